	.target	sm_90a

	.elftype	@"ET_EXEC"


//--------------------- .note.nv.tkinfo           --------------------------
	.section	.note.nv.tkinfo,"",@"SHT_NOTE"
	.sectionflags	@"SHF_NOTE_NV_TKINFO"
	.tkinfo
        /*0018*/ 	.word	0x00000002
        /*0030*/ 	.string	""
        /*0030*/ 	.string	"ptxas"
        /*0030*/ 	.string	"Cuda compilation tools, release 13.0, V13.0.88"
        /*0030*/ 	.string	"Build cuda_13.0.r13.0/compiler.36424714_0"
        /*0030*/ 	.string	"-arch sm_90a -m 64 "



//--------------------- .note.nv.cuinfo           --------------------------
	.section	.note.nv.cuinfo,"",@"SHT_NOTE"
	.sectionflags	@"SHF_NOTE_NV_CUINFO"
        /*0018*/ 	.short	0x0002
        /*001a*/ 	.short	0x005a
        /*001c*/ 	.short	0x0082
	.zero		2


//--------------------- .nv.info                  --------------------------
	.section	.nv.info,"",@"SHT_CUDA_INFO"
	.align	4


	//----- nvinfo : EIATTR_REGCOUNT
	.align		4
        /*0000*/ 	.byte	0x04, 0x2f
        /*0002*/ 	.short	(.L_12 - .L_11)
	.align		4
.L_11:
        /*0004*/ 	.word	index@(_ZN5flash24flash_fwd_splitkv_kernelI23Flash_fwd_kernel_traitsILi96ELi64ELi64ELi4ELb0ELb0EN7cutlass6half_tE19Flash_kernel_traitsILi96ELi64ELi64ELi4ES3_EELb1ELb0ELb1ELb0ELb0ELb1ELb1ELb1EEEvNS_16Flash_fwd_paramsE)
        /*0008*/ 	.word	0x000000a3


	//----- nvinfo : EIATTR_FRAME_SIZE
	.align		4
.L_12:
        /*000c*/ 	.byte	0x04, 0x11
        /*000e*/ 	.short	(.L_14 - .L_13)
	.align		4
.L_13:
        /*0010*/ 	.word	index@(_ZN5flash24flash_fwd_splitkv_kernelI23Flash_fwd_kernel_traitsILi96ELi64ELi64ELi4ELb0ELb0EN7cutlass6half_tE19Flash_kernel_traitsILi96ELi64ELi64ELi4ES3_EELb1ELb0ELb1ELb0ELb0ELb1ELb1ELb1EEEvNS_16Flash_fwd_paramsE)
        /*0014*/ 	.word	0x00000000


	//----- nvinfo : EIATTR_REGCOUNT
	.align		4
.L_14:
        /*0018*/ 	.byte	0x04, 0x2f
        /*001a*/ 	.short	(.L_16 - .L_15)
	.align		4
.L_15:
        /*001c*/ 	.word	index@(_ZN5flash24flash_fwd_splitkv_kernelI23Flash_fwd_kernel_traitsILi96ELi64ELi64ELi4ELb0ELb0EN7cutlass6half_tE19Flash_kernel_traitsILi96ELi64ELi64ELi4ES3_EELb1ELb0ELb1ELb0ELb0ELb0ELb1ELb1EEEvNS_16Flash_fwd_paramsE)
        /*0020*/ 	.word	0x00000097


	//----- nvinfo : EIATTR_FRAME_SIZE
	.align		4
.L_16:
        /*0024*/ 	.byte	0x04, 0x11
        /*0026*/ 	.short	(.L_18 - .L_17)
	.align		4
.L_17:
        /*0028*/ 	.word	index@(_ZN5flash24flash_fwd_splitkv_kernelI23Flash_fwd_kernel_traitsILi96ELi64ELi64ELi4ELb0ELb0EN7cutlass6half_tE19Flash_kernel_traitsILi96ELi64ELi64ELi4ES3_EELb1ELb0ELb1ELb0ELb0ELb0ELb1ELb1EEEvNS_16Flash_fwd_paramsE)
        /*002c*/ 	.word	0x00000000


	//----- nvinfo : EIATTR_REGCOUNT
	.align		4
.L_18:
        /*0030*/ 	.byte	0x04, 0x2f
        /*0032*/ 	.short	(.L_20 - .L_19)
	.align		4
.L_19:
        /*0034*/ 	.word	index@(_ZN5flash24flash_fwd_splitkv_kernelI23Flash_fwd_kernel_traitsILi96ELi64ELi64ELi4ELb0ELb0EN7cutlass6half_tE19Flash_kernel_traitsILi96ELi64ELi64ELi4ES3_EELb1ELb0ELb0ELb0ELb1ELb1ELb1ELb1EEEvNS_16Flash_fwd_paramsE)
        /*0038*/ 	.word	0x000000a8


	//----- nvinfo : EIATTR_FRAME_SIZE
	.align		4
.L_20:
        /*003c*/ 	.byte	0x04, 0x11
        /*003e*/ 	.short	(.L_22 - .L_21)
	.align		4
.L_21:
        /*0040*/ 	.word	index@(_ZN5flash24flash_fwd_splitkv_kernelI23Flash_fwd_kernel_traitsILi96ELi64ELi64ELi4ELb0ELb0EN7cutlass6half_tE19Flash_kernel_traitsILi96ELi64ELi64ELi4ES3_EELb1ELb0ELb0ELb0ELb1ELb1ELb1ELb1EEEvNS_16Flash_fwd_paramsE)
        /*0044*/ 	.word	0x00000000


	//----- nvinfo : EIATTR_REGCOUNT
	.align		4
.L_22:
        /*0048*/ 	.byte	0x04, 0x2f
        /*004a*/ 	.short	(.L_24 - .L_23)
	.align		4
.L_23:
        /*004c*/ 	.word	index@(_ZN5flash24flash_fwd_splitkv_kernelI23Flash_fwd_kernel_traitsILi96ELi64ELi64ELi4ELb0ELb0EN7cutlass6half_tE19Flash_kernel_traitsILi96ELi64ELi64ELi4ES3_EELb1ELb0ELb0ELb0ELb1ELb0ELb1ELb1EEEvNS_16Flash_fwd_paramsE)
        /*0050*/ 	.word	0x00000091


	//----- nvinfo : EIATTR_FRAME_SIZE
	.align		4
.L_24:
        /*0054*/ 	.byte	0x04, 0x11
        /*0056*/ 	.short	(.L_26 - .L_25)
	.align		4
.L_25:
        /*0058*/ 	.word	index@(_ZN5flash24flash_fwd_splitkv_kernelI23Flash_fwd_kernel_traitsILi96ELi64ELi64ELi4ELb0ELb0EN7cutlass6half_tE19Flash_kernel_traitsILi96ELi64ELi64ELi4ES3_EELb1ELb0ELb0ELb0ELb1ELb0ELb1ELb1EEEvNS_16Flash_fwd_paramsE)
        /*005c*/ 	.word	0x00000000


	//----- nvinfo : EIATTR_REGCOUNT
	.align		4
.L_26:
        /*0060*/ 	.byte	0x04, 0x2f
        /*0062*/ 	.short	(.L_28 - .L_27)
	.align		4
.L_27:
        /*0064*/ 	.word	index@(_ZN5flash24flash_fwd_splitkv_kernelI23Flash_fwd_kernel_traitsILi96ELi64ELi64ELi4ELb0ELb0EN7cutlass6half_tE19Flash_kernel_traitsILi96ELi64ELi64ELi4ES3_EELb1ELb0ELb1ELb0ELb0ELb1ELb1ELb0EEEvNS_16Flash_fwd_paramsE)
        /*0068*/ 	.word	0x000000a4


	//----- nvinfo : EIATTR_FRAME_SIZE
	.align		4
.L_28:
        /*006c*/ 	.byte	0x04, 0x11
        /*006e*/ 	.short	(.L_30 - .L_29)
	.align		4
.L_29:
        /*0070*/ 	.word	index@(_ZN5flash24flash_fwd_splitkv_kernelI23Flash_fwd_kernel_traitsILi96ELi64ELi64ELi4ELb0ELb0EN7cutlass6half_tE19Flash_kernel_traitsILi96ELi64ELi64ELi4ES3_EELb1ELb0ELb1ELb0ELb0ELb1ELb1ELb0EEEvNS_16Flash_fwd_paramsE)
        /*0074*/ 	.word	0x00000000


	//----- nvinfo : EIATTR_REGCOUNT
	.align		4
.L_30:
        /*0078*/ 	.byte	0x04, 0x2f
        /*007a*/ 	.short	(.L_32 - .L_31)
	.align		4
.L_31:
        /*007c*/ 	.word	index@(_ZN5flash24flash_fwd_splitkv_kernelI23Flash_fwd_kernel_traitsILi96ELi64ELi64ELi4ELb0ELb0EN7cutlass6half_tE19Flash_kernel_traitsILi96ELi64ELi64ELi4ES3_EELb1ELb0ELb1ELb0ELb0ELb0ELb1ELb0EEEvNS_16Flash_fwd_paramsE)
        /*0080*/ 	.word	0x0000009f


	//----- nvinfo : EIATTR_FRAME_SIZE
	.align		4
.L_32:
        /*0084*/ 	.byte	0x04, 0x11
        /*0086*/ 	.short	(.L_34 - .L_33)
	.align		4
.L_33:
        /*0088*/ 	.word	index@(_ZN5flash24flash_fwd_splitkv_kernelI23Flash_fwd_kernel_traitsILi96ELi64ELi64ELi4ELb0ELb0EN7cutlass6half_tE19Flash_kernel_traitsILi96ELi64ELi64ELi4ES3_EELb1ELb0ELb1ELb0ELb0ELb0ELb1ELb0EEEvNS_16Flash_fwd_paramsE)
        /*008c*/ 	.word	0x00000000


	//----- nvinfo : EIATTR_REGCOUNT
	.align		4
.L_34:
        /*0090*/ 	.byte	0x04, 0x2f
        /*0092*/ 	.short	(.L_36 - .L_35)
	.align		4
.L_35:
        /*0094*/ 	.word	index@(_ZN5flash24flash_fwd_splitkv_kernelI23Flash_fwd_kernel_traitsILi96ELi64ELi64ELi4ELb0ELb0EN7cutlass6half_tE19Flash_kernel_traitsILi96ELi64ELi64ELi4ES3_EELb1ELb0ELb0ELb0ELb1ELb1ELb1ELb0EEEvNS_16Flash_fwd_paramsE)
        /*0098*/ 	.word	0x000000a8


	//----- nvinfo : EIATTR_FRAME_SIZE
	.align		4
.L_36:
        /*009c*/ 	.byte	0x04, 0x11
        /*009e*/ 	.short	(.L_38 - .L_37)
	.align		4
.L_37:
        /*00a0*/ 	.word	index@(_ZN5flash24flash_fwd_splitkv_kernelI23Flash_fwd_kernel_traitsILi96ELi64ELi64ELi4ELb0ELb0EN7cutlass6half_tE19Flash_kernel_traitsILi96ELi64ELi64ELi4ES3_EELb1ELb0ELb0ELb0ELb1ELb1ELb1ELb0EEEvNS_16Flash_fwd_paramsE)
        /*00a4*/ 	.word	0x00000000


	//----- nvinfo : EIATTR_REGCOUNT
	.align		4
.L_38:
        /*00a8*/ 	.byte	0x04, 0x2f
        /*00aa*/ 	.short	(.L_40 - .L_39)
	.align		4
.L_39:
        /*00ac*/ 	.word	index@(_ZN5flash24flash_fwd_splitkv_kernelI23Flash_fwd_kernel_traitsILi96ELi64ELi64ELi4ELb0ELb0EN7cutlass6half_tE19Flash_kernel_traitsILi96ELi64ELi64ELi4ES3_EELb1ELb0ELb0ELb0ELb1ELb0ELb1ELb0EEEvNS_16Flash_fwd_paramsE)
        /*00b0*/ 	.word	0x000000a8


	//----- nvinfo : EIATTR_FRAME_SIZE
	.align		4
.L_40:
        /*00b4*/ 	.byte	0x04, 0x11
        /*00b6*/ 	.short	(.L_42 - .L_41)
	.align		4
.L_41:
        /*00b8*/ 	.word	index@(_ZN5flash24flash_fwd_splitkv_kernelI23Flash_fwd_kernel_traitsILi96ELi64ELi64ELi4ELb0ELb0EN7cutlass6half_tE19Flash_kernel_traitsILi96ELi64ELi64ELi4ES3_EELb1ELb0ELb0ELb0ELb1ELb0ELb1ELb0EEEvNS_16Flash_fwd_paramsE)
        /*00bc*/ 	.word	0x00000000


	//----- nvinfo : EIATTR_REGCOUNT
	.align		4
.L_42:
        /*00c0*/ 	.byte	0x04, 0x2f
        /*00c2*/ 	.short	(.L_44 - .L_43)
	.align		4
.L_43:
        /*00c4*/ 	.word	index@(_ZN5flash24flash_fwd_splitkv_kernelI23Flash_fwd_kernel_traitsILi96ELi64ELi64ELi4ELb0ELb0EN7cutlass6half_tE19Flash_kernel_traitsILi96ELi64ELi64ELi4ES3_EELb1ELb0ELb1ELb0ELb0ELb1ELb0ELb1EEEvNS_16Flash_fwd_paramsE)
        /*00c8*/ 	.word	0x000000a4


	//----- nvinfo : EIATTR_FRAME_SIZE
	.align		4
.L_44:
        /*00cc*/ 	.byte	0x04, 0x11
        /*00ce*/ 	.short	(.L_46 - .L_45)
	.align		4
.L_45:
        /*00d0*/ 	.word	index@(_ZN5flash24flash_fwd_splitkv_kernelI23Flash_fwd_kernel_traitsILi96ELi64ELi64ELi4ELb0ELb0EN7cutlass6half_tE19Flash_kernel_traitsILi96ELi64ELi64ELi4ES3_EELb1ELb0ELb1ELb0ELb0ELb1ELb0ELb1EEEvNS_16Flash_fwd_paramsE)
        /*00d4*/ 	.word	0x00000000


	//----- nvinfo : EIATTR_REGCOUNT
	.align		4
.L_46:
        /*00d8*/ 	.byte	0x04, 0x2f
        /*00da*/ 	.short	(.L_48 - .L_47)
	.align		4
.L_47:
        /*00dc*/ 	.word	index@(_ZN5flash24flash_fwd_splitkv_kernelI23Flash_fwd_kernel_traitsILi96ELi64ELi64ELi4ELb0ELb0EN7cutlass6half_tE19Flash_kernel_traitsILi96ELi64ELi64ELi4ES3_EELb1ELb0ELb1ELb0ELb0ELb0ELb0ELb1EEEvNS_16Flash_fwd_paramsE)
        /*00e0*/ 	.word	0x00000096


	//----- nvinfo : EIATTR_FRAME_SIZE
	.align		4
.L_48:
        /*00e4*/ 	.byte	0x04, 0x11
        /*00e6*/ 	.short	(.L_50 - .L_49)
	.align		4
.L_49:
        /*00e8*/ 	.word	index@(_ZN5flash24flash_fwd_splitkv_kernelI23Flash_fwd_kernel_traitsILi96ELi64ELi64ELi4ELb0ELb0EN7cutlass6half_tE19Flash_kernel_traitsILi96ELi64ELi64ELi4ES3_EELb1ELb0ELb1ELb0ELb0ELb0ELb0ELb1EEEvNS_16Flash_fwd_paramsE)
        /*00ec*/ 	.word	0x00000000


	//----- nvinfo : EIATTR_REGCOUNT
	.align		4
.L_50:
        /*00f0*/ 	.byte	0x04, 0x2f
        /*00f2*/ 	.short	(.L_52 - .L_51)
	.align		4
.L_51:
        /*00f4*/ 	.word	index@(_ZN5flash24flash_fwd_splitkv_kernelI23Flash_fwd_kernel_traitsILi96ELi64ELi64ELi4ELb0ELb0EN7cutlass6half_tE19Flash_kernel_traitsILi96ELi64ELi64ELi4ES3_EELb1ELb0ELb0ELb0ELb1ELb1ELb0ELb1EEEvNS_16Flash_fwd_paramsE)
        /*00f8*/ 	.word	0x000000a6


	//----- nvinfo : EIATTR_FRAME_SIZE
	.align		4
.L_52:
        /*00fc*/ 	.byte	0x04, 0x11
        /*00fe*/ 	.short	(.L_54 - .L_53)
	.align		4
.L_53:
        /*0100*/ 	.word	index@(_ZN5flash24flash_fwd_splitkv_kernelI23Flash_fwd_kernel_traitsILi96ELi64ELi64ELi4ELb0ELb0EN7cutlass6half_tE19Flash_kernel_traitsILi96ELi64ELi64ELi4ES3_EELb1ELb0ELb0ELb0ELb1ELb1ELb0ELb1EEEvNS_16Flash_fwd_paramsE)
        /*0104*/ 	.word	0x00000000


	//----- nvinfo : EIATTR_REGCOUNT
	.align		4
.L_54:
        /*0108*/ 	.byte	0x04, 0x2f
        /*010a*/ 	.short	(.L_56 - .L_55)
	.align		4
.L_55:
        /*010c*/ 	.word	index@(_ZN5flash24flash_fwd_splitkv_kernelI23Flash_fwd_kernel_traitsILi96ELi64ELi64ELi4ELb0ELb0EN7cutlass6half_tE19Flash_kernel_traitsILi96ELi64ELi64ELi4ES3_EELb1ELb0ELb0ELb0ELb1ELb0ELb0ELb1EEEvNS_16Flash_fwd_paramsE)
        /*0110*/ 	.word	0x00000091


	//----- nvinfo : EIATTR_FRAME_SIZE
	.align		4
.L_56:
        /*0114*/ 	.byte	0x04, 0x11
        /*0116*/ 	.short	(.L_58 - .L_57)
	.align		4
.L_57:
        /*0118*/ 	.word	index@(_ZN5flash24flash_fwd_splitkv_kernelI23Flash_fwd_kernel_traitsILi96ELi64ELi64ELi4ELb0ELb0EN7cutlass6half_tE19Flash_kernel_traitsILi96ELi64ELi64ELi4ES3_EELb1ELb0ELb0ELb0ELb1ELb0ELb0ELb1EEEvNS_16Flash_fwd_paramsE)
        /*011c*/ 	.word	0x00000000


	//----- nvinfo : EIATTR_REGCOUNT
	.align		4
.L_58:
        /*0120*/ 	.byte	0x04, 0x2f
        /*0122*/ 	.short	(.L_60 - .L_59)
	.align		4
.L_59:
        /*0124*/ 	.word	index@(_ZN5flash24flash_fwd_splitkv_kernelI23Flash_fwd_kernel_traitsILi96ELi64ELi64ELi4ELb0ELb0EN7cutlass6half_tE19Flash_kernel_traitsILi96ELi64ELi64ELi4ES3_EELb1ELb0ELb1ELb0ELb0ELb1ELb0ELb0EEEvNS_16Flash_fwd_paramsE)
        /*0128*/ 	.word	0x000000a4


	//----- nvinfo : EIATTR_FRAME_SIZE
	.align		4
.L_60:
        /*012c*/ 	.byte	0x04, 0x11
        /*012e*/ 	.short	(.L_62 - .L_61)
	.align		4
.L_61:
        /*0130*/ 	.word	index@(_ZN5flash24flash_fwd_splitkv_kernelI23Flash_fwd_kernel_traitsILi96ELi64ELi64ELi4ELb0ELb0EN7cutlass6half_tE19Flash_kernel_traitsILi96ELi64ELi64ELi4ES3_EELb1ELb0ELb1ELb0ELb0ELb1ELb0ELb0EEEvNS_16Flash_fwd_paramsE)
        /*0134*/ 	.word	0x00000000


	//----- nvinfo : EIATTR_REGCOUNT
	.align		4
.L_62:
        /*0138*/ 	.byte	0x04, 0x2f
        /*013a*/ 	.short	(.L_64 - .L_63)
	.align		4
.L_63:
        /*013c*/ 	.word	index@(_ZN5flash24flash_fwd_splitkv_kernelI23Flash_fwd_kernel_traitsILi96ELi64ELi64ELi4ELb0ELb0EN7cutlass6half_tE19Flash_kernel_traitsILi96ELi64ELi64ELi4ES3_EELb1ELb0ELb1ELb0ELb0ELb0ELb0ELb0EEEvNS_16Flash_fwd_paramsE)
        /*0140*/ 	.word	0x000000a2


	//----- nvinfo : EIATTR_FRAME_SIZE
	.align		4
.L_64:
        /*0144*/ 	.byte	0x04, 0x11
        /*0146*/ 	.short	(.L_66 - .L_65)
	.align		4
.L_65:
        /*0148*/ 	.word	index@(_ZN5flash24flash_fwd_splitkv_kernelI23Flash_fwd_kernel_traitsILi96ELi64ELi64ELi4ELb0ELb0EN7cutlass6half_tE19Flash_kernel_traitsILi96ELi64ELi64ELi4ES3_EELb1ELb0ELb1ELb0ELb0ELb0ELb0ELb0EEEvNS_16Flash_fwd_paramsE)
        /*014c*/ 	.word	0x00000000


	//----- nvinfo : EIATTR_REGCOUNT
	.align		4
.L_66:
        /*0150*/ 	.byte	0x04, 0x2f
        /*0152*/ 	.short	(.L_68 - .L_67)
	.align		4
.L_67:
        /*0154*/ 	.word	index@(_ZN5flash24flash_fwd_splitkv_kernelI23Flash_fwd_kernel_traitsILi96ELi64ELi64ELi4ELb0ELb0EN7cutlass6half_tE19Flash_kernel_traitsILi96ELi64ELi64ELi4ES3_EELb1ELb0ELb0ELb0ELb1ELb1ELb0ELb0EEEvNS_16Flash_fwd_paramsE)
        /*0158*/ 	.word	0x000000a7


	//----- nvinfo : EIATTR_FRAME_SIZE
	.align		4
.L_68:
        /*015c*/ 	.byte	0x04, 0x11
        /*015e*/ 	.short	(.L_70 - .L_69)
	.align		4
.L_69:
        /*0160*/ 	.word	index@(_ZN5flash24flash_fwd_splitkv_kernelI23Flash_fwd_kernel_traitsILi96ELi64ELi64ELi4ELb0ELb0EN7cutlass6half_tE19Flash_kernel_traitsILi96ELi64ELi64ELi4ES3_EELb1ELb0ELb0ELb0ELb1ELb1ELb0ELb0EEEvNS_16Flash_fwd_paramsE)
        /*0164*/ 	.word	0x00000000


	//----- nvinfo : EIATTR_REGCOUNT
	.align		4
.L_70:
        /*0168*/ 	.byte	0x04, 0x2f
        /*016a*/ 	.short	(.L_72 - .L_71)
	.align		4
.L_71:
        /*016c*/ 	.word	index@(_ZN5flash24flash_fwd_splitkv_kernelI23Flash_fwd_kernel_traitsILi96ELi64ELi64ELi4ELb0ELb0EN7cutlass6half_tE19Flash_kernel_traitsILi96ELi64ELi64ELi4ES3_EELb1ELb0ELb0ELb0ELb1ELb0ELb0ELb0EEEvNS_16Flash_fwd_paramsE)
        /*0170*/ 	.word	0x000000a8


	//----- nvinfo : EIATTR_FRAME_SIZE
	.align		4
.L_72:
        /*0174*/ 	.byte	0x04, 0x11
        /*0176*/ 	.short	(.L_74 - .L_73)
	.align		4
.L_73:
        /*0178*/ 	.word	index@(_ZN5flash24flash_fwd_splitkv_kernelI23Flash_fwd_kernel_traitsILi96ELi64ELi64ELi4ELb0ELb0EN7cutlass6half_tE19Flash_kernel_traitsILi96ELi64ELi64ELi4ES3_EELb1ELb0ELb0ELb0ELb1ELb0ELb0ELb0EEEvNS_16Flash_fwd_paramsE)
        /*017c*/ 	.word	0x00000000


	//----- nvinfo : EIATTR_REGCOUNT
	.align		4
.L_74:
        /*0180*/ 	.byte	0x04, 0x2f
        /*0182*/ 	.short	(.L_76 - .L_75)
	.align		4
.L_75:
        /*0184*/ 	.word	index@(_ZN5flash24flash_fwd_splitkv_kernelI23Flash_fwd_kernel_traitsILi96ELi64ELi64ELi4ELb0ELb0EN7cutlass6half_tE19Flash_kernel_traitsILi96ELi64ELi64ELi4ES3_EELb1ELb0ELb0ELb1ELb1ELb1ELb1ELb0EEEvNS_16Flash_fwd_paramsE)
        /*0188*/ 	.word	0x000000a6


	//----- nvinfo : EIATTR_FRAME_SIZE
	.align		4
.L_76:
        /*018c*/ 	.byte	0x04, 0x11
        /*018e*/ 	.short	(.L_78 - .L_77)
	.align		4
.L_77:
        /*0190*/ 	.word	index@(_ZN5flash24flash_fwd_splitkv_kernelI23Flash_fwd_kernel_traitsILi96ELi64ELi64ELi4ELb0ELb0EN7cutlass6half_tE19Flash_kernel_traitsILi96ELi64ELi64ELi4ES3_EELb1ELb0ELb0ELb1ELb1ELb1ELb1ELb0EEEvNS_16Flash_fwd_paramsE)
        /*0194*/ 	.word	0x00000000


	//----- nvinfo : EIATTR_REGCOUNT
	.align		4
.L_78:
        /*0198*/ 	.byte	0x04, 0x2f
        /*019a*/ 	.short	(.L_80 - .L_79)
	.align		4
.L_79:
        /*019c*/ 	.word	index@(_ZN5flash24flash_fwd_splitkv_kernelI23Flash_fwd_kernel_traitsILi96ELi64ELi64ELi4ELb0ELb0EN7cutlass6half_tE19Flash_kernel_traitsILi96ELi64ELi64ELi4ES3_EELb1ELb0ELb0ELb1ELb1ELb0ELb1ELb0EEEvNS_16Flash_fwd_paramsE)
        /*01a0*/ 	.word	0x000000a6


	//----- nvinfo : EIATTR_FRAME_SIZE
	.align		4
.L_80:
        /*01a4*/ 	.byte	0x04, 0x11
        /*01a6*/ 	.short	(.L_82 - .L_81)
	.align		4
.L_81:
        /*01a8*/ 	.word	index@(_ZN5flash24flash_fwd_splitkv_kernelI23Flash_fwd_kernel_traitsILi96ELi64ELi64ELi4ELb0ELb0EN7cutlass6half_tE19Flash_kernel_traitsILi96ELi64ELi64ELi4ES3_EELb1ELb0ELb0ELb1ELb1ELb0ELb1ELb0EEEvNS_16Flash_fwd_paramsE)
        /*01ac*/ 	.word	0x00000000


	//----- nvinfo : EIATTR_REGCOUNT
	.align		4
.L_82:
        /*01b0*/ 	.byte	0x04, 0x2f
        /*01b2*/ 	.short	(.L_84 - .L_83)
	.align		4
.L_83:
        /*01b4*/ 	.word	index@(_ZN5flash24flash_fwd_splitkv_kernelI23Flash_fwd_kernel_traitsILi96ELi64ELi64ELi4ELb0ELb0EN7cutlass6half_tE19Flash_kernel_traitsILi96ELi64ELi64ELi4ES3_EELb1ELb0ELb0ELb1ELb1ELb1ELb0ELb0EEEvNS_16Flash_fwd_paramsE)
        /*01b8*/ 	.word	0x000000a8


	//----- nvinfo : EIATTR_FRAME_SIZE
	.align		4
.L_84:
        /*01bc*/ 	.byte	0x04, 0x11
        /*01be*/ 	.short	(.L_86 - .L_85)
	.align		4
.L_85:
        /*01c0*/ 	.word	index@(_ZN5flash24flash_fwd_splitkv_kernelI23Flash_fwd_kernel_traitsILi96ELi64ELi64ELi4ELb0ELb0EN7cutlass6half_tE19Flash_kernel_traitsILi96ELi64ELi64ELi4ES3_EELb1ELb0ELb0ELb1ELb1ELb1ELb0ELb0EEEvNS_16Flash_fwd_paramsE)
        /*01c4*/ 	.word	0x00000000


	//----- nvinfo : EIATTR_REGCOUNT
	.align		4
.L_86:
        /*01c8*/ 	.byte	0x04, 0x2f
        /*01ca*/ 	.short	(.L_88 - .L_87)
	.align		4
.L_87:
        /*01cc*/ 	.word	index@(_ZN5flash24flash_fwd_splitkv_kernelI23Flash_fwd_kernel_traitsILi96ELi64ELi64ELi4ELb0ELb0EN7cutlass6half_tE19Flash_kernel_traitsILi96ELi64ELi64ELi4ES3_EELb1ELb0ELb0ELb1ELb1ELb0ELb0ELb0EEEvNS_16Flash_fwd_paramsE)
        /*01d0*/ 	.word	0x000000a6


	//----- nvinfo : EIATTR_FRAME_SIZE
	.align		4
.L_88:
        /*01d4*/ 	.byte	0x04, 0x11
        /*01d6*/ 	.short	(.L_90 - .L_89)
	.align		4
.L_89:
        /*01d8*/ 	.word	index@(_ZN5flash24flash_fwd_splitkv_kernelI23Flash_fwd_kernel_traitsILi96ELi64ELi64ELi4ELb0ELb0EN7cutlass6half_tE19Flash_kernel_traitsILi96ELi64ELi64ELi4ES3_EELb1ELb0ELb0ELb1ELb1ELb0ELb0ELb0EEEvNS_16Flash_fwd_paramsE)
        /*01dc*/ 	.word	0x00000000


	//----- nvinfo : EIATTR_REGCOUNT
	.align		4
.L_90:
        /*01e0*/ 	.byte	0x04, 0x2f
        /*01e2*/ 	.short	(.L_92 - .L_91)
	.align		4
.L_91:
        /*01e4*/ 	.word	index@(_ZN5flash24flash_fwd_splitkv_kernelI23Flash_fwd_kernel_traitsILi96ELi64ELi64ELi4ELb0ELb0EN7cutlass6half_tE19Flash_kernel_traitsILi96ELi64ELi64ELi4ES3_EELb1ELb0ELb0ELb0ELb0ELb1ELb1ELb1EEEvNS_16Flash_fwd_paramsE)
        /*01e8*/ 	.word	0x000000a8


	//----- nvinfo : EIATTR_FRAME_SIZE
	.align		4
.L_92:
        /*01ec*/ 	.byte	0x04, 0x11
        /*01ee*/ 	.short	(.L_94 - .L_93)
	.align		4
.L_93:
        /*01f0*/ 	.word	index@(_ZN5flash24flash_fwd_splitkv_kernelI23Flash_fwd_kernel_traitsILi96ELi64ELi64ELi4ELb0ELb0EN7cutlass6half_tE19Flash_kernel_traitsILi96ELi64ELi64ELi4ES3_EELb1ELb0ELb0ELb0ELb0ELb1ELb1ELb1EEEvNS_16Flash_fwd_paramsE)
        /*01f4*/ 	.word	0x00000000


	//----- nvinfo : EIATTR_REGCOUNT
	.align		4
.L_94:
        /*01f8*/ 	.byte	0x04, 0x2f
        /*01fa*/ 	.short	(.L_96 - .L_95)
	.align		4
.L_95:
        /*01fc*/ 	.word	index@(_ZN5flash24flash_fwd_splitkv_kernelI23Flash_fwd_kernel_traitsILi96ELi64ELi64ELi4ELb0ELb0EN7cutlass6half_tE19Flash_kernel_traitsILi96ELi64ELi64ELi4ES3_EELb1ELb0ELb0ELb0ELb0ELb0ELb1ELb1EEEvNS_16Flash_fwd_paramsE)
        /*0200*/ 	.word	0x00000098


	//----- nvinfo : EIATTR_FRAME_SIZE
	.align		4
.L_96:
        /*0204*/ 	.byte	0x04, 0x11
        /*0206*/ 	.short	(.L_98 - .L_97)
	.align		4
.L_97:
        /*0208*/ 	.word	index@(_ZN5flash24flash_fwd_splitkv_kernelI23Flash_fwd_kernel_traitsILi96ELi64ELi64ELi4ELb0ELb0EN7cutlass6half_tE19Flash_kernel_traitsILi96ELi64ELi64ELi4ES3_EELb1ELb0ELb0ELb0ELb0ELb0ELb1ELb1EEEvNS_16Flash_fwd_paramsE)
        /*020c*/ 	.word	0x00000000


	//----- nvinfo : EIATTR_REGCOUNT
	.align		4
.L_98:
        /*0210*/ 	.byte	0x04, 0x2f
        /*0212*/ 	.short	(.L_100 - .L_99)
	.align		4
.L_99:
        /*0214*/ 	.word	index@(_ZN5flash24flash_fwd_splitkv_kernelI23Flash_fwd_kernel_traitsILi96ELi64ELi64ELi4ELb0ELb0EN7cutlass6half_tE19Flash_kernel_traitsILi96ELi64ELi64ELi4ES3_EELb1ELb0ELb0ELb0ELb0ELb1ELb1ELb0EEEvNS_16Flash_fwd_paramsE)
        /*0218*/ 	.word	0x000000a8


	//----- nvinfo : EIATTR_FRAME_SIZE
	.align		4
.L_100:
        /*021c*/ 	.byte	0x04, 0x11
        /*021e*/ 	.short	(.L_102 - .L_101)
	.align		4
.L_101:
        /*0220*/ 	.word	index@(_ZN5flash24flash_fwd_splitkv_kernelI23Flash_fwd_kernel_traitsILi96ELi64ELi64ELi4ELb0ELb0EN7cutlass6half_tE19Flash_kernel_traitsILi96ELi64ELi64ELi4ES3_EELb1ELb0ELb0ELb0ELb0ELb1ELb1ELb0EEEvNS_16Flash_fwd_paramsE)
        /*0224*/ 	.word	0x00000000


	//----- nvinfo : EIATTR_REGCOUNT
	.align		4
.L_102:
        /*0228*/ 	.byte	0x04, 0x2f
        /*022a*/ 	.short	(.L_104 - .L_103)
	.align		4
.L_103:
        /*022c*/ 	.word	index@(_ZN5flash24flash_fwd_splitkv_kernelI23Flash_fwd_kernel_traitsILi96ELi64ELi64ELi4ELb0ELb0EN7cutlass6half_tE19Flash_kernel_traitsILi96ELi64ELi64ELi4ES3_EELb1ELb0ELb0ELb0ELb0ELb0ELb1ELb0EEEvNS_16Flash_fwd_paramsE)
        /*0230*/ 	.word	0x000000a4


	//----- nvinfo : EIATTR_FRAME_SIZE
	.align		4
.L_104:
        /*0234*/ 	.byte	0x04, 0x11
        /*0236*/ 	.short	(.L_106 - .L_105)
	.align		4
.L_105:
        /*0238*/ 	.word	index@(_ZN5flash24flash_fwd_splitkv_kernelI23Flash_fwd_kernel_traitsILi96ELi64ELi64ELi4ELb0ELb0EN7cutlass6half_tE19Flash_kernel_traitsILi96ELi64ELi64ELi4ES3_EELb1ELb0ELb0ELb0ELb0ELb0ELb1ELb0EEEvNS_16Flash_fwd_paramsE)
        /*023c*/ 	.word	0x00000000


	//----- nvinfo : EIATTR_REGCOUNT
	.align		4
.L_106:
        /*0240*/ 	.byte	0x04, 0x2f
        /*0242*/ 	.short	(.L_108 - .L_107)
	.align		4
.L_107:
        /*0244*/ 	.word	index@(_ZN5flash24flash_fwd_splitkv_kernelI23Flash_fwd_kernel_traitsILi96ELi64ELi64ELi4ELb0ELb0EN7cutlass6half_tE19Flash_kernel_traitsILi96ELi64ELi64ELi4ES3_EELb1ELb0ELb0ELb0ELb0ELb1ELb0ELb1EEEvNS_16Flash_fwd_paramsE)
        /*0248*/ 	.word	0x000000a8


	//----- nvinfo : EIATTR_FRAME_SIZE
	.align		4
.L_108:
        /*024c*/ 	.byte	0x04, 0x11
        /*024e*/ 	.short	(.L_110 - .L_109)
	.align		4
.L_109:
        /*0250*/ 	.word	index@(_ZN5flash24flash_fwd_splitkv_kernelI23Flash_fwd_kernel_traitsILi96ELi64ELi64ELi4ELb0ELb0EN7cutlass6half_tE19Flash_kernel_traitsILi96ELi64ELi64ELi4ES3_EELb1ELb0ELb0ELb0ELb0ELb1ELb0ELb1EEEvNS_16Flash_fwd_paramsE)
        /*0254*/ 	.word	0x00000000


	//----- nvinfo : EIATTR_REGCOUNT
	.align		4
.L_110:
        /*0258*/ 	.byte	0x04, 0x2f
        /*025a*/ 	.short	(.L_112 - .L_111)
	.align		4
.L_111:
        /*025c*/ 	.word	index@(_ZN5flash24flash_fwd_splitkv_kernelI23Flash_fwd_kernel_traitsILi96ELi64ELi64ELi4ELb0ELb0EN7cutlass6half_tE19Flash_kernel_traitsILi96ELi64ELi64ELi4ES3_EELb1ELb0ELb0ELb0ELb0ELb0ELb0ELb1EEEvNS_16Flash_fwd_paramsE)
        /*0260*/ 	.word	0x000000a0


	//----- nvinfo : EIATTR_FRAME_SIZE
	.align		4
.L_112:
        /*0264*/ 	.byte	0x04, 0x11
        /*0266*/ 	.short	(.L_114 - .L_113)
	.align		4
.L_113:
        /*0268*/ 	.word	index@(_ZN5flash24flash_fwd_splitkv_kernelI23Flash_fwd_kernel_traitsILi96ELi64ELi64ELi4ELb0ELb0EN7cutlass6half_tE19Flash_kernel_traitsILi96ELi64ELi64ELi4ES3_EELb1ELb0ELb0ELb0ELb0ELb0ELb0ELb1EEEvNS_16Flash_fwd_paramsE)
        /*026c*/ 	.word	0x00000000


	//----- nvinfo : EIATTR_REGCOUNT
	.align		4
.L_114:
        /*0270*/ 	.byte	0x04, 0x2f
        /*0272*/ 	.short	(.L_116 - .L_115)
	.align		4
.L_115:
        /*0274*/ 	.word	index@(_ZN5flash24flash_fwd_splitkv_kernelI23Flash_fwd_kernel_traitsILi96ELi64ELi64ELi4ELb0ELb0EN7cutlass6half_tE19Flash_kernel_traitsILi96ELi64ELi64ELi4ES3_EELb1ELb0ELb0ELb0ELb0ELb1ELb0ELb0EEEvNS_16Flash_fwd_paramsE)
        /*0278*/ 	.word	0x000000a8


	//----- nvinfo : EIATTR_FRAME_SIZE
	.align		4
.L_116:
        /*027c*/ 	.byte	0x04, 0x11
        /*027e*/ 	.short	(.L_118 - .L_117)
	.align		4
.L_117:
        /*0280*/ 	.word	index@(_ZN5flash24flash_fwd_splitkv_kernelI23Flash_fwd_kernel_traitsILi96ELi64ELi64ELi4ELb0ELb0EN7cutlass6half_tE19Flash_kernel_traitsILi96ELi64ELi64ELi4ES3_EELb1ELb0ELb0ELb0ELb0ELb1ELb0ELb0EEEvNS_16Flash_fwd_paramsE)
        /*0284*/ 	.word	0x00000000


	//----- nvinfo : EIATTR_REGCOUNT
	.align		4
.L_118:
        /*0288*/ 	.byte	0x04, 0x2f
        /*028a*/ 	.short	(.L_120 - .L_119)
	.align		4
.L_119:
        /*028c*/ 	.word	index@(_ZN5flash24flash_fwd_splitkv_kernelI23Flash_fwd_kernel_traitsILi96ELi64ELi64ELi4ELb0ELb0EN7cutlass6half_tE19Flash_kernel_traitsILi96ELi64ELi64ELi4ES3_EELb1ELb0ELb0ELb0ELb0ELb0ELb0ELb0EEEvNS_16Flash_fwd_paramsE)
        /*0290*/ 	.word	0x000000a8


	//----- nvinfo : EIATTR_FRAME_SIZE
	.align		4
.L_120:
        /*0294*/ 	.byte	0x04, 0x11
        /*0296*/ 	.short	(.L_122 - .L_121)
	.align		4
.L_121:
        /*0298*/ 	.word	index@(_ZN5flash24flash_fwd_splitkv_kernelI23Flash_fwd_kernel_traitsILi96ELi64ELi64ELi4ELb0ELb0EN7cutlass6half_tE19Flash_kernel_traitsILi96ELi64ELi64ELi4ES3_EELb1ELb0ELb0ELb0ELb0ELb0ELb0ELb0EEEvNS_16Flash_fwd_paramsE)
        /*029c*/ 	.word	0x00000000


	//----- nvinfo : EIATTR_REGCOUNT
	.align		4
.L_122:
        /*02a0*/ 	.byte	0x04, 0x2f
        /*02a2*/ 	.short	(.L_124 - .L_123)
	.align		4
.L_123:
        /*02a4*/ 	.word	index@(_ZN5flash32flash_fwd_splitkv_combine_kernelI23Flash_fwd_kernel_traitsILi96ELi64ELi64ELi4ELb0ELb0EN7cutlass6half_tE19Flash_kernel_traitsILi96ELi64ELi64ELi4ES3_EELi16ELi1ELb1EEEvNS_16Flash_fwd_paramsE)
        /*02a8*/ 	.word	0x00000036


	//----- nvinfo : EIATTR_FRAME_SIZE
	.align		4
.L_124:
        /*02ac*/ 	.byte	0x04, 0x11
        /*02ae*/ 	.short	(.L_126 - .L_125)
	.align		4
.L_125:
        /*02b0*/ 	.word	index@($__internal_27_$__cuda_sm20_div_s64)
        /*02b4*/ 	.word	0x00000000


	//----- nvinfo : EIATTR_FRAME_SIZE
	.align		4
.L_126:
        /*02b8*/ 	.byte	0x04, 0x11
        /*02ba*/ 	.short	(.L_128 - .L_127)
	.align		4
.L_127:
        /*02bc*/ 	.word	index@(_ZN5flash32flash_fwd_splitkv_combine_kernelI23Flash_fwd_kernel_traitsILi96ELi64ELi64ELi4ELb0ELb0EN7cutlass6half_tE19Flash_kernel_traitsILi96ELi64ELi64ELi4ES3_EELi16ELi1ELb1EEEvNS_16Flash_fwd_paramsE)
        /*02c0*/ 	.word	0x00000000


	//----- nvinfo : EIATTR_REGCOUNT
	.align		4
.L_128:
        /*02c4*/ 	.byte	0x04, 0x2f
        /*02c6*/ 	.short	(.L_130 - .L_129)
	.align		4
.L_129:
        /*02c8*/ 	.word	index@(_ZN5flash32flash_fwd_splitkv_combine_kernelI23Flash_fwd_kernel_traitsILi96ELi64ELi64ELi4ELb0ELb0EN7cutlass6half_tE19Flash_kernel_traitsILi96ELi64ELi64ELi4ES3_EELi16ELi2ELb1EEEvNS_16Flash_fwd_paramsE)
        /*02cc*/ 	.word	0x00000036


	//----- nvinfo : EIATTR_FRAME_SIZE
	.align		4
.L_130:
        /*02d0*/ 	.byte	0x04, 0x11
        /*02d2*/ 	.short	(.L_132 - .L_131)
	.align		4
.L_131:
        /*02d4*/ 	.word	index@($__internal_26_$__cuda_sm20_div_s64)
        /*02d8*/ 	.word	0x00000000


	//----- nvinfo : EIATTR_FRAME_SIZE
	.align		4
.L_132:
        /*02dc*/ 	.byte	0x04, 0x11
        /*02de*/ 	.short	(.L_134 - .L_133)
	.align		4
.L_133:
        /*02e0*/ 	.word	index@(_ZN5flash32flash_fwd_splitkv_combine_kernelI23Flash_fwd_kernel_traitsILi96ELi64ELi64ELi4ELb0ELb0EN7cutlass6half_tE19Flash_kernel_traitsILi96ELi64ELi64ELi4ES3_EELi16ELi2ELb1EEEvNS_16Flash_fwd_paramsE)
        /*02e4*/ 	.word	0x00000000


	//----- nvinfo : EIATTR_REGCOUNT
	.align		4
.L_134:
        /*02e8*/ 	.byte	0x04, 0x2f
        /*02ea*/ 	.short	(.L_136 - .L_135)
	.align		4
.L_135:
        /*02ec*/ 	.word	index@(_ZN5flash32flash_fwd_splitkv_combine_kernelI23Flash_fwd_kernel_traitsILi96ELi64ELi64ELi4ELb0ELb0EN7cutlass6half_tE19Flash_kernel_traitsILi96ELi64ELi64ELi4ES3_EELi16ELi3ELb1EEEvNS_16Flash_fwd_paramsE)
        /*02f0*/ 	.word	0x00000036


	//----- nvinfo : EIATTR_FRAME_SIZE
	.align		4
.L_136:
        /*02f4*/ 	.byte	0x04, 0x11
        /*02f6*/ 	.short	(.L_138 - .L_137)
	.align		4
.L_137:
        /*02f8*/ 	.word	index@($__internal_25_$__cuda_sm20_div_s64)
        /*02fc*/ 	.word	0x00000000


	//----- nvinfo : EIATTR_FRAME_SIZE
	.align		4
.L_138:
        /*0300*/ 	.byte	0x04, 0x11
        /*0302*/ 	.short	(.L_140 - .L_139)
	.align		4
.L_139:
        /*0304*/ 	.word	index@(_ZN5flash32flash_fwd_splitkv_combine_kernelI23Flash_fwd_kernel_traitsILi96ELi64ELi64ELi4ELb0ELb0EN7cutlass6half_tE19Flash_kernel_traitsILi96ELi64ELi64ELi4ES3_EELi16ELi3ELb1EEEvNS_16Flash_fwd_paramsE)
        /*0308*/ 	.word	0x00000000


	//----- nvinfo : EIATTR_REGCOUNT
	.align		4
.L_140:
        /*030c*/ 	.byte	0x04, 0x2f
        /*030e*/ 	.short	(.L_142 - .L_141)
	.align		4
.L_141:
        /*0310*/ 	.word	index@(_ZN5flash32flash_fwd_splitkv_combine_kernelI23Flash_fwd_kernel_traitsILi96ELi64ELi64ELi4ELb0ELb0EN7cutlass6half_tE19Flash_kernel_traitsILi96ELi64ELi64ELi4ES3_EELi16ELi4ELb1EEEvNS_16Flash_fwd_paramsE)
        /*0314*/ 	.word	0x0000003c


	//----- nvinfo : EIATTR_FRAME_SIZE
	.align		4
.L_142:
        /*0318*/ 	.byte	0x04, 0x11
        /*031a*/ 	.short	(.L_144 - .L_143)
	.align		4
.L_143:
        /*031c*/ 	.word	index@($__internal_24_$__cuda_sm20_div_s64)
        /*0320*/ 	.word	0x00000000


	//----- nvinfo : EIATTR_FRAME_SIZE
	.align		4
.L_144:
        /*0324*/ 	.byte	0x04, 0x11
        /*0326*/ 	.short	(.L_146 - .L_145)
	.align		4
.L_145:
        /*0328*/ 	.word	index@(_ZN5flash32flash_fwd_splitkv_combine_kernelI23Flash_fwd_kernel_traitsILi96ELi64ELi64ELi4ELb0ELb0EN7cutlass6half_tE19Flash_kernel_traitsILi96ELi64ELi64ELi4ES3_EELi16ELi4ELb1EEEvNS_16Flash_fwd_paramsE)
        /*032c*/ 	.word	0x00000000


	//----- nvinfo : EIATTR_REGCOUNT
	.align		4
.L_146:
        /*0330*/ 	.byte	0x04, 0x2f
        /*0332*/ 	.short	(.L_148 - .L_147)
	.align		4
.L_147:
        /*0334*/ 	.word	index@(_ZN5flash32flash_fwd_splitkv_combine_kernelI23Flash_fwd_kernel_traitsILi96ELi64ELi64ELi4ELb0ELb0EN7cutlass6half_tE19Flash_kernel_traitsILi96ELi64ELi64ELi4ES3_EELi16ELi5ELb1EEEvNS_16Flash_fwd_paramsE)
        /*0338*/ 	.word	0x00000040


	//----- nvinfo : EIATTR_FRAME_SIZE
	.align		4
.L_148:
        /*033c*/ 	.byte	0x04, 0x11
        /*033e*/ 	.short	(.L_150 - .L_149)
	.align		4
.L_149:
        /*0340*/ 	.word	index@($__internal_23_$__cuda_sm20_div_s64)
        /*0344*/ 	.word	0x00000000


	//----- nvinfo : EIATTR_FRAME_SIZE
	.align		4
.L_150:
        /*0348*/ 	.byte	0x04, 0x11
        /*034a*/ 	.short	(.L_152 - .L_151)
	.align		4
.L_151:
        /*034c*/ 	.word	index@(_ZN5flash32flash_fwd_splitkv_combine_kernelI23Flash_fwd_kernel_traitsILi96ELi64ELi64ELi4ELb0ELb0EN7cutlass6half_tE19Flash_kernel_traitsILi96ELi64ELi64ELi4ES3_EELi16ELi5ELb1EEEvNS_16Flash_fwd_paramsE)
        /*0350*/ 	.word	0x00000000


	//----- nvinfo : EIATTR_REGCOUNT
	.align		4
.L_152:
        /*0354*/ 	.byte	0x04, 0x2f
        /*0356*/ 	.short	(.L_154 - .L_153)
	.align		4
.L_153:
        /*0358*/ 	.word	index@(_ZN5flash32flash_fwd_splitkv_combine_kernelI23Flash_fwd_kernel_traitsILi96ELi64ELi64ELi4ELb0ELb0EN7cutlass6half_tE19Flash_kernel_traitsILi96ELi64ELi64ELi4ES3_EELi16ELi6ELb1EEEvNS_16Flash_fwd_paramsE)
        /*035c*/ 	.word	0x00000040


	//----- nvinfo : EIATTR_FRAME_SIZE
	.align		4
.L_154:
        /*0360*/ 	.byte	0x04, 0x11
        /*0362*/ 	.short	(.L_156 - .L_155)
	.align		4
.L_155:
        /*0364*/ 	.word	index@($__internal_22_$__cuda_sm20_div_s64)
        /*0368*/ 	.word	0x00000000


	//----- nvinfo : EIATTR_FRAME_SIZE
	.align		4
.L_156:
        /*036c*/ 	.byte	0x04, 0x11
        /*036e*/ 	.short	(.L_158 - .L_157)
	.align		4
.L_157:
        /*0370*/ 	.word	index@(_ZN5flash32flash_fwd_splitkv_combine_kernelI23Flash_fwd_kernel_traitsILi96ELi64ELi64ELi4ELb0ELb0EN7cutlass6half_tE19Flash_kernel_traitsILi96ELi64ELi64ELi4ES3_EELi16ELi6ELb1EEEvNS_16Flash_fwd_paramsE)
        /*0374*/ 	.word	0x00000000


	//----- nvinfo : EIATTR_REGCOUNT
	.align		4
.L_158:
        /*0378*/ 	.byte	0x04, 0x2f
        /*037a*/ 	.short	(.L_160 - .L_159)
	.align		4
.L_159:
        /*037c*/ 	.word	index@(_ZN5flash32flash_fwd_splitkv_combine_kernelI23Flash_fwd_kernel_traitsILi96ELi64ELi64ELi4ELb0ELb0EN7cutlass6half_tE19Flash_kernel_traitsILi96ELi64ELi64ELi4ES3_EELi16ELi7ELb1EEEvNS_16Flash_fwd_paramsE)
        /*0380*/ 	.word	0x00000046


	//----- nvinfo : EIATTR_FRAME_SIZE
	.align		4
.L_160:
        /*0384*/ 	.byte	0x04, 0x11
        /*0386*/ 	.short	(.L_162 - .L_161)
	.align		4
.L_161:
        /*0388*/ 	.word	index@($__internal_21_$__cuda_sm20_div_s64)
        /*038c*/ 	.word	0x00000000


	//----- nvinfo : EIATTR_FRAME_SIZE
	.align		4
.L_162:
        /*0390*/ 	.byte	0x04, 0x11
        /*0392*/ 	.short	(.L_164 - .L_163)
	.align		4
.L_163:
        /*0394*/ 	.word	index@(_ZN5flash32flash_fwd_splitkv_combine_kernelI23Flash_fwd_kernel_traitsILi96ELi64ELi64ELi4ELb0ELb0EN7cutlass6half_tE19Flash_kernel_traitsILi96ELi64ELi64ELi4ES3_EELi16ELi7ELb1EEEvNS_16Flash_fwd_paramsE)
        /*0398*/ 	.word	0x00000000


	//----- nvinfo : EIATTR_REGCOUNT
	.align		4
.L_164:
        /*039c*/ 	.byte	0x04, 0x2f
        /*039e*/ 	.short	(.L_166 - .L_165)
	.align		4
.L_165:
        /*03a0*/ 	.word	index@(_ZN5flash32flash_fwd_splitkv_combine_kernelI23Flash_fwd_kernel_traitsILi96ELi64ELi64ELi4ELb0ELb0EN7cutlass6half_tE19Flash_kernel_traitsILi96ELi64ELi64ELi4ES3_EELi16ELi1ELb0EEEvNS_16Flash_fwd_paramsE)
        /*03a4*/ 	.word	0x00000036


	//----- nvinfo : EIATTR_FRAME_SIZE
	.align		4
.L_166:
        /*03a8*/ 	.byte	0x04, 0x11
        /*03aa*/ 	.short	(.L_168 - .L_167)
	.align		4
.L_167:
        /*03ac*/ 	.word	index@($__internal_20_$__cuda_sm20_div_s64)
        /*03b0*/ 	.word	0x00000000


	//----- nvinfo : EIATTR_FRAME_SIZE
	.align		4
.L_168:
        /*03b4*/ 	.byte	0x04, 0x11
        /*03b6*/ 	.short	(.L_170 - .L_169)
	.align		4
.L_169:
        /*03b8*/ 	.word	index@(_ZN5flash32flash_fwd_splitkv_combine_kernelI23Flash_fwd_kernel_traitsILi96ELi64ELi64ELi4ELb0ELb0EN7cutlass6half_tE19Flash_kernel_traitsILi96ELi64ELi64ELi4ES3_EELi16ELi1ELb0EEEvNS_16Flash_fwd_paramsE)
        /*03bc*/ 	.word	0x00000000


	//----- nvinfo : EIATTR_REGCOUNT
	.align		4
.L_170:
        /*03c0*/ 	.byte	0x04, 0x2f
        /*03c2*/ 	.short	(.L_172 - .L_171)
	.align		4
.L_171:
        /*03c4*/ 	.word	index@(_ZN5flash32flash_fwd_splitkv_combine_kernelI23Flash_fwd_kernel_traitsILi96ELi64ELi64ELi4ELb0ELb0EN7cutlass6half_tE19Flash_kernel_traitsILi96ELi64ELi64ELi4ES3_EELi16ELi2ELb0EEEvNS_16Flash_fwd_paramsE)
        /*03c8*/ 	.word	0x00000036


	//----- nvinfo : EIATTR_FRAME_SIZE
	.align		4
.L_172:
        /*03cc*/ 	.byte	0x04, 0x11
        /*03ce*/ 	.short	(.L_174 - .L_173)
	.align		4
.L_173:
        /*03d0*/ 	.word	index@($__internal_19_$__cuda_sm20_div_s64)
        /*03d4*/ 	.word	0x00000000


	//----- nvinfo : EIATTR_FRAME_SIZE
	.align		4
.L_174:
        /*03d8*/ 	.byte	0x04, 0x11
        /*03da*/ 	.short	(.L_176 - .L_175)
	.align		4
.L_175:
        /*03dc*/ 	.word	index@(_ZN5flash32flash_fwd_splitkv_combine_kernelI23Flash_fwd_kernel_traitsILi96ELi64ELi64ELi4ELb0ELb0EN7cutlass6half_tE19Flash_kernel_traitsILi96ELi64ELi64ELi4ES3_EELi16ELi2ELb0EEEvNS_16Flash_fwd_paramsE)
        /*03e0*/ 	.word	0x00000000


	//----- nvinfo : EIATTR_REGCOUNT
	.align		4
.L_176:
        /*03e4*/ 	.byte	0x04, 0x2f
        /*03e6*/ 	.short	(.L_178 - .L_177)
	.align		4
.L_177:
        /*03e8*/ 	.word	index@(_ZN5flash32flash_fwd_splitkv_combine_kernelI23Flash_fwd_kernel_traitsILi96ELi64ELi64ELi4ELb0ELb0EN7cutlass6half_tE19Flash_kernel_traitsILi96ELi64ELi64ELi4ES3_EELi16ELi3ELb0EEEvNS_16Flash_fwd_paramsE)
        /*03ec*/ 	.word	0x00000036


	//----- nvinfo : EIATTR_FRAME_SIZE
	.align		4
.L_178:
        /*03f0*/ 	.byte	0x04, 0x11
        /*03f2*/ 	.short	(.L_180 - .L_179)
	.align		4
.L_179:
        /*03f4*/ 	.word	index@($__internal_18_$__cuda_sm20_div_s64)
        /*03f8*/ 	.word	0x00000000


	//----- nvinfo : EIATTR_FRAME_SIZE
	.align		4
.L_180:
        /*03fc*/ 	.byte	0x04, 0x11
        /*03fe*/ 	.short	(.L_182 - .L_181)
	.align		4
.L_181:
        /*0400*/ 	.word	index@(_ZN5flash32flash_fwd_splitkv_combine_kernelI23Flash_fwd_kernel_traitsILi96ELi64ELi64ELi4ELb0ELb0EN7cutlass6half_tE19Flash_kernel_traitsILi96ELi64ELi64ELi4ES3_EELi16ELi3ELb0EEEvNS_16Flash_fwd_paramsE)
        /*0404*/ 	.word	0x00000000


	//----- nvinfo : EIATTR_REGCOUNT
	.align		4
.L_182:
        /*0408*/ 	.byte	0x04, 0x2f
        /*040a*/ 	.short	(.L_184 - .L_183)
	.align		4
.L_183:
        /*040c*/ 	.word	index@(_ZN5flash32flash_fwd_splitkv_combine_kernelI23Flash_fwd_kernel_traitsILi96ELi64ELi64ELi4ELb0ELb0EN7cutlass6half_tE19Flash_kernel_traitsILi96ELi64ELi64ELi4ES3_EELi16ELi4ELb0EEEvNS_16Flash_fwd_paramsE)
        /*0410*/ 	.word	0x0000003c


	//----- nvinfo : EIATTR_FRAME_SIZE
	.align		4
.L_184:
        /*0414*/ 	.byte	0x04, 0x11
        /*0416*/ 	.short	(.L_186 - .L_185)
	.align		4
.L_185:
        /*0418*/ 	.word	index@($__internal_17_$__cuda_sm20_div_s64)
        /*041c*/ 	.word	0x00000000


	//----- nvinfo : EIATTR_FRAME_SIZE
	.align		4
.L_186:
        /*0420*/ 	.byte	0x04, 0x11
        /*0422*/ 	.short	(.L_188 - .L_187)
	.align		4
.L_187:
        /*0424*/ 	.word	index@(_ZN5flash32flash_fwd_splitkv_combine_kernelI23Flash_fwd_kernel_traitsILi96ELi64ELi64ELi4ELb0ELb0EN7cutlass6half_tE19Flash_kernel_traitsILi96ELi64ELi64ELi4ES3_EELi16ELi4ELb0EEEvNS_16Flash_fwd_paramsE)
        /*0428*/ 	.word	0x00000000


	//----- nvinfo : EIATTR_REGCOUNT
	.align		4
.L_188:
        /*042c*/ 	.byte	0x04, 0x2f
        /*042e*/ 	.short	(.L_190 - .L_189)
	.align		4
.L_189:
        /*0430*/ 	.word	index@(_ZN5flash32flash_fwd_splitkv_combine_kernelI23Flash_fwd_kernel_traitsILi96ELi64ELi64ELi4ELb0ELb0EN7cutlass6half_tE19Flash_kernel_traitsILi96ELi64ELi64ELi4ES3_EELi16ELi5ELb0EEEvNS_16Flash_fwd_paramsE)
        /*0434*/ 	.word	0x00000040


	//----- nvinfo : EIATTR_FRAME_SIZE
	.align		4
.L_190:
        /*0438*/ 	.byte	0x04, 0x11
        /*043a*/ 	.short	(.L_192 - .L_191)
	.align		4
.L_191:
        /*043c*/ 	.word	index@($__internal_16_$__cuda_sm20_div_s64)
        /*0440*/ 	.word	0x00000000


	//----- nvinfo : EIATTR_FRAME_SIZE
	.align		4
.L_192:
        /*0444*/ 	.byte	0x04, 0x11
        /*0446*/ 	.short	(.L_194 - .L_193)
	.align		4
.L_193:
        /*0448*/ 	.word	index@(_ZN5flash32flash_fwd_splitkv_combine_kernelI23Flash_fwd_kernel_traitsILi96ELi64ELi64ELi4ELb0ELb0EN7cutlass6half_tE19Flash_kernel_traitsILi96ELi64ELi64ELi4ES3_EELi16ELi5ELb0EEEvNS_16Flash_fwd_paramsE)
        /*044c*/ 	.word	0x00000000


	//----- nvinfo : EIATTR_REGCOUNT
	.align		4
.L_194:
        /*0450*/ 	.byte	0x04, 0x2f
        /*0452*/ 	.short	(.L_196 - .L_195)
	.align		4
.L_195:
        /*0454*/ 	.word	index@(_ZN5flash32flash_fwd_splitkv_combine_kernelI23Flash_fwd_kernel_traitsILi96ELi64ELi64ELi4ELb0ELb0EN7cutlass6half_tE19Flash_kernel_traitsILi96ELi64ELi64ELi4ES3_EELi16ELi6ELb0EEEvNS_16Flash_fwd_paramsE)
        /*0458*/ 	.word	0x00000040


	//----- nvinfo : EIATTR_FRAME_SIZE
	.align		4
.L_196:
        /*045c*/ 	.byte	0x04, 0x11
        /*045e*/ 	.short	(.L_198 - .L_197)
	.align		4
.L_197:
        /*0460*/ 	.word	index@($__internal_15_$__cuda_sm20_div_s64)
        /*0464*/ 	.word	0x00000000


	//----- nvinfo : EIATTR_FRAME_SIZE
	.align		4
.L_198:
        /*0468*/ 	.byte	0x04, 0x11
        /*046a*/ 	.short	(.L_200 - .L_199)
	.align		4
.L_199:
        /*046c*/ 	.word	index@(_ZN5flash32flash_fwd_splitkv_combine_kernelI23Flash_fwd_kernel_traitsILi96ELi64ELi64ELi4ELb0ELb0EN7cutlass6half_tE19Flash_kernel_traitsILi96ELi64ELi64ELi4ES3_EELi16ELi6ELb0EEEvNS_16Flash_fwd_paramsE)
        /*0470*/ 	.word	0x00000000


	//----- nvinfo : EIATTR_REGCOUNT
	.align		4
.L_200:
        /*0474*/ 	.byte	0x04, 0x2f
        /*0476*/ 	.short	(.L_202 - .L_201)
	.align		4
.L_201:
        /*0478*/ 	.word	index@(_ZN5flash32flash_fwd_splitkv_combine_kernelI23Flash_fwd_kernel_traitsILi96ELi64ELi64ELi4ELb0ELb0EN7cutlass6half_tE19Flash_kernel_traitsILi96ELi64ELi64ELi4ES3_EELi16ELi7ELb0EEEvNS_16Flash_fwd_paramsE)
        /*047c*/ 	.word	0x00000046


	//----- nvinfo : EIATTR_FRAME_SIZE
	.align		4
.L_202:
        /*0480*/ 	.byte	0x04, 0x11
        /*0482*/ 	.short	(.L_204 - .L_203)
	.align		4
.L_203:
        /*0484*/ 	.word	index@($__internal_14_$__cuda_sm20_div_s64)
        /*0488*/ 	.word	0x00000000


	//----- nvinfo : EIATTR_FRAME_SIZE
	.align		4
.L_204:
        /*048c*/ 	.byte	0x04, 0x11
        /*048e*/ 	.short	(.L_206 - .L_205)
	.align		4
.L_205:
        /*0490*/ 	.word	index@(_ZN5flash32flash_fwd_splitkv_combine_kernelI23Flash_fwd_kernel_traitsILi96ELi64ELi64ELi4ELb0ELb0EN7cutlass6half_tE19Flash_kernel_traitsILi96ELi64ELi64ELi4ES3_EELi16ELi7ELb0EEEvNS_16Flash_fwd_paramsE)
        /*0494*/ 	.word	0x00000000


	//----- nvinfo : EIATTR_REGCOUNT
	.align		4
.L_206:
        /*0498*/ 	.byte	0x04, 0x2f
        /*049a*/ 	.short	(.L_208 - .L_207)
	.align		4
.L_207:
        /*049c*/ 	.word	index@(_ZN5flash24flash_fwd_splitkv_kernelI23Flash_fwd_kernel_traitsILi96ELi64ELi128ELi4ELb0ELb0EN7cutlass6half_tE19Flash_kernel_traitsILi96ELi64ELi128ELi4ES3_EELb1ELb0ELb1ELb0ELb0ELb1ELb1ELb1EEEvNS_16Flash_fwd_paramsE)
        /*04a0*/ 	.word	0x000000e0


	//----- nvinfo : EIATTR_FRAME_SIZE
	.align		4
.L_208:
        /*04a4*/ 	.byte	0x04, 0x11
        /*04a6*/ 	.short	(.L_210 - .L_209)
	.align		4
.L_209:
        /*04a8*/ 	.word	index@(_ZN5flash24flash_fwd_splitkv_kernelI23Flash_fwd_kernel_traitsILi96ELi64ELi128ELi4ELb0ELb0EN7cutlass6half_tE19Flash_kernel_traitsILi96ELi64ELi128ELi4ES3_EELb1ELb0ELb1ELb0ELb0ELb1ELb1ELb1EEEvNS_16Flash_fwd_paramsE)
        /*04ac*/ 	.word	0x00000000


	//----- nvinfo : EIATTR_REGCOUNT
	.align		4
.L_210:
        /*04b0*/ 	.byte	0x04, 0x2f
        /*04b2*/ 	.short	(.L_212 - .L_211)
	.align		4
.L_211:
        /*04b4*/ 	.word	index@(_ZN5flash24flash_fwd_splitkv_kernelI23Flash_fwd_kernel_traitsILi96ELi64ELi128ELi4ELb0ELb0EN7cutlass6half_tE19Flash_kernel_traitsILi96ELi64ELi128ELi4ES3_EELb1ELb0ELb1ELb0ELb0ELb0ELb1ELb1EEEvNS_16Flash_fwd_paramsE)
        /*04b8*/ 	.word	0x000000d8


	//----- nvinfo : EIATTR_FRAME_SIZE
	.align		4
.L_212:
        /*04bc*/ 	.byte	0x04, 0x11
        /*04be*/ 	.short	(.L_214 - .L_213)
	.align		4
.L_213:
        /*04c0*/ 	.word	index@(_ZN5flash24flash_fwd_splitkv_kernelI23Flash_fwd_kernel_traitsILi96ELi64ELi128ELi4ELb0ELb0EN7cutlass6half_tE19Flash_kernel_traitsILi96ELi64ELi128ELi4ES3_EELb1ELb0ELb1ELb0ELb0ELb0ELb1ELb1EEEvNS_16Flash_fwd_paramsE)
        /*04c4*/ 	.word	0x00000000


	//----- nvinfo : EIATTR_REGCOUNT
	.align		4
.L_214:
        /*04c8*/ 	.byte	0x04, 0x2f
        /*04ca*/ 	.short	(.L_216 - .L_215)
	.align		4
.L_215:
        /*04cc*/ 	.word	index@(_ZN5flash24flash_fwd_splitkv_kernelI23Flash_fwd_kernel_traitsILi96ELi64ELi128ELi4ELb0ELb0EN7cutlass6half_tE19Flash_kernel_traitsILi96ELi64ELi128ELi4ES3_EELb1ELb0ELb0ELb0ELb1ELb1ELb1ELb1EEEvNS_16Flash_fwd_paramsE)
        /*04d0*/ 	.word	0x000000ff


	//----- nvinfo : EIATTR_FRAME_SIZE
	.align		4
.L_216:
        /*04d4*/ 	.byte	0x04, 0x11
        /*04d6*/ 	.short	(.L_218 - .L_217)
	.align		4
.L_217:
        /*04d8*/ 	.word	index@(_ZN5flash24flash_fwd_splitkv_kernelI23Flash_fwd_kernel_traitsILi96ELi64ELi128ELi4ELb0ELb0EN7cutlass6half_tE19Flash_kernel_traitsILi96ELi64ELi128ELi4ES3_EELb1ELb0ELb0ELb0ELb1ELb1ELb1ELb1EEEvNS_16Flash_fwd_paramsE)
        /*04dc*/ 	.word	0x00000000


	//----- nvinfo : EIATTR_REGCOUNT
	.align		4
.L_218:
        /*04e0*/ 	.byte	0x04, 0x2f
        /*04e2*/ 	.short	(.L_220 - .L_219)
	.align		4
.L_219:
        /*04e4*/ 	.word	index@(_ZN5flash24flash_fwd_splitkv_kernelI23Flash_fwd_kernel_traitsILi96ELi64ELi128ELi4ELb0ELb0EN7cutlass6half_tE19Flash_kernel_traitsILi96ELi64ELi128ELi4ES3_EELb1ELb0ELb0ELb0ELb1ELb0ELb1ELb1EEEvNS_16Flash_fwd_paramsE)
        /*04e8*/ 	.word	0x000000c8


	//----- nvinfo : EIATTR_FRAME_SIZE
	.align		4
.L_220:
        /*04ec*/ 	.byte	0x04, 0x11
        /*04ee*/ 	.short	(.L_222 - .L_221)
	.align		4
.L_221:
        /*04f0*/ 	.word	index@(_ZN5flash24flash_fwd_splitkv_kernelI23Flash_fwd_kernel_traitsILi96ELi64ELi128ELi4ELb0ELb0EN7cutlass6half_tE19Flash_kernel_traitsILi96ELi64ELi128ELi4ES3_EELb1ELb0ELb0ELb0ELb1ELb0ELb1ELb1EEEvNS_16Flash_fwd_paramsE)
        /*04f4*/ 	.word	0x00000000


	//----- nvinfo : EIATTR_REGCOUNT
	.align		4
.L_222:
        /*04f8*/ 	.byte	0x04, 0x2f
        /*04fa*/ 	.short	(.L_224 - .L_223)
	.align		4
.L_223:
        /*04fc*/ 	.word	index@(_ZN5flash24flash_fwd_splitkv_kernelI23Flash_fwd_kernel_traitsILi96ELi64ELi128ELi4ELb0ELb0EN7cutlass6half_tE19Flash_kernel_traitsILi96ELi64ELi128ELi4ES3_EELb1ELb0ELb1ELb0ELb0ELb1ELb1ELb0EEEvNS_16Flash_fwd_paramsE)
        /*0500*/ 	.word	0x000000ec


	//----- nvinfo : EIATTR_FRAME_SIZE
	.align		4
.L_224:
        /*0504*/ 	.byte	0x04, 0x11
        /*0506*/ 	.short	(.L_226 - .L_225)
	.align		4
.L_225:
        /*0508*/ 	.word	index@(_ZN5flash24flash_fwd_splitkv_kernelI23Flash_fwd_kernel_traitsILi96ELi64ELi128ELi4ELb0ELb0EN7cutlass6half_tE19Flash_kernel_traitsILi96ELi64ELi128ELi4ES3_EELb1ELb0ELb1ELb0ELb0ELb1ELb1ELb0EEEvNS_16Flash_fwd_paramsE)
        /*050c*/ 	.word	0x00000000


	//----- nvinfo : EIATTR_REGCOUNT
	.align		4
.L_226:
        /*0510*/ 	.byte	0x04, 0x2f
        /*0512*/ 	.short	(.L_228 - .L_227)
	.align		4
.L_227:
        /*0514*/ 	.word	index@(_ZN5flash24flash_fwd_splitkv_kernelI23Flash_fwd_kernel_traitsILi96ELi64ELi128ELi4ELb0ELb0EN7cutlass6half_tE19Flash_kernel_traitsILi96ELi64ELi128ELi4ES3_EELb1ELb0ELb1ELb0ELb0ELb0ELb1ELb0EEEvNS_16Flash_fwd_paramsE)
        /*0518*/ 	.word	0x000000da


	//----- nvinfo : EIATTR_FRAME_SIZE
	.align		4
.L_228:
        /*051c*/ 	.byte	0x04, 0x11
        /*051e*/ 	.short	(.L_230 - .L_229)
	.align		4
.L_229:
        /*0520*/ 	.word	index@(_ZN5flash24flash_fwd_splitkv_kernelI23Flash_fwd_kernel_traitsILi96ELi64ELi128ELi4ELb0ELb0EN7cutlass6half_tE19Flash_kernel_traitsILi96ELi64ELi128ELi4ES3_EELb1ELb0ELb1ELb0ELb0ELb0ELb1ELb0EEEvNS_16Flash_fwd_paramsE)
        /*0524*/ 	.word	0x00000000


	//----- nvinfo : EIATTR_REGCOUNT
	.align		4
.L_230:
        /*0528*/ 	.byte	0x04, 0x2f
        /*052a*/ 	.short	(.L_232 - .L_231)
	.align		4
.L_231:
        /*052c*/ 	.word	index@(_ZN5flash24flash_fwd_splitkv_kernelI23Flash_fwd_kernel_traitsILi96ELi64ELi128ELi4ELb0ELb0EN7cutlass6half_tE19Flash_kernel_traitsILi96ELi64ELi128ELi4ES3_EELb1ELb0ELb0ELb0ELb1ELb1ELb1ELb0EEEvNS_16Flash_fwd_paramsE)
        /*0530*/ 	.word	0x000000ff


	//----- nvinfo : EIATTR_FRAME_SIZE
	.align		4
.L_232:
        /*0534*/ 	.byte	0x04, 0x11
        /*0536*/ 	.short	(.L_234 - .L_233)
	.align		4
.L_233:
        /*0538*/ 	.word	index@(_ZN5flash24flash_fwd_splitkv_kernelI23Flash_fwd_kernel_traitsILi96ELi64ELi128ELi4ELb0ELb0EN7cutlass6half_tE19Flash_kernel_traitsILi96ELi64ELi128ELi4ES3_EELb1ELb0ELb0ELb0ELb1ELb1ELb1ELb0EEEvNS_16Flash_fwd_paramsE)
        /*053c*/ 	.word	0x00000000


	//----- nvinfo : EIATTR_REGCOUNT
	.align		4
.L_234:
        /*0540*/ 	.byte	0x04, 0x2f
        /*0542*/ 	.short	(.L_236 - .L_235)
	.align		4
.L_235:
        /*0544*/ 	.word	index@(_ZN5flash24flash_fwd_splitkv_kernelI23Flash_fwd_kernel_traitsILi96ELi64ELi128ELi4ELb0ELb0EN7cutlass6half_tE19Flash_kernel_traitsILi96ELi64ELi128ELi4ES3_EELb1ELb0ELb0ELb0ELb1ELb0ELb1ELb0EEEvNS_16Flash_fwd_paramsE)
        /*0548*/ 	.word	0x000000d2


	//----- nvinfo : EIATTR_FRAME_SIZE
	.align		4
.L_236:
        /*054c*/ 	.byte	0x04, 0x11
        /*054e*/ 	.short	(.L_238 - .L_237)
	.align		4
.L_237:
        /*0550*/ 	.word	index@(_ZN5flash24flash_fwd_splitkv_kernelI23Flash_fwd_kernel_traitsILi96ELi64ELi128ELi4ELb0ELb0EN7cutlass6half_tE19Flash_kernel_traitsILi96ELi64ELi128ELi4ES3_EELb1ELb0ELb0ELb0ELb1ELb0ELb1ELb0EEEvNS_16Flash_fwd_paramsE)
        /*0554*/ 	.word	0x00000000


	//----- nvinfo : EIATTR_REGCOUNT
	.align		4
.L_238:
        /*0558*/ 	.byte	0x04, 0x2f
        /*055a*/ 	.short	(.L_240 - .L_239)
	.align		4
.L_239:
        /*055c*/ 	.word	index@(_ZN5flash24flash_fwd_splitkv_kernelI23Flash_fwd_kernel_traitsILi96ELi64ELi128ELi4ELb0ELb0EN7cutlass6half_tE19Flash_kernel_traitsILi96ELi64ELi128ELi4ES3_EELb1ELb0ELb1ELb0ELb0ELb1ELb0ELb1EEEvNS_16Flash_fwd_paramsE)
        /*0560*/ 	.word	0x000000f3


	//----- nvinfo : EIATTR_FRAME_SIZE
	.align		4
.L_240:
        /*0564*/ 	.byte	0x04, 0x11
        /*0566*/ 	.short	(.L_242 - .L_241)
	.align		4
.L_241:
        /*0568*/ 	.word	index@(_ZN5flash24flash_fwd_splitkv_kernelI23Flash_fwd_kernel_traitsILi96ELi64ELi128ELi4ELb0ELb0EN7cutlass6half_tE19Flash_kernel_traitsILi96ELi64ELi128ELi4ES3_EELb1ELb0ELb1ELb0ELb0ELb1ELb0ELb1EEEvNS_16Flash_fwd_paramsE)
        /*056c*/ 	.word	0x00000000


	//----- nvinfo : EIATTR_REGCOUNT
	.align		4
.L_242:
        /*0570*/ 	.byte	0x04, 0x2f
        /*0572*/ 	.short	(.L_244 - .L_243)
	.align		4
.L_243:
        /*0574*/ 	.word	index@(_ZN5flash24flash_fwd_splitkv_kernelI23Flash_fwd_kernel_traitsILi96ELi64ELi128ELi4ELb0ELb0EN7cutlass6half_tE19Flash_kernel_traitsILi96ELi64ELi128ELi4ES3_EELb1ELb0ELb1ELb0ELb0ELb0ELb0ELb1EEEvNS_16Flash_fwd_paramsE)
        /*0578*/ 	.word	0x000000da


	//----- nvinfo : EIATTR_FRAME_SIZE
	.align		4
.L_244:
        /*057c*/ 	.byte	0x04, 0x11
        /*057e*/ 	.short	(.L_246 - .L_245)
	.align		4
.L_245:
        /*0580*/ 	.word	index@(_ZN5flash24flash_fwd_splitkv_kernelI23Flash_fwd_kernel_traitsILi96ELi64ELi128ELi4ELb0ELb0EN7cutlass6half_tE19Flash_kernel_traitsILi96ELi64ELi128ELi4ES3_EELb1ELb0ELb1ELb0ELb0ELb0ELb0ELb1EEEvNS_16Flash_fwd_paramsE)
        /*0584*/ 	.word	0x00000000


	//----- nvinfo : EIATTR_REGCOUNT
	.align		4
.L_246:
        /*0588*/ 	.byte	0x04, 0x2f
        /*058a*/ 	.short	(.L_248 - .L_247)
	.align		4
.L_247:
        /*058c*/ 	.word	index@(_ZN5flash24flash_fwd_splitkv_kernelI23Flash_fwd_kernel_traitsILi96ELi64ELi128ELi4ELb0ELb0EN7cutlass6half_tE19Flash_kernel_traitsILi96ELi64ELi128ELi4ES3_EELb1ELb0ELb0ELb0ELb1ELb1ELb0ELb1EEEvNS_16Flash_fwd_paramsE)
        /*0590*/ 	.word	0x000000ff


	//----- nvinfo : EIATTR_FRAME_SIZE
	.align		4
.L_248:
        /*0594*/ 	.byte	0x04, 0x11
        /*0596*/ 	.short	(.L_250 - .L_249)
	.align		4
.L_249:
        /*0598*/ 	.word	index@(_ZN5flash24flash_fwd_splitkv_kernelI23Flash_fwd_kernel_traitsILi96ELi64ELi128ELi4ELb0ELb0EN7cutlass6half_tE19Flash_kernel_traitsILi96ELi64ELi128ELi4ES3_EELb1ELb0ELb0ELb0ELb1ELb1ELb0ELb1EEEvNS_16Flash_fwd_paramsE)
        /*059c*/ 	.word	0x00000000


	//----- nvinfo : EIATTR_REGCOUNT
	.align		4
.L_250:
        /*05a0*/ 	.byte	0x04, 0x2f
        /*05a2*/ 	.short	(.L_252 - .L_251)
	.align		4
.L_251:
        /*05a4*/ 	.word	index@(_ZN5flash24flash_fwd_splitkv_kernelI23Flash_fwd_kernel_traitsILi96ELi64ELi128ELi4ELb0ELb0EN7cutlass6half_tE19Flash_kernel_traitsILi96ELi64ELi128ELi4ES3_EELb1ELb0ELb0ELb0ELb1ELb0ELb0ELb1EEEvNS_16Flash_fwd_paramsE)
        /*05a8*/ 	.word	0x000000f4


	//----- nvinfo : EIATTR_FRAME_SIZE
	.align		4
.L_252:
        /*05ac*/ 	.byte	0x04, 0x11
        /*05ae*/ 	.short	(.L_254 - .L_253)
	.align		4
.L_253:
        /*05b0*/ 	.word	index@(_ZN5flash24flash_fwd_splitkv_kernelI23Flash_fwd_kernel_traitsILi96ELi64ELi128ELi4ELb0ELb0EN7cutlass6half_tE19Flash_kernel_traitsILi96ELi64ELi128ELi4ES3_EELb1ELb0ELb0ELb0ELb1ELb0ELb0ELb1EEEvNS_16Flash_fwd_paramsE)
        /*05b4*/ 	.word	0x00000000


	//----- nvinfo : EIATTR_REGCOUNT
	.align		4
.L_254:
        /*05b8*/ 	.byte	0x04, 0x2f
        /*05ba*/ 	.short	(.L_256 - .L_255)
	.align		4
.L_255:
        /*05bc*/ 	.word	index@(_ZN5flash24flash_fwd_splitkv_kernelI23Flash_fwd_kernel_traitsILi96ELi64ELi128ELi4ELb0ELb0EN7cutlass6half_tE19Flash_kernel_traitsILi96ELi64ELi128ELi4ES3_EELb1ELb0ELb1ELb0ELb0ELb1ELb0ELb0EEEvNS_16Flash_fwd_paramsE)
        /*05c0*/ 	.word	0x000000fe


	//----- nvinfo : EIATTR_FRAME_SIZE
	.align		4
.L_256:
        /*05c4*/ 	.byte	0x04, 0x11
        /*05c6*/ 	.short	(.L_258 - .L_257)
	.align		4
.L_257:
        /*05c8*/ 	.word	index@(_ZN5flash24flash_fwd_splitkv_kernelI23Flash_fwd_kernel_traitsILi96ELi64ELi128ELi4ELb0ELb0EN7cutlass6half_tE19Flash_kernel_traitsILi96ELi64ELi128ELi4ES3_EELb1ELb0ELb1ELb0ELb0ELb1ELb0ELb0EEEvNS_16Flash_fwd_paramsE)
        /*05cc*/ 	.word	0x00000000


	//----- nvinfo : EIATTR_REGCOUNT
	.align		4
.L_258:
        /*05d0*/ 	.byte	0x04, 0x2f
        /*05d2*/ 	.short	(.L_260 - .L_259)
	.align		4
.L_259:
        /*05d4*/ 	.word	index@(_ZN5flash24flash_fwd_splitkv_kernelI23Flash_fwd_kernel_traitsILi96ELi64ELi128ELi4ELb0ELb0EN7cutlass6half_tE19Flash_kernel_traitsILi96ELi64ELi128ELi4ES3_EELb1ELb0ELb1ELb0ELb0ELb0ELb0ELb0EEEvNS_16Flash_fwd_paramsE)
        /*05d8*/ 	.word	0x000000da


	//----- nvinfo : EIATTR_FRAME_SIZE
	.align		4
.L_260:
        /*05dc*/ 	.byte	0x04, 0x11
        /*05de*/ 	.short	(.L_262 - .L_261)
	.align		4
.L_261:
        /*05e0*/ 	.word	index@(_ZN5flash24flash_fwd_splitkv_kernelI23Flash_fwd_kernel_traitsILi96ELi64ELi128ELi4ELb0ELb0EN7cutlass6half_tE19Flash_kernel_traitsILi96ELi64ELi128ELi4ES3_EELb1ELb0ELb1ELb0ELb0ELb0ELb0ELb0EEEvNS_16Flash_fwd_paramsE)
        /*05e4*/ 	.word	0x00000000


	//----- nvinfo : EIATTR_REGCOUNT
	.align		4
.L_262:
        /*05e8*/ 	.byte	0x04, 0x2f
        /*05ea*/ 	.short	(.L_264 - .L_263)
	.align		4
.L_263:
        /*05ec*/ 	.word	index@(_ZN5flash24flash_fwd_splitkv_kernelI23Flash_fwd_kernel_traitsILi96ELi64ELi128ELi4ELb0ELb0EN7cutlass6half_tE19Flash_kernel_traitsILi96ELi64ELi128ELi4ES3_EELb1ELb0ELb0ELb0ELb1ELb1ELb0ELb0EEEvNS_16Flash_fwd_paramsE)
        /*05f0*/ 	.word	0x000000ff


	//----- nvinfo : EIATTR_FRAME_SIZE
	.align		4
.L_264:
        /*05f4*/ 	.byte	0x04, 0x11
        /*05f6*/ 	.short	(.L_266 - .L_265)
	.align		4
.L_265:
        /*05f8*/ 	.word	index@(_ZN5flash24flash_fwd_splitkv_kernelI23Flash_fwd_kernel_traitsILi96ELi64ELi128ELi4ELb0ELb0EN7cutlass6half_tE19Flash_kernel_traitsILi96ELi64ELi128ELi4ES3_EELb1ELb0ELb0ELb0ELb1ELb1ELb0ELb0EEEvNS_16Flash_fwd_paramsE)
        /*05fc*/ 	.word	0x00000000


	//----- nvinfo : EIATTR_REGCOUNT
	.align		4
.L_266:
        /*0600*/ 	.byte	0x04, 0x2f
        /*0602*/ 	.short	(.L_268 - .L_267)
	.align		4
.L_267:
        /*0604*/ 	.word	index@(_ZN5flash24flash_fwd_splitkv_kernelI23Flash_fwd_kernel_traitsILi96ELi64ELi128ELi4ELb0ELb0EN7cutlass6half_tE19Flash_kernel_traitsILi96ELi64ELi128ELi4ES3_EELb1ELb0ELb0ELb0ELb1ELb0ELb0ELb0EEEvNS_16Flash_fwd_paramsE)
        /*0608*/ 	.word	0x000000cc


	//----- nvinfo : EIATTR_FRAME_SIZE
	.align		4
.L_268:
        /*060c*/ 	.byte	0x04, 0x11
        /*060e*/ 	.short	(.L_270 - .L_269)
	.align		4
.L_269:
        /*0610*/ 	.word	index@(_ZN5flash24flash_fwd_splitkv_kernelI23Flash_fwd_kernel_traitsILi96ELi64ELi128ELi4ELb0ELb0EN7cutlass6half_tE19Flash_kernel_traitsILi96ELi64ELi128ELi4ES3_EELb1ELb0ELb0ELb0ELb1ELb0ELb0ELb0EEEvNS_16Flash_fwd_paramsE)
        /*0614*/ 	.word	0x00000000


	//----- nvinfo : EIATTR_REGCOUNT
	.align		4
.L_270:
        /*0618*/ 	.byte	0x04, 0x2f
        /*061a*/ 	.short	(.L_272 - .L_271)
	.align		4
.L_271:
        /*061c*/ 	.word	index@(_ZN5flash24flash_fwd_splitkv_kernelI23Flash_fwd_kernel_traitsILi96ELi64ELi128ELi4ELb0ELb0EN7cutlass6half_tE19Flash_kernel_traitsILi96ELi64ELi128ELi4ES3_EELb1ELb0ELb0ELb1ELb1ELb1ELb1ELb0EEEvNS_16Flash_fwd_paramsE)
        /*0620*/ 	.word	0x000000f3


	//----- nvinfo : EIATTR_FRAME_SIZE
	.align		4
.L_272:
        /*0624*/ 	.byte	0x04, 0x11
        /*0626*/ 	.short	(.L_274 - .L_273)
	.align		4
.L_273:
        /*0628*/ 	.word	index@(_ZN5flash24flash_fwd_splitkv_kernelI23Flash_fwd_kernel_traitsILi96ELi64ELi128ELi4ELb0ELb0EN7cutlass6half_tE19Flash_kernel_traitsILi96ELi64ELi128ELi4ES3_EELb1ELb0ELb0ELb1ELb1ELb1ELb1ELb0EEEvNS_16Flash_fwd_paramsE)
        /*062c*/ 	.word	0x00000000


	//----- nvinfo : EIATTR_REGCOUNT
	.align		4
.L_274:
        /*0630*/ 	.byte	0x04, 0x2f
        /*0632*/ 	.short	(.L_276 - .L_275)
	.align		4
.L_275:
        /*0634*/ 	.word	index@(_ZN5flash24flash_fwd_splitkv_kernelI23Flash_fwd_kernel_traitsILi96ELi64ELi128ELi4ELb0ELb0EN7cutlass6half_tE19Flash_kernel_traitsILi96ELi64ELi128ELi4ES3_EELb1ELb0ELb0ELb1ELb1ELb0ELb1ELb0EEEvNS_16Flash_fwd_paramsE)
        /*0638*/ 	.word	0x000000bc


	//----- nvinfo : EIATTR_FRAME_SIZE
	.align		4
.L_276:
        /*063c*/ 	.byte	0x04, 0x11
        /*063e*/ 	.short	(.L_278 - .L_277)
	.align		4
.L_277:
        /*0640*/ 	.word	index@(_ZN5flash24flash_fwd_splitkv_kernelI23Flash_fwd_kernel_traitsILi96ELi64ELi128ELi4ELb0ELb0EN7cutlass6half_tE19Flash_kernel_traitsILi96ELi64ELi128ELi4ES3_EELb1ELb0ELb0ELb1ELb1ELb0ELb1ELb0EEEvNS_16Flash_fwd_paramsE)
        /*0644*/ 	.word	0x00000000


	//----- nvinfo : EIATTR_REGCOUNT
	.align		4
.L_278:
        /*0648*/ 	.byte	0x04, 0x2f
        /*064a*/ 	.short	(.L_280 - .L_279)
	.align		4
.L_279:
        /*064c*/ 	.word	index@(_ZN5flash24flash_fwd_splitkv_kernelI23Flash_fwd_kernel_traitsILi96ELi64ELi128ELi4ELb0ELb0EN7cutlass6half_tE19Flash_kernel_traitsILi96ELi64ELi128ELi4ES3_EELb1ELb0ELb0ELb1ELb1ELb1ELb0ELb0EEEvNS_16Flash_fwd_paramsE)
        /*0650*/ 	.word	0x000000f8


	//----- nvinfo : EIATTR_FRAME_SIZE
	.align		4
.L_280:
        /*0654*/ 	.byte	0x04, 0x11
        /*0656*/ 	.short	(.L_282 - .L_281)
	.align		4
.L_281:
        /*0658*/ 	.word	index@(_ZN5flash24flash_fwd_splitkv_kernelI23Flash_fwd_kernel_traitsILi96ELi64ELi128ELi4ELb0ELb0EN7cutlass6half_tE19Flash_kernel_traitsILi96ELi64ELi128ELi4ES3_EELb1ELb0ELb0ELb1ELb1ELb1ELb0ELb0EEEvNS_16Flash_fwd_paramsE)
        /*065c*/ 	.word	0x00000000


	//----- nvinfo : EIATTR_REGCOUNT
	.align		4
.L_282:
        /*0660*/ 	.byte	0x04, 0x2f
        /*0662*/ 	.short	(.L_284 - .L_283)
	.align		4
.L_283:
        /*0664*/ 	.word	index@(_ZN5flash24flash_fwd_splitkv_kernelI23Flash_fwd_kernel_traitsILi96ELi64ELi128ELi4ELb0ELb0EN7cutlass6half_tE19Flash_kernel_traitsILi96ELi64ELi128ELi4ES3_EELb1ELb0ELb0ELb1ELb1ELb0ELb0ELb0EEEvNS_16Flash_fwd_paramsE)
        /*0668*/ 	.word	0x000000ca


	//----- nvinfo : EIATTR_FRAME_SIZE
	.align		4
.L_284:
        /*066c*/ 	.byte	0x04, 0x11
        /*066e*/ 	.short	(.L_286 - .L_285)
	.align		4
.L_285:
        /*0670*/ 	.word	index@(_ZN5flash24flash_fwd_splitkv_kernelI23Flash_fwd_kernel_traitsILi96ELi64ELi128ELi4ELb0ELb0EN7cutlass6half_tE19Flash_kernel_traitsILi96ELi64ELi128ELi4ES3_EELb1ELb0ELb0ELb1ELb1ELb0ELb0ELb0EEEvNS_16Flash_fwd_paramsE)
        /*0674*/ 	.word	0x00000000


	//----- nvinfo : EIATTR_REGCOUNT
	.align		4
.L_286:
        /*0678*/ 	.byte	0x04, 0x2f
        /*067a*/ 	.short	(.L_288 - .L_287)
	.align		4
.L_287:
        /*067c*/ 	.word	index@(_ZN5flash24flash_fwd_splitkv_kernelI23Flash_fwd_kernel_traitsILi96ELi64ELi128ELi4ELb0ELb0EN7cutlass6half_tE19Flash_kernel_traitsILi96ELi64ELi128ELi4ES3_EELb1ELb0ELb0ELb0ELb0ELb1ELb1ELb1EEEvNS_16Flash_fwd_paramsE)
        /*0680*/ 	.word	0x000000db


	//----- nvinfo : EIATTR_FRAME_SIZE
	.align		4
.L_288:
        /*0684*/ 	.byte	0x04, 0x11
        /*0686*/ 	.short	(.L_290 - .L_289)
	.align		4
.L_289:
        /*0688*/ 	.word	index@(_ZN5flash24flash_fwd_splitkv_kernelI23Flash_fwd_kernel_traitsILi96ELi64ELi128ELi4ELb0ELb0EN7cutlass6half_tE19Flash_kernel_traitsILi96ELi64ELi128ELi4ES3_EELb1ELb0ELb0ELb0ELb0ELb1ELb1ELb1EEEvNS_16Flash_fwd_paramsE)
        /*068c*/ 	.word	0x00000000


	//----- nvinfo : EIATTR_REGCOUNT
	.align		4
.L_290:
        /*0690*/ 	.byte	0x04, 0x2f
        /*0692*/ 	.short	(.L_292 - .L_291)
	.align		4
.L_291:
        /*0694*/ 	.word	index@(_ZN5flash24flash_fwd_splitkv_kernelI23Flash_fwd_kernel_traitsILi96ELi64ELi128ELi4ELb0ELb0EN7cutlass6half_tE19Flash_kernel_traitsILi96ELi64ELi128ELi4ES3_EELb1ELb0ELb0ELb0ELb0ELb0ELb1ELb1EEEvNS_16Flash_fwd_paramsE)
        /*0698*/ 	.word	0x000000d8


	//----- nvinfo : EIATTR_FRAME_SIZE
	.align		4
.L_292:
        /*069c*/ 	.byte	0x04, 0x11
        /*069e*/ 	.short	(.L_294 - .L_293)
	.align		4
.L_293:
        /*06a0*/ 	.word	index@(_ZN5flash24flash_fwd_splitkv_kernelI23Flash_fwd_kernel_traitsILi96ELi64ELi128ELi4ELb0ELb0EN7cutlass6half_tE19Flash_kernel_traitsILi96ELi64ELi128ELi4ES3_EELb1ELb0ELb0ELb0ELb0ELb0ELb1ELb1EEEvNS_16Flash_fwd_paramsE)
        /*06a4*/ 	.word	0x00000000


	//----- nvinfo : EIATTR_REGCOUNT
	.align		4
.L_294:
        /*06a8*/ 	.byte	0x04, 0x2f
        /*06aa*/ 	.short	(.L_296 - .L_295)
	.align		4
.L_295:
        /*06ac*/ 	.word	index@(_ZN5flash24flash_fwd_splitkv_kernelI23Flash_fwd_kernel_traitsILi96ELi64ELi128ELi4ELb0ELb0EN7cutlass6half_tE19Flash_kernel_traitsILi96ELi64ELi128ELi4ES3_EELb1ELb0ELb0ELb0ELb0ELb1ELb1ELb0EEEvNS_16Flash_fwd_paramsE)
        /*06b0*/ 	.word	0x000000ff


	//----- nvinfo : EIATTR_FRAME_SIZE
	.align		4
.L_296:
        /*06b4*/ 	.byte	0x04, 0x11
        /*06b6*/ 	.short	(.L_298 - .L_297)
	.align		4
.L_297:
        /*06b8*/ 	.word	index@(_ZN5flash24flash_fwd_splitkv_kernelI23Flash_fwd_kernel_traitsILi96ELi64ELi128ELi4ELb0ELb0EN7cutlass6half_tE19Flash_kernel_traitsILi96ELi64ELi128ELi4ES3_EELb1ELb0ELb0ELb0ELb0ELb1ELb1ELb0EEEvNS_16Flash_fwd_paramsE)
        /*06bc*/ 	.word	0x00000000


	//----- nvinfo : EIATTR_REGCOUNT
	.align		4
.L_298:
        /*06c0*/ 	.byte	0x04, 0x2f
        /*06c2*/ 	.short	(.L_300 - .L_299)
	.align		4
.L_299:
        /*06c4*/ 	.word	index@(_ZN5flash24flash_fwd_splitkv_kernelI23Flash_fwd_kernel_traitsILi96ELi64ELi128ELi4ELb0ELb0EN7cutlass6half_tE19Flash_kernel_traitsILi96ELi64ELi128ELi4ES3_EELb1ELb0ELb0ELb0ELb0ELb0ELb1ELb0EEEvNS_16Flash_fwd_paramsE)
        /*06c8*/ 	.word	0x000000d8


	//----- nvinfo : EIATTR_FRAME_SIZE
	.align		4
.L_300:
        /*06cc*/ 	.byte	0x04, 0x11
        /*06ce*/ 	.short	(.L_302 - .L_301)
	.align		4
.L_301:
        /*06d0*/ 	.word	index@(_ZN5flash24flash_fwd_splitkv_kernelI23Flash_fwd_kernel_traitsILi96ELi64ELi128ELi4ELb0ELb0EN7cutlass6half_tE19Flash_kernel_traitsILi96ELi64ELi128ELi4ES3_EELb1ELb0ELb0ELb0ELb0ELb0ELb1ELb0EEEvNS_16Flash_fwd_paramsE)
        /*06d4*/ 	.word	0x00000000


	//----- nvinfo : EIATTR_REGCOUNT
	.align		4
.L_302:
        /*06d8*/ 	.byte	0x04, 0x2f
        /*06da*/ 	.short	(.L_304 - .L_303)
	.align		4
.L_303:
        /*06dc*/ 	.word	index@(_ZN5flash24flash_fwd_splitkv_kernelI23Flash_fwd_kernel_traitsILi96ELi64ELi128ELi4ELb0ELb0EN7cutlass6half_tE19Flash_kernel_traitsILi96ELi64ELi128ELi4ES3_EELb1ELb0ELb0ELb0ELb0ELb1ELb0ELb1EEEvNS_16Flash_fwd_paramsE)
        /*06e0*/ 	.word	0x000000e1


	//----- nvinfo : EIATTR_FRAME_SIZE
	.align		4
.L_304:
        /*06e4*/ 	.byte	0x04, 0x11
        /*06e6*/ 	.short	(.L_306 - .L_305)
	.align		4
.L_305:
        /*06e8*/ 	.word	index@(_ZN5flash24flash_fwd_splitkv_kernelI23Flash_fwd_kernel_traitsILi96ELi64ELi128ELi4ELb0ELb0EN7cutlass6half_tE19Flash_kernel_traitsILi96ELi64ELi128ELi4ES3_EELb1ELb0ELb0ELb0ELb0ELb1ELb0ELb1EEEvNS_16Flash_fwd_paramsE)
        /*06ec*/ 	.word	0x00000000


	//----- nvinfo : EIATTR_REGCOUNT
	.align		4
.L_306:
        /*06f0*/ 	.byte	0x04, 0x2f
        /*06f2*/ 	.short	(.L_308 - .L_307)
	.align		4
.L_307:
        /*06f4*/ 	.word	index@(_ZN5flash24flash_fwd_splitkv_kernelI23Flash_fwd_kernel_traitsILi96ELi64ELi128ELi4ELb0ELb0EN7cutlass6half_tE19Flash_kernel_traitsILi96ELi64ELi128ELi4ES3_EELb1ELb0ELb0ELb0ELb0ELb0ELb0ELb1EEEvNS_16Flash_fwd_paramsE)
        /*06f8*/ 	.word	0x000000df


	//----- nvinfo : EIATTR_FRAME_SIZE
	.align		4
.L_308:
        /*06fc*/ 	.byte	0x04, 0x11
        /*06fe*/ 	.short	(.L_310 - .L_309)
	.align		4
.L_309:
        /*0700*/ 	.word	index@(_ZN5flash24flash_fwd_splitkv_kernelI23Flash_fwd_kernel_traitsILi96ELi64ELi128ELi4ELb0ELb0EN7cutlass6half_tE19Flash_kernel_traitsILi96ELi64ELi128ELi4ES3_EELb1ELb0ELb0ELb0ELb0ELb0ELb0ELb1EEEvNS_16Flash_fwd_paramsE)
        /*0704*/ 	.word	0x00000000


	//----- nvinfo : EIATTR_REGCOUNT
	.align		4
.L_310:
        /*0708*/ 	.byte	0x04, 0x2f
        /*070a*/ 	.short	(.L_312 - .L_311)
	.align		4
.L_311:
        /*070c*/ 	.word	index@(_ZN5flash24flash_fwd_splitkv_kernelI23Flash_fwd_kernel_traitsILi96ELi64ELi128ELi4ELb0ELb0EN7cutlass6half_tE19Flash_kernel_traitsILi96ELi64ELi128ELi4ES3_EELb1ELb0ELb0ELb0ELb0ELb1ELb0ELb0EEEvNS_16Flash_fwd_paramsE)
        /*0710*/ 	.word	0x000000ff


	//----- nvinfo : EIATTR_FRAME_SIZE
	.align		4
.L_312:
        /*0714*/ 	.byte	0x04, 0x11
        /*0716*/ 	.short	(.L_314 - .L_313)
	.align		4
.L_313:
        /*0718*/ 	.word	index@(_ZN5flash24flash_fwd_splitkv_kernelI23Flash_fwd_kernel_traitsILi96ELi64ELi128ELi4ELb0ELb0EN7cutlass6half_tE19Flash_kernel_traitsILi96ELi64ELi128ELi4ES3_EELb1ELb0ELb0ELb0ELb0ELb1ELb0ELb0EEEvNS_16Flash_fwd_paramsE)
        /*071c*/ 	.word	0x00000000


	//----- nvinfo : EIATTR_REGCOUNT
	.align		4
.L_314:
        /*0720*/ 	.byte	0x04, 0x2f
        /*0722*/ 	.short	(.L_316 - .L_315)
	.align		4
.L_315:
        /*0724*/ 	.word	index@(_ZN5flash24flash_fwd_splitkv_kernelI23Flash_fwd_kernel_traitsILi96ELi64ELi128ELi4ELb0ELb0EN7cutlass6half_tE19Flash_kernel_traitsILi96ELi64ELi128ELi4ES3_EELb1ELb0ELb0ELb0ELb0ELb0ELb0ELb0EEEvNS_16Flash_fwd_paramsE)
        /*0728*/ 	.word	0x000000d8


	//----- nvinfo : EIATTR_FRAME_SIZE
	.align		4
.L_316:
        /*072c*/ 	.byte	0x04, 0x11
        /*072e*/ 	.short	(.L_318 - .L_317)
	.align		4
.L_317:
        /*0730*/ 	.word	index@(_ZN5flash24flash_fwd_splitkv_kernelI23Flash_fwd_kernel_traitsILi96ELi64ELi128ELi4ELb0ELb0EN7cutlass6half_tE19Flash_kernel_traitsILi96ELi64ELi128ELi4ES3_EELb1ELb0ELb0ELb0ELb0ELb0ELb0ELb0EEEvNS_16Flash_fwd_paramsE)
        /*0734*/ 	.word	0x00000000


	//----- nvinfo : EIATTR_REGCOUNT
	.align		4
.L_318:
        /*0738*/ 	.byte	0x04, 0x2f
        /*073a*/ 	.short	(.L_320 - .L_319)
	.align		4
.L_319:
        /*073c*/ 	.word	index@(_ZN5flash32flash_fwd_splitkv_combine_kernelI23Flash_fwd_kernel_traitsILi96ELi64ELi128ELi4ELb0ELb0EN7cutlass6half_tE19Flash_kernel_traitsILi96ELi64ELi128ELi4ES3_EELi16ELi1ELb1EEEvNS_16Flash_fwd_paramsE)
        /*0740*/ 	.word	0x00000036


	//----- nvinfo : EIATTR_FRAME_SIZE
	.align		4
.L_320:
        /*0744*/ 	.byte	0x04, 0x11
        /*0746*/ 	.short	(.L_322 - .L_321)
	.align		4
.L_321:
        /*0748*/ 	.word	index@($__internal_13_$__cuda_sm20_div_s64)
        /*074c*/ 	.word	0x00000000


	//----- nvinfo : EIATTR_FRAME_SIZE
	.align		4
.L_322:
        /*0750*/ 	.byte	0x04, 0x11
        /*0752*/ 	.short	(.L_324 - .L_323)
	.align		4
.L_323:
        /*0754*/ 	.word	index@(_ZN5flash32flash_fwd_splitkv_combine_kernelI23Flash_fwd_kernel_traitsILi96ELi64ELi128ELi4ELb0ELb0EN7cutlass6half_tE19Flash_kernel_traitsILi96ELi64ELi128ELi4ES3_EELi16ELi1ELb1EEEvNS_16Flash_fwd_paramsE)
        /*0758*/ 	.word	0x00000000


	//----- nvinfo : EIATTR_REGCOUNT
	.align		4
.L_324:
        /*075c*/ 	.byte	0x04, 0x2f
        /*075e*/ 	.short	(.L_326 - .L_325)
	.align		4
.L_325:
        /*0760*/ 	.word	index@(_ZN5flash32flash_fwd_splitkv_combine_kernelI23Flash_fwd_kernel_traitsILi96ELi64ELi128ELi4ELb0ELb0EN7cutlass6half_tE19Flash_kernel_traitsILi96ELi64ELi128ELi4ES3_EELi16ELi2ELb1EEEvNS_16Flash_fwd_paramsE)
        /*0764*/ 	.word	0x00000036


	//----- nvinfo : EIATTR_FRAME_SIZE
	.align		4
.L_326:
        /*0768*/ 	.byte	0x04, 0x11
        /*076a*/ 	.short	(.L_328 - .L_327)
	.align		4
.L_327:
        /*076c*/ 	.word	index@($__internal_12_$__cuda_sm20_div_s64)
        /*0770*/ 	.word	0x00000000


	//----- nvinfo : EIATTR_FRAME_SIZE
	.align		4
.L_328:
        /*0774*/ 	.byte	0x04, 0x11
        /*0776*/ 	.short	(.L_330 - .L_329)
	.align		4
.L_329:
        /*0778*/ 	.word	index@(_ZN5flash32flash_fwd_splitkv_combine_kernelI23Flash_fwd_kernel_traitsILi96ELi64ELi128ELi4ELb0ELb0EN7cutlass6half_tE19Flash_kernel_traitsILi96ELi64ELi128ELi4ES3_EELi16ELi2ELb1EEEvNS_16Flash_fwd_paramsE)
        /*077c*/ 	.word	0x00000000


	//----- nvinfo : EIATTR_REGCOUNT
	.align		4
.L_330:
        /*0780*/ 	.byte	0x04, 0x2f
        /*0782*/ 	.short	(.L_332 - .L_331)
	.align		4
.L_331:
        /*0784*/ 	.word	index@(_ZN5flash32flash_fwd_splitkv_combine_kernelI23Flash_fwd_kernel_traitsILi96ELi64ELi128ELi4ELb0ELb0EN7cutlass6half_tE19Flash_kernel_traitsILi96ELi64ELi128ELi4ES3_EELi16ELi3ELb1EEEvNS_16Flash_fwd_paramsE)
        /*0788*/ 	.word	0x00000036


	//----- nvinfo : EIATTR_FRAME_SIZE
	.align		4
.L_332:
        /*078c*/ 	.byte	0x04, 0x11
        /*078e*/ 	.short	(.L_334 - .L_333)
	.align		4
.L_333:
        /*0790*/ 	.word	index@($__internal_11_$__cuda_sm20_div_s64)
        /*0794*/ 	.word	0x00000000


	//----- nvinfo : EIATTR_FRAME_SIZE
	.align		4
.L_334:
        /*0798*/ 	.byte	0x04, 0x11
        /*079a*/ 	.short	(.L_336 - .L_335)
	.align		4
.L_335:
        /*079c*/ 	.word	index@(_ZN5flash32flash_fwd_splitkv_combine_kernelI23Flash_fwd_kernel_traitsILi96ELi64ELi128ELi4ELb0ELb0EN7cutlass6half_tE19Flash_kernel_traitsILi96ELi64ELi128ELi4ES3_EELi16ELi3ELb1EEEvNS_16Flash_fwd_paramsE)
        /*07a0*/ 	.word	0x00000000


	//----- nvinfo : EIATTR_REGCOUNT
	.align		4
.L_336:
        /*07a4*/ 	.byte	0x04, 0x2f
        /*07a6*/ 	.short	(.L_338 - .L_337)
	.align		4
.L_337:
        /*07a8*/ 	.word	index@(_ZN5flash32flash_fwd_splitkv_combine_kernelI23Flash_fwd_kernel_traitsILi96ELi64ELi128ELi4ELb0ELb0EN7cutlass6half_tE19Flash_kernel_traitsILi96ELi64ELi128ELi4ES3_EELi16ELi4ELb1EEEvNS_16Flash_fwd_paramsE)
        /*07ac*/ 	.word	0x0000003c


	//----- nvinfo : EIATTR_FRAME_SIZE
	.align		4
.L_338:
        /*07b0*/ 	.byte	0x04, 0x11
        /*07b2*/ 	.short	(.L_340 - .L_339)
	.align		4
.L_339:
        /*07b4*/ 	.word	index@($__internal_10_$__cuda_sm20_div_s64)
        /*07b8*/ 	.word	0x00000000


	//----- nvinfo : EIATTR_FRAME_SIZE
	.align		4
.L_340:
        /*07bc*/ 	.byte	0x04, 0x11
        /*07be*/ 	.short	(.L_342 - .L_341)
	.align		4
.L_341:
        /*07c0*/ 	.word	index@(_ZN5flash32flash_fwd_splitkv_combine_kernelI23Flash_fwd_kernel_traitsILi96ELi64ELi128ELi4ELb0ELb0EN7cutlass6half_tE19Flash_kernel_traitsILi96ELi64ELi128ELi4ES3_EELi16ELi4ELb1EEEvNS_16Flash_fwd_paramsE)
        /*07c4*/ 	.word	0x00000000


	//----- nvinfo : EIATTR_REGCOUNT
	.align		4
.L_342:
        /*07c8*/ 	.byte	0x04, 0x2f
        /*07ca*/ 	.short	(.L_344 - .L_343)
	.align		4
.L_343:
        /*07cc*/ 	.word	index@(_ZN5flash32flash_fwd_splitkv_combine_kernelI23Flash_fwd_kernel_traitsILi96ELi64ELi128ELi4ELb0ELb0EN7cutlass6half_tE19Flash_kernel_traitsILi96ELi64ELi128ELi4ES3_EELi16ELi5ELb1EEEvNS_16Flash_fwd_paramsE)
        /*07d0*/ 	.word	0x00000040


	//----- nvinfo : EIATTR_FRAME_SIZE
	.align		4
.L_344:
        /*07d4*/ 	.byte	0x04, 0x11
        /*07d6*/ 	.short	(.L_346 - .L_345)
	.align		4
.L_345:
        /*07d8*/ 	.word	index@($__internal_9_$__cuda_sm20_div_s64)
        /*07dc*/ 	.word	0x00000000


	//----- nvinfo : EIATTR_FRAME_SIZE
	.align		4
.L_346:
        /*07e0*/ 	.byte	0x04, 0x11
        /*07e2*/ 	.short	(.L_348 - .L_347)
	.align		4
.L_347:
        /*07e4*/ 	.word	index@(_ZN5flash32flash_fwd_splitkv_combine_kernelI23Flash_fwd_kernel_traitsILi96ELi64ELi128ELi4ELb0ELb0EN7cutlass6half_tE19Flash_kernel_traitsILi96ELi64ELi128ELi4ES3_EELi16ELi5ELb1EEEvNS_16Flash_fwd_paramsE)
        /*07e8*/ 	.word	0x00000000


	//----- nvinfo : EIATTR_REGCOUNT
	.align		4
.L_348:
        /*07ec*/ 	.byte	0x04, 0x2f
        /*07ee*/ 	.short	(.L_350 - .L_349)
	.align		4
.L_349:
        /*07f0*/ 	.word	index@(_ZN5flash32flash_fwd_splitkv_combine_kernelI23Flash_fwd_kernel_traitsILi96ELi64ELi128ELi4ELb0ELb0EN7cutlass6half_tE19Flash_kernel_traitsILi96ELi64ELi128ELi4ES3_EELi16ELi6ELb1EEEvNS_16Flash_fwd_paramsE)
        /*07f4*/ 	.word	0x00000040


	//----- nvinfo : EIATTR_FRAME_SIZE
	.align		4
.L_350:
        /*07f8*/ 	.byte	0x04, 0x11
        /*07fa*/ 	.short	(.L_352 - .L_351)
	.align		4
.L_351:
        /*07fc*/ 	.word	index@($__internal_8_$__cuda_sm20_div_s64)
        /*0800*/ 	.word	0x00000000


	//----- nvinfo : EIATTR_FRAME_SIZE
	.align		4
.L_352:
        /*0804*/ 	.byte	0x04, 0x11
        /*0806*/ 	.short	(.L_354 - .L_353)
	.align		4
.L_353:
        /*0808*/ 	.word	index@(_ZN5flash32flash_fwd_splitkv_combine_kernelI23Flash_fwd_kernel_traitsILi96ELi64ELi128ELi4ELb0ELb0EN7cutlass6half_tE19Flash_kernel_traitsILi96ELi64ELi128ELi4ES3_EELi16ELi6ELb1EEEvNS_16Flash_fwd_paramsE)
        /*080c*/ 	.word	0x00000000


	//----- nvinfo : EIATTR_REGCOUNT
	.align		4
.L_354:
        /*0810*/ 	.byte	0x04, 0x2f
        /*0812*/ 	.short	(.L_356 - .L_355)
	.align		4
.L_355:
        /*0814*/ 	.word	index@(_ZN5flash32flash_fwd_splitkv_combine_kernelI23Flash_fwd_kernel_traitsILi96ELi64ELi128ELi4ELb0ELb0EN7cutlass6half_tE19Flash_kernel_traitsILi96ELi64ELi128ELi4ES3_EELi16ELi7ELb1EEEvNS_16Flash_fwd_paramsE)
        /*0818*/ 	.word	0x00000046


	//----- nvinfo : EIATTR_FRAME_SIZE
	.align		4
.L_356:
        /*081c*/ 	.byte	0x04, 0x11
        /*081e*/ 	.short	(.L_358 - .L_357)
	.align		4
.L_357:
        /*0820*/ 	.word	index@($__internal_7_$__cuda_sm20_div_s64)
        /*0824*/ 	.word	0x00000000


	//----- nvinfo : EIATTR_FRAME_SIZE
	.align		4
.L_358:
        /*0828*/ 	.byte	0x04, 0x11
        /*082a*/ 	.short	(.L_360 - .L_359)
	.align		4
.L_359:
        /*082c*/ 	.word	index@(_ZN5flash32flash_fwd_splitkv_combine_kernelI23Flash_fwd_kernel_traitsILi96ELi64ELi128ELi4ELb0ELb0EN7cutlass6half_tE19Flash_kernel_traitsILi96ELi64ELi128ELi4ES3_EELi16ELi7ELb1EEEvNS_16Flash_fwd_paramsE)
        /*0830*/ 	.word	0x00000000


	//----- nvinfo : EIATTR_REGCOUNT
	.align		4
.L_360:
        /*0834*/ 	.byte	0x04, 0x2f
        /*0836*/ 	.short	(.L_362 - .L_361)
	.align		4
.L_361:
        /*0838*/ 	.word	index@(_ZN5flash32flash_fwd_splitkv_combine_kernelI23Flash_fwd_kernel_traitsILi96ELi64ELi128ELi4ELb0ELb0EN7cutlass6half_tE19Flash_kernel_traitsILi96ELi64ELi128ELi4ES3_EELi16ELi1ELb0EEEvNS_16Flash_fwd_paramsE)
        /*083c*/ 	.word	0x00000036


	//----- nvinfo : EIATTR_FRAME_SIZE
	.align		4
.L_362:
        /*0840*/ 	.byte	0x04, 0x11
        /*0842*/ 	.short	(.L_364 - .L_363)
	.align		4
.L_363:
        /*0844*/ 	.word	index@($__internal_6_$__cuda_sm20_div_s64)
        /*0848*/ 	.word	0x00000000


	//----- nvinfo : EIATTR_FRAME_SIZE
	.align		4
.L_364:
        /*084c*/ 	.byte	0x04, 0x11
        /*084e*/ 	.short	(.L_366 - .L_365)
	.align		4
.L_365:
        /*0850*/ 	.word	index@(_ZN5flash32flash_fwd_splitkv_combine_kernelI23Flash_fwd_kernel_traitsILi96ELi64ELi128ELi4ELb0ELb0EN7cutlass6half_tE19Flash_kernel_traitsILi96ELi64ELi128ELi4ES3_EELi16ELi1ELb0EEEvNS_16Flash_fwd_paramsE)
        /*0854*/ 	.word	0x00000000


	//----- nvinfo : EIATTR_REGCOUNT
	.align		4
.L_366:
        /*0858*/ 	.byte	0x04, 0x2f
        /*085a*/ 	.short	(.L_368 - .L_367)
	.align		4
.L_367:
        /*085c*/ 	.word	index@(_ZN5flash32flash_fwd_splitkv_combine_kernelI23Flash_fwd_kernel_traitsILi96ELi64ELi128ELi4ELb0ELb0EN7cutlass6half_tE19Flash_kernel_traitsILi96ELi64ELi128ELi4ES3_EELi16ELi2ELb0EEEvNS_16Flash_fwd_paramsE)
        /*0860*/ 	.word	0x00000036


	//----- nvinfo : EIATTR_FRAME_SIZE
	.align		4
.L_368:
        /*0864*/ 	.byte	0x04, 0x11
        /*0866*/ 	.short	(.L_370 - .L_369)
	.align		4
.L_369:
        /*0868*/ 	.word	index@($__internal_5_$__cuda_sm20_div_s64)
        /*086c*/ 	.word	0x00000000


	//----- nvinfo : EIATTR_FRAME_SIZE
	.align		4
.L_370:
        /*0870*/ 	.byte	0x04, 0x11
        /*0872*/ 	.short	(.L_372 - .L_371)
	.align		4
.L_371:
        /*0874*/ 	.word	index@(_ZN5flash32flash_fwd_splitkv_combine_kernelI23Flash_fwd_kernel_traitsILi96ELi64ELi128ELi4ELb0ELb0EN7cutlass6half_tE19Flash_kernel_traitsILi96ELi64ELi128ELi4ES3_EELi16ELi2ELb0EEEvNS_16Flash_fwd_paramsE)
        /*0878*/ 	.word	0x00000000


	//----- nvinfo : EIATTR_REGCOUNT
	.align		4
.L_372:
        /*087c*/ 	.byte	0x04, 0x2f
        /*087e*/ 	.short	(.L_374 - .L_373)
	.align		4
.L_373:
        /*0880*/ 	.word	index@(_ZN5flash32flash_fwd_splitkv_combine_kernelI23Flash_fwd_kernel_traitsILi96ELi64ELi128ELi4ELb0ELb0EN7cutlass6half_tE19Flash_kernel_traitsILi96ELi64ELi128ELi4ES3_EELi16ELi3ELb0EEEvNS_16Flash_fwd_paramsE)
        /*0884*/ 	.word	0x00000036


	//----- nvinfo : EIATTR_FRAME_SIZE
	.align		4
.L_374:
        /*0888*/ 	.byte	0x04, 0x11
        /*088a*/ 	.short	(.L_376 - .L_375)
	.align		4
.L_375:
        /*088c*/ 	.word	index@($__internal_4_$__cuda_sm20_div_s64)
        /*0890*/ 	.word	0x00000000


	//----- nvinfo : EIATTR_FRAME_SIZE
	.align		4
.L_376:
        /*0894*/ 	.byte	0x04, 0x11
        /*0896*/ 	.short	(.L_378 - .L_377)
	.align		4
.L_377:
        /*0898*/ 	.word	index@(_ZN5flash32flash_fwd_splitkv_combine_kernelI23Flash_fwd_kernel_traitsILi96ELi64ELi128ELi4ELb0ELb0EN7cutlass6half_tE19Flash_kernel_traitsILi96ELi64ELi128ELi4ES3_EELi16ELi3ELb0EEEvNS_16Flash_fwd_paramsE)
        /*089c*/ 	.word	0x00000000


	//----- nvinfo : EIATTR_REGCOUNT
	.align		4
.L_378:
        /*08a0*/ 	.byte	0x04, 0x2f
        /*08a2*/ 	.short	(.L_380 - .L_379)
	.align		4
.L_379:
        /*08a4*/ 	.word	index@(_ZN5flash32flash_fwd_splitkv_combine_kernelI23Flash_fwd_kernel_traitsILi96ELi64ELi128ELi4ELb0ELb0EN7cutlass6half_tE19Flash_kernel_traitsILi96ELi64ELi128ELi4ES3_EELi16ELi4ELb0EEEvNS_16Flash_fwd_paramsE)
        /*08a8*/ 	.word	0x0000003c


	//----- nvinfo : EIATTR_FRAME_SIZE
	.align		4
.L_380:
        /*08ac*/ 	.byte	0x04, 0x11
        /*08ae*/ 	.short	(.L_382 - .L_381)
	.align		4
.L_381:
        /*08b0*/ 	.word	index@($__internal_3_$__cuda_sm20_div_s64)
        /*08b4*/ 	.word	0x00000000


	//----- nvinfo : EIATTR_FRAME_SIZE
	.align		4
.L_382:
        /*08b8*/ 	.byte	0x04, 0x11
        /*08ba*/ 	.short	(.L_384 - .L_383)
	.align		4
.L_383:
        /*08bc*/ 	.word	index@(_ZN5flash32flash_fwd_splitkv_combine_kernelI23Flash_fwd_kernel_traitsILi96ELi64ELi128ELi4ELb0ELb0EN7cutlass6half_tE19Flash_kernel_traitsILi96ELi64ELi128ELi4ES3_EELi16ELi4ELb0EEEvNS_16Flash_fwd_paramsE)
        /*08c0*/ 	.word	0x00000000


	//----- nvinfo : EIATTR_REGCOUNT
	.align		4
.L_384:
        /*08c4*/ 	.byte	0x04, 0x2f
        /*08c6*/ 	.short	(.L_386 - .L_385)
	.align		4
.L_385:
        /*08c8*/ 	.word	index@(_ZN5flash32flash_fwd_splitkv_combine_kernelI23Flash_fwd_kernel_traitsILi96ELi64ELi128ELi4ELb0ELb0EN7cutlass6half_tE19Flash_kernel_traitsILi96ELi64ELi128ELi4ES3_EELi16ELi5ELb0EEEvNS_16Flash_fwd_paramsE)
        /*08cc*/ 	.word	0x00000040


	//----- nvinfo : EIATTR_FRAME_SIZE
	.align		4
.L_386:
        /*08d0*/ 	.byte	0x04, 0x11
        /*08d2*/ 	.short	(.L_388 - .L_387)
	.align		4
.L_387:
        /*08d4*/ 	.word	index@($__internal_2_$__cuda_sm20_div_s64)
        /*08d8*/ 	.word	0x00000000


	//----- nvinfo : EIATTR_FRAME_SIZE
	.align		4
.L_388:
        /*08dc*/ 	.byte	0x04, 0x11
        /*08de*/ 	.short	(.L_390 - .L_389)
	.align		4
.L_389:
        /*08e0*/ 	.word	index@(_ZN5flash32flash_fwd_splitkv_combine_kernelI23Flash_fwd_kernel_traitsILi96ELi64ELi128ELi4ELb0ELb0EN7cutlass6half_tE19Flash_kernel_traitsILi96ELi64ELi128ELi4ES3_EELi16ELi5ELb0EEEvNS_16Flash_fwd_paramsE)
        /*08e4*/ 	.word	0x00000000


	//----- nvinfo : EIATTR_REGCOUNT
	.align		4
.L_390:
        /*08e8*/ 	.byte	0x04, 0x2f
        /*08ea*/ 	.short	(.L_392 - .L_391)
	.align		4
.L_391:
        /*08ec*/ 	.word	index@(_ZN5flash32flash_fwd_splitkv_combine_kernelI23Flash_fwd_kernel_traitsILi96ELi64ELi128ELi4ELb0ELb0EN7cutlass6half_tE19Flash_kernel_traitsILi96ELi64ELi128ELi4ES3_EELi16ELi6ELb0EEEvNS_16Flash_fwd_paramsE)
        /*08f0*/ 	.word	0x00000040


	//----- nvinfo : EIATTR_FRAME_SIZE
	.align		4
.L_392:
        /*08f4*/ 	.byte	0x04, 0x11
        /*08f6*/ 	.short	(.L_394 - .L_393)
	.align		4
.L_393:
        /*08f8*/ 	.word	index@($__internal_1_$__cuda_sm20_div_s64)
        /*08fc*/ 	.word	0x00000000


	//----- nvinfo : EIATTR_FRAME_SIZE
	.align		4
.L_394:
        /*0900*/ 	.byte	0x04, 0x11
        /*0902*/ 	.short	(.L_396 - .L_395)
	.align		4
.L_395:
        /*0904*/ 	.word	index@(_ZN5flash32flash_fwd_splitkv_combine_kernelI23Flash_fwd_kernel_traitsILi96ELi64ELi128ELi4ELb0ELb0EN7cutlass6half_tE19Flash_kernel_traitsILi96ELi64ELi128ELi4ES3_EELi16ELi6ELb0EEEvNS_16Flash_fwd_paramsE)
        /*0908*/ 	.word	0x00000000


	//----- nvinfo : EIATTR_REGCOUNT
	.align		4
.L_396:
        /*090c*/ 	.byte	0x04, 0x2f
        /*090e*/ 	.short	(.L_398 - .L_397)
	.align		4
.L_397:
        /*0910*/ 	.word	index@(_ZN5flash32flash_fwd_splitkv_combine_kernelI23Flash_fwd_kernel_traitsILi96ELi64ELi128ELi4ELb0ELb0EN7cutlass6half_tE19Flash_kernel_traitsILi96ELi64ELi128ELi4ES3_EELi16ELi7ELb0EEEvNS_16Flash_fwd_paramsE)
        /*0914*/ 	.word	0x00000046


	//----- nvinfo : EIATTR_FRAME_SIZE
	.align		4
.L_398:
        /*0918*/ 	.byte	0x04, 0x11
        /*091a*/ 	.short	(.L_400 - .L_399)
	.align		4
.L_399:
        /*091c*/ 	.word	index@($__internal_0_$__cuda_sm20_div_s64)
        /*0920*/ 	.word	0x00000000


	//----- nvinfo : EIATTR_FRAME_SIZE
	.align		4
.L_400:
        /*0924*/ 	.byte	0x04, 0x11
        /*0926*/ 	.short	(.L_402 - .L_401)
	.align		4
.L_401:
        /*0928*/ 	.word	index@(_ZN5flash32flash_fwd_splitkv_combine_kernelI23Flash_fwd_kernel_traitsILi96ELi64ELi128ELi4ELb0ELb0EN7cutlass6half_tE19Flash_kernel_traitsILi96ELi64ELi128ELi4ES3_EELi16ELi7ELb0EEEvNS_16Flash_fwd_paramsE)
        /*092c*/ 	.word	0x00000000


	//----- nvinfo : EIATTR_MIN_STACK_SIZE
	.align		4
.L_402:
        /*0930*/ 	.byte	0x04, 0x12
        /*0932*/ 	.short	(.L_404 - .L_403)
	.align		4
.L_403:
        /*0934*/ 	.word	index@(_ZN5flash32flash_fwd_splitkv_combine_kernelI23Flash_fwd_kernel_traitsILi96ELi64ELi128ELi4ELb0ELb0EN7cutlass6half_tE19Flash_kernel_traitsILi96ELi64ELi128ELi4ES3_EELi16ELi7ELb0EEEvNS_16Flash_fwd_paramsE)
        /*0938*/ 	.word	0x00000000


	//----- nvinfo : EIATTR_MIN_STACK_SIZE
	.align		4
.L_404:
        /*093c*/ 	.byte	0x04, 0x12
        /*093e*/ 	.short	(.L_406 - .L_405)
	.align		4
.L_405:
        /*0940*/ 	.word	index@(_ZN5flash32flash_fwd_splitkv_combine_kernelI23Flash_fwd_kernel_traitsILi96ELi64ELi128ELi4ELb0ELb0EN7cutlass6half_tE19Flash_kernel_traitsILi96ELi64ELi128ELi4ES3_EELi16ELi6ELb0EEEvNS_16Flash_fwd_paramsE)
        /*0944*/ 	.word	0x00000000


	//----- nvinfo : EIATTR_MIN_STACK_SIZE
	.align		4
.L_406:
        /*0948*/ 	.byte	0x04, 0x12
        /*094a*/ 	.short	(.L_408 - .L_407)
	.align		4
.L_407:
        /*094c*/ 	.word	index@(_ZN5flash32flash_fwd_splitkv_combine_kernelI23Flash_fwd_kernel_traitsILi96ELi64ELi128ELi4ELb0ELb0EN7cutlass6half_tE19Flash_kernel_traitsILi96ELi64ELi128ELi4ES3_EELi16ELi5ELb0EEEvNS_16Flash_fwd_paramsE)
        /*0950*/ 	.word	0x00000000


	//----- nvinfo : EIATTR_MIN_STACK_SIZE
	.align		4
.L_408:
        /*0954*/ 	.byte	0x04, 0x12
        /*0956*/ 	.short	(.L_410 - .L_409)
	.align		4
.L_409:
        /*0958*/ 	.word	index@(_ZN5flash32flash_fwd_splitkv_combine_kernelI23Flash_fwd_kernel_traitsILi96ELi64ELi128ELi4ELb0ELb0EN7cutlass6half_tE19Flash_kernel_traitsILi96ELi64ELi128ELi4ES3_EELi16ELi4ELb0EEEvNS_16Flash_fwd_paramsE)
        /*095c*/ 	.word	0x00000000


	//----- nvinfo : EIATTR_MIN_STACK_SIZE
	.align		4
.L_410:
        /*0960*/ 	.byte	0x04, 0x12
        /*0962*/ 	.short	(.L_412 - .L_411)
	.align		4
.L_411:
        /*0964*/ 	.word	index@(_ZN5flash32flash_fwd_splitkv_combine_kernelI23Flash_fwd_kernel_traitsILi96ELi64ELi128ELi4ELb0ELb0EN7cutlass6half_tE19Flash_kernel_traitsILi96ELi64ELi128ELi4ES3_EELi16ELi3ELb0EEEvNS_16Flash_fwd_paramsE)
        /*0968*/ 	.word	0x00000000


	//----- nvinfo : EIATTR_MIN_STACK_SIZE
	.align		4
.L_412:
        /*096c*/ 	.byte	0x04, 0x12
        /*096e*/ 	.short	(.L_414 - .L_413)
	.align		4
.L_413:
        /*0970*/ 	.word	index@(_ZN5flash32flash_fwd_splitkv_combine_kernelI23Flash_fwd_kernel_traitsILi96ELi64ELi128ELi4ELb0ELb0EN7cutlass6half_tE19Flash_kernel_traitsILi96ELi64ELi128ELi4ES3_EELi16ELi2ELb0EEEvNS_16Flash_fwd_paramsE)
        /*0974*/ 	.word	0x00000000


	//----- nvinfo : EIATTR_MIN_STACK_SIZE
	.align		4
.L_414:
        /*0978*/ 	.byte	0x04, 0x12
        /*097a*/ 	.short	(.L_416 - .L_415)
	.align		4
.L_415:
        /*097c*/ 	.word	index@(_ZN5flash32flash_fwd_splitkv_combine_kernelI23Flash_fwd_kernel_traitsILi96ELi64ELi128ELi4ELb0ELb0EN7cutlass6half_tE19Flash_kernel_traitsILi96ELi64ELi128ELi4ES3_EELi16ELi1ELb0EEEvNS_16Flash_fwd_paramsE)
        /*0980*/ 	.word	0x00000000


	//----- nvinfo : EIATTR_MIN_STACK_SIZE
	.align		4
.L_416:
        /*0984*/ 	.byte	0x04, 0x12
        /*0986*/ 	.short	(.L_418 - .L_417)
	.align		4
.L_417:
        /*0988*/ 	.word	index@(_ZN5flash32flash_fwd_splitkv_combine_kernelI23Flash_fwd_kernel_traitsILi96ELi64ELi128ELi4ELb0ELb0EN7cutlass6half_tE19Flash_kernel_traitsILi96ELi64ELi128ELi4ES3_EELi16ELi7ELb1EEEvNS_16Flash_fwd_paramsE)
        /*098c*/ 	.word	0x00000000


	//----- nvinfo : EIATTR_MIN_STACK_SIZE
	.align		4
.L_418:
        /*0990*/ 	.byte	0x04, 0x12
        /*0992*/ 	.short	(.L_420 - .L_419)
	.align		4
.L_419:
        /*0994*/ 	.word	index@(_ZN5flash32flash_fwd_splitkv_combine_kernelI23Flash_fwd_kernel_traitsILi96ELi64ELi128ELi4ELb0ELb0EN7cutlass6half_tE19Flash_kernel_traitsILi96ELi64ELi128ELi4ES3_EELi16ELi6ELb1EEEvNS_16Flash_fwd_paramsE)
        /*0998*/ 	.word	0x00000000


	//----- nvinfo : EIATTR_MIN_STACK_SIZE
	.align		4
.L_420:
        /*099c*/ 	.byte	0x04, 0x12
        /*099e*/ 	.short	(.L_422 - .L_421)
	.align		4
.L_421:
        /*09a0*/ 	.word	index@(_ZN5flash32flash_fwd_splitkv_combine_kernelI23Flash_fwd_kernel_traitsILi96ELi64ELi128ELi4ELb0ELb0EN7cutlass6half_tE19Flash_kernel_traitsILi96ELi64ELi128ELi4ES3_EELi16ELi5ELb1EEEvNS_16Flash_fwd_paramsE)
        /*09a4*/ 	.word	0x00000000


	//----- nvinfo : EIATTR_MIN_STACK_SIZE
	.align		4
.L_422:
        /*09a8*/ 	.byte	0x04, 0x12
        /*09aa*/ 	.short	(.L_424 - .L_423)
	.align		4
.L_423:
        /*09ac*/ 	.word	index@(_ZN5flash32flash_fwd_splitkv_combine_kernelI23Flash_fwd_kernel_traitsILi96ELi64ELi128ELi4ELb0ELb0EN7cutlass6half_tE19Flash_kernel_traitsILi96ELi64ELi128ELi4ES3_EELi16ELi4ELb1EEEvNS_16Flash_fwd_paramsE)
        /*09b0*/ 	.word	0x00000000


	//----- nvinfo : EIATTR_MIN_STACK_SIZE
	.align		4
.L_424:
        /*09b4*/ 	.byte	0x04, 0x12
        /*09b6*/ 	.short	(.L_426 - .L_425)
	.align		4
.L_425:
        /*09b8*/ 	.word	index@(_ZN5flash32flash_fwd_splitkv_combine_kernelI23Flash_fwd_kernel_traitsILi96ELi64ELi128ELi4ELb0ELb0EN7cutlass6half_tE19Flash_kernel_traitsILi96ELi64ELi128ELi4ES3_EELi16ELi3ELb1EEEvNS_16Flash_fwd_paramsE)
        /*09bc*/ 	.word	0x00000000


	//----- nvinfo : EIATTR_MIN_STACK_SIZE
	.align		4
.L_426:
        /*09c0*/ 	.byte	0x04, 0x12
        /*09c2*/ 	.short	(.L_428 - .L_427)
	.align		4
.L_427:
        /*09c4*/ 	.word	index@(_ZN5flash32flash_fwd_splitkv_combine_kernelI23Flash_fwd_kernel_traitsILi96ELi64ELi128ELi4ELb0ELb0EN7cutlass6half_tE19Flash_kernel_traitsILi96ELi64ELi128ELi4ES3_EELi16ELi2ELb1EEEvNS_16Flash_fwd_paramsE)
        /*09c8*/ 	.word	0x00000000


	//----- nvinfo : EIATTR_MIN_STACK_SIZE
	.align		4
.L_428:
        /*09cc*/ 	.byte	0x04, 0x12
        /*09ce*/ 	.short	(.L_430 - .L_429)
	.align		4
.L_429:
        /*09d0*/ 	.word	index@(_ZN5flash32flash_fwd_splitkv_combine_kernelI23Flash_fwd_kernel_traitsILi96ELi64ELi128ELi4ELb0ELb0EN7cutlass6half_tE19Flash_kernel_traitsILi96ELi64ELi128ELi4ES3_EELi16ELi1ELb1EEEvNS_16Flash_fwd_paramsE)
        /*09d4*/ 	.word	0x00000000


	//----- nvinfo : EIATTR_MIN_STACK_SIZE
	.align		4
.L_430:
        /*09d8*/ 	.byte	0x04, 0x12
        /*09da*/ 	.short	(.L_432 - .L_431)
	.align		4
.L_431:
        /*09dc*/ 	.word	index@(_ZN5flash24flash_fwd_splitkv_kernelI23Flash_fwd_kernel_traitsILi96ELi64ELi128ELi4ELb0ELb0EN7cutlass6half_tE19Flash_kernel_traitsILi96ELi64ELi128ELi4ES3_EELb1ELb0ELb0ELb0ELb0ELb0ELb0ELb0EEEvNS_16Flash_fwd_paramsE)
        /*09e0*/ 	.word	0x00000000


	//----- nvinfo : EIATTR_MIN_STACK_SIZE
	.align		4
.L_432:
        /*09e4*/ 	.byte	0x04, 0x12
        /*09e6*/ 	.short	(.L_434 - .L_433)
	.align		4
.L_433:
        /*09e8*/ 	.word	index@(_ZN5flash24flash_fwd_splitkv_kernelI23Flash_fwd_kernel_traitsILi96ELi64ELi128ELi4ELb0ELb0EN7cutlass6half_tE19Flash_kernel_traitsILi96ELi64ELi128ELi4ES3_EELb1ELb0ELb0ELb0ELb0ELb1ELb0ELb0EEEvNS_16Flash_fwd_paramsE)
        /*09ec*/ 	.word	0x00000000


	//----- nvinfo : EIATTR_MIN_STACK_SIZE
	.align		4
.L_434:
        /*09f0*/ 	.byte	0x04, 0x12
        /*09f2*/ 	.short	(.L_436 - .L_435)
	.align		4
.L_435:
        /*09f4*/ 	.word	index@(_ZN5flash24flash_fwd_splitkv_kernelI23Flash_fwd_kernel_traitsILi96ELi64ELi128ELi4ELb0ELb0EN7cutlass6half_tE19Flash_kernel_traitsILi96ELi64ELi128ELi4ES3_EELb1ELb0ELb0ELb0ELb0ELb0ELb0ELb1EEEvNS_16Flash_fwd_paramsE)
        /*09f8*/ 	.word	0x00000000


	//----- nvinfo : EIATTR_MIN_STACK_SIZE
	.align		4
.L_436:
        /*09fc*/ 	.byte	0x04, 0x12
        /*09fe*/ 	.short	(.L_438 - .L_437)
	.align		4
.L_437:
        /*0a00*/ 	.word	index@(_ZN5flash24flash_fwd_splitkv_kernelI23Flash_fwd_kernel_traitsILi96ELi64ELi128ELi4ELb0ELb0EN7cutlass6half_tE19Flash_kernel_traitsILi96ELi64ELi128ELi4ES3_EELb1ELb0ELb0ELb0ELb0ELb1ELb0ELb1EEEvNS_16Flash_fwd_paramsE)
        /*0a04*/ 	.word	0x00000000


	//----- nvinfo : EIATTR_MIN_STACK_SIZE
	.align		4
.L_438:
        /*0a08*/ 	.byte	0x04, 0x12
        /*0a0a*/ 	.short	(.L_440 - .L_439)
	.align		4
.L_439:
        /*0a0c*/ 	.word	index@(_ZN5flash24flash_fwd_splitkv_kernelI23Flash_fwd_kernel_traitsILi96ELi64ELi128ELi4ELb0ELb0EN7cutlass6half_tE19Flash_kernel_traitsILi96ELi64ELi128ELi4ES3_EELb1ELb0ELb0ELb0ELb0ELb0ELb1ELb0EEEvNS_16Flash_fwd_paramsE)
        /*0a10*/ 	.word	0x00000000


	//----- nvinfo : EIATTR_MIN_STACK_SIZE
	.align		4
.L_440:
        /*0a14*/ 	.byte	0x04, 0x12
        /*0a16*/ 	.short	(.L_442 - .L_441)
	.align		4
.L_441:
        /*0a18*/ 	.word	index@(_ZN5flash24flash_fwd_splitkv_kernelI23Flash_fwd_kernel_traitsILi96ELi64ELi128ELi4ELb0ELb0EN7cutlass6half_tE19Flash_kernel_traitsILi96ELi64ELi128ELi4ES3_EELb1ELb0ELb0ELb0ELb0ELb1ELb1ELb0EEEvNS_16Flash_fwd_paramsE)
        /*0a1c*/ 	.word	0x00000000


	//----- nvinfo : EIATTR_MIN_STACK_SIZE
	.align		4
.L_442:
        /*0a20*/ 	.byte	0x04, 0x12
        /*0a22*/ 	.short	(.L_444 - .L_443)
	.align		4
.L_443:
        /*0a24*/ 	.word	index@(_ZN5flash24flash_fwd_splitkv_kernelI23Flash_fwd_kernel_traitsILi96ELi64ELi128ELi4ELb0ELb0EN7cutlass6half_tE19Flash_kernel_traitsILi96ELi64ELi128ELi4ES3_EELb1ELb0ELb0ELb0ELb0ELb0ELb1ELb1EEEvNS_16Flash_fwd_paramsE)
        /*0a28*/ 	.word	0x00000000


	//----- nvinfo : EIATTR_MIN_STACK_SIZE
	.align		4
.L_444:
        /*0a2c*/ 	.byte	0x04, 0x12
        /*0a2e*/ 	.short	(.L_446 - .L_445)
	.align		4
.L_445:
        /*0a30*/ 	.word	index@(_ZN5flash24flash_fwd_splitkv_kernelI23Flash_fwd_kernel_traitsILi96ELi64ELi128ELi4ELb0ELb0EN7cutlass6half_tE19Flash_kernel_traitsILi96ELi64ELi128ELi4ES3_EELb1ELb0ELb0ELb0ELb0ELb1ELb1ELb1EEEvNS_16Flash_fwd_paramsE)
        /*0a34*/ 	.word	0x00000000


	//----- nvinfo : EIATTR_MIN_STACK_SIZE
	.align		4
.L_446:
        /*0a38*/ 	.byte	0x04, 0x12
        /*0a3a*/ 	.short	(.L_448 - .L_447)
	.align		4
.L_447:
        /*0a3c*/ 	.word	index@(_ZN5flash24flash_fwd_splitkv_kernelI23Flash_fwd_kernel_traitsILi96ELi64ELi128ELi4ELb0ELb0EN7cutlass6half_tE19Flash_kernel_traitsILi96ELi64ELi128ELi4ES3_EELb1ELb0ELb0ELb1ELb1ELb0ELb0ELb0EEEvNS_16Flash_fwd_paramsE)
        /*0a40*/ 	.word	0x00000000


	//----- nvinfo : EIATTR_MIN_STACK_SIZE
	.align		4
.L_448:
        /*0a44*/ 	.byte	0x04, 0x12
        /*0a46*/ 	.short	(.L_450 - .L_449)
	.align		4
.L_449:
        /*0a48*/ 	.word	index@(_ZN5flash24flash_fwd_splitkv_kernelI23Flash_fwd_kernel_traitsILi96ELi64ELi128ELi4ELb0ELb0EN7cutlass6half_tE19Flash_kernel_traitsILi96ELi64ELi128ELi4ES3_EELb1ELb0ELb0ELb1ELb1ELb1ELb0ELb0EEEvNS_16Flash_fwd_paramsE)
        /*0a4c*/ 	.word	0x00000000


	//----- nvinfo : EIATTR_MIN_STACK_SIZE
	.align		4
.L_450:
        /*0a50*/ 	.byte	0x04, 0x12
        /*0a52*/ 	.short	(.L_452 - .L_451)
	.align		4
.L_451:
        /*0a54*/ 	.word	index@(_ZN5flash24flash_fwd_splitkv_kernelI23Flash_fwd_kernel_traitsILi96ELi64ELi128ELi4ELb0ELb0EN7cutlass6half_tE19Flash_kernel_traitsILi96ELi64ELi128ELi4ES3_EELb1ELb0ELb0ELb1ELb1ELb0ELb1ELb0EEEvNS_16Flash_fwd_paramsE)
        /*0a58*/ 	.word	0x00000000


	//----- nvinfo : EIATTR_MIN_STACK_SIZE
	.align		4
.L_452:
        /*0a5c*/ 	.byte	0x04, 0x12
        /*0a5e*/ 	.short	(.L_454 - .L_453)
	.align		4
.L_453:
        /*0a60*/ 	.word	index@(_ZN5flash24flash_fwd_splitkv_kernelI23Flash_fwd_kernel_traitsILi96ELi64ELi128ELi4ELb0ELb0EN7cutlass6half_tE19Flash_kernel_traitsILi96ELi64ELi128ELi4ES3_EELb1ELb0ELb0ELb1ELb1ELb1ELb1ELb0EEEvNS_16Flash_fwd_paramsE)
        /*0a64*/ 	.word	0x00000000


	//----- nvinfo : EIATTR_MIN_STACK_SIZE
	.align		4
.L_454:
        /*0a68*/ 	.byte	0x04, 0x12
        /*0a6a*/ 	.short	(.L_456 - .L_455)
	.align		4
.L_455:
        /*0a6c*/ 	.word	index@(_ZN5flash24flash_fwd_splitkv_kernelI23Flash_fwd_kernel_traitsILi96ELi64ELi128ELi4ELb0ELb0EN7cutlass6half_tE19Flash_kernel_traitsILi96ELi64ELi128ELi4ES3_EELb1ELb0ELb0ELb0ELb1ELb0ELb0ELb0EEEvNS_16Flash_fwd_paramsE)
        /*0a70*/ 	.word	0x00000000


	//----- nvinfo : EIATTR_MIN_STACK_SIZE
	.align		4
.L_456:
        /*0a74*/ 	.byte	0x04, 0x12
        /*0a76*/ 	.short	(.L_458 - .L_457)
	.align		4
.L_457:
        /*0a78*/ 	.word	index@(_ZN5flash24flash_fwd_splitkv_kernelI23Flash_fwd_kernel_traitsILi96ELi64ELi128ELi4ELb0ELb0EN7cutlass6half_tE19Flash_kernel_traitsILi96ELi64ELi128ELi4ES3_EELb1ELb0ELb0ELb0ELb1ELb1ELb0ELb0EEEvNS_16Flash_fwd_paramsE)
        /*0a7c*/ 	.word	0x00000000


	//----- nvinfo : EIATTR_MIN_STACK_SIZE
	.align		4
.L_458:
        /*0a80*/ 	.byte	0x04, 0x12
        /*0a82*/ 	.short	(.L_460 - .L_459)
	.align		4
.L_459:
        /*0a84*/ 	.word	index@(_ZN5flash24flash_fwd_splitkv_kernelI23Flash_fwd_kernel_traitsILi96ELi64ELi128ELi4ELb0ELb0EN7cutlass6half_tE19Flash_kernel_traitsILi96ELi64ELi128ELi4ES3_EELb1ELb0ELb1ELb0ELb0ELb0ELb0ELb0EEEvNS_16Flash_fwd_paramsE)
        /*0a88*/ 	.word	0x00000000


	//----- nvinfo : EIATTR_MIN_STACK_SIZE
	.align		4
.L_460:
        /*0a8c*/ 	.byte	0x04, 0x12
        /*0a8e*/ 	.short	(.L_462 - .L_461)
	.align		4
.L_461:
        /*0a90*/ 	.word	index@(_ZN5flash24flash_fwd_splitkv_kernelI23Flash_fwd_kernel_traitsILi96ELi64ELi128ELi4ELb0ELb0EN7cutlass6half_tE19Flash_kernel_traitsILi96ELi64ELi128ELi4ES3_EELb1ELb0ELb1ELb0ELb0ELb1ELb0ELb0EEEvNS_16Flash_fwd_paramsE)
        /*0a94*/ 	.word	0x00000000


	//----- nvinfo : EIATTR_MIN_STACK_SIZE
	.align		4
.L_462:
        /*0a98*/ 	.byte	0x04, 0x12
        /*0a9a*/ 	.short	(.L_464 - .L_463)
	.align		4
.L_463:
        /*0a9c*/ 	.word	index@(_ZN5flash24flash_fwd_splitkv_kernelI23Flash_fwd_kernel_traitsILi96ELi64ELi128ELi4ELb0ELb0EN7cutlass6half_tE19Flash_kernel_traitsILi96ELi64ELi128ELi4ES3_EELb1ELb0ELb0ELb0ELb1ELb0ELb0ELb1EEEvNS_16Flash_fwd_paramsE)
        /*0aa0*/ 	.word	0x00000000


	//----- nvinfo : EIATTR_MIN_STACK_SIZE
	.align		4
.L_464:
        /*0aa4*/ 	.byte	0x04, 0x12
        /*0aa6*/ 	.short	(.L_466 - .L_465)
	.align		4
.L_465:
        /*0aa8*/ 	.word	index@(_ZN5flash24flash_fwd_splitkv_kernelI23Flash_fwd_kernel_traitsILi96ELi64ELi128ELi4ELb0ELb0EN7cutlass6half_tE19Flash_kernel_traitsILi96ELi64ELi128ELi4ES3_EELb1ELb0ELb0ELb0ELb1ELb1ELb0ELb1EEEvNS_16Flash_fwd_paramsE)
        /*0aac*/ 	.word	0x00000000


	//----- nvinfo : EIATTR_MIN_STACK_SIZE
	.align		4
.L_466:
        /*0ab0*/ 	.byte	0x04, 0x12
        /*0ab2*/ 	.short	(.L_468 - .L_467)
	.align		4
.L_467:
        /*0ab4*/ 	.word	index@(_ZN5flash24flash_fwd_splitkv_kernelI23Flash_fwd_kernel_traitsILi96ELi64ELi128ELi4ELb0ELb0EN7cutlass6half_tE19Flash_kernel_traitsILi96ELi64ELi128ELi4ES3_EELb1ELb0ELb1ELb0ELb0ELb0ELb0ELb1EEEvNS_16Flash_fwd_paramsE)
        /*0ab8*/ 	.word	0x00000000


	//----- nvinfo : EIATTR_MIN_STACK_SIZE
	.align		4
.L_468:
        /*0abc*/ 	.byte	0x04, 0x12
        /*0abe*/ 	.short	(.L_470 - .L_469)
	.align		4
.L_469:
        /*0ac0*/ 	.word	index@(_ZN5flash24flash_fwd_splitkv_kernelI23Flash_fwd_kernel_traitsILi96ELi64ELi128ELi4ELb0ELb0EN7cutlass6half_tE19Flash_kernel_traitsILi96ELi64ELi128ELi4ES3_EELb1ELb0ELb1ELb0ELb0ELb1ELb0ELb1EEEvNS_16Flash_fwd_paramsE)
        /*0ac4*/ 	.word	0x00000000


	//----- nvinfo : EIATTR_MIN_STACK_SIZE
	.align		4
.L_470:
        /*0ac8*/ 	.byte	0x04, 0x12
        /*0aca*/ 	.short	(.L_472 - .L_471)
	.align		4
.L_471:
        /*0acc*/ 	.word	index@(_ZN5flash24flash_fwd_splitkv_kernelI23Flash_fwd_kernel_traitsILi96ELi64ELi128ELi4ELb0ELb0EN7cutlass6half_tE19Flash_kernel_traitsILi96ELi64ELi128ELi4ES3_EELb1ELb0ELb0ELb0ELb1ELb0ELb1ELb0EEEvNS_16Flash_fwd_paramsE)
        /*0ad0*/ 	.word	0x00000000


	//----- nvinfo : EIATTR_MIN_STACK_SIZE
	.align		4
.L_472:
        /*0ad4*/ 	.byte	0x04, 0x12
        /*0ad6*/ 	.short	(.L_474 - .L_473)
	.align		4
.L_473:
        /*0ad8*/ 	.word	index@(_ZN5flash24flash_fwd_splitkv_kernelI23Flash_fwd_kernel_traitsILi96ELi64ELi128ELi4ELb0ELb0EN7cutlass6half_tE19Flash_kernel_traitsILi96ELi64ELi128ELi4ES3_EELb1ELb0ELb0ELb0ELb1ELb1ELb1ELb0EEEvNS_16Flash_fwd_paramsE)
        /*0adc*/ 	.word	0x00000000


	//----- nvinfo : EIATTR_MIN_STACK_SIZE
	.align		4
.L_474:
        /*0ae0*/ 	.byte	0x04, 0x12
        /*0ae2*/ 	.short	(.L_476 - .L_475)
	.align		4
.L_475:
        /*0ae4*/ 	.word	index@(_ZN5flash24flash_fwd_splitkv_kernelI23Flash_fwd_kernel_traitsILi96ELi64ELi128ELi4ELb0ELb0EN7cutlass6half_tE19Flash_kernel_traitsILi96ELi64ELi128ELi4ES3_EELb1ELb0ELb1ELb0ELb0ELb0ELb1ELb0EEEvNS_16Flash_fwd_paramsE)
        /*0ae8*/ 	.word	0x00000000


	//----- nvinfo : EIATTR_MIN_STACK_SIZE
	.align		4
.L_476:
        /*0aec*/ 	.byte	0x04, 0x12
        /*0aee*/ 	.short	(.L_478 - .L_477)
	.align		4
.L_477:
        /*0af0*/ 	.word	index@(_ZN5flash24flash_fwd_splitkv_kernelI23Flash_fwd_kernel_traitsILi96ELi64ELi128ELi4ELb0ELb0EN7cutlass6half_tE19Flash_kernel_traitsILi96ELi64ELi128ELi4ES3_EELb1ELb0ELb1ELb0ELb0ELb1ELb1ELb0EEEvNS_16Flash_fwd_paramsE)
        /*0af4*/ 	.word	0x00000000


	//----- nvinfo : EIATTR_MIN_STACK_SIZE
	.align		4
.L_478:
        /*0af8*/ 	.byte	0x04, 0x12
        /*0afa*/ 	.short	(.L_480 - .L_479)
	.align		4
.L_479:
        /*0afc*/ 	.word	index@(_ZN5flash24flash_fwd_splitkv_kernelI23Flash_fwd_kernel_traitsILi96ELi64ELi128ELi4ELb0ELb0EN7cutlass6half_tE19Flash_kernel_traitsILi96ELi64ELi128ELi4ES3_EELb1ELb0ELb0ELb0ELb1ELb0ELb1ELb1EEEvNS_16Flash_fwd_paramsE)
        /*0b00*/ 	.word	0x00000000


	//----- nvinfo : EIATTR_MIN_STACK_SIZE
	.align		4
.L_480:
        /*0b04*/ 	.byte	0x04, 0x12
        /*0b06*/ 	.short	(.L_482 - .L_481)
	.align		4
.L_481:
        /*0b08*/ 	.word	index@(_ZN5flash24flash_fwd_splitkv_kernelI23Flash_fwd_kernel_traitsILi96ELi64ELi128ELi4ELb0ELb0EN7cutlass6half_tE19Flash_kernel_traitsILi96ELi64ELi128ELi4ES3_EELb1ELb0ELb0ELb0ELb1ELb1ELb1ELb1EEEvNS_16Flash_fwd_paramsE)
        /*0b0c*/ 	.word	0x00000000


	//----- nvinfo : EIATTR_MIN_STACK_SIZE
	.align		4
.L_482:
        /*0b10*/ 	.byte	0x04, 0x12
        /*0b12*/ 	.short	(.L_484 - .L_483)
	.align		4
.L_483:
        /*0b14*/ 	.word	index@(_ZN5flash24flash_fwd_splitkv_kernelI23Flash_fwd_kernel_traitsILi96ELi64ELi128ELi4ELb0ELb0EN7cutlass6half_tE19Flash_kernel_traitsILi96ELi64ELi128ELi4ES3_EELb1ELb0ELb1ELb0ELb0ELb0ELb1ELb1EEEvNS_16Flash_fwd_paramsE)
        /*0b18*/ 	.word	0x00000000


	//----- nvinfo : EIATTR_MIN_STACK_SIZE
	.align		4
.L_484:
        /*0b1c*/ 	.byte	0x04, 0x12
        /*0b1e*/ 	.short	(.L_486 - .L_485)
	.align		4
.L_485:
        /*0b20*/ 	.word	index@(_ZN5flash24flash_fwd_splitkv_kernelI23Flash_fwd_kernel_traitsILi96ELi64ELi128ELi4ELb0ELb0EN7cutlass6half_tE19Flash_kernel_traitsILi96ELi64ELi128ELi4ES3_EELb1ELb0ELb1ELb0ELb0ELb1ELb1ELb1EEEvNS_16Flash_fwd_paramsE)
        /*0b24*/ 	.word	0x00000000


	//----- nvinfo : EIATTR_MIN_STACK_SIZE
	.align		4
.L_486:
        /*0b28*/ 	.byte	0x04, 0x12
        /*0b2a*/ 	.short	(.L_488 - .L_487)
	.align		4
.L_487:
        /*0b2c*/ 	.word	index@(_ZN5flash32flash_fwd_splitkv_combine_kernelI23Flash_fwd_kernel_traitsILi96ELi64ELi64ELi4ELb0ELb0EN7cutlass6half_tE19Flash_kernel_traitsILi96ELi64ELi64ELi4ES3_EELi16ELi7ELb0EEEvNS_16Flash_fwd_paramsE)
        /*0b30*/ 	.word	0x00000000


	//----- nvinfo : EIATTR_MIN_STACK_SIZE
	.align		4
.L_488:
        /*0b34*/ 	.byte	0x04, 0x12
        /*0b36*/ 	.short	(.L_490 - .L_489)
	.align		4
.L_489:
        /*0b38*/ 	.word	index@(_ZN5flash32flash_fwd_splitkv_combine_kernelI23Flash_fwd_kernel_traitsILi96ELi64ELi64ELi4ELb0ELb0EN7cutlass6half_tE19Flash_kernel_traitsILi96ELi64ELi64ELi4ES3_EELi16ELi6ELb0EEEvNS_16Flash_fwd_paramsE)
        /*0b3c*/ 	.word	0x00000000


	//----- nvinfo : EIATTR_MIN_STACK_SIZE
	.align		4
.L_490:
        /*0b40*/ 	.byte	0x04, 0x12
        /*0b42*/ 	.short	(.L_492 - .L_491)
	.align		4
.L_491:
        /*0b44*/ 	.word	index@(_ZN5flash32flash_fwd_splitkv_combine_kernelI23Flash_fwd_kernel_traitsILi96ELi64ELi64ELi4ELb0ELb0EN7cutlass6half_tE19Flash_kernel_traitsILi96ELi64ELi64ELi4ES3_EELi16ELi5ELb0EEEvNS_16Flash_fwd_paramsE)
        /*0b48*/ 	.word	0x00000000


	//----- nvinfo : EIATTR_MIN_STACK_SIZE
	.align		4
.L_492:
        /*0b4c*/ 	.byte	0x04, 0x12
        /*0b4e*/ 	.short	(.L_494 - .L_493)
	.align		4
.L_493:
        /*0b50*/ 	.word	index@(_ZN5flash32flash_fwd_splitkv_combine_kernelI23Flash_fwd_kernel_traitsILi96ELi64ELi64ELi4ELb0ELb0EN7cutlass6half_tE19Flash_kernel_traitsILi96ELi64ELi64ELi4ES3_EELi16ELi4ELb0EEEvNS_16Flash_fwd_paramsE)
        /*0b54*/ 	.word	0x00000000


	//----- nvinfo : EIATTR_MIN_STACK_SIZE
	.align		4
.L_494:
        /*0b58*/ 	.byte	0x04, 0x12
        /*0b5a*/ 	.short	(.L_496 - .L_495)
	.align		4
.L_495:
        /*0b5c*/ 	.word	index@(_ZN5flash32flash_fwd_splitkv_combine_kernelI23Flash_fwd_kernel_traitsILi96ELi64ELi64ELi4ELb0ELb0EN7cutlass6half_tE19Flash_kernel_traitsILi96ELi64ELi64ELi4ES3_EELi16ELi3ELb0EEEvNS_16Flash_fwd_paramsE)
        /*0b60*/ 	.word	0x00000000


	//----- nvinfo : EIATTR_MIN_STACK_SIZE
	.align		4
.L_496:
        /*0b64*/ 	.byte	0x04, 0x12
        /*0b66*/ 	.short	(.L_498 - .L_497)
	.align		4
.L_497:
        /*0b68*/ 	.word	index@(_ZN5flash32flash_fwd_splitkv_combine_kernelI23Flash_fwd_kernel_traitsILi96ELi64ELi64ELi4ELb0ELb0EN7cutlass6half_tE19Flash_kernel_traitsILi96ELi64ELi64ELi4ES3_EELi16ELi2ELb0EEEvNS_16Flash_fwd_paramsE)
        /*0b6c*/ 	.word	0x00000000


	//----- nvinfo : EIATTR_MIN_STACK_SIZE
	.align		4
.L_498:
        /*0b70*/ 	.byte	0x04, 0x12
        /*0b72*/ 	.short	(.L_500 - .L_499)
	.align		4
.L_499:
        /*0b74*/ 	.word	index@(_ZN5flash32flash_fwd_splitkv_combine_kernelI23Flash_fwd_kernel_traitsILi96ELi64ELi64ELi4ELb0ELb0EN7cutlass6half_tE19Flash_kernel_traitsILi96ELi64ELi64ELi4ES3_EELi16ELi1ELb0EEEvNS_16Flash_fwd_paramsE)
        /*0b78*/ 	.word	0x00000000


	//----- nvinfo : EIATTR_MIN_STACK_SIZE
	.align		4
.L_500:
        /*0b7c*/ 	.byte	0x04, 0x12
        /*0b7e*/ 	.short	(.L_502 - .L_501)
	.align		4
.L_501:
        /*0b80*/ 	.word	index@(_ZN5flash32flash_fwd_splitkv_combine_kernelI23Flash_fwd_kernel_traitsILi96ELi64ELi64ELi4ELb0ELb0EN7cutlass6half_tE19Flash_kernel_traitsILi96ELi64ELi64ELi4ES3_EELi16ELi7ELb1EEEvNS_16Flash_fwd_paramsE)
        /*0b84*/ 	.word	0x00000000


	//----- nvinfo : EIATTR_MIN_STACK_SIZE
	.align		4
.L_502:
        /*0b88*/ 	.byte	0x04, 0x12
        /*0b8a*/ 	.short	(.L_504 - .L_503)
	.align		4
.L_503:
        /*0b8c*/ 	.word	index@(_ZN5flash32flash_fwd_splitkv_combine_kernelI23Flash_fwd_kernel_traitsILi96ELi64ELi64ELi4ELb0ELb0EN7cutlass6half_tE19Flash_kernel_traitsILi96ELi64ELi64ELi4ES3_EELi16ELi6ELb1EEEvNS_16Flash_fwd_paramsE)
        /*0b90*/ 	.word	0x00000000


	//----- nvinfo : EIATTR_MIN_STACK_SIZE
	.align		4
.L_504:
        /*0b94*/ 	.byte	0x04, 0x12
        /*0b96*/ 	.short	(.L_506 - .L_505)
	.align		4
.L_505:
        /*0b98*/ 	.word	index@(_ZN5flash32flash_fwd_splitkv_combine_kernelI23Flash_fwd_kernel_traitsILi96ELi64ELi64ELi4ELb0ELb0EN7cutlass6half_tE19Flash_kernel_traitsILi96ELi64ELi64ELi4ES3_EELi16ELi5ELb1EEEvNS_16Flash_fwd_paramsE)
        /*0b9c*/ 	.word	0x00000000


	//----- nvinfo : EIATTR_MIN_STACK_SIZE
	.align		4
.L_506:
        /*0ba0*/ 	.byte	0x04, 0x12
        /*0ba2*/ 	.short	(.L_508 - .L_507)
	.align		4
.L_507:
        /*0ba4*/ 	.word	index@(_ZN5flash32flash_fwd_splitkv_combine_kernelI23Flash_fwd_kernel_traitsILi96ELi64ELi64ELi4ELb0ELb0EN7cutlass6half_tE19Flash_kernel_traitsILi96ELi64ELi64ELi4ES3_EELi16ELi4ELb1EEEvNS_16Flash_fwd_paramsE)
        /*0ba8*/ 	.word	0x00000000


	//----- nvinfo : EIATTR_MIN_STACK_SIZE
	.align		4
.L_508:
        /*0bac*/ 	.byte	0x04, 0x12
        /*0bae*/ 	.short	(.L_510 - .L_509)
	.align		4
.L_509:
        /*0bb0*/ 	.word	index@(_ZN5flash32flash_fwd_splitkv_combine_kernelI23Flash_fwd_kernel_traitsILi96ELi64ELi64ELi4ELb0ELb0EN7cutlass6half_tE19Flash_kernel_traitsILi96ELi64ELi64ELi4ES3_EELi16ELi3ELb1EEEvNS_16Flash_fwd_paramsE)
        /*0bb4*/ 	.word	0x00000000


	//----- nvinfo : EIATTR_MIN_STACK_SIZE
	.align		4
.L_510:
        /*0bb8*/ 	.byte	0x04, 0x12
        /*0bba*/ 	.short	(.L_512 - .L_511)
	.align		4
.L_511:
        /*0bbc*/ 	.word	index@(_ZN5flash32flash_fwd_splitkv_combine_kernelI23Flash_fwd_kernel_traitsILi96ELi64ELi64ELi4ELb0ELb0EN7cutlass6half_tE19Flash_kernel_traitsILi96ELi64ELi64ELi4ES3_EELi16ELi2ELb1EEEvNS_16Flash_fwd_paramsE)
        /*0bc0*/ 	.word	0x00000000


	//----- nvinfo : EIATTR_MIN_STACK_SIZE
	.align		4
.L_512:
        /*0bc4*/ 	.byte	0x04, 0x12
        /*0bc6*/ 	.short	(.L_514 - .L_513)
	.align		4
.L_513:
        /*0bc8*/ 	.word	index@(_ZN5flash32flash_fwd_splitkv_combine_kernelI23Flash_fwd_kernel_traitsILi96ELi64ELi64ELi4ELb0ELb0EN7cutlass6half_tE19Flash_kernel_traitsILi96ELi64ELi64ELi4ES3_EELi16ELi1ELb1EEEvNS_16Flash_fwd_paramsE)
        /*0bcc*/ 	.word	0x00000000


	//----- nvinfo : EIATTR_MIN_STACK_SIZE
	.align		4
.L_514:
        /*0bd0*/ 	.byte	0x04, 0x12
        /*0bd2*/ 	.short	(.L_516 - .L_515)
	.align		4
.L_515:
        /*0bd4*/ 	.word	index@(_ZN5flash24flash_fwd_splitkv_kernelI23Flash_fwd_kernel_traitsILi96ELi64ELi64ELi4ELb0ELb0EN7cutlass6half_tE19Flash_kernel_traitsILi96ELi64ELi64ELi4ES3_EELb1ELb0ELb0ELb0ELb0ELb0ELb0ELb0EEEvNS_16Flash_fwd_paramsE)
        /*0bd8*/ 	.word	0x00000000


	//----- nvinfo : EIATTR_MIN_STACK_SIZE
	.align		4
.L_516:
        /*0bdc*/ 	.byte	0x04, 0x12
        /*0bde*/ 	.short	(.L_518 - .L_517)
	.align		4
.L_517:
        /*0be0*/ 	.word	index@(_ZN5flash24flash_fwd_splitkv_kernelI23Flash_fwd_kernel_traitsILi96ELi64ELi64ELi4ELb0ELb0EN7cutlass6half_tE19Flash_kernel_traitsILi96ELi64ELi64ELi4ES3_EELb1ELb0ELb0ELb0ELb0ELb1ELb0ELb0EEEvNS_16Flash_fwd_paramsE)
        /*0be4*/ 	.word	0x00000000


	//----- nvinfo : EIATTR_MIN_STACK_SIZE
	.align		4
.L_518:
        /*0be8*/ 	.byte	0x04, 0x12
        /*0bea*/ 	.short	(.L_520 - .L_519)
	.align		4
.L_519:
        /*0bec*/ 	.word	index@(_ZN5flash24flash_fwd_splitkv_kernelI23Flash_fwd_kernel_traitsILi96ELi64ELi64ELi4ELb0ELb0EN7cutlass6half_tE19Flash_kernel_traitsILi96ELi64ELi64ELi4ES3_EELb1ELb0ELb0ELb0ELb0ELb0ELb0ELb1EEEvNS_16Flash_fwd_paramsE)
        /*0bf0*/ 	.word	0x00000000


	//----- nvinfo : EIATTR_MIN_STACK_SIZE
	.align		4
.L_520:
        /*0bf4*/ 	.byte	0x04, 0x12
        /*0bf6*/ 	.short	(.L_522 - .L_521)
	.align		4
.L_521:
        /*0bf8*/ 	.word	index@(_ZN5flash24flash_fwd_splitkv_kernelI23Flash_fwd_kernel_traitsILi96ELi64ELi64ELi4ELb0ELb0EN7cutlass6half_tE19Flash_kernel_traitsILi96ELi64ELi64ELi4ES3_EELb1ELb0ELb0ELb0ELb0ELb1ELb0ELb1EEEvNS_16Flash_fwd_paramsE)
        /*0bfc*/ 	.word	0x00000000


	//----- nvinfo : EIATTR_MIN_STACK_SIZE
	.align		4
.L_522:
        /*0c00*/ 	.byte	0x04, 0x12
        /*0c02*/ 	.short	(.L_524 - .L_523)
	.align		4
.L_523:
        /*0c04*/ 	.word	index@(_ZN5flash24flash_fwd_splitkv_kernelI23Flash_fwd_kernel_traitsILi96ELi64ELi64ELi4ELb0ELb0EN7cutlass6half_tE19Flash_kernel_traitsILi96ELi64ELi64ELi4ES3_EELb1ELb0ELb0ELb0ELb0ELb0ELb1ELb0EEEvNS_16Flash_fwd_paramsE)
        /*0c08*/ 	.word	0x00000000


	//----- nvinfo : EIATTR_MIN_STACK_SIZE
	.align		4
.L_524:
        /*0c0c*/ 	.byte	0x04, 0x12
        /*0c0e*/ 	.short	(.L_526 - .L_525)
	.align		4
.L_525:
        /*0c10*/ 	.word	index@(_ZN5flash24flash_fwd_splitkv_kernelI23Flash_fwd_kernel_traitsILi96ELi64ELi64ELi4ELb0ELb0EN7cutlass6half_tE19Flash_kernel_traitsILi96ELi64ELi64ELi4ES3_EELb1ELb0ELb0ELb0ELb0ELb1ELb1ELb0EEEvNS_16Flash_fwd_paramsE)
        /*0c14*/ 	.word	0x00000000


	//----- nvinfo : EIATTR_MIN_STACK_SIZE
	.align		4
.L_526:
        /*0c18*/ 	.byte	0x04, 0x12
        /*0c1a*/ 	.short	(.L_528 - .L_527)
	.align		4
.L_527:
        /*0c1c*/ 	.word	index@(_ZN5flash24flash_fwd_splitkv_kernelI23Flash_fwd_kernel_traitsILi96ELi64ELi64ELi4ELb0ELb0EN7cutlass6half_tE19Flash_kernel_traitsILi96ELi64ELi64ELi4ES3_EELb1ELb0ELb0ELb0ELb0ELb0ELb1ELb1EEEvNS_16Flash_fwd_paramsE)
        /*0c20*/ 	.word	0x00000000


	//----- nvinfo : EIATTR_MIN_STACK_SIZE
	.align		4
.L_528:
        /*0c24*/ 	.byte	0x04, 0x12
        /*0c26*/ 	.short	(.L_530 - .L_529)
	.align		4
.L_529:
        /*0c28*/ 	.word	index@(_ZN5flash24flash_fwd_splitkv_kernelI23Flash_fwd_kernel_traitsILi96ELi64ELi64ELi4ELb0ELb0EN7cutlass6half_tE19Flash_kernel_traitsILi96ELi64ELi64ELi4ES3_EELb1ELb0ELb0ELb0ELb0ELb1ELb1ELb1EEEvNS_16Flash_fwd_paramsE)
        /*0c2c*/ 	.word	0x00000000


	//----- nvinfo : EIATTR_MIN_STACK_SIZE
	.align		4
.L_530:
        /*0c30*/ 	.byte	0x04, 0x12
        /*0c32*/ 	.short	(.L_532 - .L_531)
	.align		4
.L_531:
        /*0c34*/ 	.word	index@(_ZN5flash24flash_fwd_splitkv_kernelI23Flash_fwd_kernel_traitsILi96ELi64ELi64ELi4ELb0ELb0EN7cutlass6half_tE19Flash_kernel_traitsILi96ELi64ELi64ELi4ES3_EELb1ELb0ELb0ELb1ELb1ELb0ELb0ELb0EEEvNS_16Flash_fwd_paramsE)
        /*0c38*/ 	.word	0x00000000


	//----- nvinfo : EIATTR_MIN_STACK_SIZE
	.align		4
.L_532:
        /*0c3c*/ 	.byte	0x04, 0x12
        /*0c3e*/ 	.short	(.L_534 - .L_533)
	.align		4
.L_533:
        /*0c40*/ 	.word	index@(_ZN5flash24flash_fwd_splitkv_kernelI23Flash_fwd_kernel_traitsILi96ELi64ELi64ELi4ELb0ELb0EN7cutlass6half_tE19Flash_kernel_traitsILi96ELi64ELi64ELi4ES3_EELb1ELb0ELb0ELb1ELb1ELb1ELb0ELb0EEEvNS_16Flash_fwd_paramsE)
        /*0c44*/ 	.word	0x00000000


	//----- nvinfo : EIATTR_MIN_STACK_SIZE
	.align		4
.L_534:
        /*0c48*/ 	.byte	0x04, 0x12
        /*0c4a*/ 	.short	(.L_536 - .L_535)
	.align		4
.L_535:
        /*0c4c*/ 	.word	index@(_ZN5flash24flash_fwd_splitkv_kernelI23Flash_fwd_kernel_traitsILi96ELi64ELi64ELi4ELb0ELb0EN7cutlass6half_tE19Flash_kernel_traitsILi96ELi64ELi64ELi4ES3_EELb1ELb0ELb0ELb1ELb1ELb0ELb1ELb0EEEvNS_16Flash_fwd_paramsE)
        /*0c50*/ 	.word	0x00000000


	//----- nvinfo : EIATTR_MIN_STACK_SIZE
	.align		4
.L_536:
        /*0c54*/ 	.byte	0x04, 0x12
        /*0c56*/ 	.short	(.L_538 - .L_537)
	.align		4
.L_537:
        /*0c58*/ 	.word	index@(_ZN5flash24flash_fwd_splitkv_kernelI23Flash_fwd_kernel_traitsILi96ELi64ELi64ELi4ELb0ELb0EN7cutlass6half_tE19Flash_kernel_traitsILi96ELi64ELi64ELi4ES3_EELb1ELb0ELb0ELb1ELb1ELb1ELb1ELb0EEEvNS_16Flash_fwd_paramsE)
        /*0c5c*/ 	.word	0x00000000


	//----- nvinfo : EIATTR_MIN_STACK_SIZE
	.align		4
.L_538:
        /*0c60*/ 	.byte	0x04, 0x12
        /*0c62*/ 	.short	(.L_540 - .L_539)
	.align		4
.L_539:
        /*0c64*/ 	.word	index@(_ZN5flash24flash_fwd_splitkv_kernelI23Flash_fwd_kernel_traitsILi96ELi64ELi64ELi4ELb0ELb0EN7cutlass6half_tE19Flash_kernel_traitsILi96ELi64ELi64ELi4ES3_EELb1ELb0ELb0ELb0ELb1ELb0ELb0ELb0EEEvNS_16Flash_fwd_paramsE)
        /*0c68*/ 	.word	0x00000000


	//----- nvinfo : EIATTR_MIN_STACK_SIZE
	.align		4
.L_540:
        /*0c6c*/ 	.byte	0x04, 0x12
        /*0c6e*/ 	.short	(.L_542 - .L_541)
	.align		4
.L_541:
        /*0c70*/ 	.word	index@(_ZN5flash24flash_fwd_splitkv_kernelI23Flash_fwd_kernel_traitsILi96ELi64ELi64ELi4ELb0ELb0EN7cutlass6half_tE19Flash_kernel_traitsILi96ELi64ELi64ELi4ES3_EELb1ELb0ELb0ELb0ELb1ELb1ELb0ELb0EEEvNS_16Flash_fwd_paramsE)
        /*0c74*/ 	.word	0x00000000


	//----- nvinfo : EIATTR_MIN_STACK_SIZE
	.align		4
.L_542:
        /*0c78*/ 	.byte	0x04, 0x12
        /*0c7a*/ 	.short	(.L_544 - .L_543)
	.align		4
.L_543:
        /*0c7c*/ 	.word	index@(_ZN5flash24flash_fwd_splitkv_kernelI23Flash_fwd_kernel_traitsILi96ELi64ELi64ELi4ELb0ELb0EN7cutlass6half_tE19Flash_kernel_traitsILi96ELi64ELi64ELi4ES3_EELb1ELb0ELb1ELb0ELb0ELb0ELb0ELb0EEEvNS_16Flash_fwd_paramsE)
        /*0c80*/ 	.word	0x00000000


	//----- nvinfo : EIATTR_MIN_STACK_SIZE
	.align		4
.L_544:
        /*0c84*/ 	.byte	0x04, 0x12
        /*0c86*/ 	.short	(.L_546 - .L_545)
	.align		4
.L_545:
        /*0c88*/ 	.word	index@(_ZN5flash24flash_fwd_splitkv_kernelI23Flash_fwd_kernel_traitsILi96ELi64ELi64ELi4ELb0ELb0EN7cutlass6half_tE19Flash_kernel_traitsILi96ELi64ELi64ELi4ES3_EELb1ELb0ELb1ELb0ELb0ELb1ELb0ELb0EEEvNS_16Flash_fwd_paramsE)
        /*0c8c*/ 	.word	0x00000000


	//----- nvinfo : EIATTR_MIN_STACK_SIZE
	.align		4
.L_546:
        /*0c90*/ 	.byte	0x04, 0x12
        /*0c92*/ 	.short	(.L_548 - .L_547)
	.align		4
.L_547:
        /*0c94*/ 	.word	index@(_ZN5flash24flash_fwd_splitkv_kernelI23Flash_fwd_kernel_traitsILi96ELi64ELi64ELi4ELb0ELb0EN7cutlass6half_tE19Flash_kernel_traitsILi96ELi64ELi64ELi4ES3_EELb1ELb0ELb0ELb0ELb1ELb0ELb0ELb1EEEvNS_16Flash_fwd_paramsE)
        /*0c98*/ 	.word	0x00000000


	//----- nvinfo : EIATTR_MIN_STACK_SIZE
	.align		4
.L_548:
        /*0c9c*/ 	.byte	0x04, 0x12
        /*0c9e*/ 	.short	(.L_550 - .L_549)
	.align		4
.L_549:
        /*0ca0*/ 	.word	index@(_ZN5flash24flash_fwd_splitkv_kernelI23Flash_fwd_kernel_traitsILi96ELi64ELi64ELi4ELb0ELb0EN7cutlass6half_tE19Flash_kernel_traitsILi96ELi64ELi64ELi4ES3_EELb1ELb0ELb0ELb0ELb1ELb1ELb0ELb1EEEvNS_16Flash_fwd_paramsE)
        /*0ca4*/ 	.word	0x00000000


	//----- nvinfo : EIATTR_MIN_STACK_SIZE
	.align		4
.L_550:
        /*0ca8*/ 	.byte	0x04, 0x12
        /*0caa*/ 	.short	(.L_552 - .L_551)
	.align		4
.L_551:
        /*0cac*/ 	.word	index@(_ZN5flash24flash_fwd_splitkv_kernelI23Flash_fwd_kernel_traitsILi96ELi64ELi64ELi4ELb0ELb0EN7cutlass6half_tE19Flash_kernel_traitsILi96ELi64ELi64ELi4ES3_EELb1ELb0ELb1ELb0ELb0ELb0ELb0ELb1EEEvNS_16Flash_fwd_paramsE)
        /*0cb0*/ 	.word	0x00000000


	//----- nvinfo : EIATTR_MIN_STACK_SIZE
	.align		4
.L_552:
        /*0cb4*/ 	.byte	0x04, 0x12
        /*0cb6*/ 	.short	(.L_554 - .L_553)
	.align		4
.L_553:
        /*0cb8*/ 	.word	index@(_ZN5flash24flash_fwd_splitkv_kernelI23Flash_fwd_kernel_traitsILi96ELi64ELi64ELi4ELb0ELb0EN7cutlass6half_tE19Flash_kernel_traitsILi96ELi64ELi64ELi4ES3_EELb1ELb0ELb1ELb0ELb0ELb1ELb0ELb1EEEvNS_16Flash_fwd_paramsE)
        /*0cbc*/ 	.word	0x00000000


	//----- nvinfo : EIATTR_MIN_STACK_SIZE
	.align		4
.L_554:
        /*0cc0*/ 	.byte	0x04, 0x12
        /*0cc2*/ 	.short	(.L_556 - .L_555)
	.align		4
.L_555:
        /*0cc4*/ 	.word	index@(_ZN5flash24flash_fwd_splitkv_kernelI23Flash_fwd_kernel_traitsILi96ELi64ELi64ELi4ELb0ELb0EN7cutlass6half_tE19Flash_kernel_traitsILi96ELi64ELi64ELi4ES3_EELb1ELb0ELb0ELb0ELb1ELb0ELb1ELb0EEEvNS_16Flash_fwd_paramsE)
        /*0cc8*/ 	.word	0x00000000


	//----- nvinfo : EIATTR_MIN_STACK_SIZE
	.align		4
.L_556:
        /*0ccc*/ 	.byte	0x04, 0x12
        /*0cce*/ 	.short	(.L_558 - .L_557)
	.align		4
.L_557:
        /*0cd0*/ 	.word	index@(_ZN5flash24flash_fwd_splitkv_kernelI23Flash_fwd_kernel_traitsILi96ELi64ELi64ELi4ELb0ELb0EN7cutlass6half_tE19Flash_kernel_traitsILi96ELi64ELi64ELi4ES3_EELb1ELb0ELb0ELb0ELb1ELb1ELb1ELb0EEEvNS_16Flash_fwd_paramsE)
        /*0cd4*/ 	.word	0x00000000


	//----- nvinfo : EIATTR_MIN_STACK_SIZE
	.align		4
.L_558:
        /*0cd8*/ 	.byte	0x04, 0x12
        /*0cda*/ 	.short	(.L_560 - .L_559)
	.align		4
.L_559:
        /*0cdc*/ 	.word	index@(_ZN5flash24flash_fwd_splitkv_kernelI23Flash_fwd_kernel_traitsILi96ELi64ELi64ELi4ELb0ELb0EN7cutlass6half_tE19Flash_kernel_traitsILi96ELi64ELi64ELi4ES3_EELb1ELb0ELb1ELb0ELb0ELb0ELb1ELb0EEEvNS_16Flash_fwd_paramsE)
        /*0ce0*/ 	.word	0x00000000


	//----- nvinfo : EIATTR_MIN_STACK_SIZE
	.align		4
.L_560:
        /*0ce4*/ 	.byte	0x04, 0x12
        /*0ce6*/ 	.short	(.L_562 - .L_561)
	.align		4
.L_561:
        /*0ce8*/ 	.word	index@(_ZN5flash24flash_fwd_splitkv_kernelI23Flash_fwd_kernel_traitsILi96ELi64ELi64ELi4ELb0ELb0EN7cutlass6half_tE19Flash_kernel_traitsILi96ELi64ELi64ELi4ES3_EELb1ELb0ELb1ELb0ELb0ELb1ELb1ELb0EEEvNS_16Flash_fwd_paramsE)
        /*0cec*/ 	.word	0x00000000


	//----- nvinfo : EIATTR_MIN_STACK_SIZE
	.align		4
.L_562:
        /*0cf0*/ 	.byte	0x04, 0x12
        /*0cf2*/ 	.short	(.L_564 - .L_563)
	.align		4
.L_563:
        /*0cf4*/ 	.word	index@(_ZN5flash24flash_fwd_splitkv_kernelI23Flash_fwd_kernel_traitsILi96ELi64ELi64ELi4ELb0ELb0EN7cutlass6half_tE19Flash_kernel_traitsILi96ELi64ELi64ELi4ES3_EELb1ELb0ELb0ELb0ELb1ELb0ELb1ELb1EEEvNS_16Flash_fwd_paramsE)
        /*0cf8*/ 	.word	0x00000000


	//----- nvinfo : EIATTR_MIN_STACK_SIZE
	.align		4
.L_564:
        /*0cfc*/ 	.byte	0x04, 0x12
        /*0cfe*/ 	.short	(.L_566 - .L_565)
	.align		4
.L_565:
        /*0d00*/ 	.word	index@(_ZN5flash24flash_fwd_splitkv_kernelI23Flash_fwd_kernel_traitsILi96ELi64ELi64ELi4ELb0ELb0EN7cutlass6half_tE19Flash_kernel_traitsILi96ELi64ELi64ELi4ES3_EELb1ELb0ELb0ELb0ELb1ELb1ELb1ELb1EEEvNS_16Flash_fwd_paramsE)
        /*0d04*/ 	.word	0x00000000


	//----- nvinfo : EIATTR_MIN_STACK_SIZE
	.align		4
.L_566:
        /*0d08*/ 	.byte	0x04, 0x12
        /*0d0a*/ 	.short	(.L_568 - .L_567)
	.align		4
.L_567:
        /*0d0c*/ 	.word	index@(_ZN5flash24flash_fwd_splitkv_kernelI23Flash_fwd_kernel_traitsILi96ELi64ELi64ELi4ELb0ELb0EN7cutlass6half_tE19Flash_kernel_traitsILi96ELi64ELi64ELi4ES3_EELb1ELb0ELb1ELb0ELb0ELb0ELb1ELb1EEEvNS_16Flash_fwd_paramsE)
        /*0d10*/ 	.word	0x00000000


	//----- nvinfo : EIATTR_MIN_STACK_SIZE
	.align		4
.L_568:
        /*0d14*/ 	.byte	0x04, 0x12
        /*0d16*/ 	.short	(.L_570 - .L_569)
	.align		4
.L_569:
        /*0d18*/ 	.word	index@(_ZN5flash24flash_fwd_splitkv_kernelI23Flash_fwd_kernel_traitsILi96ELi64ELi64ELi4ELb0ELb0EN7cutlass6half_tE19Flash_kernel_traitsILi96ELi64ELi64ELi4ES3_EELb1ELb0ELb1ELb0ELb0ELb1ELb1ELb1EEEvNS_16Flash_fwd_paramsE)
        /*0d1c*/ 	.word	0x00000000
.L_570:


//--------------------- .nv.compat                --------------------------
	.section	.nv.compat,"",@"SHT_CUDA_COMPAT_INFO"
	.align	4
        /*0000*/ 	.byte	0x02, 0x09, 0x01, 0x00, 0x02, 0x02, 0x01, 0x00, 0x02, 0x05, 0x05, 0x00, 0x03, 0x07, 0x01, 0x01
        /*0010*/ 	.byte	0x02, 0x03, 0x00, 0x00, 0x02, 0x06, 0x01, 0x00, 0x04, 0x0b, 0x08, 0x00, 0x00, 0x00, 0x00, 0x00
        /*0020*/ 	.byte	0x00, 0x00, 0x00, 0x00


//--------------------- .nv.info._ZN5flash32flash_fwd_splitkv_combine_kernelI23Flash_fwd_kernel_traitsILi96ELi64ELi128ELi4ELb0ELb0EN7cutlass6half_tE19Flash_kernel_traitsILi96ELi64ELi128ELi4ES3_EELi16ELi7ELb0EEEvNS_16Flash_fwd_paramsE --------------------------
	.section	.nv.info._ZN5flash32flash_fwd_splitkv_combine_kernelI23Flash_fwd_kernel_traitsILi96ELi64ELi128ELi4ELb0ELb0EN7cutlass6half_tE19Flash_kernel_traitsILi96ELi64ELi128ELi4ES3_EELi16ELi7ELb0EEEvNS_16Flash_fwd_paramsE,"",@"SHT_CUDA_INFO"
	.sectionflags	@""
	.align	4


	//----- nvinfo : EIATTR_CUDA_API_VERSION
	.align		4
        /*0000*/ 	.byte	0x04, 0x37
        /*0002*/ 	.short	(.L_572 - .L_571)
.L_571:
        /*0004*/ 	.word	0x00000082


	//----- nvinfo : EIATTR_KPARAM_INFO
	.align		4
.L_572:
        /*0008*/ 	.byte	0x04, 0x17
        /*000a*/ 	.short	(.L_574 - .L_573)
.L_573:
        /*000c*/ 	.word	0x00000000
        /*0010*/ 	.short	0x0000
        /*0012*/ 	.short	0x0000
        /*0014*/ 	.byte	0x00, 0xf0, 0x41, 0x07


	//----- nvinfo : EIATTR_SPARSE_MMA_MASK
	.align		4
.L_574:
        /*0018*/ 	.byte	0x03, 0x50
        /*001a*/ 	.short	0x0000


	//----- nvinfo : EIATTR_MAXREG_COUNT
	.align		4
        /*001c*/ 	.byte	0x03, 0x1b
        /*001e*/ 	.short	0x00ff


	//----- nvinfo : EIATTR_NUM_BARRIERS
	.align		4
        /*0020*/ 	.byte	0x02, 0x4c
        /*0022*/ 	.byte	0x01
	.zero		1


	//----- nvinfo : EIATTR_MERCURY_ISA_VERSION
	.align		4
        /*0024*/ 	.byte	0x03, 0x5f
        /*0026*/ 	.short	0x0101


	//----- nvinfo : EIATTR_COOP_GROUP_MASK_REGIDS
	.align		4
        /*0028*/ 	.byte	0x04, 0x29
        /*002a*/ 	.short	(.L_576 - .L_575)


	//   ....[0]....
.L_575:
        /*002c*/ 	.word	0xffffffff


	//   ....[1]....
        /*0030*/ 	.word	0xffffffff


	//   ....[2]....
        /*0034*/ 	.word	0xffffffff


	//   ....[3]....
        /*0038*/ 	.word	0xffffffff


	//   ....[4]....
        /*003c*/ 	.word	0xffffffff


	//   ....[5]....
        /*0040*/ 	.word	0xffffffff


	//----- nvinfo : EIATTR_COOP_GROUP_INSTR_OFFSETS
	.align		4
.L_576:
        /*0044*/ 	.byte	0x04, 0x28
        /*0046*/ 	.short	(.L_578 - .L_577)


	//   ....[0]....
.L_577:
        /*0048*/ 	.word	0x00002a70


	//   ....[1]....
        /*004c*/ 	.word	0x00002a90


	//   ....[2]....
        /*0050*/ 	.word	0x00002ac0


	//   ....[3]....
        /*0054*/ 	.word	0x00002fa0


	//   ....[4]....
        /*0058*/ 	.word	0x00003020


	//   ....[5]....
        /*005c*/ 	.word	0x000030e0


	//----- nvinfo : EIATTR_EXIT_INSTR_OFFSETS
	.align		4
.L_578:
        /*0060*/ 	.byte	0x04, 0x1c
        /*0062*/ 	.short	(.L_580 - .L_579)


	//   ....[0]....
.L_579:
        /*0064*/ 	.word	0x00005c00


	//   ....[1]....
        /*0068*/ 	.word	0x00006200


	//   ....[2]....
        /*006c*/ 	.word	0x00006290


	//----- nvinfo : EIATTR_CRS_STACK_SIZE
	.align		4
.L_580:
        /*0070*/ 	.byte	0x04, 0x1e
        /*0072*/ 	.short	(.L_582 - .L_581)
.L_581:
        /*0074*/ 	.word	0x00000000


	//----- nvinfo : EIATTR_CBANK_PARAM_SIZE
	.align		4
.L_582:
        /*0078*/ 	.byte	0x03, 0x19
        /*007a*/ 	.short	0x01d0


	//----- nvinfo : EIATTR_PARAM_CBANK
	.align		4
        /*007c*/ 	.byte	0x04, 0x0a
        /*007e*/ 	.short	(.L_584 - .L_583)
	.align		4
.L_583:
        /*0080*/ 	.word	index@(.nv.constant0._ZN5flash32flash_fwd_splitkv_combine_kernelI23Flash_fwd_kernel_traitsILi96ELi64ELi128ELi4ELb0ELb0EN7cutlass6half_tE19Flash_kernel_traitsILi96ELi64ELi128ELi4ES3_EELi16ELi7ELb0EEEvNS_16Flash_fwd_paramsE)
        /*0084*/ 	.short	0x0210
        /*0086*/ 	.short	0x01d0


	//----- nvinfo : EIATTR_SW_WAR
	.align		4
.L_584:
        /*0088*/ 	.byte	0x04, 0x36
        /*008a*/ 	.short	(.L_586 - .L_585)
.L_585:
        /*008c*/ 	.word	0x00000008
.L_586:


//--------------------- .nv.info._ZN5flash32flash_fwd_splitkv_combine_kernelI23Flash_fwd_kernel_traitsILi96ELi64ELi128ELi4ELb0ELb0EN7cutlass6half_tE19Flash_kernel_traitsILi96ELi64ELi128ELi4ES3_EELi16ELi6ELb0EEEvNS_16Flash_fwd_paramsE --------------------------
	.section	.nv.info._ZN5flash32flash_fwd_splitkv_combine_kernelI23Flash_fwd_kernel_traitsILi96ELi64ELi128ELi4ELb0ELb0EN7cutlass6half_tE19Flash_kernel_traitsILi96ELi64ELi128ELi4ES3_EELi16ELi6ELb0EEEvNS_16Flash_fwd_paramsE,"",@"SHT_CUDA_INFO"
	.sectionflags	@""
	.align	4


	//----- nvinfo : EIATTR_CUDA_API_VERSION
	.align		4
        /*0000*/ 	.byte	0x04, 0x37
        /*0002*/ 	.short	(.L_588 - .L_587)
.L_587:
        /*0004*/ 	.word	0x00000082


	//----- nvinfo : EIATTR_KPARAM_INFO
	.align		4
.L_588:
        /*0008*/ 	.byte	0x04, 0x17
        /*000a*/ 	.short	(.L_590 - .L_589)
.L_589:
        /*000c*/ 	.word	0x00000000
        /*0010*/ 	.short	0x0000
        /*0012*/ 	.short	0x0000
        /*0014*/ 	.byte	0x00, 0xf0, 0x41, 0x07


	//----- nvinfo : EIATTR_SPARSE_MMA_MASK
	.align		4
.L_590:
        /*0018*/ 	.byte	0x03, 0x50
        /*001a*/ 	.short	0x0000


	//----- nvinfo : EIATTR_MAXREG_COUNT
	.align		4
        /*001c*/ 	.byte	0x03, 0x1b
        /*001e*/ 	.short	0x00ff


	//----- nvinfo : EIATTR_NUM_BARRIERS
	.align		4
        /*0020*/ 	.byte	0x02, 0x4c
        /*0022*/ 	.byte	0x01
	.zero		1


	//----- nvinfo : EIATTR_MERCURY_ISA_VERSION
	.align		4
        /*0024*/ 	.byte	0x03, 0x5f
        /*0026*/ 	.short	0x0101


	//----- nvinfo : EIATTR_COOP_GROUP_MASK_REGIDS
	.align		4
        /*0028*/ 	.byte	0x04, 0x29
        /*002a*/ 	.short	(.L_592 - .L_591)


	//   ....[0]....
.L_591:
        /*002c*/ 	.word	0xffffffff


	//   ....[1]....
        /*0030*/ 	.word	0xffffffff


	//   ....[2]....
        /*0034*/ 	.word	0xffffffff


	//   ....[3]....
        /*0038*/ 	.word	0xffffffff


	//   ....[4]....
        /*003c*/ 	.word	0xffffffff


	//   ....[5]....
        /*0040*/ 	.word	0xffffffff


	//----- nvinfo : EIATTR_COOP_GROUP_INSTR_OFFSETS
	.align		4
.L_592:
        /*0044*/ 	.byte	0x04, 0x28
        /*0046*/ 	.short	(.L_594 - .L_593)


	//   ....[0]....
.L_593:
        /*0048*/ 	.word	0x000020a0


	//   ....[1]....
        /*004c*/ 	.word	0x000020d0


	//   ....[2]....
        /*0050*/ 	.word	0x00002100


	//   ....[3]....
        /*0054*/ 	.word	0x000023d0


	//   ....[4]....
        /*0058*/ 	.word	0x00002480


	//   ....[5]....
        /*005c*/ 	.word	0x000025b0


	//----- nvinfo : EIATTR_EXIT_INSTR_OFFSETS
	.align		4
.L_594:
        /*0060*/ 	.byte	0x04, 0x1c
        /*0062*/ 	.short	(.L_596 - .L_595)


	//   ....[0]....
.L_595:
        /*0064*/ 	.word	0x00004c40


	//   ....[1]....
        /*0068*/ 	.word	0x00005260


	//   ....[2]....
        /*006c*/ 	.word	0x000052f0


	//----- nvinfo : EIATTR_CRS_STACK_SIZE
	.align		4
.L_596:
        /*0070*/ 	.byte	0x04, 0x1e
        /*0072*/ 	.short	(.L_598 - .L_597)
.L_597:
        /*0074*/ 	.word	0x00000000


	//----- nvinfo : EIATTR_CBANK_PARAM_SIZE
	.align		4
.L_598:
        /*0078*/ 	.byte	0x03, 0x19
        /*007a*/ 	.short	0x01d0


	//----- nvinfo : EIATTR_PARAM_CBANK
	.align		4
        /*007c*/ 	.byte	0x04, 0x0a
        /*007e*/ 	.short	(.L_600 - .L_599)
	.align		4
.L_599:
        /*0080*/ 	.word	index@(.nv.constant0._ZN5flash32flash_fwd_splitkv_combine_kernelI23Flash_fwd_kernel_traitsILi96ELi64ELi128ELi4ELb0ELb0EN7cutlass6half_tE19Flash_kernel_traitsILi96ELi64ELi128ELi4ES3_EELi16ELi6ELb0EEEvNS_16Flash_fwd_paramsE)
        /*0084*/ 	.short	0x0210
        /*0086*/ 	.short	0x01d0


	//----- nvinfo : EIATTR_SW_WAR
	.align		4
.L_600:
        /*0088*/ 	.byte	0x04, 0x36
        /*008a*/ 	.short	(.L_602 - .L_601)
.L_601:
        /*008c*/ 	.word	0x00000008
.L_602:


//--------------------- .nv.info._ZN5flash32flash_fwd_splitkv_combine_kernelI23Flash_fwd_kernel_traitsILi96ELi64ELi128ELi4ELb0ELb0EN7cutlass6half_tE19Flash_kernel_traitsILi96ELi64ELi128ELi4ES3_EELi16ELi5ELb0EEEvNS_16Flash_fwd_paramsE --------------------------
	.section	.nv.info._ZN5flash32flash_fwd_splitkv_combine_kernelI23Flash_fwd_kernel_traitsILi96ELi64ELi128ELi4ELb0ELb0EN7cutlass6half_tE19Flash_kernel_traitsILi96ELi64ELi128ELi4ES3_EELi16ELi5ELb0EEEvNS_16Flash_fwd_paramsE,"",@"SHT_CUDA_INFO"
	.sectionflags	@""
	.align	4


	//----- nvinfo : EIATTR_CUDA_API_VERSION
	.align		4
        /*0000*/ 	.byte	0x04, 0x37
        /*0002*/ 	.short	(.L_604 - .L_603)
.L_603:
        /*0004*/ 	.word	0x00000082


	//----- nvinfo : EIATTR_KPARAM_INFO
	.align		4
.L_604:
        /*0008*/ 	.byte	0x04, 0x17
        /*000a*/ 	.short	(.L_606 - .L_605)
.L_605:
        /*000c*/ 	.word	0x00000000
        /*0010*/ 	.short	0x0000
        /*0012*/ 	.short	0x0000
        /*0014*/ 	.byte	0x00, 0xf0, 0x41, 0x07


	//----- nvinfo : EIATTR_SPARSE_MMA_MASK
	.align		4
.L_606:
        /*0018*/ 	.byte	0x03, 0x50
        /*001a*/ 	.short	0x0000


	//----- nvinfo : EIATTR_MAXREG_COUNT
	.align		4
        /*001c*/ 	.byte	0x03, 0x1b
        /*001e*/ 	.short	0x00ff


	//----- nvinfo : EIATTR_NUM_BARRIERS
	.align		4
        /*0020*/ 	.byte	0x02, 0x4c
        /*0022*/ 	.byte	0x01
	.zero		1


	//----- nvinfo : EIATTR_MERCURY_ISA_VERSION
	.align		4
        /*0024*/ 	.byte	0x03, 0x5f
        /*0026*/ 	.short	0x0101


	//----- nvinfo : EIATTR_COOP_GROUP_MASK_REGIDS
	.align		4
        /*0028*/ 	.byte	0x04, 0x29
        /*002a*/ 	.short	(.L_608 - .L_607)


	//   ....[0]....
.L_607:
        /*002c*/ 	.word	0xffffffff


	//   ....[1]....
        /*0030*/ 	.word	0xffffffff


	//   ....[2]....
        /*0034*/ 	.word	0xffffffff


	//   ....[3]....
        /*0038*/ 	.word	0xffffffff


	//   ....[4]....
        /*003c*/ 	.word	0xffffffff


	//   ....[5]....
        /*0040*/ 	.word	0xffffffff


	//----- nvinfo : EIATTR_COOP_GROUP_INSTR_OFFSETS
	.align		4
.L_608:
        /*0044*/ 	.byte	0x04, 0x28
        /*0046*/ 	.short	(.L_610 - .L_609)


	//   ....[0]....
.L_609:
        /*0048*/ 	.word	0x00001c10


	//   ....[1]....
        /*004c*/ 	.word	0x00001c40


	//   ....[2]....
        /*0050*/ 	.word	0x00001c70


	//   ....[3]....
        /*0054*/ 	.word	0x00001ed0


	//   ....[4]....
        /*0058*/ 	.word	0x00001f90


	//   ....[5]....
        /*005c*/ 	.word	0x000020a0


	//----- nvinfo : EIATTR_EXIT_INSTR_OFFSETS
	.align		4
.L_610:
        /*0060*/ 	.byte	0x04, 0x1c
        /*0062*/ 	.short	(.L_612 - .L_611)


	//   ....[0]....
.L_611:
        /*0064*/ 	.word	0x00004520


	//   ....[1]....
        /*0068*/ 	.word	0x00004b40


	//   ....[2]....
        /*006c*/ 	.word	0x00004bd0


	//----- nvinfo : EIATTR_CRS_STACK_SIZE
	.align		4
.L_612:
        /*0070*/ 	.byte	0x04, 0x1e
        /*0072*/ 	.short	(.L_614 - .L_613)
.L_613:
        /*0074*/ 	.word	0x00000000


	//----- nvinfo : EIATTR_CBANK_PARAM_SIZE
	.align		4
.L_614:
        /*0078*/ 	.byte	0x03, 0x19
        /*007a*/ 	.short	0x01d0


	//----- nvinfo : EIATTR_PARAM_CBANK
	.align		4
        /*007c*/ 	.byte	0x04, 0x0a
        /*007e*/ 	.short	(.L_616 - .L_615)
	.align		4
.L_615:
        /*0080*/ 	.word	index@(.nv.constant0._ZN5flash32flash_fwd_splitkv_combine_kernelI23Flash_fwd_kernel_traitsILi96ELi64ELi128ELi4ELb0ELb0EN7cutlass6half_tE19Flash_kernel_traitsILi96ELi64ELi128ELi4ES3_EELi16ELi5ELb0EEEvNS_16Flash_fwd_paramsE)
        /*0084*/ 	.short	0x0210
        /*0086*/ 	.short	0x01d0


	//----- nvinfo : EIATTR_SW_WAR
	.align		4
.L_616:
        /*0088*/ 	.byte	0x04, 0x36
        /*008a*/ 	.short	(.L_618 - .L_617)
.L_617:
        /*008c*/ 	.word	0x00000008
.L_618:


//--------------------- .nv.info._ZN5flash32flash_fwd_splitkv_combine_kernelI23Flash_fwd_kernel_traitsILi96ELi64ELi128ELi4ELb0ELb0EN7cutlass6half_tE19Flash_kernel_traitsILi96ELi64ELi128ELi4ES3_EELi16ELi4ELb0EEEvNS_16Flash_fwd_paramsE --------------------------
	.section	.nv.info._ZN5flash32flash_fwd_splitkv_combine_kernelI23Flash_fwd_kernel_traitsILi96ELi64ELi128ELi4ELb0ELb0EN7cutlass6half_tE19Flash_kernel_traitsILi96ELi64ELi128ELi4ES3_EELi16ELi4ELb0EEEvNS_16Flash_fwd_paramsE,"",@"SHT_CUDA_INFO"
	.sectionflags	@""
	.align	4


	//----- nvinfo : EIATTR_CUDA_API_VERSION
	.align		4
        /*0000*/ 	.byte	0x04, 0x37
        /*0002*/ 	.short	(.L_620 - .L_619)
.L_619:
        /*0004*/ 	.word	0x00000082


	//----- nvinfo : EIATTR_KPARAM_INFO
	.align		4
.L_620:
        /*0008*/ 	.byte	0x04, 0x17
        /*000a*/ 	.short	(.L_622 - .L_621)
.L_621:
        /*000c*/ 	.word	0x00000000
        /*0010*/ 	.short	0x0000
        /*0012*/ 	.short	0x0000
        /*0014*/ 	.byte	0x00, 0xf0, 0x41, 0x07


	//----- nvinfo : EIATTR_SPARSE_MMA_MASK
	.align		4
.L_622:
        /*0018*/ 	.byte	0x03, 0x50
        /*001a*/ 	.short	0x0000


	//----- nvinfo : EIATTR_MAXREG_COUNT
	.align		4
        /*001c*/ 	.byte	0x03, 0x1b
        /*001e*/ 	.short	0x00ff


	//----- nvinfo : EIATTR_NUM_BARRIERS
	.align		4
        /*0020*/ 	.byte	0x02, 0x4c
        /*0022*/ 	.byte	0x01
	.zero		1


	//----- nvinfo : EIATTR_MERCURY_ISA_VERSION
	.align		4
        /*0024*/ 	.byte	0x03, 0x5f
        /*0026*/ 	.short	0x0101


	//----- nvinfo : EIATTR_COOP_GROUP_MASK_REGIDS
	.align		4
        /*0028*/ 	.byte	0x04, 0x29
        /*002a*/ 	.short	(.L_624 - .L_623)


	//   ....[0]....
.L_623:
        /*002c*/ 	.word	0xffffffff


	//   ....[1]....
        /*0030*/ 	.word	0xffffffff


	//   ....[2]....
        /*0034*/ 	.word	0xffffffff


	//   ....[3]....
        /*0038*/ 	.word	0xffffffff


	//   ....[4]....
        /*003c*/ 	.word	0xffffffff


	//   ....[5]....
        /*0040*/ 	.word	0xffffffff


	//----- nvinfo : EIATTR_COOP_GROUP_INSTR_OFFSETS
	.align		4
.L_624:
        /*0044*/ 	.byte	0x04, 0x28
        /*0046*/ 	.short	(.L_626 - .L_625)


	//   ....[0]....
.L_625:
        /*0048*/ 	.word	0x00001780


	//   ....[1]....
        /*004c*/ 	.word	0x000017b0


	//   ....[2]....
        /*0050*/ 	.word	0x000017f0


	//   ....[3]....
        /*0054*/ 	.word	0x000019b0


	//   ....[4]....
        /*0058*/ 	.word	0x00001a30


	//   ....[5]....
        /*005c*/ 	.word	0x00001ba0


	//----- nvinfo : EIATTR_EXIT_INSTR_OFFSETS
	.align		4
.L_626:
        /*0060*/ 	.byte	0x04, 0x1c
        /*0062*/ 	.short	(.L_628 - .L_627)


	//   ....[0]....
.L_627:
        /*0064*/ 	.word	0x00004180


	//   ....[1]....
        /*0068*/ 	.word	0x000047a0


	//   ....[2]....
        /*006c*/ 	.word	0x00004830


	//----- nvinfo : EIATTR_CRS_STACK_SIZE
	.align		4
.L_628:
        /*0070*/ 	.byte	0x04, 0x1e
        /*0072*/ 	.short	(.L_630 - .L_629)
.L_629:
        /*0074*/ 	.word	0x00000000


	//----- nvinfo : EIATTR_CBANK_PARAM_SIZE
	.align		4
.L_630:
        /*0078*/ 	.byte	0x03, 0x19
        /*007a*/ 	.short	0x01d0


	//----- nvinfo : EIATTR_PARAM_CBANK
	.align		4
        /*007c*/ 	.byte	0x04, 0x0a
        /*007e*/ 	.short	(.L_632 - .L_631)
	.align		4
.L_631:
        /*0080*/ 	.word	index@(.nv.constant0._ZN5flash32flash_fwd_splitkv_combine_kernelI23Flash_fwd_kernel_traitsILi96ELi64ELi128ELi4ELb0ELb0EN7cutlass6half_tE19Flash_kernel_traitsILi96ELi64ELi128ELi4ES3_EELi16ELi4ELb0EEEvNS_16Flash_fwd_paramsE)
        /*0084*/ 	.short	0x0210
        /*0086*/ 	.short	0x01d0


	//----- nvinfo : EIATTR_SW_WAR
	.align		4
.L_632:
        /*0088*/ 	.byte	0x04, 0x36
        /*008a*/ 	.short	(.L_634 - .L_633)
.L_633:
        /*008c*/ 	.word	0x00000008
.L_634:


//--------------------- .nv.info._ZN5flash32flash_fwd_splitkv_combine_kernelI23Flash_fwd_kernel_traitsILi96ELi64ELi128ELi4ELb0ELb0EN7cutlass6half_tE19Flash_kernel_traitsILi96ELi64ELi128ELi4ES3_EELi16ELi3ELb0EEEvNS_16Flash_fwd_paramsE --------------------------
	.section	.nv.info._ZN5flash32flash_fwd_splitkv_combine_kernelI23Flash_fwd_kernel_traitsILi96ELi64ELi128ELi4ELb0ELb0EN7cutlass6half_tE19Flash_kernel_traitsILi96ELi64ELi128ELi4ES3_EELi16ELi3ELb0EEEvNS_16Flash_fwd_paramsE,"",@"SHT_CUDA_INFO"
	.sectionflags	@""
	.align	4


	//----- nvinfo : EIATTR_CUDA_API_VERSION
	.align		4
        /*0000*/ 	.byte	0x04, 0x37
        /*0002*/ 	.short	(.L_636 - .L_635)
.L_635:
        /*0004*/ 	.word	0x00000082


	//----- nvinfo : EIATTR_KPARAM_INFO
	.align		4
.L_636:
        /*0008*/ 	.byte	0x04, 0x17
        /*000a*/ 	.short	(.L_638 - .L_637)
.L_637:
        /*000c*/ 	.word	0x00000000
        /*0010*/ 	.short	0x0000
        /*0012*/ 	.short	0x0000
        /*0014*/ 	.byte	0x00, 0xf0, 0x41, 0x07


	//----- nvinfo : EIATTR_SPARSE_MMA_MASK
	.align		4
.L_638:
        /*0018*/ 	.byte	0x03, 0x50
        /*001a*/ 	.short	0x0000


	//----- nvinfo : EIATTR_MAXREG_COUNT
	.align		4
        /*001c*/ 	.byte	0x03, 0x1b
        /*001e*/ 	.short	0x00ff


	//----- nvinfo : EIATTR_NUM_BARRIERS
	.align		4
        /*0020*/ 	.byte	0x02, 0x4c
        /*0022*/ 	.byte	0x01
	.zero		1


	//----- nvinfo : EIATTR_MERCURY_ISA_VERSION
	.align		4
        /*0024*/ 	.byte	0x03, 0x5f
        /*0026*/ 	.short	0x0101


	//----- nvinfo : EIATTR_COOP_GROUP_MASK_REGIDS
	.align		4
        /*0028*/ 	.byte	0x04, 0x29
        /*002a*/ 	.short	(.L_640 - .L_639)


	//   ....[0]....
.L_639:
        /*002c*/ 	.word	0xffffffff


	//   ....[1]....
        /*0030*/ 	.word	0xffffffff


	//   ....[2]....
        /*0034*/ 	.word	0xffffffff


	//   ....[3]....
        /*0038*/ 	.word	0xffffffff


	//   ....[4]....
        /*003c*/ 	.word	0xffffffff


	//   ....[5]....
        /*0040*/ 	.word	0xffffffff


	//----- nvinfo : EIATTR_COOP_GROUP_INSTR_OFFSETS
	.align		4
.L_640:
        /*0044*/ 	.byte	0x04, 0x28
        /*0046*/ 	.short	(.L_642 - .L_641)


	//   ....[0]....
.L_641:
        /*0048*/ 	.word	0x00001810


	//   ....[1]....
        /*004c*/ 	.word	0x00001890


	//   ....[2]....
        /*0050*/ 	.word	0x00001900


	//   ....[3]....
        /*0054*/ 	.word	0x00001a50


	//   ....[4]....
        /*0058*/ 	.word	0x00001b30


	//   ....[5]....
        /*005c*/ 	.word	0x00001c90


	//----- nvinfo : EIATTR_EXIT_INSTR_OFFSETS
	.align		4
.L_642:
        /*0060*/ 	.byte	0x04, 0x1c
        /*0062*/ 	.short	(.L_644 - .L_643)


	//   ....[0]....
.L_643:
        /*0064*/ 	.word	0x00004170


	//   ....[1]....
        /*0068*/ 	.word	0x00004790


	//   ....[2]....
        /*006c*/ 	.word	0x00004820


	//----- nvinfo : EIATTR_CRS_STACK_SIZE
	.align		4
.L_644:
        /*0070*/ 	.byte	0x04, 0x1e
        /*0072*/ 	.short	(.L_646 - .L_645)
.L_645:
        /*0074*/ 	.word	0x00000000


	//----- nvinfo : EIATTR_CBANK_PARAM_SIZE
	.align		4
.L_646:
        /*0078*/ 	.byte	0x03, 0x19
        /*007a*/ 	.short	0x01d0


	//----- nvinfo : EIATTR_PARAM_CBANK
	.align		4
        /*007c*/ 	.byte	0x04, 0x0a
        /*007e*/ 	.short	(.L_648 - .L_647)
	.align		4
.L_647:
        /*0080*/ 	.word	index@(.nv.constant0._ZN5flash32flash_fwd_splitkv_combine_kernelI23Flash_fwd_kernel_traitsILi96ELi64ELi128ELi4ELb0ELb0EN7cutlass6half_tE19Flash_kernel_traitsILi96ELi64ELi128ELi4ES3_EELi16ELi3ELb0EEEvNS_16Flash_fwd_paramsE)
        /*0084*/ 	.short	0x0210
        /*0086*/ 	.short	0x01d0


	//----- nvinfo : EIATTR_SW_WAR
	.align		4
.L_648:
        /*0088*/ 	.byte	0x04, 0x36
        /*008a*/ 	.short	(.L_650 - .L_649)
.L_649:
        /*008c*/ 	.word	0x00000008
.L_650:


//--------------------- .nv.info._ZN5flash32flash_fwd_splitkv_combine_kernelI23Flash_fwd_kernel_traitsILi96ELi64ELi128ELi4ELb0ELb0EN7cutlass6half_tE19Flash_kernel_traitsILi96ELi64ELi128ELi4ES3_EELi16ELi2ELb0EEEvNS_16Flash_fwd_paramsE --------------------------
	.section	.nv.info._ZN5flash32flash_fwd_splitkv_combine_kernelI23Flash_fwd_kernel_traitsILi96ELi64ELi128ELi4ELb0ELb0EN7cutlass6half_tE19Flash_kernel_traitsILi96ELi64ELi128ELi4ES3_EELi16ELi2ELb0EEEvNS_16Flash_fwd_paramsE,"",@"SHT_CUDA_INFO"
	.sectionflags	@""
	.align	4


	//----- nvinfo : EIATTR_CUDA_API_VERSION
	.align		4
        /*0000*/ 	.byte	0x04, 0x37
        /*0002*/ 	.short	(.L_652 - .L_651)
.L_651:
        /*0004*/ 	.word	0x00000082


	//----- nvinfo : EIATTR_KPARAM_INFO
	.align		4
.L_652:
        /*0008*/ 	.byte	0x04, 0x17
        /*000a*/ 	.short	(.L_654 - .L_653)
.L_653:
        /*000c*/ 	.word	0x00000000
        /*0010*/ 	.short	0x0000
        /*0012*/ 	.short	0x0000
        /*0014*/ 	.byte	0x00, 0xf0, 0x41, 0x07


	//----- nvinfo : EIATTR_SPARSE_MMA_MASK
	.align		4
.L_654:
        /*0018*/ 	.byte	0x03, 0x50
        /*001a*/ 	.short	0x0000


	//----- nvinfo : EIATTR_MAXREG_COUNT
	.align		4
        /*001c*/ 	.byte	0x03, 0x1b
        /*001e*/ 	.short	0x00ff


	//----- nvinfo : EIATTR_NUM_BARRIERS
	.align		4
        /*0020*/ 	.byte	0x02, 0x4c
        /*0022*/ 	.byte	0x01
	.zero		1


	//----- nvinfo : EIATTR_MERCURY_ISA_VERSION
	.align		4
        /*0024*/ 	.byte	0x03, 0x5f
        /*0026*/ 	.short	0x0101


	//----- nvinfo : EIATTR_COOP_GROUP_MASK_REGIDS
	.align		4
        /*0028*/ 	.byte	0x04, 0x29
        /*002a*/ 	.short	(.L_656 - .L_655)


	//   ....[0]....
.L_655:
        /*002c*/ 	.word	0xffffffff


	//   ....[1]....
        /*0030*/ 	.word	0xffffffff


	//   ....[2]....
        /*0034*/ 	.word	0xffffffff


	//   ....[3]....
        /*0038*/ 	.word	0xffffffff


	//----- nvinfo : EIATTR_COOP_GROUP_INSTR_OFFSETS
	.align		4
.L_656:
        /*003c*/ 	.byte	0x04, 0x28
        /*003e*/ 	.short	(.L_658 - .L_657)


	//   ....[0]....
.L_657:
        /*0040*/ 	.word	0x00001800


	//   ....[1]....
        /*0044*/ 	.word	0x00001880


	//   ....[2]....
        /*0048*/ 	.word	0x00001a80


	//   ....[3]....
        /*004c*/ 	.word	0x00001bd0


	//----- nvinfo : EIATTR_EXIT_INSTR_OFFSETS
	.align		4
.L_658:
        /*0050*/ 	.byte	0x04, 0x1c
        /*0052*/ 	.short	(.L_660 - .L_659)


	//   ....[0]....
.L_659:
        /*0054*/ 	.word	0x00004130


	//   ....[1]....
        /*0058*/ 	.word	0x00004750


	//   ....[2]....
        /*005c*/ 	.word	0x000047e0


	//----- nvinfo : EIATTR_CRS_STACK_SIZE
	.align		4
.L_660:
        /*0060*/ 	.byte	0x04, 0x1e
        /*0062*/ 	.short	(.L_662 - .L_661)
.L_661:
        /*0064*/ 	.word	0x00000000


	//----- nvinfo : EIATTR_CBANK_PARAM_SIZE
	.align		4
.L_662:
        /*0068*/ 	.byte	0x03, 0x19
        /*006a*/ 	.short	0x01d0


	//----- nvinfo : EIATTR_PARAM_CBANK
	.align		4
        /*006c*/ 	.byte	0x04, 0x0a
        /*006e*/ 	.short	(.L_664 - .L_663)
	.align		4
.L_663:
        /*0070*/ 	.word	index@(.nv.constant0._ZN5flash32flash_fwd_splitkv_combine_kernelI23Flash_fwd_kernel_traitsILi96ELi64ELi128ELi4ELb0ELb0EN7cutlass6half_tE19Flash_kernel_traitsILi96ELi64ELi128ELi4ES3_EELi16ELi2ELb0EEEvNS_16Flash_fwd_paramsE)
        /*0074*/ 	.short	0x0210
        /*0076*/ 	.short	0x01d0


	//----- nvinfo : EIATTR_SW_WAR
	.align		4
.L_664:
        /*0078*/ 	.byte	0x04, 0x36
        /*007a*/ 	.short	(.L_666 - .L_665)
.L_665:
        /*007c*/ 	.word	0x00000008
.L_666:


//--------------------- .nv.info._ZN5flash32flash_fwd_splitkv_combine_kernelI23Flash_fwd_kernel_traitsILi96ELi64ELi128ELi4ELb0ELb0EN7cutlass6half_tE19Flash_kernel_traitsILi96ELi64ELi128ELi4ES3_EELi16ELi1ELb0EEEvNS_16Flash_fwd_paramsE --------------------------
	.section	.nv.info._ZN5flash32flash_fwd_splitkv_combine_kernelI23Flash_fwd_kernel_traitsILi96ELi64ELi128ELi4ELb0ELb0EN7cutlass6half_tE19Flash_kernel_traitsILi96ELi64ELi128ELi4ES3_EELi16ELi1ELb0EEEvNS_16Flash_fwd_paramsE,"",@"SHT_CUDA_INFO"
	.sectionflags	@""
	.align	4


	//----- nvinfo : EIATTR_CUDA_API_VERSION
	.align		4
        /*0000*/ 	.byte	0x04, 0x37
        /*0002*/ 	.short	(.L_668 - .L_667)
.L_667:
        /*0004*/ 	.word	0x00000082


	//----- nvinfo : EIATTR_KPARAM_INFO
	.align		4
.L_668:
        /*0008*/ 	.byte	0x04, 0x17
        /*000a*/ 	.short	(.L_670 - .L_669)
.L_669:
        /*000c*/ 	.word	0x00000000
        /*0010*/ 	.short	0x0000
        /*0012*/ 	.short	0x0000
        /*0014*/ 	.byte	0x00, 0xf0, 0x41, 0x07


	//----- nvinfo : EIATTR_SPARSE_MMA_MASK
	.align		4
.L_670:
        /*0018*/ 	.byte	0x03, 0x50
        /*001a*/ 	.short	0x0000


	//----- nvinfo : EIATTR_MAXREG_COUNT
	.align		4
        /*001c*/ 	.byte	0x03, 0x1b
        /*001e*/ 	.short	0x00ff


	//----- nvinfo : EIATTR_NUM_BARRIERS
	.align		4
        /*0020*/ 	.byte	0x02, 0x4c
        /*0022*/ 	.byte	0x01
	.zero		1


	//----- nvinfo : EIATTR_MERCURY_ISA_VERSION
	.align		4
        /*0024*/ 	.byte	0x03, 0x5f
        /*0026*/ 	.short	0x0101


	//----- nvinfo : EIATTR_COOP_GROUP_MASK_REGIDS
	.align		4
        /*0028*/ 	.byte	0x04, 0x29
        /*002a*/ 	.short	(.L_672 - .L_671)


	//   ....[0]....
.L_671:
        /*002c*/ 	.word	0xffffffff


	//   ....[1]....
        /*0030*/ 	.word	0xffffffff


	//----- nvinfo : EIATTR_COOP_GROUP_INSTR_OFFSETS
	.align		4
.L_672:
        /*0034*/ 	.byte	0x04, 0x28
        /*0036*/ 	.short	(.L_674 - .L_673)


	//   ....[0]....
.L_673:
        /*0038*/ 	.word	0x00001860


	//   ....[1]....
        /*003c*/ 	.word	0x00001af0


	//----- nvinfo : EIATTR_EXIT_INSTR_OFFSETS
	.align		4
.L_674:
        /*0040*/ 	.byte	0x04, 0x1c
        /*0042*/ 	.short	(.L_676 - .L_675)


	//   ....[0]....
.L_675:
        /*0044*/ 	.word	0x00004110


	//   ....[1]....
        /*0048*/ 	.word	0x00004730


	//   ....[2]....
        /*004c*/ 	.word	0x000047c0


	//----- nvinfo : EIATTR_CRS_STACK_SIZE
	.align		4
.L_676:
        /*0050*/ 	.byte	0x04, 0x1e
        /*0052*/ 	.short	(.L_678 - .L_677)
.L_677:
        /*0054*/ 	.word	0x00000000


	//----- nvinfo : EIATTR_CBANK_PARAM_SIZE
	.align		4
.L_678:
        /*0058*/ 	.byte	0x03, 0x19
        /*005a*/ 	.short	0x01d0


	//----- nvinfo : EIATTR_PARAM_CBANK
	.align		4
        /*005c*/ 	.byte	0x04, 0x0a
        /*005e*/ 	.short	(.L_680 - .L_679)
	.align		4
.L_679:
        /*0060*/ 	.word	index@(.nv.constant0._ZN5flash32flash_fwd_splitkv_combine_kernelI23Flash_fwd_kernel_traitsILi96ELi64ELi128ELi4ELb0ELb0EN7cutlass6half_tE19Flash_kernel_traitsILi96ELi64ELi128ELi4ES3_EELi16ELi1ELb0EEEvNS_16Flash_fwd_paramsE)
        /*0064*/ 	.short	0x0210
        /*0066*/ 	.short	0x01d0


	//----- nvinfo : EIATTR_SW_WAR
	.align		4
.L_680:
        /*0068*/ 	.byte	0x04, 0x36
        /*006a*/ 	.short	(.L_682 - .L_681)
.L_681:
        /*006c*/ 	.word	0x00000008
.L_682:


//--------------------- .nv.info._ZN5flash32flash_fwd_splitkv_combine_kernelI23Flash_fwd_kernel_traitsILi96ELi64ELi128ELi4ELb0ELb0EN7cutlass6half_tE19Flash_kernel_traitsILi96ELi64ELi128ELi4ES3_EELi16ELi7ELb1EEEvNS_16Flash_fwd_paramsE --------------------------
	.section	.nv.info._ZN5flash32flash_fwd_splitkv_combine_kernelI23Flash_fwd_kernel_traitsILi96ELi64ELi128ELi4ELb0ELb0EN7cutlass6half_tE19Flash_kernel_traitsILi96ELi64ELi128ELi4ES3_EELi16ELi7ELb1EEEvNS_16Flash_fwd_paramsE,"",@"SHT_CUDA_INFO"
	.sectionflags	@""
	.align	4


	//----- nvinfo : EIATTR_CUDA_API_VERSION
	.align		4
        /*0000*/ 	.byte	0x04, 0x37
        /*0002*/ 	.short	(.L_684 - .L_683)
.L_683:
        /*0004*/ 	.word	0x00000082


	//----- nvinfo : EIATTR_KPARAM_INFO
	.align		4
.L_684:
        /*0008*/ 	.byte	0x04, 0x17
        /*000a*/ 	.short	(.L_686 - .L_685)
.L_685:
        /*000c*/ 	.word	0x00000000
        /*0010*/ 	.short	0x0000
        /*0012*/ 	.short	0x0000
        /*0014*/ 	.byte	0x00, 0xf0, 0x41, 0x07


	//----- nvinfo : EIATTR_SPARSE_MMA_MASK
	.align		4
.L_686:
        /*0018*/ 	.byte	0x03, 0x50
        /*001a*/ 	.short	0x0000


	//----- nvinfo : EIATTR_MAXREG_COUNT
	.align		4
        /*001c*/ 	.byte	0x03, 0x1b
        /*001e*/ 	.short	0x00ff


	//----- nvinfo : EIATTR_NUM_BARRIERS
	.align		4
        /*0020*/ 	.byte	0x02, 0x4c
        /*0022*/ 	.byte	0x01
	.zero		1


	//----- nvinfo : EIATTR_MERCURY_ISA_VERSION
	.align		4
        /*0024*/ 	.byte	0x03, 0x5f
        /*0026*/ 	.short	0x0101


	//----- nvinfo : EIATTR_COOP_GROUP_MASK_REGIDS
	.align		4
        /*0028*/ 	.byte	0x04, 0x29
        /*002a*/ 	.short	(.L_688 - .L_687)


	//   ....[0]....
.L_687:
        /*002c*/ 	.word	0xffffffff


	//   ....[1]....
        /*0030*/ 	.word	0xffffffff


	//   ....[2]....
        /*0034*/ 	.word	0xffffffff


	//   ....[3]....
        /*0038*/ 	.word	0xffffffff


	//   ....[4]....
        /*003c*/ 	.word	0xffffffff


	//   ....[5]....
        /*0040*/ 	.word	0xffffffff


	//----- nvinfo : EIATTR_COOP_GROUP_INSTR_OFFSETS
	.align		4
.L_688:
        /*0044*/ 	.byte	0x04, 0x28
        /*0046*/ 	.short	(.L_690 - .L_689)


	//   ....[0]....
.L_689:
        /*0048*/ 	.word	0x00002a70


	//   ....[1]....
        /*004c*/ 	.word	0x00002a90


	//   ....[2]....
        /*0050*/ 	.word	0x00002ac0


	//   ....[3]....
        /*0054*/ 	.word	0x00002fa0


	//   ....[4]....
        /*0058*/ 	.word	0x00003020


	//   ....[5]....
        /*005c*/ 	.word	0x000030e0


	//----- nvinfo : EIATTR_EXIT_INSTR_OFFSETS
	.align		4
.L_690:
        /*0060*/ 	.byte	0x04, 0x1c
        /*0062*/ 	.short	(.L_692 - .L_691)


	//   ....[0]....
.L_691:
        /*0064*/ 	.word	0x00006340


	//   ....[1]....
        /*0068*/ 	.word	0x00006950


	//----- nvinfo : EIATTR_CRS_STACK_SIZE
	.align		4
.L_692:
        /*006c*/ 	.byte	0x04, 0x1e
        /*006e*/ 	.short	(.L_694 - .L_693)
.L_693:
        /*0070*/ 	.word	0x00000000


	//----- nvinfo : EIATTR_CBANK_PARAM_SIZE
	.align		4
.L_694:
        /*0074*/ 	.byte	0x03, 0x19
        /*0076*/ 	.short	0x01d0


	//----- nvinfo : EIATTR_PARAM_CBANK
	.align		4
        /*0078*/ 	.byte	0x04, 0x0a
        /*007a*/ 	.short	(.L_696 - .L_695)
	.align		4
.L_695:
        /*007c*/ 	.word	index@(.nv.constant0._ZN5flash32flash_fwd_splitkv_combine_kernelI23Flash_fwd_kernel_traitsILi96ELi64ELi128ELi4ELb0ELb0EN7cutlass6half_tE19Flash_kernel_traitsILi96ELi64ELi128ELi4ES3_EELi16ELi7ELb1EEEvNS_16Flash_fwd_paramsE)
        /*0080*/ 	.short	0x0210
        /*0082*/ 	.short	0x01d0


	//----- nvinfo : EIATTR_SW_WAR
	.align		4
.L_696:
        /*0084*/ 	.byte	0x04, 0x36
        /*0086*/ 	.short	(.L_698 - .L_697)
.L_697:
        /*0088*/ 	.word	0x00000008
.L_698:


//--------------------- .nv.info._ZN5flash32flash_fwd_splitkv_combine_kernelI23Flash_fwd_kernel_traitsILi96ELi64ELi128ELi4ELb0ELb0EN7cutlass6half_tE19Flash_kernel_traitsILi96ELi64ELi128ELi4ES3_EELi16ELi6ELb1EEEvNS_16Flash_fwd_paramsE --------------------------
	.section	.nv.info._ZN5flash32flash_fwd_splitkv_combine_kernelI23Flash_fwd_kernel_traitsILi96ELi64ELi128ELi4ELb0ELb0EN7cutlass6half_tE19Flash_kernel_traitsILi96ELi64ELi128ELi4ES3_EELi16ELi6ELb1EEEvNS_16Flash_fwd_paramsE,"",@"SHT_CUDA_INFO"
	.sectionflags	@""
	.align	4


	//----- nvinfo : EIATTR_CUDA_API_VERSION
	.align		4
        /*0000*/ 	.byte	0x04, 0x37
        /*0002*/ 	.short	(.L_700 - .L_699)
.L_699:
        /*0004*/ 	.word	0x00000082


	//----- nvinfo : EIATTR_KPARAM_INFO
	.align		4
.L_700:
        /*0008*/ 	.byte	0x04, 0x17
        /*000a*/ 	.short	(.L_702 - .L_701)
.L_701:
        /*000c*/ 	.word	0x00000000
        /*0010*/ 	.short	0x0000
        /*0012*/ 	.short	0x0000
        /*0014*/ 	.byte	0x00, 0xf0, 0x41, 0x07


	//----- nvinfo : EIATTR_SPARSE_MMA_MASK
	.align		4
.L_702:
        /*0018*/ 	.byte	0x03, 0x50
        /*001a*/ 	.short	0x0000


	//----- nvinfo : EIATTR_MAXREG_COUNT
	.align		4
        /*001c*/ 	.byte	0x03, 0x1b
        /*001e*/ 	.short	0x00ff


	//----- nvinfo : EIATTR_NUM_BARRIERS
	.align		4
        /*0020*/ 	.byte	0x02, 0x4c
        /*0022*/ 	.byte	0x01
	.zero		1


	//----- nvinfo : EIATTR_MERCURY_ISA_VERSION
	.align		4
        /*0024*/ 	.byte	0x03, 0x5f
        /*0026*/ 	.short	0x0101


	//----- nvinfo : EIATTR_COOP_GROUP_MASK_REGIDS
	.align		4
        /*0028*/ 	.byte	0x04, 0x29
        /*002a*/ 	.short	(.L_704 - .L_703)


	//   ....[0]....
.L_703:
        /*002c*/ 	.word	0xffffffff


	//   ....[1]....
        /*0030*/ 	.word	0xffffffff


	//   ....[2]....
        /*0034*/ 	.word	0xffffffff


	//   ....[3]....
        /*0038*/ 	.word	0xffffffff


	//   ....[4]....
        /*003c*/ 	.word	0xffffffff


	//   ....[5]....
        /*0040*/ 	.word	0xffffffff


	//----- nvinfo : EIATTR_COOP_GROUP_INSTR_OFFSETS
	.align		4
.L_704:
        /*0044*/ 	.byte	0x04, 0x28
        /*0046*/ 	.short	(.L_706 - .L_705)


	//   ....[0]....
.L_705:
        /*0048*/ 	.word	0x000020a0


	//   ....[1]....
        /*004c*/ 	.word	0x000020d0


	//   ....[2]....
        /*0050*/ 	.word	0x00002100


	//   ....[3]....
        /*0054*/ 	.word	0x000023d0


	//   ....[4]....
        /*0058*/ 	.word	0x00002480


	//   ....[5]....
        /*005c*/ 	.word	0x000025b0


	//----- nvinfo : EIATTR_EXIT_INSTR_OFFSETS
	.align		4
.L_706:
        /*0060*/ 	.byte	0x04, 0x1c
        /*0062*/ 	.short	(.L_708 - .L_707)


	//   ....[0]....
.L_707:
        /*0064*/ 	.word	0x00005320


	//   ....[1]....
        /*0068*/ 	.word	0x00005930


	//----- nvinfo : EIATTR_CRS_STACK_SIZE
	.align		4
.L_708:
        /*006c*/ 	.byte	0x04, 0x1e
        /*006e*/ 	.short	(.L_710 - .L_709)
.L_709:
        /*0070*/ 	.word	0x00000000


	//----- nvinfo : EIATTR_CBANK_PARAM_SIZE
	.align		4
.L_710:
        /*0074*/ 	.byte	0x03, 0x19
        /*0076*/ 	.short	0x01d0


	//----- nvinfo : EIATTR_PARAM_CBANK
	.align		4
        /*0078*/ 	.byte	0x04, 0x0a
        /*007a*/ 	.short	(.L_712 - .L_711)
	.align		4
.L_711:
        /*007c*/ 	.word	index@(.nv.constant0._ZN5flash32flash_fwd_splitkv_combine_kernelI23Flash_fwd_kernel_traitsILi96ELi64ELi128ELi4ELb0ELb0EN7cutlass6half_tE19Flash_kernel_traitsILi96ELi64ELi128ELi4ES3_EELi16ELi6ELb1EEEvNS_16Flash_fwd_paramsE)
        /*0080*/ 	.short	0x0210
        /*0082*/ 	.short	0x01d0


	//----- nvinfo : EIATTR_SW_WAR
	.align		4
.L_712:
        /*0084*/ 	.byte	0x04, 0x36
        /*0086*/ 	.short	(.L_714 - .L_713)
.L_713:
        /*0088*/ 	.word	0x00000008
.L_714:


//--------------------- .nv.info._ZN5flash32flash_fwd_splitkv_combine_kernelI23Flash_fwd_kernel_traitsILi96ELi64ELi128ELi4ELb0ELb0EN7cutlass6half_tE19Flash_kernel_traitsILi96ELi64ELi128ELi4ES3_EELi16ELi5ELb1EEEvNS_16Flash_fwd_paramsE --------------------------
	.section	.nv.info._ZN5flash32flash_fwd_splitkv_combine_kernelI23Flash_fwd_kernel_traitsILi96ELi64ELi128ELi4ELb0ELb0EN7cutlass6half_tE19Flash_kernel_traitsILi96ELi64ELi128ELi4ES3_EELi16ELi5ELb1EEEvNS_16Flash_fwd_paramsE,"",@"SHT_CUDA_INFO"
	.sectionflags	@""
	.align	4


	//----- nvinfo : EIATTR_CUDA_API_VERSION
	.align		4
        /*0000*/ 	.byte	0x04, 0x37
        /*0002*/ 	.short	(.L_716 - .L_715)
.L_715:
        /*0004*/ 	.word	0x00000082


	//----- nvinfo : EIATTR_KPARAM_INFO
	.align		4
.L_716:
        /*0008*/ 	.byte	0x04, 0x17
        /*000a*/ 	.short	(.L_718 - .L_717)
.L_717:
        /*000c*/ 	.word	0x00000000
        /*0010*/ 	.short	0x0000
        /*0012*/ 	.short	0x0000
        /*0014*/ 	.byte	0x00, 0xf0, 0x41, 0x07


	//----- nvinfo : EIATTR_SPARSE_MMA_MASK
	.align		4
.L_718:
        /*0018*/ 	.byte	0x03, 0x50
        /*001a*/ 	.short	0x0000


	//----- nvinfo : EIATTR_MAXREG_COUNT
	.align		4
        /*001c*/ 	.byte	0x03, 0x1b
        /*001e*/ 	.short	0x00ff


	//----- nvinfo : EIATTR_NUM_BARRIERS
	.align		4
        /*0020*/ 	.byte	0x02, 0x4c
        /*0022*/ 	.byte	0x01
	.zero		1


	//----- nvinfo : EIATTR_MERCURY_ISA_VERSION
	.align		4
        /*0024*/ 	.byte	0x03, 0x5f
        /*0026*/ 	.short	0x0101


	//----- nvinfo : EIATTR_COOP_GROUP_MASK_REGIDS
	.align		4
        /*0028*/ 	.byte	0x04, 0x29
        /*002a*/ 	.short	(.L_720 - .L_719)


	//   ....[0]....
.L_719:
        /*002c*/ 	.word	0xffffffff


	//   ....[1]....
        /*0030*/ 	.word	0xffffffff


	//   ....[2]....
        /*0034*/ 	.word	0xffffffff


	//   ....[3]....
        /*0038*/ 	.word	0xffffffff


	//   ....[4]....
        /*003c*/ 	.word	0xffffffff


	//   ....[5]....
        /*0040*/ 	.word	0xffffffff


	//----- nvinfo : EIATTR_COOP_GROUP_INSTR_OFFSETS
	.align		4
.L_720:
        /*0044*/ 	.byte	0x04, 0x28
        /*0046*/ 	.short	(.L_722 - .L_721)


	//   ....[0]....
.L_721:
        /*0048*/ 	.word	0x00001c10


	//   ....[1]....
        /*004c*/ 	.word	0x00001c40


	//   ....[2]....
        /*0050*/ 	.word	0x00001c70


	//   ....[3]....
        /*0054*/ 	.word	0x00001ed0


	//   ....[4]....
        /*0058*/ 	.word	0x00001f90


	//   ....[5]....
        /*005c*/ 	.word	0x000020a0


	//----- nvinfo : EIATTR_EXIT_INSTR_OFFSETS
	.align		4
.L_722:
        /*0060*/ 	.byte	0x04, 0x1c
        /*0062*/ 	.short	(.L_724 - .L_723)


	//   ....[0]....
.L_723:
        /*0064*/ 	.word	0x00004c20


	//   ....[1]....
        /*0068*/ 	.word	0x00005230


	//----- nvinfo : EIATTR_CRS_STACK_SIZE
	.align		4
.L_724:
        /*006c*/ 	.byte	0x04, 0x1e
        /*006e*/ 	.short	(.L_726 - .L_725)
.L_725:
        /*0070*/ 	.word	0x00000000


	//----- nvinfo : EIATTR_CBANK_PARAM_SIZE
	.align		4
.L_726:
        /*0074*/ 	.byte	0x03, 0x19
        /*0076*/ 	.short	0x01d0


	//----- nvinfo : EIATTR_PARAM_CBANK
	.align		4
        /*0078*/ 	.byte	0x04, 0x0a
        /*007a*/ 	.short	(.L_728 - .L_727)
	.align		4
.L_727:
        /*007c*/ 	.word	index@(.nv.constant0._ZN5flash32flash_fwd_splitkv_combine_kernelI23Flash_fwd_kernel_traitsILi96ELi64ELi128ELi4ELb0ELb0EN7cutlass6half_tE19Flash_kernel_traitsILi96ELi64ELi128ELi4ES3_EELi16ELi5ELb1EEEvNS_16Flash_fwd_paramsE)
        /*0080*/ 	.short	0x0210
        /*0082*/ 	.short	0x01d0


	//----- nvinfo : EIATTR_SW_WAR
	.align		4
.L_728:
        /*0084*/ 	.byte	0x04, 0x36
        /*0086*/ 	.short	(.L_730 - .L_729)
.L_729:
        /*0088*/ 	.word	0x00000008
.L_730:


//--------------------- .nv.info._ZN5flash32flash_fwd_splitkv_combine_kernelI23Flash_fwd_kernel_traitsILi96ELi64ELi128ELi4ELb0ELb0EN7cutlass6half_tE19Flash_kernel_traitsILi96ELi64ELi128ELi4ES3_EELi16ELi4ELb1EEEvNS_16Flash_fwd_paramsE --------------------------
	.section	.nv.info._ZN5flash32flash_fwd_splitkv_combine_kernelI23Flash_fwd_kernel_traitsILi96ELi64ELi128ELi4ELb0ELb0EN7cutlass6half_tE19Flash_kernel_traitsILi96ELi64ELi128ELi4ES3_EELi16ELi4ELb1EEEvNS_16Flash_fwd_paramsE,"",@"SHT_CUDA_INFO"
	.sectionflags	@""
	.align	4


	//----- nvinfo : EIATTR_CUDA_API_VERSION
	.align		4
        /*0000*/ 	.byte	0x04, 0x37
        /*0002*/ 	.short	(.L_732 - .L_731)
.L_731:
        /*0004*/ 	.word	0x00000082


	//----- nvinfo : EIATTR_KPARAM_INFO
	.align		4
.L_732:
        /*0008*/ 	.byte	0x04, 0x17
        /*000a*/ 	.short	(.L_734 - .L_733)
.L_733:
        /*000c*/ 	.word	0x00000000
        /*0010*/ 	.short	0x0000
        /*0012*/ 	.short	0x0000
        /*0014*/ 	.byte	0x00, 0xf0, 0x41, 0x07


	//----- nvinfo : EIATTR_SPARSE_MMA_MASK
	.align		4
.L_734:
        /*0018*/ 	.byte	0x03, 0x50
        /*001a*/ 	.short	0x0000


	//----- nvinfo : EIATTR_MAXREG_COUNT
	.align		4
        /*001c*/ 	.byte	0x03, 0x1b
        /*001e*/ 	.short	0x00ff


	//----- nvinfo : EIATTR_NUM_BARRIERS
	.align		4
        /*0020*/ 	.byte	0x02, 0x4c
        /*0022*/ 	.byte	0x01
	.zero		1


	//----- nvinfo : EIATTR_MERCURY_ISA_VERSION
	.align		4
        /*0024*/ 	.byte	0x03, 0x5f
        /*0026*/ 	.short	0x0101


	//----- nvinfo : EIATTR_COOP_GROUP_MASK_REGIDS
	.align		4
        /*0028*/ 	.byte	0x04, 0x29
        /*002a*/ 	.short	(.L_736 - .L_735)


	//   ....[0]....
.L_735:
        /*002c*/ 	.word	0xffffffff


	//   ....[1]....
        /*0030*/ 	.word	0xffffffff


	//   ....[2]....
        /*0034*/ 	.word	0xffffffff


	//   ....[3]....
        /*0038*/ 	.word	0xffffffff


	//   ....[4]....
        /*003c*/ 	.word	0xffffffff


	//   ....[5]....
        /*0040*/ 	.word	0xffffffff


	//----- nvinfo : EIATTR_COOP_GROUP_INSTR_OFFSETS
	.align		4
.L_736:
        /*0044*/ 	.byte	0x04, 0x28
        /*0046*/ 	.short	(.L_738 - .L_737)


	//   ....[0]....
.L_737:
        /*0048*/ 	.word	0x00001780


	//   ....[1]....
        /*004c*/ 	.word	0x000017b0


	//   ....[2]....
        /*0050*/ 	.word	0x000017f0


	//   ....[3]....
        /*0054*/ 	.word	0x000019b0


	//   ....[4]....
        /*0058*/ 	.word	0x00001a30


	//   ....[5]....
        /*005c*/ 	.word	0x00001ba0


	//----- nvinfo : EIATTR_EXIT_INSTR_OFFSETS
	.align		4
.L_738:
        /*0060*/ 	.byte	0x04, 0x1c
        /*0062*/ 	.short	(.L_740 - .L_739)


	//   ....[0]....
.L_739:
        /*0064*/ 	.word	0x00004860


	//   ....[1]....
        /*0068*/ 	.word	0x00004e70


	//----- nvinfo : EIATTR_CRS_STACK_SIZE
	.align		4
.L_740:
        /*006c*/ 	.byte	0x04, 0x1e
        /*006e*/ 	.short	(.L_742 - .L_741)
.L_741:
        /*0070*/ 	.word	0x00000000


	//----- nvinfo : EIATTR_CBANK_PARAM_SIZE
	.align		4
.L_742:
        /*0074*/ 	.byte	0x03, 0x19
        /*0076*/ 	.short	0x01d0


	//----- nvinfo : EIATTR_PARAM_CBANK
	.align		4
        /*0078*/ 	.byte	0x04, 0x0a
        /*007a*/ 	.short	(.L_744 - .L_743)
	.align		4
.L_743:
        /*007c*/ 	.word	index@(.nv.constant0._ZN5flash32flash_fwd_splitkv_combine_kernelI23Flash_fwd_kernel_traitsILi96ELi64ELi128ELi4ELb0ELb0EN7cutlass6half_tE19Flash_kernel_traitsILi96ELi64ELi128ELi4ES3_EELi16ELi4ELb1EEEvNS_16Flash_fwd_paramsE)
        /*0080*/ 	.short	0x0210
        /*0082*/ 	.short	0x01d0


	//----- nvinfo : EIATTR_SW_WAR
	.align		4
.L_744:
        /*0084*/ 	.byte	0x04, 0x36
        /*0086*/ 	.short	(.L_746 - .L_745)
.L_745:
        /*0088*/ 	.word	0x00000008
.L_746:


//--------------------- .nv.info._ZN5flash32flash_fwd_splitkv_combine_kernelI23Flash_fwd_kernel_traitsILi96ELi64ELi128ELi4ELb0ELb0EN7cutlass6half_tE19Flash_kernel_traitsILi96ELi64ELi128ELi4ES3_EELi16ELi3ELb1EEEvNS_16Flash_fwd_paramsE --------------------------
	.section	.nv.info._ZN5flash32flash_fwd_splitkv_combine_kernelI23Flash_fwd_kernel_traitsILi96ELi64ELi128ELi4ELb0ELb0EN7cutlass6half_tE19Flash_kernel_traitsILi96ELi64ELi128ELi4ES3_EELi16ELi3ELb1EEEvNS_16Flash_fwd_paramsE,"",@"SHT_CUDA_INFO"
	.sectionflags	@""
	.align	4


	//----- nvinfo : EIATTR_CUDA_API_VERSION
	.align		4
        /*0000*/ 	.byte	0x04, 0x37
        /*0002*/ 	.short	(.L_748 - .L_747)
.L_747:
        /*0004*/ 	.word	0x00000082


	//----- nvinfo : EIATTR_KPARAM_INFO
	.align		4
.L_748:
        /*0008*/ 	.byte	0x04, 0x17
        /*000a*/ 	.short	(.L_750 - .L_749)
.L_749:
        /*000c*/ 	.word	0x00000000
        /*0010*/ 	.short	0x0000
        /*0012*/ 	.short	0x0000
        /*0014*/ 	.byte	0x00, 0xf0, 0x41, 0x07


	//----- nvinfo : EIATTR_SPARSE_MMA_MASK
	.align		4
.L_750:
        /*0018*/ 	.byte	0x03, 0x50
        /*001a*/ 	.short	0x0000


	//----- nvinfo : EIATTR_MAXREG_COUNT
	.align		4
        /*001c*/ 	.byte	0x03, 0x1b
        /*001e*/ 	.short	0x00ff


	//----- nvinfo : EIATTR_NUM_BARRIERS
	.align		4
        /*0020*/ 	.byte	0x02, 0x4c
        /*0022*/ 	.byte	0x01
	.zero		1


	//----- nvinfo : EIATTR_MERCURY_ISA_VERSION
	.align		4
        /*0024*/ 	.byte	0x03, 0x5f
        /*0026*/ 	.short	0x0101


	//----- nvinfo : EIATTR_COOP_GROUP_MASK_REGIDS
	.align		4
        /*0028*/ 	.byte	0x04, 0x29
        /*002a*/ 	.short	(.L_752 - .L_751)


	//   ....[0]....
.L_751:
        /*002c*/ 	.word	0xffffffff


	//   ....[1]....
        /*0030*/ 	.word	0xffffffff


	//   ....[2]....
        /*0034*/ 	.word	0xffffffff


	//   ....[3]....
        /*0038*/ 	.word	0xffffffff


	//   ....[4]....
        /*003c*/ 	.word	0xffffffff


	//   ....[5]....
        /*0040*/ 	.word	0xffffffff


	//----- nvinfo : EIATTR_COOP_GROUP_INSTR_OFFSETS
	.align		4
.L_752:
        /*0044*/ 	.byte	0x04, 0x28
        /*0046*/ 	.short	(.L_754 - .L_753)


	//   ....[0]....
.L_753:
        /*0048*/ 	.word	0x00001810


	//   ....[1]....
        /*004c*/ 	.word	0x00001890


	//   ....[2]....
        /*0050*/ 	.word	0x00001900


	//   ....[3]....
        /*0054*/ 	.word	0x00001a50


	//   ....[4]....
        /*0058*/ 	.word	0x00001b30


	//   ....[5]....
        /*005c*/ 	.word	0x00001c90


	//----- nvinfo : EIATTR_EXIT_INSTR_OFFSETS
	.align		4
.L_754:
        /*0060*/ 	.byte	0x04, 0x1c
        /*0062*/ 	.short	(.L_756 - .L_755)


	//   ....[0]....
.L_755:
        /*0064*/ 	.word	0x00004870


	//   ....[1]....
        /*0068*/ 	.word	0x00004e80


	//----- nvinfo : EIATTR_CRS_STACK_SIZE
	.align		4
.L_756:
        /*006c*/ 	.byte	0x04, 0x1e
        /*006e*/ 	.short	(.L_758 - .L_757)
.L_757:
        /*0070*/ 	.word	0x00000000


	//----- nvinfo : EIATTR_CBANK_PARAM_SIZE
	.align		4
.L_758:
        /*0074*/ 	.byte	0x03, 0x19
        /*0076*/ 	.short	0x01d0


	//----- nvinfo : EIATTR_PARAM_CBANK
	.align		4
        /*0078*/ 	.byte	0x04, 0x0a
        /*007a*/ 	.short	(.L_760 - .L_759)
	.align		4
.L_759:
        /*007c*/ 	.word	index@(.nv.constant0._ZN5flash32flash_fwd_splitkv_combine_kernelI23Flash_fwd_kernel_traitsILi96ELi64ELi128ELi4ELb0ELb0EN7cutlass6half_tE19Flash_kernel_traitsILi96ELi64ELi128ELi4ES3_EELi16ELi3ELb1EEEvNS_16Flash_fwd_paramsE)
        /*0080*/ 	.short	0x0210
        /*0082*/ 	.short	0x01d0


	//----- nvinfo : EIATTR_SW_WAR
	.align		4
.L_760:
        /*0084*/ 	.byte	0x04, 0x36
        /*0086*/ 	.short	(.L_762 - .L_761)
.L_761:
        /*0088*/ 	.word	0x00000008
.L_762:


//--------------------- .nv.info._ZN5flash32flash_fwd_splitkv_combine_kernelI23Flash_fwd_kernel_traitsILi96ELi64ELi128ELi4ELb0ELb0EN7cutlass6half_tE19Flash_kernel_traitsILi96ELi64ELi128ELi4ES3_EELi16ELi2ELb1EEEvNS_16Flash_fwd_paramsE --------------------------
	.section	.nv.info._ZN5flash32flash_fwd_splitkv_combine_kernelI23Flash_fwd_kernel_traitsILi96ELi64ELi128ELi4ELb0ELb0EN7cutlass6half_tE19Flash_kernel_traitsILi96ELi64ELi128ELi4ES3_EELi16ELi2ELb1EEEvNS_16Flash_fwd_paramsE,"",@"SHT_CUDA_INFO"
	.sectionflags	@""
	.align	4


	//----- nvinfo : EIATTR_CUDA_API_VERSION
	.align		4
        /*0000*/ 	.byte	0x04, 0x37
        /*0002*/ 	.short	(.L_764 - .L_763)
.L_763:
        /*0004*/ 	.word	0x00000082


	//----- nvinfo : EIATTR_KPARAM_INFO
	.align		4
.L_764:
        /*0008*/ 	.byte	0x04, 0x17
        /*000a*/ 	.short	(.L_766 - .L_765)
.L_765:
        /*000c*/ 	.word	0x00000000
        /*0010*/ 	.short	0x0000
        /*0012*/ 	.short	0x0000
        /*0014*/ 	.byte	0x00, 0xf0, 0x41, 0x07


	//----- nvinfo : EIATTR_SPARSE_MMA_MASK
	.align		4
.L_766:
        /*0018*/ 	.byte	0x03, 0x50
        /*001a*/ 	.short	0x0000


	//----- nvinfo : EIATTR_MAXREG_COUNT
	.align		4
        /*001c*/ 	.byte	0x03, 0x1b
        /*001e*/ 	.short	0x00ff


	//----- nvinfo : EIATTR_NUM_BARRIERS
	.align		4
        /*0020*/ 	.byte	0x02, 0x4c
        /*0022*/ 	.byte	0x01
	.zero		1


	//----- nvinfo : EIATTR_MERCURY_ISA_VERSION
	.align		4
        /*0024*/ 	.byte	0x03, 0x5f
        /*0026*/ 	.short	0x0101


	//----- nvinfo : EIATTR_COOP_GROUP_MASK_REGIDS
	.align		4
        /*0028*/ 	.byte	0x04, 0x29
        /*002a*/ 	.short	(.L_768 - .L_767)


	//   ....[0]....
.L_767:
        /*002c*/ 	.word	0xffffffff


	//   ....[1]....
        /*0030*/ 	.word	0xffffffff


	//   ....[2]....
        /*0034*/ 	.word	0xffffffff


	//   ....[3]....
        /*0038*/ 	.word	0xffffffff


	//----- nvinfo : EIATTR_COOP_GROUP_INSTR_OFFSETS
	.align		4
.L_768:
        /*003c*/ 	.byte	0x04, 0x28
        /*003e*/ 	.short	(.L_770 - .L_769)


	//   ....[0]....
.L_769:
        /*0040*/ 	.word	0x00001800


	//   ....[1]....
        /*0044*/ 	.word	0x00001880


	//   ....[2]....
        /*0048*/ 	.word	0x00001a80


	//   ....[3]....
        /*004c*/ 	.word	0x00001bd0


	//----- nvinfo : EIATTR_EXIT_INSTR_OFFSETS
	.align		4
.L_770:
        /*0050*/ 	.byte	0x04, 0x1c
        /*0052*/ 	.short	(.L_772 - .L_771)


	//   ....[0]....
.L_771:
        /*0054*/ 	.word	0x00004840


	//   ....[1]....
        /*0058*/ 	.word	0x00004e50


	//----- nvinfo : EIATTR_CRS_STACK_SIZE
	.align		4
.L_772:
        /*005c*/ 	.byte	0x04, 0x1e
        /*005e*/ 	.short	(.L_774 - .L_773)
.L_773:
        /*0060*/ 	.word	0x00000000


	//----- nvinfo : EIATTR_CBANK_PARAM_SIZE
	.align		4
.L_774:
        /*0064*/ 	.byte	0x03, 0x19
        /*0066*/ 	.short	0x01d0


	//----- nvinfo : EIATTR_PARAM_CBANK
	.align		4
        /*0068*/ 	.byte	0x04, 0x0a
        /*006a*/ 	.short	(.L_776 - .L_775)
	.align		4
.L_775:
        /*006c*/ 	.word	index@(.nv.constant0._ZN5flash32flash_fwd_splitkv_combine_kernelI23Flash_fwd_kernel_traitsILi96ELi64ELi128ELi4ELb0ELb0EN7cutlass6half_tE19Flash_kernel_traitsILi96ELi64ELi128ELi4ES3_EELi16ELi2ELb1EEEvNS_16Flash_fwd_paramsE)
        /*0070*/ 	.short	0x0210
        /*0072*/ 	.short	0x01d0


	//----- nvinfo : EIATTR_SW_WAR
	.align		4
.L_776:
        /*0074*/ 	.byte	0x04, 0x36
        /*0076*/ 	.short	(.L_778 - .L_777)
.L_777:
        /*0078*/ 	.word	0x00000008
.L_778:


//--------------------- .nv.info._ZN5flash32flash_fwd_splitkv_combine_kernelI23Flash_fwd_kernel_traitsILi96ELi64ELi128ELi4ELb0ELb0EN7cutlass6half_tE19Flash_kernel_traitsILi96ELi64ELi128ELi4ES3_EELi16ELi1ELb1EEEvNS_16Flash_fwd_paramsE --------------------------
	.section	.nv.info._ZN5flash32flash_fwd_splitkv_combine_kernelI23Flash_fwd_kernel_traitsILi96ELi64ELi128ELi4ELb0ELb0EN7cutlass6half_tE19Flash_kernel_traitsILi96ELi64ELi128ELi4ES3_EELi16ELi1ELb1EEEvNS_16Flash_fwd_paramsE,"",@"SHT_CUDA_INFO"
	.sectionflags	@""
	.align	4


	//----- nvinfo : EIATTR_CUDA_API_VERSION
	.align		4
        /*0000*/ 	.byte	0x04, 0x37
        /*0002*/ 	.short	(.L_780 - .L_779)
.L_779:
        /*0004*/ 	.word	0x00000082


	//----- nvinfo : EIATTR_KPARAM_INFO
	.align		4
.L_780:
        /*0008*/ 	.byte	0x04, 0x17
        /*000a*/ 	.short	(.L_782 - .L_781)
.L_781:
        /*000c*/ 	.word	0x00000000
        /*0010*/ 	.short	0x0000
        /*0012*/ 	.short	0x0000
        /*0014*/ 	.byte	0x00, 0xf0, 0x41, 0x07


	//----- nvinfo : EIATTR_SPARSE_MMA_MASK
	.align		4
.L_782:
        /*0018*/ 	.byte	0x03, 0x50
        /*001a*/ 	.short	0x0000


	//----- nvinfo : EIATTR_MAXREG_COUNT
	.align		4
        /*001c*/ 	.byte	0x03, 0x1b
        /*001e*/ 	.short	0x00ff


	//----- nvinfo : EIATTR_NUM_BARRIERS
	.align		4
        /*0020*/ 	.byte	0x02, 0x4c
        /*0022*/ 	.byte	0x01
	.zero		1


	//----- nvinfo : EIATTR_MERCURY_ISA_VERSION
	.align		4
        /*0024*/ 	.byte	0x03, 0x5f
        /*0026*/ 	.short	0x0101


	//----- nvinfo : EIATTR_COOP_GROUP_MASK_REGIDS
	.align		4
        /*0028*/ 	.byte	0x04, 0x29
        /*002a*/ 	.short	(.L_784 - .L_783)


	//   ....[0]....
.L_783:
        /*002c*/ 	.word	0xffffffff


	//   ....[1]....
        /*0030*/ 	.word	0xffffffff


	//----- nvinfo : EIATTR_COOP_GROUP_INSTR_OFFSETS
	.align		4
.L_784:
        /*0034*/ 	.byte	0x04, 0x28
        /*0036*/ 	.short	(.L_786 - .L_785)


	//   ....[0]....
.L_785:
        /*0038*/ 	.word	0x000018a0


	//   ....[1]....
        /*003c*/ 	.word	0x00001b30


	//----- nvinfo : EIATTR_EXIT_INSTR_OFFSETS
	.align		4
.L_786:
        /*0040*/ 	.byte	0x04, 0x1c
        /*0042*/ 	.short	(.L_788 - .L_787)


	//   ....[0]....
.L_787:
        /*0044*/ 	.word	0x00004880


	//   ....[1]....
        /*0048*/ 	.word	0x00004e90


	//----- nvinfo : EIATTR_CRS_STACK_SIZE
	.align		4
.L_788:
        /*004c*/ 	.byte	0x04, 0x1e
        /*004e*/ 	.short	(.L_790 - .L_789)
.L_789:
        /*0050*/ 	.word	0x00000000


	//----- nvinfo : EIATTR_CBANK_PARAM_SIZE
	.align		4
.L_790:
        /*0054*/ 	.byte	0x03, 0x19
        /*0056*/ 	.short	0x01d0


	//----- nvinfo : EIATTR_PARAM_CBANK
	.align		4
        /*0058*/ 	.byte	0x04, 0x0a
        /*005a*/ 	.short	(.L_792 - .L_791)
	.align		4
.L_791:
        /*005c*/ 	.word	index@(.nv.constant0._ZN5flash32flash_fwd_splitkv_combine_kernelI23Flash_fwd_kernel_traitsILi96ELi64ELi128ELi4ELb0ELb0EN7cutlass6half_tE19Flash_kernel_traitsILi96ELi64ELi128ELi4ES3_EELi16ELi1ELb1EEEvNS_16Flash_fwd_paramsE)
        /*0060*/ 	.short	0x0210
        /*0062*/ 	.short	0x01d0


	//----- nvinfo : EIATTR_SW_WAR
	.align		4
.L_792:
        /*0064*/ 	.byte	0x04, 0x36
        /*0066*/ 	.short	(.L_794 - .L_793)
.L_793:
        /*0068*/ 	.word	0x00000008
.L_794:


//--------------------- .nv.info._ZN5flash24flash_fwd_splitkv_kernelI23Flash_fwd_kernel_traitsILi96ELi64ELi128ELi4ELb0ELb0EN7cutlass6half_tE19Flash_kernel_traitsILi96ELi64ELi128ELi4ES3_EELb1ELb0ELb0ELb0ELb0ELb0ELb0ELb0EEEvNS_16Flash_fwd_paramsE --------------------------
	.section	.nv.info._ZN5flash24flash_fwd_splitkv_kernelI23Flash_fwd_kernel_traitsILi96ELi64ELi128ELi4ELb0ELb0EN7cutlass6half_tE19Flash_kernel_traitsILi96ELi64ELi128ELi4ES3_EELb1ELb0ELb0ELb0ELb0ELb0ELb0ELb0EEEvNS_16Flash_fwd_paramsE,"",@"SHT_CUDA_INFO"
	.sectionflags	@""
	.align	4


	//----- nvinfo : EIATTR_CUDA_API_VERSION
	.align		4
        /*0000*/ 	.byte	0x04, 0x37
        /*0002*/ 	.short	(.L_796 - .L_795)
.L_795:
        /*0004*/ 	.word	0x00000082


	//----- nvinfo : EIATTR_KPARAM_INFO
	.align		4
.L_796:
        /*0008*/ 	.byte	0x04, 0x17
        /*000a*/ 	.short	(.L_798 - .L_797)
.L_797:
        /*000c*/ 	.word	0x00000000
        /*0010*/ 	.short	0x0000
        /*0012*/ 	.short	0x0000
        /*0014*/ 	.byte	0x00, 0xf0, 0x41, 0x07


	//----- nvinfo : EIATTR_SPARSE_MMA_MASK
	.align		4
.L_798:
        /*0018*/ 	.byte	0x03, 0x50
        /*001a*/ 	.short	0x0000


	//----- nvinfo : EIATTR_MAXREG_COUNT
	.align		4
        /*001c*/ 	.byte	0x03, 0x1b
        /*001e*/ 	.short	0x00ff


	//----- nvinfo : EIATTR_NUM_BARRIERS
	.align		4
        /*0020*/ 	.byte	0x02, 0x4c
        /*0022*/ 	.byte	0x01
	.zero		1


	//----- nvinfo : EIATTR_MERCURY_ISA_VERSION
	.align		4
        /*0024*/ 	.byte	0x03, 0x5f
        /*0026*/ 	.short	0x0101


	//----- nvinfo : EIATTR_COOP_GROUP_MASK_REGIDS
	.align		4
        /*0028*/ 	.byte	0x04, 0x29
        /*002a*/ 	.short	(.L_800 - .L_799)


	//   ....[0]....
.L_799:
        /*002c*/ 	.word	0xffffffff


	//   ....[1]....
        /*0030*/ 	.word	0xffffffff


	//   ....[2]....
        /*0034*/ 	.word	0xffffffff


	//   ....[3]....
        /*0038*/ 	.word	0xffffffff


	//   ....[4]....
        /*003c*/ 	.word	0xffffffff


	//   ....[5]....
        /*0040*/ 	.word	0xffffffff


	//   ....[6]....
        /*0044*/ 	.word	0xffffffff


	//   ....[7]....
        /*0048*/ 	.word	0xffffffff


	//   ....[8]....
        /*004c*/ 	.word	0xffffffff


	//   ....[9]....
        /*0050*/ 	.word	0xffffffff


	//   ....[10]....
        /*0054*/ 	.word	0xffffffff


	//   ....[11]....
        /*0058*/ 	.word	0xffffffff


	//   ....[12]....
        /*005c*/ 	.word	0xffffffff


	//   ....[13]....
        /*0060*/ 	.word	0xffffffff


	//   ....[14]....
        /*0064*/ 	.word	0xffffffff


	//   ....[15]....
        /*0068*/ 	.word	0xffffffff


	//----- nvinfo : EIATTR_COOP_GROUP_INSTR_OFFSETS
	.align		4
.L_800:
        /*006c*/ 	.byte	0x04, 0x28
        /*006e*/ 	.short	(.L_802 - .L_801)


	//   ....[0]....
.L_801:
        /*0070*/ 	.word	0x000059c0


	//   ....[1]....
        /*0074*/ 	.word	0x00005a90


	//   ....[2]....
        /*0078*/ 	.word	0x00005aa0


	//   ....[3]....
        /*007c*/ 	.word	0x00005ad0


	//   ....[4]....
        /*0080*/ 	.word	0x0000a0a0


	//   ....[5]....
        /*0084*/ 	.word	0x0000a0c0


	//   ....[6]....
        /*0088*/ 	.word	0x0000a0e0


	//   ....[7]....
        /*008c*/ 	.word	0x0000a100


	//   ....[8]....
        /*0090*/ 	.word	0x0000de20


	//   ....[9]....
        /*0094*/ 	.word	0x0000de40


	//   ....[10]....
        /*0098*/ 	.word	0x0000de80


	//   ....[11]....
        /*009c*/ 	.word	0x0000de90


	//   ....[12]....
        /*00a0*/ 	.word	0x0000f9c0


	//   ....[13]....
        /*00a4*/ 	.word	0x0000fa00


	//   ....[14]....
        /*00a8*/ 	.word	0x0000fa70


	//   ....[15]....
        /*00ac*/ 	.word	0x0000fa80


	//----- nvinfo : EIATTR_EXIT_INSTR_OFFSETS
	.align		4
.L_802:
        /*00b0*/ 	.byte	0x04, 0x1c
        /*00b2*/ 	.short	(.L_804 - .L_803)


	//   ....[0]....
.L_803:
        /*00b4*/ 	.word	0x00000310


	//   ....[1]....
        /*00b8*/ 	.word	0x00000a40


	//   ....[2]....
        /*00bc*/ 	.word	0x00000a70


	//   ....[3]....
        /*00c0*/ 	.word	0x00010a10


	//   ....[4]....
        /*00c4*/ 	.word	0x00010b30


	//   ....[5]....
        /*00c8*/ 	.word	0x00010b50


	//----- nvinfo : EIATTR_CRS_STACK_SIZE
	.align		4
.L_804:
        /*00cc*/ 	.byte	0x04, 0x1e
        /*00ce*/ 	.short	(.L_806 - .L_805)
.L_805:
        /*00d0*/ 	.word	0x00000000


	//----- nvinfo : EIATTR_CBANK_PARAM_SIZE
	.align		4
.L_806:
        /*00d4*/ 	.byte	0x03, 0x19
        /*00d6*/ 	.short	0x01d0


	//----- nvinfo : EIATTR_PARAM_CBANK
	.align		4
        /*00d8*/ 	.byte	0x04, 0x0a
        /*00da*/ 	.short	(.L_808 - .L_807)
	.align		4
.L_807:
        /*00dc*/ 	.word	index@(.nv.constant0._ZN5flash24flash_fwd_splitkv_kernelI23Flash_fwd_kernel_traitsILi96ELi64ELi128ELi4ELb0ELb0EN7cutlass6half_tE19Flash_kernel_traitsILi96ELi64ELi128ELi4ES3_EELb1ELb0ELb0ELb0ELb0ELb0ELb0ELb0EEEvNS_16Flash_fwd_paramsE)
        /*00e0*/ 	.short	0x0210
        /*00e2*/ 	.short	0x01d0


	//----- nvinfo : EIATTR_SW_WAR
	.align		4
.L_808:
        /*00e4*/ 	.byte	0x04, 0x36
        /*00e6*/ 	.short	(.L_810 - .L_809)
.L_809:
        /*00e8*/ 	.word	0x00000008
.L_810:


//--------------------- .nv.info._ZN5flash24flash_fwd_splitkv_kernelI23Flash_fwd_kernel_traitsILi96ELi64ELi128ELi4ELb0ELb0EN7cutlass6half_tE19Flash_kernel_traitsILi96ELi64ELi128ELi4ES3_EELb1ELb0ELb0ELb0ELb0ELb1ELb0ELb0EEEvNS_16Flash_fwd_paramsE --------------------------
	.section	.nv.info._ZN5flash24flash_fwd_splitkv_kernelI23Flash_fwd_kernel_traitsILi96ELi64ELi128ELi4ELb0ELb0EN7cutlass6half_tE19Flash_kernel_traitsILi96ELi64ELi128ELi4ES3_EELb1ELb0ELb0ELb0ELb0ELb1ELb0ELb0EEEvNS_16Flash_fwd_paramsE,"",@"SHT_CUDA_INFO"
	.sectionflags	@""
	.align	4


	//----- nvinfo : EIATTR_CUDA_API_VERSION
	.align		4
        /*0000*/ 	.byte	0x04, 0x37
        /*0002*/ 	.short	(.L_812 - .L_811)
.L_811:
        /*0004*/ 	.word	0x00000082


	//----- nvinfo : EIATTR_KPARAM_INFO
	.align		4
.L_812:
        /*0008*/ 	.byte	0x04, 0x17
        /*000a*/ 	.short	(.L_814 - .L_813)
.L_813:
        /*000c*/ 	.word	0x00000000
        /*0010*/ 	.short	0x0000
        /*0012*/ 	.short	0x0000
        /*0014*/ 	.byte	0x00, 0xf0, 0x41, 0x07


	//----- nvinfo : EIATTR_SPARSE_MMA_MASK
	.align		4
.L_814:
        /*0018*/ 	.byte	0x03, 0x50
        /*001a*/ 	.short	0x0000


	//----- nvinfo : EIATTR_MAXREG_COUNT
	.align		4
        /*001c*/ 	.byte	0x03, 0x1b
        /*001e*/ 	.short	0x00ff


	//----- nvinfo : EIATTR_NUM_BARRIERS
	.align		4
        /*0020*/ 	.byte	0x02, 0x4c
        /*0022*/ 	.byte	0x01
	.zero		1


	//----- nvinfo : EIATTR_MERCURY_ISA_VERSION
	.align		4
        /*0024*/ 	.byte	0x03, 0x5f
        /*0026*/ 	.short	0x0101


	//----- nvinfo : EIATTR_COOP_GROUP_MASK_REGIDS
	.align		4
        /*0028*/ 	.byte	0x04, 0x29
        /*002a*/ 	.short	(.L_816 - .L_815)


	//   ....[0]....
.L_815:
        /*002c*/ 	.word	0xffffffff


	//   ....[1]....
        /*0030*/ 	.word	0xffffffff


	//   ....[2]....
        /*0034*/ 	.word	0xffffffff


	//   ....[3]....
        /*0038*/ 	.word	0xffffffff


	//   ....[4]....
        /*003c*/ 	.word	0xffffffff


	//   ....[5]....
        /*0040*/ 	.word	0xffffffff


	//   ....[6]....
        /*0044*/ 	.word	0xffffffff


	//   ....[7]....
        /*0048*/ 	.word	0xffffffff


	//   ....[8]....
        /*004c*/ 	.word	0xffffffff


	//   ....[9]....
        /*0050*/ 	.word	0xffffffff


	//   ....[10]....
        /*0054*/ 	.word	0xffffffff


	//   ....[11]....
        /*0058*/ 	.word	0xffffffff


	//   ....[12]....
        /*005c*/ 	.word	0xffffffff


	//   ....[13]....
        /*0060*/ 	.word	0xffffffff


	//   ....[14]....
        /*0064*/ 	.word	0xffffffff


	//   ....[15]....
        /*0068*/ 	.word	0xffffffff


	//----- nvinfo : EIATTR_COOP_GROUP_INSTR_OFFSETS
	.align		4
.L_816:
        /*006c*/ 	.byte	0x04, 0x28
        /*006e*/ 	.short	(.L_818 - .L_817)


	//   ....[0]....
.L_817:
        /*0070*/ 	.word	0x00006180


	//   ....[1]....
        /*0074*/ 	.word	0x000062a0


	//   ....[2]....
        /*0078*/ 	.word	0x000062b0


	//   ....[3]....
        /*007c*/ 	.word	0x00006300


	//   ....[4]....
        /*0080*/ 	.word	0x0000b070


	//   ....[5]....
        /*0084*/ 	.word	0x0000b0c0


	//   ....[6]....
        /*0088*/ 	.word	0x0000b0e0


	//   ....[7]....
        /*008c*/ 	.word	0x0000b100


	//   ....[8]....
        /*0090*/ 	.word	0x0000f6a0


	//   ....[9]....
        /*0094*/ 	.word	0x0000f6b0


	//   ....[10]....
        /*0098*/ 	.word	0x0000f6e0


	//   ....[11]....
        /*009c*/ 	.word	0x0000f6f0


	//   ....[12]....
        /*00a0*/ 	.word	0x000111d0


	//   ....[13]....
        /*00a4*/ 	.word	0x00011210


	//   ....[14]....
        /*00a8*/ 	.word	0x00011280


	//   ....[15]....
        /*00ac*/ 	.word	0x00011290


	//----- nvinfo : EIATTR_EXIT_INSTR_OFFSETS
	.align		4
.L_818:
        /*00b0*/ 	.byte	0x04, 0x1c
        /*00b2*/ 	.short	(.L_820 - .L_819)


	//   ....[0]....
.L_819:
        /*00b4*/ 	.word	0x00000310


	//   ....[1]....
        /*00b8*/ 	.word	0x00000a40


	//   ....[2]....
        /*00bc*/ 	.word	0x00000a70


	//   ....[3]....
        /*00c0*/ 	.word	0x00012220


	//   ....[4]....
        /*00c4*/ 	.word	0x00012340


	//   ....[5]....
        /*00c8*/ 	.word	0x00012360


	//----- nvinfo : EIATTR_CRS_STACK_SIZE
	.align		4
.L_820:
        /*00cc*/ 	.byte	0x04, 0x1e
        /*00ce*/ 	.short	(.L_822 - .L_821)
.L_821:
        /*00d0*/ 	.word	0x00000000


	//----- nvinfo : EIATTR_CBANK_PARAM_SIZE
	.align		4
.L_822:
        /*00d4*/ 	.byte	0x03, 0x19
        /*00d6*/ 	.short	0x01d0


	//----- nvinfo : EIATTR_PARAM_CBANK
	.align		4
        /*00d8*/ 	.byte	0x04, 0x0a
        /*00da*/ 	.short	(.L_824 - .L_823)
	.align		4
.L_823:
        /*00dc*/ 	.word	index@(.nv.constant0._ZN5flash24flash_fwd_splitkv_kernelI23Flash_fwd_kernel_traitsILi96ELi64ELi128ELi4ELb0ELb0EN7cutlass6half_tE19Flash_kernel_traitsILi96ELi64ELi128ELi4ES3_EELb1ELb0ELb0ELb0ELb0ELb1ELb0ELb0EEEvNS_16Flash_fwd_paramsE)
        /*00e0*/ 	.short	0x0210
        /*00e2*/ 	.short	0x01d0


	//----- nvinfo : EIATTR_SW_WAR
	.align		4
.L_824:
        /*00e4*/ 	.byte	0x04, 0x36
        /*00e6*/ 	.short	(.L_826 - .L_825)
.L_825:
        /*00e8*/ 	.word	0x00000008
.L_826:


//--------------------- .nv.info._ZN5flash24flash_fwd_splitkv_kernelI23Flash_fwd_kernel_traitsILi96ELi64ELi128ELi4ELb0ELb0EN7cutlass6half_tE19Flash_kernel_traitsILi96ELi64ELi128ELi4ES3_EELb1ELb0ELb0ELb0ELb0ELb0ELb0ELb1EEEvNS_16Flash_fwd_paramsE --------------------------
	.section	.nv.info._ZN5flash24flash_fwd_splitkv_kernelI23Flash_fwd_kernel_traitsILi96ELi64ELi128ELi4ELb0ELb0EN7cutlass6half_tE19Flash_kernel_traitsILi96ELi64ELi128ELi4ES3_EELb1ELb0ELb0ELb0ELb0ELb0ELb0ELb1EEEvNS_16Flash_fwd_paramsE,"",@"SHT_CUDA_INFO"
	.sectionflags	@""
	.align	4


	//----- nvinfo : EIATTR_CUDA_API_VERSION
	.align		4
        /*0000*/ 	.byte	0x04, 0x37
        /*0002*/ 	.short	(.L_828 - .L_827)
.L_827:
        /*0004*/ 	.word	0x00000082


	//----- nvinfo : EIATTR_KPARAM_INFO
	.align		4
.L_828:
        /*0008*/ 	.byte	0x04, 0x17
        /*000a*/ 	.short	(.L_830 - .L_829)
.L_829:
        /*000c*/ 	.word	0x00000000
        /*0010*/ 	.short	0x0000
        /*0012*/ 	.short	0x0000
        /*0014*/ 	.byte	0x00, 0xf0, 0x41, 0x07


	//----- nvinfo : EIATTR_SPARSE_MMA_MASK
	.align		4
.L_830:
        /*0018*/ 	.byte	0x03, 0x50
        /*001a*/ 	.short	0x0000


	//----- nvinfo : EIATTR_MAXREG_COUNT
	.align		4
        /*001c*/ 	.byte	0x03, 0x1b
        /*001e*/ 	.short	0x00ff


	//----- nvinfo : EIATTR_NUM_BARRIERS
	.align		4
        /*0020*/ 	.byte	0x02, 0x4c
        /*0022*/ 	.byte	0x01
	.zero		1


	//----- nvinfo : EIATTR_MERCURY_ISA_VERSION
	.align		4
        /*0024*/ 	.byte	0x03, 0x5f
        /*0026*/ 	.short	0x0101


	//----- nvinfo : EIATTR_COOP_GROUP_MASK_REGIDS
	.align		4
        /*0028*/ 	.byte	0x04, 0x29
        /*002a*/ 	.short	(.L_832 - .L_831)


	//   ....[0]....
.L_831:
        /*002c*/ 	.word	0xffffffff


	//   ....[1]....
        /*0030*/ 	.word	0xffffffff


	//   ....[2]....
        /*0034*/ 	.word	0xffffffff


	//   ....[3]....
        /*0038*/ 	.word	0xffffffff


	//   ....[4]....
        /*003c*/ 	.word	0xffffffff


	//   ....[5]....
        /*0040*/ 	.word	0xffffffff


	//   ....[6]....
        /*0044*/ 	.word	0xffffffff


	//   ....[7]....
        /*0048*/ 	.word	0xffffffff


	//   ....[8]....
        /*004c*/ 	.word	0xffffffff


	//   ....[9]....
        /*0050*/ 	.word	0xffffffff


	//   ....[10]....
        /*0054*/ 	.word	0xffffffff


	//   ....[11]....
        /*0058*/ 	.word	0xffffffff


	//   ....[12]....
        /*005c*/ 	.word	0xffffffff


	//   ....[13]....
        /*0060*/ 	.word	0xffffffff


	//   ....[14]....
        /*0064*/ 	.word	0xffffffff


	//   ....[15]....
        /*0068*/ 	.word	0xffffffff


	//----- nvinfo : EIATTR_COOP_GROUP_INSTR_OFFSETS
	.align		4
.L_832:
        /*006c*/ 	.byte	0x04, 0x28
        /*006e*/ 	.short	(.L_834 - .L_833)


	//   ....[0]....
.L_833:
        /*0070*/ 	.word	0x00012b90


	//   ....[1]....
        /*0074*/ 	.word	0x00012c80


	//   ....[2]....
        /*0078*/ 	.word	0x00012c90


	//   ....[3]....
        /*007c*/ 	.word	0x00012cc0


	//   ....[4]....
        /*0080*/ 	.word	0x000171a0


	//   ....[5]....
        /*0084*/ 	.word	0x000171c0


	//   ....[6]....
        /*0088*/ 	.word	0x000171e0


	//   ....[7]....
        /*008c*/ 	.word	0x00017200


	//   ....[8]....
        /*0090*/ 	.word	0x0001afa0


	//   ....[9]....
        /*0094*/ 	.word	0x0001afc0


	//   ....[10]....
        /*0098*/ 	.word	0x0001b000


	//   ....[11]....
        /*009c*/ 	.word	0x0001b010


	//   ....[12]....
        /*00a0*/ 	.word	0x0001cb40


	//   ....[13]....
        /*00a4*/ 	.word	0x0001cb80


	//   ....[14]....
        /*00a8*/ 	.word	0x0001cbe0


	//   ....[15]....
        /*00ac*/ 	.word	0x0001cbf0


	//----- nvinfo : EIATTR_EXIT_INSTR_OFFSETS
	.align		4
.L_834:
        /*00b0*/ 	.byte	0x04, 0x1c
        /*00b2*/ 	.short	(.L_836 - .L_835)


	//   ....[0]....
.L_835:
        /*00b4*/ 	.word	0x00000330


	//   ....[1]....
        /*00b8*/ 	.word	0x00000a80


	//   ....[2]....
        /*00bc*/ 	.word	0x00000ab0


	//   ....[3]....
        /*00c0*/ 	.word	0x0001db50


	//   ....[4]....
        /*00c4*/ 	.word	0x0001dc70


	//   ....[5]....
        /*00c8*/ 	.word	0x0001dc90


	//----- nvinfo : EIATTR_CRS_STACK_SIZE
	.align		4
.L_836:
        /*00cc*/ 	.byte	0x04, 0x1e
        /*00ce*/ 	.short	(.L_838 - .L_837)
.L_837:
        /*00d0*/ 	.word	0x00000000


	//----- nvinfo : EIATTR_CBANK_PARAM_SIZE
	.align		4
.L_838:
        /*00d4*/ 	.byte	0x03, 0x19
        /*00d6*/ 	.short	0x01d0


	//----- nvinfo : EIATTR_PARAM_CBANK
	.align		4
        /*00d8*/ 	.byte	0x04, 0x0a
        /*00da*/ 	.short	(.L_840 - .L_839)
	.align		4
.L_839:
        /*00dc*/ 	.word	index@(.nv.constant0._ZN5flash24flash_fwd_splitkv_kernelI23Flash_fwd_kernel_traitsILi96ELi64ELi128ELi4ELb0ELb0EN7cutlass6half_tE19Flash_kernel_traitsILi96ELi64ELi128ELi4ES3_EELb1ELb0ELb0ELb0ELb0ELb0ELb0ELb1EEEvNS_16Flash_fwd_paramsE)
        /*00e0*/ 	.short	0x0210
        /*00e2*/ 	.short	0x01d0


	//----- nvinfo : EIATTR_SW_WAR
	.align		4
.L_840:
        /*00e4*/ 	.byte	0x04, 0x36
        /*00e6*/ 	.short	(.L_842 - .L_841)
.L_841:
        /*00e8*/ 	.word	0x00000008
.L_842:


//--------------------- .nv.info._ZN5flash24flash_fwd_splitkv_kernelI23Flash_fwd_kernel_traitsILi96ELi64ELi128ELi4ELb0ELb0EN7cutlass6half_tE19Flash_kernel_traitsILi96ELi64ELi128ELi4ES3_EELb1ELb0ELb0ELb0ELb0ELb1ELb0ELb1EEEvNS_16Flash_fwd_paramsE --------------------------
	.section	.nv.info._ZN5flash24flash_fwd_splitkv_kernelI23Flash_fwd_kernel_traitsILi96ELi64ELi128ELi4ELb0ELb0EN7cutlass6half_tE19Flash_kernel_traitsILi96ELi64ELi128ELi4ES3_EELb1ELb0ELb0ELb0ELb0ELb1ELb0ELb1EEEvNS_16Flash_fwd_paramsE,"",@"SHT_CUDA_INFO"
	.sectionflags	@""
	.align	4


	//----- nvinfo : EIATTR_CUDA_API_VERSION
	.align		4
        /*0000*/ 	.byte	0x04, 0x37
        /*0002*/ 	.short	(.L_844 - .L_843)
.L_843:
        /*0004*/ 	.word	0x00000082


	//----- nvinfo : EIATTR_KPARAM_INFO
	.align		4
.L_844:
        /*0008*/ 	.byte	0x04, 0x17
        /*000a*/ 	.short	(.L_846 - .L_845)
.L_845:
        /*000c*/ 	.word	0x00000000
        /*0010*/ 	.short	0x0000
        /*0012*/ 	.short	0x0000
        /*0014*/ 	.byte	0x00, 0xf0, 0x41, 0x07


	//----- nvinfo : EIATTR_SPARSE_MMA_MASK
	.align		4
.L_846:
        /*0018*/ 	.byte	0x03, 0x50
        /*001a*/ 	.short	0x0000


	//----- nvinfo : EIATTR_MAXREG_COUNT
	.align		4
        /*001c*/ 	.byte	0x03, 0x1b
        /*001e*/ 	.short	0x00ff


	//----- nvinfo : EIATTR_NUM_BARRIERS
	.align		4
        /*0020*/ 	.byte	0x02, 0x4c
        /*0022*/ 	.byte	0x01
	.zero		1


	//----- nvinfo : EIATTR_MERCURY_ISA_VERSION
	.align		4
        /*0024*/ 	.byte	0x03, 0x5f
        /*0026*/ 	.short	0x0101


	//----- nvinfo : EIATTR_COOP_GROUP_MASK_REGIDS
	.align		4
        /*0028*/ 	.byte	0x04, 0x29
        /*002a*/ 	.short	(.L_848 - .L_847)


	//   ....[0]....
.L_847:
        /*002c*/ 	.word	0xffffffff


	//   ....[1]....
        /*0030*/ 	.word	0xffffffff


	//   ....[2]....
        /*0034*/ 	.word	0xffffffff


	//   ....[3]....
        /*0038*/ 	.word	0xffffffff


	//   ....[4]....
        /*003c*/ 	.word	0xffffffff


	//   ....[5]....
        /*0040*/ 	.word	0xffffffff


	//   ....[6]....
        /*0044*/ 	.word	0xffffffff


	//   ....[7]....
        /*0048*/ 	.word	0xffffffff


	//   ....[8]....
        /*004c*/ 	.word	0xffffffff


	//   ....[9]....
        /*0050*/ 	.word	0xffffffff


	//   ....[10]....
        /*0054*/ 	.word	0xffffffff


	//   ....[11]....
        /*0058*/ 	.word	0xffffffff


	//   ....[12]....
        /*005c*/ 	.word	0xffffffff


	//   ....[13]....
        /*0060*/ 	.word	0xffffffff


	//   ....[14]....
        /*0064*/ 	.word	0xffffffff


	//   ....[15]....
        /*0068*/ 	.word	0xffffffff


	//----- nvinfo : EIATTR_COOP_GROUP_INSTR_OFFSETS
	.align		4
.L_848:
        /*006c*/ 	.byte	0x04, 0x28
        /*006e*/ 	.short	(.L_850 - .L_849)


	//   ....[0]....
.L_849:
        /*0070*/ 	.word	0x00013380


	//   ....[1]....
        /*0074*/ 	.word	0x000134a0


	//   ....[2]....
        /*0078*/ 	.word	0x000134b0


	//   ....[3]....
        /*007c*/ 	.word	0x00013500


	//   ....[4]....
        /*0080*/ 	.word	0x000181e0


	//   ....[5]....
        /*0084*/ 	.word	0x000181f0


	//   ....[6]....
        /*0088*/ 	.word	0x00018220


	//   ....[7]....
        /*008c*/ 	.word	0x00018230


	//   ....[8]....
        /*0090*/ 	.word	0x0001c840


	//   ....[9]....
        /*0094*/ 	.word	0x0001c850


	//   ....[10]....
        /*0098*/ 	.word	0x0001c880


	//   ....[11]....
        /*009c*/ 	.word	0x0001c890


	//   ....[12]....
        /*00a0*/ 	.word	0x0001e370


	//   ....[13]....
        /*00a4*/ 	.word	0x0001e3b0


	//   ....[14]....
        /*00a8*/ 	.word	0x0001e410


	//   ....[15]....
        /*00ac*/ 	.word	0x0001e420


	//----- nvinfo : EIATTR_EXIT_INSTR_OFFSETS
	.align		4
.L_850:
        /*00b0*/ 	.byte	0x04, 0x1c
        /*00b2*/ 	.short	(.L_852 - .L_851)


	//   ....[0]....
.L_851:
        /*00b4*/ 	.word	0x00000330


	//   ....[1]....
        /*00b8*/ 	.word	0x00000a80


	//   ....[2]....
        /*00bc*/ 	.word	0x00000ab0


	//   ....[3]....
        /*00c0*/ 	.word	0x0001f380


	//   ....[4]....
        /*00c4*/ 	.word	0x0001f4a0


	//   ....[5]....
        /*00c8*/ 	.word	0x0001f4c0


	//----- nvinfo : EIATTR_CRS_STACK_SIZE
	.align		4
.L_852:
        /*00cc*/ 	.byte	0x04, 0x1e
        /*00ce*/ 	.short	(.L_854 - .L_853)
.L_853:
        /*00d0*/ 	.word	0x00000000


	//----- nvinfo : EIATTR_CBANK_PARAM_SIZE
	.align		4
.L_854:
        /*00d4*/ 	.byte	0x03, 0x19
        /*00d6*/ 	.short	0x01d0


	//----- nvinfo : EIATTR_PARAM_CBANK
	.align		4
        /*00d8*/ 	.byte	0x04, 0x0a
        /*00da*/ 	.short	(.L_856 - .L_855)
	.align		4
.L_855:
        /*00dc*/ 	.word	index@(.nv.constant0._ZN5flash24flash_fwd_splitkv_kernelI23Flash_fwd_kernel_traitsILi96ELi64ELi128ELi4ELb0ELb0EN7cutlass6half_tE19Flash_kernel_traitsILi96ELi64ELi128ELi4ES3_EELb1ELb0ELb0ELb0ELb0ELb1ELb0ELb1EEEvNS_16Flash_fwd_paramsE)
        /*00e0*/ 	.short	0x0210
        /*00e2*/ 	.short	0x01d0


	//----- nvinfo : EIATTR_SW_WAR
	.align		4
.L_856:
        /*00e4*/ 	.byte	0x04, 0x36
        /*00e6*/ 	.short	(.L_858 - .L_857)
.L_857:
        /*00e8*/ 	.word	0x00000008
.L_858:


//--------------------- .nv.info._ZN5flash24flash_fwd_splitkv_kernelI23Flash_fwd_kernel_traitsILi96ELi64ELi128ELi4ELb0ELb0EN7cutlass6half_tE19Flash_kernel_traitsILi96ELi64ELi128ELi4ES3_EELb1ELb0ELb0ELb0ELb0ELb0ELb1ELb0EEEvNS_16Flash_fwd_paramsE --------------------------
	.section	.nv.info._ZN5flash24flash_fwd_splitkv_kernelI23Flash_fwd_kernel_traitsILi96ELi64ELi128ELi4ELb0ELb0EN7cutlass6half_tE19Flash_kernel_traitsILi96ELi64ELi128ELi4ES3_EELb1ELb0ELb0ELb0ELb0ELb0ELb1ELb0EEEvNS_16Flash_fwd_paramsE,"",@"SHT_CUDA_INFO"
	.sectionflags	@""
	.align	4


	//----- nvinfo : EIATTR_CUDA_API_VERSION
	.align		4
        /*0000*/ 	.byte	0x04, 0x37
        /*0002*/ 	.short	(.L_860 - .L_859)
.L_859:
        /*0004*/ 	.word	0x00000082


	//----- nvinfo : EIATTR_KPARAM_INFO
	.align		4
.L_860:
        /*0008*/ 	.byte	0x04, 0x17
        /*000a*/ 	.short	(.L_862 - .L_861)
.L_861:
        /*000c*/ 	.word	0x00000000
        /*0010*/ 	.short	0x0000
        /*0012*/ 	.short	0x0000
        /*0014*/ 	.byte	0x00, 0xf0, 0x41, 0x07


	//----- nvinfo : EIATTR_SPARSE_MMA_MASK
	.align		4
.L_862:
        /*0018*/ 	.byte	0x03, 0x50
        /*001a*/ 	.short	0x0000


	//----- nvinfo : EIATTR_MAXREG_COUNT
	.align		4
        /*001c*/ 	.byte	0x03, 0x1b
        /*001e*/ 	.short	0x00ff


	//----- nvinfo : EIATTR_NUM_BARRIERS
	.align		4
        /*0020*/ 	.byte	0x02, 0x4c
        /*0022*/ 	.byte	0x01
	.zero		1


	//----- nvinfo : EIATTR_MERCURY_ISA_VERSION
	.align		4
        /*0024*/ 	.byte	0x03, 0x5f
        /*0026*/ 	.short	0x0101


	//----- nvinfo : EIATTR_COOP_GROUP_MASK_REGIDS
	.align		4
        /*0028*/ 	.byte	0x04, 0x29
        /*002a*/ 	.short	(.L_864 - .L_863)


	//   ....[0]....
.L_863:
        /*002c*/ 	.word	0xffffffff


	//   ....[1]....
        /*0030*/ 	.word	0xffffffff


	//   ....[2]....
        /*0034*/ 	.word	0xffffffff


	//   ....[3]....
        /*0038*/ 	.word	0xffffffff


	//   ....[4]....
        /*003c*/ 	.word	0xffffffff


	//   ....[5]....
        /*0040*/ 	.word	0xffffffff


	//   ....[6]....
        /*0044*/ 	.word	0xffffffff


	//   ....[7]....
        /*0048*/ 	.word	0xffffffff


	//   ....[8]....
        /*004c*/ 	.word	0xffffffff


	//   ....[9]....
        /*0050*/ 	.word	0xffffffff


	//   ....[10]....
        /*0054*/ 	.word	0xffffffff


	//   ....[11]....
        /*0058*/ 	.word	0xffffffff


	//   ....[12]....
        /*005c*/ 	.word	0xffffffff


	//   ....[13]....
        /*0060*/ 	.word	0xffffffff


	//   ....[14]....
        /*0064*/ 	.word	0xffffffff


	//   ....[15]....
        /*0068*/ 	.word	0xffffffff


	//----- nvinfo : EIATTR_COOP_GROUP_INSTR_OFFSETS
	.align		4
.L_864:
        /*006c*/ 	.byte	0x04, 0x28
        /*006e*/ 	.short	(.L_866 - .L_865)


	//   ....[0]....
.L_865:
        /*0070*/ 	.word	0x00005d60


	//   ....[1]....
        /*0074*/ 	.word	0x00005d80


	//   ....[2]....
        /*0078*/ 	.word	0x00005e00


	//   ....[3]....
        /*007c*/ 	.word	0x00005e10


	//   ....[4]....
        /*0080*/ 	.word	0x0000a3c0


	//   ....[5]....
        /*0084*/ 	.word	0x0000a3f0


	//   ....[6]....
        /*0088*/ 	.word	0x0000a410


	//   ....[7]....
        /*008c*/ 	.word	0x0000a430


	//   ....[8]....
        /*0090*/ 	.word	0x0000e120


	//   ....[9]....
        /*0094*/ 	.word	0x0000e140


	//   ....[10]....
        /*0098*/ 	.word	0x0000e180


	//   ....[11]....
        /*009c*/ 	.word	0x0000e190


	//   ....[12]....
        /*00a0*/ 	.word	0x0000fcb0


	//   ....[13]....
        /*00a4*/ 	.word	0x0000fcf0


	//   ....[14]....
        /*00a8*/ 	.word	0x0000fd90


	//   ....[15]....
        /*00ac*/ 	.word	0x0000fda0


	//----- nvinfo : EIATTR_EXIT_INSTR_OFFSETS
	.align		4
.L_866:
        /*00b0*/ 	.byte	0x04, 0x1c
        /*00b2*/ 	.short	(.L_868 - .L_867)


	//   ....[0]....
.L_867:
        /*00b4*/ 	.word	0x00000440


	//   ....[1]....
        /*00b8*/ 	.word	0x00000d10


	//   ....[2]....
        /*00bc*/ 	.word	0x00000d40


	//   ....[3]....
        /*00c0*/ 	.word	0x00010c90


	//   ....[4]....
        /*00c4*/ 	.word	0x00010d00


	//   ....[5]....
        /*00c8*/ 	.word	0x00010d20


	//----- nvinfo : EIATTR_CRS_STACK_SIZE
	.align		4
.L_868:
        /*00cc*/ 	.byte	0x04, 0x1e
        /*00ce*/ 	.short	(.L_870 - .L_869)
.L_869:
        /*00d0*/ 	.word	0x00000000


	//----- nvinfo : EIATTR_CBANK_PARAM_SIZE
	.align		4
.L_870:
        /*00d4*/ 	.byte	0x03, 0x19
        /*00d6*/ 	.short	0x01d0


	//----- nvinfo : EIATTR_PARAM_CBANK
	.align		4
        /*00d8*/ 	.byte	0x04, 0x0a
        /*00da*/ 	.short	(.L_872 - .L_871)
	.align		4
.L_871:
        /*00dc*/ 	.word	index@(.nv.constant0._ZN5flash24flash_fwd_splitkv_kernelI23Flash_fwd_kernel_traitsILi96ELi64ELi128ELi4ELb0ELb0EN7cutlass6half_tE19Flash_kernel_traitsILi96ELi64ELi128ELi4ES3_EELb1ELb0ELb0ELb0ELb0ELb0ELb1ELb0EEEvNS_16Flash_fwd_paramsE)
        /*00e0*/ 	.short	0x0210
        /*00e2*/ 	.short	0x01d0


	//----- nvinfo : EIATTR_SW_WAR
	.align		4
.L_872:
        /*00e4*/ 	.byte	0x04, 0x36
        /*00e6*/ 	.short	(.L_874 - .L_873)
.L_873:
        /*00e8*/ 	.word	0x00000008
.L_874:


//--------------------- .nv.info._ZN5flash24flash_fwd_splitkv_kernelI23Flash_fwd_kernel_traitsILi96ELi64ELi128ELi4ELb0ELb0EN7cutlass6half_tE19Flash_kernel_traitsILi96ELi64ELi128ELi4ES3_EELb1ELb0ELb0ELb0ELb0ELb1ELb1ELb0EEEvNS_16Flash_fwd_paramsE --------------------------
	.section	.nv.info._ZN5flash24flash_fwd_splitkv_kernelI23Flash_fwd_kernel_traitsILi96ELi64ELi128ELi4ELb0ELb0EN7cutlass6half_tE19Flash_kernel_traitsILi96ELi64ELi128ELi4ES3_EELb1ELb0ELb0ELb0ELb0ELb1ELb1ELb0EEEvNS_16Flash_fwd_paramsE,"",@"SHT_CUDA_INFO"
	.sectionflags	@""
	.align	4


	//----- nvinfo : EIATTR_CUDA_API_VERSION
	.align		4
        /*0000*/ 	.byte	0x04, 0x37
        /*0002*/ 	.short	(.L_876 - .L_875)
.L_875:
        /*0004*/ 	.word	0x00000082


	//----- nvinfo : EIATTR_KPARAM_INFO
	.align		4
.L_876:
        /*0008*/ 	.byte	0x04, 0x17
        /*000a*/ 	.short	(.L_878 - .L_877)
.L_877:
        /*000c*/ 	.word	0x00000000
        /*0010*/ 	.short	0x0000
        /*0012*/ 	.short	0x0000
        /*0014*/ 	.byte	0x00, 0xf0, 0x41, 0x07


	//----- nvinfo : EIATTR_SPARSE_MMA_MASK
	.align		4
.L_878:
        /*0018*/ 	.byte	0x03, 0x50
        /*001a*/ 	.short	0x0000


	//----- nvinfo : EIATTR_MAXREG_COUNT
	.align		4
        /*001c*/ 	.byte	0x03, 0x1b
        /*001e*/ 	.short	0x00ff


	//----- nvinfo : EIATTR_NUM_BARRIERS
	.align		4
        /*0020*/ 	.byte	0x02, 0x4c
        /*0022*/ 	.byte	0x01
	.zero		1


	//----- nvinfo : EIATTR_MERCURY_ISA_VERSION
	.align		4
        /*0024*/ 	.byte	0x03, 0x5f
        /*0026*/ 	.short	0x0101


	//----- nvinfo : EIATTR_COOP_GROUP_MASK_REGIDS
	.align		4
        /*0028*/ 	.byte	0x04, 0x29
        /*002a*/ 	.short	(.L_880 - .L_879)


	//   ....[0]....
.L_879:
        /*002c*/ 	.word	0xffffffff


	//   ....[1]....
        /*0030*/ 	.word	0xffffffff


	//   ....[2]....
        /*0034*/ 	.word	0xffffffff


	//   ....[3]....
        /*0038*/ 	.word	0xffffffff


	//   ....[4]....
        /*003c*/ 	.word	0xffffffff


	//   ....[5]....
        /*0040*/ 	.word	0xffffffff


	//   ....[6]....
        /*0044*/ 	.word	0xffffffff


	//   ....[7]....
        /*0048*/ 	.word	0xffffffff


	//   ....[8]....
        /*004c*/ 	.word	0xffffffff


	//   ....[9]....
        /*0050*/ 	.word	0xffffffff


	//   ....[10]....
        /*0054*/ 	.word	0xffffffff


	//   ....[11]....
        /*0058*/ 	.word	0xffffffff


	//   ....[12]....
        /*005c*/ 	.word	0xffffffff


	//   ....[13]....
        /*0060*/ 	.word	0xffffffff


	//   ....[14]....
        /*0064*/ 	.word	0xffffffff


	//   ....[15]....
        /*0068*/ 	.word	0xffffffff


	//----- nvinfo : EIATTR_COOP_GROUP_INSTR_OFFSETS
	.align		4
.L_880:
        /*006c*/ 	.byte	0x04, 0x28
        /*006e*/ 	.short	(.L_882 - .L_881)


	//   ....[0]....
.L_881:
        /*0070*/ 	.word	0x00006570


	//   ....[1]....
        /*0074*/ 	.word	0x00006600


	//   ....[2]....
        /*0078*/ 	.word	0x00006610


	//   ....[3]....
        /*007c*/ 	.word	0x00006640


	//   ....[4]....
        /*0080*/ 	.word	0x0000b390


	//   ....[5]....
        /*0084*/ 	.word	0x0000b3e0


	//   ....[6]....
        /*0088*/ 	.word	0x0000b400


	//   ....[7]....
        /*008c*/ 	.word	0x0000b420


	//   ....[8]....
        /*0090*/ 	.word	0x0000f9a0


	//   ....[9]....
        /*0094*/ 	.word	0x0000f9c0


	//   ....[10]....
        /*0098*/ 	.word	0x0000f9f0


	//   ....[11]....
        /*009c*/ 	.word	0x0000fa00


	//   ....[12]....
        /*00a0*/ 	.word	0x000114d0


	//   ....[13]....
        /*00a4*/ 	.word	0x00011510


	//   ....[14]....
        /*00a8*/ 	.word	0x000115b0


	//   ....[15]....
        /*00ac*/ 	.word	0x000115c0


	//----- nvinfo : EIATTR_EXIT_INSTR_OFFSETS
	.align		4
.L_882:
        /*00b0*/ 	.byte	0x04, 0x1c
        /*00b2*/ 	.short	(.L_884 - .L_883)


	//   ....[0]....
.L_883:
        /*00b4*/ 	.word	0x00000440


	//   ....[1]....
        /*00b8*/ 	.word	0x00000d10


	//   ....[2]....
        /*00bc*/ 	.word	0x00000d40


	//   ....[3]....
        /*00c0*/ 	.word	0x000124b0


	//   ....[4]....
        /*00c4*/ 	.word	0x00012520


	//   ....[5]....
        /*00c8*/ 	.word	0x00012540


	//----- nvinfo : EIATTR_CRS_STACK_SIZE
	.align		4
.L_884:
        /*00cc*/ 	.byte	0x04, 0x1e
        /*00ce*/ 	.short	(.L_886 - .L_885)
.L_885:
        /*00d0*/ 	.word	0x00000000


	//----- nvinfo : EIATTR_CBANK_PARAM_SIZE
	.align		4
.L_886:
        /*00d4*/ 	.byte	0x03, 0x19
        /*00d6*/ 	.short	0x01d0


	//----- nvinfo : EIATTR_PARAM_CBANK
	.align		4
        /*00d8*/ 	.byte	0x04, 0x0a
        /*00da*/ 	.short	(.L_888 - .L_887)
	.align		4
.L_887:
        /*00dc*/ 	.word	index@(.nv.constant0._ZN5flash24flash_fwd_splitkv_kernelI23Flash_fwd_kernel_traitsILi96ELi64ELi128ELi4ELb0ELb0EN7cutlass6half_tE19Flash_kernel_traitsILi96ELi64ELi128ELi4ES3_EELb1ELb0ELb0ELb0ELb0ELb1ELb1ELb0EEEvNS_16Flash_fwd_paramsE)
        /*00e0*/ 	.short	0x0210
        /*00e2*/ 	.short	0x01d0


	//----- nvinfo : EIATTR_SW_WAR
	.align		4
.L_888:
        /*00e4*/ 	.byte	0x04, 0x36
        /*00e6*/ 	.short	(.L_890 - .L_889)
.L_889:
        /*00e8*/ 	.word	0x00000008
.L_890:


//--------------------- .nv.info._ZN5flash24flash_fwd_splitkv_kernelI23Flash_fwd_kernel_traitsILi96ELi64ELi128ELi4ELb0ELb0EN7cutlass6half_tE19Flash_kernel_traitsILi96ELi64ELi128ELi4ES3_EELb1ELb0ELb0ELb0ELb0ELb0ELb1ELb1EEEvNS_16Flash_fwd_paramsE --------------------------
	.section	.nv.info._ZN5flash24flash_fwd_splitkv_kernelI23Flash_fwd_kernel_traitsILi96ELi64ELi128ELi4ELb0ELb0EN7cutlass6half_tE19Flash_kernel_traitsILi96ELi64ELi128ELi4ES3_EELb1ELb0ELb0ELb0ELb0ELb0ELb1ELb1EEEvNS_16Flash_fwd_paramsE,"",@"SHT_CUDA_INFO"
	.sectionflags	@""
	.align	4


	//----- nvinfo : EIATTR_CUDA_API_VERSION
	.align		4
        /*0000*/ 	.byte	0x04, 0x37
        /*0002*/ 	.short	(.L_892 - .L_891)
.L_891:
        /*0004*/ 	.word	0x00000082


	//----- nvinfo : EIATTR_KPARAM_INFO
	.align		4
.L_892:
        /*0008*/ 	.byte	0x04, 0x17
        /*000a*/ 	.short	(.L_894 - .L_893)
.L_893:
        /*000c*/ 	.word	0x00000000
        /*0010*/ 	.short	0x0000
        /*0012*/ 	.short	0x0000
        /*0014*/ 	.byte	0x00, 0xf0, 0x41, 0x07


	//----- nvinfo : EIATTR_SPARSE_MMA_MASK
	.align		4
.L_894:
        /*0018*/ 	.byte	0x03, 0x50
        /*001a*/ 	.short	0x0000


	//----- nvinfo : EIATTR_MAXREG_COUNT
	.align		4
        /*001c*/ 	.byte	0x03, 0x1b
        /*001e*/ 	.short	0x00ff


	//----- nvinfo : EIATTR_NUM_BARRIERS
	.align		4
        /*0020*/ 	.byte	0x02, 0x4c
        /*0022*/ 	.byte	0x01
	.zero		1


	//----- nvinfo : EIATTR_MERCURY_ISA_VERSION
	.align		4
        /*0024*/ 	.byte	0x03, 0x5f
        /*0026*/ 	.short	0x0101


	//----- nvinfo : EIATTR_COOP_GROUP_MASK_REGIDS
	.align		4
        /*0028*/ 	.byte	0x04, 0x29
        /*002a*/ 	.short	(.L_896 - .L_895)


	//   ....[0]....
.L_895:
        /*002c*/ 	.word	0xffffffff


	//   ....[1]....
        /*0030*/ 	.word	0xffffffff


	//   ....[2]....
        /*0034*/ 	.word	0xffffffff


	//   ....[3]....
        /*0038*/ 	.word	0xffffffff


	//   ....[4]....
        /*003c*/ 	.word	0xffffffff


	//   ....[5]....
        /*0040*/ 	.word	0xffffffff


	//   ....[6]....
        /*0044*/ 	.word	0xffffffff


	//   ....[7]....
        /*0048*/ 	.word	0xffffffff


	//   ....[8]....
        /*004c*/ 	.word	0xffffffff


	//   ....[9]....
        /*0050*/ 	.word	0xffffffff


	//   ....[10]....
        /*0054*/ 	.word	0xffffffff


	//   ....[11]....
        /*0058*/ 	.word	0xffffffff


	//   ....[12]....
        /*005c*/ 	.word	0xffffffff


	//   ....[13]....
        /*0060*/ 	.word	0xffffffff


	//   ....[14]....
        /*0064*/ 	.word	0xffffffff


	//   ....[15]....
        /*0068*/ 	.word	0xffffffff


	//----- nvinfo : EIATTR_COOP_GROUP_INSTR_OFFSETS
	.align		4
.L_896:
        /*006c*/ 	.byte	0x04, 0x28
        /*006e*/ 	.short	(.L_898 - .L_897)


	//   ....[0]....
.L_897:
        /*0070*/ 	.word	0x000130e0


	//   ....[1]....
        /*0074*/ 	.word	0x00013100


	//   ....[2]....
        /*0078*/ 	.word	0x00013180


	//   ....[3]....
        /*007c*/ 	.word	0x00013240


	//   ....[4]....
        /*0080*/ 	.word	0x00017650


	//   ....[5]....
        /*0084*/ 	.word	0x000176a0


	//   ....[6]....
        /*0088*/ 	.word	0x000176c0


	//   ....[7]....
        /*008c*/ 	.word	0x000176e0


	//   ....[8]....
        /*0090*/ 	.word	0x0001b460


	//   ....[9]....
        /*0094*/ 	.word	0x0001b480


	//   ....[10]....
        /*0098*/ 	.word	0x0001b4b0


	//   ....[11]....
        /*009c*/ 	.word	0x0001b4c0


	//   ....[12]....
        /*00a0*/ 	.word	0x0001cfe0


	//   ....[13]....
        /*00a4*/ 	.word	0x0001d020


	//   ....[14]....
        /*00a8*/ 	.word	0x0001d0d0


	//   ....[15]....
        /*00ac*/ 	.word	0x0001d0e0


	//----- nvinfo : EIATTR_EXIT_INSTR_OFFSETS
	.align		4
.L_898:
        /*00b0*/ 	.byte	0x04, 0x1c
        /*00b2*/ 	.short	(.L_900 - .L_899)


	//   ....[0]....
.L_899:
        /*00b4*/ 	.word	0x00000440


	//   ....[1]....
        /*00b8*/ 	.word	0x00000d60


	//   ....[2]....
        /*00bc*/ 	.word	0x00000d90


	//   ....[3]....
        /*00c0*/ 	.word	0x0001dfa0


	//   ....[4]....
        /*00c4*/ 	.word	0x0001e010


	//   ....[5]....
        /*00c8*/ 	.word	0x0001e030


	//----- nvinfo : EIATTR_CRS_STACK_SIZE
	.align		4
.L_900:
        /*00cc*/ 	.byte	0x04, 0x1e
        /*00ce*/ 	.short	(.L_902 - .L_901)
.L_901:
        /*00d0*/ 	.word	0x00000000


	//----- nvinfo : EIATTR_CBANK_PARAM_SIZE
	.align		4
.L_902:
        /*00d4*/ 	.byte	0x03, 0x19
        /*00d6*/ 	.short	0x01d0


	//----- nvinfo : EIATTR_PARAM_CBANK
	.align		4
        /*00d8*/ 	.byte	0x04, 0x0a
        /*00da*/ 	.short	(.L_904 - .L_903)
	.align		4
.L_903:
        /*00dc*/ 	.word	index@(.nv.constant0._ZN5flash24flash_fwd_splitkv_kernelI23Flash_fwd_kernel_traitsILi96ELi64ELi128ELi4ELb0ELb0EN7cutlass6half_tE19Flash_kernel_traitsILi96ELi64ELi128ELi4ES3_EELb1ELb0ELb0ELb0ELb0ELb0ELb1ELb1EEEvNS_16Flash_fwd_paramsE)
        /*00e0*/ 	.short	0x0210
        /*00e2*/ 	.short	0x01d0


	//----- nvinfo : EIATTR_SW_WAR
	.align		4
.L_904:
        /*00e4*/ 	.byte	0x04, 0x36
        /*00e6*/ 	.short	(.L_906 - .L_905)
.L_905:
        /*00e8*/ 	.word	0x00000008
.L_906:


//--------------------- .nv.info._ZN5flash24flash_fwd_splitkv_kernelI23Flash_fwd_kernel_traitsILi96ELi64ELi128ELi4ELb0ELb0EN7cutlass6half_tE19Flash_kernel_traitsILi96ELi64ELi128ELi4ES3_EELb1ELb0ELb0ELb0ELb0ELb1ELb1ELb1EEEvNS_16Flash_fwd_paramsE --------------------------
	.section	.nv.info._ZN5flash24flash_fwd_splitkv_kernelI23Flash_fwd_kernel_traitsILi96ELi64ELi128ELi4ELb0ELb0EN7cutlass6half_tE19Flash_kernel_traitsILi96ELi64ELi128ELi4ES3_EELb1ELb0ELb0ELb0ELb0ELb1ELb1ELb1EEEvNS_16Flash_fwd_paramsE,"",@"SHT_CUDA_INFO"
	.sectionflags	@""
	.align	4


	//----- nvinfo : EIATTR_CUDA_API_VERSION
	.align		4
        /*0000*/ 	.byte	0x04, 0x37
        /*0002*/ 	.short	(.L_908 - .L_907)
.L_907:
        /*0004*/ 	.word	0x00000082


	//----- nvinfo : EIATTR_KPARAM_INFO
	.align		4
.L_908:
        /*0008*/ 	.byte	0x04, 0x17
        /*000a*/ 	.short	(.L_910 - .L_909)
.L_909:
        /*000c*/ 	.word	0x00000000
        /*0010*/ 	.short	0x0000
        /*0012*/ 	.short	0x0000
        /*0014*/ 	.byte	0x00, 0xf0, 0x41, 0x07


	//----- nvinfo : EIATTR_SPARSE_MMA_MASK
	.align		4
.L_910:
        /*0018*/ 	.byte	0x03, 0x50
        /*001a*/ 	.short	0x0000


	//----- nvinfo : EIATTR_MAXREG_COUNT
	.align		4
        /*001c*/ 	.byte	0x03, 0x1b
        /*001e*/ 	.short	0x00ff


	//----- nvinfo : EIATTR_NUM_BARRIERS
	.align		4
        /*0020*/ 	.byte	0x02, 0x4c
        /*0022*/ 	.byte	0x01
	.zero		1


	//----- nvinfo : EIATTR_MERCURY_ISA_VERSION
	.align		4
        /*0024*/ 	.byte	0x03, 0x5f
        /*0026*/ 	.short	0x0101


	//----- nvinfo : EIATTR_COOP_GROUP_MASK_REGIDS
	.align		4
        /*0028*/ 	.byte	0x04, 0x29
        /*002a*/ 	.short	(.L_912 - .L_911)


	//   ....[0]....
.L_911:
        /*002c*/ 	.word	0xffffffff


	//   ....[1]....
        /*0030*/ 	.word	0xffffffff


	//   ....[2]....
        /*0034*/ 	.word	0xffffffff


	//   ....[3]....
        /*0038*/ 	.word	0xffffffff


	//   ....[4]....
        /*003c*/ 	.word	0xffffffff


	//   ....[5]....
        /*0040*/ 	.word	0xffffffff


	//   ....[6]....
        /*0044*/ 	.word	0xffffffff


	//   ....[7]....
        /*0048*/ 	.word	0xffffffff


	//   ....[8]....
        /*004c*/ 	.word	0xffffffff


	//   ....[9]....
        /*0050*/ 	.word	0xffffffff


	//   ....[10]....
        /*0054*/ 	.word	0xffffffff


	//   ....[11]....
        /*0058*/ 	.word	0xffffffff


	//   ....[12]....
        /*005c*/ 	.word	0xffffffff


	//   ....[13]....
        /*0060*/ 	.word	0xffffffff


	//   ....[14]....
        /*0064*/ 	.word	0xffffffff


	//   ....[15]....
        /*0068*/ 	.word	0xffffffff


	//----- nvinfo : EIATTR_COOP_GROUP_INSTR_OFFSETS
	.align		4
.L_912:
        /*006c*/ 	.byte	0x04, 0x28
        /*006e*/ 	.short	(.L_914 - .L_913)


	//   ....[0]....
.L_913:
        /*0070*/ 	.word	0x00013880


	//   ....[1]....
        /*0074*/ 	.word	0x00013910


	//   ....[2]....
        /*0078*/ 	.word	0x00013920


	//   ....[3]....
        /*007c*/ 	.word	0x00013970


	//   ....[4]....
        /*0080*/ 	.word	0x00018610


	//   ....[5]....
        /*0084*/ 	.word	0x00018660


	//   ....[6]....
        /*0088*/ 	.word	0x00018680


	//   ....[7]....
        /*008c*/ 	.word	0x000186a0


	//   ....[8]....
        /*0090*/ 	.word	0x0001cc90


	//   ....[9]....
        /*0094*/ 	.word	0x0001ccb0


	//   ....[10]....
        /*0098*/ 	.word	0x0001cce0


	//   ....[11]....
        /*009c*/ 	.word	0x0001ccf0


	//   ....[12]....
        /*00a0*/ 	.word	0x0001e7b0


	//   ....[13]....
        /*00a4*/ 	.word	0x0001e7f0


	//   ....[14]....
        /*00a8*/ 	.word	0x0001e8a0


	//   ....[15]....
        /*00ac*/ 	.word	0x0001e8b0


	//----- nvinfo : EIATTR_EXIT_INSTR_OFFSETS
	.align		4
.L_914:
        /*00b0*/ 	.byte	0x04, 0x1c
        /*00b2*/ 	.short	(.L_916 - .L_915)


	//   ....[0]....
.L_915:
        /*00b4*/ 	.word	0x00000440


	//   ....[1]....
        /*00b8*/ 	.word	0x00000d60


	//   ....[2]....
        /*00bc*/ 	.word	0x00000d90


	//   ....[3]....
        /*00c0*/ 	.word	0x0001f770


	//   ....[4]....
        /*00c4*/ 	.word	0x0001f7e0


	//   ....[5]....
        /*00c8*/ 	.word	0x0001f800


	//----- nvinfo : EIATTR_CRS_STACK_SIZE
	.align		4
.L_916:
        /*00cc*/ 	.byte	0x04, 0x1e
        /*00ce*/ 	.short	(.L_918 - .L_917)
.L_917:
        /*00d0*/ 	.word	0x00000000


	//----- nvinfo : EIATTR_CBANK_PARAM_SIZE
	.align		4
.L_918:
        /*00d4*/ 	.byte	0x03, 0x19
        /*00d6*/ 	.short	0x01d0


	//----- nvinfo : EIATTR_PARAM_CBANK
	.align		4
        /*00d8*/ 	.byte	0x04, 0x0a
        /*00da*/ 	.short	(.L_920 - .L_919)
	.align		4
.L_919:
        /*00dc*/ 	.word	index@(.nv.constant0._ZN5flash24flash_fwd_splitkv_kernelI23Flash_fwd_kernel_traitsILi96ELi64ELi128ELi4ELb0ELb0EN7cutlass6half_tE19Flash_kernel_traitsILi96ELi64ELi128ELi4ES3_EELb1ELb0ELb0ELb0ELb0ELb1ELb1ELb1EEEvNS_16Flash_fwd_paramsE)
        /*00e0*/ 	.short	0x0210
        /*00e2*/ 	.short	0x01d0


	//----- nvinfo : EIATTR_SW_WAR
	.align		4
.L_920:
        /*00e4*/ 	.byte	0x04, 0x36
        /*00e6*/ 	.short	(.L_922 - .L_921)
.L_921:
        /*00e8*/ 	.word	0x00000008
.L_922:


//--------------------- .nv.info._ZN5flash24flash_fwd_splitkv_kernelI23Flash_fwd_kernel_traitsILi96ELi64ELi128ELi4ELb0ELb0EN7cutlass6half_tE19Flash_kernel_traitsILi96ELi64ELi128ELi4ES3_EELb1ELb0ELb0ELb1ELb1ELb0ELb0ELb0EEEvNS_16Flash_fwd_paramsE --------------------------
	.section	.nv.info._ZN5flash24flash_fwd_splitkv_kernelI23Flash_fwd_kernel_traitsILi96ELi64ELi128ELi4ELb0ELb0EN7cutlass6half_tE19Flash_kernel_traitsILi96ELi64ELi128ELi4ES3_EELb1ELb0ELb0ELb1ELb1ELb0ELb0ELb0EEEvNS_16Flash_fwd_paramsE,"",@"SHT_CUDA_INFO"
	.sectionflags	@""
	.align	4


	//----- nvinfo : EIATTR_CUDA_API_VERSION
	.align		4
        /*0000*/ 	.byte	0x04, 0x37
        /*0002*/ 	.short	(.L_924 - .L_923)
.L_923:
        /*0004*/ 	.word	0x00000082


	//----- nvinfo : EIATTR_KPARAM_INFO
	.align		4
.L_924:
        /*0008*/ 	.byte	0x04, 0x17
        /*000a*/ 	.short	(.L_926 - .L_925)
.L_925:
        /*000c*/ 	.word	0x00000000
        /*0010*/ 	.short	0x0000
        /*0012*/ 	.short	0x0000
        /*0014*/ 	.byte	0x00, 0xf0, 0x41, 0x07


	//----- nvinfo : EIATTR_SPARSE_MMA_MASK
	.align		4
.L_926:
        /*0018*/ 	.byte	0x03, 0x50
        /*001a*/ 	.short	0x0000


	//----- nvinfo : EIATTR_MAXREG_COUNT
	.align		4
        /*001c*/ 	.byte	0x03, 0x1b
        /*001e*/ 	.short	0x00ff


	//----- nvinfo : EIATTR_NUM_BARRIERS
	.align		4
        /*0020*/ 	.byte	0x02, 0x4c
        /*0022*/ 	.byte	0x01
	.zero		1


	//----- nvinfo : EIATTR_MERCURY_ISA_VERSION
	.align		4
        /*0024*/ 	.byte	0x03, 0x5f
        /*0026*/ 	.short	0x0101


	//----- nvinfo : EIATTR_COOP_GROUP_MASK_REGIDS
	.align		4
        /*0028*/ 	.byte	0x04, 0x29
        /*002a*/ 	.short	(.L_928 - .L_927)


	//   ....[0]....
.L_927:
        /*002c*/ 	.word	0xffffffff


	//   ....[1]....
        /*0030*/ 	.word	0xffffffff


	//   ....[2]....
        /*0034*/ 	.word	0xffffffff


	//   ....[3]....
        /*0038*/ 	.word	0xffffffff


	//   ....[4]....
        /*003c*/ 	.word	0xffffffff


	//   ....[5]....
        /*0040*/ 	.word	0xffffffff


	//   ....[6]....
        /*0044*/ 	.word	0xffffffff


	//   ....[7]....
        /*0048*/ 	.word	0xffffffff


	//   ....[8]....
        /*004c*/ 	.word	0xffffffff


	//   ....[9]....
        /*0050*/ 	.word	0xffffffff


	//   ....[10]....
        /*0054*/ 	.word	0xffffffff


	//   ....[11]....
        /*0058*/ 	.word	0xffffffff


	//----- nvinfo : EIATTR_COOP_GROUP_INSTR_OFFSETS
	.align		4
.L_928:
        /*005c*/ 	.byte	0x04, 0x28
        /*005e*/ 	.short	(.L_930 - .L_929)


	//   ....[0]....
.L_929:
        /*0060*/ 	.word	0x00003ad0


	//   ....[1]....
        /*0064*/ 	.word	0x00003af0


	//   ....[2]....
        /*0068*/ 	.word	0x00003b70


	//   ....[3]....
        /*006c*/ 	.word	0x00003b80


	//   ....[4]....
        /*0070*/ 	.word	0x00006c60


	//   ....[5]....
        /*0074*/ 	.word	0x00006c80


	//   ....[6]....
        /*0078*/ 	.word	0x00006cc0


	//   ....[7]....
        /*007c*/ 	.word	0x00006cd0


	//   ....[8]....
        /*0080*/ 	.word	0x00008820


	//   ....[9]....
        /*0084*/ 	.word	0x00008870


	//   ....[10]....
        /*0088*/ 	.word	0x000088b0


	//   ....[11]....
        /*008c*/ 	.word	0x000088e0


	//----- nvinfo : EIATTR_EXIT_INSTR_OFFSETS
	.align		4
.L_930:
        /*0090*/ 	.byte	0x04, 0x1c
        /*0092*/ 	.short	(.L_932 - .L_931)


	//   ....[0]....
.L_931:
        /*0094*/ 	.word	0x000001a0


	//   ....[1]....
        /*0098*/ 	.word	0x000006c0


	//   ....[2]....
        /*009c*/ 	.word	0x000006f0


	//   ....[3]....
        /*00a0*/ 	.word	0x00009710


	//----- nvinfo : EIATTR_CRS_STACK_SIZE
	.align		4
.L_932:
        /*00a4*/ 	.byte	0x04, 0x1e
        /*00a6*/ 	.short	(.L_934 - .L_933)
.L_933:
        /*00a8*/ 	.word	0x00000000


	//----- nvinfo : EIATTR_CBANK_PARAM_SIZE
	.align		4
.L_934:
        /*00ac*/ 	.byte	0x03, 0x19
        /*00ae*/ 	.short	0x01d0


	//----- nvinfo : EIATTR_PARAM_CBANK
	.align		4
        /*00b0*/ 	.byte	0x04, 0x0a
        /*00b2*/ 	.short	(.L_936 - .L_935)
	.align		4
.L_935:
        /*00b4*/ 	.word	index@(.nv.constant0._ZN5flash24flash_fwd_splitkv_kernelI23Flash_fwd_kernel_traitsILi96ELi64ELi128ELi4ELb0ELb0EN7cutlass6half_tE19Flash_kernel_traitsILi96ELi64ELi128ELi4ES3_EELb1ELb0ELb0ELb1ELb1ELb0ELb0ELb0EEEvNS_16Flash_fwd_paramsE)
        /*00b8*/ 	.short	0x0210
        /*00ba*/ 	.short	0x01d0


	//----- nvinfo : EIATTR_SW_WAR
	.align		4
.L_936:
        /*00bc*/ 	.byte	0x04, 0x36
        /*00be*/ 	.short	(.L_938 - .L_937)
.L_937:
        /*00c0*/ 	.word	0x00000008
.L_938:


//--------------------- .nv.info._ZN5flash24flash_fwd_splitkv_kernelI23Flash_fwd_kernel_traitsILi96ELi64ELi128ELi4ELb0ELb0EN7cutlass6half_tE19Flash_kernel_traitsILi96ELi64ELi128ELi4ES3_EELb1ELb0ELb0ELb1ELb1ELb1ELb0ELb0EEEvNS_16Flash_fwd_paramsE --------------------------
	.section	.nv.info._ZN5flash24flash_fwd_splitkv_kernelI23Flash_fwd_kernel_traitsILi96ELi64ELi128ELi4ELb0ELb0EN7cutlass6half_tE19Flash_kernel_traitsILi96ELi64ELi128ELi4ES3_EELb1ELb0ELb0ELb1ELb1ELb1ELb0ELb0EEEvNS_16Flash_fwd_paramsE,"",@"SHT_CUDA_INFO"
	.sectionflags	@""
	.align	4


	//----- nvinfo : EIATTR_CUDA_API_VERSION
	.align		4
        /*0000*/ 	.byte	0x04, 0x37
        /*0002*/ 	.short	(.L_940 - .L_939)
.L_939:
        /*0004*/ 	.word	0x00000082


	//----- nvinfo : EIATTR_KPARAM_INFO
	.align		4
.L_940:
        /*0008*/ 	.byte	0x04, 0x17
        /*000a*/ 	.short	(.L_942 - .L_941)
.L_941:
        /*000c*/ 	.word	0x00000000
        /*0010*/ 	.short	0x0000
        /*0012*/ 	.short	0x0000
        /*0014*/ 	.byte	0x00, 0xf0, 0x41, 0x07


	//----- nvinfo : EIATTR_SPARSE_MMA_MASK
	.align		4
.L_942:
        /*0018*/ 	.byte	0x03, 0x50
        /*001a*/ 	.short	0x0000


	//----- nvinfo : EIATTR_MAXREG_COUNT
	.align		4
        /*001c*/ 	.byte	0x03, 0x1b
        /*001e*/ 	.short	0x00ff


	//----- nvinfo : EIATTR_NUM_BARRIERS
	.align		4
        /*0020*/ 	.byte	0x02, 0x4c
        /*0022*/ 	.byte	0x01
	.zero		1


	//----- nvinfo : EIATTR_MERCURY_ISA_VERSION
	.align		4
        /*0024*/ 	.byte	0x03, 0x5f
        /*0026*/ 	.short	0x0101


	//----- nvinfo : EIATTR_COOP_GROUP_MASK_REGIDS
	.align		4
        /*0028*/ 	.byte	0x04, 0x29
        /*002a*/ 	.short	(.L_944 - .L_943)


	//   ....[0]....
.L_943:
        /*002c*/ 	.word	0xffffffff


	//   ....[1]....
        /*0030*/ 	.word	0xffffffff


	//   ....[2]....
        /*0034*/ 	.word	0xffffffff


	//   ....[3]....
        /*0038*/ 	.word	0xffffffff


	//   ....[4]....
        /*003c*/ 	.word	0xffffffff


	//   ....[5]....
        /*0040*/ 	.word	0xffffffff


	//   ....[6]....
        /*0044*/ 	.word	0xffffffff


	//   ....[7]....
        /*0048*/ 	.word	0xffffffff


	//   ....[8]....
        /*004c*/ 	.word	0xffffffff


	//   ....[9]....
        /*0050*/ 	.word	0xffffffff


	//   ....[10]....
        /*0054*/ 	.word	0xffffffff


	//   ....[11]....
        /*0058*/ 	.word	0xffffffff


	//----- nvinfo : EIATTR_COOP_GROUP_INSTR_OFFSETS
	.align		4
.L_944:
        /*005c*/ 	.byte	0x04, 0x28
        /*005e*/ 	.short	(.L_946 - .L_945)


	//   ....[0]....
.L_945:
        /*0060*/ 	.word	0x000042e0


	//   ....[1]....
        /*0064*/ 	.word	0x00004300


	//   ....[2]....
        /*0068*/ 	.word	0x00004370


	//   ....[3]....
        /*006c*/ 	.word	0x00004380


	//   ....[4]....
        /*0070*/ 	.word	0x00007cd0


	//   ....[5]....
        /*0074*/ 	.word	0x00007cf0


	//   ....[6]....
        /*0078*/ 	.word	0x00007d20


	//   ....[7]....
        /*007c*/ 	.word	0x00007d30


	//   ....[8]....
        /*0080*/ 	.word	0x00009810


	//   ....[9]....
        /*0084*/ 	.word	0x00009860


	//   ....[10]....
        /*0088*/ 	.word	0x000098a0


	//   ....[11]....
        /*008c*/ 	.word	0x000098d0


	//----- nvinfo : EIATTR_EXIT_INSTR_OFFSETS
	.align		4
.L_946:
        /*0090*/ 	.byte	0x04, 0x1c
        /*0092*/ 	.short	(.L_948 - .L_947)


	//   ....[0]....
.L_947:
        /*0094*/ 	.word	0x000001a0


	//   ....[1]....
        /*0098*/ 	.word	0x000006c0


	//   ....[2]....
        /*009c*/ 	.word	0x000006f0


	//   ....[3]....
        /*00a0*/ 	.word	0x0000a700


	//----- nvinfo : EIATTR_CRS_STACK_SIZE
	.align		4
.L_948:
        /*00a4*/ 	.byte	0x04, 0x1e
        /*00a6*/ 	.short	(.L_950 - .L_949)
.L_949:
        /*00a8*/ 	.word	0x00000000


	//----- nvinfo : EIATTR_CBANK_PARAM_SIZE
	.align		4
.L_950:
        /*00ac*/ 	.byte	0x03, 0x19
        /*00ae*/ 	.short	0x01d0


	//----- nvinfo : EIATTR_PARAM_CBANK
	.align		4
        /*00b0*/ 	.byte	0x04, 0x0a
        /*00b2*/ 	.short	(.L_952 - .L_951)
	.align		4
.L_951:
        /*00b4*/ 	.word	index@(.nv.constant0._ZN5flash24flash_fwd_splitkv_kernelI23Flash_fwd_kernel_traitsILi96ELi64ELi128ELi4ELb0ELb0EN7cutlass6half_tE19Flash_kernel_traitsILi96ELi64ELi128ELi4ES3_EELb1ELb0ELb0ELb1ELb1ELb1ELb0ELb0EEEvNS_16Flash_fwd_paramsE)
        /*00b8*/ 	.short	0x0210
        /*00ba*/ 	.short	0x01d0


	//----- nvinfo : EIATTR_SW_WAR
	.align		4
.L_952:
        /*00bc*/ 	.byte	0x04, 0x36
        /*00be*/ 	.short	(.L_954 - .L_953)
.L_953:
        /*00c0*/ 	.word	0x00000008
.L_954:


//--------------------- .nv.info._ZN5flash24flash_fwd_splitkv_kernelI23Flash_fwd_kernel_traitsILi96ELi64ELi128ELi4ELb0ELb0EN7cutlass6half_tE19Flash_kernel_traitsILi96ELi64ELi128ELi4ES3_EELb1ELb0ELb0ELb1ELb1ELb0ELb1ELb0EEEvNS_16Flash_fwd_paramsE --------------------------
	.section	.nv.info._ZN5flash24flash_fwd_splitkv_kernelI23Flash_fwd_kernel_traitsILi96ELi64ELi128ELi4ELb0ELb0EN7cutlass6half_tE19Flash_kernel_traitsILi96ELi64ELi128ELi4ES3_EELb1ELb0ELb0ELb1ELb1ELb0ELb1ELb0EEEvNS_16Flash_fwd_paramsE,"",@"SHT_CUDA_INFO"
	.sectionflags	@""
	.align	4


	//----- nvinfo : EIATTR_CUDA_API_VERSION
	.align		4
        /*0000*/ 	.byte	0x04, 0x37
        /*0002*/ 	.short	(.L_956 - .L_955)
.L_955:
        /*0004*/ 	.word	0x00000082


	//----- nvinfo : EIATTR_KPARAM_INFO
	.align		4
.L_956:
        /*0008*/ 	.byte	0x04, 0x17
        /*000a*/ 	.short	(.L_958 - .L_957)
.L_957:
        /*000c*/ 	.word	0x00000000
        /*0010*/ 	.short	0x0000
        /*0012*/ 	.short	0x0000
        /*0014*/ 	.byte	0x00, 0xf0, 0x41, 0x07


	//----- nvinfo : EIATTR_SPARSE_MMA_MASK
	.align		4
.L_958:
        /*0018*/ 	.byte	0x03, 0x50
        /*001a*/ 	.short	0x0000


	//----- nvinfo : EIATTR_MAXREG_COUNT
	.align		4
        /*001c*/ 	.byte	0x03, 0x1b
        /*001e*/ 	.short	0x00ff


	//----- nvinfo : EIATTR_NUM_BARRIERS
	.align		4
        /*0020*/ 	.byte	0x02, 0x4c
        /*0022*/ 	.byte	0x01
	.zero		1


	//----- nvinfo : EIATTR_MERCURY_ISA_VERSION
	.align		4
        /*0024*/ 	.byte	0x03, 0x5f
        /*0026*/ 	.short	0x0101


	//----- nvinfo : EIATTR_COOP_GROUP_MASK_REGIDS
	.align		4
        /*0028*/ 	.byte	0x04, 0x29
        /*002a*/ 	.short	(.L_960 - .L_959)


	//   ....[0]....
.L_959:
        /*002c*/ 	.word	0xffffffff


	//   ....[1]....
        /*0030*/ 	.word	0xffffffff


	//   ....[2]....
        /*0034*/ 	.word	0xffffffff


	//   ....[3]....
        /*0038*/ 	.word	0xffffffff


	//   ....[4]....
        /*003c*/ 	.word	0xffffffff


	//   ....[5]....
        /*0040*/ 	.word	0xffffffff


	//   ....[6]....
        /*0044*/ 	.word	0xffffffff


	//   ....[7]....
        /*0048*/ 	.word	0xffffffff


	//   ....[8]....
        /*004c*/ 	.word	0xffffffff


	//   ....[9]....
        /*0050*/ 	.word	0xffffffff


	//   ....[10]....
        /*0054*/ 	.word	0xffffffff


	//   ....[11]....
        /*0058*/ 	.word	0xffffffff


	//----- nvinfo : EIATTR_COOP_GROUP_INSTR_OFFSETS
	.align		4
.L_960:
        /*005c*/ 	.byte	0x04, 0x28
        /*005e*/ 	.short	(.L_962 - .L_961)


	//   ....[0]....
.L_961:
        /*0060*/ 	.word	0x00003da0


	//   ....[1]....
        /*0064*/ 	.word	0x00003df0


	//   ....[2]....
        /*0068*/ 	.word	0x00003e10


	//   ....[3]....
        /*006c*/ 	.word	0x00003e30


	//   ....[4]....
        /*0070*/ 	.word	0x00006f00


	//   ....[5]....
        /*0074*/ 	.word	0x00006f20


	//   ....[6]....
        /*0078*/ 	.word	0x00006f60


	//   ....[7]....
        /*007c*/ 	.word	0x00006f70


	//   ....[8]....
        /*0080*/ 	.word	0x00008aa0


	//   ....[9]....
        /*0084*/ 	.word	0x00008ae0


	//   ....[10]....
        /*0088*/ 	.word	0x00008ba0


	//   ....[11]....
        /*008c*/ 	.word	0x00008bb0


	//----- nvinfo : EIATTR_EXIT_INSTR_OFFSETS
	.align		4
.L_962:
        /*0090*/ 	.byte	0x04, 0x1c
        /*0092*/ 	.short	(.L_964 - .L_963)


	//   ....[0]....
.L_963:
        /*0094*/ 	.word	0x00000290


	//   ....[1]....
        /*0098*/ 	.word	0x00000960


	//   ....[2]....
        /*009c*/ 	.word	0x00000990


	//   ....[3]....
        /*00a0*/ 	.word	0x00009820


	//----- nvinfo : EIATTR_CRS_STACK_SIZE
	.align		4
.L_964:
        /*00a4*/ 	.byte	0x04, 0x1e
        /*00a6*/ 	.short	(.L_966 - .L_965)
.L_965:
        /*00a8*/ 	.word	0x00000000


	//----- nvinfo : EIATTR_CBANK_PARAM_SIZE
	.align		4
.L_966:
        /*00ac*/ 	.byte	0x03, 0x19
        /*00ae*/ 	.short	0x01d0


	//----- nvinfo : EIATTR_PARAM_CBANK
	.align		4
        /*00b0*/ 	.byte	0x04, 0x0a
        /*00b2*/ 	.short	(.L_968 - .L_967)
	.align		4
.L_967:
        /*00b4*/ 	.word	index@(.nv.constant0._ZN5flash24flash_fwd_splitkv_kernelI23Flash_fwd_kernel_traitsILi96ELi64ELi128ELi4ELb0ELb0EN7cutlass6half_tE19Flash_kernel_traitsILi96ELi64ELi128ELi4ES3_EELb1ELb0ELb0ELb1ELb1ELb0ELb1ELb0EEEvNS_16Flash_fwd_paramsE)
        /*00b8*/ 	.short	0x0210
        /*00ba*/ 	.short	0x01d0


	//----- nvinfo : EIATTR_SW_WAR
	.align		4
.L_968:
        /*00bc*/ 	.byte	0x04, 0x36
        /*00be*/ 	.short	(.L_970 - .L_969)
.L_969:
        /*00c0*/ 	.word	0x00000008
.L_970:


//--------------------- .nv.info._ZN5flash24flash_fwd_splitkv_kernelI23Flash_fwd_kernel_traitsILi96ELi64ELi128ELi4ELb0ELb0EN7cutlass6half_tE19Flash_kernel_traitsILi96ELi64ELi128ELi4ES3_EELb1ELb0ELb0ELb1ELb1ELb1ELb1ELb0EEEvNS_16Flash_fwd_paramsE --------------------------
	.section	.nv.info._ZN5flash24flash_fwd_splitkv_kernelI23Flash_fwd_kernel_traitsILi96ELi64ELi128ELi4ELb0ELb0EN7cutlass6half_tE19Flash_kernel_traitsILi96ELi64ELi128ELi4ES3_EELb1ELb0ELb0ELb1ELb1ELb1ELb1ELb0EEEvNS_16Flash_fwd_paramsE,"",@"SHT_CUDA_INFO"
	.sectionflags	@""
	.align	4


	//----- nvinfo : EIATTR_CUDA_API_VERSION
	.align		4
        /*0000*/ 	.byte	0x04, 0x37
        /*0002*/ 	.short	(.L_972 - .L_971)
.L_971:
        /*0004*/ 	.word	0x00000082


	//----- nvinfo : EIATTR_KPARAM_INFO
	.align		4
.L_972:
        /*0008*/ 	.byte	0x04, 0x17
        /*000a*/ 	.short	(.L_974 - .L_973)
.L_973:
        /*000c*/ 	.word	0x00000000
        /*0010*/ 	.short	0x0000
        /*0012*/ 	.short	0x0000
        /*0014*/ 	.byte	0x00, 0xf0, 0x41, 0x07


	//----- nvinfo : EIATTR_SPARSE_MMA_MASK
	.align		4
.L_974:
        /*0018*/ 	.byte	0x03, 0x50
        /*001a*/ 	.short	0x0000


	//----- nvinfo : EIATTR_MAXREG_COUNT
	.align		4
        /*001c*/ 	.byte	0x03, 0x1b
        /*001e*/ 	.short	0x00ff


	//----- nvinfo : EIATTR_NUM_BARRIERS
	.align		4
        /*0020*/ 	.byte	0x02, 0x4c
        /*0022*/ 	.byte	0x01
	.zero		1


	//----- nvinfo : EIATTR_MERCURY_ISA_VERSION
	.align		4
        /*0024*/ 	.byte	0x03, 0x5f
        /*0026*/ 	.short	0x0101


	//----- nvinfo : EIATTR_COOP_GROUP_MASK_REGIDS
	.align		4
        /*0028*/ 	.byte	0x04, 0x29
        /*002a*/ 	.short	(.L_976 - .L_975)


	//   ....[0]....
.L_975:
        /*002c*/ 	.word	0xffffffff


	//   ....[1]....
        /*0030*/ 	.word	0xffffffff


	//   ....[2]....
        /*0034*/ 	.word	0xffffffff


	//   ....[3]....
        /*0038*/ 	.word	0xffffffff


	//   ....[4]....
        /*003c*/ 	.word	0xffffffff


	//   ....[5]....
        /*0040*/ 	.word	0xffffffff


	//   ....[6]....
        /*0044*/ 	.word	0xffffffff


	//   ....[7]....
        /*0048*/ 	.word	0xffffffff


	//   ....[8]....
        /*004c*/ 	.word	0xffffffff


	//   ....[9]....
        /*0050*/ 	.word	0xffffffff


	//   ....[10]....
        /*0054*/ 	.word	0xffffffff


	//   ....[11]....
        /*0058*/ 	.word	0xffffffff


	//----- nvinfo : EIATTR_COOP_GROUP_INSTR_OFFSETS
	.align		4
.L_976:
        /*005c*/ 	.byte	0x04, 0x28
        /*005e*/ 	.short	(.L_978 - .L_977)


	//   ....[0]....
.L_977:
        /*0060*/ 	.word	0x000045a0


	//   ....[1]....
        /*0064*/ 	.word	0x000045c0


	//   ....[2]....
        /*0068*/ 	.word	0x00004640


	//   ....[3]....
        /*006c*/ 	.word	0x00004650


	//   ....[4]....
        /*0070*/ 	.word	0x00007f80


	//   ....[5]....
        /*0074*/ 	.word	0x00007f90


	//   ....[6]....
        /*0078*/ 	.word	0x00007fc0


	//   ....[7]....
        /*007c*/ 	.word	0x00007fd0


	//   ....[8]....
        /*0080*/ 	.word	0x00009ab0


	//   ....[9]....
        /*0084*/ 	.word	0x00009af0


	//   ....[10]....
        /*0088*/ 	.word	0x00009bb0


	//   ....[11]....
        /*008c*/ 	.word	0x00009bc0


	//----- nvinfo : EIATTR_EXIT_INSTR_OFFSETS
	.align		4
.L_978:
        /*0090*/ 	.byte	0x04, 0x1c
        /*0092*/ 	.short	(.L_980 - .L_979)


	//   ....[0]....
.L_979:
        /*0094*/ 	.word	0x00000290


	//   ....[1]....
        /*0098*/ 	.word	0x00000960


	//   ....[2]....
        /*009c*/ 	.word	0x00000990


	//   ....[3]....
        /*00a0*/ 	.word	0x0000a830


	//----- nvinfo : EIATTR_CRS_STACK_SIZE
	.align		4
.L_980:
        /*00a4*/ 	.byte	0x04, 0x1e
        /*00a6*/ 	.short	(.L_982 - .L_981)
.L_981:
        /*00a8*/ 	.word	0x00000000


	//----- nvinfo : EIATTR_CBANK_PARAM_SIZE
	.align		4
.L_982:
        /*00ac*/ 	.byte	0x03, 0x19
        /*00ae*/ 	.short	0x01d0


	//----- nvinfo : EIATTR_PARAM_CBANK
	.align		4
        /*00b0*/ 	.byte	0x04, 0x0a
        /*00b2*/ 	.short	(.L_984 - .L_983)
	.align		4
.L_983:
        /*00b4*/ 	.word	index@(.nv.constant0._ZN5flash24flash_fwd_splitkv_kernelI23Flash_fwd_kernel_traitsILi96ELi64ELi128ELi4ELb0ELb0EN7cutlass6half_tE19Flash_kernel_traitsILi96ELi64ELi128ELi4ES3_EELb1ELb0ELb0ELb1ELb1ELb1ELb1ELb0EEEvNS_16Flash_fwd_paramsE)
        /*00b8*/ 	.short	0x0210
        /*00ba*/ 	.short	0x01d0


	//----- nvinfo : EIATTR_SW_WAR
	.align		4
.L_984:
        /*00bc*/ 	.byte	0x04, 0x36
        /*00be*/ 	.short	(.L_986 - .L_985)
.L_985:
        /*00c0*/ 	.word	0x00000008
.L_986:


//--------------------- .nv.info._ZN5flash24flash_fwd_splitkv_kernelI23Flash_fwd_kernel_traitsILi96ELi64ELi128ELi4ELb0ELb0EN7cutlass6half_tE19Flash_kernel_traitsILi96ELi64ELi128ELi4ES3_EELb1ELb0ELb0ELb0ELb1ELb0ELb0ELb0EEEvNS_16Flash_fwd_paramsE --------------------------
	.section	.nv.info._ZN5flash24flash_fwd_splitkv_kernelI23Flash_fwd_kernel_traitsILi96ELi64ELi128ELi4ELb0ELb0EN7cutlass6half_tE19Flash_kernel_traitsILi96ELi64ELi128ELi4ES3_EELb1ELb0ELb0ELb0ELb1ELb0ELb0ELb0EEEvNS_16Flash_fwd_paramsE,"",@"SHT_CUDA_INFO"
	.sectionflags	@""
	.align	4


	//----- nvinfo : EIATTR_CUDA_API_VERSION
	.align		4
        /*0000*/ 	.byte	0x04, 0x37
        /*0002*/ 	.short	(.L_988 - .L_987)
.L_987:
        /*0004*/ 	.word	0x00000082


	//----- nvinfo : EIATTR_KPARAM_INFO
	.align		4
.L_988:
        /*0008*/ 	.byte	0x04, 0x17
        /*000a*/ 	.short	(.L_990 - .L_989)
.L_989:
        /*000c*/ 	.word	0x00000000
        /*0010*/ 	.short	0x0000
        /*0012*/ 	.short	0x0000
        /*0014*/ 	.byte	0x00, 0xf0, 0x41, 0x07


	//----- nvinfo : EIATTR_SPARSE_MMA_MASK
	.align		4
.L_990:
        /*0018*/ 	.byte	0x03, 0x50
        /*001a*/ 	.short	0x0000


	//----- nvinfo : EIATTR_MAXREG_COUNT
	.align		4
        /*001c*/ 	.byte	0x03, 0x1b
        /*001e*/ 	.short	0x00ff


	//----- nvinfo : EIATTR_NUM_BARRIERS
	.align		4
        /*0020*/ 	.byte	0x02, 0x4c
        /*0022*/ 	.byte	0x01
	.zero		1


	//----- nvinfo : EIATTR_MERCURY_ISA_VERSION
	.align		4
        /*0024*/ 	.byte	0x03, 0x5f
        /*0026*/ 	.short	0x0101


	//----- nvinfo : EIATTR_COOP_GROUP_MASK_REGIDS
	.align		4
        /*0028*/ 	.byte	0x04, 0x29
        /*002a*/ 	.short	(.L_992 - .L_991)


	//   ....[0]....
.L_991:
        /*002c*/ 	.word	0xffffffff


	//   ....[1]....
        /*0030*/ 	.word	0xffffffff


	//   ....[2]....
        /*0034*/ 	.word	0xffffffff


	//   ....[3]....
        /*0038*/ 	.word	0xffffffff


	//   ....[4]....
        /*003c*/ 	.word	0xffffffff


	//   ....[5]....
        /*0040*/ 	.word	0xffffffff


	//   ....[6]....
        /*0044*/ 	.word	0xffffffff


	//   ....[7]....
        /*0048*/ 	.word	0xffffffff


	//   ....[8]....
        /*004c*/ 	.word	0xffffffff


	//   ....[9]....
        /*0050*/ 	.word	0xffffffff


	//   ....[10]....
        /*0054*/ 	.word	0xffffffff


	//   ....[11]....
        /*0058*/ 	.word	0xffffffff


	//   ....[12]....
        /*005c*/ 	.word	0xffffffff


	//   ....[13]....
        /*0060*/ 	.word	0xffffffff


	//   ....[14]....
        /*0064*/ 	.word	0xffffffff


	//   ....[15]....
        /*0068*/ 	.word	0xffffffff


	//----- nvinfo : EIATTR_COOP_GROUP_INSTR_OFFSETS
	.align		4
.L_992:
        /*006c*/ 	.byte	0x04, 0x28
        /*006e*/ 	.short	(.L_994 - .L_993)


	//   ....[0]....
.L_993:
        /*0070*/ 	.word	0x000043b0


	//   ....[1]....
        /*0074*/ 	.word	0x00004520


	//   ....[2]....
        /*0078*/ 	.word	0x00004530


	//   ....[3]....
        /*007c*/ 	.word	0x00004560


	//   ....[4]....
        /*0080*/ 	.word	0x000080d0


	//   ....[5]....
        /*0084*/ 	.word	0x000080f0


	//   ....[6]....
        /*0088*/ 	.word	0x00008110


	//   ....[7]....
        /*008c*/ 	.word	0x00008140


	//   ....[8]....
        /*0090*/ 	.word	0x0000b660


	//   ....[9]....
        /*0094*/ 	.word	0x0000b680


	//   ....[10]....
        /*0098*/ 	.word	0x0000b6c0


	//   ....[11]....
        /*009c*/ 	.word	0x0000b6d0


	//   ....[12]....
        /*00a0*/ 	.word	0x0000d200


	//   ....[13]....
        /*00a4*/ 	.word	0x0000d240


	//   ....[14]....
        /*00a8*/ 	.word	0x0000d2a0


	//   ....[15]....
        /*00ac*/ 	.word	0x0000d2b0


	//----- nvinfo : EIATTR_EXIT_INSTR_OFFSETS
	.align		4
.L_994:
        /*00b0*/ 	.byte	0x04, 0x1c
        /*00b2*/ 	.short	(.L_996 - .L_995)


	//   ....[0]....
.L_995:
        /*00b4*/ 	.word	0x00000310


	//   ....[1]....
        /*00b8*/ 	.word	0x00000990


	//   ....[2]....
        /*00bc*/ 	.word	0x000009c0


	//   ....[3]....
        /*00c0*/ 	.word	0x0000e200


	//   ....[4]....
        /*00c4*/ 	.word	0x0000e2f0


	//----- nvinfo : EIATTR_CRS_STACK_SIZE
	.align		4
.L_996:
        /*00c8*/ 	.byte	0x04, 0x1e
        /*00ca*/ 	.short	(.L_998 - .L_997)
.L_997:
        /*00cc*/ 	.word	0x00000000


	//----- nvinfo : EIATTR_CBANK_PARAM_SIZE
	.align		4
.L_998:
        /*00d0*/ 	.byte	0x03, 0x19
        /*00d2*/ 	.short	0x01d0


	//----- nvinfo : EIATTR_PARAM_CBANK
	.align		4
        /*00d4*/ 	.byte	0x04, 0x0a
        /*00d6*/ 	.short	(.L_1000 - .L_999)
	.align		4
.L_999:
        /*00d8*/ 	.word	index@(.nv.constant0._ZN5flash24flash_fwd_splitkv_kernelI23Flash_fwd_kernel_traitsILi96ELi64ELi128ELi4ELb0ELb0EN7cutlass6half_tE19Flash_kernel_traitsILi96ELi64ELi128ELi4ES3_EELb1ELb0ELb0ELb0ELb1ELb0ELb0ELb0EEEvNS_16Flash_fwd_paramsE)
        /*00dc*/ 	.short	0x0210
        /*00de*/ 	.short	0x01d0


	//----- nvinfo : EIATTR_SW_WAR
	.align		4
.L_1000:
        /*00e0*/ 	.byte	0x04, 0x36
        /*00e2*/ 	.short	(.L_1002 - .L_1001)
.L_1001:
        /*00e4*/ 	.word	0x00000008
.L_1002:


//--------------------- .nv.info._ZN5flash24flash_fwd_splitkv_kernelI23Flash_fwd_kernel_traitsILi96ELi64ELi128ELi4ELb0ELb0EN7cutlass6half_tE19Flash_kernel_traitsILi96ELi64ELi128ELi4ES3_EELb1ELb0ELb0ELb0ELb1ELb1ELb0ELb0EEEvNS_16Flash_fwd_paramsE --------------------------
	.section	.nv.info._ZN5flash24flash_fwd_splitkv_kernelI23Flash_fwd_kernel_traitsILi96ELi64ELi128ELi4ELb0ELb0EN7cutlass6half_tE19Flash_kernel_traitsILi96ELi64ELi128ELi4ES3_EELb1ELb0ELb0ELb0ELb1ELb1ELb0ELb0EEEvNS_16Flash_fwd_paramsE,"",@"SHT_CUDA_INFO"
	.sectionflags	@""
	.align	4


	//----- nvinfo : EIATTR_CUDA_API_VERSION
	.align		4
        /*0000*/ 	.byte	0x04, 0x37
        /*0002*/ 	.short	(.L_1004 - .L_1003)
.L_1003:
        /*0004*/ 	.word	0x00000082


	//----- nvinfo : EIATTR_KPARAM_INFO
	.align		4
.L_1004:
        /*0008*/ 	.byte	0x04, 0x17
        /*000a*/ 	.short	(.L_1006 - .L_1005)
.L_1005:
        /*000c*/ 	.word	0x00000000
        /*0010*/ 	.short	0x0000
        /*0012*/ 	.short	0x0000
        /*0014*/ 	.byte	0x00, 0xf0, 0x41, 0x07


	//----- nvinfo : EIATTR_SPARSE_MMA_MASK
	.align		4
.L_1006:
        /*0018*/ 	.byte	0x03, 0x50
        /*001a*/ 	.short	0x0000


	//----- nvinfo : EIATTR_MAXREG_COUNT
	.align		4
        /*001c*/ 	.byte	0x03, 0x1b
        /*001e*/ 	.short	0x00ff


	//----- nvinfo : EIATTR_NUM_BARRIERS
	.align		4
        /*0020*/ 	.byte	0x02, 0x4c
        /*0022*/ 	.byte	0x01
	.zero		1


	//----- nvinfo : EIATTR_MERCURY_ISA_VERSION
	.align		4
        /*0024*/ 	.byte	0x03, 0x5f
        /*0026*/ 	.short	0x0101


	//----- nvinfo : EIATTR_COOP_GROUP_MASK_REGIDS
	.align		4
        /*0028*/ 	.byte	0x04, 0x29
        /*002a*/ 	.short	(.L_1008 - .L_1007)


	//   ....[0]....
.L_1007:
        /*002c*/ 	.word	0xffffffff


	//   ....[1]....
        /*0030*/ 	.word	0xffffffff


	//   ....[2]....
        /*0034*/ 	.word	0xffffffff


	//   ....[3]....
        /*0038*/ 	.word	0xffffffff


	//   ....[4]....
        /*003c*/ 	.word	0xffffffff


	//   ....[5]....
        /*0040*/ 	.word	0xffffffff


	//   ....[6]....
        /*0044*/ 	.word	0xffffffff


	//   ....[7]....
        /*0048*/ 	.word	0xffffffff


	//   ....[8]....
        /*004c*/ 	.word	0xffffffff


	//   ....[9]....
        /*0050*/ 	.word	0xffffffff


	//   ....[10]....
        /*0054*/ 	.word	0xffffffff


	//   ....[11]....
        /*0058*/ 	.word	0xffffffff


	//   ....[12]....
        /*005c*/ 	.word	0xffffffff


	//   ....[13]....
        /*0060*/ 	.word	0xffffffff


	//   ....[14]....
        /*0064*/ 	.word	0xffffffff


	//   ....[15]....
        /*0068*/ 	.word	0xffffffff


	//----- nvinfo : EIATTR_COOP_GROUP_INSTR_OFFSETS
	.align		4
.L_1008:
        /*006c*/ 	.byte	0x04, 0x28
        /*006e*/ 	.short	(.L_1010 - .L_1009)


	//   ....[0]....
.L_1009:
        /*0070*/ 	.word	0x00004be0


	//   ....[1]....
        /*0074*/ 	.word	0x00004d30


	//   ....[2]....
        /*0078*/ 	.word	0x00004d40


	//   ....[3]....
        /*007c*/ 	.word	0x00004d90


	//   ....[4]....
        /*0080*/ 	.word	0x000090c0


	//   ....[5]....
        /*0084*/ 	.word	0x00009100


	//   ....[6]....
        /*0088*/ 	.word	0x00009120


	//   ....[7]....
        /*008c*/ 	.word	0x00009140


	//   ....[8]....
        /*0090*/ 	.word	0x0000ced0


	//   ....[9]....
        /*0094*/ 	.word	0x0000cef0


	//   ....[10]....
        /*0098*/ 	.word	0x0000cf20


	//   ....[11]....
        /*009c*/ 	.word	0x0000cf30


	//   ....[12]....
        /*00a0*/ 	.word	0x0000ea10


	//   ....[13]....
        /*00a4*/ 	.word	0x0000ea50


	//   ....[14]....
        /*00a8*/ 	.word	0x0000eab0


	//   ....[15]....
        /*00ac*/ 	.word	0x0000eac0


	//----- nvinfo : EIATTR_EXIT_INSTR_OFFSETS
	.align		4
.L_1010:
        /*00b0*/ 	.byte	0x04, 0x1c
        /*00b2*/ 	.short	(.L_1012 - .L_1011)


	//   ....[0]....
.L_1011:
        /*00b4*/ 	.word	0x00000310


	//   ....[1]....
        /*00b8*/ 	.word	0x00000990


	//   ....[2]....
        /*00bc*/ 	.word	0x000009c0


	//   ....[3]....
        /*00c0*/ 	.word	0x0000fa10


	//   ....[4]....
        /*00c4*/ 	.word	0x0000fb00


	//----- nvinfo : EIATTR_CRS_STACK_SIZE
	.align		4
.L_1012:
        /*00c8*/ 	.byte	0x04, 0x1e
        /*00ca*/ 	.short	(.L_1014 - .L_1013)
.L_1013:
        /*00cc*/ 	.word	0x00000000


	//----- nvinfo : EIATTR_CBANK_PARAM_SIZE
	.align		4
.L_1014:
        /*00d0*/ 	.byte	0x03, 0x19
        /*00d2*/ 	.short	0x01d0


	//----- nvinfo : EIATTR_PARAM_CBANK
	.align		4
        /*00d4*/ 	.byte	0x04, 0x0a
        /*00d6*/ 	.short	(.L_1016 - .L_1015)
	.align		4
.L_1015:
        /*00d8*/ 	.word	index@(.nv.constant0._ZN5flash24flash_fwd_splitkv_kernelI23Flash_fwd_kernel_traitsILi96ELi64ELi128ELi4ELb0ELb0EN7cutlass6half_tE19Flash_kernel_traitsILi96ELi64ELi128ELi4ES3_EELb1ELb0ELb0ELb0ELb1ELb1ELb0ELb0EEEvNS_16Flash_fwd_paramsE)
        /*00dc*/ 	.short	0x0210
        /*00de*/ 	.short	0x01d0


	//----- nvinfo : EIATTR_SW_WAR
	.align		4
.L_1016:
        /*00e0*/ 	.byte	0x04, 0x36
        /*00e2*/ 	.short	(.L_1018 - .L_1017)
.L_1017:
        /*00e4*/ 	.word	0x00000008
.L_1018:


//--------------------- .nv.info._ZN5flash24flash_fwd_splitkv_kernelI23Flash_fwd_kernel_traitsILi96ELi64ELi128ELi4ELb0ELb0EN7cutlass6half_tE19Flash_kernel_traitsILi96ELi64ELi128ELi4ES3_EELb1ELb0ELb1ELb0ELb0ELb0ELb0ELb0EEEvNS_16Flash_fwd_paramsE --------------------------
	.section	.nv.info._ZN5flash24flash_fwd_splitkv_kernelI23Flash_fwd_kernel_traitsILi96ELi64ELi128ELi4ELb0ELb0EN7cutlass6half_tE19Flash_kernel_traitsILi96ELi64ELi128ELi4ES3_EELb1ELb0ELb1ELb0ELb0ELb0ELb0ELb0EEEvNS_16Flash_fwd_paramsE,"",@"SHT_CUDA_INFO"
	.sectionflags	@""
	.align	4


	//----- nvinfo : EIATTR_CUDA_API_VERSION
	.align		4
        /*0000*/ 	.byte	0x04, 0x37
        /*0002*/ 	.short	(.L_1020 - .L_1019)
.L_1019:
        /*0004*/ 	.word	0x00000082


	//----- nvinfo : EIATTR_KPARAM_INFO
	.align		4
.L_1020:
        /*0008*/ 	.byte	0x04, 0x17
        /*000a*/ 	.short	(.L_1022 - .L_1021)
.L_1021:
        /*000c*/ 	.word	0x00000000
        /*0010*/ 	.short	0x0000
        /*0012*/ 	.short	0x0000
        /*0014*/ 	.byte	0x00, 0xf0, 0x41, 0x07


	//----- nvinfo : EIATTR_SPARSE_MMA_MASK
	.align		4
.L_1022:
        /*0018*/ 	.byte	0x03, 0x50
        /*001a*/ 	.short	0x0000


	//----- nvinfo : EIATTR_MAXREG_COUNT
	.align		4
        /*001c*/ 	.byte	0x03, 0x1b
        /*001e*/ 	.short	0x00ff


	//----- nvinfo : EIATTR_NUM_BARRIERS
	.align		4
        /*0020*/ 	.byte	0x02, 0x4c
        /*0022*/ 	.byte	0x01
	.zero		1


	//----- nvinfo : EIATTR_MERCURY_ISA_VERSION
	.align		4
        /*0024*/ 	.byte	0x03, 0x5f
        /*0026*/ 	.short	0x0101


	//----- nvinfo : EIATTR_COOP_GROUP_MASK_REGIDS
	.align		4
        /*0028*/ 	.byte	0x04, 0x29
        /*002a*/ 	.short	(.L_1024 - .L_1023)


	//   ....[0]....
.L_1023:
        /*002c*/ 	.word	0xffffffff


	//   ....[1]....
        /*0030*/ 	.word	0xffffffff


	//   ....[2]....
        /*0034*/ 	.word	0xffffffff


	//   ....[3]....
        /*0038*/ 	.word	0xffffffff


	//   ....[4]....
        /*003c*/ 	.word	0xffffffff


	//   ....[5]....
        /*0040*/ 	.word	0xffffffff


	//   ....[6]....
        /*0044*/ 	.word	0xffffffff


	//   ....[7]....
        /*0048*/ 	.word	0xffffffff


	//   ....[8]....
        /*004c*/ 	.word	0xffffffff


	//   ....[9]....
        /*0050*/ 	.word	0xffffffff


	//   ....[10]....
        /*0054*/ 	.word	0xffffffff


	//   ....[11]....
        /*0058*/ 	.word	0xffffffff


	//   ....[12]....
        /*005c*/ 	.word	0xffffffff


	//   ....[13]....
        /*0060*/ 	.word	0xffffffff


	//   ....[14]....
        /*0064*/ 	.word	0xffffffff


	//   ....[15]....
        /*0068*/ 	.word	0xffffffff


	//----- nvinfo : EIATTR_COOP_GROUP_INSTR_OFFSETS
	.align		4
.L_1024:
        /*006c*/ 	.byte	0x04, 0x28
        /*006e*/ 	.short	(.L_1026 - .L_1025)


	//   ....[0]....
.L_1025:
        /*0070*/ 	.word	0x00006130


	//   ....[1]....
        /*0074*/ 	.word	0x00006190


	//   ....[2]....
        /*0078*/ 	.word	0x000061a0


	//   ....[3]....
        /*007c*/ 	.word	0x000061d0


	//   ....[4]....
        /*0080*/ 	.word	0x0000ad60


	//   ....[5]....
        /*0084*/ 	.word	0x0000ad70


	//   ....[6]....
        /*0088*/ 	.word	0x0000ada0


	//   ....[7]....
        /*008c*/ 	.word	0x0000adb0


	//   ....[8]....
        /*0090*/ 	.word	0x0000f300


	//   ....[9]....
        /*0094*/ 	.word	0x0000f310


	//   ....[10]....
        /*0098*/ 	.word	0x0000f340


	//   ....[11]....
        /*009c*/ 	.word	0x0000f350


	//   ....[12]....
        /*00a0*/ 	.word	0x00010e90


	//   ....[13]....
        /*00a4*/ 	.word	0x00010ed0


	//   ....[14]....
        /*00a8*/ 	.word	0x00010f40


	//   ....[15]....
        /*00ac*/ 	.word	0x00010f50


	//----- nvinfo : EIATTR_EXIT_INSTR_OFFSETS
	.align		4
.L_1026:
        /*00b0*/ 	.byte	0x04, 0x1c
        /*00b2*/ 	.short	(.L_1028 - .L_1027)


	//   ....[0]....
.L_1027:
        /*00b4*/ 	.word	0x00000310


	//   ....[1]....
        /*00b8*/ 	.word	0x00000a40


	//   ....[2]....
        /*00bc*/ 	.word	0x00000a70


	//   ....[3]....
        /*00c0*/ 	.word	0x00011ec0


	//   ....[4]....
        /*00c4*/ 	.word	0x00011fe0


	//   ....[5]....
        /*00c8*/ 	.word	0x00012000


	//----- nvinfo : EIATTR_CRS_STACK_SIZE
	.align		4
.L_1028:
        /*00cc*/ 	.byte	0x04, 0x1e
        /*00ce*/ 	.short	(.L_1030 - .L_1029)
.L_1029:
        /*00d0*/ 	.word	0x00000000


	//----- nvinfo : EIATTR_CBANK_PARAM_SIZE
	.align		4
.L_1030:
        /*00d4*/ 	.byte	0x03, 0x19
        /*00d6*/ 	.short	0x01d0


	//----- nvinfo : EIATTR_PARAM_CBANK
	.align		4
        /*00d8*/ 	.byte	0x04, 0x0a
        /*00da*/ 	.short	(.L_1032 - .L_1031)
	.align		4
.L_1031:
        /*00dc*/ 	.word	index@(.nv.constant0._ZN5flash24flash_fwd_splitkv_kernelI23Flash_fwd_kernel_traitsILi96ELi64ELi128ELi4ELb0ELb0EN7cutlass6half_tE19Flash_kernel_traitsILi96ELi64ELi128ELi4ES3_EELb1ELb0ELb1ELb0ELb0ELb0ELb0ELb0EEEvNS_16Flash_fwd_paramsE)
        /*00e0*/ 	.short	0x0210
        /*00e2*/ 	.short	0x01d0


	//----- nvinfo : EIATTR_SW_WAR
	.align		4
.L_1032:
        /*00e4*/ 	.byte	0x04, 0x36
        /*00e6*/ 	.short	(.L_1034 - .L_1033)
.L_1033:
        /*00e8*/ 	.word	0x00000008
.L_1034:


//--------------------- .nv.info._ZN5flash24flash_fwd_splitkv_kernelI23Flash_fwd_kernel_traitsILi96ELi64ELi128ELi4ELb0ELb0EN7cutlass6half_tE19Flash_kernel_traitsILi96ELi64ELi128ELi4ES3_EELb1ELb0ELb1ELb0ELb0ELb1ELb0ELb0EEEvNS_16Flash_fwd_paramsE --------------------------
	.section	.nv.info._ZN5flash24flash_fwd_splitkv_kernelI23Flash_fwd_kernel_traitsILi96ELi64ELi128ELi4ELb0ELb0EN7cutlass6half_tE19Flash_kernel_traitsILi96ELi64ELi128ELi4ES3_EELb1ELb0ELb1ELb0ELb0ELb1ELb0ELb0EEEvNS_16Flash_fwd_paramsE,"",@"SHT_CUDA_INFO"
	.sectionflags	@""
	.align	4


	//----- nvinfo : EIATTR_CUDA_API_VERSION
	.align		4
        /*0000*/ 	.byte	0x04, 0x37
        /*0002*/ 	.short	(.L_1036 - .L_1035)
.L_1035:
        /*0004*/ 	.word	0x00000082


	//----- nvinfo : EIATTR_KPARAM_INFO
	.align		4
.L_1036:
        /*0008*/ 	.byte	0x04, 0x17
        /*000a*/ 	.short	(.L_1038 - .L_1037)
.L_1037:
        /*000c*/ 	.word	0x00000000
        /*0010*/ 	.short	0x0000
        /*0012*/ 	.short	0x0000
        /*0014*/ 	.byte	0x00, 0xf0, 0x41, 0x07


	//----- nvinfo : EIATTR_SPARSE_MMA_MASK
	.align		4
.L_1038:
        /*0018*/ 	.byte	0x03, 0x50
        /*001a*/ 	.short	0x0000


	//----- nvinfo : EIATTR_MAXREG_COUNT
	.align		4
        /*001c*/ 	.byte	0x03, 0x1b
        /*001e*/ 	.short	0x00ff


	//----- nvinfo : EIATTR_NUM_BARRIERS
	.align		4
        /*0020*/ 	.byte	0x02, 0x4c
        /*0022*/ 	.byte	0x01
	.zero		1


	//----- nvinfo : EIATTR_MERCURY_ISA_VERSION
	.align		4
        /*0024*/ 	.byte	0x03, 0x5f
        /*0026*/ 	.short	0x0101


	//----- nvinfo : EIATTR_COOP_GROUP_MASK_REGIDS
	.align		4
        /*0028*/ 	.byte	0x04, 0x29
        /*002a*/ 	.short	(.L_1040 - .L_1039)


	//   ....[0]....
.L_1039:
        /*002c*/ 	.word	0xffffffff


	//   ....[1]....
        /*0030*/ 	.word	0xffffffff


	//   ....[2]....
        /*0034*/ 	.word	0xffffffff


	//   ....[3]....
        /*0038*/ 	.word	0xffffffff


	//   ....[4]....
        /*003c*/ 	.word	0xffffffff


	//   ....[5]....
        /*0040*/ 	.word	0xffffffff


	//   ....[6]....
        /*0044*/ 	.word	0xffffffff


	//   ....[7]....
        /*0048*/ 	.word	0xffffffff


	//   ....[8]....
        /*004c*/ 	.word	0xffffffff


	//   ....[9]....
        /*0050*/ 	.word	0xffffffff


	//   ....[10]....
        /*0054*/ 	.word	0xffffffff


	//   ....[11]....
        /*0058*/ 	.word	0xffffffff


	//   ....[12]....
        /*005c*/ 	.word	0xffffffff


	//   ....[13]....
        /*0060*/ 	.word	0xffffffff


	//   ....[14]....
        /*0064*/ 	.word	0xffffffff


	//   ....[15]....
        /*0068*/ 	.word	0xffffffff


	//----- nvinfo : EIATTR_COOP_GROUP_INSTR_OFFSETS
	.align		4
.L_1040:
        /*006c*/ 	.byte	0x04, 0x28
        /*006e*/ 	.short	(.L_1042 - .L_1041)


	//   ....[0]....
.L_1041:
        /*0070*/ 	.word	0x00006920


	//   ....[1]....
        /*0074*/ 	.word	0x00006940


	//   ....[2]....
        /*0078*/ 	.word	0x000069c0


	//   ....[3]....
        /*007c*/ 	.word	0x000069d0


	//   ....[4]....
        /*0080*/ 	.word	0x0000bd40


	//   ....[5]....
        /*0084*/ 	.word	0x0000bd80


	//   ....[6]....
        /*0088*/ 	.word	0x0000bda0


	//   ....[7]....
        /*008c*/ 	.word	0x0000bdd0


	//   ....[8]....
        /*0090*/ 	.word	0x00010b70


	//   ....[9]....
        /*0094*/ 	.word	0x00010b80


	//   ....[10]....
        /*0098*/ 	.word	0x00010bb0


	//   ....[11]....
        /*009c*/ 	.word	0x00010bc0


	//   ....[12]....
        /*00a0*/ 	.word	0x000126a0


	//   ....[13]....
        /*00a4*/ 	.word	0x000126e0


	//   ....[14]....
        /*00a8*/ 	.word	0x00012730


	//   ....[15]....
        /*00ac*/ 	.word	0x00012740


	//----- nvinfo : EIATTR_EXIT_INSTR_OFFSETS
	.align		4
.L_1042:
        /*00b0*/ 	.byte	0x04, 0x1c
        /*00b2*/ 	.short	(.L_1044 - .L_1043)


	//   ....[0]....
.L_1043:
        /*00b4*/ 	.word	0x00000310


	//   ....[1]....
        /*00b8*/ 	.word	0x00000a40


	//   ....[2]....
        /*00bc*/ 	.word	0x00000a70


	//   ....[3]....
        /*00c0*/ 	.word	0x000136d0


	//   ....[4]....
        /*00c4*/ 	.word	0x000137f0


	//   ....[5]....
        /*00c8*/ 	.word	0x00013810


	//----- nvinfo : EIATTR_CRS_STACK_SIZE
	.align		4
.L_1044:
        /*00cc*/ 	.byte	0x04, 0x1e
        /*00ce*/ 	.short	(.L_1046 - .L_1045)
.L_1045:
        /*00d0*/ 	.word	0x00000000


	//----- nvinfo : EIATTR_CBANK_PARAM_SIZE
	.align		4
.L_1046:
        /*00d4*/ 	.byte	0x03, 0x19
        /*00d6*/ 	.short	0x01d0


	//----- nvinfo : EIATTR_PARAM_CBANK
	.align		4
        /*00d8*/ 	.byte	0x04, 0x0a
        /*00da*/ 	.short	(.L_1048 - .L_1047)
	.align		4
.L_1047:
        /*00dc*/ 	.word	index@(.nv.constant0._ZN5flash24flash_fwd_splitkv_kernelI23Flash_fwd_kernel_traitsILi96ELi64ELi128ELi4ELb0ELb0EN7cutlass6half_tE19Flash_kernel_traitsILi96ELi64ELi128ELi4ES3_EELb1ELb0ELb1ELb0ELb0ELb1ELb0ELb0EEEvNS_16Flash_fwd_paramsE)
        /*00e0*/ 	.short	0x0210
        /*00e2*/ 	.short	0x01d0


	//----- nvinfo : EIATTR_SW_WAR
	.align		4
.L_1048:
        /*00e4*/ 	.byte	0x04, 0x36
        /*00e6*/ 	.short	(.L_1050 - .L_1049)
.L_1049:
        /*00e8*/ 	.word	0x00000008
.L_1050:


//--------------------- .nv.info._ZN5flash24flash_fwd_splitkv_kernelI23Flash_fwd_kernel_traitsILi96ELi64ELi128ELi4ELb0ELb0EN7cutlass6half_tE19Flash_kernel_traitsILi96ELi64ELi128ELi4ES3_EELb1ELb0ELb0ELb0ELb1ELb0ELb0ELb1EEEvNS_16Flash_fwd_paramsE --------------------------
	.section	.nv.info._ZN5flash24flash_fwd_splitkv_kernelI23Flash_fwd_kernel_traitsILi96ELi64ELi128ELi4ELb0ELb0EN7cutlass6half_tE19Flash_kernel_traitsILi96ELi64ELi128ELi4ES3_EELb1ELb0ELb0ELb0ELb1ELb0ELb0ELb1EEEvNS_16Flash_fwd_paramsE,"",@"SHT_CUDA_INFO"
	.sectionflags	@""
	.align	4


	//----- nvinfo : EIATTR_CUDA_API_VERSION
	.align		4
        /*0000*/ 	.byte	0x04, 0x37
        /*0002*/ 	.short	(.L_1052 - .L_1051)
.L_1051:
        /*0004*/ 	.word	0x00000082


	//----- nvinfo : EIATTR_KPARAM_INFO
	.align		4
.L_1052:
        /*0008*/ 	.byte	0x04, 0x17
        /*000a*/ 	.short	(.L_1054 - .L_1053)
.L_1053:
        /*000c*/ 	.word	0x00000000
        /*0010*/ 	.short	0x0000
        /*0012*/ 	.short	0x0000
        /*0014*/ 	.byte	0x00, 0xf0, 0x41, 0x07


	//----- nvinfo : EIATTR_SPARSE_MMA_MASK
	.align		4
.L_1054:
        /*0018*/ 	.byte	0x03, 0x50
        /*001a*/ 	.short	0x0000


	//----- nvinfo : EIATTR_MAXREG_COUNT
	.align		4
        /*001c*/ 	.byte	0x03, 0x1b
        /*001e*/ 	.short	0x00ff


	//----- nvinfo : EIATTR_NUM_BARRIERS
	.align		4
        /*0020*/ 	.byte	0x02, 0x4c
        /*0022*/ 	.byte	0x01
	.zero		1


	//----- nvinfo : EIATTR_MERCURY_ISA_VERSION
	.align		4
        /*0024*/ 	.byte	0x03, 0x5f
        /*0026*/ 	.short	0x0101


	//----- nvinfo : EIATTR_COOP_GROUP_MASK_REGIDS
	.align		4
        /*0028*/ 	.byte	0x04, 0x29
        /*002a*/ 	.short	(.L_1056 - .L_1055)


	//   ....[0]....
.L_1055:
        /*002c*/ 	.word	0xffffffff


	//   ....[1]....
        /*0030*/ 	.word	0xffffffff


	//   ....[2]....
        /*0034*/ 	.word	0xffffffff


	//   ....[3]....
        /*0038*/ 	.word	0xffffffff


	//   ....[4]....
        /*003c*/ 	.word	0xffffffff


	//   ....[5]....
        /*0040*/ 	.word	0xffffffff


	//   ....[6]....
        /*0044*/ 	.word	0xffffffff


	//   ....[7]....
        /*0048*/ 	.word	0xffffffff


	//   ....[8]....
        /*004c*/ 	.word	0xffffffff


	//   ....[9]....
        /*0050*/ 	.word	0xffffffff


	//   ....[10]....
        /*0054*/ 	.word	0xffffffff


	//   ....[11]....
        /*0058*/ 	.word	0xffffffff


	//   ....[12]....
        /*005c*/ 	.word	0xffffffff


	//   ....[13]....
        /*0060*/ 	.word	0xffffffff


	//   ....[14]....
        /*0064*/ 	.word	0xffffffff


	//   ....[15]....
        /*0068*/ 	.word	0xffffffff


	//----- nvinfo : EIATTR_COOP_GROUP_INSTR_OFFSETS
	.align		4
.L_1056:
        /*006c*/ 	.byte	0x04, 0x28
        /*006e*/ 	.short	(.L_1058 - .L_1057)


	//   ....[0]....
.L_1057:
        /*0070*/ 	.word	0x00010680


	//   ....[1]....
        /*0074*/ 	.word	0x000106a0


	//   ....[2]....
        /*0078*/ 	.word	0x000106c0


	//   ....[3]....
        /*007c*/ 	.word	0x000106e0


	//   ....[4]....
        /*0080*/ 	.word	0x000142b0


	//   ....[5]....
        /*0084*/ 	.word	0x000142f0


	//   ....[6]....
        /*0088*/ 	.word	0x00014310


	//   ....[7]....
        /*008c*/ 	.word	0x00014330


	//   ....[8]....
        /*0090*/ 	.word	0x00017820


	//   ....[9]....
        /*0094*/ 	.word	0x00017840


	//   ....[10]....
        /*0098*/ 	.word	0x00017880


	//   ....[11]....
        /*009c*/ 	.word	0x00017890


	//   ....[12]....
        /*00a0*/ 	.word	0x000193e0


	//   ....[13]....
        /*00a4*/ 	.word	0x00019420


	//   ....[14]....
        /*00a8*/ 	.word	0x00019480


	//   ....[15]....
        /*00ac*/ 	.word	0x00019490


	//----- nvinfo : EIATTR_EXIT_INSTR_OFFSETS
	.align		4
.L_1058:
        /*00b0*/ 	.byte	0x04, 0x1c
        /*00b2*/ 	.short	(.L_1060 - .L_1059)


	//   ....[0]....
.L_1059:
        /*00b4*/ 	.word	0x00000340


	//   ....[1]....
        /*00b8*/ 	.word	0x000009b0


	//   ....[2]....
        /*00bc*/ 	.word	0x000009e0


	//   ....[3]....
        /*00c0*/ 	.word	0x0001a3b0


	//   ....[4]....
        /*00c4*/ 	.word	0x0001a4a0


	//----- nvinfo : EIATTR_CRS_STACK_SIZE
	.align		4
.L_1060:
        /*00c8*/ 	.byte	0x04, 0x1e
        /*00ca*/ 	.short	(.L_1062 - .L_1061)
.L_1061:
        /*00cc*/ 	.word	0x00000000


	//----- nvinfo : EIATTR_CBANK_PARAM_SIZE
	.align		4
.L_1062:
        /*00d0*/ 	.byte	0x03, 0x19
        /*00d2*/ 	.short	0x01d0


	//----- nvinfo : EIATTR_PARAM_CBANK
	.align		4
        /*00d4*/ 	.byte	0x04, 0x0a
        /*00d6*/ 	.short	(.L_1064 - .L_1063)
	.align		4
.L_1063:
        /*00d8*/ 	.word	index@(.nv.constant0._ZN5flash24flash_fwd_splitkv_kernelI23Flash_fwd_kernel_traitsILi96ELi64ELi128ELi4ELb0ELb0EN7cutlass6half_tE19Flash_kernel_traitsILi96ELi64ELi128ELi4ES3_EELb1ELb0ELb0ELb0ELb1ELb0ELb0ELb1EEEvNS_16Flash_fwd_paramsE)
        /*00dc*/ 	.short	0x0210
        /*00de*/ 	.short	0x01d0


	//----- nvinfo : EIATTR_SW_WAR
	.align		4
.L_1064:
        /*00e0*/ 	.byte	0x04, 0x36
        /*00e2*/ 	.short	(.L_1066 - .L_1065)
.L_1065:
        /*00e4*/ 	.word	0x00000008
.L_1066:


//--------------------- .nv.info._ZN5flash24flash_fwd_splitkv_kernelI23Flash_fwd_kernel_traitsILi96ELi64ELi128ELi4ELb0ELb0EN7cutlass6half_tE19Flash_kernel_traitsILi96ELi64ELi128ELi4ES3_EELb1ELb0ELb0ELb0ELb1ELb1ELb0ELb1EEEvNS_16Flash_fwd_paramsE --------------------------
	.section	.nv.info._ZN5flash24flash_fwd_splitkv_kernelI23Flash_fwd_kernel_traitsILi96ELi64ELi128ELi4ELb0ELb0EN7cutlass6half_tE19Flash_kernel_traitsILi96ELi64ELi128ELi4ES3_EELb1ELb0ELb0ELb0ELb1ELb1ELb0ELb1EEEvNS_16Flash_fwd_paramsE,"",@"SHT_CUDA_INFO"
	.sectionflags	@""
	.align	4


	//----- nvinfo : EIATTR_CUDA_API_VERSION
	.align		4
        /*0000*/ 	.byte	0x04, 0x37
        /*0002*/ 	.short	(.L_1068 - .L_1067)
.L_1067:
        /*0004*/ 	.word	0x00000082


	//----- nvinfo : EIATTR_KPARAM_INFO
	.align		4
.L_1068:
        /*0008*/ 	.byte	0x04, 0x17
        /*000a*/ 	.short	(.L_1070 - .L_1069)
.L_1069:
        /*000c*/ 	.word	0x00000000
        /*0010*/ 	.short	0x0000
        /*0012*/ 	.short	0x0000
        /*0014*/ 	.byte	0x00, 0xf0, 0x41, 0x07


	//----- nvinfo : EIATTR_SPARSE_MMA_MASK
	.align		4
.L_1070:
        /*0018*/ 	.byte	0x03, 0x50
        /*001a*/ 	.short	0x0000


	//----- nvinfo : EIATTR_MAXREG_COUNT
	.align		4
        /*001c*/ 	.byte	0x03, 0x1b
        /*001e*/ 	.short	0x00ff


	//----- nvinfo : EIATTR_NUM_BARRIERS
	.align		4
        /*0020*/ 	.byte	0x02, 0x4c
        /*0022*/ 	.byte	0x01
	.zero		1


	//----- nvinfo : EIATTR_MERCURY_ISA_VERSION
	.align		4
        /*0024*/ 	.byte	0x03, 0x5f
        /*0026*/ 	.short	0x0101


	//----- nvinfo : EIATTR_COOP_GROUP_MASK_REGIDS
	.align		4
        /*0028*/ 	.byte	0x04, 0x29
        /*002a*/ 	.short	(.L_1072 - .L_1071)


	//   ....[0]....
.L_1071:
        /*002c*/ 	.word	0xffffffff


	//   ....[1]....
        /*0030*/ 	.word	0xffffffff


	//   ....[2]....
        /*0034*/ 	.word	0xffffffff


	//   ....[3]....
        /*0038*/ 	.word	0xffffffff


	//   ....[4]....
        /*003c*/ 	.word	0xffffffff


	//   ....[5]....
        /*0040*/ 	.word	0xffffffff


	//   ....[6]....
        /*0044*/ 	.word	0xffffffff


	//   ....[7]....
        /*0048*/ 	.word	0xffffffff


	//   ....[8]....
        /*004c*/ 	.word	0xffffffff


	//   ....[9]....
        /*0050*/ 	.word	0xffffffff


	//   ....[10]....
        /*0054*/ 	.word	0xffffffff


	//   ....[11]....
        /*0058*/ 	.word	0xffffffff


	//   ....[12]....
        /*005c*/ 	.word	0xffffffff


	//   ....[13]....
        /*0060*/ 	.word	0xffffffff


	//   ....[14]....
        /*0064*/ 	.word	0xffffffff


	//   ....[15]....
        /*0068*/ 	.word	0xffffffff


	//----- nvinfo : EIATTR_COOP_GROUP_INSTR_OFFSETS
	.align		4
.L_1072:
        /*006c*/ 	.byte	0x04, 0x28
        /*006e*/ 	.short	(.L_1074 - .L_1073)


	//   ....[0]....
.L_1073:
        /*0070*/ 	.word	0x00010dc0


	//   ....[1]....
        /*0074*/ 	.word	0x00010e80


	//   ....[2]....
        /*0078*/ 	.word	0x00010e90


	//   ....[3]....
        /*007c*/ 	.word	0x00010ec0


	//   ....[4]....
        /*0080*/ 	.word	0x00015290


	//   ....[5]....
        /*0084*/ 	.word	0x000152c0


	//   ....[6]....
        /*0088*/ 	.word	0x000152e0


	//   ....[7]....
        /*008c*/ 	.word	0x00015300


	//   ....[8]....
        /*0090*/ 	.word	0x00019080


	//   ....[9]....
        /*0094*/ 	.word	0x000190a0


	//   ....[10]....
        /*0098*/ 	.word	0x000190d0


	//   ....[11]....
        /*009c*/ 	.word	0x000190e0


	//   ....[12]....
        /*00a0*/ 	.word	0x0001abc0


	//   ....[13]....
        /*00a4*/ 	.word	0x0001ac00


	//   ....[14]....
        /*00a8*/ 	.word	0x0001ac60


	//   ....[15]....
        /*00ac*/ 	.word	0x0001ac70


	//----- nvinfo : EIATTR_EXIT_INSTR_OFFSETS
	.align		4
.L_1074:
        /*00b0*/ 	.byte	0x04, 0x1c
        /*00b2*/ 	.short	(.L_1076 - .L_1075)


	//   ....[0]....
.L_1075:
        /*00b4*/ 	.word	0x00000340


	//   ....[1]....
        /*00b8*/ 	.word	0x000009b0


	//   ....[2]....
        /*00bc*/ 	.word	0x000009e0


	//   ....[3]....
        /*00c0*/ 	.word	0x0001bb90


	//   ....[4]....
        /*00c4*/ 	.word	0x0001bc80


	//----- nvinfo : EIATTR_CRS_STACK_SIZE
	.align		4
.L_1076:
        /*00c8*/ 	.byte	0x04, 0x1e
        /*00ca*/ 	.short	(.L_1078 - .L_1077)
.L_1077:
        /*00cc*/ 	.word	0x00000000


	//----- nvinfo : EIATTR_CBANK_PARAM_SIZE
	.align		4
.L_1078:
        /*00d0*/ 	.byte	0x03, 0x19
        /*00d2*/ 	.short	0x01d0


	//----- nvinfo : EIATTR_PARAM_CBANK
	.align		4
        /*00d4*/ 	.byte	0x04, 0x0a
        /*00d6*/ 	.short	(.L_1080 - .L_1079)
	.align		4
.L_1079:
        /*00d8*/ 	.word	index@(.nv.constant0._ZN5flash24flash_fwd_splitkv_kernelI23Flash_fwd_kernel_traitsILi96ELi64ELi128ELi4ELb0ELb0EN7cutlass6half_tE19Flash_kernel_traitsILi96ELi64ELi128ELi4ES3_EELb1ELb0ELb0ELb0ELb1ELb1ELb0ELb1EEEvNS_16Flash_fwd_paramsE)
        /*00dc*/ 	.short	0x0210
        /*00de*/ 	.short	0x01d0


	//----- nvinfo : EIATTR_SW_WAR
	.align		4
.L_1080:
        /*00e0*/ 	.byte	0x04, 0x36
        /*00e2*/ 	.short	(.L_1082 - .L_1081)
.L_1081:
        /*00e4*/ 	.word	0x00000008
.L_1082:


//--------------------- .nv.info._ZN5flash24flash_fwd_splitkv_kernelI23Flash_fwd_kernel_traitsILi96ELi64ELi128ELi4ELb0ELb0EN7cutlass6half_tE19Flash_kernel_traitsILi96ELi64ELi128ELi4ES3_EELb1ELb0ELb1ELb0ELb0ELb0ELb0ELb1EEEvNS_16Flash_fwd_paramsE --------------------------
	.section	.nv.info._ZN5flash24flash_fwd_splitkv_kernelI23Flash_fwd_kernel_traitsILi96ELi64ELi128ELi4ELb0ELb0EN7cutlass6half_tE19Flash_kernel_traitsILi96ELi64ELi128ELi4ES3_EELb1ELb0ELb1ELb0ELb0ELb0ELb0ELb1EEEvNS_16Flash_fwd_paramsE,"",@"SHT_CUDA_INFO"
	.sectionflags	@""
	.align	4


	//----- nvinfo : EIATTR_CUDA_API_VERSION
	.align		4
        /*0000*/ 	.byte	0x04, 0x37
        /*0002*/ 	.short	(.L_1084 - .L_1083)
.L_1083:
        /*0004*/ 	.word	0x00000082


	//----- nvinfo : EIATTR_KPARAM_INFO
	.align		4
.L_1084:
        /*0008*/ 	.byte	0x04, 0x17
        /*000a*/ 	.short	(.L_1086 - .L_1085)
.L_1085:
        /*000c*/ 	.word	0x00000000
        /*0010*/ 	.short	0x0000
        /*0012*/ 	.short	0x0000
        /*0014*/ 	.byte	0x00, 0xf0, 0x41, 0x07


	//----- nvinfo : EIATTR_SPARSE_MMA_MASK
	.align		4
.L_1086:
        /*0018*/ 	.byte	0x03, 0x50
        /*001a*/ 	.short	0x0000


	//----- nvinfo : EIATTR_MAXREG_COUNT
	.align		4
        /*001c*/ 	.byte	0x03, 0x1b
        /*001e*/ 	.short	0x00ff


	//----- nvinfo : EIATTR_NUM_BARRIERS
	.align		4
        /*0020*/ 	.byte	0x02, 0x4c
        /*0022*/ 	.byte	0x01
	.zero		1


	//----- nvinfo : EIATTR_MERCURY_ISA_VERSION
	.align		4
        /*0024*/ 	.byte	0x03, 0x5f
        /*0026*/ 	.short	0x0101


	//----- nvinfo : EIATTR_COOP_GROUP_MASK_REGIDS
	.align		4
        /*0028*/ 	.byte	0x04, 0x29
        /*002a*/ 	.short	(.L_1088 - .L_1087)


	//   ....[0]....
.L_1087:
        /*002c*/ 	.word	0xffffffff


	//   ....[1]....
        /*0030*/ 	.word	0xffffffff


	//   ....[2]....
        /*0034*/ 	.word	0xffffffff


	//   ....[3]....
        /*0038*/ 	.word	0xffffffff


	//   ....[4]....
        /*003c*/ 	.word	0xffffffff


	//   ....[5]....
        /*0040*/ 	.word	0xffffffff


	//   ....[6]....
        /*0044*/ 	.word	0xffffffff


	//   ....[7]....
        /*0048*/ 	.word	0xffffffff


	//   ....[8]....
        /*004c*/ 	.word	0xffffffff


	//   ....[9]....
        /*0050*/ 	.word	0xffffffff


	//   ....[10]....
        /*0054*/ 	.word	0xffffffff


	//   ....[11]....
        /*0058*/ 	.word	0xffffffff


	//   ....[12]....
        /*005c*/ 	.word	0xffffffff


	//   ....[13]....
        /*0060*/ 	.word	0xffffffff


	//   ....[14]....
        /*0064*/ 	.word	0xffffffff


	//   ....[15]....
        /*0068*/ 	.word	0xffffffff


	//----- nvinfo : EIATTR_COOP_GROUP_INSTR_OFFSETS
	.align		4
.L_1088:
        /*006c*/ 	.byte	0x04, 0x28
        /*006e*/ 	.short	(.L_1090 - .L_1089)


	//   ....[0]....
.L_1089:
        /*0070*/ 	.word	0x000132e0


	//   ....[1]....
        /*0074*/ 	.word	0x00013330


	//   ....[2]....
        /*0078*/ 	.word	0x00013350


	//   ....[3]....
        /*007c*/ 	.word	0x00013370


	//   ....[4]....
        /*0080*/ 	.word	0x00017e80


	//   ....[5]....
        /*0084*/ 	.word	0x00017ea0


	//   ....[6]....
        /*0088*/ 	.word	0x00017ec0


	//   ....[7]....
        /*008c*/ 	.word	0x00017ee0


	//   ....[8]....
        /*0090*/ 	.word	0x0001c4a0


	//   ....[9]....
        /*0094*/ 	.word	0x0001c4b0


	//   ....[10]....
        /*0098*/ 	.word	0x0001c4e0


	//   ....[11]....
        /*009c*/ 	.word	0x0001c4f0


	//   ....[12]....
        /*00a0*/ 	.word	0x0001e020


	//   ....[13]....
        /*00a4*/ 	.word	0x0001e080


	//   ....[14]....
        /*00a8*/ 	.word	0x0001e0b0


	//   ....[15]....
        /*00ac*/ 	.word	0x0001e0e0


	//----- nvinfo : EIATTR_EXIT_INSTR_OFFSETS
	.align		4
.L_1090:
        /*00b0*/ 	.byte	0x04, 0x1c
        /*00b2*/ 	.short	(.L_1092 - .L_1091)


	//   ....[0]....
.L_1091:
        /*00b4*/ 	.word	0x00000330


	//   ....[1]....
        /*00b8*/ 	.word	0x00000a80


	//   ....[2]....
        /*00bc*/ 	.word	0x00000ab0


	//   ....[3]....
        /*00c0*/ 	.word	0x0001f030


	//   ....[4]....
        /*00c4*/ 	.word	0x0001f150


	//   ....[5]....
        /*00c8*/ 	.word	0x0001f170


	//----- nvinfo : EIATTR_CRS_STACK_SIZE
	.align		4
.L_1092:
        /*00cc*/ 	.byte	0x04, 0x1e
        /*00ce*/ 	.short	(.L_1094 - .L_1093)
.L_1093:
        /*00d0*/ 	.word	0x00000000


	//----- nvinfo : EIATTR_CBANK_PARAM_SIZE
	.align		4
.L_1094:
        /*00d4*/ 	.byte	0x03, 0x19
        /*00d6*/ 	.short	0x01d0


	//----- nvinfo : EIATTR_PARAM_CBANK
	.align		4
        /*00d8*/ 	.byte	0x04, 0x0a
        /*00da*/ 	.short	(.L_1096 - .L_1095)
	.align		4
.L_1095:
        /*00dc*/ 	.word	index@(.nv.constant0._ZN5flash24flash_fwd_splitkv_kernelI23Flash_fwd_kernel_traitsILi96ELi64ELi128ELi4ELb0ELb0EN7cutlass6half_tE19Flash_kernel_traitsILi96ELi64ELi128ELi4ES3_EELb1ELb0ELb1ELb0ELb0ELb0ELb0ELb1EEEvNS_16Flash_fwd_paramsE)
        /*00e0*/ 	.short	0x0210
        /*00e2*/ 	.short	0x01d0


	//----- nvinfo : EIATTR_SW_WAR
	.align		4
.L_1096:
        /*00e4*/ 	.byte	0x04, 0x36
        /*00e6*/ 	.short	(.L_1098 - .L_1097)
.L_1097:
        /*00e8*/ 	.word	0x00000008
.L_1098:


//--------------------- .nv.info._ZN5flash24flash_fwd_splitkv_kernelI23Flash_fwd_kernel_traitsILi96ELi64ELi128ELi4ELb0ELb0EN7cutlass6half_tE19Flash_kernel_traitsILi96ELi64ELi128ELi4ES3_EELb1ELb0ELb1ELb0ELb0ELb1ELb0ELb1EEEvNS_16Flash_fwd_paramsE --------------------------
	.section	.nv.info._ZN5flash24flash_fwd_splitkv_kernelI23Flash_fwd_kernel_traitsILi96ELi64ELi128ELi4ELb0ELb0EN7cutlass6half_tE19Flash_kernel_traitsILi96ELi64ELi128ELi4ES3_EELb1ELb0ELb1ELb0ELb0ELb1ELb0ELb1EEEvNS_16Flash_fwd_paramsE,"",@"SHT_CUDA_INFO"
	.sectionflags	@""
	.align	4


	//----- nvinfo : EIATTR_CUDA_API_VERSION
	.align		4
        /*0000*/ 	.byte	0x04, 0x37
        /*0002*/ 	.short	(.L_1100 - .L_1099)
.L_1099:
        /*0004*/ 	.word	0x00000082


	//----- nvinfo : EIATTR_KPARAM_INFO
	.align		4
.L_1100:
        /*0008*/ 	.byte	0x04, 0x17
        /*000a*/ 	.short	(.L_1102 - .L_1101)
.L_1101:
        /*000c*/ 	.word	0x00000000
        /*0010*/ 	.short	0x0000
        /*0012*/ 	.short	0x0000
        /*0014*/ 	.byte	0x00, 0xf0, 0x41, 0x07


	//----- nvinfo : EIATTR_SPARSE_MMA_MASK
	.align		4
.L_1102:
        /*0018*/ 	.byte	0x03, 0x50
        /*001a*/ 	.short	0x0000


	//----- nvinfo : EIATTR_MAXREG_COUNT
	.align		4
        /*001c*/ 	.byte	0x03, 0x1b
        /*001e*/ 	.short	0x00ff


	//----- nvinfo : EIATTR_NUM_BARRIERS
	.align		4
        /*0020*/ 	.byte	0x02, 0x4c
        /*0022*/ 	.byte	0x01
	.zero		1


	//----- nvinfo : EIATTR_MERCURY_ISA_VERSION
	.align		4
        /*0024*/ 	.byte	0x03, 0x5f
        /*0026*/ 	.short	0x0101


	//----- nvinfo : EIATTR_COOP_GROUP_MASK_REGIDS
	.align		4
        /*0028*/ 	.byte	0x04, 0x29
        /*002a*/ 	.short	(.L_1104 - .L_1103)


	//   ....[0]....
.L_1103:
        /*002c*/ 	.word	0xffffffff


	//   ....[1]....
        /*0030*/ 	.word	0xffffffff


	//   ....[2]....
        /*0034*/ 	.word	0xffffffff


	//   ....[3]....
        /*0038*/ 	.word	0xffffffff


	//   ....[4]....
        /*003c*/ 	.word	0xffffffff


	//   ....[5]....
        /*0040*/ 	.word	0xffffffff


	//   ....[6]....
        /*0044*/ 	.word	0xffffffff


	//   ....[7]....
        /*0048*/ 	.word	0xffffffff


	//   ....[8]....
        /*004c*/ 	.word	0xffffffff


	//   ....[9]....
        /*0050*/ 	.word	0xffffffff


	//   ....[10]....
        /*0054*/ 	.word	0xffffffff


	//   ....[11]....
        /*0058*/ 	.word	0xffffffff


	//   ....[12]....
        /*005c*/ 	.word	0xffffffff


	//   ....[13]....
        /*0060*/ 	.word	0xffffffff


	//   ....[14]....
        /*0064*/ 	.word	0xffffffff


	//   ....[15]....
        /*0068*/ 	.word	0xffffffff


	//----- nvinfo : EIATTR_COOP_GROUP_INSTR_OFFSETS
	.align		4
.L_1104:
        /*006c*/ 	.byte	0x04, 0x28
        /*006e*/ 	.short	(.L_1106 - .L_1105)


	//   ....[0]....
.L_1105:
        /*0070*/ 	.word	0x00013af0


	//   ....[1]....
        /*0074*/ 	.word	0x00013b80


	//   ....[2]....
        /*0078*/ 	.word	0x00013b90


	//   ....[3]....
        /*007c*/ 	.word	0x00013c00


	//   ....[4]....
        /*0080*/ 	.word	0x00018ed0


	//   ....[5]....
        /*0084*/ 	.word	0x00018ee0


	//   ....[6]....
        /*0088*/ 	.word	0x00018f10


	//   ....[7]....
        /*008c*/ 	.word	0x00018f20


	//   ....[8]....
        /*0090*/ 	.word	0x0001dd40


	//   ....[9]....
        /*0094*/ 	.word	0x0001dd50


	//   ....[10]....
        /*0098*/ 	.word	0x0001dd90


	//   ....[11]....
        /*009c*/ 	.word	0x0001dda0


	//   ....[12]....
        /*00a0*/ 	.word	0x0001f880


	//   ....[13]....
        /*00a4*/ 	.word	0x0001f8e0


	//   ....[14]....
        /*00a8*/ 	.word	0x0001f910


	//   ....[15]....
        /*00ac*/ 	.word	0x0001f940


	//----- nvinfo : EIATTR_EXIT_INSTR_OFFSETS
	.align		4
.L_1106:
        /*00b0*/ 	.byte	0x04, 0x1c
        /*00b2*/ 	.short	(.L_1108 - .L_1107)


	//   ....[0]....
.L_1107:
        /*00b4*/ 	.word	0x00000330


	//   ....[1]....
        /*00b8*/ 	.word	0x00000a80


	//   ....[2]....
        /*00bc*/ 	.word	0x00000ab0


	//   ....[3]....
        /*00c0*/ 	.word	0x00020890


	//   ....[4]....
        /*00c4*/ 	.word	0x000209b0


	//   ....[5]....
        /*00c8*/ 	.word	0x000209d0


	//----- nvinfo : EIATTR_CRS_STACK_SIZE
	.align		4
.L_1108:
        /*00cc*/ 	.byte	0x04, 0x1e
        /*00ce*/ 	.short	(.L_1110 - .L_1109)
.L_1109:
        /*00d0*/ 	.word	0x00000000


	//----- nvinfo : EIATTR_CBANK_PARAM_SIZE
	.align		4
.L_1110:
        /*00d4*/ 	.byte	0x03, 0x19
        /*00d6*/ 	.short	0x01d0


	//----- nvinfo : EIATTR_PARAM_CBANK
	.align		4
        /*00d8*/ 	.byte	0x04, 0x0a
        /*00da*/ 	.short	(.L_1112 - .L_1111)
	.align		4
.L_1111:
        /*00dc*/ 	.word	index@(.nv.constant0._ZN5flash24flash_fwd_splitkv_kernelI23Flash_fwd_kernel_traitsILi96ELi64ELi128ELi4ELb0ELb0EN7cutlass6half_tE19Flash_kernel_traitsILi96ELi64ELi128ELi4ES3_EELb1ELb0ELb1ELb0ELb0ELb1ELb0ELb1EEEvNS_16Flash_fwd_paramsE)
        /*00e0*/ 	.short	0x0210
        /*00e2*/ 	.short	0x01d0


	//----- nvinfo : EIATTR_SW_WAR
	.align		4
.L_1112:
        /*00e4*/ 	.byte	0x04, 0x36
        /*00e6*/ 	.short	(.L_1114 - .L_1113)
.L_1113:
        /*00e8*/ 	.word	0x00000008
.L_1114:


//--------------------- .nv.info._ZN5flash24flash_fwd_splitkv_kernelI23Flash_fwd_kernel_traitsILi96ELi64ELi128ELi4ELb0ELb0EN7cutlass6half_tE19Flash_kernel_traitsILi96ELi64ELi128ELi4ES3_EELb1ELb0ELb0ELb0ELb1ELb0ELb1ELb0EEEvNS_16Flash_fwd_paramsE --------------------------
	.section	.nv.info._ZN5flash24flash_fwd_splitkv_kernelI23Flash_fwd_kernel_traitsILi96ELi64ELi128ELi4ELb0ELb0EN7cutlass6half_tE19Flash_kernel_traitsILi96ELi64ELi128ELi4ES3_EELb1ELb0ELb0ELb0ELb1ELb0ELb1ELb0EEEvNS_16Flash_fwd_paramsE,"",@"SHT_CUDA_INFO"
	.sectionflags	@""
	.align	4


	//----- nvinfo : EIATTR_CUDA_API_VERSION
	.align		4
        /*0000*/ 	.byte	0x04, 0x37
        /*0002*/ 	.short	(.L_1116 - .L_1115)
.L_1115:
        /*0004*/ 	.word	0x00000082


	//----- nvinfo : EIATTR_KPARAM_INFO
	.align		4
.L_1116:
        /*0008*/ 	.byte	0x04, 0x17
        /*000a*/ 	.short	(.L_1118 - .L_1117)
.L_1117:
        /*000c*/ 	.word	0x00000000
        /*0010*/ 	.short	0x0000
        /*0012*/ 	.short	0x0000
        /*0014*/ 	.byte	0x00, 0xf0, 0x41, 0x07


	//----- nvinfo : EIATTR_SPARSE_MMA_MASK
	.align		4
.L_1118:
        /*0018*/ 	.byte	0x03, 0x50
        /*001a*/ 	.short	0x0000


	//----- nvinfo : EIATTR_MAXREG_COUNT
	.align		4
        /*001c*/ 	.byte	0x03, 0x1b
        /*001e*/ 	.short	0x00ff


	//----- nvinfo : EIATTR_NUM_BARRIERS
	.align		4
        /*0020*/ 	.byte	0x02, 0x4c
        /*0022*/ 	.byte	0x01
	.zero		1


	//----- nvinfo : EIATTR_MERCURY_ISA_VERSION
	.align		4
        /*0024*/ 	.byte	0x03, 0x5f
        /*0026*/ 	.short	0x0101


	//----- nvinfo : EIATTR_COOP_GROUP_MASK_REGIDS
	.align		4
        /*0028*/ 	.byte	0x04, 0x29
        /*002a*/ 	.short	(.L_1120 - .L_1119)


	//   ....[0]....
.L_1119:
        /*002c*/ 	.word	0xffffffff


	//   ....[1]....
        /*0030*/ 	.word	0xffffffff


	//   ....[2]....
        /*0034*/ 	.word	0xffffffff


	//   ....[3]....
        /*0038*/ 	.word	0xffffffff


	//   ....[4]....
        /*003c*/ 	.word	0xffffffff


	//   ....[5]....
        /*0040*/ 	.word	0xffffffff


	//   ....[6]....
        /*0044*/ 	.word	0xffffffff


	//   ....[7]....
        /*0048*/ 	.word	0xffffffff


	//   ....[8]....
        /*004c*/ 	.word	0xffffffff


	//   ....[9]....
        /*0050*/ 	.word	0xffffffff


	//   ....[10]....
        /*0054*/ 	.word	0xffffffff


	//   ....[11]....
        /*0058*/ 	.word	0xffffffff


	//   ....[12]....
        /*005c*/ 	.word	0xffffffff


	//   ....[13]....
        /*0060*/ 	.word	0xffffffff


	//   ....[14]....
        /*0064*/ 	.word	0xffffffff


	//   ....[15]....
        /*0068*/ 	.word	0xffffffff


	//----- nvinfo : EIATTR_COOP_GROUP_INSTR_OFFSETS
	.align		4
.L_1120:
        /*006c*/ 	.byte	0x04, 0x28
        /*006e*/ 	.short	(.L_1122 - .L_1121)


	//   ....[0]....
.L_1121:
        /*0070*/ 	.word	0x00004720


	//   ....[1]....
        /*0074*/ 	.word	0x00004750


	//   ....[2]....
        /*0078*/ 	.word	0x000047d0


	//   ....[3]....
        /*007c*/ 	.word	0x000047e0


	//   ....[4]....
        /*0080*/ 	.word	0x00008380


	//   ....[5]....
        /*0084*/ 	.word	0x00008390


	//   ....[6]....
        /*0088*/ 	.word	0x000083c0


	//   ....[7]....
        /*008c*/ 	.word	0x000083d0


	//   ....[8]....
        /*0090*/ 	.word	0x0000b890


	//   ....[9]....
        /*0094*/ 	.word	0x0000b8b0


	//   ....[10]....
        /*0098*/ 	.word	0x0000b8f0


	//   ....[11]....
        /*009c*/ 	.word	0x0000b900


	//   ....[12]....
        /*00a0*/ 	.word	0x0000d410


	//   ....[13]....
        /*00a4*/ 	.word	0x0000d450


	//   ....[14]....
        /*00a8*/ 	.word	0x0000d510


	//   ....[15]....
        /*00ac*/ 	.word	0x0000d520


	//----- nvinfo : EIATTR_EXIT_INSTR_OFFSETS
	.align		4
.L_1122:
        /*00b0*/ 	.byte	0x04, 0x1c
        /*00b2*/ 	.short	(.L_1124 - .L_1123)


	//   ....[0]....
.L_1123:
        /*00b4*/ 	.word	0x00000450


	//   ....[1]....
        /*00b8*/ 	.word	0x00000b30


	//   ....[2]....
        /*00bc*/ 	.word	0x00000b60


	//   ....[3]....
        /*00c0*/ 	.word	0x0000e200


	//   ....[4]....
        /*00c4*/ 	.word	0x0000e240


	//----- nvinfo : EIATTR_CRS_STACK_SIZE
	.align		4
.L_1124:
        /*00c8*/ 	.byte	0x04, 0x1e
        /*00ca*/ 	.short	(.L_1126 - .L_1125)
.L_1125:
        /*00cc*/ 	.word	0x00000000


	//----- nvinfo : EIATTR_CBANK_PARAM_SIZE
	.align		4
.L_1126:
        /*00d0*/ 	.byte	0x03, 0x19
        /*00d2*/ 	.short	0x01d0


	//----- nvinfo : EIATTR_PARAM_CBANK
	.align		4
        /*00d4*/ 	.byte	0x04, 0x0a
        /*00d6*/ 	.short	(.L_1128 - .L_1127)
	.align		4
.L_1127:
        /*00d8*/ 	.word	index@(.nv.constant0._ZN5flash24flash_fwd_splitkv_kernelI23Flash_fwd_kernel_traitsILi96ELi64ELi128ELi4ELb0ELb0EN7cutlass6half_tE19Flash_kernel_traitsILi96ELi64ELi128ELi4ES3_EELb1ELb0ELb0ELb0ELb1ELb0ELb1ELb0EEEvNS_16Flash_fwd_paramsE)
        /*00dc*/ 	.short	0x0210
        /*00de*/ 	.short	0x01d0


	//----- nvinfo : EIATTR_SW_WAR
	.align		4
.L_1128:
        /*00e0*/ 	.byte	0x04, 0x36
        /*00e2*/ 	.short	(.L_1130 - .L_1129)
.L_1129:
        /*00e4*/ 	.word	0x00000008
.L_1130:


//--------------------- .nv.info._ZN5flash24flash_fwd_splitkv_kernelI23Flash_fwd_kernel_traitsILi96ELi64ELi128ELi4ELb0ELb0EN7cutlass6half_tE19Flash_kernel_traitsILi96ELi64ELi128ELi4ES3_EELb1ELb0ELb0ELb0ELb1ELb1ELb1ELb0EEEvNS_16Flash_fwd_paramsE --------------------------
	.section	.nv.info._ZN5flash24flash_fwd_splitkv_kernelI23Flash_fwd_kernel_traitsILi96ELi64ELi128ELi4ELb0ELb0EN7cutlass6half_tE19Flash_kernel_traitsILi96ELi64ELi128ELi4ES3_EELb1ELb0ELb0ELb0ELb1ELb1ELb1ELb0EEEvNS_16Flash_fwd_paramsE,"",@"SHT_CUDA_INFO"
	.sectionflags	@""
	.align	4


	//----- nvinfo : EIATTR_CUDA_API_VERSION
	.align		4
        /*0000*/ 	.byte	0x04, 0x37
        /*0002*/ 	.short	(.L_1132 - .L_1131)
.L_1131:
        /*0004*/ 	.word	0x00000082


	//----- nvinfo : EIATTR_KPARAM_INFO
	.align		4
.L_1132:
        /*0008*/ 	.byte	0x04, 0x17
        /*000a*/ 	.short	(.L_1134 - .L_1133)
.L_1133:
        /*000c*/ 	.word	0x00000000
        /*0010*/ 	.short	0x0000
        /*0012*/ 	.short	0x0000
        /*0014*/ 	.byte	0x00, 0xf0, 0x41, 0x07


	//----- nvinfo : EIATTR_SPARSE_MMA_MASK
	.align		4
.L_1134:
        /*0018*/ 	.byte	0x03, 0x50
        /*001a*/ 	.short	0x0000


	//----- nvinfo : EIATTR_MAXREG_COUNT
	.align		4
        /*001c*/ 	.byte	0x03, 0x1b
        /*001e*/ 	.short	0x00ff


	//----- nvinfo : EIATTR_NUM_BARRIERS
	.align		4
        /*0020*/ 	.byte	0x02, 0x4c
        /*0022*/ 	.byte	0x01
	.zero		1


	//----- nvinfo : EIATTR_MERCURY_ISA_VERSION
	.align		4
        /*0024*/ 	.byte	0x03, 0x5f
        /*0026*/ 	.short	0x0101


	//----- nvinfo : EIATTR_COOP_GROUP_MASK_REGIDS
	.align		4
        /*0028*/ 	.byte	0x04, 0x29
        /*002a*/ 	.short	(.L_1136 - .L_1135)


	//   ....[0]....
.L_1135:
        /*002c*/ 	.word	0xffffffff


	//   ....[1]....
        /*0030*/ 	.word	0xffffffff


	//   ....[2]....
        /*0034*/ 	.word	0xffffffff


	//   ....[3]....
        /*0038*/ 	.word	0xffffffff


	//   ....[4]....
        /*003c*/ 	.word	0xffffffff


	//   ....[5]....
        /*0040*/ 	.word	0xffffffff


	//   ....[6]....
        /*0044*/ 	.word	0xffffffff


	//   ....[7]....
        /*0048*/ 	.word	0xffffffff


	//   ....[8]....
        /*004c*/ 	.word	0xffffffff


	//   ....[9]....
        /*0050*/ 	.word	0xffffffff


	//   ....[10]....
        /*0054*/ 	.word	0xffffffff


	//   ....[11]....
        /*0058*/ 	.word	0xffffffff


	//   ....[12]....
        /*005c*/ 	.word	0xffffffff


	//   ....[13]....
        /*0060*/ 	.word	0xffffffff


	//   ....[14]....
        /*0064*/ 	.word	0xffffffff


	//   ....[15]....
        /*0068*/ 	.word	0xffffffff


	//----- nvinfo : EIATTR_COOP_GROUP_INSTR_OFFSETS
	.align		4
.L_1136:
        /*006c*/ 	.byte	0x04, 0x28
        /*006e*/ 	.short	(.L_1138 - .L_1137)


	//   ....[0]....
.L_1137:
        /*0070*/ 	.word	0x00004f20


	//   ....[1]....
        /*0074*/ 	.word	0x00004fc0


	//   ....[2]....
        /*0078*/ 	.word	0x00004fd0


	//   ....[3]....
        /*007c*/ 	.word	0x00005010


	//   ....[4]....
        /*0080*/ 	.word	0x00009370


	//   ....[5]....
        /*0084*/ 	.word	0x00009380


	//   ....[6]....
        /*0088*/ 	.word	0x000093c0


	//   ....[7]....
        /*008c*/ 	.word	0x000093d0


	//   ....[8]....
        /*0090*/ 	.word	0x0000d0f0


	//   ....[9]....
        /*0094*/ 	.word	0x0000d100


	//   ....[10]....
        /*0098*/ 	.word	0x0000d130


	//   ....[11]....
        /*009c*/ 	.word	0x0000d140


	//   ....[12]....
        /*00a0*/ 	.word	0x0000ec00


	//   ....[13]....
        /*00a4*/ 	.word	0x0000ec40


	//   ....[14]....
        /*00a8*/ 	.word	0x0000ed00


	//   ....[15]....
        /*00ac*/ 	.word	0x0000ed10


	//----- nvinfo : EIATTR_EXIT_INSTR_OFFSETS
	.align		4
.L_1138:
        /*00b0*/ 	.byte	0x04, 0x1c
        /*00b2*/ 	.short	(.L_1140 - .L_1139)


	//   ....[0]....
.L_1139:
        /*00b4*/ 	.word	0x00000450


	//   ....[1]....
        /*00b8*/ 	.word	0x00000b30


	//   ....[2]....
        /*00bc*/ 	.word	0x00000b60


	//   ....[3]....
        /*00c0*/ 	.word	0x0000f9f0


	//   ....[4]....
        /*00c4*/ 	.word	0x0000fa30


	//----- nvinfo : EIATTR_CRS_STACK_SIZE
	.align		4
.L_1140:
        /*00c8*/ 	.byte	0x04, 0x1e
        /*00ca*/ 	.short	(.L_1142 - .L_1141)
.L_1141:
        /*00cc*/ 	.word	0x00000000


	//----- nvinfo : EIATTR_CBANK_PARAM_SIZE
	.align		4
.L_1142:
        /*00d0*/ 	.byte	0x03, 0x19
        /*00d2*/ 	.short	0x01d0


	//----- nvinfo : EIATTR_PARAM_CBANK
	.align		4
        /*00d4*/ 	.byte	0x04, 0x0a
        /*00d6*/ 	.short	(.L_1144 - .L_1143)
	.align		4
.L_1143:
        /*00d8*/ 	.word	index@(.nv.constant0._ZN5flash24flash_fwd_splitkv_kernelI23Flash_fwd_kernel_traitsILi96ELi64ELi128ELi4ELb0ELb0EN7cutlass6half_tE19Flash_kernel_traitsILi96ELi64ELi128ELi4ES3_EELb1ELb0ELb0ELb0ELb1ELb1ELb1ELb0EEEvNS_16Flash_fwd_paramsE)
        /*00dc*/ 	.short	0x0210
        /*00de*/ 	.short	0x01d0


	//----- nvinfo : EIATTR_SW_WAR
	.align		4
.L_1144:
        /*00e0*/ 	.byte	0x04, 0x36
        /*00e2*/ 	.short	(.L_1146 - .L_1145)
.L_1145:
        /*00e4*/ 	.word	0x00000008
.L_1146:


//--------------------- .nv.info._ZN5flash24flash_fwd_splitkv_kernelI23Flash_fwd_kernel_traitsILi96ELi64ELi128ELi4ELb0ELb0EN7cutlass6half_tE19Flash_kernel_traitsILi96ELi64ELi128ELi4ES3_EELb1ELb0ELb1ELb0ELb0ELb0ELb1ELb0EEEvNS_16Flash_fwd_paramsE --------------------------
	.section	.nv.info._ZN5flash24flash_fwd_splitkv_kernelI23Flash_fwd_kernel_traitsILi96ELi64ELi128ELi4ELb0ELb0EN7cutlass6half_tE19Flash_kernel_traitsILi96ELi64ELi128ELi4ES3_EELb1ELb0ELb1ELb0ELb0ELb0ELb1ELb0EEEvNS_16Flash_fwd_paramsE,"",@"SHT_CUDA_INFO"
	.sectionflags	@""
	.align	4


	//----- nvinfo : EIATTR_CUDA_API_VERSION
	.align		4
        /*0000*/ 	.byte	0x04, 0x37
        /*0002*/ 	.short	(.L_1148 - .L_1147)
.L_1147:
        /*0004*/ 	.word	0x00000082


	//----- nvinfo : EIATTR_KPARAM_INFO
	.align		4
.L_1148:
        /*0008*/ 	.byte	0x04, 0x17
        /*000a*/ 	.short	(.L_1150 - .L_1149)
.L_1149:
        /*000c*/ 	.word	0x00000000
        /*0010*/ 	.short	0x0000
        /*0012*/ 	.short	0x0000
        /*0014*/ 	.byte	0x00, 0xf0, 0x41, 0x07


	//----- nvinfo : EIATTR_SPARSE_MMA_MASK
	.align		4
.L_1150:
        /*0018*/ 	.byte	0x03, 0x50
        /*001a*/ 	.short	0x0000


	//----- nvinfo : EIATTR_MAXREG_COUNT
	.align		4
        /*001c*/ 	.byte	0x03, 0x1b
        /*001e*/ 	.short	0x00ff


	//----- nvinfo : EIATTR_NUM_BARRIERS
	.align		4
        /*0020*/ 	.byte	0x02, 0x4c
        /*0022*/ 	.byte	0x01
	.zero		1


	//----- nvinfo : EIATTR_MERCURY_ISA_VERSION
	.align		4
        /*0024*/ 	.byte	0x03, 0x5f
        /*0026*/ 	.short	0x0101


	//----- nvinfo : EIATTR_COOP_GROUP_MASK_REGIDS
	.align		4
        /*0028*/ 	.byte	0x04, 0x29
        /*002a*/ 	.short	(.L_1152 - .L_1151)


	//   ....[0]....
.L_1151:
        /*002c*/ 	.word	0xffffffff


	//   ....[1]....
        /*0030*/ 	.word	0xffffffff


	//   ....[2]....
        /*0034*/ 	.word	0xffffffff


	//   ....[3]....
        /*0038*/ 	.word	0xffffffff


	//   ....[4]....
        /*003c*/ 	.word	0xffffffff


	//   ....[5]....
        /*0040*/ 	.word	0xffffffff


	//   ....[6]....
        /*0044*/ 	.word	0xffffffff


	//   ....[7]....
        /*0048*/ 	.word	0xffffffff


	//   ....[8]....
        /*004c*/ 	.word	0xffffffff


	//   ....[9]....
        /*0050*/ 	.word	0xffffffff


	//   ....[10]....
        /*0054*/ 	.word	0xffffffff


	//   ....[11]....
        /*0058*/ 	.word	0xffffffff


	//   ....[12]....
        /*005c*/ 	.word	0xffffffff


	//   ....[13]....
        /*0060*/ 	.word	0xffffffff


	//   ....[14]....
        /*0064*/ 	.word	0xffffffff


	//   ....[15]....
        /*0068*/ 	.word	0xffffffff


	//----- nvinfo : EIATTR_COOP_GROUP_INSTR_OFFSETS
	.align		4
.L_1152:
        /*006c*/ 	.byte	0x04, 0x28
        /*006e*/ 	.short	(.L_1154 - .L_1153)


	//   ....[0]....
.L_1153:
        /*0070*/ 	.word	0x00006420


	//   ....[1]....
        /*0074*/ 	.word	0x000064b0


	//   ....[2]....
        /*0078*/ 	.word	0x000064c0


	//   ....[3]....
        /*007c*/ 	.word	0x000064f0


	//   ....[4]....
        /*0080*/ 	.word	0x0000b060


	//   ....[5]....
        /*0084*/ 	.word	0x0000b090


	//   ....[6]....
        /*0088*/ 	.word	0x0000b0b0


	//   ....[7]....
        /*008c*/ 	.word	0x0000b0d0


	//   ....[8]....
        /*0090*/ 	.word	0x0000f5d0


	//   ....[9]....
        /*0094*/ 	.word	0x0000f5e0


	//   ....[10]....
        /*0098*/ 	.word	0x0000f610


	//   ....[11]....
        /*009c*/ 	.word	0x0000f620


	//   ....[12]....
        /*00a0*/ 	.word	0x00011150


	//   ....[13]....
        /*00a4*/ 	.word	0x00011190


	//   ....[14]....
        /*00a8*/ 	.word	0x00011230


	//   ....[15]....
        /*00ac*/ 	.word	0x00011240


	//----- nvinfo : EIATTR_EXIT_INSTR_OFFSETS
	.align		4
.L_1154:
        /*00b0*/ 	.byte	0x04, 0x1c
        /*00b2*/ 	.short	(.L_1156 - .L_1155)


	//   ....[0]....
.L_1155:
        /*00b4*/ 	.word	0x00000440


	//   ....[1]....
        /*00b8*/ 	.word	0x00000d10


	//   ....[2]....
        /*00bc*/ 	.word	0x00000d40


	//   ....[3]....
        /*00c0*/ 	.word	0x00012130


	//   ....[4]....
        /*00c4*/ 	.word	0x000121a0


	//   ....[5]....
        /*00c8*/ 	.word	0x000121c0


	//----- nvinfo : EIATTR_CRS_STACK_SIZE
	.align		4
.L_1156:
        /*00cc*/ 	.byte	0x04, 0x1e
        /*00ce*/ 	.short	(.L_1158 - .L_1157)
.L_1157:
        /*00d0*/ 	.word	0x00000000


	//----- nvinfo : EIATTR_CBANK_PARAM_SIZE
	.align		4
.L_1158:
        /*00d4*/ 	.byte	0x03, 0x19
        /*00d6*/ 	.short	0x01d0


	//----- nvinfo : EIATTR_PARAM_CBANK
	.align		4
        /*00d8*/ 	.byte	0x04, 0x0a
        /*00da*/ 	.short	(.L_1160 - .L_1159)
	.align		4
.L_1159:
        /*00dc*/ 	.word	index@(.nv.constant0._ZN5flash24flash_fwd_splitkv_kernelI23Flash_fwd_kernel_traitsILi96ELi64ELi128ELi4ELb0ELb0EN7cutlass6half_tE19Flash_kernel_traitsILi96ELi64ELi128ELi4ES3_EELb1ELb0ELb1ELb0ELb0ELb0ELb1ELb0EEEvNS_16Flash_fwd_paramsE)
        /*00e0*/ 	.short	0x0210
        /*00e2*/ 	.short	0x01d0


	//----- nvinfo : EIATTR_SW_WAR
	.align		4
.L_1160:
        /*00e4*/ 	.byte	0x04, 0x36
        /*00e6*/ 	.short	(.L_1162 - .L_1161)
.L_1161:
        /*00e8*/ 	.word	0x00000008
.L_1162:


//--------------------- .nv.info._ZN5flash24flash_fwd_splitkv_kernelI23Flash_fwd_kernel_traitsILi96ELi64ELi128ELi4ELb0ELb0EN7cutlass6half_tE19Flash_kernel_traitsILi96ELi64ELi128ELi4ES3_EELb1ELb0ELb1ELb0ELb0ELb1ELb1ELb0EEEvNS_16Flash_fwd_paramsE --------------------------
	.section	.nv.info._ZN5flash24flash_fwd_splitkv_kernelI23Flash_fwd_kernel_traitsILi96ELi64ELi128ELi4ELb0ELb0EN7cutlass6half_tE19Flash_kernel_traitsILi96ELi64ELi128ELi4ES3_EELb1ELb0ELb1ELb0ELb0ELb1ELb1ELb0EEEvNS_16Flash_fwd_paramsE,"",@"SHT_CUDA_INFO"
	.sectionflags	@""
	.align	4


	//----- nvinfo : EIATTR_CUDA_API_VERSION
	.align		4
        /*0000*/ 	.byte	0x04, 0x37
        /*0002*/ 	.short	(.L_1164 - .L_1163)
.L_1163:
        /*0004*/ 	.word	0x00000082


	//----- nvinfo : EIATTR_KPARAM_INFO
	.align		4
.L_1164:
        /*0008*/ 	.byte	0x04, 0x17
        /*000a*/ 	.short	(.L_1166 - .L_1165)
.L_1165:
        /*000c*/ 	.word	0x00000000
        /*0010*/ 	.short	0x0000
        /*0012*/ 	.short	0x0000
        /*0014*/ 	.byte	0x00, 0xf0, 0x41, 0x07


	//----- nvinfo : EIATTR_SPARSE_MMA_MASK
	.align		4
.L_1166:
        /*0018*/ 	.byte	0x03, 0x50
        /*001a*/ 	.short	0x0000


	//----- nvinfo : EIATTR_MAXREG_COUNT
	.align		4
        /*001c*/ 	.byte	0x03, 0x1b
        /*001e*/ 	.short	0x00ff


	//----- nvinfo : EIATTR_NUM_BARRIERS
	.align		4
        /*0020*/ 	.byte	0x02, 0x4c
        /*0022*/ 	.byte	0x01
	.zero		1


	//----- nvinfo : EIATTR_MERCURY_ISA_VERSION
	.align		4
        /*0024*/ 	.byte	0x03, 0x5f
        /*0026*/ 	.short	0x0101


	//----- nvinfo : EIATTR_COOP_GROUP_MASK_REGIDS
	.align		4
        /*0028*/ 	.byte	0x04, 0x29
        /*002a*/ 	.short	(.L_1168 - .L_1167)


	//   ....[0]....
.L_1167:
        /*002c*/ 	.word	0xffffffff


	//   ....[1]....
        /*0030*/ 	.word	0xffffffff


	//   ....[2]....
        /*0034*/ 	.word	0xffffffff


	//   ....[3]....
        /*0038*/ 	.word	0xffffffff


	//   ....[4]....
        /*003c*/ 	.word	0xffffffff


	//   ....[5]....
        /*0040*/ 	.word	0xffffffff


	//   ....[6]....
        /*0044*/ 	.word	0xffffffff


	//   ....[7]....
        /*0048*/ 	.word	0xffffffff


	//   ....[8]....
        /*004c*/ 	.word	0xffffffff


	//   ....[9]....
        /*0050*/ 	.word	0xffffffff


	//   ....[10]....
        /*0054*/ 	.word	0xffffffff


	//   ....[11]....
        /*0058*/ 	.word	0xffffffff


	//   ....[12]....
        /*005c*/ 	.word	0xffffffff


	//   ....[13]....
        /*0060*/ 	.word	0xffffffff


	//   ....[14]....
        /*0064*/ 	.word	0xffffffff


	//   ....[15]....
        /*0068*/ 	.word	0xffffffff


	//----- nvinfo : EIATTR_COOP_GROUP_INSTR_OFFSETS
	.align		4
.L_1168:
        /*006c*/ 	.byte	0x04, 0x28
        /*006e*/ 	.short	(.L_1170 - .L_1169)


	//   ....[0]....
.L_1169:
        /*0070*/ 	.word	0x00006c10


	//   ....[1]....
        /*0074*/ 	.word	0x00006ca0


	//   ....[2]....
        /*0078*/ 	.word	0x00006cb0


	//   ....[3]....
        /*007c*/ 	.word	0x00006d00


	//   ....[4]....
        /*0080*/ 	.word	0x0000c080


	//   ....[5]....
        /*0084*/ 	.word	0x0000c090


	//   ....[6]....
        /*0088*/ 	.word	0x0000c0c0


	//   ....[7]....
        /*008c*/ 	.word	0x0000c0d0


	//   ....[8]....
        /*0090*/ 	.word	0x00010e10


	//   ....[9]....
        /*0094*/ 	.word	0x00010e30


	//   ....[10]....
        /*0098*/ 	.word	0x00010e60


	//   ....[11]....
        /*009c*/ 	.word	0x00010e70


	//   ....[12]....
        /*00a0*/ 	.word	0x00012940


	//   ....[13]....
        /*00a4*/ 	.word	0x00012980


	//   ....[14]....
        /*00a8*/ 	.word	0x00012a20


	//   ....[15]....
        /*00ac*/ 	.word	0x00012a30


	//----- nvinfo : EIATTR_EXIT_INSTR_OFFSETS
	.align		4
.L_1170:
        /*00b0*/ 	.byte	0x04, 0x1c
        /*00b2*/ 	.short	(.L_1172 - .L_1171)


	//   ....[0]....
.L_1171:
        /*00b4*/ 	.word	0x00000440


	//   ....[1]....
        /*00b8*/ 	.word	0x00000d10


	//   ....[2]....
        /*00bc*/ 	.word	0x00000d40


	//   ....[3]....
        /*00c0*/ 	.word	0x00013920


	//   ....[4]....
        /*00c4*/ 	.word	0x00013990


	//   ....[5]....
        /*00c8*/ 	.word	0x000139b0


	//----- nvinfo : EIATTR_CRS_STACK_SIZE
	.align		4
.L_1172:
        /*00cc*/ 	.byte	0x04, 0x1e
        /*00ce*/ 	.short	(.L_1174 - .L_1173)
.L_1173:
        /*00d0*/ 	.word	0x00000000


	//----- nvinfo : EIATTR_CBANK_PARAM_SIZE
	.align		4
.L_1174:
        /*00d4*/ 	.byte	0x03, 0x19
        /*00d6*/ 	.short	0x01d0


	//----- nvinfo : EIATTR_PARAM_CBANK
	.align		4
        /*00d8*/ 	.byte	0x04, 0x0a
        /*00da*/ 	.short	(.L_1176 - .L_1175)
	.align		4
.L_1175:
        /*00dc*/ 	.word	index@(.nv.constant0._ZN5flash24flash_fwd_splitkv_kernelI23Flash_fwd_kernel_traitsILi96ELi64ELi128ELi4ELb0ELb0EN7cutlass6half_tE19Flash_kernel_traitsILi96ELi64ELi128ELi4ES3_EELb1ELb0ELb1ELb0ELb0ELb1ELb1ELb0EEEvNS_16Flash_fwd_paramsE)
        /*00e0*/ 	.short	0x0210
        /*00e2*/ 	.short	0x01d0


	//----- nvinfo : EIATTR_SW_WAR
	.align		4
.L_1176:
        /*00e4*/ 	.byte	0x04, 0x36
        /*00e6*/ 	.short	(.L_1178 - .L_1177)
.L_1177:
        /*00e8*/ 	.word	0x00000008
.L_1178:


//--------------------- .nv.info._ZN5flash24flash_fwd_splitkv_kernelI23Flash_fwd_kernel_traitsILi96ELi64ELi128ELi4ELb0ELb0EN7cutlass6half_tE19Flash_kernel_traitsILi96ELi64ELi128ELi4ES3_EELb1ELb0ELb0ELb0ELb1ELb0ELb1ELb1EEEvNS_16Flash_fwd_paramsE --------------------------
	.section	.nv.info._ZN5flash24flash_fwd_splitkv_kernelI23Flash_fwd_kernel_traitsILi96ELi64ELi128ELi4ELb0ELb0EN7cutlass6half_tE19Flash_kernel_traitsILi96ELi64ELi128ELi4ES3_EELb1ELb0ELb0ELb0ELb1ELb0ELb1ELb1EEEvNS_16Flash_fwd_paramsE,"",@"SHT_CUDA_INFO"
	.sectionflags	@""
	.align	4


	//----- nvinfo : EIATTR_CUDA_API_VERSION
	.align		4
        /*0000*/ 	.byte	0x04, 0x37
        /*0002*/ 	.short	(.L_1180 - .L_1179)
.L_1179:
        /*0004*/ 	.word	0x00000082


	//----- nvinfo : EIATTR_KPARAM_INFO
	.align		4
.L_1180:
        /*0008*/ 	.byte	0x04, 0x17
        /*000a*/ 	.short	(.L_1182 - .L_1181)
.L_1181:
        /*000c*/ 	.word	0x00000000
        /*0010*/ 	.short	0x0000
        /*0012*/ 	.short	0x0000
        /*0014*/ 	.byte	0x00, 0xf0, 0x41, 0x07


	//----- nvinfo : EIATTR_SPARSE_MMA_MASK
	.align		4
.L_1182:
        /*0018*/ 	.byte	0x03, 0x50
        /*001a*/ 	.short	0x0000


	//----- nvinfo : EIATTR_MAXREG_COUNT
	.align		4
        /*001c*/ 	.byte	0x03, 0x1b
        /*001e*/ 	.short	0x00ff


	//----- nvinfo : EIATTR_NUM_BARRIERS
	.align		4
        /*0020*/ 	.byte	0x02, 0x4c
        /*0022*/ 	.byte	0x01
	.zero		1


	//----- nvinfo : EIATTR_MERCURY_ISA_VERSION
	.align		4
        /*0024*/ 	.byte	0x03, 0x5f
        /*0026*/ 	.short	0x0101


	//----- nvinfo : EIATTR_COOP_GROUP_MASK_REGIDS
	.align		4
        /*0028*/ 	.byte	0x04, 0x29
        /*002a*/ 	.short	(.L_1184 - .L_1183)


	//   ....[0]....
.L_1183:
        /*002c*/ 	.word	0xffffffff


	//   ....[1]....
        /*0030*/ 	.word	0xffffffff


	//   ....[2]....
        /*0034*/ 	.word	0xffffffff


	//   ....[3]....
        /*0038*/ 	.word	0xffffffff


	//   ....[4]....
        /*003c*/ 	.word	0xffffffff


	//   ....[5]....
        /*0040*/ 	.word	0xffffffff


	//   ....[6]....
        /*0044*/ 	.word	0xffffffff


	//   ....[7]....
        /*0048*/ 	.word	0xffffffff


	//   ....[8]....
        /*004c*/ 	.word	0xffffffff


	//   ....[9]....
        /*0050*/ 	.word	0xffffffff


	//   ....[10]....
        /*0054*/ 	.word	0xffffffff


	//   ....[11]....
        /*0058*/ 	.word	0xffffffff


	//   ....[12]....
        /*005c*/ 	.word	0xffffffff


	//   ....[13]....
        /*0060*/ 	.word	0xffffffff


	//   ....[14]....
        /*0064*/ 	.word	0xffffffff


	//   ....[15]....
        /*0068*/ 	.word	0xffffffff


	//----- nvinfo : EIATTR_COOP_GROUP_INSTR_OFFSETS
	.align		4
.L_1184:
        /*006c*/ 	.byte	0x04, 0x28
        /*006e*/ 	.short	(.L_1186 - .L_1185)


	//   ....[0]....
.L_1185:
        /*0070*/ 	.word	0x000108a0


	//   ....[1]....
        /*0074*/ 	.word	0x000108c0


	//   ....[2]....
        /*0078*/ 	.word	0x00010940


	//   ....[3]....
        /*007c*/ 	.word	0x00010950


	//   ....[4]....
        /*0080*/ 	.word	0x00014530


	//   ....[5]....
        /*0084*/ 	.word	0x00014580


	//   ....[6]....
        /*0088*/ 	.word	0x000145a0


	//   ....[7]....
        /*008c*/ 	.word	0x000145c0


	//   ....[8]....
        /*0090*/ 	.word	0x00017ad0


	//   ....[9]....
        /*0094*/ 	.word	0x00017af0


	//   ....[10]....
        /*0098*/ 	.word	0x00017b30


	//   ....[11]....
        /*009c*/ 	.word	0x00017b40


	//   ....[12]....
        /*00a0*/ 	.word	0x00019660


	//   ....[13]....
        /*00a4*/ 	.word	0x000196a0


	//   ....[14]....
        /*00a8*/ 	.word	0x00019750


	//   ....[15]....
        /*00ac*/ 	.word	0x00019760


	//----- nvinfo : EIATTR_EXIT_INSTR_OFFSETS
	.align		4
.L_1186:
        /*00b0*/ 	.byte	0x04, 0x1c
        /*00b2*/ 	.short	(.L_1188 - .L_1187)


	//   ....[0]....
.L_1187:
        /*00b4*/ 	.word	0x00000450


	//   ....[1]....
        /*00b8*/ 	.word	0x00000b40


	//   ....[2]....
        /*00bc*/ 	.word	0x00000b70


	//   ....[3]....
        /*00c0*/ 	.word	0x0001a4f0


	//   ....[4]....
        /*00c4*/ 	.word	0x0001a530


	//----- nvinfo : EIATTR_CRS_STACK_SIZE
	.align		4
.L_1188:
        /*00c8*/ 	.byte	0x04, 0x1e
        /*00ca*/ 	.short	(.L_1190 - .L_1189)
.L_1189:
        /*00cc*/ 	.word	0x00000000


	//----- nvinfo : EIATTR_CBANK_PARAM_SIZE
	.align		4
.L_1190:
        /*00d0*/ 	.byte	0x03, 0x19
        /*00d2*/ 	.short	0x01d0


	//----- nvinfo : EIATTR_PARAM_CBANK
	.align		4
        /*00d4*/ 	.byte	0x04, 0x0a
        /*00d6*/ 	.short	(.L_1192 - .L_1191)
	.align		4
.L_1191:
        /*00d8*/ 	.word	index@(.nv.constant0._ZN5flash24flash_fwd_splitkv_kernelI23Flash_fwd_kernel_traitsILi96ELi64ELi128ELi4ELb0ELb0EN7cutlass6half_tE19Flash_kernel_traitsILi96ELi64ELi128ELi4ES3_EELb1ELb0ELb0ELb0ELb1ELb0ELb1ELb1EEEvNS_16Flash_fwd_paramsE)
        /*00dc*/ 	.short	0x0210
        /*00de*/ 	.short	0x01d0


	//----- nvinfo : EIATTR_SW_WAR
	.align		4
.L_1192:
        /*00e0*/ 	.byte	0x04, 0x36
        /*00e2*/ 	.short	(.L_1194 - .L_1193)
.L_1193:
        /*00e4*/ 	.word	0x00000008
.L_1194:


//--------------------- .nv.info._ZN5flash24flash_fwd_splitkv_kernelI23Flash_fwd_kernel_traitsILi96ELi64ELi128ELi4ELb0ELb0EN7cutlass6half_tE19Flash_kernel_traitsILi96ELi64ELi128ELi4ES3_EELb1ELb0ELb0ELb0ELb1ELb1ELb1ELb1EEEvNS_16Flash_fwd_paramsE --------------------------
	.section	.nv.info._ZN5flash24flash_fwd_splitkv_kernelI23Flash_fwd_kernel_traitsILi96ELi64ELi128ELi4ELb0ELb0EN7cutlass6half_tE19Flash_kernel_traitsILi96ELi64ELi128ELi4ES3_EELb1ELb0ELb0ELb0ELb1ELb1ELb1ELb1EEEvNS_16Flash_fwd_paramsE,"",@"SHT_CUDA_INFO"
	.sectionflags	@""
	.align	4


	//----- nvinfo : EIATTR_CUDA_API_VERSION
	.align		4
        /*0000*/ 	.byte	0x04, 0x37
        /*0002*/ 	.short	(.L_1196 - .L_1195)
.L_1195:
        /*0004*/ 	.word	0x00000082


	//----- nvinfo : EIATTR_KPARAM_INFO
	.align		4
.L_1196:
        /*0008*/ 	.byte	0x04, 0x17
        /*000a*/ 	.short	(.L_1198 - .L_1197)
.L_1197:
        /*000c*/ 	.word	0x00000000
        /*0010*/ 	.short	0x0000
        /*0012*/ 	.short	0x0000
        /*0014*/ 	.byte	0x00, 0xf0, 0x41, 0x07


	//----- nvinfo : EIATTR_SPARSE_MMA_MASK
	.align		4
.L_1198:
        /*0018*/ 	.byte	0x03, 0x50
        /*001a*/ 	.short	0x0000


	//----- nvinfo : EIATTR_MAXREG_COUNT
	.align		4
        /*001c*/ 	.byte	0x03, 0x1b
        /*001e*/ 	.short	0x00ff


	//----- nvinfo : EIATTR_NUM_BARRIERS
	.align		4
        /*0020*/ 	.byte	0x02, 0x4c
        /*0022*/ 	.byte	0x01
	.zero		1


	//----- nvinfo : EIATTR_MERCURY_ISA_VERSION
	.align		4
        /*0024*/ 	.byte	0x03, 0x5f
        /*0026*/ 	.short	0x0101


	//----- nvinfo : EIATTR_COOP_GROUP_MASK_REGIDS
	.align		4
        /*0028*/ 	.byte	0x04, 0x29
        /*002a*/ 	.short	(.L_1200 - .L_1199)


	//   ....[0]....
.L_1199:
        /*002c*/ 	.word	0xffffffff


	//   ....[1]....
        /*0030*/ 	.word	0xffffffff


	//   ....[2]....
        /*0034*/ 	.word	0xffffffff


	//   ....[3]....
        /*0038*/ 	.word	0xffffffff


	//   ....[4]....
        /*003c*/ 	.word	0xffffffff


	//   ....[5]....
        /*0040*/ 	.word	0xffffffff


	//   ....[6]....
        /*0044*/ 	.word	0xffffffff


	//   ....[7]....
        /*0048*/ 	.word	0xffffffff


	//   ....[8]....
        /*004c*/ 	.word	0xffffffff


	//   ....[9]....
        /*0050*/ 	.word	0xffffffff


	//   ....[10]....
        /*0054*/ 	.word	0xffffffff


	//   ....[11]....
        /*0058*/ 	.word	0xffffffff


	//   ....[12]....
        /*005c*/ 	.word	0xffffffff


	//   ....[13]....
        /*0060*/ 	.word	0xffffffff


	//   ....[14]....
        /*0064*/ 	.word	0xffffffff


	//   ....[15]....
        /*0068*/ 	.word	0xffffffff


	//----- nvinfo : EIATTR_COOP_GROUP_INSTR_OFFSETS
	.align		4
.L_1200:
        /*006c*/ 	.byte	0x04, 0x28
        /*006e*/ 	.short	(.L_1202 - .L_1201)


	//   ....[0]....
.L_1201:
        /*0070*/ 	.word	0x000110b0


	//   ....[1]....
        /*0074*/ 	.word	0x00011110


	//   ....[2]....
        /*0078*/ 	.word	0x00011130


	//   ....[3]....
        /*007c*/ 	.word	0x00011150


	//   ....[4]....
        /*0080*/ 	.word	0x00015540


	//   ....[5]....
        /*0084*/ 	.word	0x00015580


	//   ....[6]....
        /*0088*/ 	.word	0x000155a0


	//   ....[7]....
        /*008c*/ 	.word	0x000155c0


	//   ....[8]....
        /*0090*/ 	.word	0x00019340


	//   ....[9]....
        /*0094*/ 	.word	0x00019350


	//   ....[10]....
        /*0098*/ 	.word	0x00019380


	//   ....[11]....
        /*009c*/ 	.word	0x00019390


	//   ....[12]....
        /*00a0*/ 	.word	0x0001ae50


	//   ....[13]....
        /*00a4*/ 	.word	0x0001ae90


	//   ....[14]....
        /*00a8*/ 	.word	0x0001af40


	//   ....[15]....
        /*00ac*/ 	.word	0x0001af50


	//----- nvinfo : EIATTR_EXIT_INSTR_OFFSETS
	.align		4
.L_1202:
        /*00b0*/ 	.byte	0x04, 0x1c
        /*00b2*/ 	.short	(.L_1204 - .L_1203)


	//   ....[0]....
.L_1203:
        /*00b4*/ 	.word	0x00000450


	//   ....[1]....
        /*00b8*/ 	.word	0x00000b40


	//   ....[2]....
        /*00bc*/ 	.word	0x00000b70


	//   ....[3]....
        /*00c0*/ 	.word	0x0001bce0


	//   ....[4]....
        /*00c4*/ 	.word	0x0001bd20


	//----- nvinfo : EIATTR_CRS_STACK_SIZE
	.align		4
.L_1204:
        /*00c8*/ 	.byte	0x04, 0x1e
        /*00ca*/ 	.short	(.L_1206 - .L_1205)
.L_1205:
        /*00cc*/ 	.word	0x00000000


	//----- nvinfo : EIATTR_CBANK_PARAM_SIZE
	.align		4
.L_1206:
        /*00d0*/ 	.byte	0x03, 0x19
        /*00d2*/ 	.short	0x01d0


	//----- nvinfo : EIATTR_PARAM_CBANK
	.align		4
        /*00d4*/ 	.byte	0x04, 0x0a
        /*00d6*/ 	.short	(.L_1208 - .L_1207)
	.align		4
.L_1207:
        /*00d8*/ 	.word	index@(.nv.constant0._ZN5flash24flash_fwd_splitkv_kernelI23Flash_fwd_kernel_traitsILi96ELi64ELi128ELi4ELb0ELb0EN7cutlass6half_tE19Flash_kernel_traitsILi96ELi64ELi128ELi4ES3_EELb1ELb0ELb0ELb0ELb1ELb1ELb1ELb1EEEvNS_16Flash_fwd_paramsE)
        /*00dc*/ 	.short	0x0210
        /*00de*/ 	.short	0x01d0


	//----- nvinfo : EIATTR_SW_WAR
	.align		4
.L_1208:
        /*00e0*/ 	.byte	0x04, 0x36
        /*00e2*/ 	.short	(.L_1210 - .L_1209)
.L_1209:
        /*00e4*/ 	.word	0x00000008
.L_1210:


//--------------------- .nv.info._ZN5flash24flash_fwd_splitkv_kernelI23Flash_fwd_kernel_traitsILi96ELi64ELi128ELi4ELb0ELb0EN7cutlass6half_tE19Flash_kernel_traitsILi96ELi64ELi128ELi4ES3_EELb1ELb0ELb1ELb0ELb0ELb0ELb1ELb1EEEvNS_16Flash_fwd_paramsE --------------------------
	.section	.nv.info._ZN5flash24flash_fwd_splitkv_kernelI23Flash_fwd_kernel_traitsILi96ELi64ELi128ELi4ELb0ELb0EN7cutlass6half_tE19Flash_kernel_traitsILi96ELi64ELi128ELi4ES3_EELb1ELb0ELb1ELb0ELb0ELb0ELb1ELb1EEEvNS_16Flash_fwd_paramsE,"",@"SHT_CUDA_INFO"
	.sectionflags	@""
	.align	4


	//----- nvinfo : EIATTR_CUDA_API_VERSION
	.align		4
        /*0000*/ 	.byte	0x04, 0x37
        /*0002*/ 	.short	(.L_1212 - .L_1211)
.L_1211:
        /*0004*/ 	.word	0x00000082


	//----- nvinfo : EIATTR_KPARAM_INFO
	.align		4
.L_1212:
        /*0008*/ 	.byte	0x04, 0x17
        /*000a*/ 	.short	(.L_1214 - .L_1213)
.L_1213:
        /*000c*/ 	.word	0x00000000
        /*0010*/ 	.short	0x0000
        /*0012*/ 	.short	0x0000
        /*0014*/ 	.byte	0x00, 0xf0, 0x41, 0x07


	//----- nvinfo : EIATTR_SPARSE_MMA_MASK
	.align		4
.L_1214:
        /*0018*/ 	.byte	0x03, 0x50
        /*001a*/ 	.short	0x0000


	//----- nvinfo : EIATTR_MAXREG_COUNT
	.align		4
        /*001c*/ 	.byte	0x03, 0x1b
        /*001e*/ 	.short	0x00ff


	//----- nvinfo : EIATTR_NUM_BARRIERS
	.align		4
        /*0020*/ 	.byte	0x02, 0x4c
        /*0022*/ 	.byte	0x01
	.zero		1


	//----- nvinfo : EIATTR_MERCURY_ISA_VERSION
	.align		4
        /*0024*/ 	.byte	0x03, 0x5f
        /*0026*/ 	.short	0x0101


	//----- nvinfo : EIATTR_COOP_GROUP_MASK_REGIDS
	.align		4
        /*0028*/ 	.byte	0x04, 0x29
        /*002a*/ 	.short	(.L_1216 - .L_1215)


	//   ....[0]....
.L_1215:
        /*002c*/ 	.word	0xffffffff


	//   ....[1]....
        /*0030*/ 	.word	0xffffffff


	//   ....[2]....
        /*0034*/ 	.word	0xffffffff


	//   ....[3]....
        /*0038*/ 	.word	0xffffffff


	//   ....[4]....
        /*003c*/ 	.word	0xffffffff


	//   ....[5]....
        /*0040*/ 	.word	0xffffffff


	//   ....[6]....
        /*0044*/ 	.word	0xffffffff


	//   ....[7]....
        /*0048*/ 	.word	0xffffffff


	//   ....[8]....
        /*004c*/ 	.word	0xffffffff


	//   ....[9]....
        /*0050*/ 	.word	0xffffffff


	//   ....[10]....
        /*0054*/ 	.word	0xffffffff


	//   ....[11]....
        /*0058*/ 	.word	0xffffffff


	//   ....[12]....
        /*005c*/ 	.word	0xffffffff


	//   ....[13]....
        /*0060*/ 	.word	0xffffffff


	//   ....[14]....
        /*0064*/ 	.word	0xffffffff


	//   ....[15]....
        /*0068*/ 	.word	0xffffffff


	//----- nvinfo : EIATTR_COOP_GROUP_INSTR_OFFSETS
	.align		4
.L_1216:
        /*006c*/ 	.byte	0x04, 0x28
        /*006e*/ 	.short	(.L_1218 - .L_1217)


	//   ....[0]....
.L_1217:
        /*0070*/ 	.word	0x00013720


	//   ....[1]....
        /*0074*/ 	.word	0x00013740


	//   ....[2]....
        /*0078*/ 	.word	0x000137c0


	//   ....[3]....
        /*007c*/ 	.word	0x000137d0


	//   ....[4]....
        /*0080*/ 	.word	0x000182c0


	//   ....[5]....
        /*0084*/ 	.word	0x00018300


	//   ....[6]....
        /*0088*/ 	.word	0x00018320


	//   ....[7]....
        /*008c*/ 	.word	0x00018340


	//   ....[8]....
        /*0090*/ 	.word	0x0001c8b0


	//   ....[9]....
        /*0094*/ 	.word	0x0001c8c0


	//   ....[10]....
        /*0098*/ 	.word	0x0001c8f0


	//   ....[11]....
        /*009c*/ 	.word	0x0001c900


	//   ....[12]....
        /*00a0*/ 	.word	0x0001e450


	//   ....[13]....
        /*00a4*/ 	.word	0x0001e490


	//   ....[14]....
        /*00a8*/ 	.word	0x0001e540


	//   ....[15]....
        /*00ac*/ 	.word	0x0001e550


	//----- nvinfo : EIATTR_EXIT_INSTR_OFFSETS
	.align		4
.L_1218:
        /*00b0*/ 	.byte	0x04, 0x1c
        /*00b2*/ 	.short	(.L_1220 - .L_1219)


	//   ....[0]....
.L_1219:
        /*00b4*/ 	.word	0x00000440


	//   ....[1]....
        /*00b8*/ 	.word	0x00000d60


	//   ....[2]....
        /*00bc*/ 	.word	0x00000d90


	//   ....[3]....
        /*00c0*/ 	.word	0x0001f410


	//   ....[4]....
        /*00c4*/ 	.word	0x0001f480


	//   ....[5]....
        /*00c8*/ 	.word	0x0001f4a0


	//----- nvinfo : EIATTR_CRS_STACK_SIZE
	.align		4
.L_1220:
        /*00cc*/ 	.byte	0x04, 0x1e
        /*00ce*/ 	.short	(.L_1222 - .L_1221)
.L_1221:
        /*00d0*/ 	.word	0x00000000


	//----- nvinfo : EIATTR_CBANK_PARAM_SIZE
	.align		4
.L_1222:
        /*00d4*/ 	.byte	0x03, 0x19
        /*00d6*/ 	.short	0x01d0


	//----- nvinfo : EIATTR_PARAM_CBANK
	.align		4
        /*00d8*/ 	.byte	0x04, 0x0a
        /*00da*/ 	.short	(.L_1224 - .L_1223)
	.align		4
.L_1223:
        /*00dc*/ 	.word	index@(.nv.constant0._ZN5flash24flash_fwd_splitkv_kernelI23Flash_fwd_kernel_traitsILi96ELi64ELi128ELi4ELb0ELb0EN7cutlass6half_tE19Flash_kernel_traitsILi96ELi64ELi128ELi4ES3_EELb1ELb0ELb1ELb0ELb0ELb0ELb1ELb1EEEvNS_16Flash_fwd_paramsE)
        /*00e0*/ 	.short	0x0210
        /*00e2*/ 	.short	0x01d0


	//----- nvinfo : EIATTR_SW_WAR
	.align		4
.L_1224:
        /*00e4*/ 	.byte	0x04, 0x36
        /*00e6*/ 	.short	(.L_1226 - .L_1225)
.L_1225:
        /*00e8*/ 	.word	0x00000008
.L_1226:


//--------------------- .nv.info._ZN5flash24flash_fwd_splitkv_kernelI23Flash_fwd_kernel_traitsILi96ELi64ELi128ELi4ELb0ELb0EN7cutlass6half_tE19Flash_kernel_traitsILi96ELi64ELi128ELi4ES3_EELb1ELb0ELb1ELb0ELb0ELb1ELb1ELb1EEEvNS_16Flash_fwd_paramsE --------------------------
	.section	.nv.info._ZN5flash24flash_fwd_splitkv_kernelI23Flash_fwd_kernel_traitsILi96ELi64ELi128ELi4ELb0ELb0EN7cutlass6half_tE19Flash_kernel_traitsILi96ELi64ELi128ELi4ES3_EELb1ELb0ELb1ELb0ELb0ELb1ELb1ELb1EEEvNS_16Flash_fwd_paramsE,"",@"SHT_CUDA_INFO"
	.sectionflags	@""
	.align	4


	//----- nvinfo : EIATTR_CUDA_API_VERSION
	.align		4
        /*0000*/ 	.byte	0x04, 0x37
        /*0002*/ 	.short	(.L_1228 - .L_1227)
.L_1227:
        /*0004*/ 	.word	0x00000082


	//----- nvinfo : EIATTR_KPARAM_INFO
	.align		4
.L_1228:
        /*0008*/ 	.byte	0x04, 0x17
        /*000a*/ 	.short	(.L_1230 - .L_1229)
.L_1229:
        /*000c*/ 	.word	0x00000000
        /*0010*/ 	.short	0x0000
        /*0012*/ 	.short	0x0000
        /*0014*/ 	.byte	0x00, 0xf0, 0x41, 0x07


	//----- nvinfo : EIATTR_SPARSE_MMA_MASK
	.align		4
.L_1230:
        /*0018*/ 	.byte	0x03, 0x50
        /*001a*/ 	.short	0x0000


	//----- nvinfo : EIATTR_MAXREG_COUNT
	.align		4
        /*001c*/ 	.byte	0x03, 0x1b
        /*001e*/ 	.short	0x00ff


	//----- nvinfo : EIATTR_NUM_BARRIERS
	.align		4
        /*0020*/ 	.byte	0x02, 0x4c
        /*0022*/ 	.byte	0x01
	.zero		1


	//----- nvinfo : EIATTR_MERCURY_ISA_VERSION
	.align		4
        /*0024*/ 	.byte	0x03, 0x5f
        /*0026*/ 	.short	0x0101


	//----- nvinfo : EIATTR_COOP_GROUP_MASK_REGIDS
	.align		4
        /*0028*/ 	.byte	0x04, 0x29
        /*002a*/ 	.short	(.L_1232 - .L_1231)


	//   ....[0]....
.L_1231:
        /*002c*/ 	.word	0xffffffff


	//   ....[1]....
        /*0030*/ 	.word	0xffffffff


	//   ....[2]....
        /*0034*/ 	.word	0xffffffff


	//   ....[3]....
        /*0038*/ 	.word	0xffffffff


	//   ....[4]....
        /*003c*/ 	.word	0xffffffff


	//   ....[5]....
        /*0040*/ 	.word	0xffffffff


	//   ....[6]....
        /*0044*/ 	.word	0xffffffff


	//   ....[7]....
        /*0048*/ 	.word	0xffffffff


	//   ....[8]....
        /*004c*/ 	.word	0xffffffff


	//   ....[9]....
        /*0050*/ 	.word	0xffffffff


	//   ....[10]....
        /*0054*/ 	.word	0xffffffff


	//   ....[11]....
        /*0058*/ 	.word	0xffffffff


	//   ....[12]....
        /*005c*/ 	.word	0xffffffff


	//   ....[13]....
        /*0060*/ 	.word	0xffffffff


	//   ....[14]....
        /*0064*/ 	.word	0xffffffff


	//   ....[15]....
        /*0068*/ 	.word	0xffffffff


	//----- nvinfo : EIATTR_COOP_GROUP_INSTR_OFFSETS
	.align		4
.L_1232:
        /*006c*/ 	.byte	0x04, 0x28
        /*006e*/ 	.short	(.L_1234 - .L_1233)


	//   ....[0]....
.L_1233:
        /*0070*/ 	.word	0x00013e70


	//   ....[1]....
        /*0074*/ 	.word	0x00013ed0


	//   ....[2]....
        /*0078*/ 	.word	0x00013ef0


	//   ....[3]....
        /*007c*/ 	.word	0x00013f10


	//   ....[4]....
        /*0080*/ 	.word	0x00019220


	//   ....[5]....
        /*0084*/ 	.word	0x00019230


	//   ....[6]....
        /*0088*/ 	.word	0x00019260


	//   ....[7]....
        /*008c*/ 	.word	0x00019270


	//   ....[8]....
        /*0090*/ 	.word	0x0001e060


	//   ....[9]....
        /*0094*/ 	.word	0x0001e080


	//   ....[10]....
        /*0098*/ 	.word	0x0001e0b0


	//   ....[11]....
        /*009c*/ 	.word	0x0001e0c0


	//   ....[12]....
        /*00a0*/ 	.word	0x0001fb80


	//   ....[13]....
        /*00a4*/ 	.word	0x0001fbc0


	//   ....[14]....
        /*00a8*/ 	.word	0x0001fc60


	//   ....[15]....
        /*00ac*/ 	.word	0x0001fc70


	//----- nvinfo : EIATTR_EXIT_INSTR_OFFSETS
	.align		4
.L_1234:
        /*00b0*/ 	.byte	0x04, 0x1c
        /*00b2*/ 	.short	(.L_1236 - .L_1235)


	//   ....[0]....
.L_1235:
        /*00b4*/ 	.word	0x00000440


	//   ....[1]....
        /*00b8*/ 	.word	0x00000d60


	//   ....[2]....
        /*00bc*/ 	.word	0x00000d90


	//   ....[3]....
        /*00c0*/ 	.word	0x00020b40


	//   ....[4]....
        /*00c4*/ 	.word	0x00020bb0


	//   ....[5]....
        /*00c8*/ 	.word	0x00020bd0


	//----- nvinfo : EIATTR_CRS_STACK_SIZE
	.align		4
.L_1236:
        /*00cc*/ 	.byte	0x04, 0x1e
        /*00ce*/ 	.short	(.L_1238 - .L_1237)
.L_1237:
        /*00d0*/ 	.word	0x00000000


	//----- nvinfo : EIATTR_CBANK_PARAM_SIZE
	.align		4
.L_1238:
        /*00d4*/ 	.byte	0x03, 0x19
        /*00d6*/ 	.short	0x01d0


	//----- nvinfo : EIATTR_PARAM_CBANK
	.align		4
        /*00d8*/ 	.byte	0x04, 0x0a
        /*00da*/ 	.short	(.L_1240 - .L_1239)
	.align		4
.L_1239:
        /*00dc*/ 	.word	index@(.nv.constant0._ZN5flash24flash_fwd_splitkv_kernelI23Flash_fwd_kernel_traitsILi96ELi64ELi128ELi4ELb0ELb0EN7cutlass6half_tE19Flash_kernel_traitsILi96ELi64ELi128ELi4ES3_EELb1ELb0ELb1ELb0ELb0ELb1ELb1ELb1EEEvNS_16Flash_fwd_paramsE)
        /*00e0*/ 	.short	0x0210
        /*00e2*/ 	.short	0x01d0


	//----- nvinfo : EIATTR_SW_WAR
	.align		4
.L_1240:
        /*00e4*/ 	.byte	0x04, 0x36
        /*00e6*/ 	.short	(.L_1242 - .L_1241)
.L_1241:
        /*00e8*/ 	.word	0x00000008
.L_1242:


//--------------------- .nv.info._ZN5flash32flash_fwd_splitkv_combine_kernelI23Flash_fwd_kernel_traitsILi96ELi64ELi64ELi4ELb0ELb0EN7cutlass6half_tE19Flash_kernel_traitsILi96ELi64ELi64ELi4ES3_EELi16ELi7ELb0EEEvNS_16Flash_fwd_paramsE --------------------------
	.section	.nv.info._ZN5flash32flash_fwd_splitkv_combine_kernelI23Flash_fwd_kernel_traitsILi96ELi64ELi64ELi4ELb0ELb0EN7cutlass6half_tE19Flash_kernel_traitsILi96ELi64ELi64ELi4ES3_EELi16ELi7ELb0EEEvNS_16Flash_fwd_paramsE,"",@"SHT_CUDA_INFO"
	.sectionflags	@""
	.align	4


	//----- nvinfo : EIATTR_CUDA_API_VERSION
	.align		4
        /*0000*/ 	.byte	0x04, 0x37
        /*0002*/ 	.short	(.L_1244 - .L_1243)
.L_1243:
        /*0004*/ 	.word	0x00000082


	//----- nvinfo : EIATTR_KPARAM_INFO
	.align		4
.L_1244:
        /*0008*/ 	.byte	0x04, 0x17
        /*000a*/ 	.short	(.L_1246 - .L_1245)
.L_1245:
        /*000c*/ 	.word	0x00000000
        /*0010*/ 	.short	0x0000
        /*0012*/ 	.short	0x0000
        /*0014*/ 	.byte	0x00, 0xf0, 0x41, 0x07


	//----- nvinfo : EIATTR_SPARSE_MMA_MASK
	.align		4
.L_1246:
        /*0018*/ 	.byte	0x03, 0x50
        /*001a*/ 	.short	0x0000


	//----- nvinfo : EIATTR_MAXREG_COUNT
	.align		4
        /*001c*/ 	.byte	0x03, 0x1b
        /*001e*/ 	.short	0x00ff


	//----- nvinfo : EIATTR_NUM_BARRIERS
	.align		4
        /*0020*/ 	.byte	0x02, 0x4c
        /*0022*/ 	.byte	0x01
	.zero		1


	//----- nvinfo : EIATTR_MERCURY_ISA_VERSION
	.align		4
        /*0024*/ 	.byte	0x03, 0x5f
        /*0026*/ 	.short	0x0101


	//----- nvinfo : EIATTR_COOP_GROUP_MASK_REGIDS
	.align		4
        /*0028*/ 	.byte	0x04, 0x29
        /*002a*/ 	.short	(.L_1248 - .L_1247)


	//   ....[0]....
.L_1247:
        /*002c*/ 	.word	0xffffffff


	//   ....[1]....
        /*0030*/ 	.word	0xffffffff


	//   ....[2]....
        /*0034*/ 	.word	0xffffffff


	//   ....[3]....
        /*0038*/ 	.word	0xffffffff


	//   ....[4]....
        /*003c*/ 	.word	0xffffffff


	//   ....[5]....
        /*0040*/ 	.word	0xffffffff


	//----- nvinfo : EIATTR_COOP_GROUP_INSTR_OFFSETS
	.align		4
.L_1248:
        /*0044*/ 	.byte	0x04, 0x28
        /*0046*/ 	.short	(.L_1250 - .L_1249)


	//   ....[0]....
.L_1249:
        /*0048*/ 	.word	0x00002a70


	//   ....[1]....
        /*004c*/ 	.word	0x00002a90


	//   ....[2]....
        /*0050*/ 	.word	0x00002ac0


	//   ....[3]....
        /*0054*/ 	.word	0x00002fa0


	//   ....[4]....
        /*0058*/ 	.word	0x00003020


	//   ....[5]....
        /*005c*/ 	.word	0x000030e0


	//----- nvinfo : EIATTR_EXIT_INSTR_OFFSETS
	.align		4
.L_1250:
        /*0060*/ 	.byte	0x04, 0x1c
        /*0062*/ 	.short	(.L_1252 - .L_1251)


	//   ....[0]....
.L_1251:
        /*0064*/ 	.word	0x00005c00


	//   ....[1]....
        /*0068*/ 	.word	0x00006200


	//   ....[2]....
        /*006c*/ 	.word	0x00006290


	//----- nvinfo : EIATTR_CRS_STACK_SIZE
	.align		4
.L_1252:
        /*0070*/ 	.byte	0x04, 0x1e
        /*0072*/ 	.short	(.L_1254 - .L_1253)
.L_1253:
        /*0074*/ 	.word	0x00000000


	//----- nvinfo : EIATTR_CBANK_PARAM_SIZE
	.align		4
.L_1254:
        /*0078*/ 	.byte	0x03, 0x19
        /*007a*/ 	.short	0x01d0


	//----- nvinfo : EIATTR_PARAM_CBANK
	.align		4
        /*007c*/ 	.byte	0x04, 0x0a
        /*007e*/ 	.short	(.L_1256 - .L_1255)
	.align		4
.L_1255:
        /*0080*/ 	.word	index@(.nv.constant0._ZN5flash32flash_fwd_splitkv_combine_kernelI23Flash_fwd_kernel_traitsILi96ELi64ELi64ELi4ELb0ELb0EN7cutlass6half_tE19Flash_kernel_traitsILi96ELi64ELi64ELi4ES3_EELi16ELi7ELb0EEEvNS_16Flash_fwd_paramsE)
        /*0084*/ 	.short	0x0210
        /*0086*/ 	.short	0x01d0


	//----- nvinfo : EIATTR_SW_WAR
	.align		4
.L_1256:
        /*0088*/ 	.byte	0x04, 0x36
        /*008a*/ 	.short	(.L_1258 - .L_1257)
.L_1257:
        /*008c*/ 	.word	0x00000008
.L_1258:


//--------------------- .nv.info._ZN5flash32flash_fwd_splitkv_combine_kernelI23Flash_fwd_kernel_traitsILi96ELi64ELi64ELi4ELb0ELb0EN7cutlass6half_tE19Flash_kernel_traitsILi96ELi64ELi64ELi4ES3_EELi16ELi6ELb0EEEvNS_16Flash_fwd_paramsE --------------------------
	.section	.nv.info._ZN5flash32flash_fwd_splitkv_combine_kernelI23Flash_fwd_kernel_traitsILi96ELi64ELi64ELi4ELb0ELb0EN7cutlass6half_tE19Flash_kernel_traitsILi96ELi64ELi64ELi4ES3_EELi16ELi6ELb0EEEvNS_16Flash_fwd_paramsE,"",@"SHT_CUDA_INFO"
	.sectionflags	@""
	.align	4


	//----- nvinfo : EIATTR_CUDA_API_VERSION
	.align		4
        /*0000*/ 	.byte	0x04, 0x37
        /*0002*/ 	.short	(.L_1260 - .L_1259)
.L_1259:
        /*0004*/ 	.word	0x00000082


	//----- nvinfo : EIATTR_KPARAM_INFO
	.align		4
.L_1260:
        /*0008*/ 	.byte	0x04, 0x17
        /*000a*/ 	.short	(.L_1262 - .L_1261)
.L_1261:
        /*000c*/ 	.word	0x00000000
        /*0010*/ 	.short	0x0000
        /*0012*/ 	.short	0x0000
        /*0014*/ 	.byte	0x00, 0xf0, 0x41, 0x07


	//----- nvinfo : EIATTR_SPARSE_MMA_MASK
	.align		4
.L_1262:
        /*0018*/ 	.byte	0x03, 0x50
        /*001a*/ 	.short	0x0000


	//----- nvinfo : EIATTR_MAXREG_COUNT
	.align		4
        /*001c*/ 	.byte	0x03, 0x1b
        /*001e*/ 	.short	0x00ff


	//----- nvinfo : EIATTR_NUM_BARRIERS
	.align		4
        /*0020*/ 	.byte	0x02, 0x4c
        /*0022*/ 	.byte	0x01
	.zero		1


	//----- nvinfo : EIATTR_MERCURY_ISA_VERSION
	.align		4
        /*0024*/ 	.byte	0x03, 0x5f
        /*0026*/ 	.short	0x0101


	//----- nvinfo : EIATTR_COOP_GROUP_MASK_REGIDS
	.align		4
        /*0028*/ 	.byte	0x04, 0x29
        /*002a*/ 	.short	(.L_1264 - .L_1263)


	//   ....[0]....
.L_1263:
        /*002c*/ 	.word	0xffffffff


	//   ....[1]....
        /*0030*/ 	.word	0xffffffff


	//   ....[2]....
        /*0034*/ 	.word	0xffffffff


	//   ....[3]....
        /*0038*/ 	.word	0xffffffff


	//   ....[4]....
        /*003c*/ 	.word	0xffffffff


	//   ....[5]....
        /*0040*/ 	.word	0xffffffff


	//----- nvinfo : EIATTR_COOP_GROUP_INSTR_OFFSETS
	.align		4
.L_1264:
        /*0044*/ 	.byte	0x04, 0x28
        /*0046*/ 	.short	(.L_1266 - .L_1265)


	//   ....[0]....
.L_1265:
        /*0048*/ 	.word	0x000020a0


	//   ....[1]....
        /*004c*/ 	.word	0x000020d0


	//   ....[2]....
        /*0050*/ 	.word	0x00002100


	//   ....[3]....
        /*0054*/ 	.word	0x000023d0


	//   ....[4]....
        /*0058*/ 	.word	0x00002480


	//   ....[5]....
        /*005c*/ 	.word	0x000025b0


	//----- nvinfo : EIATTR_EXIT_INSTR_OFFSETS
	.align		4
.L_1266:
        /*0060*/ 	.byte	0x04, 0x1c
        /*0062*/ 	.short	(.L_1268 - .L_1267)


	//   ....[0]....
.L_1267:
        /*0064*/ 	.word	0x00004c40


	//   ....[1]....
        /*0068*/ 	.word	0x00005260


	//   ....[2]....
        /*006c*/ 	.word	0x000052f0


	//----- nvinfo : EIATTR_CRS_STACK_SIZE
	.align		4
.L_1268:
        /*0070*/ 	.byte	0x04, 0x1e
        /*0072*/ 	.short	(.L_1270 - .L_1269)
.L_1269:
        /*0074*/ 	.word	0x00000000


	//----- nvinfo : EIATTR_CBANK_PARAM_SIZE
	.align		4
.L_1270:
        /*0078*/ 	.byte	0x03, 0x19
        /*007a*/ 	.short	0x01d0


	//----- nvinfo : EIATTR_PARAM_CBANK
	.align		4
        /*007c*/ 	.byte	0x04, 0x0a
        /*007e*/ 	.short	(.L_1272 - .L_1271)
	.align		4
.L_1271:
        /*0080*/ 	.word	index@(.nv.constant0._ZN5flash32flash_fwd_splitkv_combine_kernelI23Flash_fwd_kernel_traitsILi96ELi64ELi64ELi4ELb0ELb0EN7cutlass6half_tE19Flash_kernel_traitsILi96ELi64ELi64ELi4ES3_EELi16ELi6ELb0EEEvNS_16Flash_fwd_paramsE)
        /*0084*/ 	.short	0x0210
        /*0086*/ 	.short	0x01d0


	//----- nvinfo : EIATTR_SW_WAR
	.align		4
.L_1272:
        /*0088*/ 	.byte	0x04, 0x36
        /*008a*/ 	.short	(.L_1274 - .L_1273)
.L_1273:
        /*008c*/ 	.word	0x00000008
.L_1274:


//--------------------- .nv.info._ZN5flash32flash_fwd_splitkv_combine_kernelI23Flash_fwd_kernel_traitsILi96ELi64ELi64ELi4ELb0ELb0EN7cutlass6half_tE19Flash_kernel_traitsILi96ELi64ELi64ELi4ES3_EELi16ELi5ELb0EEEvNS_16Flash_fwd_paramsE --------------------------
	.section	.nv.info._ZN5flash32flash_fwd_splitkv_combine_kernelI23Flash_fwd_kernel_traitsILi96ELi64ELi64ELi4ELb0ELb0EN7cutlass6half_tE19Flash_kernel_traitsILi96ELi64ELi64ELi4ES3_EELi16ELi5ELb0EEEvNS_16Flash_fwd_paramsE,"",@"SHT_CUDA_INFO"
	.sectionflags	@""
	.align	4


	//----- nvinfo : EIATTR_CUDA_API_VERSION
	.align		4
        /*0000*/ 	.byte	0x04, 0x37
        /*0002*/ 	.short	(.L_1276 - .L_1275)
.L_1275:
        /*0004*/ 	.word	0x00000082


	//----- nvinfo : EIATTR_KPARAM_INFO
	.align		4
.L_1276:
        /*0008*/ 	.byte	0x04, 0x17
        /*000a*/ 	.short	(.L_1278 - .L_1277)
.L_1277:
        /*000c*/ 	.word	0x00000000
        /*0010*/ 	.short	0x0000
        /*0012*/ 	.short	0x0000
        /*0014*/ 	.byte	0x00, 0xf0, 0x41, 0x07


	//----- nvinfo : EIATTR_SPARSE_MMA_MASK
	.align		4
.L_1278:
        /*0018*/ 	.byte	0x03, 0x50
        /*001a*/ 	.short	0x0000


	//----- nvinfo : EIATTR_MAXREG_COUNT
	.align		4
        /*001c*/ 	.byte	0x03, 0x1b
        /*001e*/ 	.short	0x00ff


	//----- nvinfo : EIATTR_NUM_BARRIERS
	.align		4
        /*0020*/ 	.byte	0x02, 0x4c
        /*0022*/ 	.byte	0x01
	.zero		1


	//----- nvinfo : EIATTR_MERCURY_ISA_VERSION
	.align		4
        /*0024*/ 	.byte	0x03, 0x5f
        /*0026*/ 	.short	0x0101


	//----- nvinfo : EIATTR_COOP_GROUP_MASK_REGIDS
	.align		4
        /*0028*/ 	.byte	0x04, 0x29
        /*002a*/ 	.short	(.L_1280 - .L_1279)


	//   ....[0]....
.L_1279:
        /*002c*/ 	.word	0xffffffff


	//   ....[1]....
        /*0030*/ 	.word	0xffffffff


	//   ....[2]....
        /*0034*/ 	.word	0xffffffff


	//   ....[3]....
        /*0038*/ 	.word	0xffffffff


	//   ....[4]....
        /*003c*/ 	.word	0xffffffff


	//   ....[5]....
        /*0040*/ 	.word	0xffffffff


	//----- nvinfo : EIATTR_COOP_GROUP_INSTR_OFFSETS
	.align		4
.L_1280:
        /*0044*/ 	.byte	0x04, 0x28
        /*0046*/ 	.short	(.L_1282 - .L_1281)


	//   ....[0]....
.L_1281:
        /*0048*/ 	.word	0x00001c10


	//   ....[1]....
        /*004c*/ 	.word	0x00001c40


	//   ....[2]....
        /*0050*/ 	.word	0x00001c70


	//   ....[3]....
        /*0054*/ 	.word	0x00001ed0


	//   ....[4]....
        /*0058*/ 	.word	0x00001f90


	//   ....[5]....
        /*005c*/ 	.word	0x000020a0


	//----- nvinfo : EIATTR_EXIT_INSTR_OFFSETS
	.align		4
.L_1282:
        /*0060*/ 	.byte	0x04, 0x1c
        /*0062*/ 	.short	(.L_1284 - .L_1283)


	//   ....[0]....
.L_1283:
        /*0064*/ 	.word	0x00004520


	//   ....[1]....
        /*0068*/ 	.word	0x00004b40


	//   ....[2]....
        /*006c*/ 	.word	0x00004bd0


	//----- nvinfo : EIATTR_CRS_STACK_SIZE
	.align		4
.L_1284:
        /*0070*/ 	.byte	0x04, 0x1e
        /*0072*/ 	.short	(.L_1286 - .L_1285)
.L_1285:
        /*0074*/ 	.word	0x00000000


	//----- nvinfo : EIATTR_CBANK_PARAM_SIZE
	.align		4
.L_1286:
        /*0078*/ 	.byte	0x03, 0x19
        /*007a*/ 	.short	0x01d0


	//----- nvinfo : EIATTR_PARAM_CBANK
	.align		4
        /*007c*/ 	.byte	0x04, 0x0a
        /*007e*/ 	.short	(.L_1288 - .L_1287)
	.align		4
.L_1287:
        /*0080*/ 	.word	index@(.nv.constant0._ZN5flash32flash_fwd_splitkv_combine_kernelI23Flash_fwd_kernel_traitsILi96ELi64ELi64ELi4ELb0ELb0EN7cutlass6half_tE19Flash_kernel_traitsILi96ELi64ELi64ELi4ES3_EELi16ELi5ELb0EEEvNS_16Flash_fwd_paramsE)
        /*0084*/ 	.short	0x0210
        /*0086*/ 	.short	0x01d0


	//----- nvinfo : EIATTR_SW_WAR
	.align		4
.L_1288:
        /*0088*/ 	.byte	0x04, 0x36
        /*008a*/ 	.short	(.L_1290 - .L_1289)
.L_1289:
        /*008c*/ 	.word	0x00000008
.L_1290:


//--------------------- .nv.info._ZN5flash32flash_fwd_splitkv_combine_kernelI23Flash_fwd_kernel_traitsILi96ELi64ELi64ELi4ELb0ELb0EN7cutlass6half_tE19Flash_kernel_traitsILi96ELi64ELi64ELi4ES3_EELi16ELi4ELb0EEEvNS_16Flash_fwd_paramsE --------------------------
	.section	.nv.info._ZN5flash32flash_fwd_splitkv_combine_kernelI23Flash_fwd_kernel_traitsILi96ELi64ELi64ELi4ELb0ELb0EN7cutlass6half_tE19Flash_kernel_traitsILi96ELi64ELi64ELi4ES3_EELi16ELi4ELb0EEEvNS_16Flash_fwd_paramsE,"",@"SHT_CUDA_INFO"
	.sectionflags	@""
	.align	4


	//----- nvinfo : EIATTR_CUDA_API_VERSION
	.align		4
        /*0000*/ 	.byte	0x04, 0x37
        /*0002*/ 	.short	(.L_1292 - .L_1291)
.L_1291:
        /*0004*/ 	.word	0x00000082


	//----- nvinfo : EIATTR_KPARAM_INFO
	.align		4
.L_1292:
        /*0008*/ 	.byte	0x04, 0x17
        /*000a*/ 	.short	(.L_1294 - .L_1293)
.L_1293:
        /*000c*/ 	.word	0x00000000
        /*0010*/ 	.short	0x0000
        /*0012*/ 	.short	0x0000
        /*0014*/ 	.byte	0x00, 0xf0, 0x41, 0x07


	//----- nvinfo : EIATTR_SPARSE_MMA_MASK
	.align		4
.L_1294:
        /*0018*/ 	.byte	0x03, 0x50
        /*001a*/ 	.short	0x0000


	//----- nvinfo : EIATTR_MAXREG_COUNT
	.align		4
        /*001c*/ 	.byte	0x03, 0x1b
        /*001e*/ 	.short	0x00ff


	//----- nvinfo : EIATTR_NUM_BARRIERS
	.align		4
        /*0020*/ 	.byte	0x02, 0x4c
        /*0022*/ 	.byte	0x01
	.zero		1


	//----- nvinfo : EIATTR_MERCURY_ISA_VERSION
	.align		4
        /*0024*/ 	.byte	0x03, 0x5f
        /*0026*/ 	.short	0x0101


	//----- nvinfo : EIATTR_COOP_GROUP_MASK_REGIDS
	.align		4
        /*0028*/ 	.byte	0x04, 0x29
        /*002a*/ 	.short	(.L_1296 - .L_1295)


	//   ....[0]....
.L_1295:
        /*002c*/ 	.word	0xffffffff


	//   ....[1]....
        /*0030*/ 	.word	0xffffffff


	//   ....[2]....
        /*0034*/ 	.word	0xffffffff


	//   ....[3]....
        /*0038*/ 	.word	0xffffffff


	//   ....[4]....
        /*003c*/ 	.word	0xffffffff


	//   ....[5]....
        /*0040*/ 	.word	0xffffffff


	//----- nvinfo : EIATTR_COOP_GROUP_INSTR_OFFSETS
	.align		4
.L_1296:
        /*0044*/ 	.byte	0x04, 0x28
        /*0046*/ 	.short	(.L_1298 - .L_1297)


	//   ....[0]....
.L_1297:
        /*0048*/ 	.word	0x00001780


	//   ....[1]....
        /*004c*/ 	.word	0x000017b0


	//   ....[2]....
        /*0050*/ 	.word	0x000017f0


	//   ....[3]....
        /*0054*/ 	.word	0x000019b0


	//   ....[4]....
        /*0058*/ 	.word	0x00001a30


	//   ....[5]....
        /*005c*/ 	.word	0x00001ba0


	//----- nvinfo : EIATTR_EXIT_INSTR_OFFSETS
	.align		4
.L_1298:
        /*0060*/ 	.byte	0x04, 0x1c
        /*0062*/ 	.short	(.L_1300 - .L_1299)


	//   ....[0]....
.L_1299:
        /*0064*/ 	.word	0x00004180


	//   ....[1]....
        /*0068*/ 	.word	0x000047a0


	//   ....[2]....
        /*006c*/ 	.word	0x00004830


	//----- nvinfo : EIATTR_CRS_STACK_SIZE
	.align		4
.L_1300:
        /*0070*/ 	.byte	0x04, 0x1e
        /*0072*/ 	.short	(.L_1302 - .L_1301)
.L_1301:
        /*0074*/ 	.word	0x00000000


	//----- nvinfo : EIATTR_CBANK_PARAM_SIZE
	.align		4
.L_1302:
        /*0078*/ 	.byte	0x03, 0x19
        /*007a*/ 	.short	0x01d0


	//----- nvinfo : EIATTR_PARAM_CBANK
	.align		4
        /*007c*/ 	.byte	0x04, 0x0a
        /*007e*/ 	.short	(.L_1304 - .L_1303)
	.align		4
.L_1303:
        /*0080*/ 	.word	index@(.nv.constant0._ZN5flash32flash_fwd_splitkv_combine_kernelI23Flash_fwd_kernel_traitsILi96ELi64ELi64ELi4ELb0ELb0EN7cutlass6half_tE19Flash_kernel_traitsILi96ELi64ELi64ELi4ES3_EELi16ELi4ELb0EEEvNS_16Flash_fwd_paramsE)
        /*0084*/ 	.short	0x0210
        /*0086*/ 	.short	0x01d0


	//----- nvinfo : EIATTR_SW_WAR
	.align		4
.L_1304:
        /*0088*/ 	.byte	0x04, 0x36
        /*008a*/ 	.short	(.L_1306 - .L_1305)
.L_1305:
        /*008c*/ 	.word	0x00000008
.L_1306:


//--------------------- .nv.info._ZN5flash32flash_fwd_splitkv_combine_kernelI23Flash_fwd_kernel_traitsILi96ELi64ELi64ELi4ELb0ELb0EN7cutlass6half_tE19Flash_kernel_traitsILi96ELi64ELi64ELi4ES3_EELi16ELi3ELb0EEEvNS_16Flash_fwd_paramsE --------------------------
	.section	.nv.info._ZN5flash32flash_fwd_splitkv_combine_kernelI23Flash_fwd_kernel_traitsILi96ELi64ELi64ELi4ELb0ELb0EN7cutlass6half_tE19Flash_kernel_traitsILi96ELi64ELi64ELi4ES3_EELi16ELi3ELb0EEEvNS_16Flash_fwd_paramsE,"",@"SHT_CUDA_INFO"
	.sectionflags	@""
	.align	4


	//----- nvinfo : EIATTR_CUDA_API_VERSION
	.align		4
        /*0000*/ 	.byte	0x04, 0x37
        /*0002*/ 	.short	(.L_1308 - .L_1307)
.L_1307:
        /*0004*/ 	.word	0x00000082


	//----- nvinfo : EIATTR_KPARAM_INFO
	.align		4
.L_1308:
        /*0008*/ 	.byte	0x04, 0x17
        /*000a*/ 	.short	(.L_1310 - .L_1309)
.L_1309:
        /*000c*/ 	.word	0x00000000
        /*0010*/ 	.short	0x0000
        /*0012*/ 	.short	0x0000
        /*0014*/ 	.byte	0x00, 0xf0, 0x41, 0x07


	//----- nvinfo : EIATTR_SPARSE_MMA_MASK
	.align		4
.L_1310:
        /*0018*/ 	.byte	0x03, 0x50
        /*001a*/ 	.short	0x0000


	//----- nvinfo : EIATTR_MAXREG_COUNT
	.align		4
        /*001c*/ 	.byte	0x03, 0x1b
        /*001e*/ 	.short	0x00ff


	//----- nvinfo : EIATTR_NUM_BARRIERS
	.align		4
        /*0020*/ 	.byte	0x02, 0x4c
        /*0022*/ 	.byte	0x01
	.zero		1


	//----- nvinfo : EIATTR_MERCURY_ISA_VERSION
	.align		4
        /*0024*/ 	.byte	0x03, 0x5f
        /*0026*/ 	.short	0x0101


	//----- nvinfo : EIATTR_COOP_GROUP_MASK_REGIDS
	.align		4
        /*0028*/ 	.byte	0x04, 0x29
        /*002a*/ 	.short	(.L_1312 - .L_1311)


	//   ....[0]....
.L_1311:
        /*002c*/ 	.word	0xffffffff


	//   ....[1]....
        /*0030*/ 	.word	0xffffffff


	//   ....[2]....
        /*0034*/ 	.word	0xffffffff


	//   ....[3]....
        /*0038*/ 	.word	0xffffffff


	//   ....[4]....
        /*003c*/ 	.word	0xffffffff


	//   ....[5]....
        /*0040*/ 	.word	0xffffffff


	//----- nvinfo : EIATTR_COOP_GROUP_INSTR_OFFSETS
	.align		4
.L_1312:
        /*0044*/ 	.byte	0x04, 0x28
        /*0046*/ 	.short	(.L_1314 - .L_1313)


	//   ....[0]....
.L_1313:
        /*0048*/ 	.word	0x00001810


	//   ....[1]....
        /*004c*/ 	.word	0x00001890


	//   ....[2]....
        /*0050*/ 	.word	0x00001900


	//   ....[3]....
        /*0054*/ 	.word	0x00001a50


	//   ....[4]....
        /*0058*/ 	.word	0x00001b30


	//   ....[5]....
        /*005c*/ 	.word	0x00001c90


	//----- nvinfo : EIATTR_EXIT_INSTR_OFFSETS
	.align		4
.L_1314:
        /*0060*/ 	.byte	0x04, 0x1c
        /*0062*/ 	.short	(.L_1316 - .L_1315)


	//   ....[0]....
.L_1315:
        /*0064*/ 	.word	0x00004170


	//   ....[1]....
        /*0068*/ 	.word	0x00004790


	//   ....[2]....
        /*006c*/ 	.word	0x00004820


	//----- nvinfo : EIATTR_CRS_STACK_SIZE
	.align		4
.L_1316:
        /*0070*/ 	.byte	0x04, 0x1e
        /*0072*/ 	.short	(.L_1318 - .L_1317)
.L_1317:
        /*0074*/ 	.word	0x00000000


	//----- nvinfo : EIATTR_CBANK_PARAM_SIZE
	.align		4
.L_1318:
        /*0078*/ 	.byte	0x03, 0x19
        /*007a*/ 	.short	0x01d0


	//----- nvinfo : EIATTR_PARAM_CBANK
	.align		4
        /*007c*/ 	.byte	0x04, 0x0a
        /*007e*/ 	.short	(.L_1320 - .L_1319)
	.align		4
.L_1319:
        /*0080*/ 	.word	index@(.nv.constant0._ZN5flash32flash_fwd_splitkv_combine_kernelI23Flash_fwd_kernel_traitsILi96ELi64ELi64ELi4ELb0ELb0EN7cutlass6half_tE19Flash_kernel_traitsILi96ELi64ELi64ELi4ES3_EELi16ELi3ELb0EEEvNS_16Flash_fwd_paramsE)
        /*0084*/ 	.short	0x0210
        /*0086*/ 	.short	0x01d0


	//----- nvinfo : EIATTR_SW_WAR
	.align		4
.L_1320:
        /*0088*/ 	.byte	0x04, 0x36
        /*008a*/ 	.short	(.L_1322 - .L_1321)
.L_1321:
        /*008c*/ 	.word	0x00000008
.L_1322:


//--------------------- .nv.info._ZN5flash32flash_fwd_splitkv_combine_kernelI23Flash_fwd_kernel_traitsILi96ELi64ELi64ELi4ELb0ELb0EN7cutlass6half_tE19Flash_kernel_traitsILi96ELi64ELi64ELi4ES3_EELi16ELi2ELb0EEEvNS_16Flash_fwd_paramsE --------------------------
	.section	.nv.info._ZN5flash32flash_fwd_splitkv_combine_kernelI23Flash_fwd_kernel_traitsILi96ELi64ELi64ELi4ELb0ELb0EN7cutlass6half_tE19Flash_kernel_traitsILi96ELi64ELi64ELi4ES3_EELi16ELi2ELb0EEEvNS_16Flash_fwd_paramsE,"",@"SHT_CUDA_INFO"
	.sectionflags	@""
	.align	4


	//----- nvinfo : EIATTR_CUDA_API_VERSION
	.align		4
        /*0000*/ 	.byte	0x04, 0x37
        /*0002*/ 	.short	(.L_1324 - .L_1323)
.L_1323:
        /*0004*/ 	.word	0x00000082


	//----- nvinfo : EIATTR_KPARAM_INFO
	.align		4
.L_1324:
        /*0008*/ 	.byte	0x04, 0x17
        /*000a*/ 	.short	(.L_1326 - .L_1325)
.L_1325:
        /*000c*/ 	.word	0x00000000
        /*0010*/ 	.short	0x0000
        /*0012*/ 	.short	0x0000
        /*0014*/ 	.byte	0x00, 0xf0, 0x41, 0x07


	//----- nvinfo : EIATTR_SPARSE_MMA_MASK
	.align		4
.L_1326:
        /*0018*/ 	.byte	0x03, 0x50
        /*001a*/ 	.short	0x0000


	//----- nvinfo : EIATTR_MAXREG_COUNT
	.align		4
        /*001c*/ 	.byte	0x03, 0x1b
        /*001e*/ 	.short	0x00ff


	//----- nvinfo : EIATTR_NUM_BARRIERS
	.align		4
        /*0020*/ 	.byte	0x02, 0x4c
        /*0022*/ 	.byte	0x01
	.zero		1


	//----- nvinfo : EIATTR_MERCURY_ISA_VERSION
	.align		4
        /*0024*/ 	.byte	0x03, 0x5f
        /*0026*/ 	.short	0x0101


	//----- nvinfo : EIATTR_COOP_GROUP_MASK_REGIDS
	.align		4
        /*0028*/ 	.byte	0x04, 0x29
        /*002a*/ 	.short	(.L_1328 - .L_1327)


	//   ....[0]....
.L_1327:
        /*002c*/ 	.word	0xffffffff


	//   ....[1]....
        /*0030*/ 	.word	0xffffffff


	//   ....[2]....
        /*0034*/ 	.word	0xffffffff


	//   ....[3]....
        /*0038*/ 	.word	0xffffffff


	//----- nvinfo : EIATTR_COOP_GROUP_INSTR_OFFSETS
	.align		4
.L_1328:
        /*003c*/ 	.byte	0x04, 0x28
        /*003e*/ 	.short	(.L_1330 - .L_1329)


	//   ....[0]....
.L_1329:
        /*0040*/ 	.word	0x00001800


	//   ....[1]....
        /*0044*/ 	.word	0x00001880


	//   ....[2]....
        /*0048*/ 	.word	0x00001a80


	//   ....[3]....
        /*004c*/ 	.word	0x00001bd0


	//----- nvinfo : EIATTR_EXIT_INSTR_OFFSETS
	.align		4
.L_1330:
        /*0050*/ 	.byte	0x04, 0x1c
        /*0052*/ 	.short	(.L_1332 - .L_1331)


	//   ....[0]....
.L_1331:
        /*0054*/ 	.word	0x00004130


	//   ....[1]....
        /*0058*/ 	.word	0x00004750


	//   ....[2]....
        /*005c*/ 	.word	0x000047e0


	//----- nvinfo : EIATTR_CRS_STACK_SIZE
	.align		4
.L_1332:
        /*0060*/ 	.byte	0x04, 0x1e
        /*0062*/ 	.short	(.L_1334 - .L_1333)
.L_1333:
        /*0064*/ 	.word	0x00000000


	//----- nvinfo : EIATTR_CBANK_PARAM_SIZE
	.align		4
.L_1334:
        /*0068*/ 	.byte	0x03, 0x19
        /*006a*/ 	.short	0x01d0


	//----- nvinfo : EIATTR_PARAM_CBANK
	.align		4
        /*006c*/ 	.byte	0x04, 0x0a
        /*006e*/ 	.short	(.L_1336 - .L_1335)
	.align		4
.L_1335:
        /*0070*/ 	.word	index@(.nv.constant0._ZN5flash32flash_fwd_splitkv_combine_kernelI23Flash_fwd_kernel_traitsILi96ELi64ELi64ELi4ELb0ELb0EN7cutlass6half_tE19Flash_kernel_traitsILi96ELi64ELi64ELi4ES3_EELi16ELi2ELb0EEEvNS_16Flash_fwd_paramsE)
        /*0074*/ 	.short	0x0210
        /*0076*/ 	.short	0x01d0


	//----- nvinfo : EIATTR_SW_WAR
	.align		4
.L_1336:
        /*0078*/ 	.byte	0x04, 0x36
        /*007a*/ 	.short	(.L_1338 - .L_1337)
.L_1337:
        /*007c*/ 	.word	0x00000008
.L_1338:


//--------------------- .nv.info._ZN5flash32flash_fwd_splitkv_combine_kernelI23Flash_fwd_kernel_traitsILi96ELi64ELi64ELi4ELb0ELb0EN7cutlass6half_tE19Flash_kernel_traitsILi96ELi64ELi64ELi4ES3_EELi16ELi1ELb0EEEvNS_16Flash_fwd_paramsE --------------------------
	.section	.nv.info._ZN5flash32flash_fwd_splitkv_combine_kernelI23Flash_fwd_kernel_traitsILi96ELi64ELi64ELi4ELb0ELb0EN7cutlass6half_tE19Flash_kernel_traitsILi96ELi64ELi64ELi4ES3_EELi16ELi1ELb0EEEvNS_16Flash_fwd_paramsE,"",@"SHT_CUDA_INFO"
	.sectionflags	@""
	.align	4


	//----- nvinfo : EIATTR_CUDA_API_VERSION
	.align		4
        /*0000*/ 	.byte	0x04, 0x37
        /*0002*/ 	.short	(.L_1340 - .L_1339)
.L_1339:
        /*0004*/ 	.word	0x00000082


	//----- nvinfo : EIATTR_KPARAM_INFO
	.align		4
.L_1340:
        /*0008*/ 	.byte	0x04, 0x17
        /*000a*/ 	.short	(.L_1342 - .L_1341)
.L_1341:
        /*000c*/ 	.word	0x00000000
        /*0010*/ 	.short	0x0000
        /*0012*/ 	.short	0x0000
        /*0014*/ 	.byte	0x00, 0xf0, 0x41, 0x07


	//----- nvinfo : EIATTR_SPARSE_MMA_MASK
	.align		4
.L_1342:
        /*0018*/ 	.byte	0x03, 0x50
        /*001a*/ 	.short	0x0000


	//----- nvinfo : EIATTR_MAXREG_COUNT
	.align		4
        /*001c*/ 	.byte	0x03, 0x1b
        /*001e*/ 	.short	0x00ff


	//----- nvinfo : EIATTR_NUM_BARRIERS
	.align		4
        /*0020*/ 	.byte	0x02, 0x4c
        /*0022*/ 	.byte	0x01
	.zero		1


	//----- nvinfo : EIATTR_MERCURY_ISA_VERSION
	.align		4
        /*0024*/ 	.byte	0x03, 0x5f
        /*0026*/ 	.short	0x0101


	//----- nvinfo : EIATTR_COOP_GROUP_MASK_REGIDS
	.align		4
        /*0028*/ 	.byte	0x04, 0x29
        /*002a*/ 	.short	(.L_1344 - .L_1343)


	//   ....[0]....
.L_1343:
        /*002c*/ 	.word	0xffffffff


	//   ....[1]....
        /*0030*/ 	.word	0xffffffff


	//----- nvinfo : EIATTR_COOP_GROUP_INSTR_OFFSETS
	.align		4
.L_1344:
        /*0034*/ 	.byte	0x04, 0x28
        /*0036*/ 	.short	(.L_1346 - .L_1345)


	//   ....[0]....
.L_1345:
        /*0038*/ 	.word	0x00001860


	//   ....[1]....
        /*003c*/ 	.word	0x00001af0


	//----- nvinfo : EIATTR_EXIT_INSTR_OFFSETS
	.align		4
.L_1346:
        /*0040*/ 	.byte	0x04, 0x1c
        /*0042*/ 	.short	(.L_1348 - .L_1347)


	//   ....[0]....
.L_1347:
        /*0044*/ 	.word	0x00004110


	//   ....[1]....
        /*0048*/ 	.word	0x00004730


	//   ....[2]....
        /*004c*/ 	.word	0x000047c0


	//----- nvinfo : EIATTR_CRS_STACK_SIZE
	.align		4
.L_1348:
        /*0050*/ 	.byte	0x04, 0x1e
        /*0052*/ 	.short	(.L_1350 - .L_1349)
.L_1349:
        /*0054*/ 	.word	0x00000000


	//----- nvinfo : EIATTR_CBANK_PARAM_SIZE
	.align		4
.L_1350:
        /*0058*/ 	.byte	0x03, 0x19
        /*005a*/ 	.short	0x01d0


	//----- nvinfo : EIATTR_PARAM_CBANK
	.align		4
        /*005c*/ 	.byte	0x04, 0x0a
        /*005e*/ 	.short	(.L_1352 - .L_1351)
	.align		4
.L_1351:
        /*0060*/ 	.word	index@(.nv.constant0._ZN5flash32flash_fwd_splitkv_combine_kernelI23Flash_fwd_kernel_traitsILi96ELi64ELi64ELi4ELb0ELb0EN7cutlass6half_tE19Flash_kernel_traitsILi96ELi64ELi64ELi4ES3_EELi16ELi1ELb0EEEvNS_16Flash_fwd_paramsE)
        /*0064*/ 	.short	0x0210
        /*0066*/ 	.short	0x01d0


	//----- nvinfo : EIATTR_SW_WAR
	.align		4
.L_1352:
        /*0068*/ 	.byte	0x04, 0x36
        /*006a*/ 	.short	(.L_1354 - .L_1353)
.L_1353:
        /*006c*/ 	.word	0x00000008
.L_1354:


//--------------------- .nv.info._ZN5flash32flash_fwd_splitkv_combine_kernelI23Flash_fwd_kernel_traitsILi96ELi64ELi64ELi4ELb0ELb0EN7cutlass6half_tE19Flash_kernel_traitsILi96ELi64ELi64ELi4ES3_EELi16ELi7ELb1EEEvNS_16Flash_fwd_paramsE --------------------------
	.section	.nv.info._ZN5flash32flash_fwd_splitkv_combine_kernelI23Flash_fwd_kernel_traitsILi96ELi64ELi64ELi4ELb0ELb0EN7cutlass6half_tE19Flash_kernel_traitsILi96ELi64ELi64ELi4ES3_EELi16ELi7ELb1EEEvNS_16Flash_fwd_paramsE,"",@"SHT_CUDA_INFO"
	.sectionflags	@""
	.align	4


	//----- nvinfo : EIATTR_CUDA_API_VERSION
	.align		4
        /*0000*/ 	.byte	0x04, 0x37
        /*0002*/ 	.short	(.L_1356 - .L_1355)
.L_1355:
        /*0004*/ 	.word	0x00000082


	//----- nvinfo : EIATTR_KPARAM_INFO
	.align		4
.L_1356:
        /*0008*/ 	.byte	0x04, 0x17
        /*000a*/ 	.short	(.L_1358 - .L_1357)
.L_1357:
        /*000c*/ 	.word	0x00000000
        /*0010*/ 	.short	0x0000
        /*0012*/ 	.short	0x0000
        /*0014*/ 	.byte	0x00, 0xf0, 0x41, 0x07


	//----- nvinfo : EIATTR_SPARSE_MMA_MASK
	.align		4
.L_1358:
        /*0018*/ 	.byte	0x03, 0x50
        /*001a*/ 	.short	0x0000


	//----- nvinfo : EIATTR_MAXREG_COUNT
	.align		4
        /*001c*/ 	.byte	0x03, 0x1b
        /*001e*/ 	.short	0x00ff


	//----- nvinfo : EIATTR_NUM_BARRIERS
	.align		4
        /*0020*/ 	.byte	0x02, 0x4c
        /*0022*/ 	.byte	0x01
	.zero		1


	//----- nvinfo : EIATTR_MERCURY_ISA_VERSION
	.align		4
        /*0024*/ 	.byte	0x03, 0x5f
        /*0026*/ 	.short	0x0101


	//----- nvinfo : EIATTR_COOP_GROUP_MASK_REGIDS
	.align		4
        /*0028*/ 	.byte	0x04, 0x29
        /*002a*/ 	.short	(.L_1360 - .L_1359)


	//   ....[0]....
.L_1359:
        /*002c*/ 	.word	0xffffffff


	//   ....[1]....
        /*0030*/ 	.word	0xffffffff


	//   ....[2]....
        /*0034*/ 	.word	0xffffffff


	//   ....[3]....
        /*0038*/ 	.word	0xffffffff


	//   ....[4]....
        /*003c*/ 	.word	0xffffffff


	//   ....[5]....
        /*0040*/ 	.word	0xffffffff


	//----- nvinfo : EIATTR_COOP_GROUP_INSTR_OFFSETS
	.align		4
.L_1360:
        /*0044*/ 	.byte	0x04, 0x28
        /*0046*/ 	.short	(.L_1362 - .L_1361)


	//   ....[0]....
.L_1361:
        /*0048*/ 	.word	0x00002a70


	//   ....[1]....
        /*004c*/ 	.word	0x00002a90


	//   ....[2]....
        /*0050*/ 	.word	0x00002ac0


	//   ....[3]....
        /*0054*/ 	.word	0x00002fa0


	//   ....[4]....
        /*0058*/ 	.word	0x00003020


	//   ....[5]....
        /*005c*/ 	.word	0x000030e0


	//----- nvinfo : EIATTR_EXIT_INSTR_OFFSETS
	.align		4
.L_1362:
        /*0060*/ 	.byte	0x04, 0x1c
        /*0062*/ 	.short	(.L_1364 - .L_1363)


	//   ....[0]....
.L_1363:
        /*0064*/ 	.word	0x00006340


	//   ....[1]....
        /*0068*/ 	.word	0x00006950


	//----- nvinfo : EIATTR_CRS_STACK_SIZE
	.align		4
.L_1364:
        /*006c*/ 	.byte	0x04, 0x1e
        /*006e*/ 	.short	(.L_1366 - .L_1365)
.L_1365:
        /*0070*/ 	.word	0x00000000


	//----- nvinfo : EIATTR_CBANK_PARAM_SIZE
	.align		4
.L_1366:
        /*0074*/ 	.byte	0x03, 0x19
        /*0076*/ 	.short	0x01d0


	//----- nvinfo : EIATTR_PARAM_CBANK
	.align		4
        /*0078*/ 	.byte	0x04, 0x0a
        /*007a*/ 	.short	(.L_1368 - .L_1367)
	.align		4
.L_1367:
        /*007c*/ 	.word	index@(.nv.constant0._ZN5flash32flash_fwd_splitkv_combine_kernelI23Flash_fwd_kernel_traitsILi96ELi64ELi64ELi4ELb0ELb0EN7cutlass6half_tE19Flash_kernel_traitsILi96ELi64ELi64ELi4ES3_EELi16ELi7ELb1EEEvNS_16Flash_fwd_paramsE)
        /*0080*/ 	.short	0x0210
        /*0082*/ 	.short	0x01d0


	//----- nvinfo : EIATTR_SW_WAR
	.align		4
.L_1368:
        /*0084*/ 	.byte	0x04, 0x36
        /*0086*/ 	.short	(.L_1370 - .L_1369)
.L_1369:
        /*0088*/ 	.word	0x00000008
.L_1370:


//--------------------- .nv.info._ZN5flash32flash_fwd_splitkv_combine_kernelI23Flash_fwd_kernel_traitsILi96ELi64ELi64ELi4ELb0ELb0EN7cutlass6half_tE19Flash_kernel_traitsILi96ELi64ELi64ELi4ES3_EELi16ELi6ELb1EEEvNS_16Flash_fwd_paramsE --------------------------
	.section	.nv.info._ZN5flash32flash_fwd_splitkv_combine_kernelI23Flash_fwd_kernel_traitsILi96ELi64ELi64ELi4ELb0ELb0EN7cutlass6half_tE19Flash_kernel_traitsILi96ELi64ELi64ELi4ES3_EELi16ELi6ELb1EEEvNS_16Flash_fwd_paramsE,"",@"SHT_CUDA_INFO"
	.sectionflags	@""
	.align	4


	//----- nvinfo : EIATTR_CUDA_API_VERSION
	.align		4
        /*0000*/ 	.byte	0x04, 0x37
        /*0002*/ 	.short	(.L_1372 - .L_1371)
.L_1371:
        /*0004*/ 	.word	0x00000082


	//----- nvinfo : EIATTR_KPARAM_INFO
	.align		4
.L_1372:
        /*0008*/ 	.byte	0x04, 0x17
        /*000a*/ 	.short	(.L_1374 - .L_1373)
.L_1373:
        /*000c*/ 	.word	0x00000000
        /*0010*/ 	.short	0x0000
        /*0012*/ 	.short	0x0000
        /*0014*/ 	.byte	0x00, 0xf0, 0x41, 0x07


	//----- nvinfo : EIATTR_SPARSE_MMA_MASK
	.align		4
.L_1374:
        /*0018*/ 	.byte	0x03, 0x50
        /*001a*/ 	.short	0x0000


	//----- nvinfo : EIATTR_MAXREG_COUNT
	.align		4
        /*001c*/ 	.byte	0x03, 0x1b
        /*001e*/ 	.short	0x00ff


	//----- nvinfo : EIATTR_NUM_BARRIERS
	.align		4
        /*0020*/ 	.byte	0x02, 0x4c
        /*0022*/ 	.byte	0x01
	.zero		1


	//----- nvinfo : EIATTR_MERCURY_ISA_VERSION
	.align		4
        /*0024*/ 	.byte	0x03, 0x5f
        /*0026*/ 	.short	0x0101


	//----- nvinfo : EIATTR_COOP_GROUP_MASK_REGIDS
	.align		4
        /*0028*/ 	.byte	0x04, 0x29
        /*002a*/ 	.short	(.L_1376 - .L_1375)


	//   ....[0]....
.L_1375:
        /*002c*/ 	.word	0xffffffff


	//   ....[1]....
        /*0030*/ 	.word	0xffffffff


	//   ....[2]....
        /*0034*/ 	.word	0xffffffff


	//   ....[3]....
        /*0038*/ 	.word	0xffffffff


	//   ....[4]....
        /*003c*/ 	.word	0xffffffff


	//   ....[5]....
        /*0040*/ 	.word	0xffffffff


	//----- nvinfo : EIATTR_COOP_GROUP_INSTR_OFFSETS
	.align		4
.L_1376:
        /*0044*/ 	.byte	0x04, 0x28
        /*0046*/ 	.short	(.L_1378 - .L_1377)


	//   ....[0]....
.L_1377:
        /*0048*/ 	.word	0x000020a0


	//   ....[1]....
        /*004c*/ 	.word	0x000020d0


	//   ....[2]....
        /*0050*/ 	.word	0x00002100


	//   ....[3]....
        /*0054*/ 	.word	0x000023d0


	//   ....[4]....
        /*0058*/ 	.word	0x00002480


	//   ....[5]....
        /*005c*/ 	.word	0x000025b0


	//----- nvinfo : EIATTR_EXIT_INSTR_OFFSETS
	.align		4
.L_1378:
        /*0060*/ 	.byte	0x04, 0x1c
        /*0062*/ 	.short	(.L_1380 - .L_1379)


	//   ....[0]....
.L_1379:
        /*0064*/ 	.word	0x00005320


	//   ....[1]....
        /*0068*/ 	.word	0x00005930


	//----- nvinfo : EIATTR_CRS_STACK_SIZE
	.align		4
.L_1380:
        /*006c*/ 	.byte	0x04, 0x1e
        /*006e*/ 	.short	(.L_1382 - .L_1381)
.L_1381:
        /*0070*/ 	.word	0x00000000


	//----- nvinfo : EIATTR_CBANK_PARAM_SIZE
	.align		4
.L_1382:
        /*0074*/ 	.byte	0x03, 0x19
        /*0076*/ 	.short	0x01d0


	//----- nvinfo : EIATTR_PARAM_CBANK
	.align		4
        /*0078*/ 	.byte	0x04, 0x0a
        /*007a*/ 	.short	(.L_1384 - .L_1383)
	.align		4
.L_1383:
        /*007c*/ 	.word	index@(.nv.constant0._ZN5flash32flash_fwd_splitkv_combine_kernelI23Flash_fwd_kernel_traitsILi96ELi64ELi64ELi4ELb0ELb0EN7cutlass6half_tE19Flash_kernel_traitsILi96ELi64ELi64ELi4ES3_EELi16ELi6ELb1EEEvNS_16Flash_fwd_paramsE)
        /*0080*/ 	.short	0x0210
        /*0082*/ 	.short	0x01d0


	//----- nvinfo : EIATTR_SW_WAR
	.align		4
.L_1384:
        /*0084*/ 	.byte	0x04, 0x36
        /*0086*/ 	.short	(.L_1386 - .L_1385)
.L_1385:
        /*0088*/ 	.word	0x00000008
.L_1386:


//--------------------- .nv.info._ZN5flash32flash_fwd_splitkv_combine_kernelI23Flash_fwd_kernel_traitsILi96ELi64ELi64ELi4ELb0ELb0EN7cutlass6half_tE19Flash_kernel_traitsILi96ELi64ELi64ELi4ES3_EELi16ELi5ELb1EEEvNS_16Flash_fwd_paramsE --------------------------
	.section	.nv.info._ZN5flash32flash_fwd_splitkv_combine_kernelI23Flash_fwd_kernel_traitsILi96ELi64ELi64ELi4ELb0ELb0EN7cutlass6half_tE19Flash_kernel_traitsILi96ELi64ELi64ELi4ES3_EELi16ELi5ELb1EEEvNS_16Flash_fwd_paramsE,"",@"SHT_CUDA_INFO"
	.sectionflags	@""
	.align	4


	//----- nvinfo : EIATTR_CUDA_API_VERSION
	.align		4
        /*0000*/ 	.byte	0x04, 0x37
        /*0002*/ 	.short	(.L_1388 - .L_1387)
.L_1387:
        /*0004*/ 	.word	0x00000082


	//----- nvinfo : EIATTR_KPARAM_INFO
	.align		4
.L_1388:
        /*0008*/ 	.byte	0x04, 0x17
        /*000a*/ 	.short	(.L_1390 - .L_1389)
.L_1389:
        /*000c*/ 	.word	0x00000000
        /*0010*/ 	.short	0x0000
        /*0012*/ 	.short	0x0000
        /*0014*/ 	.byte	0x00, 0xf0, 0x41, 0x07


	//----- nvinfo : EIATTR_SPARSE_MMA_MASK
	.align		4
.L_1390:
        /*0018*/ 	.byte	0x03, 0x50
        /*001a*/ 	.short	0x0000


	//----- nvinfo : EIATTR_MAXREG_COUNT
	.align		4
        /*001c*/ 	.byte	0x03, 0x1b
        /*001e*/ 	.short	0x00ff


	//----- nvinfo : EIATTR_NUM_BARRIERS
	.align		4
        /*0020*/ 	.byte	0x02, 0x4c
        /*0022*/ 	.byte	0x01
	.zero		1


	//----- nvinfo : EIATTR_MERCURY_ISA_VERSION
	.align		4
        /*0024*/ 	.byte	0x03, 0x5f
        /*0026*/ 	.short	0x0101


	//----- nvinfo : EIATTR_COOP_GROUP_MASK_REGIDS
	.align		4
        /*0028*/ 	.byte	0x04, 0x29
        /*002a*/ 	.short	(.L_1392 - .L_1391)


	//   ....[0]....
.L_1391:
        /*002c*/ 	.word	0xffffffff


	//   ....[1]....
        /*0030*/ 	.word	0xffffffff


	//   ....[2]....
        /*0034*/ 	.word	0xffffffff


	//   ....[3]....
        /*0038*/ 	.word	0xffffffff


	//   ....[4]....
        /*003c*/ 	.word	0xffffffff


	//   ....[5]....
        /*0040*/ 	.word	0xffffffff


	//----- nvinfo : EIATTR_COOP_GROUP_INSTR_OFFSETS
	.align		4
.L_1392:
        /*0044*/ 	.byte	0x04, 0x28
        /*0046*/ 	.short	(.L_1394 - .L_1393)


	//   ....[0]....
.L_1393:
        /*0048*/ 	.word	0x00001c10


	//   ....[1]....
        /*004c*/ 	.word	0x00001c40


	//   ....[2]....
        /*0050*/ 	.word	0x00001c70


	//   ....[3]....
        /*0054*/ 	.word	0x00001ed0


	//   ....[4]....
        /*0058*/ 	.word	0x00001f90


	//   ....[5]....
        /*005c*/ 	.word	0x000020a0


	//----- nvinfo : EIATTR_EXIT_INSTR_OFFSETS
	.align		4
.L_1394:
        /*0060*/ 	.byte	0x04, 0x1c
        /*0062*/ 	.short	(.L_1396 - .L_1395)


	//   ....[0]....
.L_1395:
        /*0064*/ 	.word	0x00004c20


	//   ....[1]....
        /*0068*/ 	.word	0x00005230


	//----- nvinfo : EIATTR_CRS_STACK_SIZE
	.align		4
.L_1396:
        /*006c*/ 	.byte	0x04, 0x1e
        /*006e*/ 	.short	(.L_1398 - .L_1397)
.L_1397:
        /*0070*/ 	.word	0x00000000


	//----- nvinfo : EIATTR_CBANK_PARAM_SIZE
	.align		4
.L_1398:
        /*0074*/ 	.byte	0x03, 0x19
        /*0076*/ 	.short	0x01d0


	//----- nvinfo : EIATTR_PARAM_CBANK
	.align		4
        /*0078*/ 	.byte	0x04, 0x0a
        /*007a*/ 	.short	(.L_1400 - .L_1399)
	.align		4
.L_1399:
        /*007c*/ 	.word	index@(.nv.constant0._ZN5flash32flash_fwd_splitkv_combine_kernelI23Flash_fwd_kernel_traitsILi96ELi64ELi64ELi4ELb0ELb0EN7cutlass6half_tE19Flash_kernel_traitsILi96ELi64ELi64ELi4ES3_EELi16ELi5ELb1EEEvNS_16Flash_fwd_paramsE)
        /*0080*/ 	.short	0x0210
        /*0082*/ 	.short	0x01d0


	//----- nvinfo : EIATTR_SW_WAR
	.align		4
.L_1400:
        /*0084*/ 	.byte	0x04, 0x36
        /*0086*/ 	.short	(.L_1402 - .L_1401)
.L_1401:
        /*0088*/ 	.word	0x00000008
.L_1402:


//--------------------- .nv.info._ZN5flash32flash_fwd_splitkv_combine_kernelI23Flash_fwd_kernel_traitsILi96ELi64ELi64ELi4ELb0ELb0EN7cutlass6half_tE19Flash_kernel_traitsILi96ELi64ELi64ELi4ES3_EELi16ELi4ELb1EEEvNS_16Flash_fwd_paramsE --------------------------
	.section	.nv.info._ZN5flash32flash_fwd_splitkv_combine_kernelI23Flash_fwd_kernel_traitsILi96ELi64ELi64ELi4ELb0ELb0EN7cutlass6half_tE19Flash_kernel_traitsILi96ELi64ELi64ELi4ES3_EELi16ELi4ELb1EEEvNS_16Flash_fwd_paramsE,"",@"SHT_CUDA_INFO"
	.sectionflags	@""
	.align	4


	//----- nvinfo : EIATTR_CUDA_API_VERSION
	.align		4
        /*0000*/ 	.byte	0x04, 0x37
        /*0002*/ 	.short	(.L_1404 - .L_1403)
.L_1403:
        /*0004*/ 	.word	0x00000082


	//----- nvinfo : EIATTR_KPARAM_INFO
	.align		4
.L_1404:
        /*0008*/ 	.byte	0x04, 0x17
        /*000a*/ 	.short	(.L_1406 - .L_1405)
.L_1405:
        /*000c*/ 	.word	0x00000000
        /*0010*/ 	.short	0x0000
        /*0012*/ 	.short	0x0000
        /*0014*/ 	.byte	0x00, 0xf0, 0x41, 0x07


	//----- nvinfo : EIATTR_SPARSE_MMA_MASK
	.align		4
.L_1406:
        /*0018*/ 	.byte	0x03, 0x50
        /*001a*/ 	.short	0x0000


	//----- nvinfo : EIATTR_MAXREG_COUNT
	.align		4
        /*001c*/ 	.byte	0x03, 0x1b
        /*001e*/ 	.short	0x00ff


	//----- nvinfo : EIATTR_NUM_BARRIERS
	.align		4
        /*0020*/ 	.byte	0x02, 0x4c
        /*0022*/ 	.byte	0x01
	.zero		1


	//----- nvinfo : EIATTR_MERCURY_ISA_VERSION
	.align		4
        /*0024*/ 	.byte	0x03, 0x5f
        /*0026*/ 	.short	0x0101


	//----- nvinfo : EIATTR_COOP_GROUP_MASK_REGIDS
	.align		4
        /*0028*/ 	.byte	0x04, 0x29
        /*002a*/ 	.short	(.L_1408 - .L_1407)


	//   ....[0]....
.L_1407:
        /*002c*/ 	.word	0xffffffff


	//   ....[1]....
        /*0030*/ 	.word	0xffffffff


	//   ....[2]....
        /*0034*/ 	.word	0xffffffff


	//   ....[3]....
        /*0038*/ 	.word	0xffffffff


	//   ....[4]....
        /*003c*/ 	.word	0xffffffff


	//   ....[5]....
        /*0040*/ 	.word	0xffffffff


	//----- nvinfo : EIATTR_COOP_GROUP_INSTR_OFFSETS
	.align		4
.L_1408:
        /*0044*/ 	.byte	0x04, 0x28
        /*0046*/ 	.short	(.L_1410 - .L_1409)


	//   ....[0]....
.L_1409:
        /*0048*/ 	.word	0x00001780


	//   ....[1]....
        /*004c*/ 	.word	0x000017b0


	//   ....[2]....
        /*0050*/ 	.word	0x000017f0


	//   ....[3]....
        /*0054*/ 	.word	0x000019b0


	//   ....[4]....
        /*0058*/ 	.word	0x00001a30


	//   ....[5]....
        /*005c*/ 	.word	0x00001ba0


	//----- nvinfo : EIATTR_EXIT_INSTR_OFFSETS
	.align		4
.L_1410:
        /*0060*/ 	.byte	0x04, 0x1c
        /*0062*/ 	.short	(.L_1412 - .L_1411)


	//   ....[0]....
.L_1411:
        /*0064*/ 	.word	0x00004860


	//   ....[1]....
        /*0068*/ 	.word	0x00004e70


	//----- nvinfo : EIATTR_CRS_STACK_SIZE
	.align		4
.L_1412:
        /*006c*/ 	.byte	0x04, 0x1e
        /*006e*/ 	.short	(.L_1414 - .L_1413)
.L_1413:
        /*0070*/ 	.word	0x00000000


	//----- nvinfo : EIATTR_CBANK_PARAM_SIZE
	.align		4
.L_1414:
        /*0074*/ 	.byte	0x03, 0x19
        /*0076*/ 	.short	0x01d0


	//----- nvinfo : EIATTR_PARAM_CBANK
	.align		4
        /*0078*/ 	.byte	0x04, 0x0a
        /*007a*/ 	.short	(.L_1416 - .L_1415)
	.align		4
.L_1415:
        /*007c*/ 	.word	index@(.nv.constant0._ZN5flash32flash_fwd_splitkv_combine_kernelI23Flash_fwd_kernel_traitsILi96ELi64ELi64ELi4ELb0ELb0EN7cutlass6half_tE19Flash_kernel_traitsILi96ELi64ELi64ELi4ES3_EELi16ELi4ELb1EEEvNS_16Flash_fwd_paramsE)
        /*0080*/ 	.short	0x0210
        /*0082*/ 	.short	0x01d0


	//----- nvinfo : EIATTR_SW_WAR
	.align		4
.L_1416:
        /*0084*/ 	.byte	0x04, 0x36
        /*0086*/ 	.short	(.L_1418 - .L_1417)
.L_1417:
        /*0088*/ 	.word	0x00000008
.L_1418:


//--------------------- .nv.info._ZN5flash32flash_fwd_splitkv_combine_kernelI23Flash_fwd_kernel_traitsILi96ELi64ELi64ELi4ELb0ELb0EN7cutlass6half_tE19Flash_kernel_traitsILi96ELi64ELi64ELi4ES3_EELi16ELi3ELb1EEEvNS_16Flash_fwd_paramsE --------------------------
	.section	.nv.info._ZN5flash32flash_fwd_splitkv_combine_kernelI23Flash_fwd_kernel_traitsILi96ELi64ELi64ELi4ELb0ELb0EN7cutlass6half_tE19Flash_kernel_traitsILi96ELi64ELi64ELi4ES3_EELi16ELi3ELb1EEEvNS_16Flash_fwd_paramsE,"",@"SHT_CUDA_INFO"
	.sectionflags	@""
	.align	4


	//----- nvinfo : EIATTR_CUDA_API_VERSION
	.align		4
        /*0000*/ 	.byte	0x04, 0x37
        /*0002*/ 	.short	(.L_1420 - .L_1419)
.L_1419:
        /*0004*/ 	.word	0x00000082


	//----- nvinfo : EIATTR_KPARAM_INFO
	.align		4
.L_1420:
        /*0008*/ 	.byte	0x04, 0x17
        /*000a*/ 	.short	(.L_1422 - .L_1421)
.L_1421:
        /*000c*/ 	.word	0x00000000
        /*0010*/ 	.short	0x0000
        /*0012*/ 	.short	0x0000
        /*0014*/ 	.byte	0x00, 0xf0, 0x41, 0x07


	//----- nvinfo : EIATTR_SPARSE_MMA_MASK
	.align		4
.L_1422:
        /*0018*/ 	.byte	0x03, 0x50
        /*001a*/ 	.short	0x0000


	//----- nvinfo : EIATTR_MAXREG_COUNT
	.align		4
        /*001c*/ 	.byte	0x03, 0x1b
        /*001e*/ 	.short	0x00ff


	//----- nvinfo : EIATTR_NUM_BARRIERS
	.align		4
        /*0020*/ 	.byte	0x02, 0x4c
        /*0022*/ 	.byte	0x01
	.zero		1


	//----- nvinfo : EIATTR_MERCURY_ISA_VERSION
	.align		4
        /*0024*/ 	.byte	0x03, 0x5f
        /*0026*/ 	.short	0x0101


	//----- nvinfo : EIATTR_COOP_GROUP_MASK_REGIDS
	.align		4
        /*0028*/ 	.byte	0x04, 0x29
        /*002a*/ 	.short	(.L_1424 - .L_1423)


	//   ....[0]....
.L_1423:
        /*002c*/ 	.word	0xffffffff


	//   ....[1]....
        /*0030*/ 	.word	0xffffffff


	//   ....[2]....
        /*0034*/ 	.word	0xffffffff


	//   ....[3]....
        /*0038*/ 	.word	0xffffffff


	//   ....[4]....
        /*003c*/ 	.word	0xffffffff


	//   ....[5]....
        /*0040*/ 	.word	0xffffffff


	//----- nvinfo : EIATTR_COOP_GROUP_INSTR_OFFSETS
	.align		4
.L_1424:
        /*0044*/ 	.byte	0x04, 0x28
        /*0046*/ 	.short	(.L_1426 - .L_1425)


	//   ....[0]....
.L_1425:
        /*0048*/ 	.word	0x00001810


	//   ....[1]....
        /*004c*/ 	.word	0x00001890


	//   ....[2]....
        /*0050*/ 	.word	0x00001900


	//   ....[3]....
        /*0054*/ 	.word	0x00001a50


	//   ....[4]....
        /*0058*/ 	.word	0x00001b30


	//   ....[5]....
        /*005c*/ 	.word	0x00001c90


	//----- nvinfo : EIATTR_EXIT_INSTR_OFFSETS
	.align		4
.L_1426:
        /*0060*/ 	.byte	0x04, 0x1c
        /*0062*/ 	.short	(.L_1428 - .L_1427)


	//   ....[0]....
.L_1427:
        /*0064*/ 	.word	0x00004870


	//   ....[1]....
        /*0068*/ 	.word	0x00004e80


	//----- nvinfo : EIATTR_CRS_STACK_SIZE
	.align		4
.L_1428:
        /*006c*/ 	.byte	0x04, 0x1e
        /*006e*/ 	.short	(.L_1430 - .L_1429)
.L_1429:
        /*0070*/ 	.word	0x00000000


	//----- nvinfo : EIATTR_CBANK_PARAM_SIZE
	.align		4
.L_1430:
        /*0074*/ 	.byte	0x03, 0x19
        /*0076*/ 	.short	0x01d0


	//----- nvinfo : EIATTR_PARAM_CBANK
	.align		4
        /*0078*/ 	.byte	0x04, 0x0a
        /*007a*/ 	.short	(.L_1432 - .L_1431)
	.align		4
.L_1431:
        /*007c*/ 	.word	index@(.nv.constant0._ZN5flash32flash_fwd_splitkv_combine_kernelI23Flash_fwd_kernel_traitsILi96ELi64ELi64ELi4ELb0ELb0EN7cutlass6half_tE19Flash_kernel_traitsILi96ELi64ELi64ELi4ES3_EELi16ELi3ELb1EEEvNS_16Flash_fwd_paramsE)
        /*0080*/ 	.short	0x0210
        /*0082*/ 	.short	0x01d0


	//----- nvinfo : EIATTR_SW_WAR
	.align		4
.L_1432:
        /*0084*/ 	.byte	0x04, 0x36
        /*0086*/ 	.short	(.L_1434 - .L_1433)
.L_1433:
        /*0088*/ 	.word	0x00000008
.L_1434:


//--------------------- .nv.info._ZN5flash32flash_fwd_splitkv_combine_kernelI23Flash_fwd_kernel_traitsILi96ELi64ELi64ELi4ELb0ELb0EN7cutlass6half_tE19Flash_kernel_traitsILi96ELi64ELi64ELi4ES3_EELi16ELi2ELb1EEEvNS_16Flash_fwd_paramsE --------------------------
	.section	.nv.info._ZN5flash32flash_fwd_splitkv_combine_kernelI23Flash_fwd_kernel_traitsILi96ELi64ELi64ELi4ELb0ELb0EN7cutlass6half_tE19Flash_kernel_traitsILi96ELi64ELi64ELi4ES3_EELi16ELi2ELb1EEEvNS_16Flash_fwd_paramsE,"",@"SHT_CUDA_INFO"
	.sectionflags	@""
	.align	4


	//----- nvinfo : EIATTR_CUDA_API_VERSION
	.align		4
        /*0000*/ 	.byte	0x04, 0x37
        /*0002*/ 	.short	(.L_1436 - .L_1435)
.L_1435:
        /*0004*/ 	.word	0x00000082


	//----- nvinfo : EIATTR_KPARAM_INFO
	.align		4
.L_1436:
        /*0008*/ 	.byte	0x04, 0x17
        /*000a*/ 	.short	(.L_1438 - .L_1437)
.L_1437:
        /*000c*/ 	.word	0x00000000
        /*0010*/ 	.short	0x0000
        /*0012*/ 	.short	0x0000
        /*0014*/ 	.byte	0x00, 0xf0, 0x41, 0x07


	//----- nvinfo : EIATTR_SPARSE_MMA_MASK
	.align		4
.L_1438:
        /*0018*/ 	.byte	0x03, 0x50
        /*001a*/ 	.short	0x0000


	//----- nvinfo : EIATTR_MAXREG_COUNT
	.align		4
        /*001c*/ 	.byte	0x03, 0x1b
        /*001e*/ 	.short	0x00ff


	//----- nvinfo : EIATTR_NUM_BARRIERS
	.align		4
        /*0020*/ 	.byte	0x02, 0x4c
        /*0022*/ 	.byte	0x01
	.zero		1


	//----- nvinfo : EIATTR_MERCURY_ISA_VERSION
	.align		4
        /*0024*/ 	.byte	0x03, 0x5f
        /*0026*/ 	.short	0x0101


	//----- nvinfo : EIATTR_COOP_GROUP_MASK_REGIDS
	.align		4
        /*0028*/ 	.byte	0x04, 0x29
        /*002a*/ 	.short	(.L_1440 - .L_1439)


	//   ....[0]....
.L_1439:
        /*002c*/ 	.word	0xffffffff


	//   ....[1]....
        /*0030*/ 	.word	0xffffffff


	//   ....[2]....
        /*0034*/ 	.word	0xffffffff


	//   ....[3]....
        /*0038*/ 	.word	0xffffffff


	//----- nvinfo : EIATTR_COOP_GROUP_INSTR_OFFSETS
	.align		4
.L_1440:
        /*003c*/ 	.byte	0x04, 0x28
        /*003e*/ 	.short	(.L_1442 - .L_1441)


	//   ....[0]....
.L_1441:
        /*0040*/ 	.word	0x00001800


	//   ....[1]....
        /*0044*/ 	.word	0x00001880


	//   ....[2]....
        /*0048*/ 	.word	0x00001a80


	//   ....[3]....
        /*004c*/ 	.word	0x00001bd0


	//----- nvinfo : EIATTR_EXIT_INSTR_OFFSETS
	.align		4
.L_1442:
        /*0050*/ 	.byte	0x04, 0x1c
        /*0052*/ 	.short	(.L_1444 - .L_1443)


	//   ....[0]....
.L_1443:
        /*0054*/ 	.word	0x00004840


	//   ....[1]....
        /*0058*/ 	.word	0x00004e50


	//----- nvinfo : EIATTR_CRS_STACK_SIZE
	.align		4
.L_1444:
        /*005c*/ 	.byte	0x04, 0x1e
        /*005e*/ 	.short	(.L_1446 - .L_1445)
.L_1445:
        /*0060*/ 	.word	0x00000000


	//----- nvinfo : EIATTR_CBANK_PARAM_SIZE
	.align		4
.L_1446:
        /*0064*/ 	.byte	0x03, 0x19
        /*0066*/ 	.short	0x01d0


	//----- nvinfo : EIATTR_PARAM_CBANK
	.align		4
        /*0068*/ 	.byte	0x04, 0x0a
        /*006a*/ 	.short	(.L_1448 - .L_1447)
	.align		4
.L_1447:
        /*006c*/ 	.word	index@(.nv.constant0._ZN5flash32flash_fwd_splitkv_combine_kernelI23Flash_fwd_kernel_traitsILi96ELi64ELi64ELi4ELb0ELb0EN7cutlass6half_tE19Flash_kernel_traitsILi96ELi64ELi64ELi4ES3_EELi16ELi2ELb1EEEvNS_16Flash_fwd_paramsE)
        /*0070*/ 	.short	0x0210
        /*0072*/ 	.short	0x01d0


	//----- nvinfo : EIATTR_SW_WAR
	.align		4
.L_1448:
        /*0074*/ 	.byte	0x04, 0x36
        /*0076*/ 	.short	(.L_1450 - .L_1449)
.L_1449:
        /*0078*/ 	.word	0x00000008
.L_1450:


//--------------------- .nv.info._ZN5flash32flash_fwd_splitkv_combine_kernelI23Flash_fwd_kernel_traitsILi96ELi64ELi64ELi4ELb0ELb0EN7cutlass6half_tE19Flash_kernel_traitsILi96ELi64ELi64ELi4ES3_EELi16ELi1ELb1EEEvNS_16Flash_fwd_paramsE --------------------------
	.section	.nv.info._ZN5flash32flash_fwd_splitkv_combine_kernelI23Flash_fwd_kernel_traitsILi96ELi64ELi64ELi4ELb0ELb0EN7cutlass6half_tE19Flash_kernel_traitsILi96ELi64ELi64ELi4ES3_EELi16ELi1ELb1EEEvNS_16Flash_fwd_paramsE,"",@"SHT_CUDA_INFO"
	.sectionflags	@""
	.align	4


	//----- nvinfo : EIATTR_CUDA_API_VERSION
	.align		4
        /*0000*/ 	.byte	0x04, 0x37
        /*0002*/ 	.short	(.L_1452 - .L_1451)
.L_1451:
        /*0004*/ 	.word	0x00000082


	//----- nvinfo : EIATTR_KPARAM_INFO
	.align		4
.L_1452:
        /*0008*/ 	.byte	0x04, 0x17
        /*000a*/ 	.short	(.L_1454 - .L_1453)
.L_1453:
        /*000c*/ 	.word	0x00000000
        /*0010*/ 	.short	0x0000
        /*0012*/ 	.short	0x0000
        /*0014*/ 	.byte	0x00, 0xf0, 0x41, 0x07


	//----- nvinfo : EIATTR_SPARSE_MMA_MASK
	.align		4
.L_1454:
        /*0018*/ 	.byte	0x03, 0x50
        /*001a*/ 	.short	0x0000


	//----- nvinfo : EIATTR_MAXREG_COUNT
	.align		4
        /*001c*/ 	.byte	0x03, 0x1b
        /*001e*/ 	.short	0x00ff


	//----- nvinfo : EIATTR_NUM_BARRIERS
	.align		4
        /*0020*/ 	.byte	0x02, 0x4c
        /*0022*/ 	.byte	0x01
	.zero		1


	//----- nvinfo : EIATTR_MERCURY_ISA_VERSION
	.align		4
        /*0024*/ 	.byte	0x03, 0x5f
        /*0026*/ 	.short	0x0101


	//----- nvinfo : EIATTR_COOP_GROUP_MASK_REGIDS
	.align		4
        /*0028*/ 	.byte	0x04, 0x29
        /*002a*/ 	.short	(.L_1456 - .L_1455)


	//   ....[0]....
.L_1455:
        /*002c*/ 	.word	0xffffffff


	//   ....[1]....
        /*0030*/ 	.word	0xffffffff


	//----- nvinfo : EIATTR_COOP_GROUP_INSTR_OFFSETS
	.align		4
.L_1456:
        /*0034*/ 	.byte	0x04, 0x28
        /*0036*/ 	.short	(.L_1458 - .L_1457)


	//   ....[0]....
.L_1457:
        /*0038*/ 	.word	0x000018a0


	//   ....[1]....
        /*003c*/ 	.word	0x00001b30


	//----- nvinfo : EIATTR_EXIT_INSTR_OFFSETS
	.align		4
.L_1458:
        /*0040*/ 	.byte	0x04, 0x1c
        /*0042*/ 	.short	(.L_1460 - .L_1459)


	//   ....[0]....
.L_1459:
        /*0044*/ 	.word	0x00004880


	//   ....[1]....
        /*0048*/ 	.word	0x00004e90


	//----- nvinfo : EIATTR_CRS_STACK_SIZE
	.align		4
.L_1460:
        /*004c*/ 	.byte	0x04, 0x1e
        /*004e*/ 	.short	(.L_1462 - .L_1461)
.L_1461:
        /*0050*/ 	.word	0x00000000


	//----- nvinfo : EIATTR_CBANK_PARAM_SIZE
	.align		4
.L_1462:
        /*0054*/ 	.byte	0x03, 0x19
        /*0056*/ 	.short	0x01d0


	//----- nvinfo : EIATTR_PARAM_CBANK
	.align		4
        /*0058*/ 	.byte	0x04, 0x0a
        /*005a*/ 	.short	(.L_1464 - .L_1463)
	.align		4
.L_1463:
        /*005c*/ 	.word	index@(.nv.constant0._ZN5flash32flash_fwd_splitkv_combine_kernelI23Flash_fwd_kernel_traitsILi96ELi64ELi64ELi4ELb0ELb0EN7cutlass6half_tE19Flash_kernel_traitsILi96ELi64ELi64ELi4ES3_EELi16ELi1ELb1EEEvNS_16Flash_fwd_paramsE)
        /*0060*/ 	.short	0x0210
        /*0062*/ 	.short	0x01d0


	//----- nvinfo : EIATTR_SW_WAR
	.align		4
.L_1464:
        /*0064*/ 	.byte	0x04, 0x36
        /*0066*/ 	.short	(.L_1466 - .L_1465)
.L_1465:
        /*0068*/ 	.word	0x00000008
.L_1466:


//--------------------- .nv.info._ZN5flash24flash_fwd_splitkv_kernelI23Flash_fwd_kernel_traitsILi96ELi64ELi64ELi4ELb0ELb0EN7cutlass6half_tE19Flash_kernel_traitsILi96ELi64ELi64ELi4ES3_EELb1ELb0ELb0ELb0ELb0ELb0ELb0ELb0EEEvNS_16Flash_fwd_paramsE --------------------------
	.section	.nv.info._ZN5flash24flash_fwd_splitkv_kernelI23Flash_fwd_kernel_traitsILi96ELi64ELi64ELi4ELb0ELb0EN7cutlass6half_tE19Flash_kernel_traitsILi96ELi64ELi64ELi4ES3_EELb1ELb0ELb0ELb0ELb0ELb0ELb0ELb0EEEvNS_16Flash_fwd_paramsE,"",@"SHT_CUDA_INFO"
	.sectionflags	@""
	.align	4


	//----- nvinfo : EIATTR_CUDA_API_VERSION
	.align		4
        /*0000*/ 	.byte	0x04, 0x37
        /*0002*/ 	.short	(.L_1468 - .L_1467)
.L_1467:
        /*0004*/ 	.word	0x00000082


	//----- nvinfo : EIATTR_KPARAM_INFO
	.align		4
.L_1468:
        /*0008*/ 	.byte	0x04, 0x17
        /*000a*/ 	.short	(.L_1470 - .L_1469)
.L_1469:
        /*000c*/ 	.word	0x00000000
        /*0010*/ 	.short	0x0000
        /*0012*/ 	.short	0x0000
        /*0014*/ 	.byte	0x00, 0xf0, 0x41, 0x07


	//----- nvinfo : EIATTR_SPARSE_MMA_MASK
	.align		4
.L_1470:
        /*0018*/ 	.byte	0x03, 0x50
        /*001a*/ 	.short	0x0000


	//----- nvinfo : EIATTR_MAXREG_COUNT
	.align		4
        /*001c*/ 	.byte	0x03, 0x1b
        /*001e*/ 	.short	0x00ff


	//----- nvinfo : EIATTR_NUM_BARRIERS
	.align		4
        /*0020*/ 	.byte	0x02, 0x4c
        /*0022*/ 	.byte	0x01
	.zero		1


	//----- nvinfo : EIATTR_MERCURY_ISA_VERSION
	.align		4
        /*0024*/ 	.byte	0x03, 0x5f
        /*0026*/ 	.short	0x0101


	//----- nvinfo : EIATTR_COOP_GROUP_MASK_REGIDS
	.align		4
        /*0028*/ 	.byte	0x04, 0x29
        /*002a*/ 	.short	(.L_1472 - .L_1471)


	//   ....[0]....
.L_1471:
        /*002c*/ 	.word	0xffffffff


	//   ....[1]....
        /*0030*/ 	.word	0xffffffff


	//   ....[2]....
        /*0034*/ 	.word	0xffffffff


	//   ....[3]....
        /*0038*/ 	.word	0xffffffff


	//   ....[4]....
        /*003c*/ 	.word	0xffffffff


	//   ....[5]....
        /*0040*/ 	.word	0xffffffff


	//   ....[6]....
        /*0044*/ 	.word	0xffffffff


	//   ....[7]....
        /*0048*/ 	.word	0xffffffff


	//   ....[8]....
        /*004c*/ 	.word	0xffffffff


	//   ....[9]....
        /*0050*/ 	.word	0xffffffff


	//   ....[10]....
        /*0054*/ 	.word	0xffffffff


	//   ....[11]....
        /*0058*/ 	.word	0xffffffff


	//   ....[12]....
        /*005c*/ 	.word	0xffffffff


	//   ....[13]....
        /*0060*/ 	.word	0xffffffff


	//   ....[14]....
        /*0064*/ 	.word	0xffffffff


	//   ....[15]....
        /*0068*/ 	.word	0xffffffff


	//----- nvinfo : EIATTR_COOP_GROUP_INSTR_OFFSETS
	.align		4
.L_1472:
        /*006c*/ 	.byte	0x04, 0x28
        /*006e*/ 	.short	(.L_1474 - .L_1473)


	//   ....[0]....
.L_1473:
        /*0070*/ 	.word	0x00004190


	//   ....[1]....
        /*0074*/ 	.word	0x00004200


	//   ....[2]....
        /*0078*/ 	.word	0x00004210


	//   ....[3]....
        /*007c*/ 	.word	0x000042a0


	//   ....[4]....
        /*0080*/ 	.word	0x00006a00


	//   ....[5]....
        /*0084*/ 	.word	0x00006a10


	//   ....[6]....
        /*0088*/ 	.word	0x00006a50


	//   ....[7]....
        /*008c*/ 	.word	0x00006a60


	//   ....[8]....
        /*0090*/ 	.word	0x00008ff0


	//   ....[9]....
        /*0094*/ 	.word	0x00009000


	//   ....[10]....
        /*0098*/ 	.word	0x00009030


	//   ....[11]....
        /*009c*/ 	.word	0x00009040


	//   ....[12]....
        /*00a0*/ 	.word	0x0000a030


	//   ....[13]....
        /*00a4*/ 	.word	0x0000a070


	//   ....[14]....
        /*00a8*/ 	.word	0x0000a0e0


	//   ....[15]....
        /*00ac*/ 	.word	0x0000a0f0


	//----- nvinfo : EIATTR_EXIT_INSTR_OFFSETS
	.align		4
.L_1474:
        /*00b0*/ 	.byte	0x04, 0x1c
        /*00b2*/ 	.short	(.L_1476 - .L_1475)


	//   ....[0]....
.L_1475:
        /*00b4*/ 	.word	0x00000310


	//   ....[1]....
        /*00b8*/ 	.word	0x00000a40


	//   ....[2]....
        /*00bc*/ 	.word	0x00000a70


	//   ....[3]....
        /*00c0*/ 	.word	0x0000b0e0


	//   ....[4]....
        /*00c4*/ 	.word	0x0000b200


	//   ....[5]....
        /*00c8*/ 	.word	0x0000b220


	//----- nvinfo : EIATTR_CRS_STACK_SIZE
	.align		4
.L_1476:
        /*00cc*/ 	.byte	0x04, 0x1e
        /*00ce*/ 	.short	(.L_1478 - .L_1477)
.L_1477:
        /*00d0*/ 	.word	0x00000000


	//----- nvinfo : EIATTR_CBANK_PARAM_SIZE
	.align		4
.L_1478:
        /*00d4*/ 	.byte	0x03, 0x19
        /*00d6*/ 	.short	0x01d0


	//----- nvinfo : EIATTR_PARAM_CBANK
	.align		4
        /*00d8*/ 	.byte	0x04, 0x0a
        /*00da*/ 	.short	(.L_1480 - .L_1479)
	.align		4
.L_1479:
        /*00dc*/ 	.word	index@(.nv.constant0._ZN5flash24flash_fwd_splitkv_kernelI23Flash_fwd_kernel_traitsILi96ELi64ELi64ELi4ELb0ELb0EN7cutlass6half_tE19Flash_kernel_traitsILi96ELi64ELi64ELi4ES3_EELb1ELb0ELb0ELb0ELb0ELb0ELb0ELb0EEEvNS_16Flash_fwd_paramsE)
        /*00e0*/ 	.short	0x0210
        /*00e2*/ 	.short	0x01d0


	//----- nvinfo : EIATTR_SW_WAR
	.align		4
.L_1480:
        /*00e4*/ 	.byte	0x04, 0x36
        /*00e6*/ 	.short	(.L_1482 - .L_1481)
.L_1481:
        /*00e8*/ 	.word	0x00000008
.L_1482:


//--------------------- .nv.info._ZN5flash24flash_fwd_splitkv_kernelI23Flash_fwd_kernel_traitsILi96ELi64ELi64ELi4ELb0ELb0EN7cutlass6half_tE19Flash_kernel_traitsILi96ELi64ELi64ELi4ES3_EELb1ELb0ELb0ELb0ELb0ELb1ELb0ELb0EEEvNS_16Flash_fwd_paramsE --------------------------
	.section	.nv.info._ZN5flash24flash_fwd_splitkv_kernelI23Flash_fwd_kernel_traitsILi96ELi64ELi64ELi4ELb0ELb0EN7cutlass6half_tE19Flash_kernel_traitsILi96ELi64ELi64ELi4ES3_EELb1ELb0ELb0ELb0ELb0ELb1ELb0ELb0EEEvNS_16Flash_fwd_paramsE,"",@"SHT_CUDA_INFO"
	.sectionflags	@""
	.align	4


	//----- nvinfo : EIATTR_CUDA_API_VERSION
	.align		4
        /*0000*/ 	.byte	0x04, 0x37
        /*0002*/ 	.short	(.L_1484 - .L_1483)
.L_1483:
        /*0004*/ 	.word	0x00000082


	//----- nvinfo : EIATTR_KPARAM_INFO
	.align		4
.L_1484:
        /*0008*/ 	.byte	0x04, 0x17
        /*000a*/ 	.short	(.L_1486 - .L_1485)
.L_1485:
        /*000c*/ 	.word	0x00000000
        /*0010*/ 	.short	0x0000
        /*0012*/ 	.short	0x0000
        /*0014*/ 	.byte	0x00, 0xf0, 0x41, 0x07


	//----- nvinfo : EIATTR_SPARSE_MMA_MASK
	.align		4
.L_1486:
        /*0018*/ 	.byte	0x03, 0x50
        /*001a*/ 	.short	0x0000


	//----- nvinfo : EIATTR_MAXREG_COUNT
	.align		4
        /*001c*/ 	.byte	0x03, 0x1b
        /*001e*/ 	.short	0x00ff


	//----- nvinfo : EIATTR_NUM_BARRIERS
	.align		4
        /*0020*/ 	.byte	0x02, 0x4c
        /*0022*/ 	.byte	0x01
	.zero		1


	//----- nvinfo : EIATTR_MERCURY_ISA_VERSION
	.align		4
        /*0024*/ 	.byte	0x03, 0x5f
        /*0026*/ 	.short	0x0101


	//----- nvinfo : EIATTR_COOP_GROUP_MASK_REGIDS
	.align		4
        /*0028*/ 	.byte	0x04, 0x29
        /*002a*/ 	.short	(.L_1488 - .L_1487)


	//   ....[0]....
.L_1487:
        /*002c*/ 	.word	0xffffffff


	//   ....[1]....
        /*0030*/ 	.word	0xffffffff


	//   ....[2]....
        /*0034*/ 	.word	0xffffffff


	//   ....[3]....
        /*0038*/ 	.word	0xffffffff


	//   ....[4]....
        /*003c*/ 	.word	0xffffffff


	//   ....[5]....
        /*0040*/ 	.word	0xffffffff


	//   ....[6]....
        /*0044*/ 	.word	0xffffffff


	//   ....[7]....
        /*0048*/ 	.word	0xffffffff


	//   ....[8]....
        /*004c*/ 	.word	0xffffffff


	//   ....[9]....
        /*0050*/ 	.word	0xffffffff


	//   ....[10]....
        /*0054*/ 	.word	0xffffffff


	//   ....[11]....
        /*0058*/ 	.word	0xffffffff


	//   ....[12]....
        /*005c*/ 	.word	0xffffffff


	//   ....[13]....
        /*0060*/ 	.word	0xffffffff


	//   ....[14]....
        /*0064*/ 	.word	0xffffffff


	//   ....[15]....
        /*0068*/ 	.word	0xffffffff


	//----- nvinfo : EIATTR_COOP_GROUP_INSTR_OFFSETS
	.align		4
.L_1488:
        /*006c*/ 	.byte	0x04, 0x28
        /*006e*/ 	.short	(.L_1490 - .L_1489)


	//   ....[0]....
.L_1489:
        /*0070*/ 	.word	0x000045a0


	//   ....[1]....
        /*0074*/ 	.word	0x00004620


	//   ....[2]....
        /*0078*/ 	.word	0x00004630


	//   ....[3]....
        /*007c*/ 	.word	0x00004660


	//   ....[4]....
        /*0080*/ 	.word	0x00007210


	//   ....[5]....
        /*0084*/ 	.word	0x00007250


	//   ....[6]....
        /*0088*/ 	.word	0x00007270


	//   ....[7]....
        /*008c*/ 	.word	0x00007290


	//   ....[8]....
        /*0090*/ 	.word	0x00009c00


	//   ....[9]....
        /*0094*/ 	.word	0x00009c20


	//   ....[10]....
        /*0098*/ 	.word	0x00009c60


	//   ....[11]....
        /*009c*/ 	.word	0x00009c70


	//   ....[12]....
        /*00a0*/ 	.word	0x0000ac20


	//   ....[13]....
        /*00a4*/ 	.word	0x0000ac60


	//   ....[14]....
        /*00a8*/ 	.word	0x0000acd0


	//   ....[15]....
        /*00ac*/ 	.word	0x0000ace0


	//----- nvinfo : EIATTR_EXIT_INSTR_OFFSETS
	.align		4
.L_1490:
        /*00b0*/ 	.byte	0x04, 0x1c
        /*00b2*/ 	.short	(.L_1492 - .L_1491)


	//   ....[0]....
.L_1491:
        /*00b4*/ 	.word	0x00000310


	//   ....[1]....
        /*00b8*/ 	.word	0x00000a40


	//   ....[2]....
        /*00bc*/ 	.word	0x00000a70


	//   ....[3]....
        /*00c0*/ 	.word	0x0000bcd0


	//   ....[4]....
        /*00c4*/ 	.word	0x0000bdf0


	//   ....[5]....
        /*00c8*/ 	.word	0x0000be10


	//----- nvinfo : EIATTR_CRS_STACK_SIZE
	.align		4
.L_1492:
        /*00cc*/ 	.byte	0x04, 0x1e
        /*00ce*/ 	.short	(.L_1494 - .L_1493)
.L_1493:
        /*00d0*/ 	.word	0x00000000


	//----- nvinfo : EIATTR_CBANK_PARAM_SIZE
	.align		4
.L_1494:
        /*00d4*/ 	.byte	0x03, 0x19
        /*00d6*/ 	.short	0x01d0


	//----- nvinfo : EIATTR_PARAM_CBANK
	.align		4
        /*00d8*/ 	.byte	0x04, 0x0a
        /*00da*/ 	.short	(.L_1496 - .L_1495)
	.align		4
.L_1495:
        /*00dc*/ 	.word	index@(.nv.constant0._ZN5flash24flash_fwd_splitkv_kernelI23Flash_fwd_kernel_traitsILi96ELi64ELi64ELi4ELb0ELb0EN7cutlass6half_tE19Flash_kernel_traitsILi96ELi64ELi64ELi4ES3_EELb1ELb0ELb0ELb0ELb0ELb1ELb0ELb0EEEvNS_16Flash_fwd_paramsE)
        /*00e0*/ 	.short	0x0210
        /*00e2*/ 	.short	0x01d0


	//----- nvinfo : EIATTR_SW_WAR
	.align		4
.L_1496:
        /*00e4*/ 	.byte	0x04, 0x36
        /*00e6*/ 	.short	(.L_1498 - .L_1497)
.L_1497:
        /*00e8*/ 	.word	0x00000008
.L_1498:


//--------------------- .nv.info._ZN5flash24flash_fwd_splitkv_kernelI23Flash_fwd_kernel_traitsILi96ELi64ELi64ELi4ELb0ELb0EN7cutlass6half_tE19Flash_kernel_traitsILi96ELi64ELi64ELi4ES3_EELb1ELb0ELb0ELb0ELb0ELb0ELb0ELb1EEEvNS_16Flash_fwd_paramsE --------------------------
	.section	.nv.info._ZN5flash24flash_fwd_splitkv_kernelI23Flash_fwd_kernel_traitsILi96ELi64ELi64ELi4ELb0ELb0EN7cutlass6half_tE19Flash_kernel_traitsILi96ELi64ELi64ELi4ES3_EELb1ELb0ELb0ELb0ELb0ELb0ELb0ELb1EEEvNS_16Flash_fwd_paramsE,"",@"SHT_CUDA_INFO"
	.sectionflags	@""
	.align	4


	//----- nvinfo : EIATTR_CUDA_API_VERSION
	.align		4
        /*0000*/ 	.byte	0x04, 0x37
        /*0002*/ 	.short	(.L_1500 - .L_1499)
.L_1499:
        /*0004*/ 	.word	0x00000082


	//----- nvinfo : EIATTR_KPARAM_INFO
	.align		4
.L_1500:
        /*0008*/ 	.byte	0x04, 0x17
        /*000a*/ 	.short	(.L_1502 - .L_1501)
.L_1501:
        /*000c*/ 	.word	0x00000000
        /*0010*/ 	.short	0x0000
        /*0012*/ 	.short	0x0000
        /*0014*/ 	.byte	0x00, 0xf0, 0x41, 0x07


	//----- nvinfo : EIATTR_SPARSE_MMA_MASK
	.align		4
.L_1502:
        /*0018*/ 	.byte	0x03, 0x50
        /*001a*/ 	.short	0x0000


	//----- nvinfo : EIATTR_MAXREG_COUNT
	.align		4
        /*001c*/ 	.byte	0x03, 0x1b
        /*001e*/ 	.short	0x00ff


	//----- nvinfo : EIATTR_NUM_BARRIERS
	.align		4
        /*0020*/ 	.byte	0x02, 0x4c
        /*0022*/ 	.byte	0x01
	.zero		1


	//----- nvinfo : EIATTR_MERCURY_ISA_VERSION
	.align		4
        /*0024*/ 	.byte	0x03, 0x5f
        /*0026*/ 	.short	0x0101


	//----- nvinfo : EIATTR_COOP_GROUP_MASK_REGIDS
	.align		4
        /*0028*/ 	.byte	0x04, 0x29
        /*002a*/ 	.short	(.L_1504 - .L_1503)


	//   ....[0]....
.L_1503:
        /*002c*/ 	.word	0xffffffff


	//   ....[1]....
        /*0030*/ 	.word	0xffffffff


	//   ....[2]....
        /*0034*/ 	.word	0xffffffff


	//   ....[3]....
        /*0038*/ 	.word	0xffffffff


	//   ....[4]....
        /*003c*/ 	.word	0xffffffff


	//   ....[5]....
        /*0040*/ 	.word	0xffffffff


	//   ....[6]....
        /*0044*/ 	.word	0xffffffff


	//   ....[7]....
        /*0048*/ 	.word	0xffffffff


	//   ....[8]....
        /*004c*/ 	.word	0xffffffff


	//   ....[9]....
        /*0050*/ 	.word	0xffffffff


	//   ....[10]....
        /*0054*/ 	.word	0xffffffff


	//   ....[11]....
        /*0058*/ 	.word	0xffffffff


	//   ....[12]....
        /*005c*/ 	.word	0xffffffff


	//   ....[13]....
        /*0060*/ 	.word	0xffffffff


	//   ....[14]....
        /*0064*/ 	.word	0xffffffff


	//   ....[15]....
        /*0068*/ 	.word	0xffffffff


	//----- nvinfo : EIATTR_COOP_GROUP_INSTR_OFFSETS
	.align		4
.L_1504:
        /*006c*/ 	.byte	0x04, 0x28
        /*006e*/ 	.short	(.L_1506 - .L_1505)


	//   ....[0]....
.L_1505:
        /*0070*/ 	.word	0x0000c760


	//   ....[1]....
        /*0074*/ 	.word	0x0000c8f0


	//   ....[2]....
        /*0078*/ 	.word	0x0000c940


	//   ....[3]....
        /*007c*/ 	.word	0x0000c9e0


	//   ....[4]....
        /*0080*/ 	.word	0x0000f140


	//   ....[5]....
        /*0084*/ 	.word	0x0000f150


	//   ....[6]....
        /*0088*/ 	.word	0x0000f180


	//   ....[7]....
        /*008c*/ 	.word	0x0000f190


	//   ....[8]....
        /*0090*/ 	.word	0x00011750


	//   ....[9]....
        /*0094*/ 	.word	0x00011770


	//   ....[10]....
        /*0098*/ 	.word	0x000117a0


	//   ....[11]....
        /*009c*/ 	.word	0x000117b0


	//   ....[12]....
        /*00a0*/ 	.word	0x00012790


	//   ....[13]....
        /*00a4*/ 	.word	0x000127d0


	//   ....[14]....
        /*00a8*/ 	.word	0x00012830


	//   ....[15]....
        /*00ac*/ 	.word	0x00012840


	//----- nvinfo : EIATTR_EXIT_INSTR_OFFSETS
	.align		4
.L_1506:
        /*00b0*/ 	.byte	0x04, 0x1c
        /*00b2*/ 	.short	(.L_1508 - .L_1507)


	//   ....[0]....
.L_1507:
        /*00b4*/ 	.word	0x00000330


	//   ....[1]....
        /*00b8*/ 	.word	0x00000a60


	//   ....[2]....
        /*00bc*/ 	.word	0x00000a90


	//   ....[3]....
        /*00c0*/ 	.word	0x000137a0


	//   ....[4]....
        /*00c4*/ 	.word	0x000138c0


	//   ....[5]....
        /*00c8*/ 	.word	0x000138e0


	//----- nvinfo : EIATTR_CRS_STACK_SIZE
	.align		4
.L_1508:
        /*00cc*/ 	.byte	0x04, 0x1e
        /*00ce*/ 	.short	(.L_1510 - .L_1509)
.L_1509:
        /*00d0*/ 	.word	0x00000000


	//----- nvinfo : EIATTR_CBANK_PARAM_SIZE
	.align		4
.L_1510:
        /*00d4*/ 	.byte	0x03, 0x19
        /*00d6*/ 	.short	0x01d0


	//----- nvinfo : EIATTR_PARAM_CBANK
	.align		4
        /*00d8*/ 	.byte	0x04, 0x0a
        /*00da*/ 	.short	(.L_1512 - .L_1511)
	.align		4
.L_1511:
        /*00dc*/ 	.word	index@(.nv.constant0._ZN5flash24flash_fwd_splitkv_kernelI23Flash_fwd_kernel_traitsILi96ELi64ELi64ELi4ELb0ELb0EN7cutlass6half_tE19Flash_kernel_traitsILi96ELi64ELi64ELi4ES3_EELb1ELb0ELb0ELb0ELb0ELb0ELb0ELb1EEEvNS_16Flash_fwd_paramsE)
        /*00e0*/ 	.short	0x0210
        /*00e2*/ 	.short	0x01d0


	//----- nvinfo : EIATTR_SW_WAR
	.align		4
.L_1512:
        /*00e4*/ 	.byte	0x04, 0x36
        /*00e6*/ 	.short	(.L_1514 - .L_1513)
.L_1513:
        /*00e8*/ 	.word	0x00000008
.L_1514:


//--------------------- .nv.info._ZN5flash24flash_fwd_splitkv_kernelI23Flash_fwd_kernel_traitsILi96ELi64ELi64ELi4ELb0ELb0EN7cutlass6half_tE19Flash_kernel_traitsILi96ELi64ELi64ELi4ES3_EELb1ELb0ELb0ELb0ELb0ELb1ELb0ELb1EEEvNS_16Flash_fwd_paramsE --------------------------
	.section	.nv.info._ZN5flash24flash_fwd_splitkv_kernelI23Flash_fwd_kernel_traitsILi96ELi64ELi64ELi4ELb0ELb0EN7cutlass6half_tE19Flash_kernel_traitsILi96ELi64ELi64ELi4ES3_EELb1ELb0ELb0ELb0ELb0ELb1ELb0ELb1EEEvNS_16Flash_fwd_paramsE,"",@"SHT_CUDA_INFO"
	.sectionflags	@""
	.align	4


	//----- nvinfo : EIATTR_CUDA_API_VERSION
	.align		4
        /*0000*/ 	.byte	0x04, 0x37
        /*0002*/ 	.short	(.L_1516 - .L_1515)
.L_1515:
        /*0004*/ 	.word	0x00000082


	//----- nvinfo : EIATTR_KPARAM_INFO
	.align		4
.L_1516:
        /*0008*/ 	.byte	0x04, 0x17
        /*000a*/ 	.short	(.L_1518 - .L_1517)
.L_1517:
        /*000c*/ 	.word	0x00000000
        /*0010*/ 	.short	0x0000
        /*0012*/ 	.short	0x0000
        /*0014*/ 	.byte	0x00, 0xf0, 0x41, 0x07


	//----- nvinfo : EIATTR_SPARSE_MMA_MASK
	.align		4
.L_1518:
        /*0018*/ 	.byte	0x03, 0x50
        /*001a*/ 	.short	0x0000


	//----- nvinfo : EIATTR_MAXREG_COUNT
	.align		4
        /*001c*/ 	.byte	0x03, 0x1b
        /*001e*/ 	.short	0x00ff


	//----- nvinfo : EIATTR_NUM_BARRIERS
	.align		4
        /*0020*/ 	.byte	0x02, 0x4c
        /*0022*/ 	.byte	0x01
	.zero		1


	//----- nvinfo : EIATTR_MERCURY_ISA_VERSION
	.align		4
        /*0024*/ 	.byte	0x03, 0x5f
        /*0026*/ 	.short	0x0101


	//----- nvinfo : EIATTR_COOP_GROUP_MASK_REGIDS
	.align		4
        /*0028*/ 	.byte	0x04, 0x29
        /*002a*/ 	.short	(.L_1520 - .L_1519)


	//   ....[0]....
.L_1519:
        /*002c*/ 	.word	0xffffffff


	//   ....[1]....
        /*0030*/ 	.word	0xffffffff


	//   ....[2]....
        /*0034*/ 	.word	0xffffffff


	//   ....[3]....
        /*0038*/ 	.word	0xffffffff


	//   ....[4]....
        /*003c*/ 	.word	0xffffffff


	//   ....[5]....
        /*0040*/ 	.word	0xffffffff


	//   ....[6]....
        /*0044*/ 	.word	0xffffffff


	//   ....[7]....
        /*0048*/ 	.word	0xffffffff


	//   ....[8]....
        /*004c*/ 	.word	0xffffffff


	//   ....[9]....
        /*0050*/ 	.word	0xffffffff


	//   ....[10]....
        /*0054*/ 	.word	0xffffffff


	//   ....[11]....
        /*0058*/ 	.word	0xffffffff


	//   ....[12]....
        /*005c*/ 	.word	0xffffffff


	//   ....[13]....
        /*0060*/ 	.word	0xffffffff


	//   ....[14]....
        /*0064*/ 	.word	0xffffffff


	//   ....[15]....
        /*0068*/ 	.word	0xffffffff


	//----- nvinfo : EIATTR_COOP_GROUP_INSTR_OFFSETS
	.align		4
.L_1520:
        /*006c*/ 	.byte	0x04, 0x28
        /*006e*/ 	.short	(.L_1522 - .L_1521)


	//   ....[0]....
.L_1521:
        /*0070*/ 	.word	0x0000cc20


	//   ....[1]....
        /*0074*/ 	.word	0x0000cd40


	//   ....[2]....
        /*0078*/ 	.word	0x0000cd50


	//   ....[3]....
        /*007c*/ 	.word	0x0000cda0


	//   ....[4]....
        /*0080*/ 	.word	0x0000f940


	//   ....[5]....
        /*0084*/ 	.word	0x0000f950


	//   ....[6]....
        /*0088*/ 	.word	0x0000f990


	//   ....[7]....
        /*008c*/ 	.word	0x0000f9a0


	//   ....[8]....
        /*0090*/ 	.word	0x00012350


	//   ....[9]....
        /*0094*/ 	.word	0x00012370


	//   ....[10]....
        /*0098*/ 	.word	0x000123a0


	//   ....[11]....
        /*009c*/ 	.word	0x000123b0


	//   ....[12]....
        /*00a0*/ 	.word	0x00013360


	//   ....[13]....
        /*00a4*/ 	.word	0x000133a0


	//   ....[14]....
        /*00a8*/ 	.word	0x00013400


	//   ....[15]....
        /*00ac*/ 	.word	0x00013410


	//----- nvinfo : EIATTR_EXIT_INSTR_OFFSETS
	.align		4
.L_1522:
        /*00b0*/ 	.byte	0x04, 0x1c
        /*00b2*/ 	.short	(.L_1524 - .L_1523)


	//   ....[0]....
.L_1523:
        /*00b4*/ 	.word	0x00000330


	//   ....[1]....
        /*00b8*/ 	.word	0x00000a50


	//   ....[2]....
        /*00bc*/ 	.word	0x00000a80


	//   ....[3]....
        /*00c0*/ 	.word	0x00014370


	//   ....[4]....
        /*00c4*/ 	.word	0x00014490


	//   ....[5]....
        /*00c8*/ 	.word	0x000144b0


	//----- nvinfo : EIATTR_CRS_STACK_SIZE
	.align		4
.L_1524:
        /*00cc*/ 	.byte	0x04, 0x1e
        /*00ce*/ 	.short	(.L_1526 - .L_1525)
.L_1525:
        /*00d0*/ 	.word	0x00000000


	//----- nvinfo : EIATTR_CBANK_PARAM_SIZE
	.align		4
.L_1526:
        /*00d4*/ 	.byte	0x03, 0x19
        /*00d6*/ 	.short	0x01d0


	//----- nvinfo : EIATTR_PARAM_CBANK
	.align		4
        /*00d8*/ 	.byte	0x04, 0x0a
        /*00da*/ 	.short	(.L_1528 - .L_1527)
	.align		4
.L_1527:
        /*00dc*/ 	.word	index@(.nv.constant0._ZN5flash24flash_fwd_splitkv_kernelI23Flash_fwd_kernel_traitsILi96ELi64ELi64ELi4ELb0ELb0EN7cutlass6half_tE19Flash_kernel_traitsILi96ELi64ELi64ELi4ES3_EELb1ELb0ELb0ELb0ELb0ELb1ELb0ELb1EEEvNS_16Flash_fwd_paramsE)
        /*00e0*/ 	.short	0x0210
        /*00e2*/ 	.short	0x01d0


	//----- nvinfo : EIATTR_SW_WAR
	.align		4
.L_1528:
        /*00e4*/ 	.byte	0x04, 0x36
        /*00e6*/ 	.short	(.L_1530 - .L_1529)
.L_1529:
        /*00e8*/ 	.word	0x00000008
.L_1530:


//--------------------- .nv.info._ZN5flash24flash_fwd_splitkv_kernelI23Flash_fwd_kernel_traitsILi96ELi64ELi64ELi4ELb0ELb0EN7cutlass6half_tE19Flash_kernel_traitsILi96ELi64ELi64ELi4ES3_EELb1ELb0ELb0ELb0ELb0ELb0ELb1ELb0EEEvNS_16Flash_fwd_paramsE --------------------------
	.section	.nv.info._ZN5flash24flash_fwd_splitkv_kernelI23Flash_fwd_kernel_traitsILi96ELi64ELi64ELi4ELb0ELb0EN7cutlass6half_tE19Flash_kernel_traitsILi96ELi64ELi64ELi4ES3_EELb1ELb0ELb0ELb0ELb0ELb0ELb1ELb0EEEvNS_16Flash_fwd_paramsE,"",@"SHT_CUDA_INFO"
	.sectionflags	@""
	.align	4


	//----- nvinfo : EIATTR_CUDA_API_VERSION
	.align		4
        /*0000*/ 	.byte	0x04, 0x37
        /*0002*/ 	.short	(.L_1532 - .L_1531)
.L_1531:
        /*0004*/ 	.word	0x00000082


	//----- nvinfo : EIATTR_KPARAM_INFO
	.align		4
.L_1532:
        /*0008*/ 	.byte	0x04, 0x17
        /*000a*/ 	.short	(.L_1534 - .L_1533)
.L_1533:
        /*000c*/ 	.word	0x00000000
        /*0010*/ 	.short	0x0000
        /*0012*/ 	.short	0x0000
        /*0014*/ 	.byte	0x00, 0xf0, 0x41, 0x07


	//----- nvinfo : EIATTR_SPARSE_MMA_MASK
	.align		4
.L_1534:
        /*0018*/ 	.byte	0x03, 0x50
        /*001a*/ 	.short	0x0000


	//----- nvinfo : EIATTR_MAXREG_COUNT
	.align		4
        /*001c*/ 	.byte	0x03, 0x1b
        /*001e*/ 	.short	0x00ff


	//----- nvinfo : EIATTR_NUM_BARRIERS
	.align		4
        /*0020*/ 	.byte	0x02, 0x4c
        /*0022*/ 	.byte	0x01
	.zero		1


	//----- nvinfo : EIATTR_MERCURY_ISA_VERSION
	.align		4
        /*0024*/ 	.byte	0x03, 0x5f
        /*0026*/ 	.short	0x0101


	//----- nvinfo : EIATTR_COOP_GROUP_MASK_REGIDS
	.align		4
        /*0028*/ 	.byte	0x04, 0x29
        /*002a*/ 	.short	(.L_1536 - .L_1535)


	//   ....[0]....
.L_1535:
        /*002c*/ 	.word	0xffffffff


	//   ....[1]....
        /*0030*/ 	.word	0xffffffff


	//   ....[2]....
        /*0034*/ 	.word	0xffffffff


	//   ....[3]....
        /*0038*/ 	.word	0xffffffff


	//   ....[4]....
        /*003c*/ 	.word	0xffffffff


	//   ....[5]....
        /*0040*/ 	.word	0xffffffff


	//   ....[6]....
        /*0044*/ 	.word	0xffffffff


	//   ....[7]....
        /*0048*/ 	.word	0xffffffff


	//   ....[8]....
        /*004c*/ 	.word	0xffffffff


	//   ....[9]....
        /*0050*/ 	.word	0xffffffff


	//   ....[10]....
        /*0054*/ 	.word	0xffffffff


	//   ....[11]....
        /*0058*/ 	.word	0xffffffff


	//   ....[12]....
        /*005c*/ 	.word	0xffffffff


	//   ....[13]....
        /*0060*/ 	.word	0xffffffff


	//   ....[14]....
        /*0064*/ 	.word	0xffffffff


	//   ....[15]....
        /*0068*/ 	.word	0xffffffff


	//----- nvinfo : EIATTR_COOP_GROUP_INSTR_OFFSETS
	.align		4
.L_1536:
        /*006c*/ 	.byte	0x04, 0x28
        /*006e*/ 	.short	(.L_1538 - .L_1537)


	//   ....[0]....
.L_1537:
        /*0070*/ 	.word	0x00004480


	//   ....[1]....
        /*0074*/ 	.word	0x00004520


	//   ....[2]....
        /*0078*/ 	.word	0x00004530


	//   ....[3]....
        /*007c*/ 	.word	0x00004560


	//   ....[4]....
        /*0080*/ 	.word	0x00006d40


	//   ....[5]....
        /*0084*/ 	.word	0x00006d50


	//   ....[6]....
        /*0088*/ 	.word	0x00006d90


	//   ....[7]....
        /*008c*/ 	.word	0x00006da0


	//   ....[8]....
        /*0090*/ 	.word	0x00009340


	//   ....[9]....
        /*0094*/ 	.word	0x00009350


	//   ....[10]....
        /*0098*/ 	.word	0x00009380


	//   ....[11]....
        /*009c*/ 	.word	0x00009390


	//   ....[12]....
        /*00a0*/ 	.word	0x0000a370


	//   ....[13]....
        /*00a4*/ 	.word	0x0000a3b0


	//   ....[14]....
        /*00a8*/ 	.word	0x0000a430


	//   ....[15]....
        /*00ac*/ 	.word	0x0000a440


	//----- nvinfo : EIATTR_EXIT_INSTR_OFFSETS
	.align		4
.L_1538:
        /*00b0*/ 	.byte	0x04, 0x1c
        /*00b2*/ 	.short	(.L_1540 - .L_1539)


	//   ....[0]....
.L_1539:
        /*00b4*/ 	.word	0x00000450


	//   ....[1]....
        /*00b8*/ 	.word	0x00000d10


	//   ....[2]....
        /*00bc*/ 	.word	0x00000d40


	//   ....[3]....
        /*00c0*/ 	.word	0x0000b400


	//   ....[4]....
        /*00c4*/ 	.word	0x0000b470


	//   ....[5]....
        /*00c8*/ 	.word	0x0000b490


	//----- nvinfo : EIATTR_CRS_STACK_SIZE
	.align		4
.L_1540:
        /*00cc*/ 	.byte	0x04, 0x1e
        /*00ce*/ 	.short	(.L_1542 - .L_1541)
.L_1541:
        /*00d0*/ 	.word	0x00000000


	//----- nvinfo : EIATTR_CBANK_PARAM_SIZE
	.align		4
.L_1542:
        /*00d4*/ 	.byte	0x03, 0x19
        /*00d6*/ 	.short	0x01d0


	//----- nvinfo : EIATTR_PARAM_CBANK
	.align		4
        /*00d8*/ 	.byte	0x04, 0x0a
        /*00da*/ 	.short	(.L_1544 - .L_1543)
	.align		4
.L_1543:
        /*00dc*/ 	.word	index@(.nv.constant0._ZN5flash24flash_fwd_splitkv_kernelI23Flash_fwd_kernel_traitsILi96ELi64ELi64ELi4ELb0ELb0EN7cutlass6half_tE19Flash_kernel_traitsILi96ELi64ELi64ELi4ES3_EELb1ELb0ELb0ELb0ELb0ELb0ELb1ELb0EEEvNS_16Flash_fwd_paramsE)
        /*00e0*/ 	.short	0x0210
        /*00e2*/ 	.short	0x01d0


	//----- nvinfo : EIATTR_SW_WAR
	.align		4
.L_1544:
        /*00e4*/ 	.byte	0x04, 0x36
        /*00e6*/ 	.short	(.L_1546 - .L_1545)
.L_1545:
        /*00e8*/ 	.word	0x00000008
.L_1546:


//--------------------- .nv.info._ZN5flash24flash_fwd_splitkv_kernelI23Flash_fwd_kernel_traitsILi96ELi64ELi64ELi4ELb0ELb0EN7cutlass6half_tE19Flash_kernel_traitsILi96ELi64ELi64ELi4ES3_EELb1ELb0ELb0ELb0ELb0ELb1ELb1ELb0EEEvNS_16Flash_fwd_paramsE --------------------------
	.section	.nv.info._ZN5flash24flash_fwd_splitkv_kernelI23Flash_fwd_kernel_traitsILi96ELi64ELi64ELi4ELb0ELb0EN7cutlass6half_tE19Flash_kernel_traitsILi96ELi64ELi64ELi4ES3_EELb1ELb0ELb0ELb0ELb0ELb1ELb1ELb0EEEvNS_16Flash_fwd_paramsE,"",@"SHT_CUDA_INFO"
	.sectionflags	@""
	.align	4


	//----- nvinfo : EIATTR_CUDA_API_VERSION
	.align		4
        /*0000*/ 	.byte	0x04, 0x37
        /*0002*/ 	.short	(.L_1548 - .L_1547)
.L_1547:
        /*0004*/ 	.word	0x00000082


	//----- nvinfo : EIATTR_KPARAM_INFO
	.align		4
.L_1548:
        /*0008*/ 	.byte	0x04, 0x17
        /*000a*/ 	.short	(.L_1550 - .L_1549)
.L_1549:
        /*000c*/ 	.word	0x00000000
        /*0010*/ 	.short	0x0000
        /*0012*/ 	.short	0x0000
        /*0014*/ 	.byte	0x00, 0xf0, 0x41, 0x07


	//----- nvinfo : EIATTR_SPARSE_MMA_MASK
	.align		4
.L_1550:
        /*0018*/ 	.byte	0x03, 0x50
        /*001a*/ 	.short	0x0000


	//----- nvinfo : EIATTR_MAXREG_COUNT
	.align		4
        /*001c*/ 	.byte	0x03, 0x1b
        /*001e*/ 	.short	0x00ff


	//----- nvinfo : EIATTR_NUM_BARRIERS
	.align		4
        /*0020*/ 	.byte	0x02, 0x4c
        /*0022*/ 	.byte	0x01
	.zero		1


	//----- nvinfo : EIATTR_MERCURY_ISA_VERSION
	.align		4
        /*0024*/ 	.byte	0x03, 0x5f
        /*0026*/ 	.short	0x0101


	//----- nvinfo : EIATTR_COOP_GROUP_MASK_REGIDS
	.align		4
        /*0028*/ 	.byte	0x04, 0x29
        /*002a*/ 	.short	(.L_1552 - .L_1551)


	//   ....[0]....
.L_1551:
        /*002c*/ 	.word	0xffffffff


	//   ....[1]....
        /*0030*/ 	.word	0xffffffff


	//   ....[2]....
        /*0034*/ 	.word	0xffffffff


	//   ....[3]....
        /*0038*/ 	.word	0xffffffff


	//   ....[4]....
        /*003c*/ 	.word	0xffffffff


	//   ....[5]....
        /*0040*/ 	.word	0xffffffff


	//   ....[6]....
        /*0044*/ 	.word	0xffffffff


	//   ....[7]....
        /*0048*/ 	.word	0xffffffff


	//   ....[8]....
        /*004c*/ 	.word	0xffffffff


	//   ....[9]....
        /*0050*/ 	.word	0xffffffff


	//   ....[10]....
        /*0054*/ 	.word	0xffffffff


	//   ....[11]....
        /*0058*/ 	.word	0xffffffff


	//   ....[12]....
        /*005c*/ 	.word	0xffffffff


	//   ....[13]....
        /*0060*/ 	.word	0xffffffff


	//   ....[14]....
        /*0064*/ 	.word	0xffffffff


	//   ....[15]....
        /*0068*/ 	.word	0xffffffff


	//----- nvinfo : EIATTR_COOP_GROUP_INSTR_OFFSETS
	.align		4
.L_1552:
        /*006c*/ 	.byte	0x04, 0x28
        /*006e*/ 	.short	(.L_1554 - .L_1553)


	//   ....[0]....
.L_1553:
        /*0070*/ 	.word	0x00004890


	//   ....[1]....
        /*0074*/ 	.word	0x000048f0


	//   ....[2]....
        /*0078*/ 	.word	0x00004900


	//   ....[3]....
        /*007c*/ 	.word	0x00004930


	//   ....[4]....
        /*0080*/ 	.word	0x00007550


	//   ....[5]....
        /*0084*/ 	.word	0x00007560


	//   ....[6]....
        /*0088*/ 	.word	0x00007590


	//   ....[7]....
        /*008c*/ 	.word	0x000075a0


	//   ....[8]....
        /*0090*/ 	.word	0x00009f50


	//   ....[9]....
        /*0094*/ 	.word	0x00009f70


	//   ....[10]....
        /*0098*/ 	.word	0x00009fa0


	//   ....[11]....
        /*009c*/ 	.word	0x00009fb0


	//   ....[12]....
        /*00a0*/ 	.word	0x0000af50


	//   ....[13]....
        /*00a4*/ 	.word	0x0000af90


	//   ....[14]....
        /*00a8*/ 	.word	0x0000b010


	//   ....[15]....
        /*00ac*/ 	.word	0x0000b020


	//----- nvinfo : EIATTR_EXIT_INSTR_OFFSETS
	.align		4
.L_1554:
        /*00b0*/ 	.byte	0x04, 0x1c
        /*00b2*/ 	.short	(.L_1556 - .L_1555)


	//   ....[0]....
.L_1555:
        /*00b4*/ 	.word	0x00000450


	//   ....[1]....
        /*00b8*/ 	.word	0x00000d10


	//   ....[2]....
        /*00bc*/ 	.word	0x00000d40


	//   ....[3]....
        /*00c0*/ 	.word	0x0000bfe0


	//   ....[4]....
        /*00c4*/ 	.word	0x0000c050


	//   ....[5]....
        /*00c8*/ 	.word	0x0000c070


	//----- nvinfo : EIATTR_CRS_STACK_SIZE
	.align		4
.L_1556:
        /*00cc*/ 	.byte	0x04, 0x1e
        /*00ce*/ 	.short	(.L_1558 - .L_1557)
.L_1557:
        /*00d0*/ 	.word	0x00000000


	//----- nvinfo : EIATTR_CBANK_PARAM_SIZE
	.align		4
.L_1558:
        /*00d4*/ 	.byte	0x03, 0x19
        /*00d6*/ 	.short	0x01d0


	//----- nvinfo : EIATTR_PARAM_CBANK
	.align		4
        /*00d8*/ 	.byte	0x04, 0x0a
        /*00da*/ 	.short	(.L_1560 - .L_1559)
	.align		4
.L_1559:
        /*00dc*/ 	.word	index@(.nv.constant0._ZN5flash24flash_fwd_splitkv_kernelI23Flash_fwd_kernel_traitsILi96ELi64ELi64ELi4ELb0ELb0EN7cutlass6half_tE19Flash_kernel_traitsILi96ELi64ELi64ELi4ES3_EELb1ELb0ELb0ELb0ELb0ELb1ELb1ELb0EEEvNS_16Flash_fwd_paramsE)
        /*00e0*/ 	.short	0x0210
        /*00e2*/ 	.short	0x01d0


	//----- nvinfo : EIATTR_SW_WAR
	.align		4
.L_1560:
        /*00e4*/ 	.byte	0x04, 0x36
        /*00e6*/ 	.short	(.L_1562 - .L_1561)
.L_1561:
        /*00e8*/ 	.word	0x00000008
.L_1562:


//--------------------- .nv.info._ZN5flash24flash_fwd_splitkv_kernelI23Flash_fwd_kernel_traitsILi96ELi64ELi64ELi4ELb0ELb0EN7cutlass6half_tE19Flash_kernel_traitsILi96ELi64ELi64ELi4ES3_EELb1ELb0ELb0ELb0ELb0ELb0ELb1ELb1EEEvNS_16Flash_fwd_paramsE --------------------------
	.section	.nv.info._ZN5flash24flash_fwd_splitkv_kernelI23Flash_fwd_kernel_traitsILi96ELi64ELi64ELi4ELb0ELb0EN7cutlass6half_tE19Flash_kernel_traitsILi96ELi64ELi64ELi4ES3_EELb1ELb0ELb0ELb0ELb0ELb0ELb1ELb1EEEvNS_16Flash_fwd_paramsE,"",@"SHT_CUDA_INFO"
	.sectionflags	@""
	.align	4


	//----- nvinfo : EIATTR_CUDA_API_VERSION
	.align		4
        /*0000*/ 	.byte	0x04, 0x37
        /*0002*/ 	.short	(.L_1564 - .L_1563)
.L_1563:
        /*0004*/ 	.word	0x00000082


	//----- nvinfo : EIATTR_KPARAM_INFO
	.align		4
.L_1564:
        /*0008*/ 	.byte	0x04, 0x17
        /*000a*/ 	.short	(.L_1566 - .L_1565)
.L_1565:
        /*000c*/ 	.word	0x00000000
        /*0010*/ 	.short	0x0000
        /*0012*/ 	.short	0x0000
        /*0014*/ 	.byte	0x00, 0xf0, 0x41, 0x07


	//----- nvinfo : EIATTR_SPARSE_MMA_MASK
	.align		4
.L_1566:
        /*0018*/ 	.byte	0x03, 0x50
        /*001a*/ 	.short	0x0000


	//----- nvinfo : EIATTR_MAXREG_COUNT
	.align		4
        /*001c*/ 	.byte	0x03, 0x1b
        /*001e*/ 	.short	0x00ff


	//----- nvinfo : EIATTR_NUM_BARRIERS
	.align		4
        /*0020*/ 	.byte	0x02, 0x4c
        /*0022*/ 	.byte	0x01
	.zero		1


	//----- nvinfo : EIATTR_MERCURY_ISA_VERSION
	.align		4
        /*0024*/ 	.byte	0x03, 0x5f
        /*0026*/ 	.short	0x0101


	//----- nvinfo : EIATTR_COOP_GROUP_MASK_REGIDS
	.align		4
        /*0028*/ 	.byte	0x04, 0x29
        /*002a*/ 	.short	(.L_1568 - .L_1567)


	//   ....[0]....
.L_1567:
        /*002c*/ 	.word	0xffffffff


	//   ....[1]....
        /*0030*/ 	.word	0xffffffff


	//   ....[2]....
        /*0034*/ 	.word	0xffffffff


	//   ....[3]....
        /*0038*/ 	.word	0xffffffff


	//   ....[4]....
        /*003c*/ 	.word	0xffffffff


	//   ....[5]....
        /*0040*/ 	.word	0xffffffff


	//   ....[6]....
        /*0044*/ 	.word	0xffffffff


	//   ....[7]....
        /*0048*/ 	.word	0xffffffff


	//   ....[8]....
        /*004c*/ 	.word	0xffffffff


	//   ....[9]....
        /*0050*/ 	.word	0xffffffff


	//   ....[10]....
        /*0054*/ 	.word	0xffffffff


	//   ....[11]....
        /*0058*/ 	.word	0xffffffff


	//   ....[12]....
        /*005c*/ 	.word	0xffffffff


	//   ....[13]....
        /*0060*/ 	.word	0xffffffff


	//   ....[14]....
        /*0064*/ 	.word	0xffffffff


	//   ....[15]....
        /*0068*/ 	.word	0xffffffff


	//----- nvinfo : EIATTR_COOP_GROUP_INSTR_OFFSETS
	.align		4
.L_1568:
        /*006c*/ 	.byte	0x04, 0x28
        /*006e*/ 	.short	(.L_1570 - .L_1569)


	//   ....[0]....
.L_1569:
        /*0070*/ 	.word	0x0000cb80


	//   ....[1]....
        /*0074*/ 	.word	0x0000cba0


	//   ....[2]....
        /*0078*/ 	.word	0x0000cc10


	//   ....[3]....
        /*007c*/ 	.word	0x0000cc20


	//   ....[4]....
        /*0080*/ 	.word	0x0000f450


	//   ....[5]....
        /*0084*/ 	.word	0x0000f460


	//   ....[6]....
        /*0088*/ 	.word	0x0000f490


	//   ....[7]....
        /*008c*/ 	.word	0x0000f4a0


	//   ....[8]....
        /*0090*/ 	.word	0x00011a40


	//   ....[9]....
        /*0094*/ 	.word	0x00011a60


	//   ....[10]....
        /*0098*/ 	.word	0x00011aa0


	//   ....[11]....
        /*009c*/ 	.word	0x00011ab0


	//   ....[12]....
        /*00a0*/ 	.word	0x00012a70


	//   ....[13]....
        /*00a4*/ 	.word	0x00012ab0


	//   ....[14]....
        /*00a8*/ 	.word	0x00012b60


	//   ....[15]....
        /*00ac*/ 	.word	0x00012b70


	//----- nvinfo : EIATTR_EXIT_INSTR_OFFSETS
	.align		4
.L_1570:
        /*00b0*/ 	.byte	0x04, 0x1c
        /*00b2*/ 	.short	(.L_1572 - .L_1571)


	//   ....[0]....
.L_1571:
        /*00b4*/ 	.word	0x00000440


	//   ....[1]....
        /*00b8*/ 	.word	0x00000d20


	//   ....[2]....
        /*00bc*/ 	.word	0x00000d50


	//   ....[3]....
        /*00c0*/ 	.word	0x00013a30


	//   ....[4]....
        /*00c4*/ 	.word	0x00013aa0


	//   ....[5]....
        /*00c8*/ 	.word	0x00013ac0


	//----- nvinfo : EIATTR_CRS_STACK_SIZE
	.align		4
.L_1572:
        /*00cc*/ 	.byte	0x04, 0x1e
        /*00ce*/ 	.short	(.L_1574 - .L_1573)
.L_1573:
        /*00d0*/ 	.word	0x00000000


	//----- nvinfo : EIATTR_CBANK_PARAM_SIZE
	.align		4
.L_1574:
        /*00d4*/ 	.byte	0x03, 0x19
        /*00d6*/ 	.short	0x01d0


	//----- nvinfo : EIATTR_PARAM_CBANK
	.align		4
        /*00d8*/ 	.byte	0x04, 0x0a
        /*00da*/ 	.short	(.L_1576 - .L_1575)
	.align		4
.L_1575:
        /*00dc*/ 	.word	index@(.nv.constant0._ZN5flash24flash_fwd_splitkv_kernelI23Flash_fwd_kernel_traitsILi96ELi64ELi64ELi4ELb0ELb0EN7cutlass6half_tE19Flash_kernel_traitsILi96ELi64ELi64ELi4ES3_EELb1ELb0ELb0ELb0ELb0ELb0ELb1ELb1EEEvNS_16Flash_fwd_paramsE)
        /*00e0*/ 	.short	0x0210
        /*00e2*/ 	.short	0x01d0


	//----- nvinfo : EIATTR_SW_WAR
	.align		4
.L_1576:
        /*00e4*/ 	.byte	0x04, 0x36
        /*00e6*/ 	.short	(.L_1578 - .L_1577)
.L_1577:
        /*00e8*/ 	.word	0x00000008
.L_1578:


//--------------------- .nv.info._ZN5flash24flash_fwd_splitkv_kernelI23Flash_fwd_kernel_traitsILi96ELi64ELi64ELi4ELb0ELb0EN7cutlass6half_tE19Flash_kernel_traitsILi96ELi64ELi64ELi4ES3_EELb1ELb0ELb0ELb0ELb0ELb1ELb1ELb1EEEvNS_16Flash_fwd_paramsE --------------------------
	.section	.nv.info._ZN5flash24flash_fwd_splitkv_kernelI23Flash_fwd_kernel_traitsILi96ELi64ELi64ELi4ELb0ELb0EN7cutlass6half_tE19Flash_kernel_traitsILi96ELi64ELi64ELi4ES3_EELb1ELb0ELb0ELb0ELb0ELb1ELb1ELb1EEEvNS_16Flash_fwd_paramsE,"",@"SHT_CUDA_INFO"
	.sectionflags	@""
	.align	4


	//----- nvinfo : EIATTR_CUDA_API_VERSION
	.align		4
        /*0000*/ 	.byte	0x04, 0x37
        /*0002*/ 	.short	(.L_1580 - .L_1579)
.L_1579:
        /*0004*/ 	.word	0x00000082


	//----- nvinfo : EIATTR_KPARAM_INFO
	.align		4
.L_1580:
        /*0008*/ 	.byte	0x04, 0x17
        /*000a*/ 	.short	(.L_1582 - .L_1581)
.L_1581:
        /*000c*/ 	.word	0x00000000
        /*0010*/ 	.short	0x0000
        /*0012*/ 	.short	0x0000
        /*0014*/ 	.byte	0x00, 0xf0, 0x41, 0x07


	//----- nvinfo : EIATTR_SPARSE_MMA_MASK
	.align		4
.L_1582:
        /*0018*/ 	.byte	0x03, 0x50
        /*001a*/ 	.short	0x0000


	//----- nvinfo : EIATTR_MAXREG_COUNT
	.align		4
        /*001c*/ 	.byte	0x03, 0x1b
        /*001e*/ 	.short	0x00ff


	//----- nvinfo : EIATTR_NUM_BARRIERS
	.align		4
        /*0020*/ 	.byte	0x02, 0x4c
        /*0022*/ 	.byte	0x01
	.zero		1


	//----- nvinfo : EIATTR_MERCURY_ISA_VERSION
	.align		4
        /*0024*/ 	.byte	0x03, 0x5f
        /*0026*/ 	.short	0x0101


	//----- nvinfo : EIATTR_COOP_GROUP_MASK_REGIDS
	.align		4
        /*0028*/ 	.byte	0x04, 0x29
        /*002a*/ 	.short	(.L_1584 - .L_1583)


	//   ....[0]....
.L_1583:
        /*002c*/ 	.word	0xffffffff


	//   ....[1]....
        /*0030*/ 	.word	0xffffffff


	//   ....[2]....
        /*0034*/ 	.word	0xffffffff


	//   ....[3]....
        /*0038*/ 	.word	0xffffffff


	//   ....[4]....
        /*003c*/ 	.word	0xffffffff


	//   ....[5]....
        /*0040*/ 	.word	0xffffffff


	//   ....[6]....
        /*0044*/ 	.word	0xffffffff


	//   ....[7]....
        /*0048*/ 	.word	0xffffffff


	//   ....[8]....
        /*004c*/ 	.word	0xffffffff


	//   ....[9]....
        /*0050*/ 	.word	0xffffffff


	//   ....[10]....
        /*0054*/ 	.word	0xffffffff


	//   ....[11]....
        /*0058*/ 	.word	0xffffffff


	//   ....[12]....
        /*005c*/ 	.word	0xffffffff


	//   ....[13]....
        /*0060*/ 	.word	0xffffffff


	//   ....[14]....
        /*0064*/ 	.word	0xffffffff


	//   ....[15]....
        /*0068*/ 	.word	0xffffffff


	//----- nvinfo : EIATTR_COOP_GROUP_INSTR_OFFSETS
	.align		4
.L_1584:
        /*006c*/ 	.byte	0x04, 0x28
        /*006e*/ 	.short	(.L_1586 - .L_1585)


	//   ....[0]....
.L_1585:
        /*0070*/ 	.word	0x0000cff0


	//   ....[1]....
        /*0074*/ 	.word	0x0000d010


	//   ....[2]....
        /*0078*/ 	.word	0x0000d080


	//   ....[3]....
        /*007c*/ 	.word	0x0000d090


	//   ....[4]....
        /*0080*/ 	.word	0x0000fcb0


	//   ....[5]....
        /*0084*/ 	.word	0x0000fcc0


	//   ....[6]....
        /*0088*/ 	.word	0x0000fcf0


	//   ....[7]....
        /*008c*/ 	.word	0x0000fd00


	//   ....[8]....
        /*0090*/ 	.word	0x000126a0


	//   ....[9]....
        /*0094*/ 	.word	0x000126c0


	//   ....[10]....
        /*0098*/ 	.word	0x000126f0


	//   ....[11]....
        /*009c*/ 	.word	0x00012700


	//   ....[12]....
        /*00a0*/ 	.word	0x000136a0


	//   ....[13]....
        /*00a4*/ 	.word	0x000136e0


	//   ....[14]....
        /*00a8*/ 	.word	0x00013790


	//   ....[15]....
        /*00ac*/ 	.word	0x000137a0


	//----- nvinfo : EIATTR_EXIT_INSTR_OFFSETS
	.align		4
.L_1586:
        /*00b0*/ 	.byte	0x04, 0x1c
        /*00b2*/ 	.short	(.L_1588 - .L_1587)


	//   ....[0]....
.L_1587:
        /*00b4*/ 	.word	0x00000440


	//   ....[1]....
        /*00b8*/ 	.word	0x00000d20


	//   ....[2]....
        /*00bc*/ 	.word	0x00000d50


	//   ....[3]....
        /*00c0*/ 	.word	0x00014660


	//   ....[4]....
        /*00c4*/ 	.word	0x000146d0


	//   ....[5]....
        /*00c8*/ 	.word	0x000146f0


	//----- nvinfo : EIATTR_CRS_STACK_SIZE
	.align		4
.L_1588:
        /*00cc*/ 	.byte	0x04, 0x1e
        /*00ce*/ 	.short	(.L_1590 - .L_1589)
.L_1589:
        /*00d0*/ 	.word	0x00000000


	//----- nvinfo : EIATTR_CBANK_PARAM_SIZE
	.align		4
.L_1590:
        /*00d4*/ 	.byte	0x03, 0x19
        /*00d6*/ 	.short	0x01d0


	//----- nvinfo : EIATTR_PARAM_CBANK
	.align		4
        /*00d8*/ 	.byte	0x04, 0x0a
        /*00da*/ 	.short	(.L_1592 - .L_1591)
	.align		4
.L_1591:
        /*00dc*/ 	.word	index@(.nv.constant0._ZN5flash24flash_fwd_splitkv_kernelI23Flash_fwd_kernel_traitsILi96ELi64ELi64ELi4ELb0ELb0EN7cutlass6half_tE19Flash_kernel_traitsILi96ELi64ELi64ELi4ES3_EELb1ELb0ELb0ELb0ELb0ELb1ELb1ELb1EEEvNS_16Flash_fwd_paramsE)
        /*00e0*/ 	.short	0x0210
        /*00e2*/ 	.short	0x01d0


	//----- nvinfo : EIATTR_SW_WAR
	.align		4
.L_1592:
        /*00e4*/ 	.byte	0x04, 0x36
        /*00e6*/ 	.short	(.L_1594 - .L_1593)
.L_1593:
        /*00e8*/ 	.word	0x00000008
.L_1594:


//--------------------- .nv.info._ZN5flash24flash_fwd_splitkv_kernelI23Flash_fwd_kernel_traitsILi96ELi64ELi64ELi4ELb0ELb0EN7cutlass6half_tE19Flash_kernel_traitsILi96ELi64ELi64ELi4ES3_EELb1ELb0ELb0ELb1ELb1ELb0ELb0ELb0EEEvNS_16Flash_fwd_paramsE --------------------------
	.section	.nv.info._ZN5flash24flash_fwd_splitkv_kernelI23Flash_fwd_kernel_traitsILi96ELi64ELi64ELi4ELb0ELb0EN7cutlass6half_tE19Flash_kernel_traitsILi96ELi64ELi64ELi4ES3_EELb1ELb0ELb0ELb1ELb1ELb0ELb0ELb0EEEvNS_16Flash_fwd_paramsE,"",@"SHT_CUDA_INFO"
	.sectionflags	@""
	.align	4


	//----- nvinfo : EIATTR_CUDA_API_VERSION
	.align		4
        /*0000*/ 	.byte	0x04, 0x37
        /*0002*/ 	.short	(.L_1596 - .L_1595)
.L_1595:
        /*0004*/ 	.word	0x00000082


	//----- nvinfo : EIATTR_KPARAM_INFO
	.align		4
.L_1596:
        /*0008*/ 	.byte	0x04, 0x17
        /*000a*/ 	.short	(.L_1598 - .L_1597)
.L_1597:
        /*000c*/ 	.word	0x00000000
        /*0010*/ 	.short	0x0000
        /*0012*/ 	.short	0x0000
        /*0014*/ 	.byte	0x00, 0xf0, 0x41, 0x07


	//----- nvinfo : EIATTR_SPARSE_MMA_MASK
	.align		4
.L_1598:
        /*0018*/ 	.byte	0x03, 0x50
        /*001a*/ 	.short	0x0000


	//----- nvinfo : EIATTR_MAXREG_COUNT
	.align		4
        /*001c*/ 	.byte	0x03, 0x1b
        /*001e*/ 	.short	0x00ff


	//----- nvinfo : EIATTR_NUM_BARRIERS
	.align		4
        /*0020*/ 	.byte	0x02, 0x4c
        /*0022*/ 	.byte	0x01
	.zero		1


	//----- nvinfo : EIATTR_MERCURY_ISA_VERSION
	.align		4
        /*0024*/ 	.byte	0x03, 0x5f
        /*0026*/ 	.short	0x0101


	//----- nvinfo : EIATTR_COOP_GROUP_MASK_REGIDS
	.align		4
        /*0028*/ 	.byte	0x04, 0x29
        /*002a*/ 	.short	(.L_1600 - .L_1599)


	//   ....[0]....
.L_1599:
        /*002c*/ 	.word	0xffffffff


	//   ....[1]....
        /*0030*/ 	.word	0xffffffff


	//   ....[2]....
        /*0034*/ 	.word	0xffffffff


	//   ....[3]....
        /*0038*/ 	.word	0xffffffff


	//   ....[4]....
        /*003c*/ 	.word	0xffffffff


	//   ....[5]....
        /*0040*/ 	.word	0xffffffff


	//   ....[6]....
        /*0044*/ 	.word	0xffffffff


	//   ....[7]....
        /*0048*/ 	.word	0xffffffff


	//   ....[8]....
        /*004c*/ 	.word	0xffffffff


	//   ....[9]....
        /*0050*/ 	.word	0xffffffff


	//   ....[10]....
        /*0054*/ 	.word	0xffffffff


	//   ....[11]....
        /*0058*/ 	.word	0xffffffff


	//----- nvinfo : EIATTR_COOP_GROUP_INSTR_OFFSETS
	.align		4
.L_1600:
        /*005c*/ 	.byte	0x04, 0x28
        /*005e*/ 	.short	(.L_1602 - .L_1601)


	//   ....[0]....
.L_1601:
        /*0060*/ 	.word	0x00002da0


	//   ....[1]....
        /*0064*/ 	.word	0x00002dc0


	//   ....[2]....
        /*0068*/ 	.word	0x00002e40


	//   ....[3]....
        /*006c*/ 	.word	0x00002e50


	//   ....[4]....
        /*0070*/ 	.word	0x00004c00


	//   ....[5]....
        /*0074*/ 	.word	0x00004c20


	//   ....[6]....
        /*0078*/ 	.word	0x00004c50


	//   ....[7]....
        /*007c*/ 	.word	0x00004c60


	//   ....[8]....
        /*0080*/ 	.word	0x00005c10


	//   ....[9]....
        /*0084*/ 	.word	0x00005c60


	//   ....[10]....
        /*0088*/ 	.word	0x00005ca0


	//   ....[11]....
        /*008c*/ 	.word	0x00005cd0


	//----- nvinfo : EIATTR_EXIT_INSTR_OFFSETS
	.align		4
.L_1602:
        /*0090*/ 	.byte	0x04, 0x1c
        /*0092*/ 	.short	(.L_1604 - .L_1603)


	//   ....[0]....
.L_1603:
        /*0094*/ 	.word	0x000001a0


	//   ....[1]....
        /*0098*/ 	.word	0x000006c0


	//   ....[2]....
        /*009c*/ 	.word	0x000006f0


	//   ....[3]....
        /*00a0*/ 	.word	0x00006b00


	//----- nvinfo : EIATTR_CRS_STACK_SIZE
	.align		4
.L_1604:
        /*00a4*/ 	.byte	0x04, 0x1e
        /*00a6*/ 	.short	(.L_1606 - .L_1605)
.L_1605:
        /*00a8*/ 	.word	0x00000000


	//----- nvinfo : EIATTR_CBANK_PARAM_SIZE
	.align		4
.L_1606:
        /*00ac*/ 	.byte	0x03, 0x19
        /*00ae*/ 	.short	0x01d0


	//----- nvinfo : EIATTR_PARAM_CBANK
	.align		4
        /*00b0*/ 	.byte	0x04, 0x0a
        /*00b2*/ 	.short	(.L_1608 - .L_1607)
	.align		4
.L_1607:
        /*00b4*/ 	.word	index@(.nv.constant0._ZN5flash24flash_fwd_splitkv_kernelI23Flash_fwd_kernel_traitsILi96ELi64ELi64ELi4ELb0ELb0EN7cutlass6half_tE19Flash_kernel_traitsILi96ELi64ELi64ELi4ES3_EELb1ELb0ELb0ELb1ELb1ELb0ELb0ELb0EEEvNS_16Flash_fwd_paramsE)
        /*00b8*/ 	.short	0x0210
        /*00ba*/ 	.short	0x01d0


	//----- nvinfo : EIATTR_SW_WAR
	.align		4
.L_1608:
        /*00bc*/ 	.byte	0x04, 0x36
        /*00be*/ 	.short	(.L_1610 - .L_1609)
.L_1609:
        /*00c0*/ 	.word	0x00000008
.L_1610:


//--------------------- .nv.info._ZN5flash24flash_fwd_splitkv_kernelI23Flash_fwd_kernel_traitsILi96ELi64ELi64ELi4ELb0ELb0EN7cutlass6half_tE19Flash_kernel_traitsILi96ELi64ELi64ELi4ES3_EELb1ELb0ELb0ELb1ELb1ELb1ELb0ELb0EEEvNS_16Flash_fwd_paramsE --------------------------
	.section	.nv.info._ZN5flash24flash_fwd_splitkv_kernelI23Flash_fwd_kernel_traitsILi96ELi64ELi64ELi4ELb0ELb0EN7cutlass6half_tE19Flash_kernel_traitsILi96ELi64ELi64ELi4ES3_EELb1ELb0ELb0ELb1ELb1ELb1ELb0ELb0EEEvNS_16Flash_fwd_paramsE,"",@"SHT_CUDA_INFO"
	.sectionflags	@""
	.align	4


	//----- nvinfo : EIATTR_CUDA_API_VERSION
	.align		4
        /*0000*/ 	.byte	0x04, 0x37
        /*0002*/ 	.short	(.L_1612 - .L_1611)
.L_1611:
        /*0004*/ 	.word	0x00000082


	//----- nvinfo : EIATTR_KPARAM_INFO
	.align		4
.L_1612:
        /*0008*/ 	.byte	0x04, 0x17
        /*000a*/ 	.short	(.L_1614 - .L_1613)
.L_1613:
        /*000c*/ 	.word	0x00000000
        /*0010*/ 	.short	0x0000
        /*0012*/ 	.short	0x0000
        /*0014*/ 	.byte	0x00, 0xf0, 0x41, 0x07


	//----- nvinfo : EIATTR_SPARSE_MMA_MASK
	.align		4
.L_1614:
        /*0018*/ 	.byte	0x03, 0x50
        /*001a*/ 	.short	0x0000


	//----- nvinfo : EIATTR_MAXREG_COUNT
	.align		4
        /*001c*/ 	.byte	0x03, 0x1b
        /*001e*/ 	.short	0x00ff


	//----- nvinfo : EIATTR_NUM_BARRIERS
	.align		4
        /*0020*/ 	.byte	0x02, 0x4c
        /*0022*/ 	.byte	0x01
	.zero		1


	//----- nvinfo : EIATTR_MERCURY_ISA_VERSION
	.align		4
        /*0024*/ 	.byte	0x03, 0x5f
        /*0026*/ 	.short	0x0101


	//----- nvinfo : EIATTR_COOP_GROUP_MASK_REGIDS
	.align		4
        /*0028*/ 	.byte	0x04, 0x29
        /*002a*/ 	.short	(.L_1616 - .L_1615)


	//   ....[0]....
.L_1615:
        /*002c*/ 	.word	0xffffffff


	//   ....[1]....
        /*0030*/ 	.word	0xffffffff


	//   ....[2]....
        /*0034*/ 	.word	0xffffffff


	//   ....[3]....
        /*0038*/ 	.word	0xffffffff


	//   ....[4]....
        /*003c*/ 	.word	0xffffffff


	//   ....[5]....
        /*0040*/ 	.word	0xffffffff


	//   ....[6]....
        /*0044*/ 	.word	0xffffffff


	//   ....[7]....
        /*0048*/ 	.word	0xffffffff


	//   ....[8]....
        /*004c*/ 	.word	0xffffffff


	//   ....[9]....
        /*0050*/ 	.word	0xffffffff


	//   ....[10]....
        /*0054*/ 	.word	0xffffffff


	//   ....[11]....
        /*0058*/ 	.word	0xffffffff


	//----- nvinfo : EIATTR_COOP_GROUP_INSTR_OFFSETS
	.align		4
.L_1616:
        /*005c*/ 	.byte	0x04, 0x28
        /*005e*/ 	.short	(.L_1618 - .L_1617)


	//   ....[0]....
.L_1617:
        /*0060*/ 	.word	0x00003180


	//   ....[1]....
        /*0064*/ 	.word	0x000031a0


	//   ....[2]....
        /*0068*/ 	.word	0x00003220


	//   ....[3]....
        /*006c*/ 	.word	0x00003230


	//   ....[4]....
        /*0070*/ 	.word	0x000053f0


	//   ....[5]....
        /*0074*/ 	.word	0x00005410


	//   ....[6]....
        /*0078*/ 	.word	0x00005440


	//   ....[7]....
        /*007c*/ 	.word	0x00005450


	//   ....[8]....
        /*0080*/ 	.word	0x000063f0


	//   ....[9]....
        /*0084*/ 	.word	0x00006440


	//   ....[10]....
        /*0088*/ 	.word	0x00006480


	//   ....[11]....
        /*008c*/ 	.word	0x000064b0


	//----- nvinfo : EIATTR_EXIT_INSTR_OFFSETS
	.align		4
.L_1618:
        /*0090*/ 	.byte	0x04, 0x1c
        /*0092*/ 	.short	(.L_1620 - .L_1619)


	//   ....[0]....
.L_1619:
        /*0094*/ 	.word	0x000001a0


	//   ....[1]....
        /*0098*/ 	.word	0x000006c0


	//   ....[2]....
        /*009c*/ 	.word	0x000006f0


	//   ....[3]....
        /*00a0*/ 	.word	0x000072e0


	//----- nvinfo : EIATTR_CRS_STACK_SIZE
	.align		4
.L_1620:
        /*00a4*/ 	.byte	0x04, 0x1e
        /*00a6*/ 	.short	(.L_1622 - .L_1621)
.L_1621:
        /*00a8*/ 	.word	0x00000000


	//----- nvinfo : EIATTR_CBANK_PARAM_SIZE
	.align		4
.L_1622:
        /*00ac*/ 	.byte	0x03, 0x19
        /*00ae*/ 	.short	0x01d0


	//----- nvinfo : EIATTR_PARAM_CBANK
	.align		4
        /*00b0*/ 	.byte	0x04, 0x0a
        /*00b2*/ 	.short	(.L_1624 - .L_1623)
	.align		4
.L_1623:
        /*00b4*/ 	.word	index@(.nv.constant0._ZN5flash24flash_fwd_splitkv_kernelI23Flash_fwd_kernel_traitsILi96ELi64ELi64ELi4ELb0ELb0EN7cutlass6half_tE19Flash_kernel_traitsILi96ELi64ELi64ELi4ES3_EELb1ELb0ELb0ELb1ELb1ELb1ELb0ELb0EEEvNS_16Flash_fwd_paramsE)
        /*00b8*/ 	.short	0x0210
        /*00ba*/ 	.short	0x01d0


	//----- nvinfo : EIATTR_SW_WAR
	.align		4
.L_1624:
        /*00bc*/ 	.byte	0x04, 0x36
        /*00be*/ 	.short	(.L_1626 - .L_1625)
.L_1625:
        /*00c0*/ 	.word	0x00000008
.L_1626:


//--------------------- .nv.info._ZN5flash24flash_fwd_splitkv_kernelI23Flash_fwd_kernel_traitsILi96ELi64ELi64ELi4ELb0ELb0EN7cutlass6half_tE19Flash_kernel_traitsILi96ELi64ELi64ELi4ES3_EELb1ELb0ELb0ELb1ELb1ELb0ELb1ELb0EEEvNS_16Flash_fwd_paramsE --------------------------
	.section	.nv.info._ZN5flash24flash_fwd_splitkv_kernelI23Flash_fwd_kernel_traitsILi96ELi64ELi64ELi4ELb0ELb0EN7cutlass6half_tE19Flash_kernel_traitsILi96ELi64ELi64ELi4ES3_EELb1ELb0ELb0ELb1ELb1ELb0ELb1ELb0EEEvNS_16Flash_fwd_paramsE,"",@"SHT_CUDA_INFO"
	.sectionflags	@""
	.align	4


	//----- nvinfo : EIATTR_CUDA_API_VERSION
	.align		4
        /*0000*/ 	.byte	0x04, 0x37
        /*0002*/ 	.short	(.L_1628 - .L_1627)
.L_1627:
        /*0004*/ 	.word	0x00000082


	//----- nvinfo : EIATTR_KPARAM_INFO
	.align		4
.L_1628:
        /*0008*/ 	.byte	0x04, 0x17
        /*000a*/ 	.short	(.L_1630 - .L_1629)
.L_1629:
        /*000c*/ 	.word	0x00000000
        /*0010*/ 	.short	0x0000
        /*0012*/ 	.short	0x0000
        /*0014*/ 	.byte	0x00, 0xf0, 0x41, 0x07


	//----- nvinfo : EIATTR_SPARSE_MMA_MASK
	.align		4
.L_1630:
        /*0018*/ 	.byte	0x03, 0x50
        /*001a*/ 	.short	0x0000


	//----- nvinfo : EIATTR_MAXREG_COUNT
	.align		4
        /*001c*/ 	.byte	0x03, 0x1b
        /*001e*/ 	.short	0x00ff


	//----- nvinfo : EIATTR_NUM_BARRIERS
	.align		4
        /*0020*/ 	.byte	0x02, 0x4c
        /*0022*/ 	.byte	0x01
	.zero		1


	//----- nvinfo : EIATTR_MERCURY_ISA_VERSION
	.align		4
        /*0024*/ 	.byte	0x03, 0x5f
        /*0026*/ 	.short	0x0101


	//----- nvinfo : EIATTR_COOP_GROUP_MASK_REGIDS
	.align		4
        /*0028*/ 	.byte	0x04, 0x29
        /*002a*/ 	.short	(.L_1632 - .L_1631)


	//   ....[0]....
.L_1631:
        /*002c*/ 	.word	0xffffffff


	//   ....[1]....
        /*0030*/ 	.word	0xffffffff


	//   ....[2]....
        /*0034*/ 	.word	0xffffffff


	//   ....[3]....
        /*0038*/ 	.word	0xffffffff


	//   ....[4]....
        /*003c*/ 	.word	0xffffffff


	//   ....[5]....
        /*0040*/ 	.word	0xffffffff


	//   ....[6]....
        /*0044*/ 	.word	0xffffffff


	//   ....[7]....
        /*0048*/ 	.word	0xffffffff


	//   ....[8]....
        /*004c*/ 	.word	0xffffffff


	//   ....[9]....
        /*0050*/ 	.word	0xffffffff


	//   ....[10]....
        /*0054*/ 	.word	0xffffffff


	//   ....[11]....
        /*0058*/ 	.word	0xffffffff


	//----- nvinfo : EIATTR_COOP_GROUP_INSTR_OFFSETS
	.align		4
.L_1632:
        /*005c*/ 	.byte	0x04, 0x28
        /*005e*/ 	.short	(.L_1634 - .L_1633)


	//   ....[0]....
.L_1633:
        /*0060*/ 	.word	0x00003040


	//   ....[1]....
        /*0064*/ 	.word	0x000030d0


	//   ....[2]....
        /*0068*/ 	.word	0x000030e0


	//   ....[3]....
        /*006c*/ 	.word	0x00003120


	//   ....[4]....
        /*0070*/ 	.word	0x00004e90


	//   ....[5]....
        /*0074*/ 	.word	0x00004eb0


	//   ....[6]....
        /*0078*/ 	.word	0x00004ee0


	//   ....[7]....
        /*007c*/ 	.word	0x00004ef0


	//   ....[8]....
        /*0080*/ 	.word	0x00005ea0


	//   ....[9]....
        /*0084*/ 	.word	0x00005ee0


	//   ....[10]....
        /*0088*/ 	.word	0x00005f80


	//   ....[11]....
        /*008c*/ 	.word	0x00005f90


	//----- nvinfo : EIATTR_EXIT_INSTR_OFFSETS
	.align		4
.L_1634:
        /*0090*/ 	.byte	0x04, 0x1c
        /*0092*/ 	.short	(.L_1636 - .L_1635)


	//   ....[0]....
.L_1635:
        /*0094*/ 	.word	0x00000290


	//   ....[1]....
        /*0098*/ 	.word	0x00000960


	//   ....[2]....
        /*009c*/ 	.word	0x00000990


	//   ....[3]....
        /*00a0*/ 	.word	0x00006c20


	//----- nvinfo : EIATTR_CRS_STACK_SIZE
	.align		4
.L_1636:
        /*00a4*/ 	.byte	0x04, 0x1e
        /*00a6*/ 	.short	(.L_1638 - .L_1637)
.L_1637:
        /*00a8*/ 	.word	0x00000000


	//----- nvinfo : EIATTR_CBANK_PARAM_SIZE
	.align		4
.L_1638:
        /*00ac*/ 	.byte	0x03, 0x19
        /*00ae*/ 	.short	0x01d0


	//----- nvinfo : EIATTR_PARAM_CBANK
	.align		4
        /*00b0*/ 	.byte	0x04, 0x0a
        /*00b2*/ 	.short	(.L_1640 - .L_1639)
	.align		4
.L_1639:
        /*00b4*/ 	.word	index@(.nv.constant0._ZN5flash24flash_fwd_splitkv_kernelI23Flash_fwd_kernel_traitsILi96ELi64ELi64ELi4ELb0ELb0EN7cutlass6half_tE19Flash_kernel_traitsILi96ELi64ELi64ELi4ES3_EELb1ELb0ELb0ELb1ELb1ELb0ELb1ELb0EEEvNS_16Flash_fwd_paramsE)
        /*00b8*/ 	.short	0x0210
        /*00ba*/ 	.short	0x01d0


	//----- nvinfo : EIATTR_SW_WAR
	.align		4
.L_1640:
        /*00bc*/ 	.byte	0x04, 0x36
        /*00be*/ 	.short	(.L_1642 - .L_1641)
.L_1641:
        /*00c0*/ 	.word	0x00000008
.L_1642:


//--------------------- .nv.info._ZN5flash24flash_fwd_splitkv_kernelI23Flash_fwd_kernel_traitsILi96ELi64ELi64ELi4ELb0ELb0EN7cutlass6half_tE19Flash_kernel_traitsILi96ELi64ELi64ELi4ES3_EELb1ELb0ELb0ELb1ELb1ELb1ELb1ELb0EEEvNS_16Flash_fwd_paramsE --------------------------
	.section	.nv.info._ZN5flash24flash_fwd_splitkv_kernelI23Flash_fwd_kernel_traitsILi96ELi64ELi64ELi4ELb0ELb0EN7cutlass6half_tE19Flash_kernel_traitsILi96ELi64ELi64ELi4ES3_EELb1ELb0ELb0ELb1ELb1ELb1ELb1ELb0EEEvNS_16Flash_fwd_paramsE,"",@"SHT_CUDA_INFO"
	.sectionflags	@""
	.align	4


	//----- nvinfo : EIATTR_CUDA_API_VERSION
	.align		4
        /*0000*/ 	.byte	0x04, 0x37
        /*0002*/ 	.short	(.L_1644 - .L_1643)
.L_1643:
        /*0004*/ 	.word	0x00000082


	//----- nvinfo : EIATTR_KPARAM_INFO
	.align		4
.L_1644:
        /*0008*/ 	.byte	0x04, 0x17
        /*000a*/ 	.short	(.L_1646 - .L_1645)
.L_1645:
        /*000c*/ 	.word	0x00000000
        /*0010*/ 	.short	0x0000
        /*0012*/ 	.short	0x0000
        /*0014*/ 	.byte	0x00, 0xf0, 0x41, 0x07


	//----- nvinfo : EIATTR_SPARSE_MMA_MASK
	.align		4
.L_1646:
        /*0018*/ 	.byte	0x03, 0x50
        /*001a*/ 	.short	0x0000


	//----- nvinfo : EIATTR_MAXREG_COUNT
	.align		4
        /*001c*/ 	.byte	0x03, 0x1b
        /*001e*/ 	.short	0x00ff


	//----- nvinfo : EIATTR_NUM_BARRIERS
	.align		4
        /*0020*/ 	.byte	0x02, 0x4c
        /*0022*/ 	.byte	0x01
	.zero		1


	//----- nvinfo : EIATTR_MERCURY_ISA_VERSION
	.align		4
        /*0024*/ 	.byte	0x03, 0x5f
        /*0026*/ 	.short	0x0101


	//----- nvinfo : EIATTR_COOP_GROUP_MASK_REGIDS
	.align		4
        /*0028*/ 	.byte	0x04, 0x29
        /*002a*/ 	.short	(.L_1648 - .L_1647)


	//   ....[0]....
.L_1647:
        /*002c*/ 	.word	0xffffffff


	//   ....[1]....
        /*0030*/ 	.word	0xffffffff


	//   ....[2]....
        /*0034*/ 	.word	0xffffffff


	//   ....[3]....
        /*0038*/ 	.word	0xffffffff


	//   ....[4]....
        /*003c*/ 	.word	0xffffffff


	//   ....[5]....
        /*0040*/ 	.word	0xffffffff


	//   ....[6]....
        /*0044*/ 	.word	0xffffffff


	//   ....[7]....
        /*0048*/ 	.word	0xffffffff


	//   ....[8]....
        /*004c*/ 	.word	0xffffffff


	//   ....[9]....
        /*0050*/ 	.word	0xffffffff


	//   ....[10]....
        /*0054*/ 	.word	0xffffffff


	//   ....[11]....
        /*0058*/ 	.word	0xffffffff


	//----- nvinfo : EIATTR_COOP_GROUP_INSTR_OFFSETS
	.align		4
.L_1648:
        /*005c*/ 	.byte	0x04, 0x28
        /*005e*/ 	.short	(.L_1650 - .L_1649)


	//   ....[0]....
.L_1649:
        /*0060*/ 	.word	0x00003490


	//   ....[1]....
        /*0064*/ 	.word	0x000034a0


	//   ....[2]....
        /*0068*/ 	.word	0x00003510


	//   ....[3]....
        /*006c*/ 	.word	0x00003580


	//   ....[4]....
        /*0070*/ 	.word	0x000056d0


	//   ....[5]....
        /*0074*/ 	.word	0x000056f0


	//   ....[6]....
        /*0078*/ 	.word	0x00005720


	//   ....[7]....
        /*007c*/ 	.word	0x00005730


	//   ....[8]....
        /*0080*/ 	.word	0x000066f0


	//   ....[9]....
        /*0084*/ 	.word	0x00006730


	//   ....[10]....
        /*0088*/ 	.word	0x000067d0


	//   ....[11]....
        /*008c*/ 	.word	0x000067e0


	//----- nvinfo : EIATTR_EXIT_INSTR_OFFSETS
	.align		4
.L_1650:
        /*0090*/ 	.byte	0x04, 0x1c
        /*0092*/ 	.short	(.L_1652 - .L_1651)


	//   ....[0]....
.L_1651:
        /*0094*/ 	.word	0x00000290


	//   ....[1]....
        /*0098*/ 	.word	0x00000960


	//   ....[2]....
        /*009c*/ 	.word	0x00000990


	//   ....[3]....
        /*00a0*/ 	.word	0x00007470


	//----- nvinfo : EIATTR_CRS_STACK_SIZE
	.align		4
.L_1652:
        /*00a4*/ 	.byte	0x04, 0x1e
        /*00a6*/ 	.short	(.L_1654 - .L_1653)
.L_1653:
        /*00a8*/ 	.word	0x00000000


	//----- nvinfo : EIATTR_CBANK_PARAM_SIZE
	.align		4
.L_1654:
        /*00ac*/ 	.byte	0x03, 0x19
        /*00ae*/ 	.short	0x01d0


	//----- nvinfo : EIATTR_PARAM_CBANK
	.align		4
        /*00b0*/ 	.byte	0x04, 0x0a
        /*00b2*/ 	.short	(.L_1656 - .L_1655)
	.align		4
.L_1655:
        /*00b4*/ 	.word	index@(.nv.constant0._ZN5flash24flash_fwd_splitkv_kernelI23Flash_fwd_kernel_traitsILi96ELi64ELi64ELi4ELb0ELb0EN7cutlass6half_tE19Flash_kernel_traitsILi96ELi64ELi64ELi4ES3_EELb1ELb0ELb0ELb1ELb1ELb1ELb1ELb0EEEvNS_16Flash_fwd_paramsE)
        /*00b8*/ 	.short	0x0210
        /*00ba*/ 	.short	0x01d0


	//----- nvinfo : EIATTR_SW_WAR
	.align		4
.L_1656:
        /*00bc*/ 	.byte	0x04, 0x36
        /*00be*/ 	.short	(.L_1658 - .L_1657)
.L_1657:
        /*00c0*/ 	.word	0x00000008
.L_1658:


//--------------------- .nv.info._ZN5flash24flash_fwd_splitkv_kernelI23Flash_fwd_kernel_traitsILi96ELi64ELi64ELi4ELb0ELb0EN7cutlass6half_tE19Flash_kernel_traitsILi96ELi64ELi64ELi4ES3_EELb1ELb0ELb0ELb0ELb1ELb0ELb0ELb0EEEvNS_16Flash_fwd_paramsE --------------------------
	.section	.nv.info._ZN5flash24flash_fwd_splitkv_kernelI23Flash_fwd_kernel_traitsILi96ELi64ELi64ELi4ELb0ELb0EN7cutlass6half_tE19Flash_kernel_traitsILi96ELi64ELi64ELi4ES3_EELb1ELb0ELb0ELb0ELb1ELb0ELb0ELb0EEEvNS_16Flash_fwd_paramsE,"",@"SHT_CUDA_INFO"
	.sectionflags	@""
	.align	4


	//----- nvinfo : EIATTR_CUDA_API_VERSION
	.align		4
        /*0000*/ 	.byte	0x04, 0x37
        /*0002*/ 	.short	(.L_1660 - .L_1659)
.L_1659:
        /*0004*/ 	.word	0x00000082


	//----- nvinfo : EIATTR_KPARAM_INFO
	.align		4
.L_1660:
        /*0008*/ 	.byte	0x04, 0x17
        /*000a*/ 	.short	(.L_1662 - .L_1661)
.L_1661:
        /*000c*/ 	.word	0x00000000
        /*0010*/ 	.short	0x0000
        /*0012*/ 	.short	0x0000
        /*0014*/ 	.byte	0x00, 0xf0, 0x41, 0x07


	//----- nvinfo : EIATTR_SPARSE_MMA_MASK
	.align		4
.L_1662:
        /*0018*/ 	.byte	0x03, 0x50
        /*001a*/ 	.short	0x0000


	//----- nvinfo : EIATTR_MAXREG_COUNT
	.align		4
        /*001c*/ 	.byte	0x03, 0x1b
        /*001e*/ 	.short	0x00ff


	//----- nvinfo : EIATTR_NUM_BARRIERS
	.align		4
        /*0020*/ 	.byte	0x02, 0x4c
        /*0022*/ 	.byte	0x01
	.zero		1


	//----- nvinfo : EIATTR_MERCURY_ISA_VERSION
	.align		4
        /*0024*/ 	.byte	0x03, 0x5f
        /*0026*/ 	.short	0x0101


	//----- nvinfo : EIATTR_COOP_GROUP_MASK_REGIDS
	.align		4
        /*0028*/ 	.byte	0x04, 0x29
        /*002a*/ 	.short	(.L_1664 - .L_1663)


	//   ....[0]....
.L_1663:
        /*002c*/ 	.word	0xffffffff


	//   ....[1]....
        /*0030*/ 	.word	0xffffffff


	//   ....[2]....
        /*0034*/ 	.word	0xffffffff


	//   ....[3]....
        /*0038*/ 	.word	0xffffffff


	//   ....[4]....
        /*003c*/ 	.word	0xffffffff


	//   ....[5]....
        /*0040*/ 	.word	0xffffffff


	//   ....[6]....
        /*0044*/ 	.word	0xffffffff


	//   ....[7]....
        /*0048*/ 	.word	0xffffffff


	//   ....[8]....
        /*004c*/ 	.word	0xffffffff


	//   ....[9]....
        /*0050*/ 	.word	0xffffffff


	//   ....[10]....
        /*0054*/ 	.word	0xffffffff


	//   ....[11]....
        /*0058*/ 	.word	0xffffffff


	//   ....[12]....
        /*005c*/ 	.word	0xffffffff


	//   ....[13]....
        /*0060*/ 	.word	0xffffffff


	//   ....[14]....
        /*0064*/ 	.word	0xffffffff


	//   ....[15]....
        /*0068*/ 	.word	0xffffffff


	//----- nvinfo : EIATTR_COOP_GROUP_INSTR_OFFSETS
	.align		4
.L_1664:
        /*006c*/ 	.byte	0x04, 0x28
        /*006e*/ 	.short	(.L_1666 - .L_1665)


	//   ....[0]....
.L_1665:
        /*0070*/ 	.word	0x000034e0


	//   ....[1]....
        /*0074*/ 	.word	0x00003500


	//   ....[2]....
        /*0078*/ 	.word	0x00003550


	//   ....[3]....
        /*007c*/ 	.word	0x00003560


	//   ....[4]....
        /*0080*/ 	.word	0x000058d0


	//   ....[5]....
        /*0084*/ 	.word	0x000058e0


	//   ....[6]....
        /*0088*/ 	.word	0x00005910


	//   ....[7]....
        /*008c*/ 	.word	0x00005920


	//   ....[8]....
        /*0090*/ 	.word	0x00007ad0


	//   ....[9]....
        /*0094*/ 	.word	0x00007af0


	//   ....[10]....
        /*0098*/ 	.word	0x00007b20


	//   ....[11]....
        /*009c*/ 	.word	0x00007b30


	//   ....[12]....
        /*00a0*/ 	.word	0x00008af0


	//   ....[13]....
        /*00a4*/ 	.word	0x00008b30


	//   ....[14]....
        /*00a8*/ 	.word	0x00008b90


	//   ....[15]....
        /*00ac*/ 	.word	0x00008ba0


	//----- nvinfo : EIATTR_EXIT_INSTR_OFFSETS
	.align		4
.L_1666:
        /*00b0*/ 	.byte	0x04, 0x1c
        /*00b2*/ 	.short	(.L_1668 - .L_1667)


	//   ....[0]....
.L_1667:
        /*00b4*/ 	.word	0x00000320


	//   ....[1]....
        /*00b8*/ 	.word	0x00000990


	//   ....[2]....
        /*00bc*/ 	.word	0x000009c0


	//   ....[3]....
        /*00c0*/ 	.word	0x00009af0


	//   ....[4]....
        /*00c4*/ 	.word	0x00009be0


	//----- nvinfo : EIATTR_CRS_STACK_SIZE
	.align		4
.L_1668:
        /*00c8*/ 	.byte	0x04, 0x1e
        /*00ca*/ 	.short	(.L_1670 - .L_1669)
.L_1669:
        /*00cc*/ 	.word	0x00000000


	//----- nvinfo : EIATTR_CBANK_PARAM_SIZE
	.align		4
.L_1670:
        /*00d0*/ 	.byte	0x03, 0x19
        /*00d2*/ 	.short	0x01d0


	//----- nvinfo : EIATTR_PARAM_CBANK
	.align		4
        /*00d4*/ 	.byte	0x04, 0x0a
        /*00d6*/ 	.short	(.L_1672 - .L_1671)
	.align		4
.L_1671:
        /*00d8*/ 	.word	index@(.nv.constant0._ZN5flash24flash_fwd_splitkv_kernelI23Flash_fwd_kernel_traitsILi96ELi64ELi64ELi4ELb0ELb0EN7cutlass6half_tE19Flash_kernel_traitsILi96ELi64ELi64ELi4ES3_EELb1ELb0ELb0ELb0ELb1ELb0ELb0ELb0EEEvNS_16Flash_fwd_paramsE)
        /*00dc*/ 	.short	0x0210
        /*00de*/ 	.short	0x01d0


	//----- nvinfo : EIATTR_SW_WAR
	.align		4
.L_1672:
        /*00e0*/ 	.byte	0x04, 0x36
        /*00e2*/ 	.short	(.L_1674 - .L_1673)
.L_1673:
        /*00e4*/ 	.word	0x00000008
.L_1674:


//--------------------- .nv.info._ZN5flash24flash_fwd_splitkv_kernelI23Flash_fwd_kernel_traitsILi96ELi64ELi64ELi4ELb0ELb0EN7cutlass6half_tE19Flash_kernel_traitsILi96ELi64ELi64ELi4ES3_EELb1ELb0ELb0ELb0ELb1ELb1ELb0ELb0EEEvNS_16Flash_fwd_paramsE --------------------------
	.section	.nv.info._ZN5flash24flash_fwd_splitkv_kernelI23Flash_fwd_kernel_traitsILi96ELi64ELi64ELi4ELb0ELb0EN7cutlass6half_tE19Flash_kernel_traitsILi96ELi64ELi64ELi4ES3_EELb1ELb0ELb0ELb0ELb1ELb1ELb0ELb0EEEvNS_16Flash_fwd_paramsE,"",@"SHT_CUDA_INFO"
	.sectionflags	@""
	.align	4


	//----- nvinfo : EIATTR_CUDA_API_VERSION
	.align		4
        /*0000*/ 	.byte	0x04, 0x37
        /*0002*/ 	.short	(.L_1676 - .L_1675)
.L_1675:
        /*0004*/ 	.word	0x00000082


	//----- nvinfo : EIATTR_KPARAM_INFO
	.align		4
.L_1676:
        /*0008*/ 	.byte	0x04, 0x17
        /*000a*/ 	.short	(.L_1678 - .L_1677)
.L_1677:
        /*000c*/ 	.word	0x00000000
        /*0010*/ 	.short	0x0000
        /*0012*/ 	.short	0x0000
        /*0014*/ 	.byte	0x00, 0xf0, 0x41, 0x07


	//----- nvinfo : EIATTR_SPARSE_MMA_MASK
	.align		4
.L_1678:
        /*0018*/ 	.byte	0x03, 0x50
        /*001a*/ 	.short	0x0000


	//----- nvinfo : EIATTR_MAXREG_COUNT
	.align		4
        /*001c*/ 	.byte	0x03, 0x1b
        /*001e*/ 	.short	0x00ff


	//----- nvinfo : EIATTR_NUM_BARRIERS
	.align		4
        /*0020*/ 	.byte	0x02, 0x4c
        /*0022*/ 	.byte	0x01
	.zero		1


	//----- nvinfo : EIATTR_MERCURY_ISA_VERSION
	.align		4
        /*0024*/ 	.byte	0x03, 0x5f
        /*0026*/ 	.short	0x0101


	//----- nvinfo : EIATTR_COOP_GROUP_MASK_REGIDS
	.align		4
        /*0028*/ 	.byte	0x04, 0x29
        /*002a*/ 	.short	(.L_1680 - .L_1679)


	//   ....[0]....
.L_1679:
        /*002c*/ 	.word	0xffffffff


	//   ....[1]....
        /*0030*/ 	.word	0xffffffff


	//   ....[2]....
        /*0034*/ 	.word	0xffffffff


	//   ....[3]....
        /*0038*/ 	.word	0xffffffff


	//   ....[4]....
        /*003c*/ 	.word	0xffffffff


	//   ....[5]....
        /*0040*/ 	.word	0xffffffff


	//   ....[6]....
        /*0044*/ 	.word	0xffffffff


	//   ....[7]....
        /*0048*/ 	.word	0xffffffff


	//   ....[8]....
        /*004c*/ 	.word	0xffffffff


	//   ....[9]....
        /*0050*/ 	.word	0xffffffff


	//   ....[10]....
        /*0054*/ 	.word	0xffffffff


	//   ....[11]....
        /*0058*/ 	.word	0xffffffff


	//   ....[12]....
        /*005c*/ 	.word	0xffffffff


	//   ....[13]....
        /*0060*/ 	.word	0xffffffff


	//   ....[14]....
        /*0064*/ 	.word	0xffffffff


	//   ....[15]....
        /*0068*/ 	.word	0xffffffff


	//----- nvinfo : EIATTR_COOP_GROUP_INSTR_OFFSETS
	.align		4
.L_1680:
        /*006c*/ 	.byte	0x04, 0x28
        /*006e*/ 	.short	(.L_1682 - .L_1681)


	//   ....[0]....
.L_1681:
        /*0070*/ 	.word	0x000038e0


	//   ....[1]....
        /*0074*/ 	.word	0x00003950


	//   ....[2]....
        /*0078*/ 	.word	0x00003960


	//   ....[3]....
        /*007c*/ 	.word	0x000039e0


	//   ....[4]....
        /*0080*/ 	.word	0x000060d0


	//   ....[5]....
        /*0084*/ 	.word	0x000060f0


	//   ....[6]....
        /*0088*/ 	.word	0x00006130


	//   ....[7]....
        /*008c*/ 	.word	0x00006140


	//   ....[8]....
        /*0090*/ 	.word	0x000086f0


	//   ....[9]....
        /*0094*/ 	.word	0x00008700


	//   ....[10]....
        /*0098*/ 	.word	0x00008740


	//   ....[11]....
        /*009c*/ 	.word	0x00008750


	//   ....[12]....
        /*00a0*/ 	.word	0x000096f0


	//   ....[13]....
        /*00a4*/ 	.word	0x00009730


	//   ....[14]....
        /*00a8*/ 	.word	0x00009790


	//   ....[15]....
        /*00ac*/ 	.word	0x000097a0


	//----- nvinfo : EIATTR_EXIT_INSTR_OFFSETS
	.align		4
.L_1682:
        /*00b0*/ 	.byte	0x04, 0x1c
        /*00b2*/ 	.short	(.L_1684 - .L_1683)


	//   ....[0]....
.L_1683:
        /*00b4*/ 	.word	0x00000320


	//   ....[1]....
        /*00b8*/ 	.word	0x00000990


	//   ....[2]....
        /*00bc*/ 	.word	0x000009c0


	//   ....[3]....
        /*00c0*/ 	.word	0x0000a6f0


	//   ....[4]....
        /*00c4*/ 	.word	0x0000a7e0


	//----- nvinfo : EIATTR_CRS_STACK_SIZE
	.align		4
.L_1684:
        /*00c8*/ 	.byte	0x04, 0x1e
        /*00ca*/ 	.short	(.L_1686 - .L_1685)
.L_1685:
        /*00cc*/ 	.word	0x00000000


	//----- nvinfo : EIATTR_CBANK_PARAM_SIZE
	.align		4
.L_1686:
        /*00d0*/ 	.byte	0x03, 0x19
        /*00d2*/ 	.short	0x01d0


	//----- nvinfo : EIATTR_PARAM_CBANK
	.align		4
        /*00d4*/ 	.byte	0x04, 0x0a
        /*00d6*/ 	.short	(.L_1688 - .L_1687)
	.align		4
.L_1687:
        /*00d8*/ 	.word	index@(.nv.constant0._ZN5flash24flash_fwd_splitkv_kernelI23Flash_fwd_kernel_traitsILi96ELi64ELi64ELi4ELb0ELb0EN7cutlass6half_tE19Flash_kernel_traitsILi96ELi64ELi64ELi4ES3_EELb1ELb0ELb0ELb0ELb1ELb1ELb0ELb0EEEvNS_16Flash_fwd_paramsE)
        /*00dc*/ 	.short	0x0210
        /*00de*/ 	.short	0x01d0


	//----- nvinfo : EIATTR_SW_WAR
	.align		4
.L_1688:
        /*00e0*/ 	.byte	0x04, 0x36
        /*00e2*/ 	.short	(.L_1690 - .L_1689)
.L_1689:
        /*00e4*/ 	.word	0x00000008
.L_1690:


//--------------------- .nv.info._ZN5flash24flash_fwd_splitkv_kernelI23Flash_fwd_kernel_traitsILi96ELi64ELi64ELi4ELb0ELb0EN7cutlass6half_tE19Flash_kernel_traitsILi96ELi64ELi64ELi4ES3_EELb1ELb0ELb1ELb0ELb0ELb0ELb0ELb0EEEvNS_16Flash_fwd_paramsE --------------------------
	.section	.nv.info._ZN5flash24flash_fwd_splitkv_kernelI23Flash_fwd_kernel_traitsILi96ELi64ELi64ELi4ELb0ELb0EN7cutlass6half_tE19Flash_kernel_traitsILi96ELi64ELi64ELi4ES3_EELb1ELb0ELb1ELb0ELb0ELb0ELb0ELb0EEEvNS_16Flash_fwd_paramsE,"",@"SHT_CUDA_INFO"
	.sectionflags	@""
	.align	4


	//----- nvinfo : EIATTR_CUDA_API_VERSION
	.align		4
        /*0000*/ 	.byte	0x04, 0x37
        /*0002*/ 	.short	(.L_1692 - .L_1691)
.L_1691:
        /*0004*/ 	.word	0x00000082


	//----- nvinfo : EIATTR_KPARAM_INFO
	.align		4
.L_1692:
        /*0008*/ 	.byte	0x04, 0x17
        /*000a*/ 	.short	(.L_1694 - .L_1693)
.L_1693:
        /*000c*/ 	.word	0x00000000
        /*0010*/ 	.short	0x0000
        /*0012*/ 	.short	0x0000
        /*0014*/ 	.byte	0x00, 0xf0, 0x41, 0x07


	//----- nvinfo : EIATTR_SPARSE_MMA_MASK
	.align		4
.L_1694:
        /*0018*/ 	.byte	0x03, 0x50
        /*001a*/ 	.short	0x0000


	//----- nvinfo : EIATTR_MAXREG_COUNT
	.align		4
        /*001c*/ 	.byte	0x03, 0x1b
        /*001e*/ 	.short	0x00ff


	//----- nvinfo : EIATTR_NUM_BARRIERS
	.align		4
        /*0020*/ 	.byte	0x02, 0x4c
        /*0022*/ 	.byte	0x01
	.zero		1


	//----- nvinfo : EIATTR_MERCURY_ISA_VERSION
	.align		4
        /*0024*/ 	.byte	0x03, 0x5f
        /*0026*/ 	.short	0x0101


	//----- nvinfo : EIATTR_COOP_GROUP_MASK_REGIDS
	.align		4
        /*0028*/ 	.byte	0x04, 0x29
        /*002a*/ 	.short	(.L_1696 - .L_1695)


	//   ....[0]....
.L_1695:
        /*002c*/ 	.word	0xffffffff


	//   ....[1]....
        /*0030*/ 	.word	0xffffffff


	//   ....[2]....
        /*0034*/ 	.word	0xffffffff


	//   ....[3]....
        /*0038*/ 	.word	0xffffffff


	//   ....[4]....
        /*003c*/ 	.word	0xffffffff


	//   ....[5]....
        /*0040*/ 	.word	0xffffffff


	//   ....[6]....
        /*0044*/ 	.word	0xffffffff


	//   ....[7]....
        /*0048*/ 	.word	0xffffffff


	//   ....[8]....
        /*004c*/ 	.word	0xffffffff


	//   ....[9]....
        /*0050*/ 	.word	0xffffffff


	//   ....[10]....
        /*0054*/ 	.word	0xffffffff


	//   ....[11]....
        /*0058*/ 	.word	0xffffffff


	//   ....[12]....
        /*005c*/ 	.word	0xffffffff


	//   ....[13]....
        /*0060*/ 	.word	0xffffffff


	//   ....[14]....
        /*0064*/ 	.word	0xffffffff


	//   ....[15]....
        /*0068*/ 	.word	0xffffffff


	//----- nvinfo : EIATTR_COOP_GROUP_INSTR_OFFSETS
	.align		4
.L_1696:
        /*006c*/ 	.byte	0x04, 0x28
        /*006e*/ 	.short	(.L_1698 - .L_1697)


	//   ....[0]....
.L_1697:
        /*0070*/ 	.word	0x00004530


	//   ....[1]....
        /*0074*/ 	.word	0x000045c0


	//   ....[2]....
        /*0078*/ 	.word	0x000045f0


	//   ....[3]....
        /*007c*/ 	.word	0x00004660


	//   ....[4]....
        /*0080*/ 	.word	0x00007090


	//   ....[5]....
        /*0084*/ 	.word	0x000070e0


	//   ....[6]....
        /*0088*/ 	.word	0x00007100


	//   ....[7]....
        /*008c*/ 	.word	0x00007120


	//   ....[8]....
        /*0090*/ 	.word	0x00009ac0


	//   ....[9]....
        /*0094*/ 	.word	0x00009ad0


	//   ....[10]....
        /*0098*/ 	.word	0x00009b00


	//   ....[11]....
        /*009c*/ 	.word	0x00009b10


	//   ....[12]....
        /*00a0*/ 	.word	0x0000ab00


	//   ....[13]....
        /*00a4*/ 	.word	0x0000ab40


	//   ....[14]....
        /*00a8*/ 	.word	0x0000abb0


	//   ....[15]....
        /*00ac*/ 	.word	0x0000abc0


	//----- nvinfo : EIATTR_EXIT_INSTR_OFFSETS
	.align		4
.L_1698:
        /*00b0*/ 	.byte	0x04, 0x1c
        /*00b2*/ 	.short	(.L_1700 - .L_1699)


	//   ....[0]....
.L_1699:
        /*00b4*/ 	.word	0x00000310


	//   ....[1]....
        /*00b8*/ 	.word	0x00000a40


	//   ....[2]....
        /*00bc*/ 	.word	0x00000a70


	//   ....[3]....
        /*00c0*/ 	.word	0x0000bb90


	//   ....[4]....
        /*00c4*/ 	.word	0x0000bcb0


	//   ....[5]....
        /*00c8*/ 	.word	0x0000bcd0


	//----- nvinfo : EIATTR_CRS_STACK_SIZE
	.align		4
.L_1700:
        /*00cc*/ 	.byte	0x04, 0x1e
        /*00ce*/ 	.short	(.L_1702 - .L_1701)
.L_1701:
        /*00d0*/ 	.word	0x00000000


	//----- nvinfo : EIATTR_CBANK_PARAM_SIZE
	.align		4
.L_1702:
        /*00d4*/ 	.byte	0x03, 0x19
        /*00d6*/ 	.short	0x01d0


	//----- nvinfo : EIATTR_PARAM_CBANK
	.align		4
        /*00d8*/ 	.byte	0x04, 0x0a
        /*00da*/ 	.short	(.L_1704 - .L_1703)
	.align		4
.L_1703:
        /*00dc*/ 	.word	index@(.nv.constant0._ZN5flash24flash_fwd_splitkv_kernelI23Flash_fwd_kernel_traitsILi96ELi64ELi64ELi4ELb0ELb0EN7cutlass6half_tE19Flash_kernel_traitsILi96ELi64ELi64ELi4ES3_EELb1ELb0ELb1ELb0ELb0ELb0ELb0ELb0EEEvNS_16Flash_fwd_paramsE)
        /*00e0*/ 	.short	0x0210
        /*00e2*/ 	.short	0x01d0


	//----- nvinfo : EIATTR_SW_WAR
	.align		4
.L_1704:
        /*00e4*/ 	.byte	0x04, 0x36
        /*00e6*/ 	.short	(.L_1706 - .L_1705)
.L_1705:
        /*00e8*/ 	.word	0x00000008
.L_1706:


//--------------------- .nv.info._ZN5flash24flash_fwd_splitkv_kernelI23Flash_fwd_kernel_traitsILi96ELi64ELi64ELi4ELb0ELb0EN7cutlass6half_tE19Flash_kernel_traitsILi96ELi64ELi64ELi4ES3_EELb1ELb0ELb1ELb0ELb0ELb1ELb0ELb0EEEvNS_16Flash_fwd_paramsE --------------------------
	.section	.nv.info._ZN5flash24flash_fwd_splitkv_kernelI23Flash_fwd_kernel_traitsILi96ELi64ELi64ELi4ELb0ELb0EN7cutlass6half_tE19Flash_kernel_traitsILi96ELi64ELi64ELi4ES3_EELb1ELb0ELb1ELb0ELb0ELb1ELb0ELb0EEEvNS_16Flash_fwd_paramsE,"",@"SHT_CUDA_INFO"
	.sectionflags	@""
	.align	4


	//----- nvinfo : EIATTR_CUDA_API_VERSION
	.align		4
        /*0000*/ 	.byte	0x04, 0x37
        /*0002*/ 	.short	(.L_1708 - .L_1707)
.L_1707:
        /*0004*/ 	.word	0x00000082


	//----- nvinfo : EIATTR_KPARAM_INFO
	.align		4
.L_1708:
        /*0008*/ 	.byte	0x04, 0x17
        /*000a*/ 	.short	(.L_1710 - .L_1709)
.L_1709:
        /*000c*/ 	.word	0x00000000
        /*0010*/ 	.short	0x0000
        /*0012*/ 	.short	0x0000
        /*0014*/ 	.byte	0x00, 0xf0, 0x41, 0x07


	//----- nvinfo : EIATTR_SPARSE_MMA_MASK
	.align		4
.L_1710:
        /*0018*/ 	.byte	0x03, 0x50
        /*001a*/ 	.short	0x0000


	//----- nvinfo : EIATTR_MAXREG_COUNT
	.align		4
        /*001c*/ 	.byte	0x03, 0x1b
        /*001e*/ 	.short	0x00ff


	//----- nvinfo : EIATTR_NUM_BARRIERS
	.align		4
        /*0020*/ 	.byte	0x02, 0x4c
        /*0022*/ 	.byte	0x01
	.zero		1


	//----- nvinfo : EIATTR_MERCURY_ISA_VERSION
	.align		4
        /*0024*/ 	.byte	0x03, 0x5f
        /*0026*/ 	.short	0x0101


	//----- nvinfo : EIATTR_COOP_GROUP_MASK_REGIDS
	.align		4
        /*0028*/ 	.byte	0x04, 0x29
        /*002a*/ 	.short	(.L_1712 - .L_1711)


	//   ....[0]....
.L_1711:
        /*002c*/ 	.word	0xffffffff


	//   ....[1]....
        /*0030*/ 	.word	0xffffffff


	//   ....[2]....
        /*0034*/ 	.word	0xffffffff


	//   ....[3]....
        /*0038*/ 	.word	0xffffffff


	//   ....[4]....
        /*003c*/ 	.word	0xffffffff


	//   ....[5]....
        /*0040*/ 	.word	0xffffffff


	//   ....[6]....
        /*0044*/ 	.word	0xffffffff


	//   ....[7]....
        /*0048*/ 	.word	0xffffffff


	//   ....[8]....
        /*004c*/ 	.word	0xffffffff


	//   ....[9]....
        /*0050*/ 	.word	0xffffffff


	//   ....[10]....
        /*0054*/ 	.word	0xffffffff


	//   ....[11]....
        /*0058*/ 	.word	0xffffffff


	//   ....[12]....
        /*005c*/ 	.word	0xffffffff


	//   ....[13]....
        /*0060*/ 	.word	0xffffffff


	//   ....[14]....
        /*0064*/ 	.word	0xffffffff


	//   ....[15]....
        /*0068*/ 	.word	0xffffffff


	//----- nvinfo : EIATTR_COOP_GROUP_INSTR_OFFSETS
	.align		4
.L_1712:
        /*006c*/ 	.byte	0x04, 0x28
        /*006e*/ 	.short	(.L_1714 - .L_1713)


	//   ....[0]....
.L_1713:
        /*0070*/ 	.word	0x000049b0


	//   ....[1]....
        /*0074*/ 	.word	0x000049e0


	//   ....[2]....
        /*0078*/ 	.word	0x00004a10


	//   ....[3]....
        /*007c*/ 	.word	0x00004a40


	//   ....[4]....
        /*0080*/ 	.word	0x00007960


	//   ....[5]....
        /*0084*/ 	.word	0x00007970


	//   ....[6]....
        /*0088*/ 	.word	0x000079a0


	//   ....[7]....
        /*008c*/ 	.word	0x000079b0


	//   ....[8]....
        /*0090*/ 	.word	0x0000a750


	//   ....[9]....
        /*0094*/ 	.word	0x0000a770


	//   ....[10]....
        /*0098*/ 	.word	0x0000a7a0


	//   ....[11]....
        /*009c*/ 	.word	0x0000a7b0


	//   ....[12]....
        /*00a0*/ 	.word	0x0000b790


	//   ....[13]....
        /*00a4*/ 	.word	0x0000b7d0


	//   ....[14]....
        /*00a8*/ 	.word	0x0000b820


	//   ....[15]....
        /*00ac*/ 	.word	0x0000b830


	//----- nvinfo : EIATTR_EXIT_INSTR_OFFSETS
	.align		4
.L_1714:
        /*00b0*/ 	.byte	0x04, 0x1c
        /*00b2*/ 	.short	(.L_1716 - .L_1715)


	//   ....[0]....
.L_1715:
        /*00b4*/ 	.word	0x00000310


	//   ....[1]....
        /*00b8*/ 	.word	0x00000a40


	//   ....[2]....
        /*00bc*/ 	.word	0x00000a70


	//   ....[3]....
        /*00c0*/ 	.word	0x0000c820


	//   ....[4]....
        /*00c4*/ 	.word	0x0000c940


	//   ....[5]....
        /*00c8*/ 	.word	0x0000c960


	//----- nvinfo : EIATTR_CRS_STACK_SIZE
	.align		4
.L_1716:
        /*00cc*/ 	.byte	0x04, 0x1e
        /*00ce*/ 	.short	(.L_1718 - .L_1717)
.L_1717:
        /*00d0*/ 	.word	0x00000000


	//----- nvinfo : EIATTR_CBANK_PARAM_SIZE
	.align		4
.L_1718:
        /*00d4*/ 	.byte	0x03, 0x19
        /*00d6*/ 	.short	0x01d0


	//----- nvinfo : EIATTR_PARAM_CBANK
	.align		4
        /*00d8*/ 	.byte	0x04, 0x0a
        /*00da*/ 	.short	(.L_1720 - .L_1719)
	.align		4
.L_1719:
        /*00dc*/ 	.word	index@(.nv.constant0._ZN5flash24flash_fwd_splitkv_kernelI23Flash_fwd_kernel_traitsILi96ELi64ELi64ELi4ELb0ELb0EN7cutlass6half_tE19Flash_kernel_traitsILi96ELi64ELi64ELi4ES3_EELb1ELb0ELb1ELb0ELb0ELb1ELb0ELb0EEEvNS_16Flash_fwd_paramsE)
        /*00e0*/ 	.short	0x0210
        /*00e2*/ 	.short	0x01d0


	//----- nvinfo : EIATTR_SW_WAR
	.align		4
.L_1720:
        /*00e4*/ 	.byte	0x04, 0x36
        /*00e6*/ 	.short	(.L_1722 - .L_1721)
.L_1721:
        /*00e8*/ 	.word	0x00000008
.L_1722:


//--------------------- .nv.info._ZN5flash24flash_fwd_splitkv_kernelI23Flash_fwd_kernel_traitsILi96ELi64ELi64ELi4ELb0ELb0EN7cutlass6half_tE19Flash_kernel_traitsILi96ELi64ELi64ELi4ES3_EELb1ELb0ELb0ELb0ELb1ELb0ELb0ELb1EEEvNS_16Flash_fwd_paramsE --------------------------
	.section	.nv.info._ZN5flash24flash_fwd_splitkv_kernelI23Flash_fwd_kernel_traitsILi96ELi64ELi64ELi4ELb0ELb0EN7cutlass6half_tE19Flash_kernel_traitsILi96ELi64ELi64ELi4ES3_EELb1ELb0ELb0ELb0ELb1ELb0ELb0ELb1EEEvNS_16Flash_fwd_paramsE,"",@"SHT_CUDA_INFO"
	.sectionflags	@""
	.align	4


	//----- nvinfo : EIATTR_CUDA_API_VERSION
	.align		4
        /*0000*/ 	.byte	0x04, 0x37
        /*0002*/ 	.short	(.L_1724 - .L_1723)
.L_1723:
        /*0004*/ 	.word	0x00000082


	//----- nvinfo : EIATTR_KPARAM_INFO
	.align		4
.L_1724:
        /*0008*/ 	.byte	0x04, 0x17
        /*000a*/ 	.short	(.L_1726 - .L_1725)
.L_1725:
        /*000c*/ 	.word	0x00000000
        /*0010*/ 	.short	0x0000
        /*0012*/ 	.short	0x0000
        /*0014*/ 	.byte	0x00, 0xf0, 0x41, 0x07


	//----- nvinfo : EIATTR_SPARSE_MMA_MASK
	.align		4
.L_1726:
        /*0018*/ 	.byte	0x03, 0x50
        /*001a*/ 	.short	0x0000


	//----- nvinfo : EIATTR_MAXREG_COUNT
	.align		4
        /*001c*/ 	.byte	0x03, 0x1b
        /*001e*/ 	.short	0x00ff


	//----- nvinfo : EIATTR_NUM_BARRIERS
	.align		4
        /*0020*/ 	.byte	0x02, 0x4c
        /*0022*/ 	.byte	0x01
	.zero		1


	//----- nvinfo : EIATTR_MERCURY_ISA_VERSION
	.align		4
        /*0024*/ 	.byte	0x03, 0x5f
        /*0026*/ 	.short	0x0101


	//----- nvinfo : EIATTR_COOP_GROUP_MASK_REGIDS
	.align		4
        /*0028*/ 	.byte	0x04, 0x29
        /*002a*/ 	.short	(.L_1728 - .L_1727)


	//   ....[0]....
.L_1727:
        /*002c*/ 	.word	0xffffffff


	//   ....[1]....
        /*0030*/ 	.word	0xffffffff


	//   ....[2]....
        /*0034*/ 	.word	0xffffffff


	//   ....[3]....
        /*0038*/ 	.word	0xffffffff


	//   ....[4]....
        /*003c*/ 	.word	0xffffffff


	//   ....[5]....
        /*0040*/ 	.word	0xffffffff


	//   ....[6]....
        /*0044*/ 	.word	0xffffffff


	//   ....[7]....
        /*0048*/ 	.word	0xffffffff


	//   ....[8]....
        /*004c*/ 	.word	0xffffffff


	//   ....[9]....
        /*0050*/ 	.word	0xffffffff


	//   ....[10]....
        /*0054*/ 	.word	0xffffffff


	//   ....[11]....
        /*0058*/ 	.word	0xffffffff


	//   ....[12]....
        /*005c*/ 	.word	0xffffffff


	//   ....[13]....
        /*0060*/ 	.word	0xffffffff


	//   ....[14]....
        /*0064*/ 	.word	0xffffffff


	//   ....[15]....
        /*0068*/ 	.word	0xffffffff


	//----- nvinfo : EIATTR_COOP_GROUP_INSTR_OFFSETS
	.align		4
.L_1728:
        /*006c*/ 	.byte	0x04, 0x28
        /*006e*/ 	.short	(.L_1730 - .L_1729)


	//   ....[0]....
.L_1729:
        /*0070*/ 	.word	0x0000b3c0


	//   ....[1]....
        /*0074*/ 	.word	0x0000b400


	//   ....[2]....
        /*0078*/ 	.word	0x0000b420


	//   ....[3]....
        /*007c*/ 	.word	0x0000b480


	//   ....[4]....
        /*0080*/ 	.word	0x0000d790


	//   ....[5]....
        /*0084*/ 	.word	0x0000d7a0


	//   ....[6]....
        /*0088*/ 	.word	0x0000d7d0


	//   ....[7]....
        /*008c*/ 	.word	0x0000d7e0


	//   ....[8]....
        /*0090*/ 	.word	0x0000f9d0


	//   ....[9]....
        /*0094*/ 	.word	0x0000f9f0


	//   ....[10]....
        /*0098*/ 	.word	0x0000fa30


	//   ....[11]....
        /*009c*/ 	.word	0x0000fa40


	//   ....[12]....
        /*00a0*/ 	.word	0x000109f0


	//   ....[13]....
        /*00a4*/ 	.word	0x00010a30


	//   ....[14]....
        /*00a8*/ 	.word	0x00010a90


	//   ....[15]....
        /*00ac*/ 	.word	0x00010aa0


	//----- nvinfo : EIATTR_EXIT_INSTR_OFFSETS
	.align		4
.L_1730:
        /*00b0*/ 	.byte	0x04, 0x1c
        /*00b2*/ 	.short	(.L_1732 - .L_1731)


	//   ....[0]....
.L_1731:
        /*00b4*/ 	.word	0x00000340


	//   ....[1]....
        /*00b8*/ 	.word	0x000009b0


	//   ....[2]....
        /*00bc*/ 	.word	0x000009e0


	//   ....[3]....
        /*00c0*/ 	.word	0x000119c0


	//   ....[4]....
        /*00c4*/ 	.word	0x00011ab0


	//----- nvinfo : EIATTR_CRS_STACK_SIZE
	.align		4
.L_1732:
        /*00c8*/ 	.byte	0x04, 0x1e
        /*00ca*/ 	.short	(.L_1734 - .L_1733)
.L_1733:
        /*00cc*/ 	.word	0x00000000


	//----- nvinfo : EIATTR_CBANK_PARAM_SIZE
	.align		4
.L_1734:
        /*00d0*/ 	.byte	0x03, 0x19
        /*00d2*/ 	.short	0x01d0


	//----- nvinfo : EIATTR_PARAM_CBANK
	.align		4
        /*00d4*/ 	.byte	0x04, 0x0a
        /*00d6*/ 	.short	(.L_1736 - .L_1735)
	.align		4
.L_1735:
        /*00d8*/ 	.word	index@(.nv.constant0._ZN5flash24flash_fwd_splitkv_kernelI23Flash_fwd_kernel_traitsILi96ELi64ELi64ELi4ELb0ELb0EN7cutlass6half_tE19Flash_kernel_traitsILi96ELi64ELi64ELi4ES3_EELb1ELb0ELb0ELb0ELb1ELb0ELb0ELb1EEEvNS_16Flash_fwd_paramsE)
        /*00dc*/ 	.short	0x0210
        /*00de*/ 	.short	0x01d0


	//----- nvinfo : EIATTR_SW_WAR
	.align		4
.L_1736:
        /*00e0*/ 	.byte	0x04, 0x36
        /*00e2*/ 	.short	(.L_1738 - .L_1737)
.L_1737:
        /*00e4*/ 	.word	0x00000008
.L_1738:


//--------------------- .nv.info._ZN5flash24flash_fwd_splitkv_kernelI23Flash_fwd_kernel_traitsILi96ELi64ELi64ELi4ELb0ELb0EN7cutlass6half_tE19Flash_kernel_traitsILi96ELi64ELi64ELi4ES3_EELb1ELb0ELb0ELb0ELb1ELb1ELb0ELb1EEEvNS_16Flash_fwd_paramsE --------------------------
	.section	.nv.info._ZN5flash24flash_fwd_splitkv_kernelI23Flash_fwd_kernel_traitsILi96ELi64ELi64ELi4ELb0ELb0EN7cutlass6half_tE19Flash_kernel_traitsILi96ELi64ELi64ELi4ES3_EELb1ELb0ELb0ELb0ELb1ELb1ELb0ELb1EEEvNS_16Flash_fwd_paramsE,"",@"SHT_CUDA_INFO"
	.sectionflags	@""
	.align	4


	//----- nvinfo : EIATTR_CUDA_API_VERSION
	.align		4
        /*0000*/ 	.byte	0x04, 0x37
        /*0002*/ 	.short	(.L_1740 - .L_1739)
.L_1739:
        /*0004*/ 	.word	0x00000082


	//----- nvinfo : EIATTR_KPARAM_INFO
	.align		4
.L_1740:
        /*0008*/ 	.byte	0x04, 0x17
        /*000a*/ 	.short	(.L_1742 - .L_1741)
.L_1741:
        /*000c*/ 	.word	0x00000000
        /*0010*/ 	.short	0x0000
        /*0012*/ 	.short	0x0000
        /*0014*/ 	.byte	0x00, 0xf0, 0x41, 0x07


	//----- nvinfo : EIATTR_SPARSE_MMA_MASK
	.align		4
.L_1742:
        /*0018*/ 	.byte	0x03, 0x50
        /*001a*/ 	.short	0x0000


	//----- nvinfo : EIATTR_MAXREG_COUNT
	.align		4
        /*001c*/ 	.byte	0x03, 0x1b
        /*001e*/ 	.short	0x00ff


	//----- nvinfo : EIATTR_NUM_BARRIERS
	.align		4
        /*0020*/ 	.byte	0x02, 0x4c
        /*0022*/ 	.byte	0x01
	.zero		1


	//----- nvinfo : EIATTR_MERCURY_ISA_VERSION
	.align		4
        /*0024*/ 	.byte	0x03, 0x5f
        /*0026*/ 	.short	0x0101


	//----- nvinfo : EIATTR_COOP_GROUP_MASK_REGIDS
	.align		4
        /*0028*/ 	.byte	0x04, 0x29
        /*002a*/ 	.short	(.L_1744 - .L_1743)


	//   ....[0]....
.L_1743:
        /*002c*/ 	.word	0xffffffff


	//   ....[1]....
        /*0030*/ 	.word	0xffffffff


	//   ....[2]....
        /*0034*/ 	.word	0xffffffff


	//   ....[3]....
        /*0038*/ 	.word	0xffffffff


	//   ....[4]....
        /*003c*/ 	.word	0xffffffff


	//   ....[5]....
        /*0040*/ 	.word	0xffffffff


	//   ....[6]....
        /*0044*/ 	.word	0xffffffff


	//   ....[7]....
        /*0048*/ 	.word	0xffffffff


	//   ....[8]....
        /*004c*/ 	.word	0xffffffff


	//   ....[9]....
        /*0050*/ 	.word	0xffffffff


	//   ....[10]....
        /*0054*/ 	.word	0xffffffff


	//   ....[11]....
        /*0058*/ 	.word	0xffffffff


	//   ....[12]....
        /*005c*/ 	.word	0xffffffff


	//   ....[13]....
        /*0060*/ 	.word	0xffffffff


	//   ....[14]....
        /*0064*/ 	.word	0xffffffff


	//   ....[15]....
        /*0068*/ 	.word	0xffffffff


	//----- nvinfo : EIATTR_COOP_GROUP_INSTR_OFFSETS
	.align		4
.L_1744:
        /*006c*/ 	.byte	0x04, 0x28
        /*006e*/ 	.short	(.L_1746 - .L_1745)


	//   ....[0]....
.L_1745:
        /*0070*/ 	.word	0x0000b820


	//   ....[1]....
        /*0074*/ 	.word	0x0000b870


	//   ....[2]....
        /*0078*/ 	.word	0x0000b880


	//   ....[3]....
        /*007c*/ 	.word	0x0000b900


	//   ....[4]....
        /*0080*/ 	.word	0x0000e010


	//   ....[5]....
        /*0084*/ 	.word	0x0000e020


	//   ....[6]....
        /*0088*/ 	.word	0x0000e050


	//   ....[7]....
        /*008c*/ 	.word	0x0000e060


	//   ....[8]....
        /*0090*/ 	.word	0x00010680


	//   ....[9]....
        /*0094*/ 	.word	0x000106a0


	//   ....[10]....
        /*0098*/ 	.word	0x000106d0


	//   ....[11]....
        /*009c*/ 	.word	0x000106e0


	//   ....[12]....
        /*00a0*/ 	.word	0x00011680


	//   ....[13]....
        /*00a4*/ 	.word	0x000116c0


	//   ....[14]....
        /*00a8*/ 	.word	0x00011720


	//   ....[15]....
        /*00ac*/ 	.word	0x00011730


	//----- nvinfo : EIATTR_EXIT_INSTR_OFFSETS
	.align		4
.L_1746:
        /*00b0*/ 	.byte	0x04, 0x1c
        /*00b2*/ 	.short	(.L_1748 - .L_1747)


	//   ....[0]....
.L_1747:
        /*00b4*/ 	.word	0x00000340


	//   ....[1]....
        /*00b8*/ 	.word	0x000009b0


	//   ....[2]....
        /*00bc*/ 	.word	0x000009e0


	//   ....[3]....
        /*00c0*/ 	.word	0x00012650


	//   ....[4]....
        /*00c4*/ 	.word	0x00012740


	//----- nvinfo : EIATTR_CRS_STACK_SIZE
	.align		4
.L_1748:
        /*00c8*/ 	.byte	0x04, 0x1e
        /*00ca*/ 	.short	(.L_1750 - .L_1749)
.L_1749:
        /*00cc*/ 	.word	0x00000000


	//----- nvinfo : EIATTR_CBANK_PARAM_SIZE
	.align		4
.L_1750:
        /*00d0*/ 	.byte	0x03, 0x19
        /*00d2*/ 	.short	0x01d0


	//----- nvinfo : EIATTR_PARAM_CBANK
	.align		4
        /*00d4*/ 	.byte	0x04, 0x0a
        /*00d6*/ 	.short	(.L_1752 - .L_1751)
	.align		4
.L_1751:
        /*00d8*/ 	.word	index@(.nv.constant0._ZN5flash24flash_fwd_splitkv_kernelI23Flash_fwd_kernel_traitsILi96ELi64ELi64ELi4ELb0ELb0EN7cutlass6half_tE19Flash_kernel_traitsILi96ELi64ELi64ELi4ES3_EELb1ELb0ELb0ELb0ELb1ELb1ELb0ELb1EEEvNS_16Flash_fwd_paramsE)
        /*00dc*/ 	.short	0x0210
        /*00de*/ 	.short	0x01d0


	//----- nvinfo : EIATTR_SW_WAR
	.align		4
.L_1752:
        /*00e0*/ 	.byte	0x04, 0x36
        /*00e2*/ 	.short	(.L_1754 - .L_1753)
.L_1753:
        /*00e4*/ 	.word	0x00000008
.L_1754:


//--------------------- .nv.info._ZN5flash24flash_fwd_splitkv_kernelI23Flash_fwd_kernel_traitsILi96ELi64ELi64ELi4ELb0ELb0EN7cutlass6half_tE19Flash_kernel_traitsILi96ELi64ELi64ELi4ES3_EELb1ELb0ELb1ELb0ELb0ELb0ELb0ELb1EEEvNS_16Flash_fwd_paramsE --------------------------
	.section	.nv.info._ZN5flash24flash_fwd_splitkv_kernelI23Flash_fwd_kernel_traitsILi96ELi64ELi64ELi4ELb0ELb0EN7cutlass6half_tE19Flash_kernel_traitsILi96ELi64ELi64ELi4ES3_EELb1ELb0ELb1ELb0ELb0ELb0ELb0ELb1EEEvNS_16Flash_fwd_paramsE,"",@"SHT_CUDA_INFO"
	.sectionflags	@""
	.align	4


	//----- nvinfo : EIATTR_CUDA_API_VERSION
	.align		4
        /*0000*/ 	.byte	0x04, 0x37
        /*0002*/ 	.short	(.L_1756 - .L_1755)
.L_1755:
        /*0004*/ 	.word	0x00000082


	//----- nvinfo : EIATTR_KPARAM_INFO
	.align		4
.L_1756:
        /*0008*/ 	.byte	0x04, 0x17
        /*000a*/ 	.short	(.L_1758 - .L_1757)
.L_1757:
        /*000c*/ 	.word	0x00000000
        /*0010*/ 	.short	0x0000
        /*0012*/ 	.short	0x0000
        /*0014*/ 	.byte	0x00, 0xf0, 0x41, 0x07


	//----- nvinfo : EIATTR_SPARSE_MMA_MASK
	.align		4
.L_1758:
        /*0018*/ 	.byte	0x03, 0x50
        /*001a*/ 	.short	0x0000


	//----- nvinfo : EIATTR_MAXREG_COUNT
	.align		4
        /*001c*/ 	.byte	0x03, 0x1b
        /*001e*/ 	.short	0x00ff


	//----- nvinfo : EIATTR_NUM_BARRIERS
	.align		4
        /*0020*/ 	.byte	0x02, 0x4c
        /*0022*/ 	.byte	0x01
	.zero		1


	//----- nvinfo : EIATTR_MERCURY_ISA_VERSION
	.align		4
        /*0024*/ 	.byte	0x03, 0x5f
        /*0026*/ 	.short	0x0101


	//----- nvinfo : EIATTR_COOP_GROUP_MASK_REGIDS
	.align		4
        /*0028*/ 	.byte	0x04, 0x29
        /*002a*/ 	.short	(.L_1760 - .L_1759)


	//   ....[0]....
.L_1759:
        /*002c*/ 	.word	0xffffffff


	//   ....[1]....
        /*0030*/ 	.word	0xffffffff


	//   ....[2]....
        /*0034*/ 	.word	0xffffffff


	//   ....[3]....
        /*0038*/ 	.word	0xffffffff


	//   ....[4]....
        /*003c*/ 	.word	0xffffffff


	//   ....[5]....
        /*0040*/ 	.word	0xffffffff


	//   ....[6]....
        /*0044*/ 	.word	0xffffffff


	//   ....[7]....
        /*0048*/ 	.word	0xffffffff


	//   ....[8]....
        /*004c*/ 	.word	0xffffffff


	//   ....[9]....
        /*0050*/ 	.word	0xffffffff


	//   ....[10]....
        /*0054*/ 	.word	0xffffffff


	//   ....[11]....
        /*0058*/ 	.word	0xffffffff


	//   ....[12]....
        /*005c*/ 	.word	0xffffffff


	//   ....[13]....
        /*0060*/ 	.word	0xffffffff


	//   ....[14]....
        /*0064*/ 	.word	0xffffffff


	//   ....[15]....
        /*0068*/ 	.word	0xffffffff


	//----- nvinfo : EIATTR_COOP_GROUP_INSTR_OFFSETS
	.align		4
.L_1760:
        /*006c*/ 	.byte	0x04, 0x28
        /*006e*/ 	.short	(.L_1762 - .L_1761)


	//   ....[0]....
.L_1761:
        /*0070*/ 	.word	0x0000cce0


	//   ....[1]....
        /*0074*/ 	.word	0x0000cd30


	//   ....[2]....
        /*0078*/ 	.word	0x0000cd40


	//   ....[3]....
        /*007c*/ 	.word	0x0000cd70


	//   ....[4]....
        /*0080*/ 	.word	0x0000f7f0


	//   ....[5]....
        /*0084*/ 	.word	0x0000f840


	//   ....[6]....
        /*0088*/ 	.word	0x0000f860


	//   ....[7]....
        /*008c*/ 	.word	0x0000f880


	//   ....[8]....
        /*0090*/ 	.word	0x00012240


	//   ....[9]....
        /*0094*/ 	.word	0x00012250


	//   ....[10]....
        /*0098*/ 	.word	0x00012280


	//   ....[11]....
        /*009c*/ 	.word	0x00012290


	//   ....[12]....
        /*00a0*/ 	.word	0x00013290


	//   ....[13]....
        /*00a4*/ 	.word	0x000132d0


	//   ....[14]....
        /*00a8*/ 	.word	0x00013320


	//   ....[15]....
        /*00ac*/ 	.word	0x00013330


	//----- nvinfo : EIATTR_EXIT_INSTR_OFFSETS
	.align		4
.L_1762:
        /*00b0*/ 	.byte	0x04, 0x1c
        /*00b2*/ 	.short	(.L_1764 - .L_1763)


	//   ....[0]....
.L_1763:
        /*00b4*/ 	.word	0x00000330


	//   ....[1]....
        /*00b8*/ 	.word	0x00000a50


	//   ....[2]....
        /*00bc*/ 	.word	0x00000a80


	//   ....[3]....
        /*00c0*/ 	.word	0x000142b0


	//   ....[4]....
        /*00c4*/ 	.word	0x000143d0


	//   ....[5]....
        /*00c8*/ 	.word	0x000143f0


	//----- nvinfo : EIATTR_CRS_STACK_SIZE
	.align		4
.L_1764:
        /*00cc*/ 	.byte	0x04, 0x1e
        /*00ce*/ 	.short	(.L_1766 - .L_1765)
.L_1765:
        /*00d0*/ 	.word	0x00000000


	//----- nvinfo : EIATTR_CBANK_PARAM_SIZE
	.align		4
.L_1766:
        /*00d4*/ 	.byte	0x03, 0x19
        /*00d6*/ 	.short	0x01d0


	//----- nvinfo : EIATTR_PARAM_CBANK
	.align		4
        /*00d8*/ 	.byte	0x04, 0x0a
        /*00da*/ 	.short	(.L_1768 - .L_1767)
	.align		4
.L_1767:
        /*00dc*/ 	.word	index@(.nv.constant0._ZN5flash24flash_fwd_splitkv_kernelI23Flash_fwd_kernel_traitsILi96ELi64ELi64ELi4ELb0ELb0EN7cutlass6half_tE19Flash_kernel_traitsILi96ELi64ELi64ELi4ES3_EELb1ELb0ELb1ELb0ELb0ELb0ELb0ELb1EEEvNS_16Flash_fwd_paramsE)
        /*00e0*/ 	.short	0x0210
        /*00e2*/ 	.short	0x01d0


	//----- nvinfo : EIATTR_SW_WAR
	.align		4
.L_1768:
        /*00e4*/ 	.byte	0x04, 0x36
        /*00e6*/ 	.short	(.L_1770 - .L_1769)
.L_1769:
        /*00e8*/ 	.word	0x00000008
.L_1770:


//--------------------- .nv.info._ZN5flash24flash_fwd_splitkv_kernelI23Flash_fwd_kernel_traitsILi96ELi64ELi64ELi4ELb0ELb0EN7cutlass6half_tE19Flash_kernel_traitsILi96ELi64ELi64ELi4ES3_EELb1ELb0ELb1ELb0ELb0ELb1ELb0ELb1EEEvNS_16Flash_fwd_paramsE --------------------------
	.section	.nv.info._ZN5flash24flash_fwd_splitkv_kernelI23Flash_fwd_kernel_traitsILi96ELi64ELi64ELi4ELb0ELb0EN7cutlass6half_tE19Flash_kernel_traitsILi96ELi64ELi64ELi4ES3_EELb1ELb0ELb1ELb0ELb0ELb1ELb0ELb1EEEvNS_16Flash_fwd_paramsE,"",@"SHT_CUDA_INFO"
	.sectionflags	@""
	.align	4


	//----- nvinfo : EIATTR_CUDA_API_VERSION
	.align		4
        /*0000*/ 	.byte	0x04, 0x37
        /*0002*/ 	.short	(.L_1772 - .L_1771)
.L_1771:
        /*0004*/ 	.word	0x00000082


	//----- nvinfo : EIATTR_KPARAM_INFO
	.align		4
.L_1772:
        /*0008*/ 	.byte	0x04, 0x17
        /*000a*/ 	.short	(.L_1774 - .L_1773)
.L_1773:
        /*000c*/ 	.word	0x00000000
        /*0010*/ 	.short	0x0000
        /*0012*/ 	.short	0x0000
        /*0014*/ 	.byte	0x00, 0xf0, 0x41, 0x07


	//----- nvinfo : EIATTR_SPARSE_MMA_MASK
	.align		4
.L_1774:
        /*0018*/ 	.byte	0x03, 0x50
        /*001a*/ 	.short	0x0000


	//----- nvinfo : EIATTR_MAXREG_COUNT
	.align		4
        /*001c*/ 	.byte	0x03, 0x1b
        /*001e*/ 	.short	0x00ff


	//----- nvinfo : EIATTR_NUM_BARRIERS
	.align		4
        /*0020*/ 	.byte	0x02, 0x4c
        /*0022*/ 	.byte	0x01
	.zero		1


	//----- nvinfo : EIATTR_MERCURY_ISA_VERSION
	.align		4
        /*0024*/ 	.byte	0x03, 0x5f
        /*0026*/ 	.short	0x0101


	//----- nvinfo : EIATTR_COOP_GROUP_MASK_REGIDS
	.align		4
        /*0028*/ 	.byte	0x04, 0x29
        /*002a*/ 	.short	(.L_1776 - .L_1775)


	//   ....[0]....
.L_1775:
        /*002c*/ 	.word	0xffffffff


	//   ....[1]....
        /*0030*/ 	.word	0xffffffff


	//   ....[2]....
        /*0034*/ 	.word	0xffffffff


	//   ....[3]....
        /*0038*/ 	.word	0xffffffff


	//   ....[4]....
        /*003c*/ 	.word	0xffffffff


	//   ....[5]....
        /*0040*/ 	.word	0xffffffff


	//   ....[6]....
        /*0044*/ 	.word	0xffffffff


	//   ....[7]....
        /*0048*/ 	.word	0xffffffff


	//   ....[8]....
        /*004c*/ 	.word	0xffffffff


	//   ....[9]....
        /*0050*/ 	.word	0xffffffff


	//   ....[10]....
        /*0054*/ 	.word	0xffffffff


	//   ....[11]....
        /*0058*/ 	.word	0xffffffff


	//   ....[12]....
        /*005c*/ 	.word	0xffffffff


	//   ....[13]....
        /*0060*/ 	.word	0xffffffff


	//   ....[14]....
        /*0064*/ 	.word	0xffffffff


	//   ....[15]....
        /*0068*/ 	.word	0xffffffff


	//----- nvinfo : EIATTR_COOP_GROUP_INSTR_OFFSETS
	.align		4
.L_1776:
        /*006c*/ 	.byte	0x04, 0x28
        /*006e*/ 	.short	(.L_1778 - .L_1777)


	//   ....[0]....
.L_1777:
        /*0070*/ 	.word	0x0000d0b0


	//   ....[1]....
        /*0074*/ 	.word	0x0000d0d0


	//   ....[2]....
        /*0078*/ 	.word	0x0000d140


	//   ....[3]....
        /*007c*/ 	.word	0x0000d160


	//   ....[4]....
        /*0080*/ 	.word	0x0000ffc0


	//   ....[5]....
        /*0084*/ 	.word	0x00010020


	//   ....[6]....
        /*0088*/ 	.word	0x00010040


	//   ....[7]....
        /*008c*/ 	.word	0x00010060


	//   ....[8]....
        /*0090*/ 	.word	0x00012e50


	//   ....[9]....
        /*0094*/ 	.word	0x00012e60


	//   ....[10]....
        /*0098*/ 	.word	0x00012e90


	//   ....[11]....
        /*009c*/ 	.word	0x00012ea0


	//   ....[12]....
        /*00a0*/ 	.word	0x00013e50


	//   ....[13]....
        /*00a4*/ 	.word	0x00013e90


	//   ....[14]....
        /*00a8*/ 	.word	0x00013ef0


	//   ....[15]....
        /*00ac*/ 	.word	0x00013f00


	//----- nvinfo : EIATTR_EXIT_INSTR_OFFSETS
	.align		4
.L_1778:
        /*00b0*/ 	.byte	0x04, 0x1c
        /*00b2*/ 	.short	(.L_1780 - .L_1779)


	//   ....[0]....
.L_1779:
        /*00b4*/ 	.word	0x00000330


	//   ....[1]....
        /*00b8*/ 	.word	0x00000a50


	//   ....[2]....
        /*00bc*/ 	.word	0x00000a80


	//   ....[3]....
        /*00c0*/ 	.word	0x00014e70


	//   ....[4]....
        /*00c4*/ 	.word	0x00014f90


	//   ....[5]....
        /*00c8*/ 	.word	0x00014fb0


	//----- nvinfo : EIATTR_CRS_STACK_SIZE
	.align		4
.L_1780:
        /*00cc*/ 	.byte	0x04, 0x1e
        /*00ce*/ 	.short	(.L_1782 - .L_1781)
.L_1781:
        /*00d0*/ 	.word	0x00000000


	//----- nvinfo : EIATTR_CBANK_PARAM_SIZE
	.align		4
.L_1782:
        /*00d4*/ 	.byte	0x03, 0x19
        /*00d6*/ 	.short	0x01d0


	//----- nvinfo : EIATTR_PARAM_CBANK
	.align		4
        /*00d8*/ 	.byte	0x04, 0x0a
        /*00da*/ 	.short	(.L_1784 - .L_1783)
	.align		4
.L_1783:
        /*00dc*/ 	.word	index@(.nv.constant0._ZN5flash24flash_fwd_splitkv_kernelI23Flash_fwd_kernel_traitsILi96ELi64ELi64ELi4ELb0ELb0EN7cutlass6half_tE19Flash_kernel_traitsILi96ELi64ELi64ELi4ES3_EELb1ELb0ELb1ELb0ELb0ELb1ELb0ELb1EEEvNS_16Flash_fwd_paramsE)
        /*00e0*/ 	.short	0x0210
        /*00e2*/ 	.short	0x01d0


	//----- nvinfo : EIATTR_SW_WAR
	.align		4
.L_1784:
        /*00e4*/ 	.byte	0x04, 0x36
        /*00e6*/ 	.short	(.L_1786 - .L_1785)
.L_1785:
        /*00e8*/ 	.word	0x00000008
.L_1786:


//--------------------- .nv.info._ZN5flash24flash_fwd_splitkv_kernelI23Flash_fwd_kernel_traitsILi96ELi64ELi64ELi4ELb0ELb0EN7cutlass6half_tE19Flash_kernel_traitsILi96ELi64ELi64ELi4ES3_EELb1ELb0ELb0ELb0ELb1ELb0ELb1ELb0EEEvNS_16Flash_fwd_paramsE --------------------------
	.section	.nv.info._ZN5flash24flash_fwd_splitkv_kernelI23Flash_fwd_kernel_traitsILi96ELi64ELi64ELi4ELb0ELb0EN7cutlass6half_tE19Flash_kernel_traitsILi96ELi64ELi64ELi4ES3_EELb1ELb0ELb0ELb0ELb1ELb0ELb1ELb0EEEvNS_16Flash_fwd_paramsE,"",@"SHT_CUDA_INFO"
	.sectionflags	@""
	.align	4


	//----- nvinfo : EIATTR_CUDA_API_VERSION
	.align		4
        /*0000*/ 	.byte	0x04, 0x37
        /*0002*/ 	.short	(.L_1788 - .L_1787)
.L_1787:
        /*0004*/ 	.word	0x00000082


	//----- nvinfo : EIATTR_KPARAM_INFO
	.align		4
.L_1788:
        /*0008*/ 	.byte	0x04, 0x17
        /*000a*/ 	.short	(.L_1790 - .L_1789)
.L_1789:
        /*000c*/ 	.word	0x00000000
        /*0010*/ 	.short	0x0000
        /*0012*/ 	.short	0x0000
        /*0014*/ 	.byte	0x00, 0xf0, 0x41, 0x07


	//----- nvinfo : EIATTR_SPARSE_MMA_MASK
	.align		4
.L_1790:
        /*0018*/ 	.byte	0x03, 0x50
        /*001a*/ 	.short	0x0000


	//----- nvinfo : EIATTR_MAXREG_COUNT
	.align		4
        /*001c*/ 	.byte	0x03, 0x1b
        /*001e*/ 	.short	0x00ff


	//----- nvinfo : EIATTR_NUM_BARRIERS
	.align		4
        /*0020*/ 	.byte	0x02, 0x4c
        /*0022*/ 	.byte	0x01
	.zero		1


	//----- nvinfo : EIATTR_MERCURY_ISA_VERSION
	.align		4
        /*0024*/ 	.byte	0x03, 0x5f
        /*0026*/ 	.short	0x0101


	//----- nvinfo : EIATTR_COOP_GROUP_MASK_REGIDS
	.align		4
        /*0028*/ 	.byte	0x04, 0x29
        /*002a*/ 	.short	(.L_1792 - .L_1791)


	//   ....[0]....
.L_1791:
        /*002c*/ 	.word	0xffffffff


	//   ....[1]....
        /*0030*/ 	.word	0xffffffff


	//   ....[2]....
        /*0034*/ 	.word	0xffffffff


	//   ....[3]....
        /*0038*/ 	.word	0xffffffff


	//   ....[4]....
        /*003c*/ 	.word	0xffffffff


	//   ....[5]....
        /*0040*/ 	.word	0xffffffff


	//   ....[6]....
        /*0044*/ 	.word	0xffffffff


	//   ....[7]....
        /*0048*/ 	.word	0xffffffff


	//   ....[8]....
        /*004c*/ 	.word	0xffffffff


	//   ....[9]....
        /*0050*/ 	.word	0xffffffff


	//   ....[10]....
        /*0054*/ 	.word	0xffffffff


	//   ....[11]....
        /*0058*/ 	.word	0xffffffff


	//   ....[12]....
        /*005c*/ 	.word	0xffffffff


	//   ....[13]....
        /*0060*/ 	.word	0xffffffff


	//   ....[14]....
        /*0064*/ 	.word	0xffffffff


	//   ....[15]....
        /*0068*/ 	.word	0xffffffff


	//----- nvinfo : EIATTR_COOP_GROUP_INSTR_OFFSETS
	.align		4
.L_1792:
        /*006c*/ 	.byte	0x04, 0x28
        /*006e*/ 	.short	(.L_1794 - .L_1793)


	//   ....[0]....
.L_1793:
        /*0070*/ 	.word	0x00003710


	//   ....[1]....
        /*0074*/ 	.word	0x00003740


	//   ....[2]....
        /*0078*/ 	.word	0x000037b0


	//   ....[3]....
        /*007c*/ 	.word	0x000037c0


	//   ....[4]....
        /*0080*/ 	.word	0x00005b60


	//   ....[5]....
        /*0084*/ 	.word	0x00005b70


	//   ....[6]....
        /*0088*/ 	.word	0x00005ba0


	//   ....[7]....
        /*008c*/ 	.word	0x00005bb0


	//   ....[8]....
        /*0090*/ 	.word	0x00007d90


	//   ....[9]....
        /*0094*/ 	.word	0x00007db0


	//   ....[10]....
        /*0098*/ 	.word	0x00007de0


	//   ....[11]....
        /*009c*/ 	.word	0x00007df0


	//   ....[12]....
        /*00a0*/ 	.word	0x00008db0


	//   ....[13]....
        /*00a4*/ 	.word	0x00008df0


	//   ....[14]....
        /*00a8*/ 	.word	0x00008e90


	//   ....[15]....
        /*00ac*/ 	.word	0x00008ea0


	//----- nvinfo : EIATTR_EXIT_INSTR_OFFSETS
	.align		4
.L_1794:
        /*00b0*/ 	.byte	0x04, 0x1c
        /*00b2*/ 	.short	(.L_1796 - .L_1795)


	//   ....[0]....
.L_1795:
        /*00b4*/ 	.word	0x00000450


	//   ....[1]....
        /*00b8*/ 	.word	0x00000b30


	//   ....[2]....
        /*00bc*/ 	.word	0x00000b60


	//   ....[3]....
        /*00c0*/ 	.word	0x00009ba0


	//   ....[4]....
        /*00c4*/ 	.word	0x00009be0


	//----- nvinfo : EIATTR_CRS_STACK_SIZE
	.align		4
.L_1796:
        /*00c8*/ 	.byte	0x04, 0x1e
        /*00ca*/ 	.short	(.L_1798 - .L_1797)
.L_1797:
        /*00cc*/ 	.word	0x00000000


	//----- nvinfo : EIATTR_CBANK_PARAM_SIZE
	.align		4
.L_1798:
        /*00d0*/ 	.byte	0x03, 0x19
        /*00d2*/ 	.short	0x01d0


	//----- nvinfo : EIATTR_PARAM_CBANK
	.align		4
        /*00d4*/ 	.byte	0x04, 0x0a
        /*00d6*/ 	.short	(.L_1800 - .L_1799)
	.align		4
.L_1799:
        /*00d8*/ 	.word	index@(.nv.constant0._ZN5flash24flash_fwd_splitkv_kernelI23Flash_fwd_kernel_traitsILi96ELi64ELi64ELi4ELb0ELb0EN7cutlass6half_tE19Flash_kernel_traitsILi96ELi64ELi64ELi4ES3_EELb1ELb0ELb0ELb0ELb1ELb0ELb1ELb0EEEvNS_16Flash_fwd_paramsE)
        /*00dc*/ 	.short	0x0210
        /*00de*/ 	.short	0x01d0


	//----- nvinfo : EIATTR_SW_WAR
	.align		4
.L_1800:
        /*00e0*/ 	.byte	0x04, 0x36
        /*00e2*/ 	.short	(.L_1802 - .L_1801)
.L_1801:
        /*00e4*/ 	.word	0x00000008
.L_1802:


//--------------------- .nv.info._ZN5flash24flash_fwd_splitkv_kernelI23Flash_fwd_kernel_traitsILi96ELi64ELi64ELi4ELb0ELb0EN7cutlass6half_tE19Flash_kernel_traitsILi96ELi64ELi64ELi4ES3_EELb1ELb0ELb0ELb0ELb1ELb1ELb1ELb0EEEvNS_16Flash_fwd_paramsE --------------------------
	.section	.nv.info._ZN5flash24flash_fwd_splitkv_kernelI23Flash_fwd_kernel_traitsILi96ELi64ELi64ELi4ELb0ELb0EN7cutlass6half_tE19Flash_kernel_traitsILi96ELi64ELi64ELi4ES3_EELb1ELb0ELb0ELb0ELb1ELb1ELb1ELb0EEEvNS_16Flash_fwd_paramsE,"",@"SHT_CUDA_INFO"
	.sectionflags	@""
	.align	4


	//----- nvinfo : EIATTR_CUDA_API_VERSION
	.align		4
        /*0000*/ 	.byte	0x04, 0x37
        /*0002*/ 	.short	(.L_1804 - .L_1803)
.L_1803:
        /*0004*/ 	.word	0x00000082


	//----- nvinfo : EIATTR_KPARAM_INFO
	.align		4
.L_1804:
        /*0008*/ 	.byte	0x04, 0x17
        /*000a*/ 	.short	(.L_1806 - .L_1805)
.L_1805:
        /*000c*/ 	.word	0x00000000
        /*0010*/ 	.short	0x0000
        /*0012*/ 	.short	0x0000
        /*0014*/ 	.byte	0x00, 0xf0, 0x41, 0x07


	//----- nvinfo : EIATTR_SPARSE_MMA_MASK
	.align		4
.L_1806:
        /*0018*/ 	.byte	0x03, 0x50
        /*001a*/ 	.short	0x0000


	//----- nvinfo : EIATTR_MAXREG_COUNT
	.align		4
        /*001c*/ 	.byte	0x03, 0x1b
        /*001e*/ 	.short	0x00ff


	//----- nvinfo : EIATTR_NUM_BARRIERS
	.align		4
        /*0020*/ 	.byte	0x02, 0x4c
        /*0022*/ 	.byte	0x01
	.zero		1


	//----- nvinfo : EIATTR_MERCURY_ISA_VERSION
	.align		4
        /*0024*/ 	.byte	0x03, 0x5f
        /*0026*/ 	.short	0x0101


	//----- nvinfo : EIATTR_COOP_GROUP_MASK_REGIDS
	.align		4
        /*0028*/ 	.byte	0x04, 0x29
        /*002a*/ 	.short	(.L_1808 - .L_1807)


	//   ....[0]....
.L_1807:
        /*002c*/ 	.word	0xffffffff


	//   ....[1]....
        /*0030*/ 	.word	0xffffffff


	//   ....[2]....
        /*0034*/ 	.word	0xffffffff


	//   ....[3]....
        /*0038*/ 	.word	0xffffffff


	//   ....[4]....
        /*003c*/ 	.word	0xffffffff


	//   ....[5]....
        /*0040*/ 	.word	0xffffffff


	//   ....[6]....
        /*0044*/ 	.word	0xffffffff


	//   ....[7]....
        /*0048*/ 	.word	0xffffffff


	//   ....[8]....
        /*004c*/ 	.word	0xffffffff


	//   ....[9]....
        /*0050*/ 	.word	0xffffffff


	//   ....[10]....
        /*0054*/ 	.word	0xffffffff


	//   ....[11]....
        /*0058*/ 	.word	0xffffffff


	//   ....[12]....
        /*005c*/ 	.word	0xffffffff


	//   ....[13]....
        /*0060*/ 	.word	0xffffffff


	//   ....[14]....
        /*0064*/ 	.word	0xffffffff


	//   ....[15]....
        /*0068*/ 	.word	0xffffffff


	//----- nvinfo : EIATTR_COOP_GROUP_INSTR_OFFSETS
	.align		4
.L_1808:
        /*006c*/ 	.byte	0x04, 0x28
        /*006e*/ 	.short	(.L_1810 - .L_1809)


	//   ....[0]....
.L_1809:
        /*0070*/ 	.word	0x00003b50


	//   ....[1]....
        /*0074*/ 	.word	0x00003bb0


	//   ....[2]....
        /*0078*/ 	.word	0x00003bc0


	//   ....[3]....
        /*007c*/ 	.word	0x00003c40


	//   ....[4]....
        /*0080*/ 	.word	0x00006390


	//   ....[5]....
        /*0084*/ 	.word	0x000063a0


	//   ....[6]....
        /*0088*/ 	.word	0x000063d0


	//   ....[7]....
        /*008c*/ 	.word	0x000063e0


	//   ....[8]....
        /*0090*/ 	.word	0x000089e0


	//   ....[9]....
        /*0094*/ 	.word	0x000089f0


	//   ....[10]....
        /*0098*/ 	.word	0x00008a30


	//   ....[11]....
        /*009c*/ 	.word	0x00008a40


	//   ....[12]....
        /*00a0*/ 	.word	0x000099c0


	//   ....[13]....
        /*00a4*/ 	.word	0x00009a00


	//   ....[14]....
        /*00a8*/ 	.word	0x00009aa0


	//   ....[15]....
        /*00ac*/ 	.word	0x00009ab0


	//----- nvinfo : EIATTR_EXIT_INSTR_OFFSETS
	.align		4
.L_1810:
        /*00b0*/ 	.byte	0x04, 0x1c
        /*00b2*/ 	.short	(.L_1812 - .L_1811)


	//   ....[0]....
.L_1811:
        /*00b4*/ 	.word	0x00000450


	//   ....[1]....
        /*00b8*/ 	.word	0x00000b30


	//   ....[2]....
        /*00bc*/ 	.word	0x00000b60


	//   ....[3]....
        /*00c0*/ 	.word	0x0000a7b0


	//   ....[4]....
        /*00c4*/ 	.word	0x0000a7f0


	//----- nvinfo : EIATTR_CRS_STACK_SIZE
	.align		4
.L_1812:
        /*00c8*/ 	.byte	0x04, 0x1e
        /*00ca*/ 	.short	(.L_1814 - .L_1813)
.L_1813:
        /*00cc*/ 	.word	0x00000000


	//----- nvinfo : EIATTR_CBANK_PARAM_SIZE
	.align		4
.L_1814:
        /*00d0*/ 	.byte	0x03, 0x19
        /*00d2*/ 	.short	0x01d0


	//----- nvinfo : EIATTR_PARAM_CBANK
	.align		4
        /*00d4*/ 	.byte	0x04, 0x0a
        /*00d6*/ 	.short	(.L_1816 - .L_1815)
	.align		4
.L_1815:
        /*00d8*/ 	.word	index@(.nv.constant0._ZN5flash24flash_fwd_splitkv_kernelI23Flash_fwd_kernel_traitsILi96ELi64ELi64ELi4ELb0ELb0EN7cutlass6half_tE19Flash_kernel_traitsILi96ELi64ELi64ELi4ES3_EELb1ELb0ELb0ELb0ELb1ELb1ELb1ELb0EEEvNS_16Flash_fwd_paramsE)
        /*00dc*/ 	.short	0x0210
        /*00de*/ 	.short	0x01d0


	//----- nvinfo : EIATTR_SW_WAR
	.align		4
.L_1816:
        /*00e0*/ 	.byte	0x04, 0x36
        /*00e2*/ 	.short	(.L_1818 - .L_1817)
.L_1817:
        /*00e4*/ 	.word	0x00000008
.L_1818:


//--------------------- .nv.info._ZN5flash24flash_fwd_splitkv_kernelI23Flash_fwd_kernel_traitsILi96ELi64ELi64ELi4ELb0ELb0EN7cutlass6half_tE19Flash_kernel_traitsILi96ELi64ELi64ELi4ES3_EELb1ELb0ELb1ELb0ELb0ELb0ELb1ELb0EEEvNS_16Flash_fwd_paramsE --------------------------
	.section	.nv.info._ZN5flash24flash_fwd_splitkv_kernelI23Flash_fwd_kernel_traitsILi96ELi64ELi64ELi4ELb0ELb0EN7cutlass6half_tE19Flash_kernel_traitsILi96ELi64ELi64ELi4ES3_EELb1ELb0ELb1ELb0ELb0ELb0ELb1ELb0EEEvNS_16Flash_fwd_paramsE,"",@"SHT_CUDA_INFO"
	.sectionflags	@""
	.align	4


	//----- nvinfo : EIATTR_CUDA_API_VERSION
	.align		4
        /*0000*/ 	.byte	0x04, 0x37
        /*0002*/ 	.short	(.L_1820 - .L_1819)
.L_1819:
        /*0004*/ 	.word	0x00000082


	//----- nvinfo : EIATTR_KPARAM_INFO
	.align		4
.L_1820:
        /*0008*/ 	.byte	0x04, 0x17
        /*000a*/ 	.short	(.L_1822 - .L_1821)
.L_1821:
        /*000c*/ 	.word	0x00000000
        /*0010*/ 	.short	0x0000
        /*0012*/ 	.short	0x0000
        /*0014*/ 	.byte	0x00, 0xf0, 0x41, 0x07


	//----- nvinfo : EIATTR_SPARSE_MMA_MASK
	.align		4
.L_1822:
        /*0018*/ 	.byte	0x03, 0x50
        /*001a*/ 	.short	0x0000


	//----- nvinfo : EIATTR_MAXREG_COUNT
	.align		4
        /*001c*/ 	.byte	0x03, 0x1b
        /*001e*/ 	.short	0x00ff


	//----- nvinfo : EIATTR_NUM_BARRIERS
	.align		4
        /*0020*/ 	.byte	0x02, 0x4c
        /*0022*/ 	.byte	0x01
	.zero		1


	//----- nvinfo : EIATTR_MERCURY_ISA_VERSION
	.align		4
        /*0024*/ 	.byte	0x03, 0x5f
        /*0026*/ 	.short	0x0101


	//----- nvinfo : EIATTR_COOP_GROUP_MASK_REGIDS
	.align		4
        /*0028*/ 	.byte	0x04, 0x29
        /*002a*/ 	.short	(.L_1824 - .L_1823)


	//   ....[0]....
.L_1823:
        /*002c*/ 	.word	0xffffffff


	//   ....[1]....
        /*0030*/ 	.word	0xffffffff


	//   ....[2]....
        /*0034*/ 	.word	0xffffffff


	//   ....[3]....
        /*0038*/ 	.word	0xffffffff


	//   ....[4]....
        /*003c*/ 	.word	0xffffffff


	//   ....[5]....
        /*0040*/ 	.word	0xffffffff


	//   ....[6]....
        /*0044*/ 	.word	0xffffffff


	//   ....[7]....
        /*0048*/ 	.word	0xffffffff


	//   ....[8]....
        /*004c*/ 	.word	0xffffffff


	//   ....[9]....
        /*0050*/ 	.word	0xffffffff


	//   ....[10]....
        /*0054*/ 	.word	0xffffffff


	//   ....[11]....
        /*0058*/ 	.word	0xffffffff


	//   ....[12]....
        /*005c*/ 	.word	0xffffffff


	//   ....[13]....
        /*0060*/ 	.word	0xffffffff


	//   ....[14]....
        /*0064*/ 	.word	0xffffffff


	//   ....[15]....
        /*0068*/ 	.word	0xffffffff


	//----- nvinfo : EIATTR_COOP_GROUP_INSTR_OFFSETS
	.align		4
.L_1824:
        /*006c*/ 	.byte	0x04, 0x28
        /*006e*/ 	.short	(.L_1826 - .L_1825)


	//   ....[0]....
.L_1825:
        /*0070*/ 	.word	0x00004800


	//   ....[1]....
        /*0074*/ 	.word	0x00004870


	//   ....[2]....
        /*0078*/ 	.word	0x00004880


	//   ....[3]....
        /*007c*/ 	.word	0x000048b0


	//   ....[4]....
        /*0080*/ 	.word	0x00007360


	//   ....[5]....
        /*0084*/ 	.word	0x000073b0


	//   ....[6]....
        /*0088*/ 	.word	0x000073d0


	//   ....[7]....
        /*008c*/ 	.word	0x00007400


	//   ....[8]....
        /*0090*/ 	.word	0x00009d80


	//   ....[9]....
        /*0094*/ 	.word	0x00009d90


	//   ....[10]....
        /*0098*/ 	.word	0x00009dc0


	//   ....[11]....
        /*009c*/ 	.word	0x00009dd0


	//   ....[12]....
        /*00a0*/ 	.word	0x0000adc0


	//   ....[13]....
        /*00a4*/ 	.word	0x0000ae00


	//   ....[14]....
        /*00a8*/ 	.word	0x0000ae80


	//   ....[15]....
        /*00ac*/ 	.word	0x0000ae90


	//----- nvinfo : EIATTR_EXIT_INSTR_OFFSETS
	.align		4
.L_1826:
        /*00b0*/ 	.byte	0x04, 0x1c
        /*00b2*/ 	.short	(.L_1828 - .L_1827)


	//   ....[0]....
.L_1827:
        /*00b4*/ 	.word	0x00000450


	//   ....[1]....
        /*00b8*/ 	.word	0x00000d10


	//   ....[2]....
        /*00bc*/ 	.word	0x00000d40


	//   ....[3]....
        /*00c0*/ 	.word	0x0000be50


	//   ....[4]....
        /*00c4*/ 	.word	0x0000bec0


	//   ....[5]....
        /*00c8*/ 	.word	0x0000bee0


	//----- nvinfo : EIATTR_CRS_STACK_SIZE
	.align		4
.L_1828:
        /*00cc*/ 	.byte	0x04, 0x1e
        /*00ce*/ 	.short	(.L_1830 - .L_1829)
.L_1829:
        /*00d0*/ 	.word	0x00000000


	//----- nvinfo : EIATTR_CBANK_PARAM_SIZE
	.align		4
.L_1830:
        /*00d4*/ 	.byte	0x03, 0x19
        /*00d6*/ 	.short	0x01d0


	//----- nvinfo : EIATTR_PARAM_CBANK
	.align		4
        /*00d8*/ 	.byte	0x04, 0x0a
        /*00da*/ 	.short	(.L_1832 - .L_1831)
	.align		4
.L_1831:
        /*00dc*/ 	.word	index@(.nv.constant0._ZN5flash24flash_fwd_splitkv_kernelI23Flash_fwd_kernel_traitsILi96ELi64ELi64ELi4ELb0ELb0EN7cutlass6half_tE19Flash_kernel_traitsILi96ELi64ELi64ELi4ES3_EELb1ELb0ELb1ELb0ELb0ELb0ELb1ELb0EEEvNS_16Flash_fwd_paramsE)
        /*00e0*/ 	.short	0x0210
        /*00e2*/ 	.short	0x01d0


	//----- nvinfo : EIATTR_SW_WAR
	.align		4
.L_1832:
        /*00e4*/ 	.byte	0x04, 0x36
        /*00e6*/ 	.short	(.L_1834 - .L_1833)
.L_1833:
        /*00e8*/ 	.word	0x00000008
.L_1834:


//--------------------- .nv.info._ZN5flash24flash_fwd_splitkv_kernelI23Flash_fwd_kernel_traitsILi96ELi64ELi64ELi4ELb0ELb0EN7cutlass6half_tE19Flash_kernel_traitsILi96ELi64ELi64ELi4ES3_EELb1ELb0ELb1ELb0ELb0ELb1ELb1ELb0EEEvNS_16Flash_fwd_paramsE --------------------------
	.section	.nv.info._ZN5flash24flash_fwd_splitkv_kernelI23Flash_fwd_kernel_traitsILi96ELi64ELi64ELi4ELb0ELb0EN7cutlass6half_tE19Flash_kernel_traitsILi96ELi64ELi64ELi4ES3_EELb1ELb0ELb1ELb0ELb0ELb1ELb1ELb0EEEvNS_16Flash_fwd_paramsE,"",@"SHT_CUDA_INFO"
	.sectionflags	@""
	.align	4


	//----- nvinfo : EIATTR_CUDA_API_VERSION
	.align		4
        /*0000*/ 	.byte	0x04, 0x37
        /*0002*/ 	.short	(.L_1836 - .L_1835)
.L_1835:
        /*0004*/ 	.word	0x00000082


	//----- nvinfo : EIATTR_KPARAM_INFO
	.align		4
.L_1836:
        /*0008*/ 	.byte	0x04, 0x17
        /*000a*/ 	.short	(.L_1838 - .L_1837)
.L_1837:
        /*000c*/ 	.word	0x00000000
        /*0010*/ 	.short	0x0000
        /*0012*/ 	.short	0x0000
        /*0014*/ 	.byte	0x00, 0xf0, 0x41, 0x07


	//----- nvinfo : EIATTR_SPARSE_MMA_MASK
	.align		4
.L_1838:
        /*0018*/ 	.byte	0x03, 0x50
        /*001a*/ 	.short	0x0000


	//----- nvinfo : EIATTR_MAXREG_COUNT
	.align		4
        /*001c*/ 	.byte	0x03, 0x1b
        /*001e*/ 	.short	0x00ff


	//----- nvinfo : EIATTR_NUM_BARRIERS
	.align		4
        /*0020*/ 	.byte	0x02, 0x4c
        /*0022*/ 	.byte	0x01
	.zero		1


	//----- nvinfo : EIATTR_MERCURY_ISA_VERSION
	.align		4
        /*0024*/ 	.byte	0x03, 0x5f
        /*0026*/ 	.short	0x0101


	//----- nvinfo : EIATTR_COOP_GROUP_MASK_REGIDS
	.align		4
        /*0028*/ 	.byte	0x04, 0x29
        /*002a*/ 	.short	(.L_1840 - .L_1839)


	//   ....[0]....
.L_1839:
        /*002c*/ 	.word	0xffffffff


	//   ....[1]....
        /*0030*/ 	.word	0xffffffff


	//   ....[2]....
        /*0034*/ 	.word	0xffffffff


	//   ....[3]....
        /*0038*/ 	.word	0xffffffff


	//   ....[4]....
        /*003c*/ 	.word	0xffffffff


	//   ....[5]....
        /*0040*/ 	.word	0xffffffff


	//   ....[6]....
        /*0044*/ 	.word	0xffffffff


	//   ....[7]....
        /*0048*/ 	.word	0xffffffff


	//   ....[8]....
        /*004c*/ 	.word	0xffffffff


	//   ....[9]....
        /*0050*/ 	.word	0xffffffff


	//   ....[10]....
        /*0054*/ 	.word	0xffffffff


	//   ....[11]....
        /*0058*/ 	.word	0xffffffff


	//   ....[12]....
        /*005c*/ 	.word	0xffffffff


	//   ....[13]....
        /*0060*/ 	.word	0xffffffff


	//   ....[14]....
        /*0064*/ 	.word	0xffffffff


	//   ....[15]....
        /*0068*/ 	.word	0xffffffff


	//----- nvinfo : EIATTR_COOP_GROUP_INSTR_OFFSETS
	.align		4
.L_1840:
        /*006c*/ 	.byte	0x04, 0x28
        /*006e*/ 	.short	(.L_1842 - .L_1841)


	//   ....[0]....
.L_1841:
        /*0070*/ 	.word	0x00004c20


	//   ....[1]....
        /*0074*/ 	.word	0x00004c90


	//   ....[2]....
        /*0078*/ 	.word	0x00004ca0


	//   ....[3]....
        /*007c*/ 	.word	0x00004d10


	//   ....[4]....
        /*0080*/ 	.word	0x00007bc0


	//   ....[5]....
        /*0084*/ 	.word	0x00007bf0


	//   ....[6]....
        /*0088*/ 	.word	0x00007c10


	//   ....[7]....
        /*008c*/ 	.word	0x00007c40


	//   ....[8]....
        /*0090*/ 	.word	0x0000a9e0


	//   ....[9]....
        /*0094*/ 	.word	0x0000a9f0


	//   ....[10]....
        /*0098*/ 	.word	0x0000aa20


	//   ....[11]....
        /*009c*/ 	.word	0x0000aa30


	//   ....[12]....
        /*00a0*/ 	.word	0x0000b9d0


	//   ....[13]....
        /*00a4*/ 	.word	0x0000ba10


	//   ....[14]....
        /*00a8*/ 	.word	0x0000ba80


	//   ....[15]....
        /*00ac*/ 	.word	0x0000ba90


	//----- nvinfo : EIATTR_EXIT_INSTR_OFFSETS
	.align		4
.L_1842:
        /*00b0*/ 	.byte	0x04, 0x1c
        /*00b2*/ 	.short	(.L_1844 - .L_1843)


	//   ....[0]....
.L_1843:
        /*00b4*/ 	.word	0x00000450


	//   ....[1]....
        /*00b8*/ 	.word	0x00000d10


	//   ....[2]....
        /*00bc*/ 	.word	0x00000d40


	//   ....[3]....
        /*00c0*/ 	.word	0x0000ca60


	//   ....[4]....
        /*00c4*/ 	.word	0x0000cad0


	//   ....[5]....
        /*00c8*/ 	.word	0x0000caf0


	//----- nvinfo : EIATTR_CRS_STACK_SIZE
	.align		4
.L_1844:
        /*00cc*/ 	.byte	0x04, 0x1e
        /*00ce*/ 	.short	(.L_1846 - .L_1845)
.L_1845:
        /*00d0*/ 	.word	0x00000000


	//----- nvinfo : EIATTR_CBANK_PARAM_SIZE
	.align		4
.L_1846:
        /*00d4*/ 	.byte	0x03, 0x19
        /*00d6*/ 	.short	0x01d0


	//----- nvinfo : EIATTR_PARAM_CBANK
	.align		4
        /*00d8*/ 	.byte	0x04, 0x0a
        /*00da*/ 	.short	(.L_1848 - .L_1847)
	.align		4
.L_1847:
        /*00dc*/ 	.word	index@(.nv.constant0._ZN5flash24flash_fwd_splitkv_kernelI23Flash_fwd_kernel_traitsILi96ELi64ELi64ELi4ELb0ELb0EN7cutlass6half_tE19Flash_kernel_traitsILi96ELi64ELi64ELi4ES3_EELb1ELb0ELb1ELb0ELb0ELb1ELb1ELb0EEEvNS_16Flash_fwd_paramsE)
        /*00e0*/ 	.short	0x0210
        /*00e2*/ 	.short	0x01d0


	//----- nvinfo : EIATTR_SW_WAR
	.align		4
.L_1848:
        /*00e4*/ 	.byte	0x04, 0x36
        /*00e6*/ 	.short	(.L_1850 - .L_1849)
.L_1849:
        /*00e8*/ 	.word	0x00000008
.L_1850:


//--------------------- .nv.info._ZN5flash24flash_fwd_splitkv_kernelI23Flash_fwd_kernel_traitsILi96ELi64ELi64ELi4ELb0ELb0EN7cutlass6half_tE19Flash_kernel_traitsILi96ELi64ELi64ELi4ES3_EELb1ELb0ELb0ELb0ELb1ELb0ELb1ELb1EEEvNS_16Flash_fwd_paramsE --------------------------
	.section	.nv.info._ZN5flash24flash_fwd_splitkv_kernelI23Flash_fwd_kernel_traitsILi96ELi64ELi64ELi4ELb0ELb0EN7cutlass6half_tE19Flash_kernel_traitsILi96ELi64ELi64ELi4ES3_EELb1ELb0ELb0ELb0ELb1ELb0ELb1ELb1EEEvNS_16Flash_fwd_paramsE,"",@"SHT_CUDA_INFO"
	.sectionflags	@""
	.align	4


	//----- nvinfo : EIATTR_CUDA_API_VERSION
	.align		4
        /*0000*/ 	.byte	0x04, 0x37
        /*0002*/ 	.short	(.L_1852 - .L_1851)
.L_1851:
        /*0004*/ 	.word	0x00000082


	//----- nvinfo : EIATTR_KPARAM_INFO
	.align		4
.L_1852:
        /*0008*/ 	.byte	0x04, 0x17
        /*000a*/ 	.short	(.L_1854 - .L_1853)
.L_1853:
        /*000c*/ 	.word	0x00000000
        /*0010*/ 	.short	0x0000
        /*0012*/ 	.short	0x0000
        /*0014*/ 	.byte	0x00, 0xf0, 0x41, 0x07


	//----- nvinfo : EIATTR_SPARSE_MMA_MASK
	.align		4
.L_1854:
        /*0018*/ 	.byte	0x03, 0x50
        /*001a*/ 	.short	0x0000


	//----- nvinfo : EIATTR_MAXREG_COUNT
	.align		4
        /*001c*/ 	.byte	0x03, 0x1b
        /*001e*/ 	.short	0x00ff


	//----- nvinfo : EIATTR_NUM_BARRIERS
	.align		4
        /*0020*/ 	.byte	0x02, 0x4c
        /*0022*/ 	.byte	0x01
	.zero		1


	//----- nvinfo : EIATTR_MERCURY_ISA_VERSION
	.align		4
        /*0024*/ 	.byte	0x03, 0x5f
        /*0026*/ 	.short	0x0101


	//----- nvinfo : EIATTR_COOP_GROUP_MASK_REGIDS
	.align		4
        /*0028*/ 	.byte	0x04, 0x29
        /*002a*/ 	.short	(.L_1856 - .L_1855)


	//   ....[0]....
.L_1855:
        /*002c*/ 	.word	0xffffffff


	//   ....[1]....
        /*0030*/ 	.word	0xffffffff


	//   ....[2]....
        /*0034*/ 	.word	0xffffffff


	//   ....[3]....
        /*0038*/ 	.word	0xffffffff


	//   ....[4]....
        /*003c*/ 	.word	0xffffffff


	//   ....[5]....
        /*0040*/ 	.word	0xffffffff


	//   ....[6]....
        /*0044*/ 	.word	0xffffffff


	//   ....[7]....
        /*0048*/ 	.word	0xffffffff


	//   ....[8]....
        /*004c*/ 	.word	0xffffffff


	//   ....[9]....
        /*0050*/ 	.word	0xffffffff


	//   ....[10]....
        /*0054*/ 	.word	0xffffffff


	//   ....[11]....
        /*0058*/ 	.word	0xffffffff


	//   ....[12]....
        /*005c*/ 	.word	0xffffffff


	//   ....[13]....
        /*0060*/ 	.word	0xffffffff


	//   ....[14]....
        /*0064*/ 	.word	0xffffffff


	//   ....[15]....
        /*0068*/ 	.word	0xffffffff


	//----- nvinfo : EIATTR_COOP_GROUP_INSTR_OFFSETS
	.align		4
.L_1856:
        /*006c*/ 	.byte	0x04, 0x28
        /*006e*/ 	.short	(.L_1858 - .L_1857)


	//   ....[0]....
.L_1857:
        /*0070*/ 	.word	0x0000b5f0


	//   ....[1]....
        /*0074*/ 	.word	0x0000b680


	//   ....[2]....
        /*0078*/ 	.word	0x0000b6a0


	//   ....[3]....
        /*007c*/ 	.word	0x0000b750


	//   ....[4]....
        /*0080*/ 	.word	0x0000d9f0


	//   ....[5]....
        /*0084*/ 	.word	0x0000da00


	//   ....[6]....
        /*0088*/ 	.word	0x0000da30


	//   ....[7]....
        /*008c*/ 	.word	0x0000da40


	//   ....[8]....
        /*0090*/ 	.word	0x0000fc40


	//   ....[9]....
        /*0094*/ 	.word	0x0000fc60


	//   ....[10]....
        /*0098*/ 	.word	0x0000fca0


	//   ....[11]....
        /*009c*/ 	.word	0x0000fcb0


	//   ....[12]....
        /*00a0*/ 	.word	0x00010c70


	//   ....[13]....
        /*00a4*/ 	.word	0x00010cb0


	//   ....[14]....
        /*00a8*/ 	.word	0x00010d40


	//   ....[15]....
        /*00ac*/ 	.word	0x00010d50


	//----- nvinfo : EIATTR_EXIT_INSTR_OFFSETS
	.align		4
.L_1858:
        /*00b0*/ 	.byte	0x04, 0x1c
        /*00b2*/ 	.short	(.L_1860 - .L_1859)


	//   ....[0]....
.L_1859:
        /*00b4*/ 	.word	0x00000450


	//   ....[1]....
        /*00b8*/ 	.word	0x00000b40


	//   ....[2]....
        /*00bc*/ 	.word	0x00000b70


	//   ....[3]....
        /*00c0*/ 	.word	0x00011b00


	//   ....[4]....
        /*00c4*/ 	.word	0x00011b40


	//----- nvinfo : EIATTR_CRS_STACK_SIZE
	.align		4
.L_1860:
        /*00c8*/ 	.byte	0x04, 0x1e
        /*00ca*/ 	.short	(.L_1862 - .L_1861)
.L_1861:
        /*00cc*/ 	.word	0x00000000


	//----- nvinfo : EIATTR_CBANK_PARAM_SIZE
	.align		4
.L_1862:
        /*00d0*/ 	.byte	0x03, 0x19
        /*00d2*/ 	.short	0x01d0


	//----- nvinfo : EIATTR_PARAM_CBANK
	.align		4
        /*00d4*/ 	.byte	0x04, 0x0a
        /*00d6*/ 	.short	(.L_1864 - .L_1863)
	.align		4
.L_1863:
        /*00d8*/ 	.word	index@(.nv.constant0._ZN5flash24flash_fwd_splitkv_kernelI23Flash_fwd_kernel_traitsILi96ELi64ELi64ELi4ELb0ELb0EN7cutlass6half_tE19Flash_kernel_traitsILi96ELi64ELi64ELi4ES3_EELb1ELb0ELb0ELb0ELb1ELb0ELb1ELb1EEEvNS_16Flash_fwd_paramsE)
        /*00dc*/ 	.short	0x0210
        /*00de*/ 	.short	0x01d0


	//----- nvinfo : EIATTR_SW_WAR
	.align		4
.L_1864:
        /*00e0*/ 	.byte	0x04, 0x36
        /*00e2*/ 	.short	(.L_1866 - .L_1865)
.L_1865:
        /*00e4*/ 	.word	0x00000008
.L_1866:


//--------------------- .nv.info._ZN5flash24flash_fwd_splitkv_kernelI23Flash_fwd_kernel_traitsILi96ELi64ELi64ELi4ELb0ELb0EN7cutlass6half_tE19Flash_kernel_traitsILi96ELi64ELi64ELi4ES3_EELb1ELb0ELb0ELb0ELb1ELb1ELb1ELb1EEEvNS_16Flash_fwd_paramsE --------------------------
	.section	.nv.info._ZN5flash24flash_fwd_splitkv_kernelI23Flash_fwd_kernel_traitsILi96ELi64ELi64ELi4ELb0ELb0EN7cutlass6half_tE19Flash_kernel_traitsILi96ELi64ELi64ELi4ES3_EELb1ELb0ELb0ELb0ELb1ELb1ELb1ELb1EEEvNS_16Flash_fwd_paramsE,"",@"SHT_CUDA_INFO"
	.sectionflags	@""
	.align	4


	//----- nvinfo : EIATTR_CUDA_API_VERSION
	.align		4
        /*0000*/ 	.byte	0x04, 0x37
        /*0002*/ 	.short	(.L_1868 - .L_1867)
.L_1867:
        /*0004*/ 	.word	0x00000082


	//----- nvinfo : EIATTR_KPARAM_INFO
	.align		4
.L_1868:
        /*0008*/ 	.byte	0x04, 0x17
        /*000a*/ 	.short	(.L_1870 - .L_1869)
.L_1869:
        /*000c*/ 	.word	0x00000000
        /*0010*/ 	.short	0x0000
        /*0012*/ 	.short	0x0000
        /*0014*/ 	.byte	0x00, 0xf0, 0x41, 0x07


	//----- nvinfo : EIATTR_SPARSE_MMA_MASK
	.align		4
.L_1870:
        /*0018*/ 	.byte	0x03, 0x50
        /*001a*/ 	.short	0x0000


	//----- nvinfo : EIATTR_MAXREG_COUNT
	.align		4
        /*001c*/ 	.byte	0x03, 0x1b
        /*001e*/ 	.short	0x00ff


	//----- nvinfo : EIATTR_NUM_BARRIERS
	.align		4
        /*0020*/ 	.byte	0x02, 0x4c
        /*0022*/ 	.byte	0x01
	.zero		1


	//----- nvinfo : EIATTR_MERCURY_ISA_VERSION
	.align		4
        /*0024*/ 	.byte	0x03, 0x5f
        /*0026*/ 	.short	0x0101


	//----- nvinfo : EIATTR_COOP_GROUP_MASK_REGIDS
	.align		4
        /*0028*/ 	.byte	0x04, 0x29
        /*002a*/ 	.short	(.L_1872 - .L_1871)


	//   ....[0]....
.L_1871:
        /*002c*/ 	.word	0xffffffff


	//   ....[1]....
        /*0030*/ 	.word	0xffffffff


	//   ....[2]....
        /*0034*/ 	.word	0xffffffff


	//   ....[3]....
        /*0038*/ 	.word	0xffffffff


	//   ....[4]....
        /*003c*/ 	.word	0xffffffff


	//   ....[5]....
        /*0040*/ 	.word	0xffffffff


	//   ....[6]....
        /*0044*/ 	.word	0xffffffff


	//   ....[7]....
        /*0048*/ 	.word	0xffffffff


	//   ....[8]....
        /*004c*/ 	.word	0xffffffff


	//   ....[9]....
        /*0050*/ 	.word	0xffffffff


	//   ....[10]....
        /*0054*/ 	.word	0xffffffff


	//   ....[11]....
        /*0058*/ 	.word	0xffffffff


	//   ....[12]....
        /*005c*/ 	.word	0xffffffff


	//   ....[13]....
        /*0060*/ 	.word	0xffffffff


	//   ....[14]....
        /*0064*/ 	.word	0xffffffff


	//   ....[15]....
        /*0068*/ 	.word	0xffffffff


	//----- nvinfo : EIATTR_COOP_GROUP_INSTR_OFFSETS
	.align		4
.L_1872:
        /*006c*/ 	.byte	0x04, 0x28
        /*006e*/ 	.short	(.L_1874 - .L_1873)


	//   ....[0]....
.L_1873:
        /*0070*/ 	.word	0x0000b9b0


	//   ....[1]....
        /*0074*/ 	.word	0x0000ba40


	//   ....[2]....
        /*0078*/ 	.word	0x0000ba50


	//   ....[3]....
        /*007c*/ 	.word	0x0000bae0


	//   ....[4]....
        /*0080*/ 	.word	0x0000e1b0


	//   ....[5]....
        /*0084*/ 	.word	0x0000e1c0


	//   ....[6]....
        /*0088*/ 	.word	0x0000e1f0


	//   ....[7]....
        /*008c*/ 	.word	0x0000e200


	//   ....[8]....
        /*0090*/ 	.word	0x00010840


	//   ....[9]....
        /*0094*/ 	.word	0x00010860


	//   ....[10]....
        /*0098*/ 	.word	0x00010890


	//   ....[11]....
        /*009c*/ 	.word	0x000108a0


	//   ....[12]....
        /*00a0*/ 	.word	0x00011820


	//   ....[13]....
        /*00a4*/ 	.word	0x00011860


	//   ....[14]....
        /*00a8*/ 	.word	0x000118f0


	//   ....[15]....
        /*00ac*/ 	.word	0x00011900


	//----- nvinfo : EIATTR_EXIT_INSTR_OFFSETS
	.align		4
.L_1874:
        /*00b0*/ 	.byte	0x04, 0x1c
        /*00b2*/ 	.short	(.L_1876 - .L_1875)


	//   ....[0]....
.L_1875:
        /*00b4*/ 	.word	0x00000450


	//   ....[1]....
        /*00b8*/ 	.word	0x00000b40


	//   ....[2]....
        /*00bc*/ 	.word	0x00000b70


	//   ....[3]....
        /*00c0*/ 	.word	0x000126b0


	//   ....[4]....
        /*00c4*/ 	.word	0x000126f0


	//----- nvinfo : EIATTR_CRS_STACK_SIZE
	.align		4
.L_1876:
        /*00c8*/ 	.byte	0x04, 0x1e
        /*00ca*/ 	.short	(.L_1878 - .L_1877)
.L_1877:
        /*00cc*/ 	.word	0x00000000


	//----- nvinfo : EIATTR_CBANK_PARAM_SIZE
	.align		4
.L_1878:
        /*00d0*/ 	.byte	0x03, 0x19
        /*00d2*/ 	.short	0x01d0


	//----- nvinfo : EIATTR_PARAM_CBANK
	.align		4
        /*00d4*/ 	.byte	0x04, 0x0a
        /*00d6*/ 	.short	(.L_1880 - .L_1879)
	.align		4
.L_1879:
        /*00d8*/ 	.word	index@(.nv.constant0._ZN5flash24flash_fwd_splitkv_kernelI23Flash_fwd_kernel_traitsILi96ELi64ELi64ELi4ELb0ELb0EN7cutlass6half_tE19Flash_kernel_traitsILi96ELi64ELi64ELi4ES3_EELb1ELb0ELb0ELb0ELb1ELb1ELb1ELb1EEEvNS_16Flash_fwd_paramsE)
        /*00dc*/ 	.short	0x0210
        /*00de*/ 	.short	0x01d0


	//----- nvinfo : EIATTR_SW_WAR
	.align		4
.L_1880:
        /*00e0*/ 	.byte	0x04, 0x36
        /*00e2*/ 	.short	(.L_1882 - .L_1881)
.L_1881:
        /*00e4*/ 	.word	0x00000008
.L_1882:


//--------------------- .nv.info._ZN5flash24flash_fwd_splitkv_kernelI23Flash_fwd_kernel_traitsILi96ELi64ELi64ELi4ELb0ELb0EN7cutlass6half_tE19Flash_kernel_traitsILi96ELi64ELi64ELi4ES3_EELb1ELb0ELb1ELb0ELb0ELb0ELb1ELb1EEEvNS_16Flash_fwd_paramsE --------------------------
	.section	.nv.info._ZN5flash24flash_fwd_splitkv_kernelI23Flash_fwd_kernel_traitsILi96ELi64ELi64ELi4ELb0ELb0EN7cutlass6half_tE19Flash_kernel_traitsILi96ELi64ELi64ELi4ES3_EELb1ELb0ELb1ELb0ELb0ELb0ELb1ELb1EEEvNS_16Flash_fwd_paramsE,"",@"SHT_CUDA_INFO"
	.sectionflags	@""
	.align	4


	//----- nvinfo : EIATTR_CUDA_API_VERSION
	.align		4
        /*0000*/ 	.byte	0x04, 0x37
        /*0002*/ 	.short	(.L_1884 - .L_1883)
.L_1883:
        /*0004*/ 	.word	0x00000082


	//----- nvinfo : EIATTR_KPARAM_INFO
	.align		4
.L_1884:
        /*0008*/ 	.byte	0x04, 0x17
        /*000a*/ 	.short	(.L_1886 - .L_1885)
.L_1885:
        /*000c*/ 	.word	0x00000000
        /*0010*/ 	.short	0x0000
        /*0012*/ 	.short	0x0000
        /*0014*/ 	.byte	0x00, 0xf0, 0x41, 0x07


	//----- nvinfo : EIATTR_SPARSE_MMA_MASK
	.align		4
.L_1886:
        /*0018*/ 	.byte	0x03, 0x50
        /*001a*/ 	.short	0x0000


	//----- nvinfo : EIATTR_MAXREG_COUNT
	.align		4
        /*001c*/ 	.byte	0x03, 0x1b
        /*001e*/ 	.short	0x00ff


	//----- nvinfo : EIATTR_NUM_BARRIERS
	.align		4
        /*0020*/ 	.byte	0x02, 0x4c
        /*0022*/ 	.byte	0x01
	.zero		1


	//----- nvinfo : EIATTR_MERCURY_ISA_VERSION
	.align		4
        /*0024*/ 	.byte	0x03, 0x5f
        /*0026*/ 	.short	0x0101


	//----- nvinfo : EIATTR_COOP_GROUP_MASK_REGIDS
	.align		4
        /*0028*/ 	.byte	0x04, 0x29
        /*002a*/ 	.short	(.L_1888 - .L_1887)


	//   ....[0]....
.L_1887:
        /*002c*/ 	.word	0xffffffff


	//   ....[1]....
        /*0030*/ 	.word	0xffffffff


	//   ....[2]....
        /*0034*/ 	.word	0xffffffff


	//   ....[3]....
        /*0038*/ 	.word	0xffffffff


	//   ....[4]....
        /*003c*/ 	.word	0xffffffff


	//   ....[5]....
        /*0040*/ 	.word	0xffffffff


	//   ....[6]....
        /*0044*/ 	.word	0xffffffff


	//   ....[7]....
        /*0048*/ 	.word	0xffffffff


	//   ....[8]....
        /*004c*/ 	.word	0xffffffff


	//   ....[9]....
        /*0050*/ 	.word	0xffffffff


	//   ....[10]....
        /*0054*/ 	.word	0xffffffff


	//   ....[11]....
        /*0058*/ 	.word	0xffffffff


	//   ....[12]....
        /*005c*/ 	.word	0xffffffff


	//   ....[13]....
        /*0060*/ 	.word	0xffffffff


	//   ....[14]....
        /*0064*/ 	.word	0xffffffff


	//   ....[15]....
        /*0068*/ 	.word	0xffffffff


	//----- nvinfo : EIATTR_COOP_GROUP_INSTR_OFFSETS
	.align		4
.L_1888:
        /*006c*/ 	.byte	0x04, 0x28
        /*006e*/ 	.short	(.L_1890 - .L_1889)


	//   ....[0]....
.L_1889:
        /*0070*/ 	.word	0x0000ce70


	//   ....[1]....
        /*0074*/ 	.word	0x0000ce90


	//   ....[2]....
        /*0078*/ 	.word	0x0000cf10


	//   ....[3]....
        /*007c*/ 	.word	0x0000cf30


	//   ....[4]....
        /*0080*/ 	.word	0x0000fa20


	//   ....[5]....
        /*0084*/ 	.word	0x0000fa30


	//   ....[6]....
        /*0088*/ 	.word	0x0000fa60


	//   ....[7]....
        /*008c*/ 	.word	0x0000fa70


	//   ....[8]....
        /*0090*/ 	.word	0x00012430


	//   ....[9]....
        /*0094*/ 	.word	0x00012440


	//   ....[10]....
        /*0098*/ 	.word	0x00012470


	//   ....[11]....
        /*009c*/ 	.word	0x00012480


	//   ....[12]....
        /*00a0*/ 	.word	0x00013440


	//   ....[13]....
        /*00a4*/ 	.word	0x00013480


	//   ....[14]....
        /*00a8*/ 	.word	0x00013530


	//   ....[15]....
        /*00ac*/ 	.word	0x00013540


	//----- nvinfo : EIATTR_EXIT_INSTR_OFFSETS
	.align		4
.L_1890:
        /*00b0*/ 	.byte	0x04, 0x1c
        /*00b2*/ 	.short	(.L_1892 - .L_1891)


	//   ....[0]....
.L_1891:
        /*00b4*/ 	.word	0x00000440


	//   ....[1]....
        /*00b8*/ 	.word	0x00000d20


	//   ....[2]....
        /*00bc*/ 	.word	0x00000d50


	//   ....[3]....
        /*00c0*/ 	.word	0x00014400


	//   ....[4]....
        /*00c4*/ 	.word	0x00014470


	//   ....[5]....
        /*00c8*/ 	.word	0x00014490


	//----- nvinfo : EIATTR_CRS_STACK_SIZE
	.align		4
.L_1892:
        /*00cc*/ 	.byte	0x04, 0x1e
        /*00ce*/ 	.short	(.L_1894 - .L_1893)
.L_1893:
        /*00d0*/ 	.word	0x00000000


	//----- nvinfo : EIATTR_CBANK_PARAM_SIZE
	.align		4
.L_1894:
        /*00d4*/ 	.byte	0x03, 0x19
        /*00d6*/ 	.short	0x01d0


	//----- nvinfo : EIATTR_PARAM_CBANK
	.align		4
        /*00d8*/ 	.byte	0x04, 0x0a
        /*00da*/ 	.short	(.L_1896 - .L_1895)
	.align		4
.L_1895:
        /*00dc*/ 	.word	index@(.nv.constant0._ZN5flash24flash_fwd_splitkv_kernelI23Flash_fwd_kernel_traitsILi96ELi64ELi64ELi4ELb0ELb0EN7cutlass6half_tE19Flash_kernel_traitsILi96ELi64ELi64ELi4ES3_EELb1ELb0ELb1ELb0ELb0ELb0ELb1ELb1EEEvNS_16Flash_fwd_paramsE)
        /*00e0*/ 	.short	0x0210
        /*00e2*/ 	.short	0x01d0


	//----- nvinfo : EIATTR_SW_WAR
	.align		4
.L_1896:
        /*00e4*/ 	.byte	0x04, 0x36
        /*00e6*/ 	.short	(.L_1898 - .L_1897)
.L_1897:
        /*00e8*/ 	.word	0x00000008
.L_1898:


//--------------------- .nv.info._ZN5flash24flash_fwd_splitkv_kernelI23Flash_fwd_kernel_traitsILi96ELi64ELi64ELi4ELb0ELb0EN7cutlass6half_tE19Flash_kernel_traitsILi96ELi64ELi64ELi4ES3_EELb1ELb0ELb1ELb0ELb0ELb1ELb1ELb1EEEvNS_16Flash_fwd_paramsE --------------------------
	.section	.nv.info._ZN5flash24flash_fwd_splitkv_kernelI23Flash_fwd_kernel_traitsILi96ELi64ELi64ELi4ELb0ELb0EN7cutlass6half_tE19Flash_kernel_traitsILi96ELi64ELi64ELi4ES3_EELb1ELb0ELb1ELb0ELb0ELb1ELb1ELb1EEEvNS_16Flash_fwd_paramsE,"",@"SHT_CUDA_INFO"
	.sectionflags	@""
	.align	4


	//----- nvinfo : EIATTR_CUDA_API_VERSION
	.align		4
        /*0000*/ 	.byte	0x04, 0x37
        /*0002*/ 	.short	(.L_1900 - .L_1899)
.L_1899:
        /*0004*/ 	.word	0x00000082


	//----- nvinfo : EIATTR_KPARAM_INFO
	.align		4
.L_1900:
        /*0008*/ 	.byte	0x04, 0x17
        /*000a*/ 	.short	(.L_1902 - .L_1901)
.L_1901:
        /*000c*/ 	.word	0x00000000
        /*0010*/ 	.short	0x0000
        /*0012*/ 	.short	0x0000
        /*0014*/ 	.byte	0x00, 0xf0, 0x41, 0x07


	//----- nvinfo : EIATTR_SPARSE_MMA_MASK
	.align		4
.L_1902:
        /*0018*/ 	.byte	0x03, 0x50
        /*001a*/ 	.short	0x0000


	//----- nvinfo : EIATTR_MAXREG_COUNT
	.align		4
        /*001c*/ 	.byte	0x03, 0x1b
        /*001e*/ 	.short	0x00ff


	//----- nvinfo : EIATTR_NUM_BARRIERS
	.align		4
        /*0020*/ 	.byte	0x02, 0x4c
        /*0022*/ 	.byte	0x01
	.zero		1


	//----- nvinfo : EIATTR_MERCURY_ISA_VERSION
	.align		4
        /*0024*/ 	.byte	0x03, 0x5f
        /*0026*/ 	.short	0x0101


	//----- nvinfo : EIATTR_COOP_GROUP_MASK_REGIDS
	.align		4
        /*0028*/ 	.byte	0x04, 0x29
        /*002a*/ 	.short	(.L_1904 - .L_1903)


	//   ....[0]....
.L_1903:
        /*002c*/ 	.word	0xffffffff


	//   ....[1]....
        /*0030*/ 	.word	0xffffffff


	//   ....[2]....
        /*0034*/ 	.word	0xffffffff


	//   ....[3]....
        /*0038*/ 	.word	0xffffffff


	//   ....[4]....
        /*003c*/ 	.word	0xffffffff


	//   ....[5]....
        /*0040*/ 	.word	0xffffffff


	//   ....[6]....
        /*0044*/ 	.word	0xffffffff


	//   ....[7]....
        /*0048*/ 	.word	0xffffffff


	//   ....[8]....
        /*004c*/ 	.word	0xffffffff


	//   ....[9]....
        /*0050*/ 	.word	0xffffffff


	//   ....[10]....
        /*0054*/ 	.word	0xffffffff


	//   ....[11]....
        /*0058*/ 	.word	0xffffffff


	//   ....[12]....
        /*005c*/ 	.word	0xffffffff


	//   ....[13]....
        /*0060*/ 	.word	0xffffffff


	//   ....[14]....
        /*0064*/ 	.word	0xffffffff


	//   ....[15]....
        /*0068*/ 	.word	0xffffffff


	//----- nvinfo : EIATTR_COOP_GROUP_INSTR_OFFSETS
	.align		4
.L_1904:
        /*006c*/ 	.byte	0x04, 0x28
        /*006e*/ 	.short	(.L_1906 - .L_1905)


	//   ....[0]....
.L_1905:
        /*0070*/ 	.word	0x0000d300


	//   ....[1]....
        /*0074*/ 	.word	0x0000d320


	//   ....[2]....
        /*0078*/ 	.word	0x0000d3a0


	//   ....[3]....
        /*007c*/ 	.word	0x0000d3c0


	//   ....[4]....
        /*0080*/ 	.word	0x000102c0


	//   ....[5]....
        /*0084*/ 	.word	0x000102d0


	//   ....[6]....
        /*0088*/ 	.word	0x00010300


	//   ....[7]....
        /*008c*/ 	.word	0x00010310


	//   ....[8]....
        /*0090*/ 	.word	0x000130e0


	//   ....[9]....
        /*0094*/ 	.word	0x00013100


	//   ....[10]....
        /*0098*/ 	.word	0x00013130


	//   ....[11]....
        /*009c*/ 	.word	0x00013140


	//   ....[12]....
        /*00a0*/ 	.word	0x000140e0


	//   ....[13]....
        /*00a4*/ 	.word	0x00014120


	//   ....[14]....
        /*00a8*/ 	.word	0x000141c0


	//   ....[15]....
        /*00ac*/ 	.word	0x000141d0


	//----- nvinfo : EIATTR_EXIT_INSTR_OFFSETS
	.align		4
.L_1906:
        /*00b0*/ 	.byte	0x04, 0x1c
        /*00b2*/ 	.short	(.L_1908 - .L_1907)


	//   ....[0]....
.L_1907:
        /*00b4*/ 	.word	0x00000440


	//   ....[1]....
        /*00b8*/ 	.word	0x00000d20


	//   ....[2]....
        /*00bc*/ 	.word	0x00000d50


	//   ....[3]....
        /*00c0*/ 	.word	0x000150a0


	//   ....[4]....
        /*00c4*/ 	.word	0x00015110


	//   ....[5]....
        /*00c8*/ 	.word	0x00015130


	//----- nvinfo : EIATTR_CRS_STACK_SIZE
	.align		4
.L_1908:
        /*00cc*/ 	.byte	0x04, 0x1e
        /*00ce*/ 	.short	(.L_1910 - .L_1909)
.L_1909:
        /*00d0*/ 	.word	0x00000000


	//----- nvinfo : EIATTR_CBANK_PARAM_SIZE
	.align		4
.L_1910:
        /*00d4*/ 	.byte	0x03, 0x19
        /*00d6*/ 	.short	0x01d0


	//----- nvinfo : EIATTR_PARAM_CBANK
	.align		4
        /*00d8*/ 	.byte	0x04, 0x0a
        /*00da*/ 	.short	(.L_1912 - .L_1911)
	.align		4
.L_1911:
        /*00dc*/ 	.word	index@(.nv.constant0._ZN5flash24flash_fwd_splitkv_kernelI23Flash_fwd_kernel_traitsILi96ELi64ELi64ELi4ELb0ELb0EN7cutlass6half_tE19Flash_kernel_traitsILi96ELi64ELi64ELi4ES3_EELb1ELb0ELb1ELb0ELb0ELb1ELb1ELb1EEEvNS_16Flash_fwd_paramsE)
        /*00e0*/ 	.short	0x0210
        /*00e2*/ 	.short	0x01d0


	//----- nvinfo : EIATTR_SW_WAR
	.align		4
.L_1912:
        /*00e4*/ 	.byte	0x04, 0x36
        /*00e6*/ 	.short	(.L_1914 - .L_1913)
.L_1913:
        /*00e8*/ 	.word	0x00000008
.L_1914:


//--------------------- .nv.callgraph             --------------------------
	.section	.nv.callgraph,"",@"SHT_CUDA_CALLGRAPH"
	.align	4
	.sectionentsize	8
	.align		4
        /*0000*/ 	.word	0x00000000
	.align		4
        /*0004*/ 	.word	0xffffffff
	.align		4
        /*0008*/ 	.word	0x00000000
	.align		4
        /*000c*/ 	.word	0xfffffffe
	.align		4
        /*0010*/ 	.word	0x00000000
	.align		4
        /*0014*/ 	.word	0xfffffffd
	.align		4
        /*0018*/ 	.word	0x00000000
	.align		4
        /*001c*/ 	.word	0xfffffffc


//--------------------- .nv.constant4             --------------------------
	.section	.nv.constant4,"a",@progbits
	.align	8
	.align		8
.nv.constant4:
        /*0000*/ 	.dword	_ZN78_INTERNAL_68d571b8_42_flash_fwd_split_hdim96_fp16_causal_sm80_cu_cb12e5b6_27444cuda3std3__45__cpo5beginE
	.align		8
        /*0008*/ 	.dword	_ZN78_INTERNAL_68d571b8_42_flash_fwd_split_hdim96_fp16_causal_sm80_cu_cb12e5b6_27444cuda3std3__45__cpo3endE
	.align		8
        /*0010*/ 	.dword	_ZN78_INTERNAL_68d571b8_42_flash_fwd_split_hdim96_fp16_causal_sm80_cu_cb12e5b6_27444cuda3std3__45__cpo6cbeginE
	.align		8
        /*0018*/ 	.dword	_ZN78_INTERNAL_68d571b8_42_flash_fwd_split_hdim96_fp16_causal_sm80_cu_cb12e5b6_27444cuda3std3__45__cpo4cendE
	.align		8
        /*0020*/ 	.dword	_ZN78_INTERNAL_68d571b8_42_flash_fwd_split_hdim96_fp16_causal_sm80_cu_cb12e5b6_27444cuda3std3__480_GLOBAL__N__68d571b8_42_flash_fwd_split_hdim96_fp16_causal_sm80_cu_cb12e5b6_27446ignoreE
	.align		8
        /*0028*/ 	.dword	_ZN78_INTERNAL_68d571b8_42_flash_fwd_split_hdim96_fp16_causal_sm80_cu_cb12e5b6_27444cuda3std3__419piecewise_constructE
	.align		8
        /*0030*/ 	.dword	_ZN78_INTERNAL_68d571b8_42_flash_fwd_split_hdim96_fp16_causal_sm80_cu_cb12e5b6_27444cuda3std3__48in_placeE
	.align		8
        /*0038*/ 	.dword	_ZN78_INTERNAL_68d571b8_42_flash_fwd_split_hdim96_fp16_causal_sm80_cu_cb12e5b6_27444cuda3std6ranges3__45__cpo4swapE
	.align		8
        /*0040*/ 	.dword	_ZN78_INTERNAL_68d571b8_42_flash_fwd_split_hdim96_fp16_causal_sm80_cu_cb12e5b6_27444cuda3std6ranges3__45__cpo9iter_moveE
	.align		8
        /*0048*/ 	.dword	_ZN78_INTERNAL_68d571b8_42_flash_fwd_split_hdim96_fp16_causal_sm80_cu_cb12e5b6_27444cute7productE
	.align		8
        /*0050*/ 	.dword	_ZN78_INTERNAL_68d571b8_42_flash_fwd_split_hdim96_fp16_causal_sm80_cu_cb12e5b6_27444cute1_E


//--------------------- .text._ZN5flash32flash_fwd_splitkv_combine_kernelI23Flash_fwd_kernel_traitsILi96ELi64ELi128ELi4ELb0ELb0EN7cutlass6half_tE19Flash_kernel_traitsILi96ELi64ELi128ELi4ES3_EELi16ELi7ELb0EEEvNS_16Flash_fwd_paramsE --------------------------
	.section	.text._ZN5flash32flash_fwd_splitkv_combine_kernelI23Flash_fwd_kernel_traitsILi96ELi64ELi128ELi4ELb0ELb0EN7cutlass6half_tE19Flash_kernel_traitsILi96ELi64ELi128ELi4ES3_EELi16ELi7ELb0EEEvNS_16Flash_fwd_paramsE,"ax",@progbits
	.align	128
        .global         _ZN5flash32flash_fwd_splitkv_combine_kernelI23Flash_fwd_kernel_traitsILi96ELi64ELi128ELi4ELb0ELb0EN7cutlass6half_tE19Flash_kernel_traitsILi96ELi64ELi128ELi4ES3_EELi16ELi7ELb0EEEvNS_16Flash_fwd_paramsE
        .type           _ZN5flash32flash_fwd_splitkv_combine_kernelI23Flash_fwd_kernel_traitsILi96ELi64ELi128ELi4ELb0ELb0EN7cutlass6half_tE19Flash_kernel_traitsILi96ELi64ELi128ELi4ES3_EELi16ELi7ELb0EEEvNS_16Flash_fwd_paramsE,@function
        .size           _ZN5flash32flash_fwd_splitkv_combine_kernelI23Flash_fwd_kernel_traitsILi96ELi64ELi128ELi4ELb0ELb0EN7cutlass6half_tE19Flash_kernel_traitsILi96ELi64ELi128ELi4ES3_EELi16ELi7ELb0EEEvNS_16Flash_fwd_paramsE,(.L_x_6194 - _ZN5flash32flash_fwd_splitkv_combine_kernelI23Flash_fwd_kernel_traitsILi96ELi64ELi128ELi4ELb0ELb0EN7cutlass6half_tE19Flash_kernel_traitsILi96ELi64ELi128ELi4ES3_EELi16ELi7ELb0EEEvNS_16Flash_fwd_paramsE)
        .other          _ZN5flash32flash_fwd_splitkv_combine_kernelI23Flash_fwd_kernel_traitsILi96ELi64ELi128ELi4ELb0ELb0EN7cutlass6half_tE19Flash_kernel_traitsILi96ELi64ELi128ELi4ES3_EELi16ELi7ELb0EEEvNS_16Flash_fwd_paramsE,@"STO_CUDA_ENTRY STV_DEFAULT"
_ZN5flash32flash_fwd_splitkv_combine_kernelI23Flash_fwd_kernel_traitsILi96ELi64ELi128ELi4ELb0ELb0EN7cutlass6half_tE19Flash_kernel_traitsILi96ELi64ELi128ELi4ES3_EELi16ELi7ELb0EEEvNS_16Flash_fwd_paramsE:
.text._ZN5flash32flash_fwd_splitkv_combine_kernelI23Flash_fwd_kernel_traitsILi96ELi64ELi128ELi4ELb0ELb0EN7cutlass6half_tE19Flash_kernel_traitsILi96ELi64ELi128ELi4ES3_EELi16ELi7ELb0EEEvNS_16Flash_fwd_paramsE:
[----:B------:R-:W-:Y:S08]  /*0000*/  LDC R1, c[0x0][0x28] ;  /* 0x00000a00ff017b82 */ /* 0x000ff00000000800 */
[----:B------:R-:W0:Y:S01]  /*0010*/  LDC.64 R2, c[0x0][0x2c0] ;  /* 0x0000b000ff027b82 */ /* 0x000e220000000a00 */
[----:B------:R-:W-:-:S07]  /*0020*/  ULDC UR5, c[0x0][0x270] ;  /* 0x00009c0000057ab9 */ /* 0x000fce0000000800 */
[----:B------:R-:W1:Y:S01]  /*0030*/  S2UR UR7, SR_CTAID.X ;  /* 0x00000000000779c3 */ /* 0x000e620000002500 */
[----:B0-----:R-:W-:Y:S01]  /*0040*/  IMAD R2, R2, UR5, RZ ;  /* 0x0000000502027c24 */ /* 0x001fe2000f8e02ff */
[----:B------:R-:W-:-:S03]  /*0050*/  USHF.R.S32.HI UR5, URZ, 0x1f, UR5 ;  /* 0x0000001f3f057899 */ /* 0x000fc60008011405 */
[----:B------:R-:W-:Y:S01]  /*0060*/  IMAD R28, R2, R3, RZ ;  /* 0x00000003021c7224 */ /* 0x000fe200078e02ff */
[----:B------:R-:W-:Y:S01]  /*0070*/  SHF.R.S32.HI R2, RZ, 0x1f, R3 ;  /* 0x0000001fff027819 */ /* 0x000fe20000011403 */
[----:B-1----:R-:W-:-:S03]  /*0080*/  USHF.L.U32 UR7, UR7, 0x4, URZ ;  /* 0x0000000407077899 */ /* 0x002fc6000800063f */
[----:B------:R-:W-:Y:S02]  /*0090*/  ISETP.LT.U32.AND P0, PT, R28, R3, PT ;  /* 0x000000031c00720c */ /* 0x000fe40003f01070 */
[----:B------:R-:W-:Y:S01]  /*00a0*/  SHF.R.S32.HI R5, RZ, 0x1f, R28 ;  /* 0x0000001fff057819 */ /* 0x000fe2000001141c */
[----:B------:R-:W-:-:S03]  /*00b0*/  USHF.R.S32.HI UR6, URZ, 0x1f, UR7 ;  /* 0x0000001f3f067899 */ /* 0x000fc60008011407 */
[----:B------:R-:W-:-:S04]  /*00c0*/  ISETP.LT.AND.EX P0, PT, R5, R2, PT, P0 ;  /* 0x000000020500720c */ /* 0x000fc80003f01300 */
[C---:B------:R-:W-:Y:S02]  /*00d0*/  SEL R2, R5.reuse, R2, P0 ;  /* 0x0000000205027207 */ /* 0x040fe40000000000 */
[----:B------:R-:W-:Y:S02]  /*00e0*/  SEL R48, R28, R3, P0 ;  /* 0x000000031c307207 */ /* 0x000fe40000000000 */
[----:B------:R-:W-:-:S04]  /*00f0*/  LOP3.LUT R0, R5, R2, RZ, 0xfc, !PT ;  /* 0x0000000205007212 */ /* 0x000fc800078efcff */
[----:B------:R-:W-:-:S13]  /*0100*/  ISETP.NE.U32.AND P1, PT, R0, RZ, PT ;  /* 0x000000ff0000720c */ /* 0x000fda0003f25070 */
[----:B------:R-:W-:Y:S05]  /*0110*/  @!P1 BRA `(.L_x_0) ;  /* 0x0000000000249947 */ /* 0x000fea0003800000 */
[----:B------:R-:W-:Y:S01]  /*0120*/  IMAD.MOV.U32 R26, RZ, RZ, R28 ;  /* 0x000000ffff1a7224 */ /* 0x000fe200078e001c */
[----:B------:R-:W-:Y:S01]  /*0130*/  MOV R24, R48 ;  /* 0x0000003000187202 */ /* 0x000fe20000000f00 */
[----:B------:R-:W-:Y:S01]  /*0140*/  IMAD.MOV.U32 R18, RZ, RZ, R5 ;  /* 0x000000ffff127224 */ /* 0x000fe200078e0005 */
[----:B------:R-:W-:Y:S02]  /*0150*/  MOV R23, R2 ;  /* 0x0000000200177202 */ /* 0x000fe40000000f00 */
[----:B------:R-:W-:Y:S02]  /*0160*/  MOV R22, 0x180 ;  /* 0x0000018000167802 */ /* 0x000fe40000000f00 */
[----:B------:R-:W-:Y:S05]  /*0170*/  CALL.REL.NOINC `($__internal_0_$__cuda_sm20_div_s64) ;  /* 0x0000006000487944 */ /* 0x000fea0003c00000 */
[----:B------:R-:W-:Y:S02]  /*0180*/  MOV R8, R0 ;  /* 0x0000000000087202 */ /* 0x000fe40000000f00 */
[----:B------:R-:W-:Y:S01]  /*0190*/  MOV R9, R21 ;  /* 0x0000001500097202 */ /* 0x000fe20000000f00 */
[----:B------:R-:W-:Y:S06]  /*01a0*/  BRA `(.L_x_1) ;  /* 0x00000000004c7947 */ /* 0x000fec0003800000 */
.L_x_0:
[----:B------:R-:W0:Y:S01]  /*01b0*/  I2F.U32.RP R6, R48 ;  /* 0x0000003000067306 */ /* 0x000e220000209000 */
[----:B------:R-:W-:Y:S02]  /*01c0*/  ISETP.NE.U32.AND P0, PT, R48, RZ, PT ;  /* 0x000000ff3000720c */ /* 0x000fe40003f05070 */
[----:B------:R-:W-:-:S05]  /*01d0*/  MOV R9, RZ ;  /* 0x000000ff00097202 */ /* 0x000fca0000000f00 */
[----:B0-----:R-:W0:Y:S02]  /*01e0*/  MUFU.RCP R6, R6 ;  /* 0x0000000600067308 */ /* 0x001e240000001000 */
[----:B0-----:R-:W-:-:S06]  /*01f0*/  VIADD R6, R6, 0xffffffe ;  /* 0x0ffffffe06067836 */ /* 0x001fcc0000000000 */
[----:B------:R0:W1:Y:S02]  /*0200*/  F2I.FTZ.U32.TRUNC.NTZ R7, R6 ;  /* 0x0000000600077305 */ /* 0x000064000021f000 */
[----:B0-----:R-:W-:Y:S01]  /*0210*/  HFMA2.MMA R6, -RZ, RZ, 0, 0 ;  /* 0x00000000ff067435 */ /* 0x001fe200000001ff */
[----:B-1----:R-:W-:-:S04]  /*0220*/  IMAD.MOV R0, RZ, RZ, -R7 ;  /* 0x000000ffff007224 */ /* 0x002fc800078e0a07 */
[----:B------:R-:W-:-:S05]  /*0230*/  IMAD R0, R0, R48, RZ ;  /* 0x0000003000007224 */ /* 0x000fca00078e02ff */
[----:B------:R-:W-:-:S06]  /*0240*/  IMAD.HI.U32 R0, R7, R0, R6 ;  /* 0x0000000007007227 */ /* 0x000fcc00078e0006 */
[----:B------:R-:W-:-:S04]  /*0250*/  IMAD.HI.U32 R8, R0, R28, RZ ;  /* 0x0000001c00087227 */ /* 0x000fc800078e00ff */
[----:B------:R-:W-:-:S04]  /*0260*/  IMAD.MOV R0, RZ, RZ, -R8 ;  /* 0x000000ffff007224 */ /* 0x000fc800078e0a08 */
[----:B------:R-:W-:-:S05]  /*0270*/  IMAD R0, R48, R0, R28 ;  /* 0x0000000030007224 */ /* 0x000fca00078e021c */
[----:B------:R-:W-:-:S13]  /*0280*/  ISETP.GE.U32.AND P2, PT, R0, R48, PT ;  /* 0x000000300000720c */ /* 0x000fda0003f46070 */
[----:B------:R-:W-:Y:S01]  /*0290*/  @P2 IADD3 R0, R0, -R48, RZ ;  /* 0x8000003000002210 */ /* 0x000fe20007ffe0ff */
[----:B------:R-:W-:-:S03]  /*02a0*/  @P2 VIADD R8, R8, 0x1 ;  /* 0x0000000108082836 */ /* 0x000fc60000000000 */
[----:B------:R-:W-:-:S13]  /*02b0*/  ISETP.GE.U32.AND P1, PT, R0, R48, PT ;  /* 0x000000300000720c */ /* 0x000fda0003f26070 */
[----:B------:R-:W-:Y:S02]  /*02c0*/  @P1 IADD3 R8, R8, 0x1, RZ ;  /* 0x0000000108081810 */ /* 0x000fe40007ffe0ff */
[----:B------:R-:W-:-:S07]  /*02d0*/  @!P0 LOP3.LUT R8, RZ, R48, RZ, 0x33, !PT ;  /* 0x00000030ff088212 */ /* 0x000fce00078e33ff */
.L_x_1:
[----:B------:R-:W-:Y:S01]  /*02e0*/  ULDC UR4, c[0x0][0x270] ;  /* 0x00009c0000047ab9 */ /* 0x000fe20000000800 */
[----:B------:R-:W-:Y:S01]  /*02f0*/  BSSY B0, `(.L_x_2) ;  /* 0x0000025000007945 */ /* 0x000fe20003800000 */
[----:B------:R-:W-:-:S04]  /*0300*/  ISETP.LT.U32.AND P0, PT, R8, UR4, PT ;  /* 0x0000000408007c0c */ /* 0x000fc8000bf01070 */
[----:B------:R-:W-:-:S04]  /*0310*/  ISETP.LT.AND.EX P0, PT, R9, UR5, PT, P0 ;  /* 0x0000000509007c0c */ /* 0x000fc8000bf01300 */
[C---:B------:R-:W-:Y:S02]  /*0320*/  SEL R6, R9.reuse, UR5, P0 ;  /* 0x0000000509067c07 */ /* 0x040fe40008000000 */
[----:B------:R-:W-:Y:S02]  /*0330*/  SEL R7, R8, UR4, P0 ;  /* 0x0000000408077c07 */ /* 0x000fe40008000000 */
        /* <DEDUP_REMOVED lines=11> */
[----:B------:R-:W-:Y:S05]  /*03f0*/  BRA `(.L_x_4) ;  /* 0x0000000000507947 */ /* 0x000fea0003800000 */
.L_x_3:
[----:B------:R-:W0:Y:S01]  /*0400*/  I2F.U32.RP R10, R7 ;  /* 0x00000007000a7306 */ /* 0x000e220000209000 */
[----:B------:R-:W-:-:S07]  /*0410*/  ISETP.NE.U32.AND P0, PT, R7, RZ, PT ;  /* 0x000000ff0700720c */ /* 0x000fce0003f05070 */
[----:B0-----:R-:W0:Y:S02]  /*0420*/  MUFU.RCP R10, R10 ;  /* 0x0000000a000a7308 */ /* 0x001e240000001000 */
[----:B0-----:R-:W-:-:S06]  /*0430*/  IADD3 R10, R10, 0xffffffe, RZ ;  /* 0x0ffffffe0a0a7810 */ /* 0x001fcc0007ffe0ff */
[----:B------:R-:W0:Y:S02]  /*0440*/  F2I.FTZ.U32.TRUNC.NTZ R11, R10 ;  /* 0x0000000a000b7305 */ /* 0x000e24000021f000 */
[----:B0-----:R-:W-:Y:S01]  /*0450*/  IADD3 R0, RZ, -R11, RZ ;  /* 0x8000000bff007210 */ /* 0x001fe20007ffe0ff */
[----:B------:R-:W-:-:S04]  /*0460*/  IMAD.MOV.U32 R10, RZ, RZ, RZ ;  /* 0x000000ffff0a7224 */ /* 0x000fc800078e00ff */
[----:B------:R-:W-:-:S04]  /*0470*/  IMAD R0, R0, R7, RZ ;  /* 0x0000000700007224 */ /* 0x000fc800078e02ff */
[----:B------:R-:W-:-:S06]  /*0480*/  IMAD.HI.U32 R0, R11, R0, R10 ;  /* 0x000000000b007227 */ /* 0x000fcc00078e000a */
[----:B------:R-:W-:-:S05]  /*0490*/  IMAD.HI.U32 R9, R0, R8, RZ ;  /* 0x0000000800097227 */ /* 0x000fca00078e00ff */
[----:B------:R-:W-:-:S05]  /*04a0*/  IADD3 R0, -R9, RZ, RZ ;  /* 0x000000ff09007210 */ /* 0x000fca0007ffe1ff */
[----:B------:R-:W-:-:S05]  /*04b0*/  IMAD R0, R7, R0, R8 ;  /* 0x0000000007007224 */ /* 0x000fca00078e0208 */
[----:B------:R-:W-:-:S13]  /*04c0*/  ISETP.GE.U32.AND P2, PT, R0, R7, PT ;  /* 0x000000070000720c */ /* 0x000fda0003f46070 */
[----:B------:R-:W-:Y:S01]  /*04d0*/  @P2 IMAD.IADD R0, R0, 0x1, -R7 ;  /* 0x0000000100002824 */ /* 0x000fe200078e0a07 */
[----:B------:R-:W-:-:S04]  /*04e0*/  @P2 IADD3 R9, R9, 0x1, RZ ;  /* 0x0000000109092810 */ /* 0x000fc80007ffe0ff */
[----:B------:R-:W-:-:S13]  /*04f0*/  ISETP.GE.U32.AND P1, PT, R0, R7, PT ;  /* 0x000000070000720c */ /* 0x000fda0003f26070 */
[----:B------:R-:W-:Y:S01]  /*0500*/  @P1 VIADD R9, R9, 0x1 ;  /* 0x0000000109091836 */ /* 0x000fe20000000000 */
[----:B------:R-:W-:-:S04]  /*0510*/  @!P0 LOP3.LUT R9, RZ, R7, RZ, 0x33, !PT ;  /* 0x00000007ff098212 */ /* 0x000fc800078e33ff */
[----:B------:R-:W-:Y:S01]  /*0520*/  MOV R8, R9 ;  /* 0x0000000900087202 */ /* 0x000fe20000000f00 */
[----:B------:R-:W-:Y:S02]  /*0530*/  IMAD.MOV.U32 R9, RZ, RZ, RZ ;  /* 0x000000ffff097224 */ /* 0x000fe400078e00ff */
.L_x_4:
[----:B------:R-:W-:Y:S05]  /*0540*/  BSYNC B0 ;  /* 0x0000000000007941 */ /* 0x000fea0003800000 */
.L_x_2:
[----:B------:R-:W0:Y:S01]  /*0550*/  LDC R0, c[0x0][0x2c4] ;  /* 0x0000b100ff007b82 */ /* 0x000e220000000800 */
[----:B------:R-:W-:Y:S01]  /*0560*/  BSSY B0, `(.L_x_5) ;  /* 0x000004b000007945 */ /* 0x000fe20003800000 */
[----:B0-----:R-:W-:Y:S01]  /*0570*/  IABS R4, R0 ;  /* 0x0000000000047213 */ /* 0x001fe20000000000 */
[C---:B------:R-:W-:Y:S01]  /*0580*/  VIADD R3, R0.reuse, 0xffffffff ;  /* 0xffffffff00037836 */ /* 0x040fe20000000000 */
[----:B------:R-:W-:Y:S02]  /*0590*/  ISETP.NE.AND P3, PT, R0, RZ, PT ;  /* 0x000000ff0000720c */ /* 0x000fe40003f65270 */
[----:B------:R-:W0:Y:S01]  /*05a0*/  I2F.RP R14, R4 ;  /* 0x00000004000e7306 */ /* 0x000e220000209400 */
[----:B------:R-:W-:-:S05]  /*05b0*/  IMAD.IADD R10, R3, 0x1, R4 ;  /* 0x00000001030a7824 */ /* 0x000fca00078e0204 */
[----:B------:R-:W-:-:S05]  /*05c0*/  IABS R11, R10 ;  /* 0x0000000a000b7213 */ /* 0x000fca0000000000 */
[----:B------:R-:W-:Y:S01]  /*05d0*/  IMAD.MOV.U32 R13, RZ, RZ, R11 ;  /* 0x000000ffff0d7224 */ /* 0x000fe200078e000b */
[----:B0-----:R-:W0:Y:S02]  /*05e0*/  MUFU.RCP R14, R14 ;  /* 0x0000000e000e7308 */ /* 0x001e240000001000 */
[----:B0-----:R-:W-:-:S06]  /*05f0*/  VIADD R14, R14, 0xffffffe ;  /* 0x0ffffffe0e0e7836 */ /* 0x001fcc0000000000 */
[----:B------:R-:W0:Y:S02]  /*0600*/  F2I.FTZ.U32.TRUNC.NTZ R15, R14 ;  /* 0x0000000e000f7305 */ /* 0x000e24000021f000 */
[----:B0-----:R-:W-:Y:S02]  /*0610*/  IMAD.MOV R12, RZ, RZ, -R15 ;  /* 0x000000ffff0c7224 */ /* 0x001fe400078e0a0f */
[----:B------:R-:W-:Y:S02]  /*0620*/  IMAD.MOV.U32 R14, RZ, RZ, RZ ;  /* 0x000000ffff0e7224 */ /* 0x000fe400078e00ff */
[----:B------:R-:W-:-:S04]  /*0630*/  IMAD R12, R12, R4, RZ ;  /* 0x000000040c0c7224 */ /* 0x000fc800078e02ff */
[----:B------:R-:W-:-:S06]  /*0640*/  IMAD.HI.U32 R12, R15, R12, R14 ;  /* 0x0000000c0f0c7227 */ /* 0x000fcc00078e000e */
[----:B------:R-:W-:-:S04]  /*0650*/  IMAD.HI.U32 R11, R12, R13, RZ ;  /* 0x0000000d0c0b7227 */ /* 0x000fc800078e00ff */
[----:B------:R-:W-:-:S04]  /*0660*/  IMAD.MOV R12, RZ, RZ, -R11 ;  /* 0x000000ffff0c7224 */ /* 0x000fc800078e0a0b */
[----:B------:R-:W-:-:S05]  /*0670*/  IMAD R12, R4, R12, R13 ;  /* 0x0000000c040c7224 */ /* 0x000fca00078e020d */
[----:B------:R-:W-:-:S13]  /*0680*/  ISETP.GT.U32.AND P1, PT, R4, R12, PT ;  /* 0x0000000c0400720c */ /* 0x000fda0003f24070 */
[----:B------:R-:W-:Y:S02]  /*0690*/  @!P1 IMAD.IADD R12, R12, 0x1, -R4 ;  /* 0x000000010c0c9824 */ /* 0x000fe400078e0a04 */
[----:B------:R-:W-:Y:S01]  /*06a0*/  @!P1 VIADD R11, R11, 0x1 ;  /* 0x000000010b0b9836 */ /* 0x000fe20000000000 */
[----:B------:R-:W-:Y:S02]  /*06b0*/  ISETP.NE.AND P1, PT, R0, RZ, PT ;  /* 0x000000ff0000720c */ /* 0x000fe40003f25270 */
[-C--:B------:R-:W-:Y:S02]  /*06c0*/  ISETP.GE.U32.AND P2, PT, R12, R4.reuse, PT ;  /* 0x000000040c00720c */ /* 0x080fe40003f46070 */
[C---:B------:R-:W-:Y:S02]  /*06d0*/  LOP3.LUT R12, R10.reuse, R4, RZ, 0x3c, !PT ;  /* 0x000000040a0c7212 */ /* 0x040fe400078e3cff */
[----:B------:R-:W-:Y:S02]  /*06e0*/  LOP3.LUT R10, R10, R0, RZ, 0x3c, !PT ;  /* 0x000000000a0a7212 */ /* 0x000fe400078e3cff */
[----:B------:R-:W-:-:S07]  /*06f0*/  ISETP.GE.AND P0, PT, R12, RZ, PT ;  /* 0x000000ff0c00720c */ /* 0x000fce0003f06270 */
[----:B------:R-:W-:Y:S01]  /*0700*/  @P2 VIADD R11, R11, 0x1 ;  /* 0x000000010b0b2836 */ /* 0x000fe20000000000 */
[----:B------:R-:W-:-:S03]  /*0710*/  ISETP.GT.AND P2, PT, R0, RZ, PT ;  /* 0x000000ff0000720c */ /* 0x000fc60003f44270 */
[--C-:B------:R-:W-:Y:S02]  /*0720*/  IMAD.MOV.U32 R17, RZ, RZ, R11.reuse ;  /* 0x000000ffff117224 */ /* 0x100fe400078e000b */
[----:B------:R-:W-:Y:S01]  /*0730*/  IMAD.MOV.U32 R12, RZ, RZ, R11 ;  /* 0x000000ffff0c7224 */ /* 0x000fe200078e000b */
[----:B------:R-:W-:Y:S01]  /*0740*/  SHF.R.S32.HI R11, RZ, 0x1f, R0 ;  /* 0x0000001fff0b7819 */ /* 0x000fe20000011400 */
[----:B------:R-:W-:Y:S01]  /*0750*/  @!P0 IMAD.MOV R17, RZ, RZ, -R17 ;  /* 0x000000ffff118224 */ /* 0x000fe200078e0a11 */
[----:B------:R-:W-:Y:S02]  /*0760*/  @!P1 LOP3.LUT R17, RZ, R4, RZ, 0x33, !PT ;  /* 0x00000004ff119212 */ /* 0x000fe400078e33ff */
[----:B------:R-:W-:Y:S02]  /*0770*/  ISETP.GE.AND P1, PT, R10, RZ, PT ;  /* 0x000000ff0a00720c */ /* 0x000fe40003f26270 */
[----:B------:R-:W-:Y:S02]  /*0780*/  ISETP.LT.U32.AND P0, PT, R7, R17, PT ;  /* 0x000000110700720c */ /* 0x000fe40003f01070 */
[----:B------:R-:W-:-:S02]  /*0790*/  SHF.R.S32.HI R16, RZ, 0x1f, R17 ;  /* 0x0000001fff107819 */ /* 0x000fc40000011411 */
[----:B------:R-:W-:Y:S01]  /*07a0*/  LEA.HI.SX32 R10, R0, 0x1, 0x1 ;  /* 0x00000001000a7811 */ /* 0x000fe200078f0aff */
[----:B------:R-:W-:Y:S01]  /*07b0*/  @!P2 IMAD.MOV R10, RZ, RZ, R11 ;  /* 0x000000ffff0aa224 */ /* 0x000fe200078e020b */
[----:B------:R-:W-:-:S04]  /*07c0*/  ISETP.LT.AND.EX P0, PT, R6, R16, PT, P0 ;  /* 0x000000100600720c */ /* 0x000fc80003f01300 */
[C---:B------:R-:W-:Y:S01]  /*07d0*/  SEL R16, R6.reuse, R16, P0 ;  /* 0x0000001006107207 */ /* 0x040fe20000000000 */
[----:B------:R-:W-:Y:S01]  /*07e0*/  @!P1 IMAD.MOV R12, RZ, RZ, -R12 ;  /* 0x000000ffff0c9224 */ /* 0x000fe200078e0a0c */
[----:B------:R-:W-:Y:S02]  /*07f0*/  @!P3 LOP3.LUT R12, RZ, R0, RZ, 0x33, !PT ;  /* 0x00000000ff0cb212 */ /* 0x000fe400078e33ff */
[----:B------:R-:W-:Y:S02]  /*0800*/  LOP3.LUT R4, R6, R16, RZ, 0xfc, !PT ;  /* 0x0000001006047212 */ /* 0x000fe400078efcff */
[----:B------:R-:W-:Y:S02]  /*0810*/  SEL R17, R7, R17, P0 ;  /* 0x0000001107117207 */ /* 0x000fe40000000000 */
[----:B------:R-:W-:Y:S01]  /*0820*/  ISETP.NE.U32.AND P1, PT, R4, RZ, PT ;  /* 0x000000ff0400720c */ /* 0x000fe20003f25070 */
[----:B------:R-:W-:-:S12]  /*0830*/  IMAD R4, R12, R10, RZ ;  /* 0x0000000a0c047224 */ /* 0x000fd800078e02ff */
        /* <DEDUP_REMOVED lines=10> */
.L_x_6:
        /* <DEDUP_REMOVED lines=18> */
[----:B------:R-:W-:Y:S02]  /*0a00*/  @!P0 LOP3.LUT R30, RZ, R17, RZ, 0x33, !PT ;  /* 0x00000011ff1e8212 */ /* 0x000fe400078e33ff */
.L_x_7:
[----:B------:R-:W-:Y:S05]  /*0a10*/  BSYNC B0 ;  /* 0x0000000000007941 */ /* 0x000fea0003800000 */
.L_x_5:
[----:B------:R-:W0:Y:S01]  /*0a20*/  LDC R0, c[0x0][0x2c4] ;  /* 0x0000b100ff007b82 */ /* 0x000e220000000800 */
[----:B------:R-:W-:Y:S01]  /*0a30*/  ULDC UR5, c[0x0][0x270] ;  /* 0x00009c0000057ab9 */ /* 0x000fe20000000800 */
[----:B------:R-:W-:Y:S01]  /*0a40*/  IABS R10, R4 ;  /* 0x00000004000a7213 */ /* 0x000fe20000000000 */
[----:B------:R-:W-:Y:S01]  /*0a50*/  IMAD.MOV.U32 R18, RZ, RZ, RZ ;  /* 0x000000ffff127224 */ /* 0x000fe200078e00ff */
[----:B------:R-:W1:Y:S01]  /*0a60*/  S2R R47, SR_TID.X ;  /* 0x00000000002f7919 */ /* 0x000e620000002100 */
[----:B------:R-:W-:Y:S01]  /*0a70*/  BSSY B0, `(.L_x_8) ;  /* 0x0000078000007945 */ /* 0x000fe20003800000 */
[----:B------:R-:W2:Y:S08]  /*0a80*/  I2F.RP R6, R10 ;  /* 0x0000000a00067306 */ /* 0x000eb00000209400 */
[----:B--2---:R-:W2:Y:S01]  /*0a90*/  MUFU.RCP R6, R6 ;  /* 0x0000000600067308 */ /* 0x004ea20000001000 */
[----:B0-----:R-:W-:Y:S01]  /*0aa0*/  IMAD R7, R0, UR5, RZ ;  /* 0x0000000500077c24 */ /* 0x001fe2000f8e02ff */
[----:B------:R-:W-:Y:S01]  /*0ab0*/  IABS R11, R0 ;  /* 0x00000000000b7213 */ /* 0x000fe20000000000 */
[----:B------:R-:W-:-:S03]  /*0ac0*/  UIADD3 UR5, UR5, -0x1, URZ ;  /* 0xffffffff05057890 */ /* 0x000fc6000fffe03f */
[----:B------:R-:W-:Y:S02]  /*0ad0*/  IABS R12, R7 ;  /* 0x00000007000c7213 */ /* 0x000fe40000000000 */
[----:B------:R-:W0:Y:S01]  /*0ae0*/  I2F.RP R22, R11 ;  /* 0x0000000b00167306 */ /* 0x000e220000209400 */
[----:B------:R-:W-:Y:S02]  /*0af0*/  ISETP.NE.AND P5, PT, R7, RZ, PT ;  /* 0x000000ff0700720c */ /* 0x000fe40003fa5270 */
[----:B------:R-:W-:-:S05]  /*0b00*/  IMAD.IADD R21, R3, 0x1, R12 ;  /* 0x0000000103157824 */ /* 0x000fca00078e020c */
[----:B------:R-:W3:Y:S01]  /*0b10*/  I2F.RP R14, R12 ;  /* 0x0000000c000e7306 */ /* 0x000ee20000209400 */
[----:B--2---:R-:W-:-:S07]  /*0b20*/  VIADD R6, R6, 0xffffffe ;  /* 0x0ffffffe06067836 */ /* 0x004fce0000000000 */
[----:B0-----:R-:W0:Y:S08]  /*0b30*/  MUFU.RCP R22, R22 ;  /* 0x0000001600167308 */ /* 0x001e300000001000 */
[----:B---3--:R-:W2:Y:S08]  /*0b40*/  MUFU.RCP R14, R14 ;  /* 0x0000000e000e7308 */ /* 0x008eb00000001000 */
[----:B------:R-:W3:Y:S01]  /*0b50*/  F2I.FTZ.U32.TRUNC.NTZ R19, R6 ;  /* 0x0000000600137305 */ /* 0x000ee2000021f000 */
[----:B0-----:R-:W-:-:S07]  /*0b60*/  VIADD R22, R22, 0xffffffe ;  /* 0x0ffffffe16167836 */ /* 0x001fce0000000000 */
[----:B------:R-:W0:Y:S01]  /*0b70*/  F2I.FTZ.U32.TRUNC.NTZ R23, R22 ;  /* 0x0000001600177305 */ /* 0x000e22000021f000 */
[----:B--2---:R-:W-:Y:S02]  /*0b80*/  VIADD R14, R14, 0xffffffe ;  /* 0x0ffffffe0e0e7836 */ /* 0x004fe40000000000 */
[----:B---3--:R-:W-:-:S05]  /*0b90*/  IMAD.MOV R13, RZ, RZ, -R19 ;  /* 0x000000ffff0d7224 */ /* 0x008fca00078e0a13 */
[----:B------:R-:W2:Y:S01]  /*0ba0*/  F2I.FTZ.U32.TRUNC.NTZ R15, R14 ;  /* 0x0000000e000f7305 */ /* 0x000ea2000021f000 */
[----:B------:R-:W-:Y:S02]  /*0bb0*/  VIADD R6, R10, UR5 ;  /* 0x000000050a067c36 */ /* 0x000fe40008000000 */
[----:B------:R-:W-:-:S04]  /*0bc0*/  IMAD R13, R13, R10, RZ ;  /* 0x0000000a0d0d7224 */ /* 0x000fc800078e02ff */
[----:B------:R-:W-:Y:S01]  /*0bd0*/  IMAD.HI.U32 R13, R19, R13, R18 ;  /* 0x0000000d130d7227 */ /* 0x000fe200078e0012 */
[----:B------:R-:W-:Y:S02]  /*0be0*/  IABS R18, R7 ;  /* 0x0000000700127213 */ /* 0x000fe40000000000 */
[----:B------:R-:W-:Y:S01]  /*0bf0*/  IABS R19, R21 ;  /* 0x0000001500137213 */ /* 0x000fe20000000000 */
[----:B0-----:R-:W-:Y:S02]  /*0c00*/  IMAD.MOV R3, RZ, RZ, -R23 ;  /* 0x000000ffff037224 */ /* 0x001fe400078e0a17 */
[----:B------:R-:W-:Y:S02]  /*0c10*/  IMAD.MOV R18, RZ, RZ, -R18 ;  /* 0x000000ffff127224 */ /* 0x000fe400078e0a12 */
[----:B--2---:R-:W-:Y:S02]  /*0c20*/  IMAD.MOV R20, RZ, RZ, -R15 ;  /* 0x000000ffff147224 */ /* 0x004fe400078e0a0f */
[----:B------:R-:W-:-:S02]  /*0c30*/  IMAD.MOV.U32 R14, RZ, RZ, RZ ;  /* 0x000000ffff0e7224 */ /* 0x000fc400078e00ff */
[----:B------:R-:W-:Y:S02]  /*0c40*/  IMAD R20, R20, R12, RZ ;  /* 0x0000000c14147224 */ /* 0x000fe400078e02ff */
[----:B------:R-:W-:Y:S02]  /*0c50*/  IMAD R3, R3, R11, RZ ;  /* 0x0000000b03037224 */ /* 0x000fe400078e02ff */
[----:B------:R-:W-:Y:S01]  /*0c60*/  IMAD.HI.U32 R20, R15, R20, R14 ;  /* 0x000000140f147227 */ /* 0x000fe200078e000e */
[----:B------:R-:W-:Y:S02]  /*0c70*/  IABS R14, R4 ;  /* 0x00000004000e7213 */ /* 0x000fe40000000000 */
[----:B------:R-:W-:Y:S01]  /*0c80*/  IABS R15, R6 ;  /* 0x00000006000f7213 */ /* 0x000fe20000000000 */
[----:B------:R-:W-:Y:S02]  /*0c90*/  IMAD.MOV.U32 R22, RZ, RZ, RZ ;  /* 0x000000ffff167224 */ /* 0x000fe400078e00ff */
[----:B------:R-:W-:-:S04]  /*0ca0*/  IMAD.HI.U32 R20, R20, R19, RZ ;  /* 0x0000001314147227 */ /* 0x000fc800078e00ff */
[----:B------:R-:W-:Y:S02]  /*0cb0*/  IMAD R18, R20, R18, R19 ;  /* 0x0000001214127224 */ /* 0x000fe400078e0213 */
[----:B------:R-:W-:-:S03]  /*0cc0*/  IMAD.HI.U32 R3, R23, R3, R22 ;  /* 0x0000000317037227 */ /* 0x000fc600078e0016 */
[----:B------:R-:W-:Y:S01]  /*0cd0*/  ISETP.GT.U32.AND P4, PT, R12, R18, PT ;  /* 0x000000120c00720c */ /* 0x000fe20003f84070 */
[----:B------:R-:W-:Y:S02]  /*0ce0*/  IMAD.MOV R14, RZ, RZ, -R14 ;  /* 0x000000ffff0e7224 */ /* 0x000fe400078e0a0e */
[----:B------:R-:W-:-:S04]  /*0cf0*/  IMAD.HI.U32 R13, R13, R15, RZ ;  /* 0x0000000f0d0d7227 */ /* 0x000fc800078e00ff */
[----:B------:R-:W-:-:S04]  /*0d00*/  IMAD.HI.U32 R3, R3, R19, RZ ;  /* 0x0000001303037227 */ /* 0x000fc800078e00ff */
[----:B------:R-:W-:Y:S01]  /*0d10*/  IMAD R15, R13, R14, R15 ;  /* 0x0000000e0d0f7224 */ /* 0x000fe200078e020f */
[----:B------:R-:W-:Y:S01]  /*0d20*/  IADD3 R14, -R3, RZ, RZ ;  /* 0x000000ff030e7210 */ /* 0x000fe20007ffe1ff */
[----:B------:R-:W-:Y:S02]  /*0d30*/  @!P4 IMAD.IADD R18, R18, 0x1, -R12 ;  /* 0x000000011212c824 */ /* 0x000fe400078e0a0c */
[----:B------:R-:W-:Y:S01]  /*0d40*/  @!P4 VIADD R20, R20, 0x1 ;  /* 0x000000011414c836 */ /* 0x000fe20000000000 */
[----:B------:R-:W-:Y:S01]  /*0d50*/  ISETP.GT.U32.AND P3, PT, R10, R15, PT ;  /* 0x0000000f0a00720c */ /* 0x000fe20003f64070 */
[----:B------:R-:W-:Y:S01]  /*0d60*/  IMAD R14, R11, R14, R19 ;  /* 0x0000000e0b0e7224 */ /* 0x000fe200078e0213 */
[-C--:B------:R-:W-:Y:S02]  /*0d70*/  ISETP.GE.U32.AND P2, PT, R18, R12.reuse, PT ;  /* 0x0000000c1200720c */ /* 0x080fe40003f46070 */
[----:B------:R-:W-:Y:S02]  /*0d80*/  LOP3.LUT R18, R21, R12, RZ, 0x3c, !PT ;  /* 0x0000000c15127212 */ /* 0x000fe400078e3cff */
[----:B------:R-:W-:-:S02]  /*0d90*/  ISETP.GT.U32.AND P0, PT, R11, R14, PT ;  /* 0x0000000e0b00720c */ /* 0x000fc40003f04070 */
[----:B------:R-:W-:Y:S02]  /*0da0*/  ISETP.GE.AND P1, PT, R18, RZ, PT ;  /* 0x000000ff1200720c */ /* 0x000fe40003f26270 */
[----:B------:R-:W-:-:S03]  /*0db0*/  LOP3.LUT R21, R21, R0, RZ, 0x3c, !PT ;  /* 0x0000000015157212 */ /* 0x000fc600078e3cff */
[----:B------:R-:W-:Y:S02]  /*0dc0*/  @!P3 IMAD.IADD R15, R15, 0x1, -R10 ;  /* 0x000000010f0fb824 */ /* 0x000fe400078e0a0a */
[----:B------:R-:W-:Y:S02]  /*0dd0*/  @P2 VIADD R20, R20, 0x1 ;  /* 0x0000000114142836 */ /* 0x000fe40000000000 */
[----:B------:R-:W-:Y:S01]  /*0de0*/  @!P3 VIADD R13, R13, 0x1 ;  /* 0x000000010d0db836 */ /* 0x000fe20000000000 */
[-C--:B------:R-:W-:Y:S01]  /*0df0*/  ISETP.GE.U32.AND P6, PT, R15, R10.reuse, PT ;  /* 0x0000000a0f00720c */ /* 0x080fe20003fc6070 */
[----:B------:R-:W-:Y:S01]  /*0e00*/  @!P0 IMAD.IADD R14, R14, 0x1, -R11 ;  /* 0x000000010e0e8824 */ /* 0x000fe200078e0a0b */
[----:B------:R-:W-:Y:S01]  /*0e10*/  LOP3.LUT R15, R6, R10, RZ, 0x3c, !PT ;  /* 0x0000000a060f7212 */ /* 0x000fe200078e3cff */
[----:B------:R-:W-:Y:S01]  /*0e20*/  @!P1 IMAD.MOV R20, RZ, RZ, -R20 ;  /* 0x000000ffff149224 */ /* 0x000fe200078e0a14 */
[----:B------:R-:W-:Y:S01]  /*0e30*/  @!P5 LOP3.LUT R20, RZ, R12, RZ, 0x33, !PT ;  /* 0x0000000cff14d212 */ /* 0x000fe200078e33ff */
[----:B------:R-:W-:Y:S01]  /*0e40*/  @!P0 VIADD R3, R3, 0x1 ;  /* 0x0000000103038836 */ /* 0x000fe20000000000 */
[----:B------:R-:W-:-:S02]  /*0e50*/  ISETP.GE.AND P2, PT, R15, RZ, PT ;  /* 0x000000ff0f00720c */ /* 0x000fc40003f46270 */
[----:B------:R-:W-:Y:S02]  /*0e60*/  ISETP.GE.U32.AND P4, PT, R14, R11, PT ;  /* 0x0000000b0e00720c */ /* 0x000fe40003f86070 */
[----:B------:R-:W-:Y:S02]  /*0e70*/  ISETP.LT.U32.AND P0, PT, R8, R20, PT ;  /* 0x000000140800720c */ /* 0x000fe40003f01070 */
[----:B------:R-:W-:Y:S02]  /*0e80*/  SHF.R.S32.HI R11, RZ, 0x1f, R20 ;  /* 0x0000001fff0b7819 */ /* 0x000fe40000011414 */
[----:B------:R-:W-:Y:S02]  /*0e90*/  ISETP.GE.AND P1, PT, R21, RZ, PT ;  /* 0x000000ff1500720c */ /* 0x000fe40003f26270 */
[----:B------:R-:W-:Y:S02]  /*0ea0*/  ISETP.LT.AND.EX P0, PT, R9, R11, PT, P0 ;  /* 0x0000000b0900720c */ /* 0x000fe40003f01300 */
[----:B------:R-:W-:-:S02]  /*0eb0*/  ISETP.NE.AND P3, PT, R4, RZ, PT ;  /* 0x000000ff0400720c */ /* 0x000fc40003f65270 */
[----:B------:R-:W-:Y:S01]  /*0ec0*/  @P6 IADD3 R13, R13, 0x1, RZ ;  /* 0x000000010d0d6810 */ /* 0x000fe20007ffe0ff */
[----:B------:R-:W-:Y:S01]  /*0ed0*/  @P4 VIADD R3, R3, 0x1 ;  /* 0x0000000103034836 */ /* 0x000fe20000000000 */
[----:B------:R-:W-:Y:S02]  /*0ee0*/  SEL R11, R9, R11, P0 ;  /* 0x0000000b090b7207 */ /* 0x000fe40000000000 */
[----:B------:R-:W-:Y:S01]  /*0ef0*/  ISETP.GT.AND P5, PT, R7, RZ, PT ;  /* 0x000000ff0700720c */ /* 0x000fe20003fa4270 */
[----:B------:R-:W-:Y:S01]  /*0f00*/  @!P2 IMAD.MOV R13, RZ, RZ, -R13 ;  /* 0x000000ffff0da224 */ /* 0x000fe200078e0a0d */
[----:B------:R-:W-:Y:S01]  /*0f10*/  ISETP.NE.AND P2, PT, R0, RZ, PT ;  /* 0x000000ff0000720c */ /* 0x000fe20003f45270 */
[----:B------:R-:W-:Y:S01]  /*0f20*/  @!P1 IMAD.MOV R3, RZ, RZ, -R3 ;  /* 0x000000ffff039224 */ /* 0x000fe200078e0a03 */
[----:B------:R-:W-:Y:S02]  /*0f30*/  LOP3.LUT R12, R9, R11, RZ, 0xfc, !PT ;  /* 0x0000000b090c7212 */ /* 0x000fe400078efcff */
[----:B------:R-:W-:-:S02]  /*0f40*/  LEA.HI.SX32 R14, R7, 0x1, 0x1 ;  /* 0x00000001070e7811 */ /* 0x000fc400078f0aff */
[----:B------:R-:W-:Y:S02]  /*0f50*/  ISETP.NE.U32.AND P1, PT, R12, RZ, PT ;  /* 0x000000ff0c00720c */ /* 0x000fe40003f25070 */
[----:B------:R-:W-:Y:S02]  /*0f60*/  @!P3 LOP3.LUT R13, RZ, R10, RZ, 0x33, !PT ;  /* 0x0000000aff0db212 */ /* 0x000fe400078e33ff */
[----:B------:R-:W-:Y:S02]  /*0f70*/  SHF.R.S32.HI R10, RZ, 0x1f, R7 ;  /* 0x0000001fff0a7819 */ /* 0x000fe40000011407 */
[----:B------:R-:W-:Y:S02]  /*0f80*/  ISETP.LT.U32.AND P3, PT, R30, R13, PT ;  /* 0x0000000d1e00720c */ /* 0x000fe40003f61070 */
[----:B------:R-:W-:Y:S01]  /*0f90*/  SHF.R.S32.HI R7, RZ, 0x1f, R13 ;  /* 0x0000001fff077819 */ /* 0x000fe2000001140d */
[----:B------:R-:W-:Y:S01]  /*0fa0*/  @!P5 IMAD.MOV R14, RZ, RZ, R10 ;  /* 0x000000ffff0ed224 */ /* 0x000fe200078e020a */
[----:B------:R-:W-:-:S02]  /*0fb0*/  @!P2 LOP3.LUT R3, RZ, R0, RZ, 0x33, !PT ;  /* 0x00000000ff03a212 */ /* 0x000fc400078e33ff */
[----:B------:R-:W-:Y:S02]  /*0fc0*/  ISETP.LT.AND.EX P3, PT, R31, R7, PT, P3 ;  /* 0x000000071f00720c */ /* 0x000fe40003f61330 */
[----:B------:R-:W-:Y:S01]  /*0fd0*/  SEL R12, R8, R20, P0 ;  /* 0x00000014080c7207 */ /* 0x000fe20000000000 */
[----:B------:R-:W-:Y:S01]  /*0fe0*/  IMAD R3, R3, R14, RZ ;  /* 0x0000000e03037224 */ /* 0x000fe200078e02ff */
[----:B------:R-:W-:Y:S02]  /*0ff0*/  SEL R14, R30, R13, P3 ;  /* 0x0000000d1e0e7207 */ /* 0x000fe40001800000 */
[----:B------:R-:W-:Y:S01]  /*1000*/  SEL R13, R31, R7, P3 ;  /* 0x000000071f0d7207 */ /* 0x000fe20001800000 */
[----:B-1----:R-:W-:Y:S06]  /*1010*/  @!P1 BRA `(.L_x_9) ;  /* 0x0000000000249947 */ /* 0x002fec0003800000 */
        /* <DEDUP_REMOVED lines=9> */
.L_x_9:
        /* <DEDUP_REMOVED lines=20> */
.L_x_10:
[----:B------:R-:W-:Y:S05]  /*11f0*/  BSYNC B0 ;  /* 0x0000000000007941 */ /* 0x000fea0003800000 */
.L_x_8:
[----:B------:R-:W-:Y:S01]  /*1200*/  SHF.R.S32.HI R10, RZ, 0x1f, R47 ;  /* 0x0000001fff0a7819 */ /* 0x000fe2000001142f */
[----:B------:R-:W-:Y:S01]  /*1210*/  ULDC UR4, c[0x0][0x3c4] ;  /* 0x0000f10000047ab9 */ /* 0x000fe20000000800 */
[----:B------:R-:W-:Y:S01]  /*1220*/  IADD3 R0, P0, R28, -UR7, RZ ;  /* 0x800000071c007c10 */ /* 0x000fe2000ff1e0ff */
[----:B------:R-:W-:Y:S01]  /*1230*/  ULDC.64 UR8, c[0x0][0x208] ;  /* 0x0000820000087ab9 */ /* 0x000fe20000000a00 */
[----:B------:R-:W-:Y:S02]  /*1240*/  LEA.HI R15, R10, R47, RZ, 0x4 ;  /* 0x0000002f0a0f7211 */ /* 0x000fe400078f20ff */
[----:B------:R-:W-:Y:S02]  /*1250*/  IADD3.X R7, R5, ~UR6, RZ, P0, !PT ;  /* 0x8000000605077c10 */ /* 0x000fe400087fe4ff */
[----:B------:R-:W-:Y:S02]  /*1260*/  LOP3.LUT R26, R15, 0xfffffff0, RZ, 0xc0, !PT ;  /* 0xfffffff00f1a7812 */ /* 0x000fe400078ec0ff */
[----:B------:R-:W-:-:S03]  /*1270*/  SHF.R.S32.HI R15, RZ, 0x4, R15 ;  /* 0x00000004ff0f7819 */ /* 0x000fc6000001140f */
[----:B------:R-:W-:Y:S01]  /*1280*/  IMAD.IADD R26, R47, 0x1, -R26 ;  /* 0x000000012f1a7824 */ /* 0x000fe200078e0a1a */
[C---:B------:R-:W-:Y:S01]  /*1290*/  IADD3 R24, R15.reuse, 0x20, RZ ;  /* 0x000000200f187810 */ /* 0x040fe20007ffe0ff */
[C---:B------:R-:W-:Y:S02]  /*12a0*/  VIADD R27, R15.reuse, 0x8 ;  /* 0x000000080f1b7836 */ /* 0x040fe40000000000 */
[C---:B------:R-:W-:Y:S01]  /*12b0*/  VIADD R25, R15.reuse, 0x18 ;  /* 0x000000180f197836 */ /* 0x040fe20000000000 */
[----:B------:R-:W-:Y:S01]  /*12c0*/  ISETP.GT.U32.AND P1, PT, R0, R26, PT ;  /* 0x0000001a0000720c */ /* 0x000fe20003f24070 */
[----:B------:R-:W-:Y:S01]  /*12d0*/  VIADD R36, R15, 0x28 ;  /* 0x000000280f247836 */ /* 0x000fe20000000000 */
[----:B------:R-:W-:Y:S02]  /*12e0*/  SHF.R.S32.HI R0, RZ, 0x1f, R26 ;  /* 0x0000001fff007819 */ /* 0x000fe4000001141a */
[----:B------:R-:W-:Y:S02]  /*12f0*/  IADD3 R32, P0, R26, UR7, RZ ;  /* 0x000000071a207c10 */ /* 0x000fe4000ff1e0ff */
[----:B------:R-:W-:Y:S01]  /*1300*/  ISETP.GT.AND.EX P1, PT, R7, R0, PT, P1 ;  /* 0x000000000700720c */ /* 0x000fe20003f24310 */
[----:B------:R-:W-:Y:S01]  /*1310*/  VIADD R7, R15, 0x10 ;  /* 0x000000100f077836 */ /* 0x000fe20000000000 */
[----:B------:R-:W-:-:S02]  /*1320*/  IADD3.X R33, R0, UR6, RZ, P0, !PT ;  /* 0x0000000600217c10 */ /* 0x000fc400087fe4ff */
[----:B------:R-:W-:Y:S02]  /*1330*/  ISETP.GE.OR P6, PT, R15, UR4, !P1 ;  /* 0x000000040f007c0c */ /* 0x000fe4000cfc6670 */
[----:B------:R-:W-:Y:S02]  /*1340*/  ISETP.GE.OR P5, PT, R27, UR4, !P1 ;  /* 0x000000041b007c0c */ /* 0x000fe4000cfa6670 */
[----:B------:R-:W-:Y:S02]  /*1350*/  ISETP.GE.OR P4, PT, R7, UR4, !P1 ;  /* 0x0000000407007c0c */ /* 0x000fe4000cf86670 */
[----:B------:R-:W-:Y:S02]  /*1360*/  ISETP.GE.OR P0, PT, R25, UR4, !P1 ;  /* 0x0000000419007c0c */ /* 0x000fe4000cf06670 */
[----:B------:R-:W-:-:S05]  /*1370*/  ISETP.GE.OR P3, PT, R24, UR4, !P1 ;  /* 0x0000000418007c0c */ /* 0x000fca000cf66670 */
[----:B------:R-:W0:Y:S01]  /*1380*/  @!P6 LDC.64 R18, c[0x0][0x2b8] ;  /* 0x0000ae00ff12eb82 */ /* 0x000e220000000a00 */
[----:B------:R-:W-:Y:S01]  /*1390*/  @!P6 SHF.R.S32.HI R0, RZ, 0x1f, R15 ;  /* 0x0000001fff00e819 */ /* 0x000fe2000001140f */
[----:B------:R-:W-:Y:S01]  /*13a0*/  @!P6 IMAD.WIDE.U32 R22, R28, R15, R32 ;  /* 0x0000000f1c16e225 */ /* 0x000fe200078e0020 */
[----:B------:R-:W-:Y:S02]  /*13b0*/  @!P5 SHF.R.S32.HI R34, RZ, 0x1f, R27 ;  /* 0x0000001fff22d819 */ /* 0x000fe4000001141b */
[----:B------:R-:W-:Y:S01]  /*13c0*/  @!P4 SHF.R.S32.HI R29, RZ, 0x1f, R7 ;  /* 0x0000001fff1dc819 */ /* 0x000fe20000011407 */
[----:B------:R-:W-:Y:S01]  /*13d0*/  @!P6 IMAD R0, R0, R28, RZ ;  /* 0x0000001c0000e224 */ /* 0x000fe200078e02ff */
[----:B------:R-:W-:Y:S01]  /*13e0*/  @!P4 MOV R39, R33 ;  /* 0x000000210027c202 */ /* 0x000fe20000000f00 */
[----:B------:R-:W1:Y:S01]  /*13f0*/  @!P5 LDC.64 R20, c[0x0][0x2b8] ;  /* 0x0000ae00ff14db82 */ /* 0x000e620000000a00 */
[----:B------:R-:W-:Y:S02]  /*1400*/  @!P5 IMAD.MOV.U32 R40, RZ, RZ, R32 ;  /* 0x000000ffff28d224 */ /* 0x000fe400078e0020 */
[----:B------:R-:W-:-:S02]  /*1410*/  @!P6 IMAD R0, R15, R5, R0 ;  /* 0x000000050f00e224 */ /* 0x000fc400078e0200 */
[----:B------:R-:W-:Y:S02]  /*1420*/  @!P5 IMAD.MOV.U32 R41, RZ, RZ, R33 ;  /* 0x000000ffff29d224 */ /* 0x000fe400078e0021 */
[----:B------:R-:W-:Y:S02]  /*1430*/  @!P6 IMAD.IADD R0, R23, 0x1, R0 ;  /* 0x000000011700e824 */ /* 0x000fe400078e0200 */
[----:B------:R-:W-:Y:S02]  /*1440*/  @!P5 IMAD R34, R34, R28, RZ ;  /* 0x0000001c2222d224 */ /* 0x000fe400078e02ff */
[----:B------:R-:W-:-:S04]  /*1450*/  @!P5 IMAD.WIDE.U32 R40, R28, R27, R40 ;  /* 0x0000001b1c28d225 */ /* 0x000fc800078e0028 */
[----:B------:R-:W-:Y:S01]  /*1460*/  @!P5 IMAD R34, R27, R5, R34 ;  /* 0x000000051b22d224 */ /* 0x000fe200078e0222 */
[C---:B0-----:R-:W-:Y:S01]  /*1470*/  @!P6 LEA R18, P2, R22.reuse, R18, 0x2 ;  /* 0x000000121612e211 */ /* 0x041fe200078410ff */
[----:B------:R-:W-:Y:S01]  /*1480*/  @!P0 IMAD.MOV.U32 R42, RZ, RZ, R32 ;  /* 0x000000ffff2a8224 */ /* 0x000fe200078e0020 */
[----:B------:R-:W-:Y:S01]  /*1490*/  @!P0 SHF.R.S32.HI R27, RZ, 0x1f, R25 ;  /* 0x0000001fff1b8819 */ /* 0x000fe20000011419 */
[-C--:B------:R-:W-:Y:S01]  /*14a0*/  @!P4 IMAD R29, R29, R28.reuse, RZ ;  /* 0x0000001c1d1dc224 */ /* 0x080fe200078e02ff */
[----:B------:R-:W-:Y:S01]  /*14b0*/  @!P6 LEA.HI.X R19, R22, R19, R0, 0x2, P2 ;  /* 0x000000131613e211 */ /* 0x000fe200010f1400 */
[----:B------:R-:W-:Y:S01]  /*14c0*/  IMAD.MOV.U32 R0, RZ, RZ, -0x800000 ;  /* 0xff800000ff007424 */ /* 0x000fe200078e00ff */
[----:B------:R-:W0:Y:S01]  /*14d0*/  @!P4 LDC.64 R22, c[0x0][0x2b8] ;  /* 0x0000ae00ff16cb82 */ /* 0x000e220000000a00 */
[----:B------:R-:W-:Y:S01]  /*14e0*/  @!P0 MOV R43, R33 ;  /* 0x00000021002b8202 */ /* 0x000fe20000000f00 */
[----:B------:R-:W-:Y:S01]  /*14f0*/  @!P0 IMAD R27, R27, R28, RZ ;  /* 0x0000001c1b1b8224 */ /* 0x000fe200078e02ff */
[----:B-1----:R-:W-:Y:S01]  /*1500*/  @!P5 LEA R20, P2, R40, R20, 0x2 ;  /* 0x000000142814d211 */ /* 0x002fe200078410ff */
[----:B------:R-:W-:Y:S01]  /*1510*/  @!P5 IMAD.IADD R34, R41, 0x1, R34 ;  /* 0x000000012922d824 */ /* 0x000fe200078e0222 */
[----:B------:R1:W2:Y:S01]  /*1520*/  @!P6 LDG.E R0, desc[UR8][R18.64] ;  /* 0x000000081200e981 */ /* 0x0002a2000c1e1900 */
[----:B------:R-:W-:Y:S01]  /*1530*/  @!P0 IMAD.WIDE.U32 R42, R28, R25, R42 ;  /* 0x000000191c2a8225 */ /* 0x000fe200078e002a */
[----:B------:R-:W-:-:S03]  /*1540*/  ISETP.GE.OR P6, PT, R36, UR4, !P1 ;  /* 0x0000000424007c0c */ /* 0x000fc6000cfc6670 */
[----:B------:R-:W-:Y:S02]  /*1550*/  @!P4 IMAD.MOV.U32 R38, RZ, RZ, R32 ;  /* 0x000000ffff26c224 */ /* 0x000fe400078e0020 */
[----:B------:R-:W-:Y:S01]  /*1560*/  @!P0 IMAD R25, R25, R5, R27 ;  /* 0x0000000519198224 */ /* 0x000fe200078e021b */
[----:B------:R-:W-:Y:S01]  /*1570*/  @!P5 LEA.HI.X R21, R40, R21, R34, 0x2, P2 ;  /* 0x000000152815d211 */ /* 0x000fe200010f1422 */
[----:B------:R-:W-:Y:S02]  /*1580*/  IMAD.MOV.U32 R27, RZ, RZ, -0x800000 ;  /* 0xff800000ff1b7424 */ /* 0x000fe400078e00ff */
[----:B------:R-:W-:-:S04]  /*1590*/  @!P4 IMAD.WIDE.U32 R38, R28, R7, R38 ;  /* 0x000000071c26c225 */ /* 0x000fc800078e0026 */
[----:B------:R-:W-:Y:S01]  /*15a0*/  @!P4 IMAD R29, R7, R5, R29 ;  /* 0x00000005071dc224 */ /* 0x000fe200078e021d */
[----:B------:R-:W-:Y:S01]  /*15b0*/  @!P3 SHF.R.S32.HI R7, RZ, 0x1f, R24 ;  /* 0x0000001fff07b819 */ /* 0x000fe20000011418 */
[----:B------:R3:W4:Y:S01]  /*15c0*/  @!P5 LDG.E R27, desc[UR8][R20.64] ;  /* 0x00000008141bd981 */ /* 0x000722000c1e1900 */
[----:B-1----:R-:W1:Y:S01]  /*15d0*/  @!P0 LDC.64 R18, c[0x0][0x2b8] ;  /* 0x0000ae00ff128b82 */ /* 0x002e620000000a00 */
[----:B------:R-:W-:Y:S01]  /*15e0*/  @!P3 IMAD.MOV.U32 R44, RZ, RZ, R32 ;  /* 0x000000ffff2cb224 */ /* 0x000fe200078e0020 */
[----:B0-----:R-:W-:Y:S01]  /*15f0*/  @!P4 LEA R22, P2, R38, R22, 0x2 ;  /* 0x000000162616c211 */ /* 0x001fe200078410ff */
[----:B------:R-:W-:Y:S01]  /*1600*/  @!P3 IMAD.MOV.U32 R45, RZ, RZ, R33 ;  /* 0x000000ffff2db224 */ /* 0x000fe200078e0021 */
[----:B------:R-:W-:Y:S01]  /*1610*/  @!P4 IADD3 R29, R39, R29, RZ ;  /* 0x0000001d271dc210 */ /* 0x000fe20007ffe0ff */
[----:B------:R-:W-:Y:S02]  /*1620*/  @!P3 IMAD R7, R7, R28, RZ ;  /* 0x0000001c0707b224 */ /* 0x000fe400078e02ff */
[----:B------:R-:W-:Y:S01]  /*1630*/  @!P3 IMAD.WIDE.U32 R44, R28, R24, R44 ;  /* 0x000000181c2cb225 */ /* 0x000fe200078e002c */
[----:B------:R-:W-:-:S02]  /*1640*/  @!P4 LEA.HI.X R23, R38, R23, R29, 0x2, P2 ;  /* 0x000000172617c211 */ /* 0x000fc400010f141d */
[----:B------:R-:W-:Y:S01]  /*1650*/  @!P6 SHF.R.S32.HI R34, RZ, 0x1f, R36 ;  /* 0x0000001fff22e819 */ /* 0x000fe20000011424 */
[----:B------:R-:W-:Y:S01]  /*1660*/  @!P3 IMAD R24, R24, R5, R7 ;  /* 0x000000051818b224 */ /* 0x000fe200078e0207 */
[----:B---3--:R-:W0:Y:S01]  /*1670*/  @!P3 LDC.64 R20, c[0x0][0x2b8] ;  /* 0x0000ae00ff14bb82 */ /* 0x008e220000000a00 */
[----:B------:R-:W-:Y:S02]  /*1680*/  IMAD.MOV.U32 R29, RZ, RZ, -0x800000 ;  /* 0xff800000ff1d7424 */ /* 0x000fe400078e00ff */
[C---:B------:R-:W-:Y:S01]  /*1690*/  VIADD R7, R15.reuse, 0x30 ;  /* 0x000000300f077836 */ /* 0x040fe20000000000 */
[----:B------:R-:W-:Y:S01]  /*16a0*/  IADD3 R38, R15, 0x38, RZ ;  /* 0x000000380f267810 */ /* 0x000fe20007ffe0ff */
[----:B------:R-:W-:Y:S02]  /*16b0*/  @!P6 IMAD.MOV.U32 R40, RZ, RZ, R32 ;  /* 0x000000ffff28e224 */ /* 0x000fe400078e0020 */
[----:B------:R-:W-:Y:S01]  /*16c0*/  @!P6 IMAD.MOV.U32 R41, RZ, RZ, R33 ;  /* 0x000000ffff29e224 */ /* 0x000fe200078e0021 */
[----:B------:R-:W-:Y:S01]  /*16d0*/  ISETP.GE.OR P5, PT, R7, UR4, !P1 ;  /* 0x0000000407007c0c */ /* 0x000fe2000cfa6670 */
[----:B------:R-:W-:Y:S01]  /*16e0*/  @!P6 IMAD R34, R34, R28, RZ ;  /* 0x0000001c2222e224 */ /* 0x000fe200078e02ff */
[----:B------:R3:W5:Y:S01]  /*16f0*/  @!P4 LDG.E R29, desc[UR8][R22.64] ;  /* 0x00000008161dc981 */ /* 0x000762000c1e1900 */
[----:B------:R-:W-:Y:S01]  /*1700*/  @!P0 IMAD.IADD R25, R43, 0x1, R25 ;  /* 0x000000012b198824 */ /* 0x000fe200078e0219 */
[----:B------:R-:W-:Y:S01]  /*1710*/  ISETP.GE.OR P4, PT, R38, UR4, !P1 ;  /* 0x0000000426007c0c */ /* 0x000fe2000cf86670 */
[----:B------:R-:W-:Y:S01]  /*1720*/  @!P6 IMAD.WIDE.U32 R40, R28, R36, R40 ;  /* 0x000000241c28e225 */ /* 0x000fe200078e0028 */
[----:B-1----:R-:W-:-:S03]  /*1730*/  @!P0 LEA R18, P2, R42, R18, 0x2 ;  /* 0x000000122a128211 */ /* 0x002fc600078410ff */
[----:B------:R-:W-:Y:S01]  /*1740*/  @!P6 IMAD R36, R36, R5, R34 ;  /* 0x000000052424e224 */ /* 0x000fe200078e0222 */
[----:B------:R-:W-:Y:S01]  /*1750*/  @!P0 LEA.HI.X R19, R42, R19, R25, 0x2, P2 ;  /* 0x000000132a138211 */ /* 0x000fe200010f1419 */
[----:B------:R-:W-:Y:S02]  /*1760*/  IMAD.MOV.U32 R34, RZ, RZ, -0x800000 ;  /* 0xff800000ff227424 */ /* 0x000fe400078e00ff */
[----:B------:R-:W-:Y:S01]  /*1770*/  VIADD R39, R15, 0x40 ;  /* 0x000000400f277836 */ /* 0x000fe20000000000 */
[----:B------:R-:W-:-:S03]  /*1780*/  @!P3 IADD3 R24, R45, R24, RZ ;  /* 0x000000182d18b210 */ /* 0x000fc60007ffe0ff */
[----:B------:R1:W2:Y:S01]  /*1790*/  @!P0 LDG.E R34, desc[UR8][R18.64] ;  /* 0x0000000812228981 */ /* 0x0002a2000c1e1900 */
[----:B------:R-:W-:Y:S02]  /*17a0*/  ISETP.GE.OR P2, PT, R39, UR4, !P1 ;  /* 0x0000000427007c0c */ /* 0x000fe4000cf46670 */
[C---:B0-----:R-:W-:Y:S02]  /*17b0*/  @!P3 LEA R42, P0, R44.reuse, R20, 0x2 ;  /* 0x000000142c2ab211 */ /* 0x041fe400078010ff */
[----:B------:R-:W-:Y:S02]  /*17c0*/  @!P4 SHF.R.S32.HI R20, RZ, 0x1f, R38 ;  /* 0x0000001fff14c819 */ /* 0x000fe40000011426 */
[----:B------:R-:W-:Y:S02]  /*17d0*/  @!P3 LEA.HI.X R43, R44, R21, R24, 0x2, P0 ;  /* 0x000000152c2bb211 */ /* 0x000fe400000f1418 */
[----:B---3--:R-:W-:Y:S01]  /*17e0*/  @!P5 SHF.R.S32.HI R22, RZ, 0x1f, R7 ;  /* 0x0000001fff16d819 */ /* 0x008fe20000011407 */
[----:B------:R-:W0:Y:S01]  /*17f0*/  @!P5 LDC.64 R24, c[0x0][0x2b8] ;  /* 0x0000ae00ff18db82 */ /* 0x000e220000000a00 */
[----:B------:R-:W-:-:S02]  /*1800*/  @!P5 IMAD.MOV.U32 R52, RZ, RZ, R32 ;  /* 0x000000ffff34d224 */ /* 0x000fc400078e0020 */
[--C-:B------:R-:W-:Y:S02]  /*1810*/  @!P5 IMAD.MOV.U32 R53, RZ, RZ, R33.reuse ;  /* 0x000000ffff35d224 */ /* 0x100fe400078e0021 */
[-C--:B------:R-:W-:Y:S02]  /*1820*/  @!P5 IMAD R22, R22, R28.reuse, RZ ;  /* 0x0000001c1616d224 */ /* 0x080fe400078e02ff */
[----:B------:R-:W-:Y:S01]  /*1830*/  @!P4 IMAD.MOV.U32 R50, RZ, RZ, R32 ;  /* 0x000000ffff32c224 */ /* 0x000fe200078e0020 */
[----:B-1----:R-:W1:Y:S01]  /*1840*/  @!P6 LDC.64 R18, c[0x0][0x2b8] ;  /* 0x0000ae00ff12eb82 */ /* 0x002e620000000a00 */
[----:B------:R-:W-:Y:S02]  /*1850*/  @!P4 IMAD.MOV.U32 R51, RZ, RZ, R33 ;  /* 0x000000ffff33c224 */ /* 0x000fe400078e0021 */
[----:B------:R-:W-:Y:S02]  /*1860*/  @!P4 IMAD R20, R20, R28, RZ ;  /* 0x0000001c1414c224 */ /* 0x000fe400078e02ff */
[----:B------:R-:W-:-:S02]  /*1870*/  IMAD.MOV.U32 R35, RZ, RZ, -0x800000 ;  /* 0xff800000ff237424 */ /* 0x000fc400078e00ff */
[----:B------:R-:W-:-:S04]  /*1880*/  @!P5 IMAD.WIDE.U32 R52, R28, R7, R52 ;  /* 0x000000071c34d225 */ /* 0x000fc800078e0034 */
[----:B------:R-:W-:Y:S01]  /*1890*/  @!P4 IMAD.WIDE.U32 R50, R28, R38, R50 ;  /* 0x000000261c32c225 */ /* 0x000fe200078e0032 */
[----:B------:R3:W5:Y:S03]  /*18a0*/  @!P3 LDG.E R35, desc[UR8][R42.64] ;  /* 0x000000082a23b981 */ /* 0x000766000c1e1900 */
[-C--:B------:R-:W-:Y:S02]  /*18b0*/  @!P5 IMAD R7, R7, R5.reuse, R22 ;  /* 0x000000050707d224 */ /* 0x080fe400078e0216 */
[----:B------:R-:W-:Y:S01]  /*18c0*/  VIADD R37, R15, 0x48 ;  /* 0x000000480f257836 */ /* 0x000fe20000000000 */
[----:B------:R-:W0:Y:S01]  /*18d0*/  @!P4 LDC.64 R22, c[0x0][0x2b8] ;  /* 0x0000ae00ff16cb82 */ /* 0x000e220000000a00 */
[----:B------:R-:W-:Y:S01]  /*18e0*/  @!P4 IMAD R38, R38, R5, R20 ;  /* 0x000000052626c224 */ /* 0x000fe200078e0214 */
[----:B------:R-:W-:Y:S02]  /*18f0*/  @!P2 SHF.R.S32.HI R20, RZ, 0x1f, R39 ;  /* 0x0000001fff14a819 */ /* 0x000fe40000011427 */
[----:B------:R-:W-:-:S03]  /*1900*/  ISETP.GE.OR P0, PT, R37, UR4, !P1 ;  /* 0x0000000425007c0c */ /* 0x000fc6000cf06670 */
[----:B------:R-:W-:Y:S01]  /*1910*/  @!P2 IMAD R20, R20, R28, RZ ;  /* 0x0000001c1414a224 */ /* 0x000fe200078e02ff */
[----:B-1----:R-:W-:Y:S01]  /*1920*/  @!P6 LEA R54, P3, R40, R18, 0x2 ;  /* 0x000000122836e211 */ /* 0x002fe200078610ff */
[----:B------:R-:W-:Y:S01]  /*1930*/  @!P6 IMAD.IADD R36, R41, 0x1, R36 ;  /* 0x000000012924e824 */ /* 0x000fe200078e0224 */
[----:B---3--:R-:W-:Y:S01]  /*1940*/  @!P2 MOV R42, R32 ;  /* 0x00000020002aa202 */ /* 0x008fe20000000f00 */
[----:B------:R-:W-:-:S04]  /*1950*/  @!P2 IMAD.MOV.U32 R43, RZ, RZ, R33 ;  /* 0x000000ffff2ba224 */ /* 0x000fc800078e0021 */
[----:B------:R-:W-:-:S04]  /*1960*/  @!P2 IMAD.WIDE.U32 R42, R28, R39, R42 ;  /* 0x000000271c2aa225 */ /* 0x000fc800078e002a */
[----:B------:R-:W-:Y:S02]  /*1970*/  @!P2 IMAD R39, R39, R5, R20 ;  /* 0x000000052727a224 */ /* 0x000fe400078e0214 */
[----:B------:R-:W1:Y:S01]  /*1980*/  @!P2 LDC.64 R20, c[0x0][0x2b8] ;  /* 0x0000ae00ff14ab82 */ /* 0x000e620000000a00 */
[----:B------:R-:W-:Y:S01]  /*1990*/  @!P6 LEA.HI.X R55, R40, R19, R36, 0x2, P3 ;  /* 0x000000132837e211 */ /* 0x000fe200018f1424 */
[----:B------:R-:W-:Y:S01]  /*19a0*/  @!P5 IMAD.IADD R7, R53, 0x1, R7 ;  /* 0x000000013507d824 */ /* 0x000fe200078e0207 */
[----:B------:R-:W-:Y:S02]  /*19b0*/  @!P0 SHF.R.S32.HI R44, RZ, 0x1f, R37 ;  /* 0x0000001fff2c8819 */ /* 0x000fe40000011425 */
[C---:B0-----:R-:W-:Y:S01]  /*19c0*/  @!P5 LEA R56, P3, R52.reuse, R24, 0x2 ;  /* 0x000000183438d211 */ /* 0x041fe200078610ff */
[----:B------:R-:W-:Y:S02]  /*19d0*/  IMAD.MOV.U32 R36, RZ, RZ, -0x800000 ;  /* 0xff800000ff247424 */ /* 0x000fe400078e00ff */
[----:B------:R-:W0:Y:S01]  /*19e0*/  @!P0 LDC.64 R18, c[0x0][0x2b8] ;  /* 0x0000ae00ff128b82 */ /* 0x000e220000000a00 */
[----:B------:R-:W-:Y:S01]  /*19f0*/  @!P0 MOV R41, R33 ;  /* 0x0000002100298202 */ /* 0x000fe20000000f00 */
[----:B------:R-:W-:Y:S01]  /*1a00*/  @!P0 IMAD.MOV.U32 R40, RZ, RZ, R32 ;  /* 0x000000ffff288224 */ /* 0x000fe200078e0020 */
[----:B------:R-:W-:Y:S01]  /*1a10*/  @!P5 LEA.HI.X R57, R52, R25, R7, 0x2, P3 ;  /* 0x000000193439d211 */ /* 0x000fe200018f1407 */
[----:B------:R-:W-:Y:S01]  /*1a20*/  @!P0 IMAD R44, R44, R28, RZ ;  /* 0x0000001c2c2c8224 */ /* 0x000fe200078e02ff */
[----:B------:R-:W-:Y:S01]  /*1a30*/  @!P4 IADD3 R38, R51, R38, RZ ;  /* 0x000000263326c210 */ /* 0x000fe20007ffe0ff */
[----:B------:R-:W-:Y:S01]  /*1a40*/  VIADD R7, R15, 0x50 ;  /* 0x000000500f077836 */ /* 0x000fe20000000000 */
[----:B------:R-:W-:Y:S01]  /*1a50*/  @!P4 LEA R52, P3, R50, R22, 0x2 ;  /* 0x000000163234c211 */ /* 0x000fe200078610ff */
[----:B------:R-:W-:Y:S01]  /*1a60*/  @!P0 IMAD.WIDE.U32 R40, R28, R37, R40 ;  /* 0x000000251c288225 */ /* 0x000fe200078e0028 */
[----:B------:R-:W3:Y:S02]  /*1a70*/  @!P6 LDG.E R36, desc[UR8][R54.64] ;  /* 0x000000083624e981 */ /* 0x000ee4000c1e1900 */
[----:B------:R-:W-:Y:S01]  /*1a80*/  ISETP.GE.OR P6, PT, R7, UR4, !P1 ;  /* 0x0000000407007c0c */ /* 0x000fe2000cfc6670 */
[----:B------:R-:W-:Y:S01]  /*1a90*/  @!P0 IMAD R24, R37, R5, R44 ;  /* 0x0000000525188224 */ /* 0x000fe200078e022c */
[----:B------:R-:W-:Y:S01]  /*1aa0*/  @!P4 LEA.HI.X R53, R50, R23, R38, 0x2, P3 ;  /* 0x000000173235c211 */ /* 0x000fe200018f1426 */
[----:B------:R-:W-:-:S02]  /*1ab0*/  IMAD.MOV.U32 R37, RZ, RZ, -0x800000 ;  /* 0xff800000ff257424 */ /* 0x000fc400078e00ff */
[----:B------:R-:W-:Y:S01]  /*1ac0*/  VIADD R23, R15, 0x58 ;  /* 0x000000580f177836 */ /* 0x000fe20000000000 */
[C---:B-1----:R-:W-:Y:S01]  /*1ad0*/  @!P2 LEA R44, P3, R42.reuse, R20, 0x2 ;  /* 0x000000142a2ca211 */ /* 0x042fe200078610ff */
[----:B------:R-:W-:Y:S02]  /*1ae0*/  @!P2 IMAD.IADD R39, R43, 0x1, R39 ;  /* 0x000000012b27a824 */ /* 0x000fe400078e0227 */
[----:B------:R-:W3:Y:S01]  /*1af0*/  @!P5 LDG.E R37, desc[UR8][R56.64] ;  /* 0x000000083825d981 */ /* 0x000ee2000c1e1900 */
[----:B------:R-:W-:Y:S02]  /*1b00*/  ISETP.GE.OR P5, PT, R23, UR4, !P1 ;  /* 0x0000000417007c0c */ /* 0x000fe4000cfa6670 */
[----:B------:R-:W-:Y:S01]  /*1b10*/  @!P2 LEA.HI.X R45, R42, R21, R39, 0x2, P3 ;  /* 0x000000152a2da211 */ /* 0x000fe200018f1427 */
[----:B------:R-:W-:Y:S01]  /*1b20*/  IMAD.MOV.U32 R38, RZ, RZ, -0x800000 ;  /* 0xff800000ff267424 */ /* 0x000fe200078e00ff */
[----:B------:R-:W1:Y:S01]  /*1b30*/  @!P6 LDC.64 R20, c[0x0][0x2b8] ;  /* 0x0000ae00ff14eb82 */ /* 0x000e620000000a00 */
[----:B0-----:R-:W-:Y:S01]  /*1b40*/  @!P0 LEA R42, P3, R40, R18, 0x2 ;  /* 0x00000012282a8211 */ /* 0x001fe200078610ff */
[----:B------:R-:W-:Y:S01]  /*1b50*/  VIADD R22, R15, 0x60 ;  /* 0x000000600f167836 */ /* 0x000fe20000000000 */
[----:B------:R-:W-:-:S02]  /*1b60*/  @!P0 IADD3 R24, R41, R24, RZ ;  /* 0x0000001829188210 */ /* 0x000fc40007ffe0ff */
[----:B------:R0:W3:Y:S02]  /*1b70*/  @!P4 LDG.E R38, desc[UR8][R52.64] ;  /* 0x000000083426c981 */ /* 0x0000e4000c1e1900 */
[----:B------:R-:W-:Y:S02]  /*1b80*/  @!P0 LEA.HI.X R43, R40, R19, R24, 0x2, P3 ;  /* 0x00000013282b8211 */ /* 0x000fe400018f1418 */
[----:B------:R-:W1:Y:S01]  /*1b90*/  @!P5 LDC.64 R18, c[0x0][0x2b8] ;  /* 0x0000ae00ff12db82 */ /* 0x000e620000000a00 */
[----:B------:R-:W-:Y:S01]  /*1ba0*/  ISETP.GE.OR P4, PT, R22, UR4, !P1 ;  /* 0x0000000416007c0c */ /* 0x000fe2000cf86670 */
[----:B------:R-:W-:Y:S01]  /*1bb0*/  IMAD.MOV.U32 R40, RZ, RZ, -0x800000 ;  /* 0xff800000ff287424 */ /* 0x000fe200078e00ff */
[----:B------:R-:W-:Y:S01]  /*1bc0*/  @!P6 SHF.R.S32.HI R46, RZ, 0x1f, R7 ;  /* 0x0000001fff2ee819 */ /* 0x000fe20000011407 */
[----:B------:R-:W-:Y:S01]  /*1bd0*/  IMAD.MOV.U32 R39, RZ, RZ, -0x800000 ;  /* 0xff800000ff277424 */ /* 0x000fe200078e00ff */
[----:B------:R-:W-:Y:S01]  /*1be0*/  @!P6 MOV R50, R32 ;  /* 0x000000200032e202 */ /* 0x000fe20000000f00 */
[----:B------:R-:W-:-:S02]  /*1bf0*/  @!P6 IMAD.MOV.U32 R51, RZ, RZ, R33 ;  /* 0x000000ffff33e224 */ /* 0x000fc400078e0021 */
[----:B------:R1:W3:Y:S01]  /*1c00*/  @!P2 LDG.E R40, desc[UR8][R44.64] ;  /* 0x000000082c28a981 */ /* 0x0002e2000c1e1900 */
[----:B------:R-:W-:-:S03]  /*1c10*/  @!P6 IMAD R46, R46, R28, RZ ;  /* 0x0000001c2e2ee224 */ /* 0x000fc600078e02ff */
[----:B------:R1:W3:Y:S01]  /*1c20*/  @!P0 LDG.E R39, desc[UR8][R42.64] ;  /* 0x000000082a278981 */ /* 0x0002e2000c1e1900 */
[----:B------:R-:W-:Y:S01]  /*1c30*/  @!P6 IMAD.WIDE.U32 R50, R28, R7, R50 ;  /* 0x000000071c32e225 */ /* 0x000fe200078e0032 */
[----:B------:R-:W4:Y:S03]  /*1c40*/  @!P4 LDC.64 R24, c[0x0][0x2b8] ;  /* 0x0000ae00ff18cb82 */ /* 0x000f260000000a00 */
[----:B------:R-:W-:Y:S02]  /*1c50*/  @!P6 IMAD R46, R7, R5, R46 ;  /* 0x00000005072ee224 */ /* 0x000fe400078e022e */
[----:B0-----:R-:W-:Y:S02]  /*1c60*/  @!P5 IMAD.MOV.U32 R52, RZ, RZ, R32 ;  /* 0x000000ffff34d224 */ /* 0x001fe400078e0020 */
[----:B------:R-:W-:Y:S01]  /*1c70*/  @!P5 IMAD.MOV.U32 R53, RZ, RZ, R33 ;  /* 0x000000ffff35d224 */ /* 0x000fe200078e0021 */
[----:B-1----:R-:W-:Y:S01]  /*1c80*/  @!P5 SHF.R.S32.HI R45, RZ, 0x1f, R23 ;  /* 0x0000001fff2dd819 */ /* 0x002fe20000011417 */
[----:B------:R-:W-:-:S04]  /*1c90*/  VIADD R42, R15, 0x68 ;  /* 0x000000680f2a7836 */ /* 0x000fc80000000000 */
[----:B------:R-:W-:Y:S01]  /*1ca0*/  @!P5 IMAD R45, R45, R28, RZ ;  /* 0x0000001c2d2dd224 */ /* 0x000fe200078e02ff */
[----:B------:R-:W-:Y:S02]  /*1cb0*/  @!P6 LEA R44, P0, R50, R20, 0x2 ;  /* 0x00000014322ce211 */ /* 0x000fe400078010ff */
[----:B------:R-:W-:Y:S01]  /*1cc0*/  ISETP.GE.OR P3, PT, R42, UR4, !P1 ;  /* 0x000000042a007c0c */ /* 0x000fe2000cf66670 */
[----:B------:R-:W-:Y:S02]  /*1cd0*/  @!P6 IMAD.IADD R20, R51, 0x1, R46 ;  /* 0x000000013314e824 */ /* 0x000fe400078e022e */
[----:B------:R-:W-:-:S04]  /*1ce0*/  @!P5 IMAD.WIDE.U32 R52, R28, R23, R52 ;  /* 0x000000171c34d225 */ /* 0x000fc800078e0034 */
[----:B------:R-:W-:Y:S02]  /*1cf0*/  @!P5 IMAD R23, R23, R5, R45 ;  /* 0x000000051717d224 */ /* 0x000fe400078e022d */
[C---:B------:R-:W-:Y:S01]  /*1d00*/  VIADD R41, R15.reuse, 0x70 ;  /* 0x000000700f297836 */ /* 0x040fe20000000000 */
[----:B------:R-:W-:Y:S02]  /*1d10*/  IADD3 R7, R15, 0x78, RZ ;  /* 0x000000780f077810 */ /* 0x000fe40007ffe0ff */
[----:B------:R-:W-:Y:S02]  /*1d20*/  @!P6 LEA.HI.X R45, R50, R21, R20, 0x2, P0 ;  /* 0x00000015322de211 */ /* 0x000fe400000f1414 */
[----:B------:R-:W-:Y:S02]  /*1d30*/  @!P5 LEA R50, P0, R52, R18, 0x2 ;  /* 0x000000123432d211 */ /* 0x000fe400078010ff */
[----:B------:R-:W-:Y:S02]  /*1d40*/  @!P5 IADD3 R23, R53, R23, RZ ;  /* 0x000000173517d210 */ /* 0x000fe40007ffe0ff */
[----:B------:R-:W-:-:S02]  /*1d50*/  @!P4 SHF.R.S32.HI R43, RZ, 0x1f, R22 ;  /* 0x0000001fff2bc819 */ /* 0x000fc40000011416 */
[----:B------:R-:W-:Y:S02]  /*1d60*/  ISETP.GE.OR P2, PT, R41, UR4, !P1 ;  /* 0x0000000429007c0c */ /* 0x000fe4000cf46670 */
[----:B------:R-:W-:Y:S01]  /*1d70*/  ISETP.GE.OR P1, PT, R7, UR4, !P1 ;  /* 0x0000000407007c0c */ /* 0x000fe2000cf26670 */
[----:B------:R-:W-:Y:S01]  /*1d80*/  @!P4 IMAD.MOV.U32 R56, RZ, RZ, R32 ;  /* 0x000000ffff38c224 */ /* 0x000fe200078e0020 */
[----:B------:R-:W-:Y:S01]  /*1d90*/  @!P5 LEA.HI.X R51, R52, R19, R23, 0x2, P0 ;  /* 0x000000133433d211 */ /* 0x000fe200000f1417 */
[----:B------:R-:W-:Y:S01]  /*1da0*/  @!P4 IMAD.MOV.U32 R57, RZ, RZ, R33 ;  /* 0x000000ffff39c224 */ /* 0x000fe200078e0021 */
[----:B------:R-:W-:Y:S01]  /*1db0*/  @!P3 SHF.R.S32.HI R19, RZ, 0x1f, R42 ;  /* 0x0000001fff13b819 */ /* 0x000fe2000001142a */
[----:B------:R-:W-:Y:S01]  /*1dc0*/  @!P4 IMAD R20, R43, R28, RZ ;  /* 0x0000001c2b14c224 */ /* 0x000fe200078e02ff */
[----:B------:R-:W-:Y:S01]  /*1dd0*/  @!P3 MOV R53, R33 ;  /* 0x000000210035b202 */ /* 0x000fe20000000f00 */
[----:B------:R-:W-:-:S04]  /*1de0*/  @!P4 IMAD.WIDE.U32 R56, R28, R22, R56 ;  /* 0x000000161c38c225 */ /* 0x000fc800078e0038 */
[----:B------:R-:W-:Y:S02]  /*1df0*/  @!P4 IMAD R18, R22, R5, R20 ;  /* 0x000000051612c224 */ /* 0x000fe400078e0214 */
[----:B------:R-:W-:Y:S02]  /*1e00*/  @!P3 IMAD.MOV.U32 R52, RZ, RZ, R32 ;  /* 0x000000ffff34b224 */ /* 0x000fe400078e0020 */
[----:B------:R-:W-:Y:S01]  /*1e10*/  @!P3 IMAD R19, R19, R28, RZ ;  /* 0x0000001c1313b224 */ /* 0x000fe200078e02ff */
[----:B----4-:R-:W-:Y:S01]  /*1e20*/  @!P4 LEA R54, P0, R56, R24, 0x2 ;  /* 0x000000183836c211 */ /* 0x010fe200078010ff */
[----:B------:R-:W-:Y:S01]  /*1e30*/  @!P3 IMAD.WIDE.U32 R52, R28, R42, R52 ;  /* 0x0000002a1c34b225 */ /* 0x000fe200078e0034 */
[----:B------:R-:W0:Y:S03]  /*1e40*/  @!P3 LDC.64 R22, c[0x0][0x2b8] ;  /* 0x0000ae00ff16bb82 */ /* 0x000e260000000a00 */
[----:B------:R-:W-:-:S02]  /*1e50*/  @!P4 IMAD.IADD R24, R57, 0x1, R18 ;  /* 0x000000013918c824 */ /* 0x000fc400078e0212 */
[----:B------:R-:W-:-:S03]  /*1e60*/  @!P3 IMAD R42, R42, R5, R19 ;  /* 0x000000052a2ab224 */ /* 0x000fc600078e0213 */
[----:B------:R-:W1:Y:S01]  /*1e70*/  @!P1 LDC.64 R18, c[0x0][0x2b8] ;  /* 0x0000ae00ff129b82 */ /* 0x000e620000000a00 */
[----:B------:R-:W-:Y:S01]  /*1e80*/  @!P4 LEA.HI.X R55, R56, R25, R24, 0x2, P0 ;  /* 0x000000193837c211 */ /* 0x000fe200000f1418 */
[----:B------:R-:W-:Y:S01]  /*1e90*/  IMAD.MOV.U32 R24, RZ, RZ, -0x800000 ;  /* 0xff800000ff187424 */ /* 0x000fe200078e00ff */
[----:B------:R-:W-:-:S05]  /*1ea0*/  @!P1 SHF.R.S32.HI R25, RZ, 0x1f, R7 ;  /* 0x0000001fff199819 */ /* 0x000fca0000011407 */
[----:B------:R-:W4:Y:S01]  /*1eb0*/  @!P2 LDC.64 R20, c[0x0][0x2b8] ;  /* 0x0000ae00ff14ab82 */ /* 0x000f220000000a00 */
[----:B------:R-:W-:Y:S01]  /*1ec0*/  @!P2 SHF.R.S32.HI R43, RZ, 0x1f, R41 ;  /* 0x0000001fff2ba819 */ /* 0x000fe20000011429 */
[----:B------:R0:W3:Y:S01]  /*1ed0*/  @!P6 LDG.E R24, desc[UR8][R44.64] ;  /* 0x000000082c18e981 */ /* 0x0000e2000c1e1900 */
[----:B------:R-:W-:Y:S01]  /*1ee0*/  @!P2 MOV R57, R33 ;  /* 0x000000210039a202 */ /* 0x000fe20000000f00 */
[--C-:B------:R-:W-:Y:S02]  /*1ef0*/  @!P2 IMAD.MOV.U32 R56, RZ, RZ, R32.reuse ;  /* 0x000000ffff38a224 */ /* 0x100fe400078e0020 */
[----:B------:R-:W-:Y:S02]  /*1f00*/  @!P2 IMAD R43, R43, R28, RZ ;  /* 0x0000001c2b2ba224 */ /* 0x000fe400078e02ff */
[----:B------:R-:W-:-:S04]  /*1f10*/  @!P1 IMAD.WIDE.U32 R32, R28, R7, R32 ;  /* 0x000000071c209225 */ /* 0x000fc800078e0020 */
[----:B------:R-:W-:Y:S02]  /*1f20*/  @!P2 IMAD R43, R41, R5, R43 ;  /* 0x00000005292ba224 */ /* 0x000fe400078e022b */
[----:B------:R-:W-:Y:S01]  /*1f30*/  @!P2 IMAD.WIDE.U32 R56, R28, R41, R56 ;  /* 0x000000291c38a225 */ /* 0x000fe200078e0038 */
[----:B-1----:R-:W-:-:S03]  /*1f40*/  @!P1 LEA R18, P0, R32, R18, 0x2 ;  /* 0x0000001220129211 */ /* 0x002fc600078010ff */
[----:B------:R-:W-:Y:S02]  /*1f50*/  IMAD.MOV.U32 R41, RZ, RZ, -0x800000 ;  /* 0xff800000ff297424 */ /* 0x000fe400078e00ff */
[----:B0-----:R-:W-:-:S04]  /*1f60*/  @!P1 IMAD R44, R25, R28, RZ ;  /* 0x0000001c192c9224 */ /* 0x001fc800078e02ff */
[----:B------:R-:W3:Y:S01]  /*1f70*/  @!P5 LDG.E R41, desc[UR8][R50.64] ;  /* 0x000000083229d981 */ /* 0x000ee2000c1e1900 */
[----:B------:R-:W-:Y:S02]  /*1f80*/  @!P1 IMAD R44, R7, R5, R44 ;  /* 0x00000005072c9224 */ /* 0x000fe400078e022c */
[----:B------:R-:W-:Y:S02]  /*1f90*/  IMAD.MOV.U32 R25, RZ, RZ, -0x800000 ;  /* 0xff800000ff197424 */ /* 0x000fe400078e00ff */
[----:B------:R-:W-:Y:S01]  /*1fa0*/  @!P1 IMAD.IADD R44, R33, 0x1, R44 ;  /* 0x00000001212c9824 */ /* 0x000fe200078e022c */
[----:B------:R-:W-:Y:S01]  /*1fb0*/  @!P3 LEA R22, P5, R52, R22, 0x2 ;  /* 0x000000163416b211 */ /* 0x000fe200078a10ff */
[----:B------:R-:W-:Y:S01]  /*1fc0*/  @!P3 IMAD.IADD R42, R53, 0x1, R42 ;  /* 0x00000001352ab824 */ /* 0x000fe200078e022a */
[----:B------:R-:W-:Y:S01]  /*1fd0*/  @!P2 IADD3 R43, R57, R43, RZ ;  /* 0x0000002b392ba210 */ /* 0x000fe20007ffe0ff */
[----:B------:R-:W3:Y:S01]  /*1fe0*/  @!P4 LDG.E R25, desc[UR8][R54.64] ;  /* 0x000000083619c981 */ /* 0x000ee2000c1e1900 */
[----:B------:R-:W-:-:S02]  /*1ff0*/  @!P1 LEA.HI.X R19, R32, R19, R44, 0x2, P0 ;  /* 0x0000001320139211 */ /* 0x000fc400000f142c */
[----:B------:R-:W-:Y:S01]  /*2000*/  MOV R32, 0xff800000 ;  /* 0xff80000000207802 */ /* 0x000fe20000000f00 */
[----:B------:R-:W-:Y:S01]  /*2010*/  IMAD.MOV.U32 R33, RZ, RZ, -0x800000 ;  /* 0xff800000ff217424 */ /* 0x000fe200078e00ff */
[----:B----4-:R-:W-:Y:S02]  /*2020*/  @!P2 LEA R20, P4, R56, R20, 0x2 ;  /* 0x000000143814a211 */ /* 0x010fe400078810ff */
[----:B------:R-:W-:Y:S01]  /*2030*/  @!P3 LEA.HI.X R23, R52, R23, R42, 0x2, P5 ;  /* 0x000000173417b211 */ /* 0x000fe200028f142a */
[----:B------:R-:W-:Y:S01]  /*2040*/  IMAD.MOV.U32 R42, RZ, RZ, -0x800000 ;  /* 0xff800000ff2a7424 */ /* 0x000fe200078e00ff */
[----:B------:R0:W4:Y:S01]  /*2050*/  @!P1 LDG.E R32, desc[UR8][R18.64] ;  /* 0x0000000812209981 */ /* 0x000122000c1e1900 */
[----:B------:R-:W-:-:S03]  /*2060*/  @!P2 LEA.HI.X R21, R56, R21, R43, 0x2, P4 ;  /* 0x000000153815a211 */ /* 0x000fc600020f142b */
[----:B------:R-:W4:Y:S04]  /*2070*/  @!P3 LDG.E R33, desc[UR8][R22.64] ;  /* 0x000000081621b981 */ /* 0x000f28000c1e1900 */
[----:B------:R1:W4:Y:S01]  /*2080*/  @!P2 LDG.E R42, desc[UR8][R20.64] ;  /* 0x00000008142aa981 */ /* 0x000322000c1e1900 */
[----:B0-----:R-:W1:Y:S01]  /*2090*/  LDC R18, c[0x0][0x270] ;  /* 0x00009c00ff127b82 */ /* 0x001e620000000800 */
[----:B------:R-:W0:Y:S01]  /*20a0*/  S2R R7, SR_CgaCtaId ;  /* 0x0000000000077919 */ /* 0x000e220000008800 */
[----:B-1----:R-:W-:-:S04]  /*20b0*/  IABS R21, R18 ;  /* 0x0000001200157213 */ /* 0x002fc80000000000 */
[----:B------:R-:W1:Y:S08]  /*20c0*/  I2F.U32.RP R44, R21 ;  /* 0x00000015002c7306 */ /* 0x000e700000209000 */
[----:B-1----:R-:W1:Y:S01]  /*20d0*/  MUFU.RCP R44, R44 ;  /* 0x0000002c002c7308 */ /* 0x002e620000001000 */
[----:B------:R-:W-:Y:S01]  /*20e0*/  MOV R19, 0x400 ;  /* 0x0000040000137802 */ /* 0x000fe20000000f00 */
[----:B-1----:R-:W-:-:S06]  /*20f0*/  VIADD R44, R44, 0xffffffe ;  /* 0x0ffffffe2c2c7836 */ /* 0x002fcc0000000000 */
[----:B------:R-:W1:Y:S01]  /*2100*/  F2I.FTZ.U32.TRUNC.NTZ R45, R44 ;  /* 0x0000002c002d7305 */ /* 0x000e62000021f000 */
[----:B0-----:R-:W-:Y:S02]  /*2110*/  LEA R7, R7, R19, 0x18 ;  /* 0x0000001307077211 */ /* 0x001fe400078ec0ff */
[----:B------:R-:W-:-:S03]  /*2120*/  ISETP.GT.AND P3, PT, R47, 0x77f, PT ;  /* 0x0000077f2f00780c */ /* 0x000fc60003f64270 */
[----:B------:R-:W-:Y:S01]  /*2130*/  IMAD R15, R15, 0x44, R7 ;  /* 0x000000440f0f7824 */ /* 0x000fe200078e0207 */
[C---:B------:R-:W-:Y:S01]  /*2140*/  ISETP.GT.AND P1, PT, R47.reuse, 0x67f, PT ;  /* 0x0000067f2f00780c */ /* 0x040fe20003f24270 */
[----:B-1----:R-:W-:Y:S02]  /*2150*/  IMAD.MOV R22, RZ, RZ, -R45 ;  /* 0x000000ffff167224 */ /* 0x002fe400078e0a2d */
[----:B------:R-:W-:Y:S02]  /*2160*/  IMAD.MOV.U32 R44, RZ, RZ, RZ ;  /* 0x000000ffff2c7224 */ /* 0x000fe400078e00ff */
[----:B------:R-:W-:Y:S01]  /*2170*/  IMAD R22, R22, R21, RZ ;  /* 0x0000001516167224 */ /* 0x000fe200078e02ff */
[----:B------:R-:W-:Y:S01]  /*2180*/  ISETP.GT.AND P2, PT, R47, 0x6ff, PT ;  /* 0x000006ff2f00780c */ /* 0x000fe20003f44270 */
[----:B------:R-:W-:Y:S01]  /*2190*/  IMAD R15, R26, 0x4, R15 ;  /* 0x000000041a0f7824 */ /* 0x000fe200078e020f */
[----:B------:R-:W-:Y:S01]  /*21a0*/  IABS R20, R6 ;  /* 0x0000000600147213 */ /* 0x000fe20000000000 */
[----:B------:R-:W-:Y:S01]  /*21b0*/  IMAD.HI.U32 R22, R45, R22, R44 ;  /* 0x000000162d167227 */ /* 0x000fe200078e002c */
[----:B------:R-:W-:-:S02]  /*21c0*/  IABS R19, R18 ;  /* 0x0000001200137213 */ /* 0x000fc40000000000 */
[C---:B------:R-:W-:Y:S02]  /*21d0*/  ISETP.GT.AND P0, PT, R47.reuse, 0x5ff, PT ;  /* 0x000005ff2f00780c */ /* 0x040fe40003f04270 */
[C---:B------:R-:W-:Y:S01]  /*21e0*/  ISETP.GT.AND P4, PT, R47.reuse, 0x57f, PT ;  /* 0x0000057f2f00780c */ /* 0x040fe20003f84270 */
[----:B------:R-:W-:Y:S01]  /*21f0*/  @!P3 STS [R15+0x220], R27 ;  /* 0x0002201b0f00b388 */ /* 0x000fe20000000800 */
[----:B------:R-:W-:Y:S01]  /*2200*/  IADD3 R19, RZ, -R19, RZ ;  /* 0x80000013ff137210 */ /* 0x000fe20007ffe0ff */
[----:B------:R-:W-:Y:S01]  /*2210*/  IMAD.HI.U32 R22, R22, R20, RZ ;  /* 0x0000001416167227 */ /* 0x000fe200078e00ff */
[C---:B------:R-:W-:Y:S02]  /*2220*/  ISETP.GT.AND P3, PT, R47.reuse, 0x4ff, PT ;  /* 0x000004ff2f00780c */ /* 0x040fe40003f64270 */
[C---:B------:R-:W-:Y:S01]  /*2230*/  ISETP.GT.AND P5, PT, R47.reuse, 0x7ff, PT ;  /* 0x000007ff2f00780c */ /* 0x040fe20003fa4270 */
[----:B------:R-:W-:Y:S01]  /*2240*/  IMAD R19, R22, R19, R20 ;  /* 0x0000001316137224 */ /* 0x000fe200078e0214 */
[----:B--2---:R-:W-:Y:S01]  /*2250*/  @!P1 STS [R15+0x660], R34 ;  /* 0x000660220f009388 */ /* 0x004fe20000000800 */
[----:B------:R-:W-:-:S03]  /*2260*/  ISETP.GT.AND P1, PT, R47, 0x37f, PT ;  /* 0x0000037f2f00780c */ /* 0x000fc60003f24270 */
[----:B-----5:R-:W-:Y:S01]  /*2270*/  @!P2 STS [R15+0x440], R29 ;  /* 0x0004401d0f00a388 */ /* 0x020fe20000000800 */
[----:B------:R-:W-:-:S03]  /*2280*/  ISETP.GT.AND P2, PT, R47, 0x3ff, PT ;  /* 0x000003ff2f00780c */ /* 0x000fc60003f44270 */
[----:B------:R-:W-:Y:S01]  /*2290*/  @!P0 STS [R15+0x880], R35 ;  /* 0x000880230f008388 */ /* 0x000fe20000000800 */
[----:B------:R-:W-:-:S03]  /*22a0*/  ISETP.GT.AND P0, PT, R47, 0x2ff, PT ;  /* 0x000002ff2f00780c */ /* 0x000fc60003f04270 */
[----:B---3--:R-:W-:Y:S01]  /*22b0*/  @!P4 STS [R15+0xaa0], R36 ;  /* 0x000aa0240f00c388 */ /* 0x008fe20000000800 */
[----:B------:R-:W-:-:S03]  /*22c0*/  ISETP.GT.U32.AND P4, PT, R21, R19, PT ;  /* 0x000000131500720c */ /* 0x000fc60003f84070 */
[----:B------:R-:W-:Y:S01]  /*22d0*/  @!P3 STS [R15+0xcc0], R37 ;  /* 0x000cc0250f00b388 */ /* 0x000fe20000000800 */
[C---:B------:R-:W-:Y:S02]  /*22e0*/  ISETP.GT.AND P3, PT, R47.reuse, 0x27f, PT ;  /* 0x0000027f2f00780c */ /* 0x040fe40003f64270 */
[C---:B------:R-:W-:Y:S01]  /*22f0*/  ISETP.GT.AND P6, PT, R47.reuse, 0x7f, PT ;  /* 0x0000007f2f00780c */ /* 0x040fe20003fc4270 */
[----:B------:R0:W-:Y:S01]  /*2300*/  @!P5 STS [R15], R0 ;  /* 0x000000000f00d388 */ /* 0x0001e20000000800 */
[----:B------:R-:W-:-:S05]  /*2310*/  ISETP.GT.AND P5, PT, R47, 0x47f, PT ;  /* 0x0000047f2f00780c */ /* 0x000fca0003fa4270 */
[----:B------:R-:W-:Y:S01]  /*2320*/  @!P4 IMAD.IADD R19, R19, 0x1, -R21 ;  /* 0x000000011313c824 */ /* 0x000fe200078e0a15 */
[----:B------:R1:W-:Y:S01]  /*2330*/  @!P2 STS [R15+0x1100], R40 ;  /* 0x001100280f00a388 */ /* 0x0003e20000000800 */
[----:B------:R-:W-:-:S03]  /*2340*/  ISETP.GT.AND P2, PT, R47, 0x1ff, PT ;  /* 0x000001ff2f00780c */ /* 0x000fc60003f44270 */
[----:B------:R1:W-:Y:S01]  /*2350*/  @!P1 STS [R15+0x1320], R39 ;  /* 0x001320270f009388 */ /* 0x0003e20000000800 */
[----:B------:R-:W-:-:S03]  /*2360*/  ISETP.GT.AND P1, PT, R47, 0x17f, PT ;  /* 0x0000017f2f00780c */ /* 0x000fc60003f24270 */
[----:B------:R1:W-:Y:S01]  /*2370*/  @!P5 STS [R15+0xee0], R38 ;  /* 0x000ee0260f00d388 */ /* 0x0003e20000000800 */
[----:B0-----:R-:W-:Y:S02]  /*2380*/  LOP3.LUT R0, R31, R13, RZ, 0xfc, !PT ;  /* 0x0000000d1f007212 */ /* 0x001fe400078efcff */
[----:B------:R-:W-:Y:S01]  /*2390*/  LOP3.LUT R6, R6, R18, RZ, 0x3c, !PT ;  /* 0x0000001206067212 */ /* 0x000fe200078e3cff */
[----:B------:R-:W-:Y:S01]  /*23a0*/  @!P4 VIADD R22, R22, 0x1 ;  /* 0x000000011616c836 */ /* 0x000fe20000000000 */
[----:B------:R-:W-:Y:S01]  /*23b0*/  BSSY B0, `(.L_x_11) ;  /* 0x000002d000007945 */ /* 0x000fe20003800000 */
[----:B------:R1:W-:Y:S01]  /*23c0*/  @!P0 STS [R15+0x1540], R24 ;  /* 0x001540180f008388 */ /* 0x0003e20000000800 */
[----:B------:R-:W-:-:S03]  /*23d0*/  ISETP.GT.AND P0, PT, R47, 0xff, PT ;  /* 0x000000ff2f00780c */ /* 0x000fc60003f04270 */
[----:B------:R1:W-:Y:S01]  /*23e0*/  @!P3 STS [R15+0x1760], R41 ;  /* 0x001760290f00b388 */ /* 0x0003e20000000800 */
[----:B------:R-:W-:-:S03]  /*23f0*/  ISETP.GE.U32.AND P3, PT, R19, R21, PT ;  /* 0x000000151300720c */ /* 0x000fc60003f66070 */
[----:B------:R1:W-:Y:S01]  /*2400*/  @!P2 STS [R15+0x1980], R25 ;  /* 0x001980190f00a388 */ /* 0x0003e20000000800 */
[----:B------:R-:W-:-:S03]  /*2410*/  ISETP.GE.AND P2, PT, R6, RZ, PT ;  /* 0x000000ff0600720c */ /* 0x000fc60003f46270 */
[----:B----4-:R1:W-:Y:S04]  /*2420*/  @!P6 STS [R15+0x1fe0], R32 ;  /* 0x001fe0200f00e388 */ /* 0x0103e80000000800 */
[----:B------:R1:W-:Y:S01]  /*2430*/  @!P1 STS [R15+0x1ba0], R33 ;  /* 0x001ba0210f009388 */ /* 0x0003e20000000800 */
[----:B------:R-:W-:-:S03]  /*2440*/  ISETP.NE.U32.AND P1, PT, R0, RZ, PT ;  /* 0x000000ff0000720c */ /* 0x000fc60003f25070 */
[----:B------:R1:W-:Y:S01]  /*2450*/  @!P0 STS [R15+0x1dc0], R42 ;  /* 0x001dc02a0f008388 */ /* 0x0003e20000000800 */
[----:B------:R-:W-:Y:S02]  /*2460*/  ISETP.NE.AND P0, PT, R18, RZ, PT ;  /* 0x000000ff1200720c */ /* 0x000fe40003f05270 */
[----:B------:R-:W-:-:S05]  /*2470*/  @P3 IADD3 R22, R22, 0x1, RZ ;  /* 0x0000000116163810 */ /* 0x000fca0007ffe0ff */
[----:B------:R-:W-:-:S04]  /*2480*/  IMAD.MOV.U32 R6, RZ, RZ, R22 ;  /* 0x000000ffff067224 */ /* 0x000fc800078e0016 */
[----:B------:R-:W-:Y:S02]  /*2490*/  @!P2 IMAD.MOV R6, RZ, RZ, -R6 ;  /* 0x000000ffff06a224 */ /* 0x000fe400078e0a06 */
[----:B------:R-:W-:Y:S01]  /*24a0*/  @!P0 LOP3.LUT R6, RZ, R18, RZ, 0x33, !PT ;  /* 0x00000012ff068212 */ /* 0x000fe200078e33ff */
[----:B------:R-:W-:Y:S06]  /*24b0*/  @!P1 BRA `(.L_x_12) ;  /* 0x0000000000249947 */ /* 0x000fec0003800000 */
[----:B------:R-:W-:Y:S01]  /*24c0*/  IMAD.MOV.U32 R26, RZ, RZ, R30 ;  /* 0x000000ffff1a7224 */ /* 0x000fe200078e001e */
[----:B-1----:R-:W-:Y:S01]  /*24d0*/  MOV R24, R14 ;  /* 0x0000000e00187202 */ /* 0x002fe20000000f00 */
[----:B------:R-:W-:Y:S01]  /*24e0*/  IMAD.MOV.U32 R18, RZ, RZ, R31 ;  /* 0x000000ffff127224 */ /* 0x000fe200078e001f */
[----:B------:R-:W-:Y:S02]  /*24f0*/  MOV R23, R13 ;  /* 0x0000000d00177202 */ /* 0x000fe40000000f00 */
[----:B------:R-:W-:Y:S02]  /*2500*/  MOV R22, 0x2520 ;  /* 0x0000252000167802 */ /* 0x000fe40000000f00 */
[----:B------:R-:W-:Y:S05]  /*2510*/  CALL.REL.NOINC `($__internal_0_$__cuda_sm20_div_s64) ;  /* 0x0000003c00607944 */ /* 0x000fea0003c00000 */
[----:B------:R-:W-:Y:S02]  /*2520*/  MOV R50, R0 ;  /* 0x0000000000327202 */ /* 0x000fe40000000f00 */
[----:B------:R-:W-:Y:S01]  /*2530*/  MOV R51, R21 ;  /* 0x0000001500337202 */ /* 0x000fe20000000f00 */
[----:B------:R-:W-:Y:S05]  /*2540*/  BRA `(.L_x_13) ;  /* 0x00000000004c7947 */ /* 0x000fea0003800000 */
.L_x_12:
[----:B------:R-:W0:Y:S01]  /*2550*/  I2F.U32.RP R18, R14 ;  /* 0x0000000e00127306 */ /* 0x000e220000209000 */
[----:B------:R-:W-:Y:S02]  /*2560*/  ISETP.NE.U32.AND P0, PT, R14, RZ, PT ;  /* 0x000000ff0e00720c */ /* 0x000fe40003f05070 */
[----:B------:R-:W-:-:S05]  /*2570*/  MOV R51, RZ ;  /* 0x000000ff00337202 */ /* 0x000fca0000000f00 */
[----:B0-----:R-:W0:Y:S02]  /*2580*/  MUFU.RCP R18, R18 ;  /* 0x0000001200127308 */ /* 0x001e240000001000 */
[----:B0-----:R-:W-:-:S06]  /*2590*/  VIADD R18, R18, 0xffffffe ;  /* 0x0ffffffe12127836 */ /* 0x001fcc0000000000 */
[----:B------:R0:W2:Y:S02]  /*25a0*/  F2I.FTZ.U32.TRUNC.NTZ R19, R18 ;  /* 0x0000001200137305 */ /* 0x0000a4000021f000 */
[----:B0-----:R-:W-:Y:S01]  /*25b0*/  HFMA2.MMA R18, -RZ, RZ, 0, 0 ;  /* 0x00000000ff127435 */ /* 0x001fe200000001ff */
[----:B--2---:R-:W-:-:S04]  /*25c0*/  IMAD.MOV R0, RZ, RZ, -R19 ;  /* 0x000000ffff007224 */ /* 0x004fc800078e0a13 */
        /* <DEDUP_REMOVED lines=11> */
.L_x_13:
[----:B------:R-:W-:Y:S05]  /*2680*/  BSYNC B0 ;  /* 0x0000000000007941 */ /* 0x000fea0003800000 */
.L_x_11:
[----:B------:R-:W-:Y:S01]  /*2690*/  BAR.SYNC.DEFER_BLOCKING 0x0 ;  /* 0x0000000000007b1d */ /* 0x000fe20000010000 */
[-C--:B------:R-:W-:Y:S01]  /*26a0*/  LEA.HI R10, R10, R47.reuse, RZ, 0x3 ;  /* 0x0000002f0a0a7211 */ /* 0x080fe200078f18ff */
[----:B------:R-:W-:Y:S01]  /*26b0*/  IMAD.MOV.U32 R44, RZ, RZ, -0x800000 ;  /* 0xff800000ff2c7424 */ /* 0x000fe200078e00ff */
[----:B-1----:R-:W-:Y:S01]  /*26c0*/  MOV R42, 0xff800000 ;  /* 0xff800000002a7802 */ /* 0x002fe20000000f00 */
[----:B------:R-:W-:Y:S01]  /*26d0*/  IMAD.MOV.U32 R45, RZ, RZ, -0x800000 ;  /* 0xff800000ff2d7424 */ /* 0x000fe200078e00ff */
[----:B------:R-:W-:Y:S01]  /*26e0*/  LOP3.LUT R0, R10, 0xfffffff8, RZ, 0xc0, !PT ;  /* 0xfffffff80a007812 */ /* 0x000fe200078ec0ff */
[----:B------:R-:W-:Y:S01]  /*26f0*/  IMAD.MOV.U32 R43, RZ, RZ, -0x800000 ;  /* 0xff800000ff2b7424 */ /* 0x000fe200078e00ff */
[----:B------:R-:W-:Y:S01]  /*2700*/  SHF.R.S32.HI R15, RZ, 0x3, R10 ;  /* 0x00000003ff0f7819 */ /* 0x000fe2000001140a */
[----:B------:R-:W-:Y:S01]  /*2710*/  IMAD.MOV.U32 R41, RZ, RZ, -0x800000 ;  /* 0xff800000ff297424 */ /* 0x000fe200078e00ff */
[----:B------:R-:W-:Y:S01]  /*2720*/  IADD3 R47, -R0, R47, RZ ;  /* 0x0000002f002f7210 */ /* 0x000fe20007ffe1ff */
[----:B------:R-:W-:Y:S01]  /*2730*/  IMAD.MOV.U32 R39, RZ, RZ, -0x800000 ;  /* 0xff800000ff277424 */ /* 0x000fe200078e00ff */
[----:B------:R-:W-:Y:S01]  /*2740*/  MOV R40, 0xff800000 ;  /* 0xff80000000287802 */ /* 0x000fe20000000f00 */
[----:B------:R-:W-:Y:S01]  /*2750*/  IMAD.MOV.U32 R37, RZ, RZ, -0x800000 ;  /* 0xff800000ff257424 */ /* 0x000fe200078e00ff */
[----:B------:R-:W-:Y:S01]  /*2760*/  MOV R38, 0xff800000 ;  /* 0xff80000000267802 */ /* 0x000fe20000000f00 */
[----:B------:R-:W-:Y:S01]  /*2770*/  IMAD R46, R47, 0x44, R7 ;  /* 0x000000442f2e7824 */ /* 0x000fe200078e0207 */
[----:B------:R-:W-:Y:S01]  /*2780*/  MOV R36, 0xff800000 ;  /* 0xff80000000247802 */ /* 0x000fe20000000f00 */
[----:B------:R-:W-:Y:S01]  /*2790*/  IMAD.MOV.U32 R35, RZ, RZ, -0x800000 ;  /* 0xff800000ff237424 */ /* 0x000fe200078e00ff */
[----:B------:R-:W-:Y:S01]  /*27a0*/  MOV R34, 0xff800000 ;  /* 0xff80000000227802 */ /* 0x000fe20000000f00 */
[----:B------:R-:W-:Y:S01]  /*27b0*/  IMAD.MOV.U32 R33, RZ, RZ, -0x800000 ;  /* 0xff800000ff217424 */ /* 0x000fe200078e00ff */
[----:B------:R-:W-:Y:S01]  /*27c0*/  LEA R46, R15, R46, 0x2 ;  /* 0x0000002e0f2e7211 */ /* 0x000fe200078e10ff */
[----:B------:R-:W-:Y:S01]  /*27d0*/  IMAD.MOV.U32 R31, RZ, RZ, -0x800000 ;  /* 0xff800000ff1f7424 */ /* 0x000fe200078e00ff */
[----:B------:R-:W-:Y:S01]  /*27e0*/  MOV R32, 0xff800000 ;  /* 0xff80000000207802 */ /* 0x000fe20000000f00 */
[----:B------:R-:W-:Y:S01]  /*27f0*/  ULDC.U8 UR4, c[0x0][0x3d9] ;  /* 0x0000f64000047ab9 */ /* 0x000fe20000000000 */
[----:B------:R-:W-:Y:S01]  /*2800*/  MOV R30, 0xff800000 ;  /* 0xff800000001e7802 */ /* 0x000fe20000000f00 */
[----:B------:R-:W-:Y:S01]  /*2810*/  @!P6 LDS R44, [R46] ;  /* 0x000000002e2ce984 */ /* 0x000fe20000000800 */
[----:B------:R-:W-:Y:S01]  /*2820*/  IABS R19, R3 ;  /* 0x0000000300137213 */ /* 0x000fe20000000000 */
[----:B------:R-:W-:Y:S02]  /*2830*/  BSSY B1, `(.L_x_14) ;  /* 0x000028b000017945 */ /* 0x000fe40003800000 */
[----:B------:R-:W0:Y:S01]  /*2840*/  @!P6 LDS R45, [R46+0x220] ;  /* 0x000220002e2de984 */ /* 0x000e220000000800 */
[----:B------:R-:W1:Y:S03]  /*2850*/  I2F.RP R54, R19 ;  /* 0x0000001300367306 */ /* 0x000e660000209400 */
[----:B------:R-:W2:Y:S04]  /*2860*/  @!P6 LDS R42, [R46+0x440] ;  /* 0x000440002e2ae984 */ /* 0x000ea80000000800 */
[----:B------:R-:W3:Y:S04]  /*2870*/  @!P6 LDS R43, [R46+0x660] ;  /* 0x000660002e2be984 */ /* 0x000ee80000000800 */
[----:B------:R-:W4:Y:S04]  /*2880*/  @!P6 LDS R40, [R46+0x880] ;  /* 0x000880002e28e984 */ /* 0x000f280000000800 */
[----:B------:R-:W5:Y:S01]  /*2890*/  @!P6 LDS R41, [R46+0xaa0] ;  /* 0x000aa0002e29e984 */ /* 0x000f620000000800 */
[----:B-1----:R-:W1:Y:S03]  /*28a0*/  MUFU.RCP R54, R54 ;  /* 0x0000003600367308 */ /* 0x002e660000001000 */
[----:B------:R-:W5:Y:S04]  /*28b0*/  @!P6 LDS R38, [R46+0xcc0] ;  /* 0x000cc0002e26e984 */ /* 0x000f680000000800 */
[----:B------:R-:W5:Y:S04]  /*28c0*/  @!P6 LDS R39, [R46+0xee0] ;  /* 0x000ee0002e27e984 */ /* 0x000f680000000800 */
[----:B------:R-:W5:Y:S04]  /*28d0*/  @!P6 LDS R36, [R46+0x1100] ;  /* 0x001100002e24e984 */ /* 0x000f680000000800 */
[----:B------:R-:W5:Y:S01]  /*28e0*/  @!P6 LDS R37, [R46+0x1320] ;  /* 0x001320002e25e984 */ /* 0x000f620000000800 */
[----:B-1----:R-:W-:-:S03]  /*28f0*/  IADD3 R54, R54, 0xffffffe, RZ ;  /* 0x0ffffffe36367810 */ /* 0x002fc60007ffe0ff */
[----:B------:R-:W1:Y:S01]  /*2900*/  @!P6 LDS R34, [R46+0x1540] ;  /* 0x001540002e22e984 */ /* 0x000e620000000800 */
[----:B------:R4:W-:Y:S03]  /*2910*/  F2I.FTZ.U32.TRUNC.NTZ R55, R54 ;  /* 0x0000003600377305 */ /* 0x0009e6000021f000 */
[----:B------:R-:W1:Y:S01]  /*2920*/  @!P6 LDS R35, [R46+0x1760] ;  /* 0x001760002e23e984 */ /* 0x000e620000000800 */
[----:B0-----:R-:W-:-:S03]  /*2930*/  FMNMX.FTZ R7, R44, R45, !PT ;  /* 0x0000002d2c077209 */ /* 0x001fc60007810000 */
[----:B------:R-:W0:Y:S01]  /*2940*/  @!P6 LDS R32, [R46+0x1980] ;  /* 0x001980002e20e984 */ /* 0x000e220000000800 */
[----:B--2---:R-:W-:-:S03]  /*2950*/  FMNMX.FTZ R7, R7, R42, !PT ;  /* 0x0000002a07077209 */ /* 0x004fc60007810000 */
[----:B------:R-:W2:Y:S01]  /*2960*/  @!P6 LDS R33, [R46+0x1ba0] ;  /* 0x001ba0002e21e984 */ /* 0x000ea20000000800 */
[----:B---3--:R-:W-:-:S03]  /*2970*/  FMNMX.FTZ R7, R7, R43, !PT ;  /* 0x0000002b07077209 */ /* 0x008fc60007810000 */
[----:B------:R-:W3:Y:S01]  /*2980*/  @!P6 LDS R30, [R46+0x1dc0] ;  /* 0x001dc0002e1ee984 */ /* 0x000ee20000000800 */
[----:B----4-:R-:W-:Y:S01]  /*2990*/  FMNMX.FTZ R7, R7, R40, !PT ;  /* 0x0000002807077209 */ /* 0x010fe20007810000 */
[----:B------:R-:W-:Y:S02]  /*29a0*/  IMAD.MOV.U32 R54, RZ, RZ, RZ ;  /* 0x000000ffff367224 */ /* 0x000fe400078e00ff */
[----:B------:R-:W4:Y:S01]  /*29b0*/  @!P6 LDS R31, [R46+0x1fe0] ;  /* 0x001fe0002e1fe984 */ /* 0x000f220000000800 */
[----:B-----5:R-:W-:-:S04]  /*29c0*/  FMNMX.FTZ R7, R7, R41, !PT ;  /* 0x0000002907077209 */ /* 0x020fc80007810000 */
[----:B------:R-:W-:-:S04]  /*29d0*/  FMNMX.FTZ R7, R7, R38, !PT ;  /* 0x0000002607077209 */ /* 0x000fc80007810000 */
[----:B------:R-:W-:-:S04]  /*29e0*/  FMNMX.FTZ R7, R7, R39, !PT ;  /* 0x0000002707077209 */ /* 0x000fc80007810000 */
[----:B------:R-:W-:-:S04]  /*29f0*/  FMNMX.FTZ R7, R7, R36, !PT ;  /* 0x0000002407077209 */ /* 0x000fc80007810000 */
[----:B------:R-:W-:-:S04]  /*2a00*/  FMNMX.FTZ R7, R7, R37, !PT ;  /* 0x0000002507077209 */ /* 0x000fc80007810000 */
[----:B-1----:R-:W-:-:S04]  /*2a10*/  FMNMX.FTZ R7, R7, R34, !PT ;  /* 0x0000002207077209 */ /* 0x002fc80007810000 */
[----:B------:R-:W-:-:S04]  /*2a20*/  FMNMX.FTZ R7, R7, R35, !PT ;  /* 0x0000002307077209 */ /* 0x000fc80007810000 */
[----:B0-----:R-:W-:-:S04]  /*2a30*/  FMNMX.FTZ R7, R7, R32, !PT ;  /* 0x0000002007077209 */ /* 0x001fc80007810000 */
[----:B--2---:R-:W-:-:S04]  /*2a40*/  FMNMX.FTZ R7, R7, R33, !PT ;  /* 0x0000002107077209 */ /* 0x004fc80007810000 */
[----:B---3--:R-:W-:-:S04]  /*2a50*/  FMNMX.FTZ R7, R7, R30, !PT ;  /* 0x0000001e07077209 */ /* 0x008fc80007810000 */
[----:B----4-:R-:W-:-:S05]  /*2a60*/  FMNMX.FTZ R7, R7, R31, !PT ;  /* 0x0000001f07077209 */ /* 0x010fca0007810000 */
[----:B------:R-:W0:Y:S02]  /*2a70*/  SHFL.BFLY PT, R0, R7, 0x4, 0x1f ;  /* 0x0c801f0007007f89 */ /* 0x000e2400000e0000 */
[----:B0-----:R-:W-:-:S05]  /*2a80*/  FMNMX.FTZ R0, R7, R0, !PT ;  /* 0x0000000007007209 */ /* 0x001fca0007810000 */
[----:B------:R-:W0:Y:S02]  /*2a90*/  SHFL.BFLY PT, R10, R0, 0x2, 0x1f ;  /* 0x0c401f00000a7f89 */ /* 0x000e2400000e0000 */
[----:B0-----:R-:W-:Y:S02]  /*2aa0*/  FMNMX.FTZ R10, R0, R10, !PT ;  /* 0x0000000a000a7209 */ /* 0x001fe40007810000 */
[----:B------:R-:W0:Y:S03]  /*2ab0*/  LDC R0, c[0x0][0x270] ;  /* 0x00009c00ff007b82 */ /* 0x000e260000000800 */
[----:B------:R-:W1:Y:S01]  /*2ac0*/  SHFL.BFLY PT, R7, R10, 0x1, 0x1f ;  /* 0x0c201f000a077f89 */ /* 0x000e6200000e0000 */
[----:B0-----:R-:W-:Y:S02]  /*2ad0*/  IABS R18, R0 ;  /* 0x0000000000127213 */ /* 0x001fe40000000000 */
[----:B-1----:R-:W-:-:S02]  /*2ae0*/  FMNMX.FTZ R7, R10, R7, !PT ;  /* 0x000000070a077209 */ /* 0x002fc40007810000 */
[----:B------:R-:W-:Y:S02]  /*2af0*/  I2F.U32.RP R10, R18 ;  /* 0x00000012000a7306 */ /* 0x000fe40000209000 */
[----:B------:R-:W-:-:S04]  /*2b00*/  FSETP.NEU.FTZ.AND P0, PT, R7, -INF , PT ;  /* 0xff8000000700780b */ /* 0x000fc80003f1d000 */
[----:B------:R-:W-:Y:S02]  /*2b10*/  FSEL R7, R7, RZ, P0 ;  /* 0x000000ff07077208 */ /* 0x000fe40000000000 */
[----:B------:R-:W-:-:S03]  /*2b20*/  ISETP.GT.AND P0, PT, R3, RZ, PT ;  /* 0x000000ff0300720c */ /* 0x000fc60003f04270 */
[C---:B------:R-:W-:Y:S01]  /*2b30*/  FADD.FTZ R53, -R7.reuse, R44 ;  /* 0x0000002c07357221 */ /* 0x040fe20000010100 */
[C---:B------:R-:W-:Y:S01]  /*2b40*/  FADD.FTZ R52, -R7.reuse, R45 ;  /* 0x0000002d07347221 */ /* 0x040fe20000010100 */
[C---:B------:R-:W-:Y:S01]  /*2b50*/  FADD.FTZ R49, -R7.reuse, R42 ;  /* 0x0000002a07317221 */ /* 0x040fe20000010100 */
[----:B------:R-:W-:Y:S01]  /*2b60*/  FADD.FTZ R29, -R7, R43 ;  /* 0x0000002b071d7221 */ /* 0x000fe20000010100 */
[----:B------:R-:W-:Y:S01]  /*2b70*/  FMUL.FTZ R53, R53, 1.4426950216293334961 ;  /* 0x3fb8aa3b35357820 */ /* 0x000fe20000410000 */
[----:B------:R-:W-:Y:S01]  /*2b80*/  FMUL.FTZ R52, R52, 1.4426950216293334961 ;  /* 0x3fb8aa3b34347820 */ /* 0x000fe20000410000 */
[----:B------:R-:W-:Y:S01]  /*2b90*/  FMUL.FTZ R49, R49, 1.4426950216293334961 ;  /* 0x3fb8aa3b31317820 */ /* 0x000fe20000410000 */
[----:B------:R-:W-:Y:S01]  /*2ba0*/  FMUL.FTZ R29, R29, 1.4426950216293334961 ;  /* 0x3fb8aa3b1d1d7820 */ /* 0x000fe20000410000 */
[C---:B------:R-:W-:Y:S01]  /*2bb0*/  FADD.FTZ R27, -R7.reuse, R40 ;  /* 0x00000028071b7221 */ /* 0x040fe20000010100 */
[C---:B------:R-:W-:Y:S01]  /*2bc0*/  FADD.FTZ R26, -R7.reuse, R41 ;  /* 0x00000029071a7221 */ /* 0x040fe20000010100 */
[----:B------:R-:W-:Y:S01]  /*2bd0*/  MUFU.EX2 R53, R53 ;  /* 0x0000003500357308 */ /* 0x000fe20000000800 */
[----:B------:R-:W-:Y:S01]  /*2be0*/  FADD.FTZ R25, -R7, R38 ;  /* 0x0000002607197221 */ /* 0x000fe20000010100 */
[----:B------:R-:W-:Y:S01]  /*2bf0*/  FMUL.FTZ R27, R27, 1.4426950216293334961 ;  /* 0x3fb8aa3b1b1b7820 */ /* 0x000fe20000410000 */
[----:B------:R-:W-:Y:S01]  /*2c00*/  FMUL.FTZ R26, R26, 1.4426950216293334961 ;  /* 0x3fb8aa3b1a1a7820 */ /* 0x000fe20000410000 */
[----:B------:R-:W-:Y:S01]  /*2c10*/  FADD.FTZ R24, -R7, R39 ;  /* 0x0000002707187221 */ /* 0x000fe20000010100 */
[----:B------:R-:W-:Y:S01]  /*2c20*/  FMUL.FTZ R25, R25, 1.4426950216293334961 ;  /* 0x3fb8aa3b19197820 */ /* 0x000fe20000410000 */
[C---:B------:R-:W-:Y:S01]  /*2c30*/  FADD.FTZ R23, -R7.reuse, R36 ;  /* 0x0000002407177221 */ /* 0x040fe20000010100 */
[----:B------:R-:W-:Y:S01]  /*2c40*/  FADD.FTZ R22, -R7, R37 ;  /* 0x0000002507167221 */ /* 0x000fe20000010100 */
[----:B------:R-:W0:Y:S01]  /*2c50*/  MUFU.EX2 R52, R52 ;  /* 0x0000003400347308 */ /* 0x000e220000000800 */
[----:B------:R-:W-:Y:S01]  /*2c60*/  FMUL.FTZ R24, R24, 1.4426950216293334961 ;  /* 0x3fb8aa3b18187820 */ /* 0x000fe20000410000 */
[----:B------:R-:W-:Y:S01]  /*2c70*/  FMUL.FTZ R23, R23, 1.4426950216293334961 ;  /* 0x3fb8aa3b17177820 */ /* 0x000fe20000410000 */
[----:B------:R-:W-:Y:S01]  /*2c80*/  FMUL.FTZ R22, R22, 1.4426950216293334961 ;  /* 0x3fb8aa3b16167820 */ /* 0x000fe20000410000 */
[C---:B------:R-:W-:Y:S01]  /*2c90*/  FADD.FTZ R21, -R7.reuse, R34 ;  /* 0x0000002207157221 */ /* 0x040fe20000010100 */
[----:B------:R-:W-:-:S03]  /*2ca0*/  FADD.FTZ R20, -R7, R35 ;  /* 0x0000002307147221 */ /* 0x000fc60000010100 */
[----:B------:R-:W1:Y:S01]  /*2cb0*/  MUFU.EX2 R49, R49 ;  /* 0x0000003100317308 */ /* 0x000e620000000800 */
[----:B------:R-:W-:Y:S01]  /*2cc0*/  FMUL.FTZ R21, R21, 1.4426950216293334961 ;  /* 0x3fb8aa3b15157820 */ /* 0x000fe20000410000 */
[----:B------:R-:W-:-:S06]  /*2cd0*/  FMUL.FTZ R20, R20, 1.4426950216293334961 ;  /* 0x3fb8aa3b14147820 */ /* 0x000fcc0000410000 */
[----:B------:R-:W2:Y:S01]  /*2ce0*/  MUFU.EX2 R29, R29 ;  /* 0x0000001d001d7308 */ /* 0x000ea20000000800 */
[----:B0-----:R-:W-:-:S07]  /*2cf0*/  FADD.FTZ R52, R53, R52 ;  /* 0x0000003435347221 */ /* 0x001fce0000010000 */
[----:B------:R-:W0:Y:S01]  /*2d00*/  MUFU.EX2 R27, R27 ;  /* 0x0000001b001b7308 */ /* 0x000e220000000800 */
[----:B-1----:R-:W-:Y:S01]  /*2d10*/  FADD.FTZ R52, R52, R49 ;  /* 0x0000003134347221 */ /* 0x002fe20000010000 */
[----:B------:R-:W-:-:S04]  /*2d20*/  FADD.FTZ R49, -R7, R32 ;  /* 0x0000002007317221 */ /* 0x000fc80000010100 */
[----:B------:R-:W-:Y:S02]  /*2d30*/  FMUL.FTZ R49, R49, 1.4426950216293334961 ;  /* 0x3fb8aa3b31317820 */ /* 0x000fe40000410000 */
[----:B------:R-:W1:Y:S01]  /*2d40*/  MUFU.EX2 R26, R26 ;  /* 0x0000001a001a7308 */ /* 0x000e620000000800 */
[----:B--2---:R-:W-:Y:S01]  /*2d50*/  FADD.FTZ R29, R52, R29 ;  /* 0x0000001d341d7221 */ /* 0x004fe20000010000 */
[----:B------:R-:W-:-:S06]  /*2d60*/  HFMA2.MMA R52, -RZ, RZ, 0, 0 ;  /* 0x00000000ff347435 */ /* 0x000fcc00000001ff */
[----:B------:R-:W2:Y:S01]  /*2d70*/  MUFU.EX2 R25, R25 ;  /* 0x0000001900197308 */ /* 0x000ea20000000800 */
[----:B0-----:R-:W-:Y:S01]  /*2d80*/  FADD.FTZ R29, R29, R27 ;  /* 0x0000001b1d1d7221 */ /* 0x001fe20000010000 */
[----:B------:R-:W-:-:S04]  /*2d90*/  FADD.FTZ R27, -R7, R33 ;  /* 0x00000021071b7221 */ /* 0x000fc80000010100 */
[----:B------:R-:W-:Y:S02]  /*2da0*/  FMUL.FTZ R27, R27, 1.4426950216293334961 ;  /* 0x3fb8aa3b1b1b7820 */ /* 0x000fe40000410000 */
[----:B------:R-:W0:Y:S01]  /*2db0*/  MUFU.EX2 R24, R24 ;  /* 0x0000001800187308 */ /* 0x000e220000000800 */
[----:B-1----:R-:W-:Y:S01]  /*2dc0*/  FADD.FTZ R26, R29, R26 ;  /* 0x0000001a1d1a7221 */ /* 0x002fe20000010000 */
[----:B------:R-:W-:-:S06]  /*2dd0*/  MOV R29, 0x7f800000 ;  /* 0x7f800000001d7802 */ /* 0x000fcc0000000f00 */
[----:B------:R-:W1:Y:S01]  /*2de0*/  MUFU.EX2 R23, R23 ;  /* 0x0000001700177308 */ /* 0x000e620000000800 */
[----:B--2---:R-:W-:Y:S01]  /*2df0*/  FADD.FTZ R26, R26, R25 ;  /* 0x000000191a1a7221 */ /* 0x004fe20000010000 */
[----:B------:R-:W-:-:S04]  /*2e00*/  FADD.FTZ R25, -R7, R30 ;  /* 0x0000001e07197221 */ /* 0x000fc80000010100 */
[----:B------:R-:W-:Y:S02]  /*2e10*/  FMUL.FTZ R25, R25, 1.4426950216293334961 ;  /* 0x3fb8aa3b19197820 */ /* 0x000fe40000410000 */
[----:B------:R-:W2:Y:S01]  /*2e20*/  MUFU.EX2 R22, R22 ;  /* 0x0000001600167308 */ /* 0x000ea20000000800 */
[----:B0-----:R-:W-:Y:S01]  /*2e30*/  FADD.FTZ R24, R26, R24 ;  /* 0x000000181a187221 */ /* 0x001fe20000010000 */
[----:B------:R-:W-:-:S04]  /*2e40*/  IMAD.MOV R26, RZ, RZ, -R55 ;  /* 0x000000ffff1a7224 */ /* 0x000fc800078e0a37 */
[----:B------:R-:W-:Y:S02]  /*2e50*/  IMAD R26, R26, R19, RZ ;  /* 0x000000131a1a7224 */ /* 0x000fe400078e02ff */
[----:B------:R-:W0:Y:S01]  /*2e60*/  MUFU.EX2 R21, R21 ;  /* 0x0000001500157308 */ /* 0x000e220000000800 */
[----:B-1----:R-:W-:Y:S01]  /*2e70*/  FADD.FTZ R24, R24, R23 ;  /* 0x0000001718187221 */ /* 0x002fe20000010000 */
[----:B------:R-:W-:Y:S01]  /*2e80*/  FADD.FTZ R23, -R7, R31 ;  /* 0x0000001f07177221 */ /* 0x000fe20000010100 */
[----:B------:R-:W-:-:S04]  /*2e90*/  IMAD.HI.U32 R26, R55, R26, R54 ;  /* 0x0000001a371a7227 */ /* 0x000fc800078e0036 */
[----:B------:R-:W-:Y:S01]  /*2ea0*/  FMUL.FTZ R23, R23, 1.4426950216293334961 ;  /* 0x3fb8aa3b17177820 */ /* 0x000fe20000410000 */
[----:B------:R-:W1:Y:S01]  /*2eb0*/  MUFU.EX2 R20, R20 ;  /* 0x0000001400147308 */ /* 0x000e620000000800 */
[----:B--2---:R-:W-:-:S07]  /*2ec0*/  FADD.FTZ R22, R24, R22 ;  /* 0x0000001618167221 */ /* 0x004fce0000010000 */
[----:B------:R-:W2:Y:S01]  /*2ed0*/  MUFU.EX2 R49, R49 ;  /* 0x0000003100317308 */ /* 0x000ea20000000800 */
[----:B0-----:R-:W-:-:S07]  /*2ee0*/  FADD.FTZ R21, R22, R21 ;  /* 0x0000001516157221 */ /* 0x001fce0000010000 */
[----:B------:R-:W0:Y:S01]  /*2ef0*/  MUFU.EX2 R27, R27 ;  /* 0x0000001b001b7308 */ /* 0x000e220000000800 */
[----:B-1----:R-:W-:-:S07]  /*2f00*/  FADD.FTZ R20, R21, R20 ;  /* 0x0000001415147221 */ /* 0x002fce0000010000 */
[----:B------:R-:W1:Y:S01]  /*2f10*/  MUFU.EX2 R25, R25 ;  /* 0x0000001900197308 */ /* 0x000e620000000800 */
[----:B--2---:R-:W-:Y:S01]  /*2f20*/  FADD.FTZ R49, R20, R49 ;  /* 0x0000003114317221 */ /* 0x004fe20000010000 */
[----:B------:R-:W-:-:S04]  /*2f30*/  IABS R20, R3 ;  /* 0x0000000300147213 */ /* 0x000fc80000000000 */
[----:B------:R-:W-:Y:S02]  /*2f40*/  IADD3 R20, RZ, -R20, RZ ;  /* 0x80000014ff147210 */ /* 0x000fe40007ffe0ff */
[----:B------:R-:W2:Y:S01]  /*2f50*/  MUFU.EX2 R23, R23 ;  /* 0x0000001700177308 */ /* 0x000ea20000000800 */
[----:B0-----:R-:W-:-:S07]  /*2f60*/  FADD.FTZ R27, R49, R27 ;  /* 0x0000001b311b7221 */ /* 0x001fce0000010000 */
[----:B------:R-:W0:Y:S01]  /*2f70*/  MUFU.RCP R10, R10 ;  /* 0x0000000a000a7308 */ /* 0x000e220000001000 */
[----:B-1----:R-:W-:-:S04]  /*2f80*/  FADD.FTZ R25, R27, R25 ;  /* 0x000000191b197221 */ /* 0x002fc80000010000 */
[----:B--2---:R-:W-:-:S05]  /*2f90*/  FADD.FTZ R23, R25, R23 ;  /* 0x0000001719177221 */ /* 0x004fca0000010000 */
[----:B------:R-:W1:Y:S01]  /*2fa0*/  SHFL.BFLY PT, R25, R23, 0x4, 0x1f ;  /* 0x0c801f0017197f89 */ /* 0x000e6200000e0000 */
[----:B0-----:R-:W-:-:S04]  /*2fb0*/  IADD3 R10, R10, 0xffffffe, RZ ;  /* 0x0ffffffe0a0a7810 */ /* 0x001fc80007ffe0ff */
[----:B------:R-:W0:Y:S02]  /*2fc0*/  F2I.FTZ.U32.TRUNC.NTZ R53, R10 ;  /* 0x0000000a00357305 */ /* 0x000e24000021f000 */
[----:B0-----:R-:W-:Y:S01]  /*2fd0*/  IADD3 R22, RZ, -R53, RZ ;  /* 0x80000035ff167210 */ /* 0x001fe20007ffe0ff */
[----:B-1----:R-:W-:Y:S01]  /*2fe0*/  FADD.FTZ R25, R23, R25 ;  /* 0x0000001917197221 */ /* 0x002fe20000010000 */
[----:B------:R-:W-:-:S03]  /*2ff0*/  IADD3 R23, R19, UR5, RZ ;  /* 0x0000000513177c10 */ /* 0x000fc6000fffe0ff */
[----:B------:R-:W-:Y:S01]  /*3000*/  IMAD R22, R22, R18, RZ ;  /* 0x0000001216167224 */ /* 0x000fe200078e02ff */
[----:B------:R-:W-:Y:S01]  /*3010*/  IABS R10, R0 ;  /* 0x00000000000a7213 */ /* 0x000fe20000000000 */
[----:B------:R-:W0:Y:S01]  /*3020*/  SHFL.BFLY PT, R24, R25, 0x2, 0x1f ;  /* 0x0c401f0019187f89 */ /* 0x000e2200000e0000 */
[----:B------:R-:W-:Y:S01]  /*3030*/  IABS R21, R23 ;  /* 0x0000001700157213 */ /* 0x000fe20000000000 */
[----:B------:R-:W-:-:S04]  /*3040*/  IMAD.HI.U32 R22, R53, R22, R52 ;  /* 0x0000001635167227 */ /* 0x000fc800078e0034 */
[----:B------:R-:W-:Y:S02]  /*3050*/  IMAD.MOV R10, RZ, RZ, -R10 ;  /* 0x000000ffff0a7224 */ /* 0x000fe400078e0a0a */
[----:B------:R-:W-:-:S04]  /*3060*/  IMAD.HI.U32 R22, R22, R21, RZ ;  /* 0x0000001516167227 */ /* 0x000fc800078e00ff */
[----:B------:R-:W-:-:S04]  /*3070*/  IMAD.HI.U32 R26, R26, R21, RZ ;  /* 0x000000151a1a7227 */ /* 0x000fc800078e00ff */
[----:B------:R-:W-:-:S05]  /*3080*/  IMAD R20, R26, R20, R21 ;  /* 0x000000141a147224 */ /* 0x000fca00078e0215 */
[----:B------:R-:W-:Y:S01]  /*3090*/  ISETP.GT.U32.AND P4, PT, R19, R20, PT ;  /* 0x000000141300720c */ /* 0x000fe20003f84070 */
[----:B0-----:R-:W-:Y:S01]  /*30a0*/  FADD.FTZ R24, R25, R24 ;  /* 0x0000001819187221 */ /* 0x001fe20000010000 */
[----:B------:R-:W-:Y:S02]  /*30b0*/  IMAD R25, R22, R10, R21 ;  /* 0x0000000a16197224 */ /* 0x000fe400078e0215 */
[----:B------:R-:W0:Y:S03]  /*30c0*/  S2R R10, SR_TID.X ;  /* 0x00000000000a7919 */ /* 0x000e260000002100 */
[----:B------:R-:W-:Y:S01]  /*30d0*/  ISETP.GT.U32.AND P1, PT, R18, R25, PT ;  /* 0x000000191200720c */ /* 0x000fe20003f24070 */
[----:B------:R-:W1:Y:S05]  /*30e0*/  SHFL.BFLY PT, R21, R24, 0x1, 0x1f ;  /* 0x0c201f0018157f89 */ /* 0x000e6a00000e0000 */
[----:B------:R-:W-:Y:S01]  /*30f0*/  @!P4 IADD3 R20, R20, -R19, RZ ;  /* 0x800000131414c210 */ /* 0x000fe20007ffe0ff */
[----:B------:R-:W-:Y:S01]  /*3100*/  @!P4 VIADD R26, R26, 0x1 ;  /* 0x000000011a1ac836 */ /* 0x000fe20000000000 */
[----:B------:R-:W-:-:S02]  /*3110*/  ISETP.GT.AND P4, PT, R4, RZ, PT ;  /* 0x000000ff0400720c */ /* 0x000fc40003f84270 */
[-C--:B------:R-:W-:Y:S02]  /*3120*/  ISETP.GE.U32.AND P2, PT, R20, R19.reuse, PT ;  /* 0x000000131400720c */ /* 0x080fe40003f46070 */
[----:B------:R-:W-:Y:S02]  /*3130*/  LOP3.LUT R20, R23, R19, RZ, 0x3c, !PT ;  /* 0x0000001317147212 */ /* 0x000fe400078e3cff */
[-C--:B------:R-:W-:Y:S02]  /*3140*/  @!P1 IADD3 R25, R25, -R18.reuse, RZ ;  /* 0x8000001219199210 */ /* 0x080fe40007ffe0ff */
[----:B------:R-:W-:Y:S02]  /*3150*/  @!P1 IADD3 R22, R22, 0x1, RZ ;  /* 0x0000000116169810 */ /* 0x000fe40007ffe0ff */
[----:B------:R-:W-:Y:S02]  /*3160*/  ISETP.GE.U32.AND P5, PT, R25, R18, PT ;  /* 0x000000121900720c */ /* 0x000fe40003fa6070 */
[----:B------:R-:W-:-:S02]  /*3170*/  LOP3.LUT R18, R23, R0, RZ, 0x3c, !PT ;  /* 0x0000000017127212 */ /* 0x000fc400078e3cff */
[----:B------:R-:W2:Y:S01]  /*3180*/  LDC R23, c[0x0][0x2c4] ;  /* 0x0000b100ff177b82 */ /* 0x000ea20000000800 */
[----:B------:R-:W-:Y:S02]  /*3190*/  ISETP.GE.AND P3, PT, R20, RZ, PT ;  /* 0x000000ff1400720c */ /* 0x000fe40003f66270 */
[----:B------:R-:W-:Y:S01]  /*31a0*/  SHF.R.S32.HI R25, RZ, 0x1f, R3 ;  /* 0x0000001fff197819 */ /* 0x000fe20000011403 */
[----:B-1----:R-:W-:Y:S01]  /*31b0*/  FADD.FTZ R21, R24, R21 ;  /* 0x0000001518157221 */ /* 0x002fe20000010000 */
[----:B------:R-:W-:Y:S02]  /*31c0*/  @P2 IADD3 R26, R26, 0x1, RZ ;  /* 0x000000011a1a2810 */ /* 0x000fe40007ffe0ff */
[----:B------:R-:W-:Y:S02]  /*31d0*/  ISETP.GE.AND P2, PT, R18, RZ, PT ;  /* 0x000000ff1200720c */ /* 0x000fe40003f46270 */
[----:B------:R-:W-:Y:S01]  /*31e0*/  FSETP.NE.FTZ.AND P1, PT, R21, RZ, PT ;  /* 0x000000ff1500720b */ /* 0x000fe20003f35000 */
[----:B------:R-:W-:Y:S01]  /*31f0*/  @P5 VIADD R22, R22, 0x1 ;  /* 0x0000000116165836 */ /* 0x000fe20000000000 */
[----:B------:R-:W-:-:S02]  /*3200*/  ISETP.NE.AND P5, PT, R3, RZ, PT ;  /* 0x000000ff0300720c */ /* 0x000fc40003fa5270 */
[----:B------:R-:W-:Y:S01]  /*3210*/  LEA.HI.SX32 R18, R3, 0x1, 0x1 ;  /* 0x0000000103127811 */ /* 0x000fe200078f0aff */
[----:B------:R-:W-:Y:S01]  /*3220*/  @!P3 IMAD.MOV R26, RZ, RZ, -R26 ;  /* 0x000000ffff1ab224 */ /* 0x000fe200078e0a1a */
[----:B------:R-:W-:Y:S02]  /*3230*/  SHF.R.S32.HI R24, RZ, 0x1f, R4 ;  /* 0x0000001fff187819 */ /* 0x000fe40000011404 */
[----:B------:R-:W-:Y:S02]  /*3240*/  @!P0 IADD3 R18, R25, RZ, RZ ;  /* 0x000000ff19128210 */ /* 0x000fe40007ffe0ff */
[----:B------:R-:W-:Y:S02]  /*3250*/  ISETP.NE.AND P0, PT, R0, RZ, PT ;  /* 0x000000ff0000720c */ /* 0x000fe40003f05270 */
[----:B------:R-:W-:Y:S01]  /*3260*/  LEA.HI.SX32 R20, R4, 0x1, 0x1 ;  /* 0x0000000104147811 */ /* 0x000fe200078f0aff */
[----:B------:R-:W1:Y:S01]  /*3270*/  @P1 MUFU.LG2 R21, R21 ;  /* 0x0000001500151308 */ /* 0x000e620000000c00 */
[----:B------:R-:W-:-:S02]  /*3280*/  @!P4 IADD3 R20, R24, RZ, RZ ;  /* 0x000000ff1814c210 */ /* 0x000fc40007ffe0ff */
[C---:B0-----:R-:W-:Y:S02]  /*3290*/  LOP3.LUT P4, RZ, R10.reuse, 0x7, RZ, 0xc0, !PT ;  /* 0x000000070aff7812 */ /* 0x041fe4000788c0ff */
[----:B------:R-:W-:Y:S02]  /*32a0*/  @!P5 LOP3.LUT R26, RZ, R19, RZ, 0x33, !PT ;  /* 0x00000013ff1ad212 */ /* 0x000fe400078e33ff */
[----:B------:R-:W-:Y:S02]  /*32b0*/  ISETP.GT.OR P4, PT, R10, 0x7f, P4 ;  /* 0x0000007f0a00780c */ /* 0x000fe40002784670 */
[----:B------:R-:W-:Y:S02]  /*32c0*/  ISETP.NE.AND P3, PT, RZ, UR4, PT ;  /* 0x00000004ff007c0c */ /* 0x000fe4000bf65270 */
[----:B------:R-:W-:Y:S02]  /*32d0*/  @!P2 IADD3 R22, -R22, RZ, RZ ;  /* 0x000000ff1616a210 */ /* 0x000fe40007ffe1ff */
[----:B------:R-:W-:-:S02]  /*32e0*/  ISETP.LT.U32.AND P2, PT, R8, R26, PT ;  /* 0x0000001a0800720c */ /* 0x000fc40003f41070 */
[----:B------:R-:W-:Y:S02]  /*32f0*/  SHF.R.S32.HI R19, RZ, 0x1f, R26 ;  /* 0x0000001fff137819 */ /* 0x000fe4000001141a */
[----:B--2---:R-:W-:Y:S01]  /*3300*/  SEL R23, R23, 0x1, !P3 ;  /* 0x0000000117177807 */ /* 0x004fe20005800000 */
[----:B-1----:R-:W-:Y:S01]  /*3310*/  @P1 FFMA.FTZ R29, R21, 0.69314718246459960938, R7 ;  /* 0x3f317218151d1823 */ /* 0x002fe20000010007 */
[----:B------:R-:W-:Y:S02]  /*3320*/  @!P0 LOP3.LUT R22, RZ, R0, RZ, 0x33, !PT ;  /* 0x00000000ff168212 */ /* 0x000fe400078e33ff */
[C---:B------:R-:W-:Y:S01]  /*3330*/  ISETP.LT.AND.EX P2, PT, R9.reuse, R19, PT, P2 ;  /* 0x000000130900720c */ /* 0x040fe20003f41320 */
[-C--:B------:R-:W-:Y:S02]  /*3340*/  IMAD R6, R6, R23.reuse, RZ ;  /* 0x0000001706067224 */ /* 0x080fe400078e02ff */
[----:B------:R-:W-:Y:S01]  /*3350*/  IMAD R22, R22, R23, RZ ;  /* 0x0000001716167224 */ /* 0x000fe200078e02ff */
[----:B------:R-:W-:Y:S01]  /*3360*/  SEL R10, R8, R26, P2 ;  /* 0x0000001a080a7207 */ /* 0x000fe20001000000 */
[----:B------:R-:W-:Y:S01]  /*3370*/  IMAD R7, R6, R20, RZ ;  /* 0x0000001406077224 */ /* 0x000fe200078e02ff */
[----:B------:R-:W-:Y:S01]  /*3380*/  SEL R9, R9, R19, P2 ;  /* 0x0000001309097207 */ /* 0x000fe20001000000 */
[----:B------:R-:W-:Y:S01]  /*3390*/  IMAD R8, R18, R22, RZ ;  /* 0x0000001612087224 */ /* 0x000fe200078e02ff */
[----:B------:R-:W-:Y:S06]  /*33a0*/  @P4 BRA `(.L_x_15) ;  /* 0x0000001c004c4947 */ /* 0x000fec0003800000 */
[----:B------:R-:W-:Y:S01]  /*33b0*/  ULDC.U8 UR4, c[0x0][0x3d8] ;  /* 0x0000f60000047ab9 */ /* 0x000fe20000000000 */
[C---:B------:R-:W-:Y:S02]  /*33c0*/  IADD3 R52, P0, R15.reuse, UR7, RZ ;  /* 0x000000070f347c10 */ /* 0x040fe4000ff1e0ff */
[----:B------:R-:W-:Y:S02]  /*33d0*/  ISETP.NE.AND P1, PT, RZ, UR4, PT ;  /* 0x00000004ff007c0c */ /* 0x000fe4000bf25270 */
[----:B------:R-:W-:-:S11]  /*33e0*/  LEA.HI.X.SX32 R53, R15, UR6, 0x1, P0 ;  /* 0x000000060f357c11 */ /* 0x000fd600080f0eff */
[----:B------:R-:W-:Y:S05]  /*33f0*/  @!P1 BRA `(.L_x_16) ;  /* 0x0000001c00289947 */ /* 0x000fea0003800000 */
[----:B------:R-:W-:Y:S02]  /*3400*/  ISETP.GE.U32.AND P1, PT, R52, R28, PT ;  /* 0x0000001c3400720c */ /* 0x000fe40003f26070 */
[----:B------:R-:W-:Y:S02]  /*3410*/  ISETP.LT.U32.AND P0, PT, R0, 0x1, PT ;  /* 0x000000010000780c */ /* 0x000fe40003f01070 */
[----:B------:R-:W-:Y:S02]  /*3420*/  ISETP.GE.AND.EX P1, PT, R53, R5, PT, P1 ;  /* 0x000000053500720c */ /* 0x000fe40003f26310 */
[----:B------:R-:W-:-:S04]  /*3430*/  SHF.R.S32.HI R18, RZ, 0x1f, R0 ;  /* 0x0000001fff127819 */ /* 0x000fc80000011400 */
[----:B------:R-:W-:-:S04]  /*3440*/  ISETP.LT.AND.EX P0, PT, R18, RZ, PT, P0 ;  /* 0x000000ff1200720c */ /* 0x000fc80003f01300 */
[----:B------:R-:W-:Y:S02]  /*3450*/  SEL R6, R0, 0x1, P0 ;  /* 0x0000000100067807 */ /* 0x000fe40000000000 */
[----:B------:R-:W-:Y:S01]  /*3460*/  SEL R5, R18, RZ, P0 ;  /* 0x000000ff12057207 */ /* 0x000fe20000000000 */
[----:B------:R-:W-:Y:S06]  /*3470*/  @P1 BRA `(.L_x_15) ;  /* 0x0000001c00181947 */ /* 0x000fec0003800000 */
[----:B------:R-:W-:Y:S01]  /*3480*/  IADD3 R0, P1, R6, 0x1, RZ ;  /* 0x0000000106007810 */ /* 0x000fe20007f3e0ff */
[----:B------:R-:W-:Y:S03]  /*3490*/  BSSY B0, `(.L_x_17) ;  /* 0x0000036000007945 */ /* 0x000fe60003800000 */
[----:B------:R-:W-:Y:S01]  /*34a0*/  ISETP.GE.U32.AND P0, PT, R0, 0x3, PT ;  /* 0x000000030000780c */ /* 0x000fe20003f06070 */
[----:B------:R-:W-:-:S05]  /*34b0*/  IMAD.X R0, RZ, RZ, R5, P1 ;  /* 0x000000ffff007224 */ /* 0x000fca00008e0605 */
[----:B------:R-:W-:-:S04]  /*34c0*/  ISETP.GE.U32.AND.EX P0, PT, R0, RZ, PT, P0 ;  /* 0x000000ff0000720c */ /* 0x000fc80003f06100 */
[----:B------:R-:W-:Y:S02]  /*34d0*/  SEL R0, R5, RZ, !P0 ;  /* 0x000000ff05007207 */ /* 0x000fe40004000000 */
[----:B------:R-:W-:-:S03]  /*34e0*/  SEL R18, R6, RZ, !P0 ;  /* 0x000000ff06127207 */ /* 0x000fc60004000000 */
[-C--:B------:R-:W-:Y:S02]  /*34f0*/  IMAD R0, R0, R48.reuse, RZ ;  /* 0x0000003000007224 */ /* 0x080fe400078e02ff */
[----:B------:R-:W-:-:S04]  /*3500*/  IMAD.WIDE.U32 R20, R18, R48, RZ ;  /* 0x0000003012147225 */ /* 0x000fc800078e00ff */
[----:B------:R-:W-:Y:S02]  /*3510*/  IMAD R0, R18, R2, R0 ;  /* 0x0000000212007224 */ /* 0x000fe400078e0200 */
[----:B------:R-:W-:-:S03]  /*3520*/  IMAD.WIDE.U32 R56, R20, R6, RZ ;  /* 0x0000000614387225 */ /* 0x000fc600078e00ff */
[----:B------:R-:W-:-:S05]  /*3530*/  IADD3 R0, R21, R0, RZ ;  /* 0x0000000015007210 */ /* 0x000fca0007ffe0ff */
[----:B------:R-:W-:-:S04]  /*3540*/  IMAD R19, R0, R6, RZ ;  /* 0x0000000600137224 */ /* 0x000fc800078e02ff */
[----:B------:R-:W-:-:S04]  /*3550*/  IMAD R19, R5, R20, R19 ;  /* 0x0000001405137224 */ /* 0x000fc800078e0213 */
[----:B------:R-:W-:-:S05]  /*3560*/  IMAD.IADD R19, R57, 0x1, R19 ;  /* 0x0000000139137824 */ /* 0x000fca00078e0213 */
        /* <DEDUP_REMOVED lines=9> */
[-C--:B------:R-:W-:Y:S02]  /*3600*/  IADD3 R20, P0, RZ, -R0.reuse, RZ ;  /* 0x80000000ff147210 */ /* 0x080fe40007f1e0ff */
[----:B------:R-:W-:Y:S02]  /*3610*/  MOV R58, R0 ;  /* 0x00000000003a7202 */ /* 0x000fe40000000f00 */
[-C--:B------:R-:W-:Y:S01]  /*3620*/  IADD3.X R18, RZ, ~R21.reuse, RZ, P0, !PT ;  /* 0x80000015ff127210 */ /* 0x080fe200007fe4ff */
[----:B------:R-:W-:Y:S01]  /*3630*/  IMAD.WIDE.U32 R52, R56, R20, R52 ;  /* 0x0000001438347225 */ /* 0x000fe200078e0034 */
[----:B------:R-:W-:-:S03]  /*3640*/  MOV R59, R21 ;  /* 0x00000015003b7202 */ /* 0x000fc60000000f00 */
[----:B------:R-:W-:-:S04]  /*3650*/  IMAD R18, R18, R56, RZ ;  /* 0x0000003812127224 */ /* 0x000fc800078e02ff */
[----:B------:R-:W-:Y:S01]  /*3660*/  IMAD R18, R19, R20, R18 ;  /* 0x0000001413127224 */ /* 0x000fe200078e0212 */
[----:B------:R-:W-:-:S04]  /*3670*/  MOV R19, R52 ;  /* 0x0000003400137202 */ /* 0x000fc80000000f00 */
[----:B------:R-:W-:Y:S01]  /*3680*/  IADD3 R18, R53, R18, RZ ;  /* 0x0000001235127210 */ /* 0x000fe20007ffe0ff */
[----:B------:R-:W-:Y:S05]  /*3690*/  BRA `(.L_x_19) ;  /* 0x0000000000547947 */ /* 0x000fea0003800000 */
.L_x_18:
[----:B------:R-:W0:Y:S01]  /*36a0*/  I2F.U32.RP R18, R56 ;  /* 0x0000003800127306 */ /* 0x000e220000209000 */
[----:B------:R-:W-:Y:S01]  /*36b0*/  ISETP.NE.U32.AND P0, PT, R56, RZ, PT ;  /* 0x000000ff3800720c */ /* 0x000fe20003f05070 */
[----:B------:R-:W-:-:S06]  /*36c0*/  IMAD.MOV.U32 R59, RZ, RZ, RZ ;  /* 0x000000ffff3b7224 */ /* 0x000fcc00078e00ff */
        /* <DEDUP_REMOVED lines=16> */
[----:B------:R-:W-:-:S05]  /*37d0*/  IADD3 R19, -R58, RZ, RZ ;  /* 0x000000ff3a137210 */ /* 0x000fca0007ffe1ff */
[----:B------:R-:W-:Y:S02]  /*37e0*/  IMAD R19, R56, R19, R52 ;  /* 0x0000001338137224 */ /* 0x000fe400078e0234 */
.L_x_19:
[----:B------:R-:W-:Y:S05]  /*37f0*/  BSYNC B0 ;  /* 0x0000000000007941 */ /* 0x000fea0003800000 */
.L_x_17:
[----:B------:R-:W-:Y:S01]  /*3800*/  LOP3.LUT R0, R18, R2, RZ, 0xfc, !PT ;  /* 0x0000000212007212 */ /* 0x000fe200078efcff */
[----:B------:R-:W-:Y:S03]  /*3810*/  BSSY B0, `(.L_x_20) ;  /* 0x000002a000007945 */ /* 0x000fe60003800000 */
[----:B------:R-:W-:-:S13]  /*3820*/  ISETP.NE.U32.AND P0, PT, R0, RZ, PT ;  /* 0x000000ff0000720c */ /* 0x000fda0003f05070 */
[----:B------:R-:W-:Y:S05]  /*3830*/  @!P0 BRA `(.L_x_21) ;  /* 0x0000000000448947 */ /* 0x000fea0003800000 */
[----:B------:R-:W-:Y:S01]  /*3840*/  IMAD.MOV.U32 R26, RZ, RZ, R19 ;  /* 0x000000ffff1a7224 */ /* 0x000fe200078e0013 */
[----:B------:R-:W-:Y:S01]  /*3850*/  MOV R24, R48 ;  /* 0x0000003000187202 */ /* 0x000fe20000000f00 */
[----:B------:R-:W-:Y:S01]  /*3860*/  IMAD.MOV.U32 R23, RZ, RZ, R2 ;  /* 0x000000ffff177224 */ /* 0x000fe200078e0002 */
[----:B------:R-:W-:Y:S02]  /*3870*/  MOV R22, 0x3890 ;  /* 0x0000389000167802 */ /* 0x000fe40000000f00 */
[----:B------:R-:W-:Y:S05]  /*3880*/  CALL.REL.NOINC `($__internal_0_$__cuda_sm20_div_s64) ;  /* 0x0000002800847944 */ /* 0x000fea0003c00000 */
[----:B------:R-:W-:Y:S02]  /*3890*/  IADD3 R22, P0, RZ, -R0, RZ ;  /* 0x80000000ff167210 */ /* 0x000fe40007f1e0ff */
[----:B------:R-:W-:Y:S02]  /*38a0*/  LOP3.LUT R19, R19, R18, RZ, 0x3c, !PT ;  /* 0x0000001213137212 */ /* 0x000fe400078e3cff */
[----:B------:R-:W-:Y:S01]  /*38b0*/  MOV R52, R0 ;  /* 0x0000000000347202 */ /* 0x000fe20000000f00 */
[----:B------:R-:W-:Y:S01]  /*38c0*/  IMAD.X R20, RZ, RZ, ~R21, P0 ;  /* 0x000000ffff147224 */ /* 0x000fe200000e0e15 */
[C---:B------:R-:W-:Y:S02]  /*38d0*/  LOP3.LUT R18, R19.reuse, R18, RZ, 0x3c, !PT ;  /* 0x0000001213127212 */ /* 0x040fe400078e3cff */
[----:B------:R-:W-:Y:S01]  /*38e0*/  MOV R53, R21 ;  /* 0x0000001500357202 */ /* 0x000fe20000000f00 */
[----:B------:R-:W-:Y:S01]  /*38f0*/  IMAD R20, R20, R48, RZ ;  /* 0x0000003014147224 */ /* 0x000fe200078e02ff */
[----:B------:R-:W-:-:S03]  /*3900*/  LOP3.LUT R19, R19, R18, RZ, 0x3c, !PT ;  /* 0x0000001213137212 */ /* 0x000fc600078e3cff */
[-C--:B------:R-:W-:Y:S02]  /*3910*/  IMAD R2, R2, R22.reuse, R20 ;  /* 0x0000001602027224 */ /* 0x080fe400078e0214 */
[----:B------:R-:W-:-:S04]  /*3920*/  IMAD.WIDE.U32 R48, R48, R22, R18 ;  /* 0x0000001630307225 */ /* 0x000fc800078e0012 */
[----:B------:R-:W-:Y:S01]  /*3930*/  IMAD.IADD R2, R49, 0x1, R2 ;  /* 0x0000000131027824 */ /* 0x000fe200078e0202 */
[----:B------:R-:W-:Y:S05]  /*3940*/  BRA `(.L_x_22) ;  /* 0x0000000000587947 */ /* 0x000fea0003800000 */
.L_x_21:
[----:B------:R-:W0:Y:S01]  /*3950*/  I2F.U32.RP R20, R48 ;  /* 0x0000003000147306 */ /* 0x000e220000209000 */
[----:B------:R-:W-:Y:S01]  /*3960*/  ISETP.NE.U32.AND P0, PT, R48, RZ, PT ;  /* 0x000000ff3000720c */ /* 0x000fe20003f05070 */
[----:B------:R-:W-:Y:S01]  /*3970*/  HFMA2.MMA R53, -RZ, RZ, 0, 0 ;  /* 0x00000000ff357435 */ /* 0x000fe200000001ff */
[----:B------:R-:W-:-:S05]  /*3980*/  MOV R2, RZ ;  /* 0x000000ff00027202 */ /* 0x000fca0000000f00 */
[----:B0-----:R-:W0:Y:S02]  /*3990*/  MUFU.RCP R20, R20 ;  /* 0x0000001400147308 */ /* 0x001e240000001000 */
[----:B0-----:R-:W-:-:S06]  /*39a0*/  IADD3 R20, R20, 0xffffffe, RZ ;  /* 0x0ffffffe14147810 */ /* 0x001fcc0007ffe0ff */
        /* <DEDUP_REMOVED lines=13> */
[----:B------:R-:W-:-:S05]  /*3a80*/  @!P0 LOP3.LUT R52, RZ, R48, RZ, 0x33, !PT ;  /* 0x00000030ff348212 */ /* 0x000fca00078e33ff */
[----:B------:R-:W-:-:S04]  /*3a90*/  IMAD.MOV R0, RZ, RZ, -R52 ;  /* 0x000000ffff007224 */ /* 0x000fc800078e0a34 */
[----:B------:R-:W-:Y:S02]  /*3aa0*/  IMAD R48, R48, R0, R19 ;  /* 0x0000000030307224 */ /* 0x000fe400078e0213 */
.L_x_22:
[----:B------:R-:W-:Y:S05]  /*3ab0*/  BSYNC B0 ;  /* 0x0000000000007941 */ /* 0x000fea0003800000 */
.L_x_20:
[----:B------:R-:W0:Y:S01]  /*3ac0*/  LDC R25, c[0x0][0x2c0] ;  /* 0x0000b000ff197b82 */ /* 0x000e220000000800 */
[----:B------:R-:W-:Y:S01]  /*3ad0*/  LOP3.LUT R0, R53, R5, RZ, 0xfc, !PT ;  /* 0x0000000535007212 */ /* 0x000fe200078efcff */
[----:B------:R-:W-:Y:S03]  /*3ae0*/  BSSY B0, `(.L_x_23) ;  /* 0x000002b000007945 */ /* 0x000fe60003800000 */
[----:B------:R-:W-:Y:S02]  /*3af0*/  ISETP.NE.U32.AND P0, PT, R0, RZ, PT ;  /* 0x000000ff0000720c */ /* 0x000fe40003f05070 */
[----:B0-----:R-:W-:-:S11]  /*3b00*/  SEL R25, R25, 0x1, P3 ;  /* 0x0000000119197807 */ /* 0x001fd60001800000 */
[----:B------:R-:W-:Y:S05]  /*3b10*/  @!P0 BRA `(.L_x_24) ;  /* 0x0000000000448947 */ /* 0x000fea0003800000 */
[----:B------:R-:W-:Y:S01]  /*3b20*/  IMAD.MOV.U32 R26, RZ, RZ, R52 ;  /* 0x000000ffff1a7224 */ /* 0x000fe200078e0034 */
[----:B------:R-:W-:Y:S01]  /*3b30*/  MOV R24, R6 ;  /* 0x0000000600187202 */ /* 0x000fe20000000f00 */
[----:B------:R-:W-:Y:S01]  /*3b40*/  IMAD.MOV.U32 R18, RZ, RZ, R53 ;  /* 0x000000ffff127224 */ /* 0x000fe200078e0035 */
[----:B------:R-:W-:Y:S02]  /*3b50*/  MOV R23, R5 ;  /* 0x0000000500177202 */ /* 0x000fe40000000f00 */
[----:B------:R-:W-:Y:S02]  /*3b60*/  MOV R22, 0x3b80 ;  /* 0x00003b8000167802 */ /* 0x000fe40000000f00 */
[----:B------:R-:W-:Y:S05]  /*3b70*/  CALL.REL.NOINC `($__internal_0_$__cuda_sm20_div_s64) ;  /* 0x0000002400c87944 */ /* 0x000fea0003c00000 */
[----:B------:R-:W-:Y:S01]  /*3b80*/  IADD3 R19, P0, RZ, -R0, RZ ;  /* 0x80000000ff137210 */ /* 0x000fe20007f1e0ff */
[----:B------:R-:W-:Y:S01]  /*3b90*/  IMAD.MOV.U32 R20, RZ, RZ, R0 ;  /* 0x000000ffff147224 */ /* 0x000fe200078e0000 */
[----:B------:R-:W-:Y:S02]  /*3ba0*/  MOV R22, R52 ;  /* 0x0000003400167202 */ /* 0x000fe40000000f00 */
[----:B------:R-:W-:Y:S02]  /*3bb0*/  IADD3.X R18, RZ, ~R21, RZ, P0, !PT ;  /* 0x80000015ff127210 */ /* 0x000fe400007fe4ff */
[----:B------:R-:W-:-:S03]  /*3bc0*/  MOV R23, R53 ;  /* 0x0000003500177202 */ /* 0x000fc60000000f00 */
[----:B------:R-:W-:Y:S02]  /*3bd0*/  IMAD R18, R18, R6, RZ ;  /* 0x0000000612127224 */ /* 0x000fe400078e02ff */
[----:B------:R-:W-:-:S04]  /*3be0*/  IMAD.WIDE.U32 R22, R6, R19, R22 ;  /* 0x0000001306167225 */ /* 0x000fc800078e0016 */
[----:B------:R-:W-:Y:S02]  /*3bf0*/  IMAD R5, R5, R19, R18 ;  /* 0x0000001305057224 */ /* 0x000fe400078e0212 */
[----:B------:R-:W-:-:S03]  /*3c00*/  IMAD.MOV.U32 R52, RZ, RZ, R22 ;  /* 0x000000ffff347224 */ /* 0x000fc600078e0016 */
[----:B------:R-:W-:Y:S01]  /*3c10*/  IADD3 R5, R23, R5, RZ ;  /* 0x0000000517057210 */ /* 0x000fe20007ffe0ff */
[----:B------:R-:W-:Y:S05]  /*3c20*/  BRA `(.L_x_25) ;  /* 0x0000000000587947 */ /* 0x000fea0003800000 */
.L_x_24:
        /* <DEDUP_REMOVED lines=22> */
.L_x_25:
[----:B------:R-:W-:Y:S05]  /*3d90*/  BSYNC B0 ;  /* 0x0000000000007941 */ /* 0x000fea0003800000 */
.L_x_23:
[-C--:B------:R-:W-:Y:S01]  /*3da0*/  IMAD R0, R51, R17.reuse, RZ ;  /* 0x0000001133007224 */ /* 0x080fe200078e02ff */
[----:B------:R-:W-:Y:S01]  /*3db0*/  ULDC.U8 UR10, c[0x0][0x3d9] ;  /* 0x0000f640000a7ab9 */ /* 0x000fe20000000000 */
[C---:B------:R-:W-:Y:S01]  /*3dc0*/  IMAD.WIDE.U32 R56, R50.reuse, R17, RZ ;  /* 0x0000001132387225 */ /* 0x040fe200078e00ff */
[----:B------:R-:W-:Y:S01]  /*3dd0*/  UISETP.NE.AND UP0, UPT, UR10, URZ, UPT ;  /* 0x0000003f0a00728c */ /* 0x000fe2000bf05270 */
[----:B------:R-:W-:Y:S01]  /*3de0*/  BSSY B0, `(.L_x_26) ;  /* 0x0000046000007945 */ /* 0x000fe20003800000 */
[----:B------:R-:W-:Y:S01]  /*3df0*/  ULDC.64 UR4, c[0x0][0x2c0] ;  /* 0x0000b00000047ab9 */ /* 0x000fe20000000a00 */
[----:B------:R-:W-:Y:S01]  /*3e00*/  IMAD R0, R50, R16, R0 ;  /* 0x0000001032007224 */ /* 0x000fe200078e0200 */
[----:B------:R-:W-:Y:S01]  /*3e10*/  UIMAD UR4, UR4, UR5, URZ ;  /* 0x00000005040472a4 */ /* 0x000fe2000f8e023f */
[----:B------:R-:W-:Y:S01]  /*3e20*/  IMAD R2, R2, R25, RZ ;  /* 0x0000001902027224 */ /* 0x000fe200078e02ff */
[----:B------:R-:W-:Y:S02]  /*3e30*/  USEL UR5, UR5, 0x1, !UP0 ;  /* 0x0000000105057887 */ /* 0x000fe4000c000000 */
[----:B------:R-:W-:Y:S01]  /*3e40*/  IADD3 R0, R57, R0, RZ ;  /* 0x0000000039007210 */ /* 0x000fe20007ffe0ff */
[----:B------:R-:W-:Y:S01]  /*3e50*/  USHF.R.S32.HI UR11, URZ, 0x1f, UR4 ;  /* 0x0000001f3f0b7899 */ /* 0x000fe20008011404 */
[----:B------:R-:W-:Y:S01]  /*3e60*/  IMAD R6, R5, UR4, RZ ;  /* 0x0000000405067c24 */ /* 0x000fe2000f8e02ff */
[----:B------:R-:W-:Y:S01]  /*3e70*/  USHF.R.S32.HI UR10, URZ, 0x1f, UR5 ;  /* 0x0000001f3f0a7899 */ /* 0x000fe20008011405 */
[----:B------:R-:W-:-:S02]  /*3e80*/  IMAD R5, R21, UR5, RZ ;  /* 0x0000000515057c24 */ /* 0x000fc4000f8e02ff */
[----:B------:R-:W-:Y:S01]  /*3e90*/  IMAD R19, R0, R14, RZ ;  /* 0x0000000e00137224 */ /* 0x000fe200078e02ff */
[----:B------:R-:W-:Y:S01]  /*3ea0*/  SHF.R.S32.HI R0, RZ, 0x1f, R25 ;  /* 0x0000001fff007819 */ /* 0x000fe20000011419 */
[----:B------:R-:W-:Y:S02]  /*3eb0*/  IMAD R6, R52, UR11, R6 ;  /* 0x0000000b34067c24 */ /* 0x000fe4000f8e0206 */
[----:B------:R-:W-:Y:S02]  /*3ec0*/  IMAD R19, R13, R56, R19 ;  /* 0x000000380d137224 */ /* 0x000fe400078e0213 */
[----:B------:R-:W-:-:S04]  /*3ed0*/  IMAD.WIDE.U32 R56, R56, R14, RZ ;  /* 0x0000000e38387225 */ /* 0x000fc800078e00ff */
[----:B------:R-:W-:Y:S01]  /*3ee0*/  IMAD R2, R0, R48, R2 ;  /* 0x0000003000027224 */ /* 0x000fe200078e0202 */
[----:B------:R-:W-:Y:S01]  /*3ef0*/  IADD3 R19, R57, R19, RZ ;  /* 0x0000001339137210 */ /* 0x000fe20007ffe0ff */
[----:B------:R-:W-:-:S03]  /*3f00*/  IMAD.WIDE.U32 R48, R48, R25, RZ ;  /* 0x0000001930307225 */ /* 0x000fc600078e00ff */
[----:B------:R-:W-:Y:S01]  /*3f10*/  LOP3.LUT R0, R59, R19, RZ, 0xfc, !PT ;  /* 0x000000133b007212 */ /* 0x000fe200078efcff */
[----:B------:R-:W-:Y:S01]  /*3f20*/  IMAD.WIDE.U32 R52, R52, UR4, RZ ;  /* 0x0000000434347c25 */ /* 0x000fe2000f8e00ff */
[----:B------:R-:W-:Y:S02]  /*3f30*/  IADD3 R2, R49, R2, RZ ;  /* 0x0000000231027210 */ /* 0x000fe40007ffe0ff */
[----:B------:R-:W-:Y:S01]  /*3f40*/  ISETP.NE.U32.AND P0, PT, R0, RZ, PT ;  /* 0x000000ff0000720c */ /* 0x000fe20003f05070 */
[C---:B------:R-:W-:Y:S01]  /*3f50*/  IMAD R5, R20.reuse, UR10, R5 ;  /* 0x0000000a14057c24 */ /* 0x040fe2000f8e0205 */
[----:B------:R-:W-:Y:S01]  /*3f60*/  IADD3 R6, R53, R6, RZ ;  /* 0x0000000635067210 */ /* 0x000fe20007ffe0ff */
[----:B------:R-:W-:-:S04]  /*3f70*/  IMAD.WIDE.U32 R50, R20, UR5, RZ ;  /* 0x0000000514327c25 */ /* 0x000fc8000f8e00ff */
[----:B------:R-:W-:Y:S01]  /*3f80*/  IMAD R4, R4, UR4, RZ ;  /* 0x0000000404047c24 */ /* 0x000fe2000f8e02ff */
[----:B------:R-:W-:Y:S01]  /*3f90*/  IADD3 R5, R51, R5, RZ ;  /* 0x0000000533057210 */ /* 0x000fe20007ffe0ff */
[----:B------:R-:W-:-:S04]  /*3fa0*/  IMAD R3, R3, UR4, RZ ;  /* 0x0000000403037c24 */ /* 0x000fc8000f8e02ff */
        /* <DEDUP_REMOVED lines=10> */
[----:B------:R-:W-:-:S05]  /*4050*/  IADD3.X R18, RZ, ~R21, RZ, P0, !PT ;  /* 0x80000015ff127210 */ /* 0x000fca00007fe4ff */
[-C--:B------:R-:W-:Y:S02]  /*4060*/  IMAD R18, R18, R56.reuse, RZ ;  /* 0x0000003812127224 */ /* 0x080fe400078e02ff */
[----:B------:R-:W-:-:S04]  /*4070*/  IMAD.WIDE.U32 R56, R20, R56, R22 ;  /* 0x0000003814387225 */ /* 0x000fc800078e0016 */
[----:B------:R-:W-:Y:S01]  /*4080*/  IMAD R18, R19, R20, R18 ;  /* 0x0000001413127224 */ /* 0x000fe200078e0212 */
[----:B------:R-:W-:Y:S02]  /*4090*/  MOV R19, R56 ;  /* 0x0000003800137202 */ /* 0x000fe40000000f00 */
[----:B------:R-:W-:Y:S01]  /*40a0*/  MOV R56, R0 ;  /* 0x0000000000387202 */ /* 0x000fe20000000f00 */
[----:B------:R-:W-:Y:S01]  /*40b0*/  IMAD.IADD R18, R57, 0x1, R18 ;  /* 0x0000000139127824 */ /* 0x000fe200078e0212 */
[----:B------:R-:W-:Y:S01]  /*40c0*/  MOV R57, R21 ;  /* 0x0000001500397202 */ /* 0x000fe20000000f00 */
[----:B------:R-:W-:Y:S05]  /*40d0*/  BRA `(.L_x_28) ;  /* 0x0000000000587947 */ /* 0x000fea0003800000 */
.L_x_27:
[----:B------:R-:W0:Y:S01]  /*40e0*/  I2F.U32.RP R0, R56 ;  /* 0x0000003800007306 */ /* 0x000e220000209000 */
[----:B------:R-:W-:Y:S01]  /*40f0*/  HFMA2.MMA R18, -RZ, RZ, 0, 0 ;  /* 0x00000000ff127435 */ /* 0x000fe200000001ff */
[----:B------:R-:W-:-:S06]  /*4100*/  ISETP.NE.U32.AND P0, PT, R56, RZ, PT ;  /* 0x000000ff3800720c */ /* 0x000fcc0003f05070 */
[----:B0-----:R-:W0:Y:S02]  /*4110*/  MUFU.RCP R0, R0 ;  /* 0x0000000000007308 */ /* 0x001e240000001000 */
[----:B0-----:R-:W-:-:S06]  /*4120*/  IADD3 R0, R0, 0xffffffe, RZ ;  /* 0x0ffffffe00007810 */ /* 0x001fcc0007ffe0ff */
[----:B------:R-:W0:Y:S02]  /*4130*/  F2I.FTZ.U32.TRUNC.NTZ R19, R0 ;  /* 0x0000000000137305 */ /* 0x000e24000021f000 */
[----:B0-----:R-:W-:-:S04]  /*4140*/  IMAD.MOV R0, RZ, RZ, -R19 ;  /* 0x000000ffff007224 */ /* 0x001fc800078e0a13 */
[----:B------:R-:W-:-:S04]  /*4150*/  IMAD R0, R0, R56, RZ ;  /* 0x0000003800007224 */ /* 0x000fc800078e02ff */
        /* <DEDUP_REMOVED lines=11> */
[----:B------:R-:W-:Y:S01]  /*4210*/  IMAD R19, R56, R19, R58 ;  /* 0x0000001338137224 */ /* 0x000fe200078e023a */
[----:B------:R-:W-:Y:S01]  /*4220*/  MOV R56, R57 ;  /* 0x0000003900387202 */ /* 0x000fe20000000f00 */
[----:B------:R-:W-:-:S11]  /*4230*/  HFMA2.MMA R57, -RZ, RZ, 0, 0 ;  /* 0x00000000ff397435 */ /* 0x000fd600000001ff */
.L_x_28:
[----:B------:R-:W-:Y:S05]  /*4240*/  BSYNC B0 ;  /* 0x0000000000007941 */ /* 0x000fea0003800000 */
.L_x_26:
        /* <DEDUP_REMOVED lines=9> */
[----:B------:R-:W-:Y:S01]  /*42e0*/  LOP3.LUT R19, R19, R18, RZ, 0x3c, !PT ;  /* 0x0000001213137212 */ /* 0x000fe200078e3cff */
[--C-:B------:R-:W-:Y:S01]  /*42f0*/  IMAD.MOV.U32 R59, RZ, RZ, R21.reuse ;  /* 0x000000ffff3b7224 */ /* 0x100fe200078e0015 */
[----:B------:R-:W-:Y:S02]  /*4300*/  IADD3 R22, P0, RZ, -R0, RZ ;  /* 0x80000000ff167210 */ /* 0x000fe40007f1e0ff */
[C---:B------:R-:W-:Y:S02]  /*4310*/  LOP3.LUT R18, R19.reuse, R18, RZ, 0x3c, !PT ;  /* 0x0000001213127212 */ /* 0x040fe400078e3cff */
[----:B------:R-:W-:Y:S01]  /*4320*/  MOV R58, R0 ;  /* 0x00000000003a7202 */ /* 0x000fe20000000f00 */
[----:B------:R-:W-:Y:S01]  /*4330*/  IMAD.X R20, RZ, RZ, ~R21, P0 ;  /* 0x000000ffff147224 */ /* 0x000fe200000e0e15 */
[----:B------:R-:W-:-:S03]  /*4340*/  LOP3.LUT R19, R19, R18, RZ, 0x3c, !PT ;  /* 0x0000001213137212 */ /* 0x000fc600078e3cff */
[----:B------:R-:W-:Y:S02]  /*4350*/  IMAD R20, R20, R17, RZ ;  /* 0x0000001114147224 */ /* 0x000fe400078e02ff */
[----:B------:R-:W-:-:S04]  /*4360*/  IMAD.WIDE.U32 R18, R17, R22, R18 ;  /* 0x0000001611127225 */ /* 0x000fc800078e0012 */
[----:B------:R-:W-:Y:S01]  /*4370*/  IMAD R16, R16, R22, R20 ;  /* 0x0000001610107224 */ /* 0x000fe200078e0214 */
[----:B------:R-:W-:-:S03]  /*4380*/  MOV R17, R18 ;  /* 0x0000001200117202 */ /* 0x000fc60000000f00 */
[----:B------:R-:W-:Y:S01]  /*4390*/  IMAD.IADD R16, R19, 0x1, R16 ;  /* 0x0000000113107824 */ /* 0x000fe200078e0210 */
[----:B------:R-:W-:Y:S05]  /*43a0*/  BRA `(.L_x_31) ;  /* 0x0000000000587947 */ /* 0x000fea0003800000 */
.L_x_30:
[----:B------:R-:W0:Y:S01]  /*43b0*/  I2F.U32.RP R0, R17 ;  /* 0x0000001100007306 */ /* 0x000e220000209000 */
[----:B------:R-:W-:Y:S01]  /*43c0*/  HFMA2.MMA R58, -RZ, RZ, 0, 0 ;  /* 0x00000000ff3a7435 */ /* 0x000fe200000001ff */
[----:B------:R-:W-:Y:S02]  /*43d0*/  ISETP.NE.U32.AND P0, PT, R17, RZ, PT ;  /* 0x000000ff1100720c */ /* 0x000fe40003f05070 */
[----:B------:R-:W-:-:S04]  /*43e0*/  MOV R16, RZ ;  /* 0x000000ff00107202 */ /* 0x000fc80000000f00 */
[----:B0-----:R-:W0:Y:S02]  /*43f0*/  MUFU.RCP R0, R0 ;  /* 0x0000000000007308 */ /* 0x001e240000001000 */
[----:B0-----:R-:W-:-:S06]  /*4400*/  IADD3 R0, R0, 0xffffffe, RZ ;  /* 0x0ffffffe00007810 */ /* 0x001fcc0007ffe0ff */
[----:B------:R-:W0:Y:S02]  /*4410*/  F2I.FTZ.U32.TRUNC.NTZ R59, R0 ;  /* 0x00000000003b7305 */ /* 0x000e24000021f000 */
[----:B0-----:R-:W-:-:S04]  /*4420*/  IMAD.MOV R0, RZ, RZ, -R59 ;  /* 0x000000ffff007224 */ /* 0x001fc800078e0a3b */
[----:B------:R-:W-:-:S04]  /*4430*/  IMAD R0, R0, R17, RZ ;  /* 0x0000001100007224 */ /* 0x000fc800078e02ff */
[----:B------:R-:W-:Y:S01]  /*4440*/  IMAD.HI.U32 R58, R59, R0, R58 ;  /* 0x000000003b3a7227 */ /* 0x000fe200078e003a */
[----:B------:R-:W-:-:S05]  /*4450*/  HFMA2.MMA R59, -RZ, RZ, 0, 0 ;  /* 0x00000000ff3b7435 */ /* 0x000fca00000001ff */
        /* <DEDUP_REMOVED lines=11> */
.L_x_31:
[----:B------:R-:W-:Y:S05]  /*4510*/  BSYNC B0 ;  /* 0x0000000000007941 */ /* 0x000fea0003800000 */
.L_x_29:
[----:B------:R-:W-:Y:S01]  /*4520*/  LOP3.LUT R0, R59, R13, RZ, 0xfc, !PT ;  /* 0x0000000d3b007212 */ /* 0x000fe200078efcff */
[----:B------:R-:W-:Y:S03]  /*4530*/  BSSY B0, `(.L_x_32) ;  /* 0x000002b000007945 */ /* 0x000fe60003800000 */
        /* <DEDUP_REMOVED lines=19> */
.L_x_33:
[----:B------:R-:W0:Y:S01]  /*4670*/  I2F.U32.RP R0, R14 ;  /* 0x0000000e00007306 */ /* 0x000e220000209000 */
[----:B------:R-:W-:Y:S01]  /*4680*/  IMAD.MOV.U32 R18, RZ, RZ, RZ ;  /* 0x000000ffff127224 */ /* 0x000fe200078e00ff */
[----:B------:R-:W-:Y:S01]  /*4690*/  ISETP.NE.U32.AND P0, PT, R14, RZ, PT ;  /* 0x000000ff0e00720c */ /* 0x000fe20003f05070 */
[----:B------:R-:W-:-:S05]  /*46a0*/  IMAD.MOV.U32 R21, RZ, RZ, RZ ;  /* 0x000000ffff157224 */ /* 0x000fca00078e00ff */
[----:B0-----:R-:W0:Y:S02]  /*46b0*/  MUFU.RCP R0, R0 ;  /* 0x0000000000007308 */ /* 0x001e240000001000 */
[----:B0-----:R-:W-:-:S06]  /*46c0*/  IADD3 R0, R0, 0xffffffe, RZ ;  /* 0x0ffffffe00007810 */ /* 0x001fcc0007ffe0ff */
[----:B------:R-:W0:Y:S02]  /*46d0*/  F2I.FTZ.U32.TRUNC.NTZ R19, R0 ;  /* 0x0000000000137305 */ /* 0x000e24000021f000 */
[----:B0-----:R-:W-:-:S05]  /*46e0*/  IADD3 R0, RZ, -R19, RZ ;  /* 0x80000013ff007210 */ /* 0x001fca0007ffe0ff */
        /* <DEDUP_REMOVED lines=8> */
[----:B------:R-:W-:Y:S01]  /*4770*/  ISETP.GE.U32.AND P1, PT, R13, R14, PT ;  /* 0x0000000e0d00720c */ /* 0x000fe20003f26070 */
[----:B------:R-:W-:-:S12]  /*4780*/  IMAD.MOV.U32 R13, RZ, RZ, RZ ;  /* 0x000000ffff0d7224 */ /* 0x000fd800078e00ff */
[----:B------:R-:W-:Y:S01]  /*4790*/  @P1 VIADD R0, R0, 0x1 ;  /* 0x0000000100001836 */ /* 0x000fe20000000000 */
[----:B------:R-:W-:-:S04]  /*47a0*/  @!P0 LOP3.LUT R0, RZ, R14, RZ, 0x33, !PT ;  /* 0x0000000eff008212 */ /* 0x000fc800078e33ff */
[----:B------:R-:W-:Y:S02]  /*47b0*/  IADD3 R18, -R0, RZ, RZ ;  /* 0x000000ff00127210 */ /* 0x000fe40007ffe1ff */
[----:B------:R-:W-:-:S03]  /*47c0*/  MOV R20, R0 ;  /* 0x0000000000147202 */ /* 0x000fc60000000f00 */
[----:B------:R-:W-:Y:S02]  /*47d0*/  IMAD R14, R14, R18, R58 ;  /* 0x000000120e0e7224 */ /* 0x000fe400078e023a */
.L_x_34:
[----:B------:R-:W-:Y:S05]  /*47e0*/  BSYNC B0 ;  /* 0x0000000000007941 */ /* 0x000fea0003800000 */
.L_x_32:
[----:B------:R-:W-:Y:S01]  /*47f0*/  SHF.R.S32.HI R19, RZ, 0x1f, R7 ;  /* 0x0000001fff137819 */ /* 0x000fe20000011407 */
[-C--:B------:R-:W-:Y:S01]  /*4800*/  IMAD R18, R21, R7.reuse, RZ ;  /* 0x0000000715127224 */ /* 0x080fe200078e02ff */
[----:B------:R-:W-:Y:S01]  /*4810*/  ULDC UR4, c[0x0][0x2c4] ;  /* 0x0000b10000047ab9 */ /* 0x000fe20000000800 */
[----:B------:R-:W-:Y:S01]  /*4820*/  IMAD.WIDE.U32 R58, R20, R7, RZ ;  /* 0x00000007143a7225 */ /* 0x000fe200078e00ff */
[----:B------:R-:W-:Y:S03]  /*4830*/  BSSY B0, `(.L_x_35) ;  /* 0x000003a000007945 */ /* 0x000fe60003800000 */
[----:B------:R-:W-:Y:S01]  /*4840*/  IMAD R7, R19, R20, R18 ;  /* 0x0000001413077224 */ /* 0x000fe200078e0212 */
[----:B------:R-:W-:Y:S01]  /*4850*/  LOP3.LUT R19, R57, R11, RZ, 0xfc, !PT ;  /* 0x0000000b39137212 */ /* 0x000fe200078efcff */
[----:B------:R-:W-:Y:S01]  /*4860*/  IMAD R0, R25, UR4, RZ ;  /* 0x0000000419007c24 */ /* 0x000fe2000f8e02ff */
[----:B------:R-:W-:Y:S01]  /*4870*/  SHF.R.S32.HI R20, RZ, 0x1f, R4 ;  /* 0x0000001fff147819 */ /* 0x000fe20000011404 */
[----:B------:R-:W-:Y:S01]  /*4880*/  IMAD R13, R13, R4, RZ ;  /* 0x000000040d0d7224 */ /* 0x000fe200078e02ff */
[----:B------:R-:W-:Y:S01]  /*4890*/  ISETP.NE.U32.AND P0, PT, R19, RZ, PT ;  /* 0x000000ff1300720c */ /* 0x000fe20003f05070 */
[----:B------:R-:W-:Y:S01]  /*48a0*/  IMAD R16, R16, R0, RZ ;  /* 0x0000000010107224 */ /* 0x000fe200078e02ff */
[----:B------:R-:W-:Y:S01]  /*48b0*/  SHF.R.S32.HI R18, RZ, 0x1f, R0 ;  /* 0x0000001fff127819 */ /* 0x000fe20000011400 */
[----:B------:R-:W-:Y:S01]  /*48c0*/  IMAD.WIDE.U32 R60, R14, R4, RZ ;  /* 0x000000040e3c7225 */ /* 0x000fe200078e00ff */
[----:B------:R-:W-:-:S03]  /*48d0*/  IADD3 R7, R59, R7, RZ ;  /* 0x000000073b077210 */ /* 0x000fc60007ffe0ff */
[----:B------:R-:W-:Y:S02]  /*48e0*/  IMAD R4, R18, R17, R16 ;  /* 0x0000001112047224 */ /* 0x000fe400078e0210 */
[----:B------:R-:W-:Y:S02]  /*48f0*/  IMAD R13, R20, R14, R13 ;  /* 0x0000000e140d7224 */ /* 0x000fe400078e020d */
[----:B------:R-:W-:-:S03]  /*4900*/  IMAD.WIDE.U32 R16, R17, R0, RZ ;  /* 0x0000000011107225 */ /* 0x000fc600078e00ff */
[----:B------:R-:W-:Y:S02]  /*4910*/  IADD3 R13, R61, R13, RZ ;  /* 0x0000000d3d0d7210 */ /* 0x000fe40007ffe0ff */
[----:B------:R-:W-:Y:S01]  /*4920*/  IADD3 R4, R17, R4, RZ ;  /* 0x0000000411047210 */ /* 0x000fe20007ffe0ff */
[----:B------:R-:W-:Y:S06]  /*4930*/  @!P0 BRA `(.L_x_36) ;  /* 0x0000000000488947 */ /* 0x000fec0003800000 */
        /* <DEDUP_REMOVED lines=9> */
[-C--:B------:R-:W-:Y:S02]  /*49d0*/  IADD3.X R14, RZ, ~R21.reuse, RZ, P0, !PT ;  /* 0x80000015ff0e7210 */ /* 0x080fe400007fe4ff */
[----:B------:R-:W-:Y:S01]  /*49e0*/  MOV R56, R0 ;  /* 0x0000000000387202 */ /* 0x000fe20000000f00 */
[----:B------:R-:W-:Y:S01]  /*49f0*/  IMAD.WIDE.U32 R22, R12, R18, R22 ;  /* 0x000000120c167225 */ /* 0x000fe200078e0016 */
[----:B------:R-:W-:-:S03]  /*4a00*/  MOV R57, R21 ;  /* 0x0000001500397202 */ /* 0x000fc60000000f00 */
[----:B------:R-:W-:Y:S01]  /*4a10*/  IMAD R14, R14, R12, RZ ;  /* 0x0000000c0e0e7224 */ /* 0x000fe200078e02ff */
[----:B------:R-:W-:-:S03]  /*4a20*/  MOV R12, R22 ;  /* 0x00000016000c7202 */ /* 0x000fc60000000f00 */
[----:B------:R-:W-:-:S04]  /*4a30*/  IMAD R11, R11, R18, R14 ;  /* 0x000000120b0b7224 */ /* 0x000fc800078e020e */
[----:B------:R-:W-:Y:S01]  /*4a40*/  IMAD.IADD R11, R23, 0x1, R11 ;  /* 0x00000001170b7824 */ /* 0x000fe200078e020b */
[----:B------:R-:W-:Y:S05]  /*4a50*/  BRA `(.L_x_37) ;  /* 0x00000000005c7947 */ /* 0x000fea0003800000 */
.L_x_36:
        /* <DEDUP_REMOVED lines=20> */
[----:B------:R-:W-:Y:S01]  /*4ba0*/  IMAD R12, R12, R0, R56 ;  /* 0x000000000c0c7224 */ /* 0x000fe200078e0238 */
[----:B------:R-:W-:Y:S01]  /*4bb0*/  MOV R56, R57 ;  /* 0x0000003900387202 */ /* 0x000fe20000000f00 */
[----:B------:R-:W-:Y:S02]  /*4bc0*/  IMAD.MOV.U32 R57, RZ, RZ, RZ ;  /* 0x000000ffff397224 */ /* 0x000fe400078e00ff */
.L_x_37:
[----:B------:R-:W-:Y:S05]  /*4bd0*/  BSYNC B0 ;  /* 0x0000000000007941 */ /* 0x000fea0003800000 */
.L_x_35:
[----:B------:R-:W-:Y:S01]  /*4be0*/  ULDC UR5, c[0x0][0x270] ;  /* 0x00009c0000057ab9 */ /* 0x000fe20000000800 */
[----:B------:R-:W-:Y:S01]  /*4bf0*/  ULDC UR4, c[0x0][0x2c4] ;  /* 0x0000b10000047ab9 */ /* 0x000fe20000000800 */
[----:B------:R-:W-:Y:S01]  /*4c00*/  LOP3.LUT R14, R57, R9, RZ, 0xfc, !PT ;  /* 0x00000009390e7212 */ /* 0x000fe200078efcff */
[----:B------:R-:W-:Y:S01]  /*4c10*/  UIMAD UR4, UR5, UR4, URZ ;  /* 0x00000004050472a4 */ /* 0x000fe2000f8e023f */
[----:B------:R-:W-:Y:S02]  /*4c20*/  BSSY B0, `(.L_x_38) ;  /* 0x0000032000007945 */ /* 0x000fe40003800000 */
[----:B------:R-:W-:-:S03]  /*4c30*/  ISETP.NE.U32.AND P0, PT, R14, RZ, PT ;  /* 0x000000ff0e00720c */ /* 0x000fc60003f05070 */
[----:B------:R-:W-:-:S04]  /*4c40*/  IMAD R25, R25, UR4, RZ ;  /* 0x0000000419197c24 */ /* 0x000fc8000f8e02ff */
[-C--:B------:R-:W-:Y:S01]  /*4c50*/  IMAD R11, R11, R25.reuse, RZ ;  /* 0x000000190b0b7224 */ /* 0x080fe200078e02ff */
[----:B------:R-:W-:Y:S01]  /*4c60*/  SHF.R.S32.HI R0, RZ, 0x1f, R25 ;  /* 0x0000001fff007819 */ /* 0x000fe20000011419 */
[----:B------:R-:W-:-:S04]  /*4c70*/  IMAD.WIDE.U32 R62, R12, R25, RZ ;  /* 0x000000190c3e7225 */ /* 0x000fc800078e00ff */
[----:B------:R-:W-:-:S05]  /*4c80*/  IMAD R11, R0, R12, R11 ;  /* 0x0000000c000b7224 */ /* 0x000fca00078e020b */
        /* <DEDUP_REMOVED lines=11> */
[----:B------:R-:W-:-:S03]  /*4d40*/  IADD3.X R12, RZ, ~R21, RZ, P0, !PT ;  /* 0x80000015ff0c7210 */ /* 0x000fc600007fe4ff */
[----:B------:R-:W-:-:S04]  /*4d50*/  IMAD.WIDE.U32 R18, R10, R14, R18 ;  /* 0x0000000e0a127225 */ /* 0x000fc800078e0012 */
[----:B------:R-:W-:Y:S01]  /*4d60*/  IMAD R12, R12, R10, RZ ;  /* 0x0000000a0c0c7224 */ /* 0x000fe200078e02ff */
[----:B------:R-:W-:Y:S02]  /*4d70*/  MOV R10, R18 ;  /* 0x00000012000a7202 */ /* 0x000fe40000000f00 */
[----:B------:R-:W-:Y:S01]  /*4d80*/  MOV R18, R0 ;  /* 0x0000000000127202 */ /* 0x000fe20000000f00 */
[----:B------:R-:W-:-:S04]  /*4d90*/  IMAD R9, R9, R14, R12 ;  /* 0x0000000e09097224 */ /* 0x000fc800078e020c */
[----:B------:R-:W-:Y:S01]  /*4da0*/  IMAD.IADD R9, R19, 0x1, R9 ;  /* 0x0000000113097824 */ /* 0x000fe200078e0209 */
[----:B------:R-:W-:Y:S01]  /*4db0*/  MOV R19, R21 ;  /* 0x0000001500137202 */ /* 0x000fe20000000f00 */
[----:B------:R-:W-:Y:S05]  /*4dc0*/  BRA `(.L_x_40) ;  /* 0x00000000005c7947 */ /* 0x000fea0003800000 */
.L_x_39:
        /* <DEDUP_REMOVED lines=9> */
[----:B------:R-:W-:-:S04]  /*4e60*/  IMAD.HI.U32 R0, R19, R0, R18 ;  /* 0x0000000013007227 */ /* 0x000fc800078e0012 */
[----:B------:R-:W-:Y:S02]  /*4e70*/  IMAD.MOV.U32 R19, RZ, RZ, RZ ;  /* 0x000000ffff137224 */ /* 0x000fe400078e00ff */
        /* <DEDUP_REMOVED lines=9> */
[----:B------:R-:W-:Y:S02]  /*4f10*/  IADD3 R0, -R12, RZ, RZ ;  /* 0x000000ff0c007210 */ /* 0x000fe40007ffe1ff */
[----:B------:R-:W-:-:S03]  /*4f20*/  MOV R18, R12 ;  /* 0x0000000c00127202 */ /* 0x000fc60000000f00 */
[----:B------:R-:W-:Y:S02]  /*4f30*/  IMAD R10, R10, R0, R56 ;  /* 0x000000000a0a7224 */ /* 0x000fe400078e0238 */
.L_x_40:
[----:B------:R-:W-:Y:S05]  /*4f40*/  BSYNC B0 ;  /* 0x0000000000007941 */ /* 0x000fea0003800000 */
.L_x_38:
[----:B------:R-:W-:Y:S01]  /*4f50*/  IADD3 R48, P1, P0, R52, R50, R48 ;  /* 0x0000003234307210 */ /* 0x000fe2000783e030 */
[----:B------:R-:W-:Y:S01]  /*4f60*/  IMAD R0, R19, R8, RZ ;  /* 0x0000000813007224 */ /* 0x000fe200078e02ff */
[----:B------:R-:W-:Y:S01]  /*4f70*/  ULDC.64 UR4, c[0x0][0x2b0] ;  /* 0x0000ac0000047ab9 */ /* 0x000fe20000000a00 */
[----:B------:R-:W-:Y:S01]  /*4f80*/  IMAD R9, R9, R3, RZ ;  /* 0x0000000309097224 */ /* 0x000fe200078e02ff */
[----:B------:R-:W-:Y:S02]  /*4f90*/  IADD3 R48, P3, P2, R58, R48, R16 ;  /* 0x000000303a307210 */ /* 0x000fe40007a7e010 */
[----:B------:R-:W-:Y:S02]  /*4fa0*/  IADD3.X R2, R6, R5, R2, P1, P0 ;  /* 0x0000000506027210 */ /* 0x000fe40000fe0402 */
[----:B------:R-:W-:Y:S02]  /*4fb0*/  IADD3 R48, P1, P0, R62, R48, R60 ;  /* 0x000000303e307210 */ /* 0x000fe4000783e03c */
[----:B------:R-:W-:-:S02]  /*4fc0*/  IADD3.X R2, R7, R2, R4, P3, P2 ;  /* 0x0000000207027210 */ /* 0x000fc40001fe4404 */
[----:B------:R-:W-:Y:S02]  /*4fd0*/  SHF.R.S32.HI R4, RZ, 0x1f, R8 ;  /* 0x0000001fff047819 */ /* 0x000fe40000011408 */
[----:B------:R-:W-:Y:S02]  /*4fe0*/  IADD3.X R49, R11, R2, R13, P1, P0 ;  /* 0x000000020b317210 */ /* 0x000fe40000fe040d */
[----:B------:R-:W-:Y:S01]  /*4ff0*/  SHF.R.S32.HI R2, RZ, 0x1f, R3 ;  /* 0x0000001fff027819 */ /* 0x000fe20000011403 */
[-C--:B------:R-:W-:Y:S02]  /*5000*/  IMAD R0, R4, R18.reuse, R0 ;  /* 0x0000001204007224 */ /* 0x080fe400078e0200 */
[----:B------:R-:W-:-:S04]  /*5010*/  IMAD.WIDE.U32 R48, R8, R18, R48 ;  /* 0x0000001208307225 */ /* 0x000fc800078e0030 */
[----:B------:R-:W-:Y:S02]  /*5020*/  IMAD.IADD R49, R49, 0x1, R0 ;  /* 0x0000000131317824 */ /* 0x000fe400078e0200 */
[-C--:B------:R-:W-:Y:S02]  /*5030*/  IMAD R2, R2, R10.reuse, R9 ;  /* 0x0000000a02027224 */ /* 0x080fe400078e0209 */
[----:B------:R-:W-:-:S04]  /*5040*/  IMAD.WIDE.U32 R10, R3, R10, R48 ;  /* 0x0000000a030a7225 */ /* 0x000fc800078e0030 */
[----:B------:R-:W-:Y:S01]  /*5050*/  IMAD.IADD R2, R11, 0x1, R2 ;  /* 0x000000010b027824 */ /* 0x000fe200078e0202 */
[----:B------:R-:W-:-:S04]  /*5060*/  LEA R4, P0, R10, UR4, 0x2 ;  /* 0x000000040a047c11 */ /* 0x000fc8000f8010ff */
[----:B------:R-:W-:-:S05]  /*5070*/  LEA.HI.X R5, R10, UR5, R2, 0x2, P0 ;  /* 0x000000050a057c11 */ /* 0x000fca00080f1402 */
[----:B------:R1:W-:Y:S01]  /*5080*/  STG.E desc[UR8][R4.64], R29 ;  /* 0x0000001d04007986 */ /* 0x0003e2000c101908 */
[----:B------:R-:W-:Y:S05]  /*5090*/  BRA `(.L_x_15) ;  /* 0x0000000000107947 */ /* 0x000fea0003800000 */
.L_x_16:
[----:B------:R-:W-:Y:S02]  /*50a0*/  ULDC.64 UR4, c[0x0][0x2b0] ;  /* 0x0000ac0000047ab9 */ /* 0x000fe40000000a00 */
[----:B------:R-:W-:-:S04]  /*50b0*/  LEA R2, P0, R52, UR4, 0x2 ;  /* 0x0000000434027c11 */ /* 0x000fc8000f8010ff */
[----:B------:R-:W-:-:S05]  /*50c0*/  LEA.HI.X R3, R52, UR5, R53, 0x2, P0 ;  /* 0x0000000534037c11 */ /* 0x000fca00080f1435 */
[----:B------:R0:W-:Y:S04]  /*50d0*/  STG.E desc[UR8][R2.64], R29 ;  /* 0x0000001d02007986 */ /* 0x0001e8000c101908 */
.L_x_15:
[----:B------:R-:W-:Y:S05]  /*50e0*/  BSYNC B1 ;  /* 0x0000000000017941 */ /* 0x000fea0003800000 */
.L_x_14:
[----:B------:R-:W2:Y:S01]  /*50f0*/  LDC R0, c[0x0][0x3c4] ;  /* 0x0000f100ff007b82 */ /* 0x000ea20000000800 */
[C---:B0-----:R-:W-:Y:S01]  /*5100*/  IADD3 R2, R47.reuse, 0x8, RZ ;  /* 0x000000082f027810 */ /* 0x041fe20007ffe0ff */
[----:B------:R-:W-:Y:S01]  /*5110*/  IMAD.MOV.U32 R12, RZ, RZ, RZ ;  /* 0x000000ffff0c7224 */ /* 0x000fe200078e00ff */
[----:B------:R-:W-:Y:S02]  /*5120*/  CS2R R10, SRZ ;  /* 0x00000000000a7805 */ /* 0x000fe4000001ff00 */
[----:B------:R-:W-:Y:S02]  /*5130*/  CS2R R8, SRZ ;  /* 0x0000000000087805 */ /* 0x000fe4000001ff00 */
[----:B------:R-:W-:Y:S02]  /*5140*/  CS2R R6, SRZ ;  /* 0x0000000000067805 */ /* 0x000fe4000001ff00 */
[----:B-1----:R-:W-:Y:S02]  /*5150*/  CS2R R4, SRZ ;  /* 0x0000000000047805 */ /* 0x002fe4000001ff00 */
[----:B--2---:R-:W-:-:S02]  /*5160*/  ISETP.GE.OR P2, PT, R47, R0, P6 ;  /* 0x000000002f00720c */ /* 0x004fc40003746670 */
[----:B------:R-:W-:Y:S02]  /*5170*/  ISETP.GE.OR P1, PT, R2, R0, P6 ;  /* 0x000000000200720c */ /* 0x000fe40003726670 */
[----:B------:R-:W-:-:S04]  /*5180*/  IADD3 R2, R47, 0x10, RZ ;  /* 0x000000102f027810 */ /* 0x000fc80007ffe0ff */
[----:B------:R-:W-:Y:S02]  /*5190*/  ISETP.GE.OR P0, PT, R2, R0, P6 ;  /* 0x000000000200720c */ /* 0x000fe40003706670 */
[----:B------:R-:W-:-:S03]  /*51a0*/  IADD3 R2, R47, 0x18, RZ ;  /* 0x000000182f027810 */ /* 0x000fc60007ffe0ff */
[C---:B------:R-:W-:Y:S01]  /*51b0*/  @!P2 FADD.FTZ R3, -R29.reuse, R44 ;  /* 0x0000002c1d03a221 */ /* 0x040fe20000010100 */
[-C--:B------:R-:W-:Y:S01]  /*51c0*/  ISETP.GE.OR P5, PT, R2, R0.reuse, P6 ;  /* 0x000000000200720c */ /* 0x080fe200037a6670 */
[----:B------:R-:W-:Y:S01]  /*51d0*/  @!P1 FADD.FTZ R45, -R29, R45 ;  /* 0x0000002d1d2d9221 */ /* 0x000fe20000010100 */
[----:B------:R-:W-:Y:S02]  /*51e0*/  VIADD R2, R47, 0x20 ;  /* 0x000000202f027836 */ /* 0x000fe40000000000 */
[----:B------:R-:W-:Y:S01]  /*51f0*/  @!P2 FMUL.FTZ R3, R3, 1.4426950216293334961 ;  /* 0x3fb8aa3b0303a820 */ /* 0x000fe20000410000 */
[----:B------:R-:W-:Y:S02]  /*5200*/  @!P1 FMUL.FTZ R45, R45, 1.4426950216293334961 ;  /* 0x3fb8aa3b2d2d9820 */ /* 0x000fe40000410000 */
[----:B------:R-:W-:Y:S01]  /*5210*/  @!P0 FADD.FTZ R42, -R29, R42 ;  /* 0x0000002a1d2a8221 */ /* 0x000fe20000010100 */
[----:B------:R-:W-:Y:S02]  /*5220*/  ISETP.GE.OR P4, PT, R2, R0, P6 ;  /* 0x000000000200720c */ /* 0x000fe40003786670 */
[----:B------:R-:W0:Y:S01]  /*5230*/  @!P2 MUFU.EX2 R3, R3 ;  /* 0x000000030003a308 */ /* 0x000e220000000800 */
[----:B------:R-:W-:Y:S01]  /*5240*/  IADD3 R2, R47, 0x28, RZ ;  /* 0x000000282f027810 */ /* 0x000fe20007ffe0ff */
[----:B------:R-:W-:Y:S01]  /*5250*/  @!P0 FMUL.FTZ R42, R42, 1.4426950216293334961 ;  /* 0x3fb8aa3b2a2a8820 */ /* 0x000fe20000410000 */
[----:B------:R-:W-:-:S02]  /*5260*/  @!P5 FADD.FTZ R43, -R29, R43 ;  /* 0x0000002b1d2bd221 */ /* 0x000fc40000010100 */
[----:B------:R-:W-:Y:S02]  /*5270*/  ISETP.GE.OR P3, PT, R2, R0, P6 ;  /* 0x000000000200720c */ /* 0x000fe40003766670 */
[----:B------:R-:W-:Y:S01]  /*5280*/  IADD3 R2, R47, 0x30, RZ ;  /* 0x000000302f027810 */ /* 0x000fe20007ffe0ff */
[----:B------:R-:W1:Y:S01]  /*5290*/  @!P1 MUFU.EX2 R45, R45 ;  /* 0x0000002d002d9308 */ /* 0x000e620000000800 */
[----:B------:R-:W-:Y:S02]  /*52a0*/  @!P5 FMUL.FTZ R43, R43, 1.4426950216293334961 ;  /* 0x3fb8aa3b2b2bd820 */ /* 0x000fe40000410000 */
[----:B------:R-:W-:-:S05]  /*52b0*/  @!P4 FADD.FTZ R40, -R29, R40 ;  /* 0x000000281d28c221 */ /* 0x000fca0000010100 */
[----:B------:R-:W2:Y:S01]  /*52c0*/  @!P0 MUFU.EX2 R42, R42 ;  /* 0x0000002a002a8308 */ /* 0x000ea20000000800 */
[----:B0-----:R-:W-:Y:S01]  /*52d0*/  @!P2 STS [R46], R3 ;  /* 0x000000032e00a388 */ /* 0x001fe20000000800 */
[-C--:B------:R-:W-:Y:S01]  /*52e0*/  ISETP.GE.OR P2, PT, R2, R0.reuse, P6 ;  /* 0x000000000200720c */ /* 0x080fe20003746670 */
[----:B------:R-:W-:Y:S02]  /*52f0*/  VIADD R2, R47, 0x38 ;  /* 0x000000382f027836 */ /* 0x000fe40000000000 */
[----:B------:R-:W-:Y:S01]  /*5300*/  @!P4 FMUL.FTZ R40, R40, 1.4426950216293334961 ;  /* 0x3fb8aa3b2828c820 */ /* 0x000fe20000410000 */
[----:B------:R-:W-:Y:S02]  /*5310*/  @!P3 FADD.FTZ R41, -R29, R41 ;  /* 0x000000291d29b221 */ /* 0x000fe40000010100 */
[----:B------:R-:W0:Y:S01]  /*5320*/  @!P5 MUFU.EX2 R43, R43 ;  /* 0x0000002b002bd308 */ /* 0x000e220000000800 */
[----:B-1----:R-:W-:Y:S01]  /*5330*/  @!P1 STS [R46+0x220], R45 ;  /* 0x0002202d2e009388 */ /* 0x002fe20000000800 */
[----:B------:R-:W-:Y:S01]  /*5340*/  ISETP.GE.OR P1, PT, R2, R0, P6 ;  /* 0x000000000200720c */ /* 0x000fe20003726670 */
[----:B------:R-:W-:Y:S01]  /*5350*/  @!P3 FMUL.FTZ R41, R41, 1.4426950216293334961 ;  /* 0x3fb8aa3b2929b820 */ /* 0x000fe20000410000 */
[----:B------:R-:W-:-:S03]  /*5360*/  IADD3 R2, R47, 0x40, RZ ;  /* 0x000000402f027810 */ /* 0x000fc60007ffe0ff */
[----:B------:R-:W-:Y:S01]  /*5370*/  @!P2 FADD.FTZ R38, -R29, R38 ;  /* 0x000000261d26a221 */ /* 0x000fe20000010100 */
[----:B------:R-:W1:Y:S01]  /*5380*/  @!P4 MUFU.EX2 R40, R40 ;  /* 0x000000280028c308 */ /* 0x000e620000000800 */
[----:B--2---:R-:W-:Y:S01]  /*5390*/  @!P0 STS [R46+0x440], R42 ;  /* 0x0004402a2e008388 */ /* 0x004fe20000000800 */
[----:B------:R-:W-:Y:S01]  /*53a0*/  ISETP.GE.OR P0, PT, R2, R0, P6 ;  /* 0x000000000200720c */ /* 0x000fe20003706670 */
[----:B------:R-:W-:Y:S01]  /*53b0*/  @!P2 FMUL.FTZ R38, R38, 1.4426950216293334961 ;  /* 0x3fb8aa3b2626a820 */ /* 0x000fe20000410000 */
[----:B------:R-:W-:-:S03]  /*53c0*/  IADD3 R2, R47, 0x48, RZ ;  /* 0x000000482f027810 */ /* 0x000fc60007ffe0ff */
[----:B------:R-:W-:Y:S01]  /*53d0*/  @!P1 FADD.FTZ R39, -R29, R39 ;  /* 0x000000271d279221 */ /* 0x000fe20000010100 */
[----:B------:R-:W2:Y:S01]  /*53e0*/  @!P3 MUFU.EX2 R41, R41 ;  /* 0x000000290029b308 */ /* 0x000ea20000000800 */
[----:B0-----:R-:W-:Y:S01]  /*53f0*/  @!P5 STS [R46+0x660], R43 ;  /* 0x0006602b2e00d388 */ /* 0x001fe20000000800 */
[----:B------:R-:W-:Y:S01]  /*5400*/  ISETP.GE.OR P5, PT, R2, R0, P6 ;  /* 0x000000000200720c */ /* 0x000fe200037a6670 */
[----:B------:R-:W-:Y:S01]  /*5410*/  @!P1 FMUL.FTZ R39, R39, 1.4426950216293334961 ;  /* 0x3fb8aa3b27279820 */ /* 0x000fe20000410000 */
[----:B------:R-:W-:-:S03]  /*5420*/  VIADD R2, R47, 0x50 ;  /* 0x000000502f027836 */ /* 0x000fc60000000000 */
[----:B------:R-:W-:Y:S01]  /*5430*/  @!P0 FADD.FTZ R36, -R29, R36 ;  /* 0x000000241d248221 */ /* 0x000fe20000010100 */
        /* <DEDUP_REMOVED lines=14> */
[-C--:B------:R-:W-:Y:S01]  /*5520*/  ISETP.GE.OR P2, PT, R2, R0.reuse, P6 ;  /* 0x000000000200720c */ /* 0x080fe20003746670 */
[----:B------:R-:W-:Y:S02]  /*5530*/  VIADD R2, R47, 0x68 ;  /* 0x000000682f027836 */ /* 0x000fe40000000000 */
[----:B------:R-:W-:Y:S02]  /*5540*/  @!P4 FMUL.FTZ R34, R34, 1.4426950216293334961 ;  /* 0x3fb8aa3b2222c820 */ /* 0x000fe40000410000 */
        /* <DEDUP_REMOVED lines=9> */
[-C--:B------:R-:W-:Y:S01]  /*55e0*/  ISETP.GE.OR P0, PT, R2, R0.reuse, P6 ;  /* 0x000000000200720c */ /* 0x080fe20003706670 */
[----:B------:R-:W-:Y:S01]  /*55f0*/  @!P2 FMUL.FTZ R32, R32, 1.4426950216293334961 ;  /* 0x3fb8aa3b2020a820 */ /* 0x000fe20000410000 */
[C---:B------:R-:W-:Y:S02]  /*5600*/  IADD3 R2, R47.reuse, 0x78, RZ ;  /* 0x000000782f027810 */ /* 0x040fe40007ffe0ff */
[----:B------:R-:W-:Y:S01]  /*5610*/  SHF.L.U32 R47, R47, 0x2, RZ ;  /* 0x000000022f2f7819 */ /* 0x000fe200000006ff */
[----:B------:R-:W-:Y:S01]  /*5620*/  @!P1 FADD.FTZ R33, -R29, R33 ;  /* 0x000000211d219221 */ /* 0x000fe20000010100 */
[----:B------:R-:W-:Y:S01]  /*5630*/  ISETP.GE.OR P6, PT, R2, R0, P6 ;  /* 0x000000000200720c */ /* 0x000fe200037c6670 */
[----:B------:R-:W2:Y:S01]  /*5640*/  @!P3 MUFU.EX2 R35, R35 ;  /* 0x000000230023b308 */ /* 0x000ea20000000800 */
[----:B0-----:R-:W-:Y:S01]  /*5650*/  @!P5 STS [R46+0x1320], R37 ;  /* 0x001320252e00d388 */ /* 0x001fe20000000800 */
[----:B------:R-:W-:-:S04]  /*5660*/  @!P1 FMUL.FTZ R33, R33, 1.4426950216293334961 ;  /* 0x3fb8aa3b21219820 */ /* 0x000fc80000410000 */
[C---:B------:R-:W-:Y:S02]  /*5670*/  @!P0 FADD.FTZ R30, -R29.reuse, R30 ;  /* 0x0000001e1d1e8221 */ /* 0x040fe40000010100 */
[----:B------:R-:W0:Y:S01]  /*5680*/  @!P2 MUFU.EX2 R32, R32 ;  /* 0x000000200020a308 */ /* 0x000e220000000800 */
[----:B-1----:R-:W-:Y:S01]  /*5690*/  @!P4 STS [R46+0x1540], R34 ;  /* 0x001540222e00c388 */ /* 0x002fe20000000800 */
[----:B------:R-:W-:Y:S02]  /*56a0*/  @!P0 FMUL.FTZ R30, R30, 1.4426950216293334961 ;  /* 0x3fb8aa3b1e1e8820 */ /* 0x000fe40000410000 */
[----:B------:R-:W-:-:S04]  /*56b0*/  @!P6 FADD.FTZ R29, -R29, R31 ;  /* 0x0000001f1d1de221 */ /* 0x000fc80000010100 */
[----:B------:R-:W1:Y:S01]  /*56c0*/  @!P0 MUFU.EX2 R30, R30 ;  /* 0x0000001e001e8308 */ /* 0x000e620000000800 */
[----:B------:R-:W-:Y:S01]  /*56d0*/  @!P6 FMUL.FTZ R2, R29, 1.4426950216293334961 ;  /* 0x3fb8aa3b1d02e820 */ /* 0x000fe20000410000 */
[----:B--2---:R-:W-:Y:S01]  /*56e0*/  @!P3 STS [R46+0x1760], R35 ;  /* 0x001760232e00b388 */ /* 0x004fe20000000800 */
[----:B------:R-:W-:-:S05]  /*56f0*/  IADD3 R29, R47, 0x40, RZ ;  /* 0x000000402f1d7810 */ /* 0x000fca0007ffe0ff */
[----:B------:R-:W2:Y:S01]  /*5700*/  @!P1 MUFU.EX2 R33, R33 ;  /* 0x0000002100219308 */ /* 0x000ea20000000800 */
[----:B0-----:R-:W-:Y:S07]  /*5710*/  @!P2 STS [R46+0x1980], R32 ;  /* 0x001980202e00a388 */ /* 0x001fee0000000800 */
[----:B------:R-:W0:Y:S01]  /*5720*/  @!P6 MUFU.EX2 R2, R2 ;  /* 0x000000020002e308 */ /* 0x000e220000000800 */
[----:B-1----:R1:W-:Y:S01]  /*5730*/  @!P0 STS [R46+0x1dc0], R30 ;  /* 0x001dc01e2e008388 */ /* 0x0023e20000000800 */
[----:B------:R-:W-:Y:S01]  /*5740*/  ISETP.GE.AND P0, PT, R0, 0x1, PT ;  /* 0x000000010000780c */ /* 0x000fe20003f06270 */
[----:B------:R-:W-:-:S02]  /*5750*/  HFMA2.MMA R0, -RZ, RZ, 0, 0 ;  /* 0x00000000ff007435 */ /* 0x000fc400000001ff */
[----:B--2---:R-:W-:Y:S04]  /*5760*/  @!P1 STS [R46+0x1ba0], R33 ;  /* 0x001ba0212e009388 */ /* 0x004fe80000000800 */
[----:B0-----:R0:W-:Y:S01]  /*5770*/  @!P6 STS [R46+0x1fe0], R2 ;  /* 0x001fe0022e00e388 */ /* 0x0011e20000000800 */
[----:B-1----:R-:W-:Y:S02]  /*5780*/  IADD3 R30, R47, 0x20, RZ ;  /* 0x000000202f1e7810 */ /* 0x002fe40007ffe0ff */
[----:B0-----:R-:W-:Y:S01]  /*5790*/  CS2R R2, SRZ ;  /* 0x0000000000027805 */ /* 0x001fe2000001ff00 */
[----:B------:R-:W-:Y:S06]  /*57a0*/  BAR.SYNC.DEFER_BLOCKING 0x0 ;  /* 0x0000000000007b1d */ /* 0x000fec0000010000 */
[----:B------:R-:W-:Y:S05]  /*57b0*/  @!P0 BRA `(.L_x_41) ;  /* 0x0000000400088947 */ /* 0x000fea0003800000 */
[----:B------:R-:W0:Y:S01]  /*57c0*/  S2UR UR6, SR_CgaCtaId ;  /* 0x00000000000679c3 */ /* 0x000e220000008800 */
[----:B------:R-:W-:Y:S01]  /*57d0*/  ULDC UR10, c[0x0][0x2dc] ;  /* 0x0000b700000a7ab9 */ /* 0x000fe20000000800 */
[C---:B------:R-:W-:Y:S01]  /*57e0*/  IMAD R32, R15.reuse, 0x60, R47 ;  /* 0x000000600f207824 */ /* 0x040fe200078e022f */
[----:B------:R-:W-:Y:S01]  /*57f0*/  UIMAD UR4, UR7, UR10, URZ ;  /* 0x0000000a070472a4 */ /* 0x000fe2000f8e023f */
[C---:B------:R-:W-:Y:S01]  /*5800*/  VIADD R13, R28.reuse, -UR7 ;  /* 0x800000071c0d7c36 */ /* 0x040fe20008000000 */
[----:B------:R-:W-:Y:S01]  /*5810*/  CS2R R16, SRZ ;  /* 0x0000000000107805 */ /* 0x000fe2000001ff00 */
[----:B------:R-:W-:Y:S01]  /*5820*/  IMAD R34, R28, UR10, RZ ;  /* 0x0000000a1c227c24 */ /* 0x000fe2000f8e02ff */
[----:B------:R-:W-:Y:S01]  /*5830*/  USHF.R.S32.HI UR11, URZ, 0x1f, UR4 ;  /* 0x0000001f3f0b7899 */ /* 0x000fe20008011404 */
[----:B------:R-:W-:Y:S02]  /*5840*/  CS2R R18, SRZ ;  /* 0x0000000000127805 */ /* 0x000fe4000001ff00 */
[----:B------:R-:W-:Y:S01]  /*5850*/  IADD3 R12, P0, R32, UR4, RZ ;  /* 0x00000004200c7c10 */ /* 0x000fe2000ff1e0ff */
[----:B------:R-:W-:Y:S01]  /*5860*/  ULDC.64 UR4, c[0x0][0x288] ;  /* 0x0000a20000047ab9 */ /* 0x000fe20000000a00 */
[----:B------:R-:W-:-:S02]  /*5870*/  ISETP.GE.AND P4, PT, R15, R13, PT ;  /* 0x0000000d0f00720c */ /* 0x000fc40003f86270 */
[----:B------:R-:W-:Y:S02]  /*5880*/  CS2R R20, SRZ ;  /* 0x0000000000147805 */ /* 0x000fe4000001ff00 */
[----:B------:R-:W-:Y:S02]  /*5890*/  LEA.HI.X.SX32 R32, R32, UR11, 0x1, P0 ;  /* 0x0000000b20207c11 */ /* 0x000fe400080f0eff */
[----:B------:R-:W-:Y:S02]  /*58a0*/  CS2R R22, SRZ ;  /* 0x0000000000167805 */ /* 0x000fe4000001ff00 */
[----:B------:R-:W-:Y:S01]  /*58b0*/  LEA R33, P0, R12, UR4, 0x2 ;  /* 0x000000040c217c11 */ /* 0x000fe2000f8010ff */
[----:B------:R-:W-:Y:S01]  /*58c0*/  UMOV UR4, 0x400 ;  /* 0x0000040000047882 */ /* 0x000fe20000000000 */
[----:B------:R-:W-:Y:S02]  /*58d0*/  CS2R R24, SRZ ;  /* 0x0000000000187805 */ /* 0x000fe4000001ff00 */
[----:B------:R-:W-:-:S02]  /*58e0*/  CS2R R26, SRZ ;  /* 0x00000000001a7805 */ /* 0x000fc4000001ff00 */
[----:B------:R-:W-:Y:S01]  /*58f0*/  LEA.HI.X R32, R12, UR5, R32, 0x2, P0 ;  /* 0x000000050c207c11 */ /* 0x000fe200080f1420 */
[----:B------:R-:W-:Y:S01]  /*5900*/  IMAD.MOV.U32 R12, RZ, RZ, RZ ;  /* 0x000000ffff0c7224 */ /* 0x000fe200078e00ff */
[----:B------:R-:W-:Y:S01]  /*5910*/  IADD3 R33, P0, R33, 0x100, RZ ;  /* 0x0000010021217810 */ /* 0x000fe20007f1e0ff */
[----:B------:R-:W-:Y:S01]  /*5920*/  IMAD.WIDE R34, R34, 0x4, RZ ;  /* 0x0000000422227825 */ /* 0x000fe200078e02ff */
[----:B------:R-:W-:Y:S01]  /*5930*/  UMOV UR5, URZ ;  /* 0x0000003f00057c82 */ /* 0x000fe20008000000 */
[----:B0-----:R-:W-:Y:S02]  /*5940*/  ULEA UR4, UR6, UR4, 0x18 ;  /* 0x0000000406047291 */ /* 0x001fe4000f8ec03f */
[----:B------:R-:W-:-:S04]  /*5950*/  IMAD.X R32, RZ, RZ, R32, P0 ;  /* 0x000000ffff207224 */ /* 0x000fc800000e0620 */
[----:B------:R-:W-:Y:S01]  /*5960*/  LEA R14, R15, UR4, 0x2 ;  /* 0x000000040f0e7c11 */ /* 0x000fe2000f8e10ff */
[----:B------:R-:W-:-:S06]  /*5970*/  ULDC UR4, c[0x0][0x2d0] ;  /* 0x0000b40000047ab9 */ /* 0x000fcc0000000800 */
.L_x_44:
[----:B---3--:R-:W-:Y:S01]  /*5980*/  MOV R37, R32 ;  /* 0x0000002000257202 */ /* 0x008fe20000000f00 */
[----:B------:R-:W0:Y:S01]  /*5990*/  LDC R31, c[0x0][0x3c4] ;  /* 0x0000f100ff1f7b82 */ /* 0x000e220000000800 */
[----:B------:R1:W2:Y:S01]  /*59a0*/  LDS R13, [R14] ;  /* 0x000000000e0d7984 */ /* 0x0002a20000000800 */
[----:B------:R-:W-:Y:S01]  /*59b0*/  UIADD3 UR5, UR5, 0x1, URZ ;  /* 0x0000000105057890 */ /* 0x000fe2000fffe03f */
[----:B------:R-:W-:Y:S01]  /*59c0*/  IMAD.MOV.U32 R36, RZ, RZ, R33 ;  /* 0x000000ffff247224 */ /* 0x000fe200078e0021 */
[----:B------:R-:W-:Y:S04]  /*59d0*/  BSSY B0, `(.L_x_42) ;  /* 0x0000010000007945 */ /* 0x000fe80003800000 */
[----:B------:R-:W-:Y:S01]  /*59e0*/  IADD3 R33, P0, R34, R36, RZ ;  /* 0x0000002422217210 */ /* 0x000fe20007f1e0ff */
[----:B------:R-:W-:Y:S01]  /*59f0*/  @!UPT UIADD3 URZ, URZ, URZ, URZ ;  /* 0x0000003f3f3ff290 */ /* 0x000fe2000fffe03f */
[----:B------:R-:W-:Y:S11]  /*5a00*/  @P4 BRA `(.L_x_43) ;  /* 0x0000000000304947 */ /* 0x000ff60003800000 */
[----:B------:R-:W-:Y:S02]  /*5a10*/  ISETP.GE.AND P3, PT, R47, UR4, PT ;  /* 0x000000042f007c0c */ /* 0x000fe4000bf66270 */
[----:B------:R-:W-:Y:S02]  /*5a20*/  CS2R R16, SRZ ;  /* 0x0000000000107805 */ /* 0x000fe4000001ff00 */
[----:B------:R-:W-:Y:S02]  /*5a30*/  ISETP.GE.AND P2, PT, R30, UR4, PT ;  /* 0x000000041e007c0c */ /* 0x000fe4000bf46270 */
[----:B------:R-:W-:Y:S02]  /*5a40*/  CS2R R18, SRZ ;  /* 0x0000000000127805 */ /* 0x000fe4000001ff00 */
[----:B------:R-:W-:Y:S02]  /*5a50*/  ISETP.GE.AND P1, PT, R29, UR4, PT ;  /* 0x000000041d007c0c */ /* 0x000fe4000bf26270 */
[----:B------:R-:W-:Y:S02]  /*5a60*/  CS2R R20, SRZ ;  /* 0x0000000000147805 */ /* 0x000fe4000001ff00 */
[----:B------:R-:W-:Y:S02]  /*5a70*/  CS2R R22, SRZ ;  /* 0x0000000000167805 */ /* 0x000fe4000001ff00 */
[----:B------:R-:W-:Y:S02]  /*5a80*/  CS2R R24, SRZ ;  /* 0x0000000000187805 */ /* 0x000fe4000001ff00 */
[----:B------:R-:W-:Y:S01]  /*5a90*/  CS2R R26, SRZ ;  /* 0x00000000001a7805 */ /* 0x000fe2000001ff00 */
[----:B------:R3:W5:Y:S04]  /*5aa0*/  @!P3 LDG.E.128 R16, desc[UR8][R36.64+-0x100] ;  /* 0xffff00082410b981 */ /* 0x000768000c1e1d00 */
[----:B------:R3:W5:Y:S04]  /*5ab0*/  @!P2 LDG.E.128 R20, desc[UR8][R36.64+-0x80] ;  /* 0xffff80082414a981 */ /* 0x000768000c1e1d00 */
[----:B------:R3:W5:Y:S02]  /*5ac0*/  @!P1 LDG.E.128 R24, desc[UR8][R36.64] ;  /* 0x0000000824189981 */ /* 0x000764000c1e1d00 */
.L_x_43:
[----:B------:R-:W-:Y:S05]  /*5ad0*/  BSYNC B0 ;  /* 0x0000000000007941 */ /* 0x000fea0003800000 */
.L_x_42:
[----:B------:R-:W-:Y:S01]  /*5ae0*/  IADD3.X R32, R35, R37, RZ, P0, !PT ;  /* 0x0000002523207210 */ /* 0x000fe200007fe4ff */
[----:B--2--5:R-:W-:Y:S01]  /*5af0*/  FFMA.FTZ R0, R13, R16, R0 ;  /* 0x000000100d007223 */ /* 0x024fe20000010000 */
[----:B0-----:R-:W-:Y:S01]  /*5b00*/  ISETP.LE.AND P0, PT, R31, UR5, PT ;  /* 0x000000051f007c0c */ /* 0x001fe2000bf03270 */
[C---:B------:R-:W-:Y:S01]  /*5b10*/  FFMA.FTZ R2, R13.reuse, R17, R2 ;  /* 0x000000110d027223 */ /* 0x040fe20000010002 */
        /* <DEDUP_REMOVED lines=9> */
[----:B-1----:R-:W-:Y:S01]  /*5bb0*/  IADD3 R14, R14, 0x44, RZ ;  /* 0x000000440e0e7810 */ /* 0x002fe20007ffe0ff */
[----:B------:R-:W-:Y:S01]  /*5bc0*/  FFMA.FTZ R12, R13, R27, R12 ;  /* 0x0000001b0d0c7223 */ /* 0x000fe2000001000c */
[----:B------:R-:W-:Y:S06]  /*5bd0*/  @!P0 BRA `(.L_x_44) ;  /* 0xfffffffc00688947 */ /* 0x000fec000383ffff */
.L_x_41:
[----:B------:R-:W-:-:S04]  /*5be0*/  IADD3 R15, R15, UR7, RZ ;  /* 0x000000070f0f7c10 */ /* 0x000fc8000fffe0ff */
[----:B------:R-:W-:-:S13]  /*5bf0*/  ISETP.GE.AND P0, PT, R15, R28, PT ;  /* 0x0000001c0f00720c */ /* 0x000fda0003f06270 */
[----:B------:R-:W-:Y:S05]  /*5c00*/  @P0 EXIT ;  /* 0x000000000000094d */ /* 0x000fea0003800000 */
[----:B------:R-:W0:Y:S01]  /*5c10*/  LDC R17, c[0x0][0x2c4] ;  /* 0x0000b100ff117b82 */ /* 0x000e220000000800 */
[----:B------:R-:W-:Y:S01]  /*5c20*/  ULDC UR4, c[0x0][0x270] ;  /* 0x00009c0000047ab9 */ /* 0x000fe20000000800 */
[----:B------:R-:W-:Y:S01]  /*5c30*/  IABS R21, R15 ;  /* 0x0000000f00157213 */ /* 0x000fe20000000000 */
[----:B------:R-:W-:Y:S01]  /*5c40*/  ULDC UR6, c[0x0][0x2d0] ;  /* 0x0000b40000067ab9 */ /* 0x000fe20000000800 */
[----:B------:R-:W-:Y:S02]  /*5c50*/  F2FP.F16.F32.PACK_AB R2, R2, R0 ;  /* 0x000000000202723e */ /* 0x000fe400000000ff */
[----:B------:R-:W-:Y:S02]  /*5c60*/  F2FP.F16.F32.PACK_AB R3, R4, R3 ;  /* 0x000000030403723e */ /* 0x000fe400000000ff */
[----:B------:R-:W-:Y:S02]  /*5c70*/  F2FP.F16.F32.PACK_AB R7, R8, R7 ;  /* 0x000000070807723e */ /* 0x000fe400000000ff */
[----:B------:R-:W-:Y:S01]  /*5c80*/  F2FP.F16.F32.PACK_AB R5, R6, R5 ;  /* 0x000000050605723e */ /* 0x000fe200000000ff */
[----:B0-----:R-:W-:Y:S01]  /*5c90*/  IMAD R18, R17, UR4, RZ ;  /* 0x0000000411127c24 */ /* 0x001fe2000f8e02ff */
[----:B------:R-:W-:Y:S01]  /*5ca0*/  IABS R16, R17 ;  /* 0x0000001100107213 */ /* 0x000fe20000000000 */
[----:B------:R-:W-:-:S03]  /*5cb0*/  ULDC.64 UR4, c[0x0][0x290] ;  /* 0x0000a40000047ab9 */ /* 0x000fc60000000a00 */
[-C--:B------:R-:W-:Y:S01]  /*5cc0*/  IABS R20, R18.reuse ;  /* 0x0000001200147213 */ /* 0x080fe20000000000 */
[----:B------:R-:W0:Y:S01]  /*5cd0*/  I2F.RP R13, R16 ;  /* 0x00000010000d7306 */ /* 0x000e220000209400 */
[----:B------:R-:W-:-:S05]  /*5ce0*/  IABS R14, R18 ;  /* 0x00000012000e7213 */ /* 0x000fca0000000000 */
[----:B------:R-:W-:Y:S02]  /*5cf0*/  IMAD.MOV R14, RZ, RZ, -R14 ;  /* 0x000000ffff0e7224 */ /* 0x000fe400078e0a0e */
[----:B------:R-:W1:Y:S08]  /*5d00*/  I2F.RP R22, R20 ;  /* 0x0000001400167306 */ /* 0x000e700000209400 */
[----:B0-----:R-:W0:Y:S08]  /*5d10*/  MUFU.RCP R13, R13 ;  /* 0x0000000d000d7308 */ /* 0x001e300000001000 */
[----:B-1----:R-:W1:Y:S01]  /*5d20*/  MUFU.RCP R22, R22 ;  /* 0x0000001600167308 */ /* 0x002e620000001000 */
[----:B0-----:R-:W-:-:S02]  /*5d30*/  VIADD R13, R13, 0xffffffe ;  /* 0x0ffffffe0d0d7836 */ /* 0x001fc40000000000 */
[----:B-1----:R-:W-:-:S05]  /*5d40*/  VIADD R22, R22, 0xffffffe ;  /* 0x0ffffffe16167836 */ /* 0x002fca0000000000 */
[----:B------:R-:W0:Y:S02]  /*5d50*/  F2I.FTZ.U32.TRUNC.NTZ R23, R22 ;  /* 0x0000001600177305 */ /* 0x000e24000021f000 */
[----:B0-----:R-:W-:Y:S02]  /*5d60*/  IMAD.MOV R19, RZ, RZ, -R23 ;  /* 0x000000ffff137224 */ /* 0x001fe400078e0a17 */
[----:B------:R-:W-:Y:S02]  /*5d70*/  IMAD.MOV.U32 R22, RZ, RZ, RZ ;  /* 0x000000ffff167224 */ /* 0x000fe400078e00ff */
[----:B------:R-:W-:-:S04]  /*5d80*/  IMAD R19, R19, R20, RZ ;  /* 0x0000001413137224 */ /* 0x000fc800078e02ff */
[----:B------:R-:W-:Y:S02]  /*5d90*/  IMAD.HI.U32 R19, R23, R19, R22 ;  /* 0x0000001317137227 */ /* 0x000fe400078e0016 */
[----:B------:R-:W0:Y:S04]  /*5da0*/  F2I.FTZ.U32.TRUNC.NTZ R23, R13 ;  /* 0x0000000d00177305 */ /* 0x000e28000021f000 */
[----:B------:R-:W-:-:S04]  /*5db0*/  IMAD.HI.U32 R19, R19, R21, RZ ;  /* 0x0000001513137227 */ /* 0x000fc800078e00ff */
[----:B------:R-:W-:-:S05]  /*5dc0*/  IMAD R14, R19, R14, R21 ;  /* 0x0000000e130e7224 */ /* 0x000fca00078e0215 */
[----:B------:R-:W-:-:S13]  /*5dd0*/  ISETP.GT.U32.AND P1, PT, R20, R14, PT ;  /* 0x0000000e1400720c */ /* 0x000fda0003f24070 */
[-C--:B------:R-:W-:Y:S01]  /*5de0*/  @!P1 IADD3 R14, R14, -R20.reuse, RZ ;  /* 0x800000140e0e9210 */ /* 0x080fe20007ffe0ff */
[----:B------:R-:W-:Y:S01]  /*5df0*/  @!P1 VIADD R19, R19, 0x1 ;  /* 0x0000000113139836 */ /* 0x000fe20000000000 */
[----:B------:R-:W-:Y:S02]  /*5e00*/  ISETP.NE.AND P1, PT, R18, RZ, PT ;  /* 0x000000ff1200720c */ /* 0x000fe40003f25270 */
[----:B------:R-:W-:Y:S02]  /*5e10*/  ISETP.GE.U32.AND P2, PT, R14, R20, PT ;  /* 0x000000140e00720c */ /* 0x000fe40003f46070 */
[----:B------:R-:W-:-:S04]  /*5e20*/  LOP3.LUT R14, R15, R18, RZ, 0x3c, !PT ;  /* 0x000000120f0e7212 */ /* 0x000fc800078e3cff */
[----:B------:R-:W-:Y:S01]  /*5e30*/  ISETP.GE.AND P0, PT, R14, RZ, PT ;  /* 0x000000ff0e00720c */ /* 0x000fe20003f06270 */
[----:B0-----:R-:W-:-:S04]  /*5e40*/  IMAD.MOV R14, RZ, RZ, -R23 ;  /* 0x000000ffff0e7224 */ /* 0x001fc800078e0a17 */
[----:B------:R-:W-:Y:S02]  /*5e50*/  IMAD R14, R14, R16, RZ ;  /* 0x000000100e0e7224 */ /* 0x000fe400078e02ff */
[----:B------:R-:W-:Y:S02]  /*5e60*/  @P2 VIADD R19, R19, 0x1 ;  /* 0x0000000113132836 */ /* 0x000fe40000000000 */
[----:B------:R-:W-:-:S04]  /*5e70*/  IMAD.HI.U32 R14, R23, R14, R22 ;  /* 0x0000000e170e7227 */ /* 0x000fc800078e0016 */
[----:B------:R-:W-:Y:S02]  /*5e80*/  @!P0 IADD3 R19, -R19, RZ, RZ ;  /* 0x000000ff13138210 */ /* 0x000fe40007ffe1ff */
[----:B------:R-:W-:-:S05]  /*5e90*/  @!P1 LOP3.LUT R19, RZ, R18, RZ, 0x33, !PT ;  /* 0x00000012ff139212 */ /* 0x000fca00078e33ff */
[C---:B------:R-:W-:Y:S02]  /*5ea0*/  IMAD R18, R19.reuse, R18, RZ ;  /* 0x0000001213127224 */ /* 0x040fe400078e02ff */
[----:B------:R-:W-:-:S04]  /*5eb0*/  IMAD.WIDE.U32 R22, R19, UR4, RZ ;  /* 0x0000000413167c25 */ /* 0x000fc8000f8e00ff */
[----:B------:R-:W-:-:S05]  /*5ec0*/  IMAD.IADD R20, R15, 0x1, -R18 ;  /* 0x000000010f147824 */ /* 0x000fca00078e0a12 */
[----:B------:R-:W-:Y:S02]  /*5ed0*/  IABS R13, R20 ;  /* 0x00000014000d7213 */ /* 0x000fe40000000000 */
[----:B------:R-:W-:-:S03]  /*5ee0*/  LOP3.LUT R20, R20, R17, RZ, 0x3c, !PT ;  /* 0x0000001114147212 */ /* 0x000fc600078e3cff */
[----:B------:R-:W-:Y:S01]  /*5ef0*/  IMAD.HI.U32 R21, R14, R13, RZ ;  /* 0x0000000d0e157227 */ /* 0x000fe200078e00ff */
[----:B------:R-:W-:-:S03]  /*5f00*/  ISETP.GE.AND P1, PT, R20, RZ, PT ;  /* 0x000000ff1400720c */ /* 0x000fc60003f26270 */
[----:B------:R-:W-:-:S04]  /*5f10*/  IMAD.MOV R14, RZ, RZ, -R21 ;  /* 0x000000ffff0e7224 */ /* 0x000fc800078e0a15 */
[----:B------:R-:W-:Y:S01]  /*5f20*/  IMAD R13, R16, R14, R13 ;  /* 0x0000000e100d7224 */ /* 0x000fe200078e020d */
[----:B------:R-:W-:-:S04]  /*5f30*/  SHF.R.S32.HI R14, RZ, 0x1f, R19 ;  /* 0x0000001fff0e7819 */ /* 0x000fc80000011413 */
[----:B------:R-:W-:Y:S01]  /*5f40*/  ISETP.GT.U32.AND P0, PT, R16, R13, PT ;  /* 0x0000000d1000720c */ /* 0x000fe20003f04070 */
[----:B------:R-:W-:-:S04]  /*5f50*/  IMAD R14, R14, UR4, RZ ;  /* 0x000000040e0e7c24 */ /* 0x000fc8000f8e02ff */
[----:B------:R-:W-:Y:S01]  /*5f60*/  IMAD R14, R19, UR5, R14 ;  /* 0x00000005130e7c24 */ /* 0x000fe2000f8e020e */
[----:B------:R-:W-:-:S03]  /*5f70*/  ULDC.64 UR4, c[0x0][0x2a0] ;  /* 0x0000a80000047ab9 */ /* 0x000fc60000000a00 */
[----:B------:R-:W-:-:S04]  /*5f80*/  IMAD.IADD R19, R23, 0x1, R14 ;  /* 0x0000000117137824 */ /* 0x000fc800078e020e */
[-C--:B------:R-:W-:Y:S01]  /*5f90*/  @!P0 IADD3 R13, R13, -R16.reuse, RZ ;  /* 0x800000100d0d8210 */ /* 0x080fe20007ffe0ff */
[----:B------:R-:W-:Y:S01]  /*5fa0*/  @!P0 VIADD R21, R21, 0x1 ;  /* 0x0000000115158836 */ /* 0x000fe20000000000 */
[----:B------:R-:W-:Y:S02]  /*5fb0*/  ISETP.NE.AND P0, PT, R17, RZ, PT ;  /* 0x000000ff1100720c */ /* 0x000fe40003f05270 */
[----:B------:R-:W-:-:S13]  /*5fc0*/  ISETP.GE.U32.AND P2, PT, R13, R16, PT ;  /* 0x000000100d00720c */ /* 0x000fda0003f46070 */
[----:B------:R-:W-:Y:S01]  /*5fd0*/  @P2 VIADD R21, R21, 0x1 ;  /* 0x0000000115152836 */ /* 0x000fe20000000000 */
[----:B------:R-:W-:-:S03]  /*5fe0*/  ISETP.GE.AND P2, PT, R47, UR6, PT ;  /* 0x000000062f007c0c */ /* 0x000fc6000bf46270 */
[----:B------:R-:W-:-:S05]  /*5ff0*/  IMAD.MOV.U32 R13, RZ, RZ, R21 ;  /* 0x000000ffff0d7224 */ /* 0x000fca00078e0015 */
[----:B------:R-:W-:Y:S02]  /*6000*/  @!P1 IADD3 R13, -R13, RZ, RZ ;  /* 0x000000ff0d0d9210 */ /* 0x000fe40007ffe1ff */
[-C--:B------:R-:W-:Y:S02]  /*6010*/  @!P0 LOP3.LUT R13, RZ, R17.reuse, RZ, 0x33, !PT ;  /* 0x00000011ff0d8212 */ /* 0x080fe400078e33ff */
[----:B------:R-:W-:Y:S02]  /*6020*/  ISETP.GE.AND P1, PT, R30, UR6, PT ;  /* 0x000000061e007c0c */ /* 0x000fe4000bf26270 */
[----:B------:R-:W-:Y:S01]  /*6030*/  SHF.R.S32.HI R14, RZ, 0x1f, R13 ;  /* 0x0000001fff0e7819 */ /* 0x000fe2000001140d */
[----:B------:R-:W-:Y:S02]  /*6040*/  IMAD R20, R13, R17, R18 ;  /* 0x000000110d147224 */ /* 0x000fe400078e0212 */
[----:B------:R-:W0:Y:S01]  /*6050*/  @!P2 LDC.64 R16, c[0x0][0x280] ;  /* 0x0000a000ff10ab82 */ /* 0x000e220000000a00 */
[----:B------:R-:W-:-:S02]  /*6060*/  IMAD.MOV.U32 R18, RZ, RZ, R22 ;  /* 0x000000ffff127224 */ /* 0x000fc400078e0016 */
[----:B------:R-:W-:Y:S01]  /*6070*/  IADD3 R20, R15, -R20, RZ ;  /* 0x800000140f147210 */ /* 0x000fe20007ffe0ff */
[----:B------:R-:W-:Y:S02]  /*6080*/  IMAD R14, R14, UR4, RZ ;  /* 0x000000040e0e7c24 */ /* 0x000fe4000f8e02ff */
[----:B------:R-:W-:Y:S01]  /*6090*/  IMAD.WIDE.U32 R18, R13, UR4, R18 ;  /* 0x000000040d127c25 */ /* 0x000fe2000f8e0012 */
[----:B------:R-:W-:-:S03]  /*60a0*/  SHF.R.S32.HI R21, RZ, 0x1f, R20 ;  /* 0x0000001fff157819 */ /* 0x000fc60000011414 */
[----:B------:R-:W-:Y:S01]  /*60b0*/  IMAD R13, R13, UR5, R14 ;  /* 0x000000050d0d7c24 */ /* 0x000fe2000f8e020e */
[----:B------:R-:W-:Y:S01]  /*60c0*/  ULDC.64 UR4, c[0x0][0x298] ;  /* 0x0000a60000047ab9 */ /* 0x000fe20000000a00 */
[----:B------:R-:W1:Y:S01]  /*60d0*/  @!P1 LDC.64 R14, c[0x0][0x280] ;  /* 0x0000a000ff0e9b82 */ /* 0x000e620000000a00 */
[----:B------:R-:W-:Y:S02]  /*60e0*/  IMAD R21, R21, UR4, RZ ;  /* 0x0000000415157c24 */ /* 0x000fe4000f8e02ff */
[----:B------:R-:W-:Y:S02]  /*60f0*/  IMAD.IADD R19, R19, 0x1, R13 ;  /* 0x0000000113137824 */ /* 0x000fe400078e020d */
[C---:B------:R-:W-:Y:S02]  /*6100*/  IMAD R21, R20.reuse, UR5, R21 ;  /* 0x0000000514157c24 */ /* 0x040fe4000f8e0215 */
[----:B------:R-:W-:-:S04]  /*6110*/  IMAD.WIDE.U32 R18, R20, UR4, R18 ;  /* 0x0000000414127c25 */ /* 0x000fc8000f8e0012 */
[----:B------:R-:W-:Y:S01]  /*6120*/  IMAD.IADD R21, R19, 0x1, R21 ;  /* 0x0000000113157824 */ /* 0x000fe200078e0215 */
[CC--:B------:R-:W-:Y:S02]  /*6130*/  @!P2 IADD3 R13, P0, R47.reuse, R18.reuse, RZ ;  /* 0x000000122f0da210 */ /* 0x0c0fe40007f1e0ff */
[C---:B------:R-:W-:Y:S02]  /*6140*/  @!P1 IADD3 R0, P3, R30.reuse, R18, RZ ;  /* 0x000000121e009210 */ /* 0x040fe40007f7e0ff */
[-C--:B------:R-:W-:Y:S02]  /*6150*/  @!P2 LEA.HI.X.SX32 R47, R47, R21.reuse, 0x1, P0 ;  /* 0x000000152f2fa211 */ /* 0x080fe400000f0eff */
[C---:B0-----:R-:W-:Y:S02]  /*6160*/  @!P2 LEA R16, P0, R13.reuse, R16, 0x1 ;  /* 0x000000100d10a211 */ /* 0x041fe400078008ff */
[----:B------:R-:W-:Y:S02]  /*6170*/  @!P1 LEA.HI.X.SX32 R30, R30, R21, 0x1, P3 ;  /* 0x000000151e1e9211 */ /* 0x000fe400018f0eff */
[----:B------:R-:W-:-:S02]  /*6180*/  @!P2 LEA.HI.X R17, R13, R17, R47, 0x1, P0 ;  /* 0x000000110d11a211 */ /* 0x000fc400000f0c2f */
[----:B------:R-:W-:Y:S02]  /*6190*/  ISETP.GE.AND P0, PT, R29, UR6, PT ;  /* 0x000000061d007c0c */ /* 0x000fe4000bf06270 */
[C---:B-1----:R-:W-:Y:S01]  /*61a0*/  @!P1 LEA R14, P3, R0.reuse, R14, 0x1 ;  /* 0x0000000e000e9211 */ /* 0x042fe200078608ff */
[----:B------:R0:W-:Y:S03]  /*61b0*/  @!P2 STG.E.64 desc[UR8][R16.64], R2 ;  /* 0x000000021000a986 */ /* 0x0001e6000c101b08 */
[----:B------:R-:W-:Y:S02]  /*61c0*/  @!P1 LEA.HI.X R15, R0, R15, R30, 0x1, P3 ;  /* 0x0000000f000f9211 */ /* 0x000fe400018f0c1e */
[----:B0-----:R-:W-:Y:S01]  /*61d0*/  MOV R2, R5 ;  /* 0x0000000500027202 */ /* 0x001fe20000000f00 */
[----:B------:R-:W-:-:S05]  /*61e0*/  IMAD.MOV.U32 R3, RZ, RZ, R7 ;  /* 0x000000ffff037224 */ /* 0x000fca00078e0007 */
[----:B------:R0:W-:Y:S01]  /*61f0*/  @!P1 STG.E.64 desc[UR8][R14.64], R2 ;  /* 0x000000020e009986 */ /* 0x0001e2000c101b08 */
[----:B------:R-:W-:Y:S05]  /*6200*/  @P0 EXIT ;  /* 0x000000000000094d */ /* 0x000fea0003800000 */
[C---:B------:R-:W-:Y:S01]  /*6210*/  IADD3 R18, P0, R29.reuse, R18, RZ ;  /* 0x000000121d127210 */ /* 0x040fe20007f1e0ff */
[----:B------:R-:W-:Y:S01]  /*6220*/  ULDC.64 UR4, c[0x0][0x280] ;  /* 0x0000a00000047ab9 */ /* 0x000fe20000000a00 */
[----:B------:R-:W-:Y:S02]  /*6230*/  F2FP.F16.F32.PACK_AB R10, R10, R9 ;  /* 0x000000090a0a723e */ /* 0x000fe400000000ff */
[----:B------:R-:W-:Y:S02]  /*6240*/  LEA.HI.X.SX32 R21, R29, R21, 0x1, P0 ;  /* 0x000000151d157211 */ /* 0x000fe400000f0eff */
[----:B0-----:R-:W-:Y:S02]  /*6250*/  LEA R2, P0, R18, UR4, 0x1 ;  /* 0x0000000412027c11 */ /* 0x001fe4000f8008ff */
[----:B------:R-:W-:Y:S02]  /*6260*/  F2FP.F16.F32.PACK_AB R11, R12, R11 ;  /* 0x0000000b0c0b723e */ /* 0x000fe400000000ff */
[----:B------:R-:W-:-:S05]  /*6270*/  LEA.HI.X R3, R18, UR5, R21, 0x1, P0 ;  /* 0x0000000512037c11 */ /* 0x000fca00080f0c15 */
[----:B------:R-:W-:Y:S01]  /*6280*/  STG.E.64 desc[UR8][R2.64], R10 ;  /* 0x0000000a02007986 */ /* 0x000fe2000c101b08 */
[----:B------:R-:W-:Y:S05]  /*6290*/  EXIT ;  /* 0x000000000000794d */ /* 0x000fea0003800000 */
        .weak           $__internal_0_$__cuda_sm20_div_s64
        .type           $__internal_0_$__cuda_sm20_div_s64,@function
        .size           $__internal_0_$__cuda_sm20_div_s64,(.L_x_6194 - $__internal_0_$__cuda_sm20_div_s64)
$__internal_0_$__cuda_sm20_div_s64:
[----:B------:R-:W-:Y:S02]  /*62a0*/  IADD3 R54, P0, RZ, -R24, RZ ;  /* 0x80000018ff367210 */ /* 0x000fe40007f1e0ff */
[----:B------:R-:W-:-:S03]  /*62b0*/  ISETP.GE.AND P1, PT, R23, RZ, PT ;  /* 0x000000ff1700720c */ /* 0x000fc60003f26270 */
[----:B------:R-:W-:Y:S01]  /*62c0*/  IMAD.X R0, RZ, RZ, ~R23, P0 ;  /* 0x000000ffff007224 */ /* 0x000fe200000e0e17 */
[----:B------:R-:W-:-:S04]  /*62d0*/  SEL R54, R54, R24, !P1 ;  /* 0x0000001836367207 */ /* 0x000fc80004800000 */
[----:B------:R-:W-:-:S04]  /*62e0*/  SEL R55, R0, R23, !P1 ;  /* 0x0000001700377207 */ /* 0x000fc80004800000 */
[----:B------:R-:W0:Y:S08]  /*62f0*/  I2F.U64.RP R0, R54 ;  /* 0x0000003600007312 */ /* 0x000e300000309000 */
[----:B0-----:R-:W0:Y:S02]  /*6300*/  MUFU.RCP R0, R0 ;  /* 0x0000000000007308 */ /* 0x001e240000001000 */
[----:B0-----:R-:W-:-:S06]  /*6310*/  VIADD R0, R0, 0x1ffffffe ;  /* 0x1ffffffe00007836 */ /* 0x001fcc0000000000 */
[----:B------:R-:W0:Y:S02]  /*6320*/  F2I.U64.TRUNC R64, R0 ;  /* 0x0000000000407311 */ /* 0x000e24000020d800 */
[----:B0-----:R-:W-:-:S04]  /*6330*/  IMAD.WIDE.U32 R20, R64, R54, RZ ;  /* 0x0000003640147225 */ /* 0x001fc800078e00ff */
[C---:B------:R-:W-:Y:S01]  /*6340*/  IMAD R0, R64.reuse, R55, R21 ;  /* 0x0000003740007224 */ /* 0x040fe200078e0215 */
[----:B------:R-:W-:Y:S01]  /*6350*/  IADD3 R20, P0, RZ, -R20, RZ ;  /* 0x80000014ff147210 */ /* 0x000fe20007f1e0ff */
[----:B------:R-:W-:Y:S02]  /*6360*/  IMAD.MOV.U32 R67, RZ, RZ, R64 ;  /* 0x000000ffff437224 */ /* 0x000fe400078e0040 */
[----:B------:R-:W-:Y:S02]  /*6370*/  IMAD R0, R65, R54, R0 ;  /* 0x0000003641007224 */ /* 0x000fe400078e0200 */
[----:B------:R-:W-:-:S04]  /*6380*/  IMAD.HI.U32 R66, R64, R20, RZ ;  /* 0x0000001440427227 */ /* 0x000fc800078e00ff */
[----:B------:R-:W-:-:S04]  /*6390*/  IMAD.X R0, RZ, RZ, ~R0, P0 ;  /* 0x000000ffff007224 */ /* 0x000fc800000e0e00 */
[----:B------:R-:W-:-:S04]  /*63a0*/  IMAD.WIDE.U32 R66, P0, R64, R0, R66 ;  /* 0x0000000040427225 */ /* 0x000fc80007800042 */
[----:B------:R-:W-:-:S04]  /*63b0*/  IMAD.HI.U32 R27, R65, R0, RZ ;  /* 0x00000000411b7227 */ /* 0x000fc800078e00ff */
[----:B------:R-:W-:-:S04]  /*63c0*/  IMAD.HI.U32 R20, P1, R65, R20, R66 ;  /* 0x0000001441147227 */ /* 0x000fc80007820042 */
[----:B------:R-:W-:Y:S02]  /*63d0*/  IMAD R0, R65, R0, RZ ;  /* 0x0000000041007224 */ /* 0x000fe400078e02ff */
[----:B------:R-:W-:-:S03]  /*63e0*/  IMAD.X R27, R27, 0x1, R65, P0 ;  /* 0x000000011b1b7824 */ /* 0x000fc600000e0641 */
[----:B------:R-:W-:-:S04]  /*63f0*/  IADD3 R65, P0, R0, R20, RZ ;  /* 0x0000001400417210 */ /* 0x000fc80007f1e0ff */
[----:B------:R-:W-:Y:S01]  /*6400*/  IADD3.X R27, RZ, RZ, R27, P0, P1 ;  /* 0x000000ffff1b7210 */ /* 0x000fe200007e241b */
[----:B------:R-:W-:Y:S01]  /*6410*/  IMAD.WIDE.U32 R66, R65, R54, RZ ;  /* 0x0000003641427225 */ /* 0x000fe200078e00ff */
[----:B------:R-:W-:-:S03]  /*6420*/  ISETP.GE.AND P1, PT, R18, RZ, PT ;  /* 0x000000ff1200720c */ /* 0x000fc60003f26270 */
[----:B------:R-:W-:Y:S01]  /*6430*/  IMAD R20, R65, R55, R67 ;  /* 0x0000003741147224 */ /* 0x000fe200078e0243 */
[----:B------:R-:W-:-:S03]  /*6440*/  IADD3 R21, P0, RZ, -R66, RZ ;  /* 0x80000042ff157210 */ /* 0x000fc60007f1e0ff */
[----:B------:R-:W-:Y:S02]  /*6450*/  IMAD R20, R27, R54, R20 ;  /* 0x000000361b147224 */ /* 0x000fe400078e0214 */
[----:B------:R-:W-:-:S03]  /*6460*/  IMAD.HI.U32 R64, R65, R21, RZ ;  /* 0x0000001541407227 */ /* 0x000fc600078e00ff */
[----:B------:R-:W-:-:S05]  /*6470*/  IADD3.X R20, RZ, ~R20, RZ, P0, !PT ;  /* 0x80000014ff147210 */ /* 0x000fca00007fe4ff */
[----:B------:R-:W-:-:S04]  /*6480*/  IMAD.WIDE.U32 R64, P0, R65, R20, R64 ;  /* 0x0000001441407225 */ /* 0x000fc80007800040 */
[----:B------:R-:W-:-:S04]  /*6490*/  IMAD.HI.U32 R0, R27, R20, RZ ;  /* 0x000000141b007227 */ /* 0x000fc800078e00ff */
[----:B------:R-:W-:-:S04]  /*64a0*/  IMAD.HI.U32 R21, P4, R27, R21, R64 ;  /* 0x000000151b157227 */ /* 0x000fc80007880040 */
[----:B------:R-:W-:Y:S02]  /*64b0*/  IMAD R20, R27, R20, RZ ;  /* 0x000000141b147224 */ /* 0x000fe400078e02ff */
[----:B------:R-:W-:Y:S02]  /*64c0*/  IMAD.X R0, R0, 0x1, R27, P0 ;  /* 0x0000000100007824 */ /* 0x000fe400000e061b */
[----:B------:R-:W-:Y:S01]  /*64d0*/  IMAD.MOV.U32 R65, RZ, RZ, RZ ;  /* 0x000000ffff417224 */ /* 0x000fe200078e00ff */
[----:B------:R-:W-:Y:S02]  /*64e0*/  IADD3 R27, P2, R20, R21, RZ ;  /* 0x00000015141b7210 */ /* 0x000fe40007f5e0ff */
[-C--:B------:R-:W-:Y:S02]  /*64f0*/  IADD3 R21, P0, RZ, -R26.reuse, RZ ;  /* 0x8000001aff157210 */ /* 0x080fe40007f1e0ff */
[----:B------:R-:W-:Y:S02]  /*6500*/  IADD3.X R0, RZ, RZ, R0, P2, P4 ;  /* 0x000000ffff007210 */ /* 0x000fe400017e8400 */
[----:B------:R-:W-:Y:S01]  /*6510*/  SEL R21, R21, R26, !P1 ;  /* 0x0000001a15157207 */ /* 0x000fe20004800000 */
[----:B------:R-:W-:-:S04]  /*6520*/  IMAD.X R20, RZ, RZ, ~R18, P0 ;  /* 0x000000ffff147224 */ /* 0x000fc800000e0e12 */
[----:B------:R-:W-:Y:S01]  /*6530*/  IMAD.HI.U32 R64, R27, R21, RZ ;  /* 0x000000151b407227 */ /* 0x000fe200078e00ff */
[----:B------:R-:W-:-:S05]  /*6540*/  SEL R20, R20, R18, !P1 ;  /* 0x0000001214147207 */ /* 0x000fca0004800000 */
[----:B------:R-:W-:-:S04]  /*6550*/  IMAD.WIDE.U32 R26, R27, R20, R64 ;  /* 0x000000141b1a7225 */ /* 0x000fc800078e0040 */
[----:B------:R-:W-:-:S04]  /*6560*/  IMAD.HI.U32 R26, P2, R0, R21, R26 ;  /* 0x00000015001a7227 */ /* 0x000fc8000784001a */
[CC--:B------:R-:W-:Y:S02]  /*6570*/  IMAD R27, R0.reuse, R20.reuse, RZ ;  /* 0x00000014001b7224 */ /* 0x0c0fe400078e02ff */
[----:B------:R-:W-:-:S03]  /*6580*/  IMAD.HI.U32 R0, R0, R20, RZ ;  /* 0x0000001400007227 */ /* 0x000fc600078e00ff */
[----:B------:R-:W-:Y:S01]  /*6590*/  IADD3 R27, P1, R27, R26, RZ ;  /* 0x0000001a1b1b7210 */ /* 0x000fe20007f3e0ff */
[----:B------:R-:W-:-:S04]  /*65a0*/  IMAD.X R0, RZ, RZ, R0, P2 ;  /* 0x000000ffff007224 */ /* 0x000fc800010e0600 */
[----:B------:R-:W-:Y:S01]  /*65b0*/  IMAD.WIDE.U32 R64, R27, R54, RZ ;  /* 0x000000361b407225 */ /* 0x000fe200078e00ff */
[----:B------:R-:W-:-:S03]  /*65c0*/  IADD3.X R0, RZ, R0, RZ, P1, !PT ;  /* 0x00000000ff007210 */ /* 0x000fc60000ffe4ff */
[----:B------:R-:W-:Y:S01]  /*65d0*/  IMAD R26, R27, R55, R65 ;  /* 0x000000371b1a7224 */ /* 0x000fe200078e0241 */
[----:B------:R-:W-:-:S03]  /*65e0*/  IADD3 R21, P0, -R64, R21, RZ ;  /* 0x0000001540157210 */ /* 0x000fc60007f1e1ff */
[-C--:B------:R-:W-:Y:S01]  /*65f0*/  IMAD R26, R0, R54.reuse, R26 ;  /* 0x00000036001a7224 */ /* 0x080fe200078e021a */
[----:B------:R-:W-:-:S03]  /*6600*/  ISETP.GE.U32.AND P2, PT, R21, R54, PT ;  /* 0x000000361500720c */ /* 0x000fc60003f46070 */
[----:B------:R-:W-:Y:S01]  /*6610*/  IMAD.X R20, R20, 0x1, ~R26, P0 ;  /* 0x0000000114147824 */ /* 0x000fe200000e0e1a */
[----:B------:R-:W-:-:S04]  /*6620*/  IADD3 R26, P0, R21, -R54, RZ ;  /* 0x80000036151a7210 */ /* 0x000fc80007f1e0ff */
[----:B------:R-:W-:-:S04]  /*6630*/  ISETP.GE.U32.AND.EX P2, PT, R20, R55, PT, P2 ;  /* 0x000000371400720c */ /* 0x000fc80003f46120 */
[----:B------:R-:W-:Y:S01]  /*6640*/  SEL R26, R26, R21, P2 ;  /* 0x000000151a1a7207 */ /* 0x000fe20001000000 */
[----:B------:R-:W-:-:S03]  /*6650*/  IMAD.X R21, R20, 0x1, ~R55, P0 ;  /* 0x0000000114157824 */ /* 0x000fc600000e0e37 */
[----:B------:R-:W-:Y:S02]  /*6660*/  ISETP.GE.U32.AND P1, PT, R26, R54, PT ;  /* 0x000000361a00720c */ /* 0x000fe40003f26070 */
[----:B------:R-:W-:Y:S02]  /*6670*/  SEL R21, R21, R20, P2 ;  /* 0x0000001415157207 */ /* 0x000fe40001000000 */
[----:B------:R-:W-:Y:S02]  /*6680*/  IADD3 R20, P0, R27, 0x1, RZ ;  /* 0x000000011b147810 */ /* 0x000fe40007f1e0ff */
[----:B------:R-:W-:Y:S02]  /*6690*/  ISETP.GE.U32.AND.EX P1, PT, R21, R55, PT, P1 ;  /* 0x000000371500720c */ /* 0x000fe40003f26110 */
[----:B------:R-:W-:Y:S01]  /*66a0*/  SEL R27, R20, R27, P2 ;  /* 0x0000001b141b7207 */ /* 0x000fe20001000000 */
[----:B------:R-:W-:Y:S01]  /*66b0*/  IMAD.X R20, RZ, RZ, R0, P0 ;  /* 0x000000ffff147224 */ /* 0x000fe200000e0600 */
[----:B------:R-:W-:-:S02]  /*66c0*/  LOP3.LUT R26, R23, R18, RZ, 0x3c, !PT ;  /* 0x00000012171a7212 */ /* 0x000fc400078e3cff */
[----:B------:R-:W-:Y:S02]  /*66d0*/  IADD3 R21, P0, R27, 0x1, RZ ;  /* 0x000000011b157810 */ /* 0x000fe40007f1e0ff */
[----:B------:R-:W-:Y:S02]  /*66e0*/  SEL R20, R20, R0, P2 ;  /* 0x0000000014147207 */ /* 0x000fe40001000000 */
[----:B------:R-:W-:Y:S02]  /*66f0*/  SEL R21, R21, R27, P1 ;  /* 0x0000001b15157207 */ /* 0x000fe40000800000 */
[-C--:B------:R-:W-:Y:S02]  /*6700*/  IADD3.X R0, RZ, R20.reuse, RZ, P0, !PT ;  /* 0x00000014ff007210 */ /* 0x080fe400007fe4ff */
[----:B------:R-:W-:Y:S02]  /*6710*/  ISETP.NE.U32.AND P0, PT, R24, RZ, PT ;  /* 0x000000ff1800720c */ /* 0x000fe40003f05070 */
[----:B------:R-:W-:-:S02]  /*6720*/  SEL R20, R0, R20, P1 ;  /* 0x0000001400147207 */ /* 0x000fc40000800000 */
[-C--:B------:R-:W-:Y:S02]  /*6730*/  IADD3 R0, P1, RZ, -R21.reuse, RZ ;  /* 0x80000015ff007210 */ /* 0x080fe40007f3e0ff */
[----:B------:R-:W-:Y:S02]  /*6740*/  ISETP.GE.AND P2, PT, R26, RZ, PT ;  /* 0x000000ff1a00720c */ /* 0x000fe40003f46270 */
[----:B------:R-:W-:Y:S01]  /*6750*/  ISETP.NE.AND.EX P0, PT, R23, RZ, PT, P0 ;  /* 0x000000ff1700720c */ /* 0x000fe20003f05300 */
[----:B------:R-:W-:Y:S01]  /*6760*/  IMAD.X R24, RZ, RZ, ~R20, P1 ;  /* 0x000000ffff187224 */ /* 0x000fe200008e0e14 */
[----:B------:R-:W-:Y:S01]  /*6770*/  SEL R0, R0, R21, !P2 ;  /* 0x0000001500007207 */ /* 0x000fe20005000000 */
[----:B------:R-:W-:-:S03]  /*6780*/  IMAD.MOV.U32 R23, RZ, RZ, 0x0 ;  /* 0x00000000ff177424 */ /* 0x000fc600078e00ff */
[----:B------:R-:W-:Y:S02]  /*6790*/  SEL R24, R24, R20, !P2 ;  /* 0x0000001418187207 */ /* 0x000fe40005000000 */
[----:B------:R-:W-:Y:S02]  /*67a0*/  SEL R0, R0, 0xffffffff, P0 ;  /* 0xffffffff00007807 */ /* 0x000fe40000000000 */
[----:B------:R-:W-:Y:S01]  /*67b0*/  SEL R21, R24, 0xffffffff, P0 ;  /* 0xffffffff18157807 */ /* 0x000fe20000000000 */
[----:B------:R-:W-:Y:S06]  /*67c0*/  RET.REL.NODEC R22 `(_ZN5flash32flash_fwd_splitkv_combine_kernelI23Flash_fwd_kernel_traitsILi96ELi64ELi128ELi4ELb0ELb0EN7cutlass6half_tE19Flash_kernel_traitsILi96ELi64ELi128ELi4ES3_EELi16ELi7ELb0EEEvNS_16Flash_fwd_paramsE) ;  /* 0xffffff98160c7950 */ /* 0x000fec0003c3ffff */
.L_x_45:
[----:B------:R-:W-:-:S00]  /*67d0*/  BRA `(.L_x_45) ;  /* 0xfffffffc00fc7947 */ /* 0x000fc0000383ffff */
[----:B------:R-:W-:-:S00]  /*67e0*/  NOP ;  /* 0x0000000000007918 */ /* 0x000fc00000000000 */
        /* <DEDUP_REMOVED lines=9> */
.L_x_6194:


//--------------------- .text._ZN5flash32flash_fwd_splitkv_combine_kernelI23Flash_fwd_kernel_traitsILi96ELi64ELi128ELi4ELb0ELb0EN7cutlass6half_tE19Flash_kernel_traitsILi96ELi64ELi128ELi4ES3_EELi16ELi6ELb0EEEvNS_16Flash_fwd_paramsE --------------------------
	.section	.text._ZN5flash32flash_fwd_splitkv_combine_kernelI23Flash_fwd_kernel_traitsILi96ELi64ELi128ELi4ELb0ELb0EN7cutlass6half_tE19Flash_kernel_traitsILi96ELi64ELi128ELi4ES3_EELi16ELi6ELb0EEEvNS_16Flash_fwd_paramsE,"ax",@progbits
	.align	128
        .global         _ZN5flash32flash_fwd_splitkv_combine_kernelI23Flash_fwd_kernel_traitsILi96ELi64ELi128ELi4ELb0ELb0EN7cutlass6half_tE19Flash_kernel_traitsILi96ELi64ELi128ELi4ES3_EELi16ELi6ELb0EEEvNS_16Flash_fwd_paramsE
        .type           _ZN5flash32flash_fwd_splitkv_combine_kernelI23Flash_fwd_kernel_traitsILi96ELi64ELi128ELi4ELb0ELb0EN7cutlass6half_tE19Flash_kernel_traitsILi96ELi64ELi128ELi4ES3_EELi16ELi6ELb0EEEvNS_16Flash_fwd_paramsE,@function
        .size           _ZN5flash32flash_fwd_splitkv_combine_kernelI23Flash_fwd_kernel_traitsILi96ELi64ELi128ELi4ELb0ELb0EN7cutlass6half_tE19Flash_kernel_traitsILi96ELi64ELi128ELi4ES3_EELi16ELi6ELb0EEEvNS_16Flash_fwd_paramsE,(.L_x_6195 - _ZN5flash32flash_fwd_splitkv_combine_kernelI23Flash_fwd_kernel_traitsILi96ELi64ELi128ELi4ELb0ELb0EN7cutlass6half_tE19Flash_kernel_traitsILi96ELi64ELi128ELi4ES3_EELi16ELi6ELb0EEEvNS_16Flash_fwd_paramsE)
        .other          _ZN5flash32flash_fwd_splitkv_combine_kernelI23Flash_fwd_kernel_traitsILi96ELi64ELi128ELi4ELb0ELb0EN7cutlass6half_tE19Flash_kernel_traitsILi96ELi64ELi128ELi4ES3_EELi16ELi6ELb0EEEvNS_16Flash_fwd_paramsE,@"STO_CUDA_ENTRY STV_DEFAULT"
_ZN5flash32flash_fwd_splitkv_combine_kernelI23Flash_fwd_kernel_traitsILi96ELi64ELi128ELi4ELb0ELb0EN7cutlass6half_tE19Flash_kernel_traitsILi96ELi64ELi128ELi4ES3_EELi16ELi6ELb0EEEvNS_16Flash_fwd_paramsE:
.text._ZN5flash32flash_fwd_splitkv_combine_kernelI23Flash_fwd_kernel_traitsILi96ELi64ELi128ELi4ELb0ELb0EN7cutlass6half_tE19Flash_kernel_traitsILi96ELi64ELi128ELi4ES3_EELi16ELi6ELb0EEEvNS_16Flash_fwd_paramsE:
[----:B------:R-:W-:Y:S08]  /*0000*/  LDC R1, c[0x0][0x28] ;  /* 0x00000a00ff017b82 */ /* 0x000ff00000000800 */
[----:B------:R-:W0:Y:S01]  /*0010*/  LDC.64 R24, c[0x0][0x2c0] ;  /* 0x0000b000ff187b82 */ /* 0x000e220000000a00 */
[----:B------:R-:W-:-:S07]  /*0020*/  ULDC UR5, c[0x0][0x270] ;  /* 0x00009c0000057ab9 */ /* 0x000fce0000000800 */
[----:B------:R-:W1:Y:S01]  /*0030*/  S2UR UR7, SR_CTAID.X ;  /* 0x00000000000779c3 */ /* 0x000e620000002500 */
[----:B0-----:R-:W-:Y:S01]  /*0040*/  IMAD R24, R24, UR5, RZ ;  /* 0x0000000518187c24 */ /* 0x001fe2000f8e02ff */
[----:B------:R-:W-:Y:S01]  /*0050*/  SHF.R.S32.HI R2, RZ, 0x1f, R25 ;  /* 0x0000001fff027819 */ /* 0x000fe20000011419 */
[----:B------:R-:W-:Y:S02]  /*0060*/  USHF.R.S32.HI UR5, URZ, 0x1f, UR5 ;  /* 0x0000001f3f057899 */ /* 0x000fe40008011405 */
[----:B------:R-:W-:Y:S01]  /*0070*/  IMAD R28, R24, R25, RZ ;  /* 0x00000019181c7224 */ /* 0x000fe200078e02ff */
[----:B-1----:R-:W-:-:S04]  /*0080*/  USHF.L.U32 UR7, UR7, 0x4, URZ ;  /* 0x0000000407077899 */ /* 0x002fc8000800063f */
        /* <DEDUP_REMOVED lines=14> */
[----:B------:R-:W-:Y:S05]  /*0170*/  CALL.REL.NOINC `($__internal_1_$__cuda_sm20_div_s64) ;  /* 0x0000005000607944 */ /* 0x000fea0003c00000 */
[----:B------:R-:W-:Y:S02]  /*0180*/  MOV R18, R0 ;  /* 0x0000000000127202 */ /* 0x000fe40000000f00 */
[----:B------:R-:W-:Y:S01]  /*0190*/  MOV R19, R27 ;  /* 0x0000001b00137202 */ /* 0x000fe20000000f00 */
[----:B------:R-:W-:Y:S06]  /*01a0*/  BRA `(.L_x_47) ;  /* 0x00000000004c7947 */ /* 0x000fec0003800000 */
.L_x_46:
        /* <DEDUP_REMOVED lines=19> */
.L_x_47:
        /* <DEDUP_REMOVED lines=9> */
[----:B------:R-:W-:Y:S02]  /*0370*/  MOV R22, 0x390 ;  /* 0x0000039000167802 */ /* 0x000fe40000000f00 */
[----:B------:R-:W-:Y:S05]  /*0380*/  CALL.REL.NOINC `($__internal_1_$__cuda_sm20_div_s64) ;  /* 0x0000004c00dc7944 */ /* 0x000fea0003c00000 */
[----:B------:R-:W-:Y:S02]  /*0390*/  MOV R8, R0 ;  /* 0x0000000000087202 */ /* 0x000fe40000000f00 */
[----:B------:R-:W-:Y:S01]  /*03a0*/  MOV R9, R27 ;  /* 0x0000001b00097202 */ /* 0x000fe20000000f00 */
[----:B------:R-:W-:Y:S05]  /*03b0*/  BRA `(.L_x_50) ;  /* 0x00000000004c7947 */ /* 0x000fea0003800000 */
.L_x_49:
        /* <DEDUP_REMOVED lines=19> */
.L_x_50:
[----:B------:R-:W-:Y:S05]  /*04f0*/  BSYNC B0 ;  /* 0x0000000000007941 */ /* 0x000fea0003800000 */
.L_x_48:
[----:B------:R-:W0:Y:S01]  /*0500*/  LDC R0, c[0x0][0x2c4] ;  /* 0x0000b100ff007b82 */ /* 0x000e220000000800 */
[----:B------:R-:W-:Y:S01]  /*0510*/  BSSY B0, `(.L_x_51) ;  /* 0x0000049000007945 */ /* 0x000fe20003800000 */
[----:B0-----:R-:W-:Y:S01]  /*0520*/  IABS R4, R0 ;  /* 0x0000000000047213 */ /* 0x001fe20000000000 */
[C---:B------:R-:W-:Y:S01]  /*0530*/  VIADD R3, R0.reuse, 0xffffffff ;  /* 0xffffffff00037836 */ /* 0x040fe20000000000 */
[----:B------:R-:W-:Y:S02]  /*0540*/  ISETP.NE.AND P3, PT, R0, RZ, PT ;  /* 0x000000ff0000720c */ /* 0x000fe40003f65270 */
[----:B------:R-:W0:Y:S01]  /*0550*/  I2F.RP R14, R4 ;  /* 0x00000004000e7306 */ /* 0x000e220000209400 */
[----:B------:R-:W-:-:S05]  /*0560*/  IMAD.IADD R7, R3, 0x1, R4 ;  /* 0x0000000103077824 */ /* 0x000fca00078e0204 */
[----:B------:R-:W-:Y:S02]  /*0570*/  IABS R6, R7 ;  /* 0x0000000700067213 */ /* 0x000fe40000000000 */
        /* <DEDUP_REMOVED lines=9> */
[C---:B------:R-:W-:Y:S01]  /*0610*/  IMAD R13, R4.reuse, R13, R6 ;  /* 0x0000000d040d7224 */ /* 0x040fe200078e0206 */
[C---:B------:R-:W-:Y:S02]  /*0620*/  LOP3.LUT R6, R7.reuse, R4, RZ, 0x3c, !PT ;  /* 0x0000000407067212 */ /* 0x040fe400078e3cff */
[----:B------:R-:W-:Y:S02]  /*0630*/  LOP3.LUT R7, R7, R0, RZ, 0x3c, !PT ;  /* 0x0000000007077212 */ /* 0x000fe400078e3cff */
[----:B------:R-:W-:Y:S02]  /*0640*/  ISETP.GT.U32.AND P1, PT, R4, R13, PT ;  /* 0x0000000d0400720c */ /* 0x000fe40003f24070 */
[----:B------:R-:W-:Y:S02]  /*0650*/  ISETP.GE.AND P0, PT, R6, RZ, PT ;  /* 0x000000ff0600720c */ /* 0x000fe40003f06270 */
[----:B------:R-:W-:-:S09]  /*0660*/  LEA.HI.SX32 R6, R0, 0x1, 0x1 ;  /* 0x0000000100067811 */ /* 0x000fd200078f0aff */
[----:B------:R-:W-:Y:S02]  /*0670*/  @!P1 IMAD.IADD R13, R13, 0x1, -R4 ;  /* 0x000000010d0d9824 */ /* 0x000fe400078e0a04 */
[----:B------:R-:W-:Y:S01]  /*0680*/  @!P1 VIADD R11, R11, 0x1 ;  /* 0x000000010b0b9836 */ /* 0x000fe20000000000 */
[----:B------:R-:W-:Y:S02]  /*0690*/  ISETP.NE.AND P1, PT, R0, RZ, PT ;  /* 0x000000ff0000720c */ /* 0x000fe40003f25270 */
[----:B------:R-:W-:-:S13]  /*06a0*/  ISETP.GE.U32.AND P2, PT, R13, R4, PT ;  /* 0x000000040d00720c */ /* 0x000fda0003f46070 */
[----:B------:R-:W-:Y:S01]  /*06b0*/  @P2 VIADD R11, R11, 0x1 ;  /* 0x000000010b0b2836 */ /* 0x000fe20000000000 */
[----:B------:R-:W-:-:S03]  /*06c0*/  ISETP.GT.AND P2, PT, R0, RZ, PT ;  /* 0x000000ff0000720c */ /* 0x000fc60003f44270 */
[----:B------:R-:W-:-:S04]  /*06d0*/  IMAD.MOV.U32 R17, RZ, RZ, R11 ;  /* 0x000000ffff117224 */ /* 0x000fc800078e000b */
[----:B------:R-:W-:Y:S01]  /*06e0*/  @!P0 IMAD.MOV R17, RZ, RZ, -R17 ;  /* 0x000000ffff118224 */ /* 0x000fe200078e0a11 */
[----:B------:R-:W-:Y:S02]  /*06f0*/  @!P1 LOP3.LUT R17, RZ, R4, RZ, 0x33, !PT ;  /* 0x00000004ff119212 */ /* 0x000fe400078e33ff */
[----:B------:R-:W-:Y:S02]  /*0700*/  ISETP.GE.AND P1, PT, R7, RZ, PT ;  /* 0x000000ff0700720c */ /* 0x000fe40003f26270 */
[----:B------:R-:W-:Y:S02]  /*0710*/  ISETP.LT.U32.AND P0, PT, R24, R17, PT ;  /* 0x000000111800720c */ /* 0x000fe40003f01070 */
[----:B------:R-:W-:Y:S02]  /*0720*/  SHF.R.S32.HI R16, RZ, 0x1f, R17 ;  /* 0x0000001fff107819 */ /* 0x000fe40000011411 */
[----:B------:R-:W-:Y:S02]  /*0730*/  SHF.R.S32.HI R7, RZ, 0x1f, R0 ;  /* 0x0000001fff077819 */ /* 0x000fe40000011400 */
[----:B------:R-:W-:-:S03]  /*0740*/  ISETP.LT.AND.EX P0, PT, R23, R16, PT, P0 ;  /* 0x000000101700720c */ /* 0x000fc60003f01300 */
[----:B------:R-:W-:Y:S01]  /*0750*/  @!P2 IMAD.MOV R6, RZ, RZ, R7 ;  /* 0x000000ffff06a224 */ /* 0x000fe200078e0207 */
        /* <DEDUP_REMOVED lines=16> */
[----:B------:R-:W-:Y:S05]  /*0860*/  BRA `(.L_x_53) ;  /* 0x00000000004c7947 */ /* 0x000fea0003800000 */
.L_x_52:
        /* <DEDUP_REMOVED lines=19> */
.L_x_53:
[----:B------:R-:W-:Y:S05]  /*09a0*/  BSYNC B0 ;  /* 0x0000000000007941 */ /* 0x000fea0003800000 */
.L_x_51:
[----:B------:R-:W0:Y:S01]  /*09b0*/  LDC R0, c[0x0][0x2c4] ;  /* 0x0000b100ff007b82 */ /* 0x000e220000000800 */
[----:B------:R-:W-:Y:S01]  /*09c0*/  ULDC UR5, c[0x0][0x270] ;  /* 0x00009c0000057ab9 */ /* 0x000fe20000000800 */
[----:B------:R-:W-:Y:S01]  /*09d0*/  IABS R11, R4 ;  /* 0x00000004000b7213 */ /* 0x000fe20000000000 */
[----:B------:R-:W1:Y:S01]  /*09e0*/  S2R R35, SR_TID.X ;  /* 0x0000000000237919 */ /* 0x000e620000002100 */
[----:B------:R-:W-:Y:S02]  /*09f0*/  BSSY B0, `(.L_x_54) ;  /* 0x0000079000007945 */ /* 0x000fe40003800000 */
        /* <DEDUP_REMOVED lines=14> */
[----:B0-----:R-:W-:Y:S01]  /*0ae0*/  VIADD R22, R22, 0xffffffe ;  /* 0x0ffffffe16167836 */ /* 0x001fe20000000000 */
[----:B------:R-:W-:-:S05]  /*0af0*/  IABS R14, R4 ;  /* 0x00000004000e7213 */ /* 0x000fca0000000000 */
[----:B------:R-:W-:Y:S01]  /*0b00*/  IMAD.MOV R14, RZ, RZ, -R14 ;  /* 0x000000ffff0e7224 */ /* 0x000fe200078e0a0e */
[----:B------:R-:W0:Y:S01]  /*0b10*/  F2I.FTZ.U32.TRUNC.NTZ R23, R22 ;  /* 0x0000001600177305 */ /* 0x000e22000021f000 */
[----:B--2---:R-:W-:Y:S02]  /*0b20*/  VIADD R26, R26, 0xffffffe ;  /* 0x0ffffffe1a1a7836 */ /* 0x004fe40000000000 */
[----:B---3--:R-:W-:-:S05]  /*0b30*/  IMAD.MOV R6, RZ, RZ, -R19 ;  /* 0x000000ffff067224 */ /* 0x008fca00078e0a13 */
[----:B------:R-:W2:Y:S01]  /*0b40*/  F2I.FTZ.U32.TRUNC.NTZ R27, R26 ;  /* 0x0000001a001b7305 */ /* 0x000ea2000021f000 */
[----:B------:R-:W-:Y:S02]  /*0b50*/  IMAD.MOV.U32 R18, RZ, RZ, RZ ;  /* 0x000000ffff127224 */ /* 0x000fe400078e00ff */
[----:B------:R-:W-:Y:S02]  /*0b60*/  IMAD R13, R6, R11, RZ ;  /* 0x0000000b060d7224 */ /* 0x000fe400078e02ff */
[----:B------:R-:W-:Y:S02]  /*0b70*/  VIADD R6, R11, UR5 ;  /* 0x000000050b067c36 */ /* 0x000fe40008000000 */
[----:B------:R-:W-:Y:S01]  /*0b80*/  IMAD.HI.U32 R13, R19, R13, R18 ;  /* 0x0000000d130d7227 */ /* 0x000fe200078e0012 */
[----:B------:R-:W-:Y:S02]  /*0b90*/  IABS R18, R7 ;  /* 0x0000000700127213 */ /* 0x000fe40000000000 */
[----:B------:R-:W-:Y:S01]  /*0ba0*/  IABS R19, R21 ;  /* 0x0000001500137213 */ /* 0x000fe20000000000 */
[----:B0-----:R-:W-:-:S02]  /*0bb0*/  IMAD.MOV R3, RZ, RZ, -R23 ;  /* 0x000000ffff037224 */ /* 0x001fc400078e0a17 */
[----:B------:R-:W-:Y:S02]  /*0bc0*/  IMAD.MOV R18, RZ, RZ, -R18 ;  /* 0x000000ffff127224 */ /* 0x000fe400078e0a12 */
[--C-:B--2---:R-:W-:Y:S02]  /*0bd0*/  IMAD.MOV R15, RZ, RZ, -R27.reuse ;  /* 0x000000ffff0f7224 */ /* 0x104fe400078e0a1b */
[----:B------:R-:W-:Y:S02]  /*0be0*/  IMAD.MOV.U32 R26, RZ, RZ, RZ ;  /* 0x000000ffff1a7224 */ /* 0x000fe400078e00ff */
[----:B------:R-:W-:Y:S01]  /*0bf0*/  IMAD R20, R15, R12, RZ ;  /* 0x0000000c0f147224 */ /* 0x000fe200078e02ff */
[----:B------:R-:W-:Y:S01]  /*0c00*/  IABS R15, R6 ;  /* 0x00000006000f7213 */ /* 0x000fe20000000000 */
[----:B------:R-:W-:Y:S02]  /*0c10*/  IMAD R3, R3, R10, RZ ;  /* 0x0000000a03037224 */ /* 0x000fe400078e02ff */
[----:B------:R-:W-:-:S04]  /*0c20*/  IMAD.HI.U32 R20, R27, R20, R26 ;  /* 0x000000141b147227 */ /* 0x000fc800078e001a */
[----:B------:R-:W-:Y:S02]  /*0c30*/  IMAD.MOV.U32 R22, RZ, RZ, RZ ;  /* 0x000000ffff167224 */ /* 0x000fe400078e00ff */
[----:B------:R-:W-:-:S04]  /*0c40*/  IMAD.HI.U32 R20, R20, R19, RZ ;  /* 0x0000001314147227 */ /* 0x000fc800078e00ff */
[----:B------:R-:W-:Y:S02]  /*0c50*/  IMAD R27, R20, R18, R19 ;  /* 0x00000012141b7224 */ /* 0x000fe400078e0213 */
[----:B------:R-:W-:-:S03]  /*0c60*/  IMAD.HI.U32 R22, R23, R3, R22 ;  /* 0x0000000317167227 */ /* 0x000fc600078e0016 */
[----:B------:R-:W-:Y:S01]  /*0c70*/  ISETP.GT.U32.AND P4, PT, R12, R27, PT ;  /* 0x0000001b0c00720c */ /* 0x000fe20003f84070 */
[----:B------:R-:W-:-:S04]  /*0c80*/  IMAD.HI.U32 R13, R13, R15, RZ ;  /* 0x0000000f0d0d7227 */ /* 0x000fc800078e00ff */
[----:B------:R-:W-:-:S04]  /*0c90*/  IMAD.HI.U32 R22, R22, R19, RZ ;  /* 0x0000001316167227 */ /* 0x000fc800078e00ff */
[----:B------:R-:W-:Y:S01]  /*0ca0*/  IMAD R14, R13, R14, R15 ;  /* 0x0000000e0d0e7224 */ /* 0x000fe200078e020f */
[----:B------:R-:W-:Y:S02]  /*0cb0*/  IADD3 R3, -R22, RZ, RZ ;  /* 0x000000ff16037210 */ /* 0x000fe40007ffe1ff */
[----:B------:R-:W-:Y:S01]  /*0cc0*/  LOP3.LUT R15, R21, R12, RZ, 0x3c, !PT ;  /* 0x0000000c150f7212 */ /* 0x000fe200078e3cff */
[----:B------:R-:W-:Y:S01]  /*0cd0*/  @!P4 IMAD.IADD R27, R27, 0x1, -R12 ;  /* 0x000000011b1bc824 */ /* 0x000fe200078e0a0c */
[----:B------:R-:W-:Y:S01]  /*0ce0*/  ISETP.GT.U32.AND P3, PT, R11, R14, PT ;  /* 0x0000000e0b00720c */ /* 0x000fe20003f64070 */
[----:B------:R-:W-:Y:S01]  /*0cf0*/  IMAD R3, R10, R3, R19 ;  /* 0x000000030a037224 */ /* 0x000fe200078e0213 */
[----:B------:R-:W-:Y:S01]  /*0d00*/  ISETP.GE.AND P1, PT, R15, RZ, PT ;  /* 0x000000ff0f00720c */ /* 0x000fe20003f26270 */
[----:B------:R-:W-:Y:S01]  /*0d10*/  @!P4 VIADD R20, R20, 0x1 ;  /* 0x000000011414c836 */ /* 0x000fe20000000000 */
[----:B------:R-:W-:Y:S02]  /*0d20*/  ISETP.GE.U32.AND P2, PT, R27, R12, PT ;  /* 0x0000000c1b00720c */ /* 0x000fe40003f46070 */
[----:B------:R-:W-:-:S02]  /*0d30*/  ISETP.GT.U32.AND P0, PT, R10, R3, PT ;  /* 0x000000030a00720c */ /* 0x000fc40003f04070 */
[----:B------:R-:W-:Y:S02]  /*0d40*/  LOP3.LUT R21, R21, R0, RZ, 0x3c, !PT ;  /* 0x0000000015157212 */ /* 0x000fe400078e3cff */
[----:B------:R-:W-:-:S03]  /*0d50*/  LEA.HI.SX32 R15, R7, 0x1, 0x1 ;  /* 0x00000001070f7811 */ /* 0x000fc600078f0aff */
[----:B------:R-:W-:Y:S02]  /*0d60*/  @!P3 IMAD.IADD R14, R14, 0x1, -R11 ;  /* 0x000000010e0eb824 */ /* 0x000fe400078e0a0b */
[----:B------:R-:W-:Y:S01]  /*0d70*/  @!P3 VIADD R13, R13, 0x1 ;  /* 0x000000010d0db836 */ /* 0x000fe20000000000 */
[----:B------:R-:W-:Y:S01]  /*0d80*/  ISETP.NE.AND P3, PT, R4, RZ, PT ;  /* 0x000000ff0400720c */ /* 0x000fe20003f65270 */
[----:B------:R-:W-:Y:S01]  /*0d90*/  @P2 VIADD R20, R20, 0x1 ;  /* 0x0000000114142836 */ /* 0x000fe20000000000 */
        /* <DEDUP_REMOVED lines=10> */
[----:B------:R-:W-:Y:S02]  /*0e40*/  @P6 IADD3 R13, R13, 0x1, RZ ;  /* 0x000000010d0d6810 */ /* 0x000fe40007ffe0ff */
[----:B------:R-:W-:Y:S02]  /*0e50*/  ISETP.GE.AND P1, PT, R21, RZ, PT ;  /* 0x000000ff1500720c */ /* 0x000fe40003f26270 */
[C---:B------:R-:W-:Y:S01]  /*0e60*/  ISETP.LT.AND.EX P0, PT, R9.reuse, R3, PT, P0 ;  /* 0x000000030900720c */ /* 0x040fe20003f01300 */
[----:B------:R-:W-:Y:S01]  /*0e70*/  @!P2 IMAD.MOV R13, RZ, RZ, -R13 ;  /* 0x000000ffff0da224 */ /* 0x000fe200078e0a0d */
[----:B------:R-:W-:Y:S01]  /*0e80*/  @!P3 LOP3.LUT R13, RZ, R11, RZ, 0x33, !PT ;  /* 0x0000000bff0db212 */ /* 0x000fe200078e33ff */
[----:B------:R-:W-:Y:S01]  /*0e90*/  @P4 VIADD R22, R22, 0x1 ;  /* 0x0000000116164836 */ /* 0x000fe20000000000 */
[----:B------:R-:W-:-:S02]  /*0ea0*/  SEL R11, R9, R3, P0 ;  /* 0x00000003090b7207 */ /* 0x000fc40000000000 */
[----:B------:R-:W-:Y:S02]  /*0eb0*/  ISETP.NE.AND P2, PT, R0, RZ, PT ;  /* 0x000000ff0000720c */ /* 0x000fe40003f45270 */
[----:B------:R-:W-:Y:S02]  /*0ec0*/  LOP3.LUT R3, R9, R11, RZ, 0xfc, !PT ;  /* 0x0000000b09037212 */ /* 0x000fe400078efcff */
[----:B------:R-:W-:Y:S01]  /*0ed0*/  ISETP.GT.AND P5, PT, R7, RZ, PT ;  /* 0x000000ff0700720c */ /* 0x000fe20003fa4270 */
[----:B------:R-:W-:Y:S01]  /*0ee0*/  @!P1 IMAD.MOV R22, RZ, RZ, -R22 ;  /* 0x000000ffff169224 */ /* 0x000fe200078e0a16 */
[----:B------:R-:W-:Y:S02]  /*0ef0*/  ISETP.NE.U32.AND P1, PT, R3, RZ, PT ;  /* 0x000000ff0300720c */ /* 0x000fe40003f25070 */
[----:B------:R-:W-:Y:S02]  /*0f00*/  SHF.R.S32.HI R10, RZ, 0x1f, R7 ;  /* 0x0000001fff0a7819 */ /* 0x000fe40000011407 */
[----:B------:R-:W-:-:S02]  /*0f10*/  ISETP.LT.U32.AND P3, PT, R32, R13, PT ;  /* 0x0000000d2000720c */ /* 0x000fc40003f61070 */
[----:B------:R-:W-:Y:S02]  /*0f20*/  SHF.R.S32.HI R7, RZ, 0x1f, R13 ;  /* 0x0000001fff077819 */ /* 0x000fe4000001140d */
[----:B------:R-:W-:Y:S02]  /*0f30*/  @!P2 LOP3.LUT R22, RZ, R0, RZ, 0x33, !PT ;  /* 0x00000000ff16a212 */ /* 0x000fe400078e33ff */
[C---:B------:R-:W-:Y:S01]  /*0f40*/  ISETP.LT.AND.EX P3, PT, R33.reuse, R7, PT, P3 ;  /* 0x000000072100720c */ /* 0x040fe20003f61330 */
[----:B------:R-:W-:Y:S01]  /*0f50*/  @!P5 IMAD.MOV R15, RZ, RZ, R10 ;  /* 0x000000ffff0fd224 */ /* 0x000fe200078e020a */
[----:B------:R-:W-:Y:S02]  /*0f60*/  SEL R12, R8, R20, P0 ;  /* 0x00000014080c7207 */ /* 0x000fe40000000000 */
[----:B------:R-:W-:Y:S01]  /*0f70*/  SEL R14, R32, R13, P3 ;  /* 0x0000000d200e7207 */ /* 0x000fe20001800000 */
[----:B------:R-:W-:Y:S01]  /*0f80*/  IMAD R3, R22, R15, RZ ;  /* 0x0000000f16037224 */ /* 0x000fe200078e02ff */
[----:B------:R-:W-:Y:S01]  /*0f90*/  SEL R13, R33, R7, P3 ;  /* 0x00000007210d7207 */ /* 0x000fe20001800000 */
[----:B-1----:R-:W-:Y:S06]  /*0fa0*/  @!P1 BRA `(.L_x_55) ;  /* 0x0000000000249947 */ /* 0x002fec0003800000 */
        /* <DEDUP_REMOVED lines=9> */
.L_x_55:
[----:B------:R-:W0:Y:S01]  /*1040*/  I2F.U32.RP R9, R12 ;  /* 0x0000000c00097306 */ /* 0x000e220000209000 */
[----:B------:R-:W-:-:S07]  /*1050*/  ISETP.NE.U32.AND P0, PT, R12, RZ, PT ;  /* 0x000000ff0c00720c */ /* 0x000fce0003f05070 */
[----:B0-----:R-:W0:Y:S02]  /*1060*/  MUFU.RCP R18, R9 ;  /* 0x0000000900127308 */ /* 0x001e240000001000 */
[----:B0-----:R-:W-:Y:S01]  /*1070*/  IADD3 R18, R18, 0xffffffe, RZ ;  /* 0x0ffffffe12127810 */ /* 0x001fe20007ffe0ff */
[----:B------:R-:W-:-:S05]  /*1080*/  IMAD.MOV.U32 R9, RZ, RZ, RZ ;  /* 0x000000ffff097224 */ /* 0x000fca00078e00ff */
        /* <DEDUP_REMOVED lines=14> */
[----:B------:R-:W-:Y:S02]  /*1170*/  MOV R8, R0 ;  /* 0x0000000000087202 */ /* 0x000fe40000000f00 */
.L_x_56:
[----:B------:R-:W-:Y:S05]  /*1180*/  BSYNC B0 ;  /* 0x0000000000007941 */ /* 0x000fea0003800000 */
.L_x_54:
        /* <DEDUP_REMOVED lines=8> */
[----:B------:R-:W-:Y:S02]  /*1210*/  IMAD.IADD R0, R35, 0x1, -R0 ;  /* 0x0000000123007824 */ /* 0x000fe400078e0a00 */
[C---:B------:R-:W-:Y:S02]  /*1220*/  VIADD R21, R7.reuse, 0x8 ;  /* 0x0000000807157836 */ /* 0x040fe40000000000 */
[----:B------:R-:W-:Y:S01]  /*1230*/  VIADD R27, R7, 0x10 ;  /* 0x00000010071b7836 */ /* 0x000fe20000000000 */
[----:B------:R-:W-:Y:S01]  /*1240*/  ISETP.GT.U32.AND P1, PT, R19, R0, PT ;  /* 0x000000001300720c */ /* 0x000fe20003f24070 */
[----:B------:R-:W-:Y:S01]  /*1250*/  VIADD R34, R7, 0x18 ;  /* 0x0000001807227836 */ /* 0x000fe20000000000 */
[----:B------:R-:W-:Y:S02]  /*1260*/  SHF.R.S32.HI R10, RZ, 0x1f, R0 ;  /* 0x0000001fff0a7819 */ /* 0x000fe40000011400 */
[----:B------:R-:W-:Y:S02]  /*1270*/  IADD3 R36, P3, R0, UR7, RZ ;  /* 0x0000000700247c10 */ /* 0x000fe4000ff7e0ff */
[----:B------:R-:W-:-:S02]  /*1280*/  ISETP.GT.AND.EX P1, PT, R15, R10, PT, P1 ;  /* 0x0000000a0f00720c */ /* 0x000fc40003f24310 */
[----:B------:R-:W-:Y:S02]  /*1290*/  IADD3.X R37, R10, UR6, RZ, P3, !PT ;  /* 0x000000060a257c10 */ /* 0x000fe40009ffe4ff */
[----:B------:R-:W-:Y:S02]  /*12a0*/  ISETP.GE.OR P0, PT, R21, UR4, !P1 ;  /* 0x0000000415007c0c */ /* 0x000fe4000cf06670 */
[----:B------:R-:W-:Y:S02]  /*12b0*/  ISETP.GE.OR P2, PT, R7, UR4, !P1 ;  /* 0x0000000407007c0c */ /* 0x000fe4000cf46670 */
[----:B------:R-:W-:Y:S02]  /*12c0*/  ISETP.GE.OR P6, PT, R27, UR4, !P1 ;  /* 0x000000041b007c0c */ /* 0x000fe4000cfc6670 */
[----:B------:R-:W-:-:S07]  /*12d0*/  ISETP.GE.OR P5, PT, R34, UR4, !P1 ;  /* 0x0000000422007c0c */ /* 0x000fce000cfa6670 */
[----:B------:R-:W0:Y:S01]  /*12e0*/  @!P0 LDC.64 R18, c[0x0][0x2b8] ;  /* 0x0000ae00ff128b82 */ /* 0x000e220000000a00 */
[----:B------:R-:W-:Y:S01]  /*12f0*/  @!P0 SHF.R.S32.HI R15, RZ, 0x1f, R21 ;  /* 0x0000001fff0f8819 */ /* 0x000fe20000011415 */
[--C-:B------:R-:W-:Y:S02]  /*1300*/  @!P2 IMAD.MOV.U32 R48, RZ, RZ, R36.reuse ;  /* 0x000000ffff30a224 */ /* 0x100fe400078e0024 */
[----:B------:R-:W-:Y:S01]  /*1310*/  @!P2 IMAD.MOV.U32 R49, RZ, RZ, R37 ;  /* 0x000000ffff31a224 */ /* 0x000fe200078e0025 */
[----:B------:R-:W-:Y:S01]  /*1320*/  @!P6 SHF.R.S32.HI R29, RZ, 0x1f, R27 ;  /* 0x0000001fff1de819 */ /* 0x000fe2000001141b */
[----:B------:R-:W-:Y:S01]  /*1330*/  @!P0 IMAD R10, R15, R28, RZ ;  /* 0x0000001c0f0a8224 */ /* 0x000fe200078e02ff */
[----:B------:R-:W-:Y:S01]  /*1340*/  @!P2 SHF.R.S32.HI R15, RZ, 0x1f, R7 ;  /* 0x0000001fff0fa819 */ /* 0x000fe20000011407 */
[----:B------:R-:W1:Y:S01]  /*1350*/  @!P2 LDC.64 R22, c[0x0][0x2b8] ;  /* 0x0000ae00ff16ab82 */ /* 0x000e620000000a00 */
[----:B------:R-:W-:Y:S01]  /*1360*/  @!P0 IMAD.WIDE.U32 R46, R28, R21, R36 ;  /* 0x000000151c2e8225 */ /* 0x000fe200078e0024 */
[----:B------:R-:W-:-:S03]  /*1370*/  @!P6 MOV R42, R36 ;  /* 0x00000024002ae202 */ /* 0x000fc60000000f00 */
[----:B------:R-:W-:Y:S02]  /*1380*/  @!P2 IMAD R24, R15, R28, RZ ;  /* 0x0000001c0f18a224 */ /* 0x000fe400078e02ff */
[----:B------:R-:W-:-:S04]  /*1390*/  @!P2 IMAD.WIDE.U32 R48, R28, R7, R48 ;  /* 0x000000071c30a225 */ /* 0x000fc800078e0030 */
[-C--:B------:R-:W-:Y:S02]  /*13a0*/  @!P2 IMAD R15, R7, R5.reuse, R24 ;  /* 0x00000005070fa224 */ /* 0x080fe400078e0218 */
[----:B------:R-:W-:Y:S02]  /*13b0*/  @!P0 IMAD R10, R21, R5, R10 ;  /* 0x00000005150a8224 */ /* 0x000fe400078e020a */
[----:B------:R-:W2:Y:S01]  /*13c0*/  @!P6 LDC.64 R20, c[0x0][0x2b8] ;  /* 0x0000ae00ff14eb82 */ /* 0x000ea20000000a00 */
[----:B0-----:R-:W-:Y:S01]  /*13d0*/  @!P0 LEA R44, P3, R46, R18, 0x2 ;  /* 0x000000122e2c8211 */ /* 0x001fe200078610ff */
[----:B------:R-:W-:Y:S01]  /*13e0*/  @!P2 IMAD.IADD R18, R49, 0x1, R15 ;  /* 0x000000013112a824 */ /* 0x000fe200078e020f */
[----:B------:R-:W-:Y:S01]  /*13f0*/  MOV R15, 0xff800000 ;  /* 0xff800000000f7802 */ /* 0x000fe20000000f00 */
[----:B------:R-:W-:Y:S02]  /*1400*/  @!P0 IMAD.IADD R10, R47, 0x1, R10 ;  /* 0x000000012f0a8824 */ /* 0x000fe400078e020a */
[----:B------:R-:W-:-:S02]  /*1410*/  @!P6 IMAD.MOV.U32 R43, RZ, RZ, R37 ;  /* 0x000000ffff2be224 */ /* 0x000fc400078e0025 */
[----:B------:R-:W-:Y:S01]  /*1420*/  @!P6 IMAD R38, R29, R28, RZ ;  /* 0x0000001c1d26e224 */ /* 0x000fe200078e02ff */
[----:B-1----:R-:W-:Y:S01]  /*1430*/  @!P2 LEA R40, P4, R48, R22, 0x2 ;  /* 0x000000163028a211 */ /* 0x002fe200078810ff */
[----:B------:R-:W-:Y:S01]  /*1440*/  VIADD R22, R7, 0x20 ;  /* 0x0000002007167836 */ /* 0x000fe20000000000 */
[----:B------:R-:W-:Y:S01]  /*1450*/  @!P0 LEA.HI.X R45, R46, R19, R10, 0x2, P3 ;  /* 0x000000132e2d8211 */ /* 0x000fe200018f140a */
[----:B------:R-:W-:Y:S01]  /*1460*/  @!P6 IMAD.WIDE.U32 R42, R28, R27, R42 ;  /* 0x0000001b1c2ae225 */ /* 0x000fe200078e002a */
[----:B------:R-:W-:Y:S02]  /*1470*/  @!P2 LEA.HI.X R41, R48, R23, R18, 0x2, P4 ;  /* 0x000000173029a211 */ /* 0x000fe400020f1412 */
[----:B------:R-:W-:Y:S01]  /*1480*/  ISETP.GE.OR P4, PT, R22, UR4, !P1 ;  /* 0x0000000416007c0c */ /* 0x000fe2000cf86670 */
[----:B------:R-:W0:Y:S01]  /*1490*/  @!P5 LDC.64 R18, c[0x0][0x2b8] ;  /* 0x0000ae00ff12db82 */ /* 0x000e220000000a00 */
[----:B------:R-:W-:Y:S01]  /*14a0*/  @!P6 IMAD R38, R27, R5, R38 ;  /* 0x000000051b26e224 */ /* 0x000fe200078e0226 */
[----:B------:R-:W-:Y:S01]  /*14b0*/  @!P5 SHF.R.S32.HI R23, RZ, 0x1f, R34 ;  /* 0x0000001fff17d819 */ /* 0x000fe20000011422 */
[----:B------:R-:W-:Y:S01]  /*14c0*/  VIADD R31, R7, 0x28 ;  /* 0x00000028071f7836 */ /* 0x000fe20000000000 */
[----:B------:R1:W3:Y:S01]  /*14d0*/  @!P0 LDG.E R15, desc[UR8][R44.64] ;  /* 0x000000082c0f8981 */ /* 0x0002e2000c1e1900 */
[----:B------:R-:W-:-:S07]  /*14e0*/  IMAD.MOV.U32 R24, RZ, RZ, -0x800000 ;  /* 0xff800000ff187424 */ /* 0x000fce00078e00ff */
[----:B------:R-:W4:Y:S01]  /*14f0*/  @!P4 LDC.64 R26, c[0x0][0x2b8] ;  /* 0x0000ae00ff1acb82 */ /* 0x000f220000000a00 */
[----:B------:R-:W-:Y:S01]  /*1500*/  @!P5 IMAD R23, R23, R28, RZ ;  /* 0x0000001c1717d224 */ /* 0x000fe200078e02ff */
[----:B------:R-:W-:Y:S01]  /*1510*/  ISETP.GE.OR P3, PT, R31, UR4, !P1 ;  /* 0x000000041f007c0c */ /* 0x000fe2000cf66670 */
[C---:B------:R-:W-:Y:S01]  /*1520*/  VIADD R29, R7.reuse, 0x30 ;  /* 0x00000030071d7836 */ /* 0x040fe20000000000 */
[----:B------:R2:W5:Y:S01]  /*1530*/  @!P2 LDG.E R24, desc[UR8][R40.64] ;  /* 0x000000082818a981 */ /* 0x000562000c1e1900 */
[----:B------:R-:W-:Y:S02]  /*1540*/  VIADD R10, R7, 0x38 ;  /* 0x00000038070a7836 */ /* 0x000fe40000000000 */
[----:B------:R-:W-:Y:S01]  /*1550*/  @!P6 IMAD.IADD R38, R43, 0x1, R38 ;  /* 0x000000012b26e824 */ /* 0x000fe200078e0226 */
[----:B------:R-:W-:Y:S01]  /*1560*/  @!P4 SHF.R.S32.HI R39, RZ, 0x1f, R22 ;  /* 0x0000001fff27c819 */ /* 0x000fe20000011416 */
[----:B------:R-:W-:Y:S01]  /*1570*/  @!P5 IMAD R23, R34, R5, R23 ;  /* 0x000000052217d224 */ /* 0x000fe200078e0217 */
[----:B------:R-:W-:-:S02]  /*1580*/  ISETP.GE.OR P2, PT, R29, UR4, !P1 ;  /* 0x000000041d007c0c */ /* 0x000fc4000cf46670 */
[----:B-1----:R-:W-:Y:S01]  /*1590*/  @!P5 MOV R45, R37 ;  /* 0x00000025002dd202 */ /* 0x002fe20000000f00 */
[----:B------:R-:W-:Y:S01]  /*15a0*/  @!P5 IMAD.MOV.U32 R44, RZ, RZ, R36 ;  /* 0x000000ffff2cd224 */ /* 0x000fe200078e0024 */
[----:B------:R-:W-:-:S03]  /*15b0*/  ISETP.GE.OR P1, PT, R10, UR4, !P1 ;  /* 0x000000040a007c0c */ /* 0x000fc6000cf26670 */
[----:B------:R-:W-:Y:S01]  /*15c0*/  @!P5 IMAD.WIDE.U32 R44, R28, R34, R44 ;  /* 0x000000221c2cd225 */ /* 0x000fe200078e002c */
[----:B--2---:R-:W-:-:S03]  /*15d0*/  @!P6 LEA R40, P0, R42, R20, 0x2 ;  /* 0x000000142a28e211 */ /* 0x004fc600078010ff */
[----:B------:R-:W-:Y:S02]  /*15e0*/  @!P5 IMAD.IADD R23, R45, 0x1, R23 ;  /* 0x000000012d17d824 */ /* 0x000fe400078e0217 */
[----:B------:R-:W-:Y:S01]  /*15f0*/  @!P4 IMAD.MOV.U32 R48, RZ, RZ, R36 ;  /* 0x000000ffff30c224 */ /* 0x000fe200078e0024 */
[----:B------:R-:W-:Y:S01]  /*1600*/  @!P6 LEA.HI.X R41, R42, R21, R38, 0x2, P0 ;  /* 0x000000152a29e211 */ /* 0x000fe200000f1426 */
[----:B------:R-:W-:Y:S01]  /*1610*/  @!P4 IMAD.MOV.U32 R49, RZ, RZ, R37 ;  /* 0x000000ffff31c224 */ /* 0x000fe200078e0025 */
[----:B0-----:R-:W-:Y:S01]  /*1620*/  @!P5 LEA R42, P0, R44, R18, 0x2 ;  /* 0x000000122c2ad211 */ /* 0x001fe200078010ff */
[----:B------:R-:W-:Y:S01]  /*1630*/  @!P4 IMAD R39, R39, R28, RZ ;  /* 0x0000001c2727c224 */ /* 0x000fe200078e02ff */
[----:B------:R-:W0:Y:S01]  /*1640*/  @!P2 LDC.64 R20, c[0x0][0x2b8] ;  /* 0x0000ae00ff14ab82 */ /* 0x000e220000000a00 */
[----:B------:R-:W-:Y:S01]  /*1650*/  @!P4 IMAD.WIDE.U32 R48, R28, R22, R48 ;  /* 0x000000161c30c225 */ /* 0x000fe200078e0030 */
[----:B------:R-:W-:Y:S02]  /*1660*/  @!P5 LEA.HI.X R43, R44, R19, R23, 0x2, P0 ;  /* 0x000000132c2bd211 */ /* 0x000fe400000f1417 */
[----:B------:R-:W-:Y:S01]  /*1670*/  @!P3 SHF.R.S32.HI R19, RZ, 0x1f, R31 ;  /* 0x0000001fff13b819 */ /* 0x000fe2000001141f */
[----:B------:R-:W-:Y:S01]  /*1680*/  @!P4 IMAD R18, R22, R5, R39 ;  /* 0x000000051612c224 */ /* 0x000fe200078e0227 */
[----:B----4-:R-:W-:-:S02]  /*1690*/  @!P4 LEA R46, P0, R48, R26, 0x2 ;  /* 0x0000001a302ec211 */ /* 0x010fc400078010ff */
[----:B------:R-:W1:Y:S01]  /*16a0*/  @!P3 LDC.64 R22, c[0x0][0x2b8] ;  /* 0x0000ae00ff16bb82 */ /* 0x000e620000000a00 */
[----:B------:R-:W-:Y:S01]  /*16b0*/  @!P3 IMAD R34, R19, R28, RZ ;  /* 0x0000001c1322b224 */ /* 0x000fe200078e02ff */
[----:B------:R-:W-:-:S06]  /*16c0*/  @!P4 IADD3 R26, R49, R18, RZ ;  /* 0x00000012311ac210 */ /* 0x000fcc0007ffe0ff */
[----:B------:R-:W2:Y:S01]  /*16d0*/  @!P1 LDC.64 R18, c[0x0][0x2b8] ;  /* 0x0000ae00ff129b82 */ /* 0x000ea20000000a00 */
[----:B------:R-:W-:Y:S01]  /*16e0*/  @!P4 LEA.HI.X R47, R48, R27, R26, 0x2, P0 ;  /* 0x0000001b302fc211 */ /* 0x000fe200000f141a */
[----:B------:R-:W-:Y:S01]  /*16f0*/  @!P3 IMAD.MOV.U32 R44, RZ, RZ, R36 ;  /* 0x000000ffff2cb224 */ /* 0x000fe200078e0024 */
[----:B------:R-:W-:Y:S01]  /*1700*/  @!P1 SHF.R.S32.HI R27, RZ, 0x1f, R10 ;  /* 0x0000001fff1b9819 */ /* 0x000fe2000001140a */
[----:B------:R-:W-:Y:S01]  /*1710*/  @!P3 IMAD.MOV.U32 R45, RZ, RZ, R37 ;  /* 0x000000ffff2db224 */ /* 0x000fe200078e0025 */
[----:B------:R-:W-:Y:S01]  /*1720*/  @!P2 SHF.R.S32.HI R39, RZ, 0x1f, R29 ;  /* 0x0000001fff27a819 */ /* 0x000fe2000001141d */
[----:B------:R-:W-:Y:S02]  /*1730*/  @!P3 IMAD R34, R31, R5, R34 ;  /* 0x000000051f22b224 */ /* 0x000fe400078e0222 */
[----:B------:R-:W-:-:S04]  /*1740*/  @!P3 IMAD.WIDE.U32 R44, R28, R31, R44 ;  /* 0x0000001f1c2cb225 */ /* 0x000fc800078e002c */
[-C--:B------:R-:W-:Y:S02]  /*1750*/  @!P1 IMAD R31, R27, R28.reuse, RZ ;  /* 0x0000001c1b1f9224 */ /* 0x080fe400078e02ff */
[----:B------:R-:W-:Y:S02]  /*1760*/  @!P2 IMAD R38, R39, R28, RZ ;  /* 0x0000001c2726a224 */ /* 0x000fe400078e02ff */
[--C-:B------:R-:W-:Y:S02]  /*1770*/  @!P2 IMAD.MOV.U32 R48, RZ, RZ, R36.reuse ;  /* 0x000000ffff30a224 */ /* 0x100fe400078e0024 */
[--C-:B------:R-:W-:Y:S02]  /*1780*/  @!P2 IMAD.MOV.U32 R49, RZ, RZ, R37.reuse ;  /* 0x000000ffff31a224 */ /* 0x100fe400078e0025 */
[----:B------:R-:W-:-:S04]  /*1790*/  @!P1 IMAD.WIDE.U32 R36, R28, R10, R36 ;  /* 0x0000000a1c249225 */ /* 0x000fc800078e0024 */
[-C--:B------:R-:W-:Y:S02]  /*17a0*/  @!P1 IMAD R31, R10, R5.reuse, R31 ;  /* 0x000000050a1f9224 */ /* 0x080fe400078e021f */
[----:B------:R-:W-:Y:S02]  /*17b0*/  @!P2 IMAD R38, R29, R5, R38 ;  /* 0x000000051d26a224 */ /* 0x000fe400078e0226 */
[----:B------:R-:W-:Y:S01]  /*17c0*/  @!P2 IMAD.WIDE.U32 R48, R28, R29, R48 ;  /* 0x0000001d1c30a225 */ /* 0x000fe200078e0030 */
[----:B--2---:R-:W-:-:S03]  /*17d0*/  @!P1 LEA R18, P0, R36, R18, 0x2 ;  /* 0x0000001224129211 */ /* 0x004fc600078010ff */
[----:B------:R-:W-:Y:S02]  /*17e0*/  IMAD.MOV.U32 R26, RZ, RZ, -0x800000 ;  /* 0xff800000ff1a7424 */ /* 0x000fe400078e00ff */
[----:B------:R-:W-:Y:S02]  /*17f0*/  IMAD.MOV.U32 R29, RZ, RZ, -0x800000 ;  /* 0xff800000ff1d7424 */ /* 0x000fe400078e00ff */
[----:B------:R-:W-:Y:S02]  /*1800*/  @!P1 IMAD.IADD R31, R37, 0x1, R31 ;  /* 0x00000001251f9824 */ /* 0x000fe400078e021f */
[----:B------:R-:W-:Y:S01]  /*1810*/  IMAD.MOV.U32 R27, RZ, RZ, -0x800000 ;  /* 0xff800000ff1b7424 */ /* 0x000fe200078e00ff */
[----:B------:R2:W4:Y:S01]  /*1820*/  @!P6 LDG.E R26, desc[UR8][R40.64] ;  /* 0x00000008281ae981 */ /* 0x000522000c1e1900 */
[----:B------:R-:W-:Y:S01]  /*1830*/  @!P3 IADD3 R34, R45, R34, RZ ;  /* 0x000000222d22b210 */ /* 0x000fe20007ffe0ff */
[----:B------:R-:W-:Y:S01]  /*1840*/  @!P2 IMAD.IADD R38, R49, 0x1, R38 ;  /* 0x000000013126a824 */ /* 0x000fe200078e0226 */
[----:B------:R-:W-:Y:S01]  /*1850*/  @!P1 LEA.HI.X R19, R36, R19, R31, 0x2, P0 ;  /* 0x0000001324139211 */ /* 0x000fe200000f141f */
[----:B------:R-:W4:Y:S01]  /*1860*/  @!P5 LDG.E R29, desc[UR8][R42.64] ;  /* 0x000000082a1dd981 */ /* 0x000f22000c1e1900 */
[----:B-1----:R-:W-:Y:S01]  /*1870*/  @!P3 LEA R22, P5, R44, R22, 0x2 ;  /* 0x000000162c16b211 */ /* 0x002fe200078a10ff */
[----:B------:R-:W-:Y:S01]  /*1880*/  IMAD.MOV.U32 R31, RZ, RZ, -0x800000 ;  /* 0xff800000ff1f7424 */ /* 0x000fe200078e00ff */
[----:B------:R-:W1:Y:S01]  /*1890*/  LDC R37, c[0x0][0x270] ;  /* 0x00009c00ff257b82 */ /* 0x000e620000000800 */
[----:B------:R-:W4:Y:S01]  /*18a0*/  @!P4 LDG.E R27, desc[UR8][R46.64] ;  /* 0x000000082e1bc981 */ /* 0x000f22000c1e1900 */
[----:B0-----:R-:W-:-:S02]  /*18b0*/  @!P2 LEA R20, P4, R48, R20, 0x2 ;  /* 0x000000143014a211 */ /* 0x001fc400078810ff */
[----:B------:R-:W-:Y:S01]  /*18c0*/  @!P3 LEA.HI.X R23, R44, R23, R34, 0x2, P5 ;  /* 0x000000172c17b211 */ /* 0x000fe200028f1422 */
[----:B------:R-:W-:Y:S01]  /*18d0*/  IMAD.MOV.U32 R34, RZ, RZ, -0x800000 ;  /* 0xff800000ff227424 */ /* 0x000fe200078e00ff */
[----:B------:R0:W4:Y:S01]  /*18e0*/  @!P1 LDG.E R31, desc[UR8][R18.64] ;  /* 0x00000008121f9981 */ /* 0x000122000c1e1900 */
[----:B------:R-:W-:Y:S01]  /*18f0*/  IMAD.MOV.U32 R36, RZ, RZ, -0x800000 ;  /* 0xff800000ff247424 */ /* 0x000fe200078e00ff */
[----:B------:R-:W-:-:S03]  /*1900*/  @!P2 LEA.HI.X R21, R48, R21, R38, 0x2, P4 ;  /* 0x000000153015a211 */ /* 0x000fc600020f1426 */
[----:B------:R0:W4:Y:S04]  /*1910*/  @!P3 LDG.E R34, desc[UR8][R22.64] ;  /* 0x000000081622b981 */ /* 0x000128000c1e1900 */
[----:B------:R0:W4:Y:S01]  /*1920*/  @!P2 LDG.E R36, desc[UR8][R20.64] ;  /* 0x000000081424a981 */ /* 0x000122000c1e1900 */
[----:B-1----:R-:W-:-:S04]  /*1930*/  IABS R38, R37 ;  /* 0x0000002500267213 */ /* 0x002fc80000000000 */
[----:B------:R-:W2:Y:S08]  /*1940*/  I2F.U32.RP R39, R38 ;  /* 0x0000002600277306 */ /* 0x000eb00000209000 */
[----:B--2---:R-:W1:Y:S01]  /*1950*/  MUFU.RCP R40, R39 ;  /* 0x0000002700287308 */ /* 0x004e620000001000 */
[----:B------:R-:W2:Y:S01]  /*1960*/  S2R R10, SR_CgaCtaId ;  /* 0x00000000000a7919 */ /* 0x000ea20000008800 */
[----:B-1----:R-:W-:-:S06]  /*1970*/  IADD3 R40, R40, 0xffffffe, RZ ;  /* 0x0ffffffe28287810 */ /* 0x002fcc0007ffe0ff */
[----:B------:R-:W1:Y:S01]  /*1980*/  F2I.FTZ.U32.TRUNC.NTZ R41, R40 ;  /* 0x0000002800297305 */ /* 0x000e62000021f000 */
[----:B0-----:R-:W-:Y:S02]  /*1990*/  IABS R18, R6 ;  /* 0x0000000600127213 */ /* 0x001fe40000000000 */
[----:B------:R-:W-:Y:S01]  /*19a0*/  IABS R19, R37 ;  /* 0x0000002500137213 */ /* 0x000fe20000000000 */
[----:B-1----:R-:W-:Y:S02]  /*19b0*/  IMAD.MOV R22, RZ, RZ, -R41 ;  /* 0x000000ffff167224 */ /* 0x002fe400078e0a29 */
[----:B------:R-:W-:Y:S02]  /*19c0*/  IMAD.MOV.U32 R40, RZ, RZ, RZ ;  /* 0x000000ffff287224 */ /* 0x000fe400078e00ff */
[----:B------:R-:W-:-:S04]  /*19d0*/  IMAD R23, R22, R38, RZ ;  /* 0x0000002616177224 */ /* 0x000fc800078e02ff */
[----:B------:R-:W-:Y:S01]  /*19e0*/  IMAD.HI.U32 R23, R41, R23, R40 ;  /* 0x0000001729177227 */ /* 0x000fe200078e0028 */
[----:B------:R-:W-:-:S03]  /*19f0*/  MOV R21, 0x400 ;  /* 0x0000040000157802 */ /* 0x000fc60000000f00 */
[----:B------:R-:W-:Y:S02]  /*1a00*/  IMAD.MOV R19, RZ, RZ, -R19 ;  /* 0x000000ffff137224 */ /* 0x000fe400078e0a13 */
[----:B------:R-:W-:Y:S01]  /*1a10*/  IMAD.HI.U32 R20, R23, R18, RZ ;  /* 0x0000001217147227 */ /* 0x000fe200078e00ff */
[----:B--2---:R-:W-:-:S03]  /*1a20*/  LEA R10, R10, R21, 0x18 ;  /* 0x000000150a0a7211 */ /* 0x004fc600078ec0ff */
[----:B------:R-:W-:Y:S01]  /*1a30*/  IMAD R19, R20, R19, R18 ;  /* 0x0000001314137224 */ /* 0x000fe200078e0212 */
[C---:B------:R-:W-:Y:S02]  /*1a40*/  ISETP.GT.AND P1, PT, R35.reuse, 0x37f, PT ;  /* 0x0000037f2300780c */ /* 0x040fe40003f24270 */
[C---:B------:R-:W-:Y:S02]  /*1a50*/  ISETP.GT.AND P2, PT, R35.reuse, 0x3ff, PT ;  /* 0x000003ff2300780c */ /* 0x040fe40003f44270 */
[----:B------:R-:W-:Y:S01]  /*1a60*/  ISETP.GT.AND P0, PT, R35, 0x2ff, PT ;  /* 0x000002ff2300780c */ /* 0x000fe20003f04270 */
[----:B------:R-:W-:Y:S01]  /*1a70*/  IMAD R7, R7, 0x44, R10 ;  /* 0x0000004407077824 */ /* 0x000fe200078e020a */
[----:B------:R-:W-:Y:S02]  /*1a80*/  ISETP.GT.U32.AND P4, PT, R38, R19, PT ;  /* 0x000000132600720c */ /* 0x000fe40003f84070 */
[C---:B------:R-:W-:Y:S01]  /*1a90*/  ISETP.GT.AND P3, PT, R35.reuse, 0x27f, PT ;  /* 0x0000027f2300780c */ /* 0x040fe20003f64270 */
[----:B------:R-:W-:Y:S01]  /*1aa0*/  IMAD R7, R0, 0x4, R7 ;  /* 0x0000000400077824 */ /* 0x000fe200078e0207 */
[----:B------:R-:W-:-:S09]  /*1ab0*/  ISETP.GT.AND P6, PT, R35, 0x7f, PT ;  /* 0x0000007f2300780c */ /* 0x000fd20003fc4270 */
[----:B------:R-:W-:Y:S01]  /*1ac0*/  @!P4 IMAD.IADD R19, R19, 0x1, -R38 ;  /* 0x000000011313c824 */ /* 0x000fe200078e0a26 */
[----:B------:R-:W-:Y:S02]  /*1ad0*/  LOP3.LUT R0, R33, R13, RZ, 0xfc, !PT ;  /* 0x0000000d21007212 */ /* 0x000fe400078efcff */
[----:B------:R-:W-:Y:S02]  /*1ae0*/  LOP3.LUT R6, R6, R37, RZ, 0x3c, !PT ;  /* 0x0000002506067212 */ /* 0x000fe400078e3cff */
[----:B------:R-:W-:Y:S01]  /*1af0*/  @!P4 IADD3 R20, R20, 0x1, RZ ;  /* 0x000000011414c810 */ /* 0x000fe20007ffe0ff */
[----:B------:R-:W-:Y:S01]  /*1b00*/  BSSY B0, `(.L_x_57) ;  /* 0x0000031000007945 */ /* 0x000fe20003800000 */
[----:B---3--:R0:W-:Y:S01]  /*1b10*/  @!P1 STS [R7+0x220], R15 ;  /* 0x0002200f07009388 */ /* 0x0081e20000000800 */
[----:B------:R-:W-:-:S03]  /*1b20*/  ISETP.GT.AND P1, PT, R35, 0x17f, PT ;  /* 0x0000017f2300780c */ /* 0x000fc60003f24270 */
[----:B-----5:R0:W-:Y:S01]  /*1b30*/  @!P2 STS [R7], R24 ;  /* 0x000000180700a388 */ /* 0x0201e20000000800 */
[----:B------:R-:W-:-:S03]  /*1b40*/  ISETP.GT.AND P2, PT, R35, 0x1ff, PT ;  /* 0x000001ff2300780c */ /* 0x000fc60003f44270 */
[----:B----4-:R0:W-:Y:S01]  /*1b50*/  @!P0 STS [R7+0x440], R26 ;  /* 0x0004401a07008388 */ /* 0x0101e20000000800 */
[----:B------:R-:W-:-:S03]  /*1b60*/  ISETP.GT.AND P0, PT, R35, 0xff, PT ;  /* 0x000000ff2300780c */ /* 0x000fc60003f04270 */
[----:B------:R0:W-:Y:S01]  /*1b70*/  @!P3 STS [R7+0x660], R29 ;  /* 0x0006601d0700b388 */ /* 0x0001e20000000800 */
[----:B------:R-:W-:-:S05]  /*1b80*/  ISETP.GE.U32.AND P3, PT, R19, R38, PT ;  /* 0x000000261300720c */ /* 0x000fca0003f66070 */
[----:B------:R0:W-:Y:S04]  /*1b90*/  @!P2 STS [R7+0x880], R27 ;  /* 0x0008801b0700a388 */ /* 0x0001e80000000800 */
[----:B------:R0:W-:Y:S01]  /*1ba0*/  @!P6 STS [R7+0xee0], R31 ;  /* 0x000ee01f0700e388 */ /* 0x0001e20000000800 */
[----:B------:R-:W-:-:S03]  /*1bb0*/  ISETP.GE.AND P2, PT, R6, RZ, PT ;  /* 0x000000ff0600720c */ /* 0x000fc60003f46270 */
[----:B------:R0:W-:Y:S01]  /*1bc0*/  @!P1 STS [R7+0xaa0], R34 ;  /* 0x000aa02207009388 */ /* 0x0001e20000000800 */
[----:B------:R-:W-:-:S03]  /*1bd0*/  ISETP.NE.U32.AND P1, PT, R0, RZ, PT ;  /* 0x000000ff0000720c */ /* 0x000fc60003f25070 */
[----:B------:R0:W-:Y:S01]  /*1be0*/  @!P0 STS [R7+0xcc0], R36 ;  /* 0x000cc02407008388 */ /* 0x0001e20000000800 */
[----:B------:R-:W-:Y:S01]  /*1bf0*/  ISETP.NE.AND P0, PT, R37, RZ, PT ;  /* 0x000000ff2500720c */ /* 0x000fe20003f05270 */
[----:B------:R-:W-:-:S04]  /*1c00*/  @P3 VIADD R20, R20, 0x1 ;  /* 0x0000000114143836 */ /* 0x000fc80000000000 */
[----:B------:R-:W-:-:S04]  /*1c10*/  IMAD.MOV.U32 R6, RZ, RZ, R20 ;  /* 0x000000ffff067224 */ /* 0x000fc800078e0014 */
[----:B------:R-:W-:-:S04]  /*1c20*/  @!P2 IMAD.MOV R6, RZ, RZ, -R6 ;  /* 0x000000ffff06a224 */ /* 0x000fc800078e0a06 */
[----:B------:R-:W-:Y:S01]  /*1c30*/  @!P0 LOP3.LUT R6, RZ, R37, RZ, 0x33, !PT ;  /* 0x00000025ff068212 */ /* 0x000fe200078e33ff */
[----:B------:R-:W-:Y:S06]  /*1c40*/  @!P1 BRA `(.L_x_58) ;  /* 0x0000000000249947 */ /* 0x000fec0003800000 */
[----:B------:R-:W-:Y:S01]  /*1c50*/  IMAD.MOV.U32 R18, RZ, RZ, R32 ;  /* 0x000000ffff127224 */ /* 0x000fe200078e0020 */
[----:B0-----:R-:W-:Y:S01]  /*1c60*/  MOV R24, R14 ;  /* 0x0000000e00187202 */ /* 0x001fe20000000f00 */
[----:B------:R-:W-:Y:S01]  /*1c70*/  IMAD.MOV.U32 R19, RZ, RZ, R33 ;  /* 0x000000ffff137224 */ /* 0x000fe200078e0021 */
[----:B------:R-:W-:Y:S02]  /*1c80*/  MOV R23, R13 ;  /* 0x0000000d00177202 */ /* 0x000fe40000000f00 */
[----:B------:R-:W-:Y:S02]  /*1c90*/  MOV R22, 0x1cb0 ;  /* 0x00001cb000167802 */ /* 0x000fe40000000f00 */
[----:B------:R-:W-:Y:S05]  /*1ca0*/  CALL.REL.NOINC `($__internal_1_$__cuda_sm20_div_s64) ;  /* 0x0000003400947944 */ /* 0x000fea0003c00000 */
[----:B------:R-:W-:Y:S02]  /*1cb0*/  MOV R46, R0 ;  /* 0x00000000002e7202 */ /* 0x000fe40000000f00 */
[----:B------:R-:W-:Y:S01]  /*1cc0*/  MOV R47, R27 ;  /* 0x0000001b002f7202 */ /* 0x000fe20000000f00 */
[----:B------:R-:W-:Y:S05]  /*1cd0*/  BRA `(.L_x_59) ;  /* 0x00000000004c7947 */ /* 0x000fea0003800000 */
.L_x_58:
[----:B0-----:R-:W0:Y:S01]  /*1ce0*/  I2F.U32.RP R15, R14 ;  /* 0x0000000e000f7306 */ /* 0x001e220000209000 */
        /* <DEDUP_REMOVED lines=18> */
.L_x_59:
[----:B------:R-:W-:Y:S05]  /*1e10*/  BSYNC B0 ;  /* 0x0000000000007941 */ /* 0x000fea0003800000 */
.L_x_57:
[----:B------:R-:W-:Y:S01]  /*1e20*/  BAR.SYNC.DEFER_BLOCKING 0x0 ;  /* 0x0000000000007b1d */ /* 0x000fe20000010000 */
[----:B------:R-:W-:Y:S01]  /*1e30*/  LEA.HI R15, R30, R35, RZ, 0x3 ;  /* 0x000000231e0f7211 */ /* 0x000fe200078f18ff */
[----:B------:R-:W-:Y:S01]  /*1e40*/  IMAD.MOV.U32 R42, RZ, RZ, -0x800000 ;  /* 0xff800000ff2a7424 */ /* 0x000fe200078e00ff */
[----:B------:R-:W-:Y:S01]  /*1e50*/  MOV R40, 0xff800000 ;  /* 0xff80000000287802 */ /* 0x000fe20000000f00 */
[----:B------:R-:W-:Y:S01]  /*1e60*/  IMAD.MOV.U32 R31, RZ, RZ, -0x800000 ;  /* 0xff800000ff1f7424 */ /* 0x000fe200078e00ff */
[----:B------:R-:W-:Y:S01]  /*1e70*/  LOP3.LUT R0, R15, 0xfffffff8, RZ, 0xc0, !PT ;  /* 0xfffffff80f007812 */ /* 0x000fe200078ec0ff */
[----:B------:R-:W-:Y:S01]  /*1e80*/  IMAD.MOV.U32 R38, RZ, RZ, -0x800000 ;  /* 0xff800000ff267424 */ /* 0x000fe200078e00ff */
[----:B------:R-:W-:Y:S01]  /*1e90*/  SHF.R.S32.HI R15, RZ, 0x3, R15 ;  /* 0x00000003ff0f7819 */ /* 0x000fe2000001140f */
[----:B------:R-:W-:Y:S01]  /*1ea0*/  IMAD.MOV.U32 R34, RZ, RZ, -0x800000 ;  /* 0xff800000ff227424 */ /* 0x000fe200078e00ff */
[----:B------:R-:W-:Y:S01]  /*1eb0*/  MOV R30, 0xff800000 ;  /* 0xff800000001e7802 */ /* 0x000fe20000000f00 */
[----:B------:R-:W-:Y:S01]  /*1ec0*/  IMAD.IADD R35, R35, 0x1, -R0 ;  /* 0x0000000123237824 */ /* 0x000fe200078e0a00 */
[----:B------:R-:W-:Y:S01]  /*1ed0*/  IABS R19, R3 ;  /* 0x0000000300137213 */ /* 0x000fe20000000000 */
[----:B------:R-:W-:Y:S01]  /*1ee0*/  IMAD.MOV.U32 R36, RZ, RZ, -0x800000 ;  /* 0xff800000ff247424 */ /* 0x000fe200078e00ff */
[----:B------:R-:W0:Y:S01]  /*1ef0*/  LDC R0, c[0x0][0x270] ;  /* 0x00009c00ff007b82 */ /* 0x000e220000000800 */
[----:B------:R-:W-:Y:S01]  /*1f00*/  IMAD R10, R35, 0x44, R10 ;  /* 0x00000044230a7824 */ /* 0x000fe200078e020a */
[----:B------:R-:W1:Y:S01]  /*1f10*/  I2F.RP R29, R19 ;  /* 0x00000013001d7306 */ /* 0x000e620000209400 */
[----:B------:R-:W-:Y:S01]  /*1f20*/  IMAD.MOV.U32 R32, RZ, RZ, -0x800000 ;  /* 0xff800000ff207424 */ /* 0x000fe200078e00ff */
[----:B------:R-:W-:Y:S01]  /*1f30*/  ULDC.U8 UR4, c[0x0][0x3d9] ;  /* 0x0000f64000047ab9 */ /* 0x000fe20000000000 */
[----:B------:R-:W-:Y:S01]  /*1f40*/  BSSY B1, `(.L_x_60) ;  /* 0x000024e000017945 */ /* 0x000fe20003800000 */
[----:B------:R-:W-:-:S05]  /*1f50*/  LEA R33, R15, R10, 0x2 ;  /* 0x0000000a0f217211 */ /* 0x000fca00078e10ff */
[----:B------:R-:W-:Y:S04]  /*1f60*/  @!P6 LDS R42, [R33] ;  /* 0x00000000212ae984 */ /* 0x000fe80000000800 */
[----:B------:R-:W2:Y:S01]  /*1f70*/  @!P6 LDS R31, [R33+0x220] ;  /* 0x00022000211fe984 */ /* 0x000ea20000000800 */
[----:B-1----:R-:W1:Y:S03]  /*1f80*/  MUFU.RCP R29, R29 ;  /* 0x0000001d001d7308 */ /* 0x002e660000001000 */
[----:B------:R-:W3:Y:S04]  /*1f90*/  @!P6 LDS R38, [R33+0x440] ;  /* 0x000440002126e984 */ /* 0x000ee80000000800 */
[----:B------:R-:W4:Y:S01]  /*1fa0*/  @!P6 LDS R40, [R33+0x660] ;  /* 0x000660002128e984 */ /* 0x000f220000000800 */
[----:B0-----:R-:W-:-:S03]  /*1fb0*/  IABS R18, R0 ;  /* 0x0000000000127213 */ /* 0x001fc60000000000 */
[----:B------:R-:W0:Y:S04]  /*1fc0*/  @!P6 LDS R34, [R33+0x880] ;  /* 0x000880002122e984 */ /* 0x000e280000000800 */
[----:B------:R-:W5:Y:S01]  /*1fd0*/  @!P6 LDS R36, [R33+0xaa0] ;  /* 0x000aa0002124e984 */ /* 0x000f620000000800 */
[----:B-1----:R-:W-:-:S03]  /*1fe0*/  VIADD R48, R29, 0xffffffe ;  /* 0x0ffffffe1d307836 */ /* 0x002fc60000000000 */
[----:B------:R-:W1:Y:S01]  /*1ff0*/  @!P6 LDS R30, [R33+0xcc0] ;  /* 0x000cc000211ee984 */ /* 0x000e620000000800 */
[----:B------:R2:W-:Y:S03]  /*2000*/  F2I.FTZ.U32.TRUNC.NTZ R49, R48 ;  /* 0x0000003000317305 */ /* 0x0005e6000021f000 */
[----:B------:R-:W1:Y:S01]  /*2010*/  @!P6 LDS R32, [R33+0xee0] ;  /* 0x000ee0002120e984 */ /* 0x000e620000000800 */
[----:B--2---:R-:W-:Y:S01]  /*2020*/  IMAD.MOV.U32 R48, RZ, RZ, RZ ;  /* 0x000000ffff307224 */ /* 0x004fe200078e00ff */
[----:B------:R-:W-:-:S04]  /*2030*/  FMNMX.FTZ R7, R42, R31, !PT ;  /* 0x0000001f2a077209 */ /* 0x000fc80007810000 */
[----:B---3--:R-:W-:-:S04]  /*2040*/  FMNMX.FTZ R7, R7, R38, !PT ;  /* 0x0000002607077209 */ /* 0x008fc80007810000 */
[----:B----4-:R-:W-:-:S04]  /*2050*/  FMNMX.FTZ R7, R7, R40, !PT ;  /* 0x0000002807077209 */ /* 0x010fc80007810000 */
[----:B0-----:R-:W-:-:S04]  /*2060*/  FMNMX.FTZ R7, R7, R34, !PT ;  /* 0x0000002207077209 */ /* 0x001fc80007810000 */
[----:B-----5:R-:W-:-:S04]  /*2070*/  FMNMX.FTZ R7, R7, R36, !PT ;  /* 0x0000002407077209 */ /* 0x020fc80007810000 */
[----:B-1----:R-:W-:-:S04]  /*2080*/  FMNMX.FTZ R7, R7, R30, !PT ;  /* 0x0000001e07077209 */ /* 0x002fc80007810000 */
[----:B------:R-:W-:-:S05]  /*2090*/  FMNMX.FTZ R10, R7, R32, !PT ;  /* 0x00000020070a7209 */ /* 0x000fca0007810000 */
[----:B------:R-:W0:Y:S02]  /*20a0*/  SHFL.BFLY PT, R21, R10, 0x4, 0x1f ;  /* 0x0c801f000a157f89 */ /* 0x000e2400000e0000 */
[----:B0-----:R-:W-:Y:S02]  /*20b0*/  FMNMX.FTZ R21, R10, R21, !PT ;  /* 0x000000150a157209 */ /* 0x001fe40007810000 */
[----:B------:R-:W0:Y:S03]  /*20c0*/  I2F.U32.RP R10, R18 ;  /* 0x00000012000a7306 */ /* 0x000e260000209000 */
[----:B------:R-:W1:Y:S05]  /*20d0*/  SHFL.BFLY PT, R20, R21, 0x2, 0x1f ;  /* 0x0c401f0015147f89 */ /* 0x000e6a00000e0000 */
[----:B0-----:R-:W-:Y:S01]  /*20e0*/  MUFU.RCP R10, R10 ;  /* 0x0000000a000a7308 */ /* 0x001fe20000001000 */
[----:B-1----:R-:W-:-:S05]  /*20f0*/  FMNMX.FTZ R20, R21, R20, !PT ;  /* 0x0000001415147209 */ /* 0x002fca0007810000 */
[----:B------:R-:W0:Y:S02]  /*2100*/  SHFL.BFLY PT, R7, R20, 0x1, 0x1f ;  /* 0x0c201f0014077f89 */ /* 0x000e2400000e0000 */
[----:B0-----:R-:W-:-:S04]  /*2110*/  FMNMX.FTZ R7, R20, R7, !PT ;  /* 0x0000000714077209 */ /* 0x001fc80007810000 */
        /* <DEDUP_REMOVED lines=18> */
[----:B------:R-:W-:-:S03]  /*2240*/  FMUL.FTZ R21, R21, 1.4426950216293334961 ;  /* 0x3fb8aa3b15157820 */ /* 0x000fc60000410000 */
[----:B------:R-:W0:Y:S01]  /*2250*/  MUFU.EX2 R27, R27 ;  /* 0x0000001b001b7308 */ /* 0x000e220000000800 */
[----:B------:R-:W-:-:S07]  /*2260*/  FMUL.FTZ R20, R20, 1.4426950216293334961 ;  /* 0x3fb8aa3b14147820 */ /* 0x000fce0000410000 */
[----:B------:R-:W1:Y:S08]  /*2270*/  MUFU.EX2 R26, R26 ;  /* 0x0000001a001a7308 */ /* 0x000e700000000800 */
[----:B------:R-:W2:Y:S01]  /*2280*/  MUFU.EX2 R24, R24 ;  /* 0x0000001800187308 */ /* 0x000ea20000000800 */
[----:B0-----:R-:W-:Y:S01]  /*2290*/  FADD.FTZ R27, R44, R27 ;  /* 0x0000001b2c1b7221 */ /* 0x001fe20000010000 */
[----:B------:R-:W-:-:S02]  /*22a0*/  IADD3 R44, R10, 0xffffffe, RZ ;  /* 0x0ffffffe0a2c7810 */ /* 0x000fc40007ffe0ff */
[----:B------:R-:W-:-:S04]  /*22b0*/  IABS R10, R0 ;  /* 0x00000000000a7213 */ /* 0x000fc80000000000 */
[----:B------:R-:W0:Y:S01]  /*22c0*/  MUFU.EX2 R23, R23 ;  /* 0x0000001700177308 */ /* 0x000e220000000800 */
[----:B-1----:R-:W-:Y:S01]  /*22d0*/  FADD.FTZ R27, R27, R26 ;  /* 0x0000001a1b1b7221 */ /* 0x002fe20000010000 */
[--C-:B------:R-:W-:Y:S02]  /*22e0*/  IMAD.MOV R26, RZ, RZ, -R49.reuse ;  /* 0x000000ffff1a7224 */ /* 0x100fe400078e0a31 */
[----:B------:R-:W-:Y:S02]  /*22f0*/  IMAD.MOV R10, RZ, RZ, -R10 ;  /* 0x000000ffff0a7224 */ /* 0x000fe400078e0a0a */
[----:B------:R-:W-:Y:S02]  /*2300*/  IMAD R26, R26, R19, RZ ;  /* 0x000000131a1a7224 */ /* 0x000fe400078e02ff */
[----:B------:R-:W1:Y:S01]  /*2310*/  MUFU.EX2 R22, R22 ;  /* 0x0000001600167308 */ /* 0x000e620000000800 */
[----:B--2---:R-:W-:Y:S01]  /*2320*/  FADD.FTZ R24, R27, R24 ;  /* 0x000000181b187221 */ /* 0x004fe20000010000 */
[----:B------:R-:W-:-:S06]  /*2330*/  IMAD.HI.U32 R26, R49, R26, R48 ;  /* 0x0000001a311a7227 */ /* 0x000fcc00078e0030 */
[----:B------:R-:W2:Y:S01]  /*2340*/  MUFU.EX2 R21, R21 ;  /* 0x0000001500157308 */ /* 0x000ea20000000800 */
[----:B0-----:R-:W-:-:S07]  /*2350*/  FADD.FTZ R23, R24, R23 ;  /* 0x0000001718177221 */ /* 0x001fce0000010000 */
[----:B------:R-:W0:Y:S01]  /*2360*/  MUFU.EX2 R20, R20 ;  /* 0x0000001400147308 */ /* 0x000e220000000800 */
[----:B-1----:R-:W-:-:S07]  /*2370*/  FADD.FTZ R22, R23, R22 ;  /* 0x0000001617167221 */ /* 0x002fce0000010000 */
[----:B------:R1:W3:Y:S01]  /*2380*/  F2I.FTZ.U32.TRUNC.NTZ R45, R44 ;  /* 0x0000002c002d7305 */ /* 0x0002e2000021f000 */
[----:B--2---:R-:W-:-:S04]  /*2390*/  FADD.FTZ R23, R22, R21 ;  /* 0x0000001516177221 */ /* 0x004fc80000010000 */
[----:B0-----:R-:W-:Y:S01]  /*23a0*/  FADD.FTZ R22, R23, R20 ;  /* 0x0000001417167221 */ /* 0x001fe20000010000 */
[----:B------:R-:W-:Y:S02]  /*23b0*/  IADD3 R23, R19, UR5, RZ ;  /* 0x0000000513177c10 */ /* 0x000fe4000fffe0ff */
[----:B------:R-:W-:Y:S02]  /*23c0*/  IABS R20, R3 ;  /* 0x0000000300147213 */ /* 0x000fe40000000000 */
[----:B------:R-:W0:Y:S01]  /*23d0*/  SHFL.BFLY PT, R27, R22, 0x4, 0x1f ;  /* 0x0c801f00161b7f89 */ /* 0x000e2200000e0000 */
[----:B-1----:R-:W-:Y:S01]  /*23e0*/  HFMA2.MMA R44, -RZ, RZ, 0, 0 ;  /* 0x00000000ff2c7435 */ /* 0x002fe200000001ff */
[----:B---3--:R-:W-:Y:S01]  /*23f0*/  IMAD.MOV R29, RZ, RZ, -R45 ;  /* 0x000000ffff1d7224 */ /* 0x008fe200078e0a2d */
[----:B------:R-:W-:Y:S01]  /*2400*/  IABS R21, R23 ;  /* 0x0000001700157213 */ /* 0x000fe20000000000 */
[----:B------:R-:W-:-:S04]  /*2410*/  IMAD.MOV R20, RZ, RZ, -R20 ;  /* 0x000000ffff147224 */ /* 0x000fc800078e0a14 */
[----:B------:R-:W-:-:S04]  /*2420*/  IMAD.HI.U32 R26, R26, R21, RZ ;  /* 0x000000151a1a7227 */ /* 0x000fc800078e00ff */
[----:B------:R-:W-:-:S05]  /*2430*/  IMAD R20, R26, R20, R21 ;  /* 0x000000141a147224 */ /* 0x000fca00078e0215 */
[----:B------:R-:W-:Y:S01]  /*2440*/  ISETP.GT.U32.AND P4, PT, R19, R20, PT ;  /* 0x000000141300720c */ /* 0x000fe20003f84070 */
[----:B0-----:R-:W-:Y:S01]  /*2450*/  FADD.FTZ R27, R22, R27 ;  /* 0x0000001b161b7221 */ /* 0x001fe20000010000 */
[----:B------:R-:W-:Y:S01]  /*2460*/  IMAD R22, R29, R18, RZ ;  /* 0x000000121d167224 */ /* 0x000fe200078e02ff */
[----:B------:R-:W-:-:S03]  /*2470*/  MOV R29, 0x7f800000 ;  /* 0x7f800000001d7802 */ /* 0x000fc60000000f00 */
[----:B------:R-:W0:Y:S01]  /*2480*/  SHFL.BFLY PT, R24, R27, 0x2, 0x1f ;  /* 0x0c401f001b187f89 */ /* 0x000e2200000e0000 */
[----:B------:R-:W-:-:S06]  /*2490*/  IMAD.HI.U32 R22, R45, R22, R44 ;  /* 0x000000162d167227 */ /* 0x000fcc00078e002c */
[-C--:B------:R-:W-:Y:S02]  /*24a0*/  @!P4 IADD3 R20, R20, -R19.reuse, RZ ;  /* 0x800000131414c210 */ /* 0x080fe40007ffe0ff */
[----:B------:R-:W-:Y:S02]  /*24b0*/  @!P4 IADD3 R26, R26, 0x1, RZ ;  /* 0x000000011a1ac810 */ /* 0x000fe40007ffe0ff */
[----:B------:R-:W-:Y:S01]  /*24c0*/  ISETP.GE.U32.AND P2, PT, R20, R19, PT ;  /* 0x000000131400720c */ /* 0x000fe20003f46070 */
[----:B------:R-:W-:Y:S01]  /*24d0*/  IMAD.HI.U32 R22, R22, R21, RZ ;  /* 0x0000001516167227 */ /* 0x000fe200078e00ff */
[----:B------:R-:W-:Y:S02]  /*24e0*/  ISETP.GT.AND P4, PT, R4, RZ, PT ;  /* 0x000000ff0400720c */ /* 0x000fe40003f84270 */
[C---:B------:R-:W-:Y:S01]  /*24f0*/  LOP3.LUT R20, R23.reuse, R19, RZ, 0x3c, !PT ;  /* 0x0000001317147212 */ /* 0x040fe200078e3cff */
[----:B------:R-:W-:Y:S01]  /*2500*/  IMAD R21, R22, R10, R21 ;  /* 0x0000000a16157224 */ /* 0x000fe200078e0215 */
[----:B------:R-:W-:Y:S01]  /*2510*/  LOP3.LUT R23, R23, R0, RZ, 0x3c, !PT ;  /* 0x0000000017177212 */ /* 0x000fe200078e3cff */
[----:B------:R-:W1:Y:S01]  /*2520*/  S2R R10, SR_TID.X ;  /* 0x00000000000a7919 */ /* 0x000e620000002100 */
[----:B------:R-:W-:-:S02]  /*2530*/  ISETP.GE.AND P3, PT, R20, RZ, PT ;  /* 0x000000ff1400720c */ /* 0x000fc40003f66270 */
[----:B------:R-:W-:Y:S02]  /*2540*/  ISETP.GT.U32.AND P1, PT, R18, R21, PT ;  /* 0x000000151200720c */ /* 0x000fe40003f24070 */
[----:B------:R-:W-:Y:S02]  /*2550*/  LEA.HI.SX32 R20, R4, 0x1, 0x1 ;  /* 0x0000000104147811 */ /* 0x000fe400078f0aff */
[----:B------:R-:W-:Y:S02]  /*2560*/  @P2 IADD3 R26, R26, 0x1, RZ ;  /* 0x000000011a1a2810 */ /* 0x000fe40007ffe0ff */
[----:B------:R-:W-:Y:S01]  /*2570*/  ISETP.GE.AND P2, PT, R23, RZ, PT ;  /* 0x000000ff1700720c */ /* 0x000fe20003f46270 */
[----:B0-----:R-:W-:Y:S01]  /*2580*/  FADD.FTZ R27, R27, R24 ;  /* 0x000000181b1b7221 */ /* 0x001fe20000010000 */
[----:B------:R-:W-:-:S03]  /*2590*/  SHF.R.S32.HI R23, RZ, 0x1f, R4 ;  /* 0x0000001fff177819 */ /* 0x000fc60000011404 */
[----:B------:R-:W-:Y:S01]  /*25a0*/  @!P3 IADD3 R26, -R26, RZ, RZ ;  /* 0x000000ff1a1ab210 */ /* 0x000fe20007ffe1ff */
[----:B------:R-:W0:Y:S01]  /*25b0*/  SHFL.BFLY PT, R24, R27, 0x1, 0x1f ;  /* 0x0c201f001b187f89 */ /* 0x000e2200000e0000 */
[----:B------:R-:W-:Y:S01]  /*25c0*/  @!P1 IMAD.IADD R21, R21, 0x1, -R18 ;  /* 0x0000000115159824 */ /* 0x000fe200078e0a12 */
[----:B------:R-:W-:Y:S01]  /*25d0*/  ISETP.NE.AND P3, PT, RZ, UR4, PT ;  /* 0x00000004ff007c0c */ /* 0x000fe2000bf65270 */
[----:B------:R-:W-:Y:S02]  /*25e0*/  @!P1 VIADD R22, R22, 0x1 ;  /* 0x0000000116169836 */ /* 0x000fe40000000000 */
[----:B------:R-:W-:Y:S01]  /*25f0*/  @!P4 IMAD.MOV R20, RZ, RZ, R23 ;  /* 0x000000ffff14c224 */ /* 0x000fe200078e0217 */
[----:B------:R-:W-:Y:S02]  /*2600*/  ISETP.GE.U32.AND P5, PT, R21, R18, PT ;  /* 0x000000121500720c */ /* 0x000fe40003fa6070 */
[----:B------:R-:W2:Y:S01]  /*2610*/  LDC R21, c[0x0][0x2c4] ;  /* 0x0000b100ff157b82 */ /* 0x000ea20000000800 */
[----:B------:R-:W-:-:S02]  /*2620*/  LEA.HI.SX32 R18, R3, 0x1, 0x1 ;  /* 0x0000000103127811 */ /* 0x000fc400078f0aff */
[----:B-1----:R-:W-:-:S08]  /*2630*/  LOP3.LUT P4, RZ, R10, 0x7, RZ, 0xc0, !PT ;  /* 0x000000070aff7812 */ /* 0x002fd0000788c0ff */
[----:B------:R-:W-:Y:S01]  /*2640*/  @P5 VIADD R22, R22, 0x1 ;  /* 0x0000000116165836 */ /* 0x000fe20000000000 */
[----:B------:R-:W-:Y:S02]  /*2650*/  ISETP.NE.AND P5, PT, R3, RZ, PT ;  /* 0x000000ff0300720c */ /* 0x000fe40003fa5270 */
[----:B------:R-:W-:Y:S01]  /*2660*/  ISETP.GT.OR P4, PT, R10, 0x7f, P4 ;  /* 0x0000007f0a00780c */ /* 0x000fe20002784670 */
[----:B------:R-:W-:Y:S02]  /*2670*/  @!P2 IMAD.MOV R22, RZ, RZ, -R22 ;  /* 0x000000ffff16a224 */ /* 0x000fe400078e0a16 */
[----:B0-----:R-:W-:Y:S01]  /*2680*/  FADD.FTZ R24, R27, R24 ;  /* 0x000000181b187221 */ /* 0x001fe20000010000 */
[----:B------:R-:W-:-:S04]  /*2690*/  SHF.R.S32.HI R27, RZ, 0x1f, R3 ;  /* 0x0000001fff1b7819 */ /* 0x000fc80000011403 */
[----:B------:R-:W-:Y:S02]  /*26a0*/  FSETP.NE.FTZ.AND P1, PT, R24, RZ, PT ;  /* 0x000000ff1800720b */ /* 0x000fe40003f35000 */
[----:B------:R-:W-:Y:S02]  /*26b0*/  @!P0 IADD3 R18, R27, RZ, RZ ;  /* 0x000000ff1b128210 */ /* 0x000fe40007ffe0ff */
[----:B------:R-:W-:Y:S02]  /*26c0*/  ISETP.NE.AND P0, PT, R0, RZ, PT ;  /* 0x000000ff0000720c */ /* 0x000fe40003f05270 */
[----:B------:R-:W-:Y:S02]  /*26d0*/  @!P5 LOP3.LUT R26, RZ, R19, RZ, 0x33, !PT ;  /* 0x00000013ff1ad212 */ /* 0x000fe400078e33ff */
[----:B--2---:R-:W-:Y:S02]  /*26e0*/  SEL R21, R21, 0x1, !P3 ;  /* 0x0000000115157807 */ /* 0x004fe40005800000 */
[----:B------:R-:W-:-:S02]  /*26f0*/  ISETP.LT.U32.AND P2, PT, R8, R26, PT ;  /* 0x0000001a0800720c */ /* 0x000fc40003f41070 */
[----:B------:R-:W-:Y:S01]  /*2700*/  SHF.R.S32.HI R19, RZ, 0x1f, R26 ;  /* 0x0000001fff137819 */ /* 0x000fe2000001141a */
[----:B------:R-:W0:Y:S01]  /*2710*/  @P1 MUFU.LG2 R24, R24 ;  /* 0x0000001800181308 */ /* 0x000e220000000c00 */
[----:B------:R-:W-:Y:S02]  /*2720*/  IMAD R23, R6, R21, RZ ;  /* 0x0000001506177224 */ /* 0x000fe400078e02ff */
[CC--:B------:R-:W-:Y:S02]  /*2730*/  ISETP.LT.AND.EX P2, PT, R9.reuse, R19.reuse, PT, P2 ;  /* 0x000000130900720c */ /* 0x0c0fe40003f41320 */
[----:B------:R-:W-:Y:S02]  /*2740*/  @!P0 LOP3.LUT R22, RZ, R0, RZ, 0x33, !PT ;  /* 0x00000000ff168212 */ /* 0x000fe400078e33ff */
[----:B------:R-:W-:Y:S02]  /*2750*/  SEL R10, R8, R26, P2 ;  /* 0x0000001a080a7207 */ /* 0x000fe40001000000 */
[----:B------:R-:W-:Y:S01]  /*2760*/  SEL R9, R9, R19, P2 ;  /* 0x0000001309097207 */ /* 0x000fe20001000000 */
[----:B------:R-:W-:-:S04]  /*2770*/  IMAD R21, R22, R21, RZ ;  /* 0x0000001516157224 */ /* 0x000fc800078e02ff */
[----:B------:R-:W-:Y:S02]  /*2780*/  IMAD R8, R18, R21, RZ ;  /* 0x0000001512087224 */ /* 0x000fe400078e02ff */
[----:B0-----:R-:W-:Y:S01]  /*2790*/  @P1 FFMA.FTZ R29, R24, 0.69314718246459960938, R7 ;  /* 0x3f317218181d1823 */ /* 0x001fe20000010007 */
        /* <DEDUP_REMOVED lines=36> */
[----:B------:R-:W-:Y:S02]  /*29e0*/  MOV R22, 0x2a00 ;  /* 0x00002a0000167802 */ /* 0x000fe40000000f00 */
[----:B------:R-:W-:Y:S05]  /*29f0*/  CALL.REL.NOINC `($__internal_1_$__cuda_sm20_div_s64) ;  /* 0x0000002800407944 */ /* 0x000fea0003c00000 */
[-C--:B------:R-:W-:Y:S02]  /*2a00*/  IADD3 R21, P0, RZ, -R0.reuse, RZ ;  /* 0x80000000ff157210 */ /* 0x080fe40007f1e0ff */
[----:B------:R-:W-:Y:S02]  /*2a10*/  MOV R54, R0 ;  /* 0x0000000000367202 */ /* 0x000fe40000000f00 */
[----:B------:R-:W-:Y:S01]  /*2a20*/  IADD3.X R19, RZ, ~R27, RZ, P0, !PT ;  /* 0x8000001bff137210 */ /* 0x000fe200007fe4ff */
[----:B------:R-:W-:Y:S01]  /*2a30*/  IMAD.WIDE.U32 R44, R48, R21, R44 ;  /* 0x00000015302c7225 */ /* 0x000fe200078e002c */
[----:B------:R-:W-:-:S03]  /*2a40*/  MOV R55, R27 ;  /* 0x0000001b00377202 */ /* 0x000fc60000000f00 */
[----:B------:R-:W-:-:S04]  /*2a50*/  IMAD R18, R19, R48, RZ ;  /* 0x0000003013127224 */ /* 0x000fc800078e02ff */
[----:B------:R-:W-:Y:S01]  /*2a60*/  IMAD R19, R23, R21, R18 ;  /* 0x0000001517137224 */ /* 0x000fe200078e0212 */
[----:B------:R-:W-:-:S04]  /*2a70*/  MOV R18, R44 ;  /* 0x0000002c00127202 */ /* 0x000fc80000000f00 */
[----:B------:R-:W-:Y:S01]  /*2a80*/  IADD3 R19, R45, R19, RZ ;  /* 0x000000132d137210 */ /* 0x000fe20007ffe0ff */
[----:B------:R-:W-:Y:S05]  /*2a90*/  BRA `(.L_x_65) ;  /* 0x0000000000587947 */ /* 0x000fea0003800000 */
.L_x_64:
[----:B------:R-:W0:Y:S01]  /*2aa0*/  I2F.U32.RP R20, R48 ;  /* 0x0000003000147306 */ /* 0x000e220000209000 */
[----:B------:R-:W-:Y:S01]  /*2ab0*/  ISETP.NE.U32.AND P0, PT, R48, RZ, PT ;  /* 0x000000ff3000720c */ /* 0x000fe20003f05070 */
[----:B------:R-:W-:-:S06]  /*2ac0*/  HFMA2.MMA R55, -RZ, RZ, 0, 0 ;  /* 0x00000000ff377435 */ /* 0x000fcc00000001ff */
        /* <DEDUP_REMOVED lines=13> */
[----:B------:R-:W-:Y:S02]  /*2ba0*/  ISETP.GE.U32.AND P1, PT, R19, R48, PT ;  /* 0x000000301300720c */ /* 0x000fe40003f26070 */
[----:B------:R-:W-:-:S11]  /*2bb0*/  MOV R19, RZ ;  /* 0x000000ff00137202 */ /* 0x000fd60000000f00 */
[----:B------:R-:W-:Y:S02]  /*2bc0*/  @P1 IADD3 R54, R54, 0x1, RZ ;  /* 0x0000000136361810 */ /* 0x000fe40007ffe0ff */
[----:B------:R-:W-:-:S05]  /*2bd0*/  @!P0 LOP3.LUT R54, RZ, R48, RZ, 0x33, !PT ;  /* 0x00000030ff368212 */ /* 0x000fca00078e33ff */
[----:B------:R-:W-:-:S04]  /*2be0*/  IMAD.MOV R21, RZ, RZ, -R54 ;  /* 0x000000ffff157224 */ /* 0x000fc800078e0a36 */
[----:B------:R-:W-:Y:S02]  /*2bf0*/  IMAD R18, R48, R21, R44 ;  /* 0x0000001530127224 */ /* 0x000fe400078e022c */
.L_x_65:
[----:B------:R-:W-:Y:S05]  /*2c00*/  BSYNC B0 ;  /* 0x0000000000007941 */ /* 0x000fea0003800000 */
.L_x_63:
[----:B------:R-:W-:Y:S01]  /*2c10*/  LOP3.LUT R0, R19, R2, RZ, 0xfc, !PT ;  /* 0x0000000213007212 */ /* 0x000fe200078efcff */
[----:B------:R-:W-:Y:S03]  /*2c20*/  BSSY B0, `(.L_x_66) ;  /* 0x0000026000007945 */ /* 0x000fe60003800000 */
[----:B------:R-:W-:-:S13]  /*2c30*/  ISETP.NE.U32.AND P0, PT, R0, RZ, PT ;  /* 0x000000ff0000720c */ /* 0x000fda0003f05070 */
[----:B------:R-:W-:Y:S05]  /*2c40*/  @!P0 BRA `(.L_x_67) ;  /* 0x0000000000348947 */ /* 0x000fea0003800000 */
[----:B------:R-:W-:Y:S01]  /*2c50*/  IMAD.MOV.U32 R24, RZ, RZ, R25 ;  /* 0x000000ffff187224 */ /* 0x000fe200078e0019 */
[----:B------:R-:W-:Y:S02]  /*2c60*/  MOV R23, R2 ;  /* 0x0000000200177202 */ /* 0x000fe40000000f00 */
        /* <DEDUP_REMOVED lines=8> */
[----:B------:R-:W-:-:S05]  /*2cf0*/  IMAD R2, R2, R21, R20 ;  /* 0x0000001502027224 */ /* 0x000fca00078e0214 */
[----:B------:R-:W-:Y:S01]  /*2d00*/  IADD3 R2, R45, R2, RZ ;  /* 0x000000022d027210 */ /* 0x000fe20007ffe0ff */
[----:B------:R-:W-:Y:S05]  /*2d10*/  BRA `(.L_x_68) ;  /* 0x0000000000587947 */ /* 0x000fea0003800000 */
.L_x_67:
[----:B------:R-:W0:Y:S01]  /*2d20*/  I2F.U32.RP R2, R25 ;  /* 0x0000001900027306 */ /* 0x000e220000209000 */
[----:B------:R-:W-:Y:S01]  /*2d30*/  ISETP.NE.U32.AND P0, PT, R25, RZ, PT ;  /* 0x000000ff1900720c */ /* 0x000fe20003f05070 */
[----:B------:R-:W-:-:S06]  /*2d40*/  HFMA2.MMA R49, -RZ, RZ, 0, 0 ;  /* 0x00000000ff317435 */ /* 0x000fcc00000001ff */
[----:B0-----:R-:W0:Y:S02]  /*2d50*/  MUFU.RCP R20, R2 ;  /* 0x0000000200147308 */ /* 0x001e240000001000 */
[----:B0-----:R-:W-:Y:S02]  /*2d60*/  IADD3 R20, R20, 0xffffffe, RZ ;  /* 0x0ffffffe14147810 */ /* 0x001fe40007ffe0ff */
[----:B------:R-:W-:-:S04]  /*2d70*/  MOV R2, RZ ;  /* 0x000000ff00027202 */ /* 0x000fc80000000f00 */
        /* <DEDUP_REMOVED lines=16> */
.L_x_68:
[----:B------:R-:W-:Y:S05]  /*2e80*/  BSYNC B0 ;  /* 0x0000000000007941 */ /* 0x000fea0003800000 */
.L_x_66:
        /* <DEDUP_REMOVED lines=11> */
[----:B------:R-:W-:Y:S05]  /*2f40*/  CALL.REL.NOINC `($__internal_1_$__cuda_sm20_div_s64) ;  /* 0x0000002000ec7944 */ /* 0x000fea0003c00000 */
[-C--:B------:R-:W-:Y:S02]  /*2f50*/  IADD3 R18, P0, RZ, -R0.reuse, RZ ;  /* 0x80000000ff127210 */ /* 0x080fe40007f1e0ff */
[----:B------:R-:W-:Y:S02]  /*2f60*/  MOV R26, R0 ;  /* 0x00000000001a7202 */ /* 0x000fe40000000f00 */
[----:B------:R-:W-:Y:S01]  /*2f70*/  IADD3.X R19, RZ, ~R27, RZ, P0, !PT ;  /* 0x8000001bff137210 */ /* 0x000fe200007fe4ff */
[----:B------:R-:W-:-:S04]  /*2f80*/  IMAD.WIDE.U32 R48, R6, R18, R48 ;  /* 0x0000001206307225 */ /* 0x000fc800078e0030 */
[----:B------:R-:W-:-:S04]  /*2f90*/  IMAD R19, R19, R6, RZ ;  /* 0x0000000613137224 */ /* 0x000fc800078e02ff */
[----:B------:R-:W-:-:S05]  /*2fa0*/  IMAD R5, R5, R18, R19 ;  /* 0x0000001205057224 */ /* 0x000fca00078e0213 */
[----:B------:R-:W-:Y:S01]  /*2fb0*/  IADD3 R5, R49, R5, RZ ;  /* 0x0000000531057210 */ /* 0x000fe20007ffe0ff */
[----:B------:R-:W-:Y:S05]  /*2fc0*/  BRA `(.L_x_71) ;  /* 0x0000000000587947 */ /* 0x000fea0003800000 */
.L_x_70:
        /* <DEDUP_REMOVED lines=22> */
.L_x_71:
[----:B------:R-:W-:Y:S05]  /*3130*/  BSYNC B0 ;  /* 0x0000000000007941 */ /* 0x000fea0003800000 */
.L_x_69:
        /* <DEDUP_REMOVED lines=37> */
[----:B------:R-:W-:Y:S02]  /*3390*/  MOV R22, 0x33b0 ;  /* 0x000033b000167802 */ /* 0x000fe40000000f00 */
[----:B------:R-:W-:Y:S05]  /*33a0*/  CALL.REL.NOINC `($__internal_1_$__cuda_sm20_div_s64) ;  /* 0x0000001c00d47944 */ /* 0x000fea0003c00000 */
[----:B------:R-:W-:Y:S01]  /*33b0*/  IADD3 R18, P0, RZ, -R0, RZ ;  /* 0x80000000ff127210 */ /* 0x000fe20007f1e0ff */
[----:B------:R-:W-:Y:S01]  /*33c0*/  IMAD.MOV.U32 R21, RZ, RZ, R55 ;  /* 0x000000ffff157224 */ /* 0x000fe200078e0037 */
[----:B------:R-:W-:Y:S02]  /*33d0*/  MOV R20, R54 ;  /* 0x0000003600147202 */ /* 0x000fe40000000f00 */
[-C--:B------:R-:W-:Y:S02]  /*33e0*/  IADD3.X R19, RZ, ~R27.reuse, RZ, P0, !PT ;  /* 0x8000001bff137210 */ /* 0x080fe400007fe4ff */
[----:B------:R-:W-:Y:S02]  /*33f0*/  MOV R54, R0 ;  /* 0x0000000000367202 */ /* 0x000fe40000000f00 */
[----:B------:R-:W-:Y:S01]  /*3400*/  MOV R55, R27 ;  /* 0x0000001b00377202 */ /* 0x000fe20000000f00 */
[-C--:B------:R-:W-:Y:S02]  /*3410*/  IMAD R19, R19, R52.reuse, RZ ;  /* 0x0000003413137224 */ /* 0x080fe400078e02ff */
[----:B------:R-:W-:-:S04]  /*3420*/  IMAD.WIDE.U32 R52, R18, R52, R20 ;  /* 0x0000003412347225 */ /* 0x000fc800078e0014 */
[----:B------:R-:W-:Y:S01]  /*3430*/  IMAD R19, R23, R18, R19 ;  /* 0x0000001217137224 */ /* 0x000fe200078e0213 */
[----:B------:R-:W-:-:S03]  /*3440*/  MOV R18, R52 ;  /* 0x0000003400127202 */ /* 0x000fc60000000f00 */
[----:B------:R-:W-:Y:S01]  /*3450*/  IMAD.IADD R19, R53, 0x1, R19 ;  /* 0x0000000135137824 */ /* 0x000fe200078e0213 */
[----:B------:R-:W-:Y:S05]  /*3460*/  BRA `(.L_x_74) ;  /* 0x00000000005c7947 */ /* 0x000fea0003800000 */
.L_x_73:
        /* <DEDUP_REMOVED lines=20> */
[----:B------:R-:W-:-:S05]  /*35b0*/  IADD3 R21, -R0, RZ, RZ ;  /* 0x000000ff00157210 */ /* 0x000fca0007ffe1ff */
[----:B------:R-:W-:Y:S01]  /*35c0*/  IMAD R18, R52, R21, R54 ;  /* 0x0000001534127224 */ /* 0x000fe200078e0236 */
[----:B------:R-:W-:Y:S02]  /*35d0*/  MOV R54, R0 ;  /* 0x0000000000367202 */ /* 0x000fe40000000f00 */
.L_x_74:
[----:B------:R-:W-:Y:S05]  /*35e0*/  BSYNC B0 ;  /* 0x0000000000007941 */ /* 0x000fea0003800000 */
.L_x_72:
        /* <DEDUP_REMOVED lines=17> */
.L_x_76:
[----:B------:R-:W0:Y:S01]  /*3700*/  I2F.U32.RP R20, R17 ;  /* 0x0000001100147306 */ /* 0x000e220000209000 */
[----:B------:R-:W-:Y:S01]  /*3710*/  HFMA2.MMA R22, -RZ, RZ, 0, 0 ;  /* 0x00000000ff167435 */ /* 0x000fe200000001ff */
[----:B------:R-:W-:Y:S01]  /*3720*/  ISETP.NE.U32.AND P0, PT, R17, RZ, PT ;  /* 0x000000ff1100720c */ /* 0x000fe20003f05070 */
[----:B------:R-:W-:-:S05]  /*3730*/  HFMA2.MMA R57, -RZ, RZ, 0, 0 ;  /* 0x00000000ff397435 */ /* 0x000fca00000001ff */
[----:B0-----:R-:W0:Y:S02]  /*3740*/  MUFU.RCP R16, R20 ;  /* 0x0000001400107308 */ /* 0x001e240000001000 */
[----:B0-----:R-:W-:-:S06]  /*3750*/  IADD3 R16, R16, 0xffffffe, RZ ;  /* 0x0ffffffe10107810 */ /* 0x001fcc0007ffe0ff */
[----:B------:R-:W0:Y:S02]  /*3760*/  F2I.FTZ.U32.TRUNC.NTZ R23, R16 ;  /* 0x0000001000177305 */ /* 0x000e24000021f000 */
[----:B0-----:R-:W-:Y:S01]  /*3770*/  IMAD.MOV R0, RZ, RZ, -R23 ;  /* 0x000000ffff007224 */ /* 0x001fe200078e0a17 */
[----:B------:R-:W-:-:S03]  /*3780*/  MOV R16, RZ ;  /* 0x000000ff00107202 */ /* 0x000fc60000000f00 */
        /* <DEDUP_REMOVED lines=13> */
.L_x_77:
[----:B------:R-:W-:Y:S05]  /*3860*/  BSYNC B0 ;  /* 0x0000000000007941 */ /* 0x000fea0003800000 */
.L_x_75:
        /* <DEDUP_REMOVED lines=21> */
.L_x_79:
        /* <DEDUP_REMOVED lines=23> */
.L_x_80:
[----:B------:R-:W-:Y:S05]  /*3b30*/  BSYNC B0 ;  /* 0x0000000000007941 */ /* 0x000fea0003800000 */
.L_x_78:
[----:B------:R-:W-:Y:S01]  /*3b40*/  SHF.R.S32.HI R17, RZ, 0x1f, R7 ;  /* 0x0000001fff117819 */ /* 0x000fe20000011407 */
[-C--:B------:R-:W-:Y:S01]  /*3b50*/  IMAD R0, R27, R7.reuse, RZ ;  /* 0x000000071b007224 */ /* 0x080fe200078e02ff */
[----:B------:R-:W-:Y:S01]  /*3b60*/  ULDC UR4, c[0x0][0x2c4] ;  /* 0x0000b10000047ab9 */ /* 0x000fe20000000800 */
[----:B------:R-:W-:Y:S01]  /*3b70*/  IMAD.WIDE.U32 R56, R26, R7, RZ ;  /* 0x000000071a387225 */ /* 0x000fe200078e00ff */
[----:B------:R-:W-:Y:S01]  /*3b80*/  SHF.R.S32.HI R21, RZ, 0x1f, R4 ;  /* 0x0000001fff157819 */ /* 0x000fe20000011404 */
[----:B------:R-:W-:Y:S02]  /*3b90*/  BSSY B0, `(.L_x_81) ;  /* 0x0000039000007945 */ /* 0x000fe40003800000 */
[----:B------:R-:W-:Y:S01]  /*3ba0*/  IMAD R7, R17, R26, R0 ;  /* 0x0000001a11077224 */ /* 0x000fe200078e0200 */
[----:B------:R-:W-:Y:S01]  /*3bb0*/  LOP3.LUT R17, R55, R11, RZ, 0xfc, !PT ;  /* 0x0000000b37117212 */ /* 0x000fe200078efcff */
[----:B------:R-:W-:Y:S02]  /*3bc0*/  IMAD R53, R25, UR4, RZ ;  /* 0x0000000419357c24 */ /* 0x000fe4000f8e02ff */
[----:B------:R-:W-:Y:S01]  /*3bd0*/  IMAD R13, R13, R4, RZ ;  /* 0x000000040d0d7224 */ /* 0x000fe200078e02ff */
[----:B------:R-:W-:Y:S01]  /*3be0*/  ISETP.NE.U32.AND P0, PT, R17, RZ, PT ;  /* 0x000000ff1100720c */ /* 0x000fe20003f05070 */
[----:B------:R-:W-:Y:S01]  /*3bf0*/  IMAD R0, R16, R53, RZ ;  /* 0x0000003510007224 */ /* 0x000fe200078e02ff */
[----:B------:R-:W-:Y:S01]  /*3c00*/  SHF.R.S32.HI R19, RZ, 0x1f, R53 ;  /* 0x0000001fff137819 */ /* 0x000fe20000011435 */
[----:B------:R-:W-:Y:S01]  /*3c10*/  IMAD R13, R21, R14, R13 ;  /* 0x0000000e150d7224 */ /* 0x000fe200078e020d */
[----:B------:R-:W-:Y:S01]  /*3c20*/  IADD3 R7, R57, R7, RZ ;  /* 0x0000000739077210 */ /* 0x000fe20007ffe0ff */
[----:B------:R-:W-:-:S04]  /*3c30*/  IMAD.WIDE.U32 R16, R14, R4, RZ ;  /* 0x000000040e107225 */ /* 0x000fc800078e00ff */
[----:B------:R-:W-:Y:S01]  /*3c40*/  IMAD R19, R19, R52, R0 ;  /* 0x0000003413137224 */ /* 0x000fe200078e0200 */
[----:B------:R-:W-:Y:S01]  /*3c50*/  IADD3 R13, R17, R13, RZ ;  /* 0x0000000d110d7210 */ /* 0x000fe20007ffe0ff */
[----:B------:R-:W-:-:S05]  /*3c60*/  IMAD.WIDE.U32 R52, R52, R53, RZ ;  /* 0x0000003534347225 */ /* 0x000fca00078e00ff */
[----:B------:R-:W-:Y:S01]  /*3c70*/  IADD3 R4, R53, R19, RZ ;  /* 0x0000001335047210 */ /* 0x000fe20007ffe0ff */
[----:B------:R-:W-:Y:S06]  /*3c80*/  @!P0 BRA `(.L_x_82) ;  /* 0x0000000000488947 */ /* 0x000fec0003800000 */
        /* <DEDUP_REMOVED lines=18> */
.L_x_82:
        /* <DEDUP_REMOVED lines=23> */
.L_x_83:
[----:B------:R-:W-:Y:S05]  /*3f20*/  BSYNC B0 ;  /* 0x0000000000007941 */ /* 0x000fea0003800000 */
.L_x_81:
        /* <DEDUP_REMOVED lines=30> */
.L_x_85:
[----:B------:R-:W0:Y:S01]  /*4110*/  I2F.U32.RP R14, R10 ;  /* 0x0000000a000e7306 */ /* 0x000e220000209000 */
[----:B------:R-:W-:Y:S01]  /*4120*/  IMAD.MOV.U32 R18, RZ, RZ, RZ ;  /* 0x000000ffff127224 */ /* 0x000fe200078e00ff */
[----:B------:R-:W-:Y:S01]  /*4130*/  ISETP.NE.U32.AND P0, PT, R10, RZ, PT ;  /* 0x000000ff0a00720c */ /* 0x000fe20003f05070 */
[----:B------:R-:W-:-:S05]  /*4140*/  IMAD.MOV.U32 R27, RZ, RZ, RZ ;  /* 0x000000ffff1b7224 */ /* 0x000fca00078e00ff */
[----:B0-----:R-:W0:Y:S02]  /*4150*/  MUFU.RCP R11, R14 ;  /* 0x0000000e000b7308 */ /* 0x001e240000001000 */
[----:B0-----:R-:W-:Y:S01]  /*4160*/  IADD3 R11, R11, 0xffffffe, RZ ;  /* 0x0ffffffe0b0b7810 */ /* 0x001fe20007ffe0ff */
[----:B------:R-:W-:-:S05]  /*4170*/  IMAD.MOV.U32 R14, RZ, RZ, RZ ;  /* 0x000000ffff0e7224 */ /* 0x000fca00078e00ff */
        /* <DEDUP_REMOVED lines=16> */
.L_x_86:
[----:B------:R-:W-:Y:S05]  /*4280*/  BSYNC B0 ;  /* 0x0000000000007941 */ /* 0x000fea0003800000 */
.L_x_84:
[----:B------:R-:W-:Y:S01]  /*4290*/  IADD3 R45, P1, P0, R48, R46, R44 ;  /* 0x0000002e302d7210 */ /* 0x000fe2000783e02c */
[----:B------:R-:W-:Y:S01]  /*42a0*/  ULDC.64 UR4, c[0x0][0x2b0] ;  /* 0x0000ac0000047ab9 */ /* 0x000fe20000000a00 */
[----:B------:R-:W-:Y:S02]  /*42b0*/  SHF.R.S32.HI R0, RZ, 0x1f, R8 ;  /* 0x0000001fff007819 */ /* 0x000fe40000011408 */
[----:B------:R-:W-:Y:S02]  /*42c0*/  IADD3 R45, P3, P2, R56, R45, R52 ;  /* 0x0000002d382d7210 */ /* 0x000fe40007a7e034 */
[----:B------:R-:W-:Y:S01]  /*42d0*/  IADD3.X R2, R6, R5, R2, P1, P0 ;  /* 0x0000000506027210 */ /* 0x000fe20000fe0402 */
[----:B------:R-:W-:Y:S01]  /*42e0*/  IMAD R5, R27, R8, RZ ;  /* 0x000000081b057224 */ /* 0x000fe200078e02ff */
[----:B------:R-:W-:Y:S02]  /*42f0*/  IADD3 R16, P1, P0, R58, R45, R16 ;  /* 0x0000002d3a107210 */ /* 0x000fe4000783e010 */
[----:B------:R-:W-:Y:S01]  /*4300*/  IADD3.X R2, R7, R2, R4, P3, P2 ;  /* 0x0000000207027210 */ /* 0x000fe20001fe4404 */
[----:B------:R-:W-:-:S02]  /*4310*/  IMAD R0, R0, R26, R5 ;  /* 0x0000001a00007224 */ /* 0x000fc400078e0205 */
[----:B------:R-:W-:Y:S01]  /*4320*/  IMAD R5, R14, R3, RZ ;  /* 0x000000030e057224 */ /* 0x000fe200078e02ff */
[----:B------:R-:W-:Y:S02]  /*4330*/  IADD3.X R17, R12, R2, R13, P1, P0 ;  /* 0x000000020c117210 */ /* 0x000fe40000fe040d */
[----:B------:R-:W-:Y:S01]  /*4340*/  SHF.R.S32.HI R2, RZ, 0x1f, R3 ;  /* 0x0000001fff027819 */ /* 0x000fe20000011403 */
        /* <DEDUP_REMOVED lines=9> */
.L_x_62:
[----:B------:R-:W-:Y:S02]  /*43e0*/  ULDC.64 UR4, c[0x0][0x2b0] ;  /* 0x0000ac0000047ab9 */ /* 0x000fe40000000a00 */
[----:B------:R-:W-:-:S04]  /*43f0*/  LEA R2, P0, R44, UR4, 0x2 ;  /* 0x000000042c027c11 */ /* 0x000fc8000f8010ff */
[----:B------:R-:W-:-:S05]  /*4400*/  LEA.HI.X R3, R44, UR5, R45, 0x2, P0 ;  /* 0x000000052c037c11 */ /* 0x000fca00080f142d */
[----:B------:R0:W-:Y:S04]  /*4410*/  STG.E desc[UR8][R2.64], R29 ;  /* 0x0000001d02007986 */ /* 0x0001e8000c101908 */
.L_x_61:
[----:B------:R-:W-:Y:S05]  /*4420*/  BSYNC B1 ;  /* 0x0000000000017941 */ /* 0x000fea0003800000 */
.L_x_60:
[----:B------:R-:W2:Y:S01]  /*4430*/  LDC R0, c[0x0][0x3c4] ;  /* 0x0000f100ff007b82 */ /* 0x000ea20000000800 */
[C---:B01----:R-:W-:Y:S01]  /*4440*/  IADD3 R3, R35.reuse, 0x8, RZ ;  /* 0x0000000823037810 */ /* 0x043fe20007ffe0ff */
[----:B------:R-:W-:Y:S01]  /*4450*/  HFMA2.MMA R13, -RZ, RZ, 0, 0 ;  /* 0x00000000ff0d7435 */ /* 0x000fe200000001ff */
[----:B------:R-:W-:Y:S02]  /*4460*/  CS2R R10, SRZ ;  /* 0x00000000000a7805 */ /* 0x000fe4000001ff00 */
[----:B------:R-:W-:Y:S02]  /*4470*/  CS2R R8, SRZ ;  /* 0x0000000000087805 */ /* 0x000fe4000001ff00 */
[----:B------:R-:W-:Y:S02]  /*4480*/  CS2R R6, SRZ ;  /* 0x0000000000067805 */ /* 0x000fe4000001ff00 */
[-C--:B--2---:R-:W-:Y:S02]  /*4490*/  ISETP.GE.OR P0, PT, R35, R0.reuse, P6 ;  /* 0x000000002300720c */ /* 0x084fe40003706670 */
[----:B------:R-:W-:Y:S01]  /*44a0*/  ISETP.GE.OR P5, PT, R3, R0, P6 ;  /* 0x000000000300720c */ /* 0x000fe200037a6670 */
[----:B------:R-:W-:-:S05]  /*44b0*/  VIADD R3, R35, 0x10 ;  /* 0x0000001023037836 */ /* 0x000fca0000000000 */
[----:B------:R-:W-:Y:S02]  /*44c0*/  ISETP.GE.OR P4, PT, R3, R0, P6 ;  /* 0x000000000300720c */ /* 0x000fe40003786670 */
[----:B------:R-:W-:-:S03]  /*44d0*/  IADD3 R3, R35, 0x18, RZ ;  /* 0x0000001823037810 */ /* 0x000fc60007ffe0ff */
[----:B------:R-:W-:Y:S01]  /*44e0*/  @!P0 FADD.FTZ R2, -R29, R42 ;  /* 0x0000002a1d028221 */ /* 0x000fe20000010100 */
[-C--:B------:R-:W-:Y:S01]  /*44f0*/  ISETP.GE.OR P3, PT, R3, R0.reuse, P6 ;  /* 0x000000000300720c */ /* 0x080fe20003766670 */
[----:B------:R-:W-:Y:S02]  /*4500*/  VIADD R3, R35, 0x20 ;  /* 0x0000002023037836 */ /* 0x000fe40000000000 */
[----:B------:R-:W-:Y:S01]  /*4510*/  @!P5 FADD.FTZ R31, -R29, R31 ;  /* 0x0000001f1d1fd221 */ /* 0x000fe20000010100 */
[----:B------:R-:W-:Y:S02]  /*4520*/  @!P0 FMUL.FTZ R2, R2, 1.4426950216293334961 ;  /* 0x3fb8aa3b02028820 */ /* 0x000fe40000410000 */
[-C--:B------:R-:W-:Y:S01]  /*4530*/  ISETP.GE.OR P2, PT, R3, R0.reuse, P6 ;  /* 0x000000000300720c */ /* 0x080fe20003746670 */
[----:B------:R-:W-:Y:S01]  /*4540*/  @!P4 FADD.FTZ R38, -R29, R38 ;  /* 0x000000261d26c221 */ /* 0x000fe20000010100 */
[----:B------:R-:W-:Y:S02]  /*4550*/  IADD3 R3, R35, 0x28, RZ ;  /* 0x0000002823037810 */ /* 0x000fe40007ffe0ff */
[----:B------:R-:W0:Y:S01]  /*4560*/  @!P0 MUFU.EX2 R2, R2 ;  /* 0x0000000200028308 */ /* 0x000e220000000800 */
[----:B------:R-:W-:Y:S01]  /*4570*/  @!P5 FMUL.FTZ R31, R31, 1.4426950216293334961 ;  /* 0x3fb8aa3b1f1fd820 */ /* 0x000fe20000410000 */
[----:B------:R-:W-:Y:S01]  /*4580*/  @!P4 FMUL.FTZ R38, R38, 1.4426950216293334961 ;  /* 0x3fb8aa3b2626c820 */ /* 0x000fe20000410000 */
[----:B------:R-:W-:Y:S01]  /*4590*/  ISETP.GE.OR P1, PT, R3, R0, P6 ;  /* 0x000000000300720c */ /* 0x000fe20003726670 */
[----:B------:R-:W-:-:S02]  /*45a0*/  VIADD R3, R35, 0x30 ;  /* 0x0000003023037836 */ /* 0x000fc40000000000 */
[C---:B------:R-:W-:Y:S02]  /*45b0*/  @!P3 FADD.FTZ R40, -R29.reuse, R40 ;  /* 0x000000281d28b221 */ /* 0x040fe40000010100 */
[----:B------:R-:W1:Y:S02]  /*45c0*/  @!P5 MUFU.EX2 R4, R31 ;  /* 0x0000001f0004d308 */ /* 0x000e640000000800 */
[----:B------:R-:W-:Y:S01]  /*45d0*/  @!P3 FMUL.FTZ R40, R40, 1.4426950216293334961 ;  /* 0x3fb8aa3b2828b820 */ /* 0x000fe20000410000 */
[----:B------:R-:W-:-:S04]  /*45e0*/  @!P2 FADD.FTZ R34, -R29, R34 ;  /* 0x000000221d22a221 */ /* 0x000fc80000010100 */
[----:B------:R-:W-:Y:S01]  /*45f0*/  @!P2 FMUL.FTZ R34, R34, 1.4426950216293334961 ;  /* 0x3fb8aa3b2222a820 */ /* 0x000fe20000410000 */
[----:B------:R-:W-:Y:S01]  /*4600*/  @!P1 FADD.FTZ R36, -R29, R36 ;  /* 0x000000241d249221 */ /* 0x000fe20000010100 */
[----:B0-----:R0:W-:Y:S01]  /*4610*/  @!P0 STS [R33], R2 ;  /* 0x0000000221008388 */ /* 0x0011e20000000800 */
[----:B------:R-:W-:Y:S01]  /*4620*/  ISETP.GE.OR P0, PT, R3, R0, P6 ;  /* 0x000000000300720c */ /* 0x000fe20003706670 */
[----:B------:R-:W2:Y:S01]  /*4630*/  @!P4 MUFU.EX2 R38, R38 ;  /* 0x000000260026c308 */ /* 0x000ea20000000800 */
[----:B------:R-:W-:Y:S01]  /*4640*/  IADD3 R3, R35, 0x38, RZ ;  /* 0x0000003823037810 */ /* 0x000fe20007ffe0ff */
[----:B------:R-:W-:-:S03]  /*4650*/  @!P1 FMUL.FTZ R36, R36, 1.4426950216293334961 ;  /* 0x3fb8aa3b24249820 */ /* 0x000fc60000410000 */
[----:B------:R-:W-:Y:S01]  /*4660*/  ISETP.GE.OR P6, PT, R3, R0, P6 ;  /* 0x000000000300720c */ /* 0x000fe200037c6670 */
[----:B-1----:R1:W-:Y:S02]  /*4670*/  @!P5 STS [R33+0x220], R4 ;  /* 0x000220042100d388 */ /* 0x0023e40000000800 */
[----:B------:R-:W3:Y:S04]  /*4680*/  @!P3 MUFU.EX2 R40, R40 ;  /* 0x000000280028b308 */ /* 0x000ee80000000800 */
[----:B------:R-:W-:-:S04]  /*4690*/  @!P0 FADD.FTZ R30, -R29, R30 ;  /* 0x0000001e1d1e8221 */ /* 0x000fc80000010100 */
[----:B------:R-:W-:Y:S01]  /*46a0*/  @!P0 FMUL.FTZ R30, R30, 1.4426950216293334961 ;  /* 0x3fb8aa3b1e1e8820 */ /* 0x000fe20000410000 */
[----:B------:R-:W4:Y:S01]  /*46b0*/  @!P2 MUFU.EX2 R34, R34 ;  /* 0x000000220022a308 */ /* 0x000f220000000800 */
[----:B------:R-:W-:Y:S01]  /*46c0*/  @!P6 FADD.FTZ R29, -R29, R32 ;  /* 0x000000201d1de221 */ /* 0x000fe20000010100 */
[----:B------:R-:W-:Y:S01]  /*46d0*/  IMAD.SHL.U32 R32, R35, 0x4, RZ ;  /* 0x0000000423207824 */ /* 0x000fe200078e00ff */
[----:B--2---:R-:W-:Y:S02]  /*46e0*/  @!P4 STS [R33+0x440], R38 ;  /* 0x000440262100c388 */ /* 0x004fe40000000800 */
[----:B0-----:R-:W-:Y:S02]  /*46f0*/  @!P6 FMUL.FTZ R2, R29, 1.4426950216293334961 ;  /* 0x3fb8aa3b1d02e820 */ /* 0x001fe40000410000 */
[----:B------:R-:W-:Y:S01]  /*4700*/  IADD3 R29, R32, 0x40, RZ ;  /* 0x00000040201d7810 */ /* 0x000fe20007ffe0ff */
[----:B------:R-:W0:Y:S01]  /*4710*/  @!P0 MUFU.EX2 R30, R30 ;  /* 0x0000001e001e8308 */ /* 0x000e220000000800 */
[----:B---3--:R-:W-:Y:S01]  /*4720*/  @!P3 STS [R33+0x660], R40 ;  /* 0x000660282100b388 */ /* 0x008fe20000000800 */
[----:B-1----:R-:W-:-:S06]  /*4730*/  CS2R R4, SRZ ;  /* 0x0000000000047805 */ /* 0x002fcc000001ff00 */
[----:B------:R-:W1:Y:S01]  /*4740*/  @!P1 MUFU.EX2 R36, R36 ;  /* 0x0000002400249308 */ /* 0x000e620000000800 */
[----:B----4-:R-:W-:Y:S07]  /*4750*/  @!P2 STS [R33+0x880], R34 ;  /* 0x000880222100a388 */ /* 0x010fee0000000800 */
[----:B------:R-:W2:Y:S01]  /*4760*/  @!P6 MUFU.EX2 R2, R2 ;  /* 0x000000020002e308 */ /* 0x000ea20000000800 */
[----:B0-----:R0:W-:Y:S01]  /*4770*/  @!P0 STS [R33+0xcc0], R30 ;  /* 0x000cc01e21008388 */ /* 0x0011e20000000800 */
[----:B------:R-:W-:Y:S01]  /*4780*/  ISETP.GE.AND P0, PT, R0, 0x1, PT ;  /* 0x000000010000780c */ /* 0x000fe20003f06270 */
[----:B------:R-:W-:-:S02]  /*4790*/  IMAD.MOV.U32 R0, RZ, RZ, RZ ;  /* 0x000000ffff007224 */ /* 0x000fc400078e00ff */
[----:B-1----:R-:W-:Y:S04]  /*47a0*/  @!P1 STS [R33+0xaa0], R36 ;  /* 0x000aa02421009388 */ /* 0x002fe80000000800 */
[----:B--2---:R1:W-:Y:S01]  /*47b0*/  @!P6 STS [R33+0xee0], R2 ;  /* 0x000ee0022100e388 */ /* 0x0043e20000000800 */
[----:B0-----:R-:W-:Y:S02]  /*47c0*/  IADD3 R30, R32, 0x20, RZ ;  /* 0x00000020201e7810 */ /* 0x001fe40007ffe0ff */
[----:B-1----:R-:W-:Y:S01]  /*47d0*/  CS2R R2, SRZ ;  /* 0x0000000000027805 */ /* 0x002fe2000001ff00 */
[----:B------:R-:W-:Y:S06]  /*47e0*/  BAR.SYNC.DEFER_BLOCKING 0x0 ;  /* 0x0000000000007b1d */ /* 0x000fec0000010000 */
[----:B------:R-:W-:Y:S05]  /*47f0*/  @!P0 BRA `(.L_x_87) ;  /* 0x0000000400088947 */ /* 0x000fea0003800000 */
[----:B------:R-:W0:Y:S01]  /*4800*/  S2UR UR6, SR_CgaCtaId ;  /* 0x00000000000679c3 */ /* 0x000e220000008800 */
[----:B------:R-:W-:Y:S01]  /*4810*/  ULDC UR10, c[0x0][0x2dc] ;  /* 0x0000b700000a7ab9 */ /* 0x000fe20000000800 */
[----:B------:R-:W-:Y:S01]  /*4820*/  IMAD R33, R15, 0x60, R32 ;  /* 0x000000600f217824 */ /* 0x000fe200078e0220 */
        /* <DEDUP_REMOVED lines=25> */
.L_x_90:
        /* <DEDUP_REMOVED lines=21> */
.L_x_89:
[----:B------:R-:W-:Y:S05]  /*4b10*/  BSYNC B0 ;  /* 0x0000000000007941 */ /* 0x000fea0003800000 */
.L_x_88:
[----:B------:R-:W-:Y:S01]  /*4b20*/  IADD3.X R33, R37, R39, RZ, P0, !PT ;  /* 0x0000002725217210 */ /* 0x000fe200007fe4ff */
[C---:B--2--5:R-:W-:Y:S01]  /*4b30*/  FFMA.FTZ R3, R12.reuse, R16, R3 ;  /* 0x000000100c037223 */ /* 0x064fe20000010003 */
        /* <DEDUP_REMOVED lines=10> */
[----:B------:R-:W-:Y:S01]  /*4be0*/  FFMA.FTZ R13, R12, R26, R13 ;  /* 0x0000001a0c0d7223 */ /* 0x000fe2000001000d */
[----:B-1----:R-:W-:Y:S01]  /*4bf0*/  IADD3 R14, R14, 0x44, RZ ;  /* 0x000000440e0e7810 */ /* 0x002fe20007ffe0ff */
[----:B------:R-:W-:Y:S01]  /*4c00*/  FFMA.FTZ R10, R12, R27, R10 ;  /* 0x0000001b0c0a7223 */ /* 0x000fe2000001000a */
[----:B------:R-:W-:Y:S06]  /*4c10*/  @!P0 BRA `(.L_x_90) ;  /* 0xfffffffc00688947 */ /* 0x000fec000383ffff */
.L_x_87:
        /* <DEDUP_REMOVED lines=10> */
[----:B------:R-:W-:-:S02]  /*4cc0*/  MOV R3, R5 ;  /* 0x0000000500037202 */ /* 0x000fc40000000f00 */
[----:B------:R-:W-:Y:S01]  /*4cd0*/  F2FP.F16.F32.PACK_AB R4, R4, R7 ;  /* 0x000000070404723e */ /* 0x000fe200000000ff */
[----:B------:R-:W-:Y:S02]  /*4ce0*/  IMAD.MOV.U32 R5, RZ, RZ, R9 ;  /* 0x000000ffff057224 */ /* 0x000fe400078e0009 */
[----:B0-----:R-:W-:Y:S01]  /*4cf0*/  IMAD R18, R17, UR4, RZ ;  /* 0x0000000411127c24 */ /* 0x001fe2000f8e02ff */
[----:B------:R-:W-:-:S04]  /*4d00*/  ULDC.64 UR4, c[0x0][0x290] ;  /* 0x0000a40000047ab9 */ /* 0x000fc80000000a00 */
[-C--:B------:R-:W-:Y:S02]  /*4d10*/  IABS R20, R18.reuse ;  /* 0x0000001200147213 */ /* 0x080fe40000000000 */
[----:B------:R-:W-:Y:S02]  /*4d20*/  IABS R14, R18 ;  /* 0x00000012000e7213 */ /* 0x000fe40000000000 */
[----:B------:R-:W0:Y:S02]  /*4d30*/  I2F.RP R16, R20 ;  /* 0x0000001400107306 */ /* 0x000e240000209400 */
[----:B------:R-:W-:-:S06]  /*4d40*/  IADD3 R14, RZ, -R14, RZ ;  /* 0x8000000eff0e7210 */ /* 0x000fcc0007ffe0ff */
[----:B0-----:R-:W0:Y:S02]  /*4d50*/  MUFU.RCP R22, R16 ;  /* 0x0000001000167308 */ /* 0x001e240000001000 */
[----:B0-----:R-:W-:Y:S01]  /*4d60*/  VIADD R22, R22, 0xffffffe ;  /* 0x0ffffffe16167836 */ /* 0x001fe20000000000 */
[----:B------:R-:W-:-:S05]  /*4d70*/  IABS R16, R17 ;  /* 0x0000001100107213 */ /* 0x000fca0000000000 */
[----:B------:R-:W0:Y:S02]  /*4d80*/  F2I.FTZ.U32.TRUNC.NTZ R23, R22 ;  /* 0x0000001600177305 */ /* 0x000e24000021f000 */
[----:B0-----:R-:W-:Y:S02]  /*4d90*/  IMAD.MOV R19, RZ, RZ, -R23 ;  /* 0x000000ffff137224 */ /* 0x001fe400078e0a17 */
[----:B------:R-:W-:Y:S02]  /*4da0*/  IMAD.MOV.U32 R22, RZ, RZ, RZ ;  /* 0x000000ffff167224 */ /* 0x000fe400078e00ff */
[----:B------:R-:W-:-:S04]  /*4db0*/  IMAD R12, R19, R20, RZ ;  /* 0x00000014130c7224 */ /* 0x000fc800078e02ff */
[----:B------:R-:W-:-:S06]  /*4dc0*/  IMAD.HI.U32 R12, R23, R12, R22 ;  /* 0x0000000c170c7227 */ /* 0x000fcc00078e0016 */
[----:B------:R-:W-:Y:S02]  /*4dd0*/  IMAD.HI.U32 R19, R12, R21, RZ ;  /* 0x000000150c137227 */ /* 0x000fe400078e00ff */
[----:B------:R-:W0:Y:S02]  /*4de0*/  I2F.RP R12, R16 ;  /* 0x00000010000c7306 */ /* 0x000e240000209400 */
[----:B------:R-:W-:Y:S01]  /*4df0*/  IMAD R21, R19, R14, R21 ;  /* 0x0000000e13157224 */ /* 0x000fe200078e0215 */
[----:B------:R-:W-:-:S04]  /*4e00*/  LOP3.LUT R14, R15, R18, RZ, 0x3c, !PT ;  /* 0x000000120f0e7212 */ /* 0x000fc800078e3cff */
[----:B------:R-:W-:Y:S02]  /*4e10*/  ISETP.GT.U32.AND P1, PT, R20, R21, PT ;  /* 0x000000151400720c */ /* 0x000fe40003f24070 */
[----:B------:R-:W-:Y:S01]  /*4e20*/  ISETP.GE.AND P0, PT, R14, RZ, PT ;  /* 0x000000ff0e00720c */ /* 0x000fe20003f06270 */
[----:B0-----:R-:W0:Y:S10]  /*4e30*/  MUFU.RCP R12, R12 ;  /* 0x0000000c000c7308 */ /* 0x001e340000001000 */
[----:B------:R-:W-:-:S02]  /*4e40*/  @!P1 IMAD.IADD R21, R21, 0x1, -R20 ;  /* 0x0000000115159824 */ /* 0x000fc400078e0a14 */
[----:B------:R-:W-:Y:S01]  /*4e50*/  @!P1 VIADD R19, R19, 0x1 ;  /* 0x0000000113139836 */ /* 0x000fe20000000000 */
[----:B------:R-:W-:Y:S02]  /*4e60*/  ISETP.NE.AND P1, PT, R18, RZ, PT ;  /* 0x000000ff1200720c */ /* 0x000fe40003f25270 */
[----:B------:R-:W-:Y:S01]  /*4e70*/  ISETP.GE.U32.AND P2, PT, R21, R20, PT ;  /* 0x000000141500720c */ /* 0x000fe20003f46070 */
[----:B0-----:R-:W-:-:S04]  /*4e80*/  VIADD R22, R12, 0xffffffe ;  /* 0x0ffffffe0c167836 */ /* 0x001fc80000000000 */
[----:B------:R0:W1:Y:S08]  /*4e90*/  F2I.FTZ.U32.TRUNC.NTZ R23, R22 ;  /* 0x0000001600177305 */ /* 0x000070000021f000 */
[----:B------:R-:W-:-:S05]  /*4ea0*/  @P2 IADD3 R19, R19, 0x1, RZ ;  /* 0x0000000113132810 */ /* 0x000fca0007ffe0ff */
[----:B------:R-:W-:Y:S01]  /*4eb0*/  @!P0 IMAD.MOV R19, RZ, RZ, -R19 ;  /* 0x000000ffff138224 */ /* 0x000fe200078e0a13 */
[----:B------:R-:W-:-:S05]  /*4ec0*/  @!P1 LOP3.LUT R19, RZ, R18, RZ, 0x33, !PT ;  /* 0x00000012ff139212 */ /* 0x000fca00078e33ff */
[----:B------:R-:W-:Y:S01]  /*4ed0*/  IMAD R18, R19, R18, RZ ;  /* 0x0000001213127224 */ /* 0x000fe200078e02ff */
[----:B0-----:R-:W-:Y:S01]  /*4ee0*/  HFMA2.MMA R22, -RZ, RZ, 0, 0 ;  /* 0x00000000ff167435 */ /* 0x001fe200000001ff */
[----:B-1----:R-:W-:Y:S02]  /*4ef0*/  IMAD.MOV R21, RZ, RZ, -R23 ;  /* 0x000000ffff157224 */ /* 0x002fe400078e0a17 */
[----:B------:R-:W-:Y:S02]  /*4f00*/  IMAD.IADD R20, R15, 0x1, -R18 ;  /* 0x000000010f147824 */ /* 0x000fe400078e0a12 */
[----:B------:R-:W-:-:S03]  /*4f10*/  IMAD R14, R21, R16, RZ ;  /* 0x00000010150e7224 */ /* 0x000fc600078e02ff */
[----:B------:R-:W-:Y:S02]  /*4f20*/  IABS R12, R20 ;  /* 0x00000014000c7213 */ /* 0x000fe40000000000 */
[----:B------:R-:W-:Y:S01]  /*4f30*/  IMAD.HI.U32 R14, R23, R14, R22 ;  /* 0x0000000e170e7227 */ /* 0x000fe200078e0016 */
[----:B------:R-:W-:-:S03]  /*4f40*/  LOP3.LUT R20, R20, R17, RZ, 0x3c, !PT ;  /* 0x0000001114147212 */ /* 0x000fc600078e3cff */
[----:B------:R-:W-:Y:S01]  /*4f50*/  IMAD.WIDE.U32 R22, R19, UR4, RZ ;  /* 0x0000000413167c25 */ /* 0x000fe2000f8e00ff */
[----:B------:R-:W-:-:S03]  /*4f60*/  ISETP.GE.AND P1, PT, R20, RZ, PT ;  /* 0x000000ff1400720c */ /* 0x000fc60003f26270 */
[----:B------:R-:W-:-:S04]  /*4f70*/  IMAD.HI.U32 R14, R14, R12, RZ ;  /* 0x0000000c0e0e7227 */ /* 0x000fc800078e00ff */
[----:B------:R-:W-:-:S04]  /*4f80*/  IMAD.MOV R21, RZ, RZ, -R14 ;  /* 0x000000ffff157224 */ /* 0x000fc800078e0a0e */
[----:B------:R-:W-:-:S05]  /*4f90*/  IMAD R21, R16, R21, R12 ;  /* 0x0000001510157224 */ /* 0x000fca00078e020c */
[----:B------:R-:W-:-:S13]  /*4fa0*/  ISETP.GT.U32.AND P0, PT, R16, R21, PT ;  /* 0x000000151000720c */ /* 0x000fda0003f04070 */
[----:B------:R-:W-:Y:S02]  /*4fb0*/  @!P0 IMAD.IADD R21, R21, 0x1, -R16 ;  /* 0x0000000115158824 */ /* 0x000fe400078e0a10 */
[----:B------:R-:W-:Y:S01]  /*4fc0*/  @!P0 VIADD R14, R14, 0x1 ;  /* 0x000000010e0e8836 */ /* 0x000fe20000000000 */
[----:B------:R-:W-:Y:S02]  /*4fd0*/  ISETP.NE.AND P0, PT, R17, RZ, PT ;  /* 0x000000ff1100720c */ /* 0x000fe40003f05270 */
[----:B------:R-:W-:Y:S02]  /*4fe0*/  ISETP.GE.U32.AND P2, PT, R21, R16, PT ;  /* 0x000000101500720c */ /* 0x000fe40003f46070 */
[----:B------:R-:W-:-:S05]  /*4ff0*/  SHF.R.S32.HI R16, RZ, 0x1f, R19 ;  /* 0x0000001fff107819 */ /* 0x000fca0000011413 */
[----:B------:R-:W-:-:S06]  /*5000*/  IMAD R16, R16, UR4, RZ ;  /* 0x0000000410107c24 */ /* 0x000fcc000f8e02ff */
[----:B------:R-:W-:Y:S02]  /*5010*/  @P2 IADD3 R14, R14, 0x1, RZ ;  /* 0x000000010e0e2810 */ /* 0x000fe40007ffe0ff */
[----:B------:R-:W-:-:S03]  /*5020*/  ISETP.GE.AND P2, PT, R32, UR6, PT ;  /* 0x0000000620007c0c */ /* 0x000fc6000bf46270 */
[----:B------:R-:W-:Y:S02]  /*5030*/  IMAD.MOV.U32 R12, RZ, RZ, R14 ;  /* 0x000000ffff0c7224 */ /* 0x000fe400078e000e */
[----:B------:R-:W-:Y:S01]  /*5040*/  IMAD R14, R19, UR5, R16 ;  /* 0x00000005130e7c24 */ /* 0x000fe2000f8e0210 */
[----:B------:R-:W-:Y:S01]  /*5050*/  ULDC.64 UR4, c[0x0][0x2a0] ;  /* 0x0000a80000047ab9 */ /* 0x000fe20000000a00 */
[----:B------:R-:W-:Y:S01]  /*5060*/  @!P1 IMAD.MOV R12, RZ, RZ, -R12 ;  /* 0x000000ffff0c9224 */ /* 0x000fe200078e0a0c */
[-C--:B------:R-:W-:Y:S02]  /*5070*/  @!P0 LOP3.LUT R12, RZ, R17.reuse, RZ, 0x33, !PT ;  /* 0x00000011ff0c8212 */ /* 0x080fe400078e33ff */
[----:B------:R-:W-:Y:S02]  /*5080*/  ISETP.GE.AND P1, PT, R30, UR6, PT ;  /* 0x000000061e007c0c */ /* 0x000fe4000bf26270 */
[----:B------:R-:W-:Y:S01]  /*5090*/  SHF.R.S32.HI R21, RZ, 0x1f, R12 ;  /* 0x0000001fff157819 */ /* 0x000fe2000001140c */
[----:B------:R-:W-:Y:S01]  /*50a0*/  IMAD R20, R12, R17, R18 ;  /* 0x000000110c147224 */ /* 0x000fe200078e0212 */
[----:B------:R-:W-:Y:S01]  /*50b0*/  IADD3 R19, R23, R14, RZ ;  /* 0x0000000e17137210 */ /* 0x000fe20007ffe0ff */
[----:B------:R-:W-:Y:S01]  /*50c0*/  IMAD.MOV.U32 R18, RZ, RZ, R22 ;  /* 0x000000ffff127224 */ /* 0x000fe200078e0016 */
[----:B------:R-:W0:Y:S01]  /*50d0*/  @!P2 LDC.64 R16, c[0x0][0x280] ;  /* 0x0000a000ff10ab82 */ /* 0x000e220000000a00 */
[----:B------:R-:W-:-:S02]  /*50e0*/  IMAD R21, R21, UR4, RZ ;  /* 0x0000000415157c24 */ /* 0x000fc4000f8e02ff */
[----:B------:R-:W-:Y:S02]  /*50f0*/  IMAD.IADD R20, R15, 0x1, -R20 ;  /* 0x000000010f147824 */ /* 0x000fe400078e0a14 */
[----:B------:R-:W-:-:S03]  /*5100*/  IMAD.WIDE.U32 R18, R12, UR4, R18 ;  /* 0x000000040c127c25 */ /* 0x000fc6000f8e0012 */
[----:B------:R-:W1:Y:S01]  /*5110*/  @!P1 LDC.64 R14, c[0x0][0x280] ;  /* 0x0000a000ff0e9b82 */ /* 0x000e620000000a00 */
[----:B------:R-:W-:Y:S01]  /*5120*/  IMAD R21, R12, UR5, R21 ;  /* 0x000000050c157c24 */ /* 0x000fe2000f8e0215 */
[----:B------:R-:W-:Y:S01]  /*5130*/  SHF.R.S32.HI R12, RZ, 0x1f, R20 ;  /* 0x0000001fff0c7819 */ /* 0x000fe20000011414 */
[----:B------:R-:W-:Y:S01]  /*5140*/  ULDC.64 UR4, c[0x0][0x298] ;  /* 0x0000a60000047ab9 */ /* 0x000fe20000000a00 */
[----:B------:R-:W-:Y:S02]  /*5150*/  IMAD.MOV.U32 R22, RZ, RZ, R18 ;  /* 0x000000ffff167224 */ /* 0x000fe400078e0012 */
[----:B------:R-:W-:Y:S01]  /*5160*/  IADD3 R23, R19, R21, RZ ;  /* 0x0000001513177210 */ /* 0x000fe20007ffe0ff */
[----:B------:R-:W-:-:S04]  /*5170*/  IMAD R19, R12, UR4, RZ ;  /* 0x000000040c137c24 */ /* 0x000fc8000f8e02ff */
[C---:B------:R-:W-:Y:S02]  /*5180*/  IMAD R19, R20.reuse, UR5, R19 ;  /* 0x0000000514137c24 */ /* 0x040fe4000f8e0213 */
[----:B------:R-:W-:-:S04]  /*5190*/  IMAD.WIDE.U32 R20, R20, UR4, R22 ;  /* 0x0000000414147c25 */ /* 0x000fc8000f8e0016 */
[----:B------:R-:W-:Y:S01]  /*51a0*/  IMAD.IADD R19, R21, 0x1, R19 ;  /* 0x0000000115137824 */ /* 0x000fe200078e0213 */
[-C--:B------:R-:W-:Y:S02]  /*51b0*/  @!P2 IADD3 R12, P0, R32, R20.reuse, RZ ;  /* 0x00000014200ca210 */ /* 0x080fe40007f1e0ff */
[----:B------:R-:W-:Y:S02]  /*51c0*/  @!P1 IADD3 R0, P3, R30, R20, RZ ;  /* 0x000000141e009210 */ /* 0x000fe40007f7e0ff */
[-C--:B------:R-:W-:Y:S02]  /*51d0*/  @!P2 LEA.HI.X.SX32 R32, R32, R19.reuse, 0x1, P0 ;  /* 0x000000132020a211 */ /* 0x080fe400000f0eff */
[----:B0-----:R-:W-:Y:S02]  /*51e0*/  @!P2 LEA R16, P0, R12, R16, 0x1 ;  /* 0x000000100c10a211 */ /* 0x001fe400078008ff */
[----:B------:R-:W-:Y:S02]  /*51f0*/  @!P1 LEA.HI.X.SX32 R30, R30, R19, 0x1, P3 ;  /* 0x000000131e1e9211 */ /* 0x000fe400018f0eff */
[----:B------:R-:W-:-:S02]  /*5200*/  @!P2 LEA.HI.X R17, R12, R17, R32, 0x1, P0 ;  /* 0x000000110c11a211 */ /* 0x000fc400000f0c20 */
[----:B------:R-:W-:Y:S02]  /*5210*/  ISETP.GE.AND P0, PT, R29, UR6, PT ;  /* 0x000000061d007c0c */ /* 0x000fe4000bf06270 */
[C---:B-1----:R-:W-:Y:S01]  /*5220*/  @!P1 LEA R14, P3, R0.reuse, R14, 0x1 ;  /* 0x0000000e000e9211 */ /* 0x042fe200078608ff */
[----:B------:R0:W-:Y:S03]  /*5230*/  @!P2 STG.E.64 desc[UR8][R16.64], R2 ;  /* 0x000000021000a986 */ /* 0x0001e6000c101b08 */
[----:B------:R-:W-:-:S05]  /*5240*/  @!P1 LEA.HI.X R15, R0, R15, R30, 0x1, P3 ;  /* 0x0000000f000f9211 */ /* 0x000fca00018f0c1e */
[----:B------:R0:W-:Y:S02]  /*5250*/  @!P1 STG.E.64 desc[UR8][R14.64], R4 ;  /* 0x000000040e009986 */ /* 0x0001e4000c101b08 */
        /* <DEDUP_REMOVED lines=10> */
        .weak           $__internal_1_$__cuda_sm20_div_s64
        .type           $__internal_1_$__cuda_sm20_div_s64,@function
        .size           $__internal_1_$__cuda_sm20_div_s64,(.L_x_6195 - $__internal_1_$__cuda_sm20_div_s64)
$__internal_1_$__cuda_sm20_div_s64:
        /* <DEDUP_REMOVED lines=10> */
[----:B------:R-:W-:Y:S01]  /*53a0*/  IMAD R27, R60, R51, R21 ;  /* 0x000000333c1b7224 */ /* 0x000fe200078e0215 */
[----:B------:R-:W-:-:S03]  /*53b0*/  IADD3 R21, P0, RZ, -R20, RZ ;  /* 0x80000014ff157210 */ /* 0x000fc60007f1e0ff */
[----:B------:R-:W-:Y:S02]  /*53c0*/  IMAD R0, R61, R50, R27 ;  /* 0x000000323d007224 */ /* 0x000fe400078e021b */
[----:B------:R-:W-:-:S04]  /*53d0*/  IMAD.HI.U32 R26, R60, R21, RZ ;  /* 0x000000153c1a7227 */ /* 0x000fc800078e00ff */
[----:B------:R-:W-:Y:S02]  /*53e0*/  IMAD.X R0, RZ, RZ, ~R0, P0 ;  /* 0x000000ffff007224 */ /* 0x000fe400000e0e00 */
[----:B------:R-:W-:Y:S02]  /*53f0*/  IMAD.MOV.U32 R27, RZ, RZ, R60 ;  /* 0x000000ffff1b7224 */ /* 0x000fe400078e003c */
[----:B------:R-:W-:-:S04]  /*5400*/  IMAD.HI.U32 R20, R61, R0, RZ ;  /* 0x000000003d147227 */ /* 0x000fc800078e00ff */
[----:B------:R-:W-:-:S04]  /*5410*/  IMAD.WIDE.U32 R26, P0, R60, R0, R26 ;  /* 0x000000003c1a7225 */ /* 0x000fc8000780001a */
[C---:B------:R-:W-:Y:S02]  /*5420*/  IMAD R0, R61.reuse, R0, RZ ;  /* 0x000000003d007224 */ /* 0x040fe400078e02ff */
[----:B------:R-:W-:-:S04]  /*5430*/  IMAD.HI.U32 R21, P1, R61, R21, R26 ;  /* 0x000000153d157227 */ /* 0x000fc8000782001a */
[----:B------:R-:W-:Y:S01]  /*5440*/  IMAD.X R20, R20, 0x1, R61, P0 ;  /* 0x0000000114147824 */ /* 0x000fe200000e063d */
[----:B------:R-:W-:-:S04]  /*5450*/  IADD3 R61, P0, R0, R21, RZ ;  /* 0x00000015003d7210 */ /* 0x000fc80007f1e0ff */
[----:B------:R-:W-:Y:S01]  /*5460*/  IADD3.X R20, RZ, RZ, R20, P0, P1 ;  /* 0x000000ffff147210 */ /* 0x000fe200007e2414 */
[----:B------:R-:W-:Y:S01]  /*5470*/  IMAD.WIDE.U32 R26, R61, R50, RZ ;  /* 0x000000323d1a7225 */ /* 0x000fe200078e00ff */
[----:B------:R-:W-:-:S03]  /*5480*/  ISETP.GE.AND P1, PT, R19, RZ, PT ;  /* 0x000000ff1300720c */ /* 0x000fc60003f26270 */
[----:B------:R-:W-:Y:S01]  /*5490*/  IMAD R27, R61, R51, R27 ;  /* 0x000000333d1b7224 */ /* 0x000fe200078e021b */
[----:B------:R-:W-:-:S03]  /*54a0*/  IADD3 R21, P0, RZ, -R26, RZ ;  /* 0x8000001aff157210 */ /* 0x000fc60007f1e0ff */
[----:B------:R-:W-:Y:S02]  /*54b0*/  IMAD R27, R20, R50, R27 ;  /* 0x00000032141b7224 */ /* 0x000fe400078e021b */
[----:B------:R-:W-:-:S04]  /*54c0*/  IMAD.HI.U32 R60, R61, R21, RZ ;  /* 0x000000153d3c7227 */ /* 0x000fc800078e00ff */
[----:B------:R-:W-:-:S04]  /*54d0*/  IMAD.X R27, RZ, RZ, ~R27, P0 ;  /* 0x000000ffff1b7224 */ /* 0x000fc800000e0e1b */
[----:B------:R-:W-:-:S04]  /*54e0*/  IMAD.WIDE.U32 R60, P0, R61, R27, R60 ;  /* 0x0000001b3d3c7225 */ /* 0x000fc8000780003c */
[----:B------:R-:W-:-:S04]  /*54f0*/  IMAD.HI.U32 R37, R20, R27, RZ ;  /* 0x0000001b14257227 */ /* 0x000fc800078e00ff */
[----:B------:R-:W-:Y:S01]  /*5500*/  IMAD.HI.U32 R21, P4, R20, R21, R60 ;  /* 0x0000001514157227 */ /* 0x000fe2000788003c */
[----:B------:R-:W-:-:S03]  /*5510*/  IADD3.X R37, R37, R20, RZ, P0, !PT ;  /* 0x0000001425257210 */ /* 0x000fc600007fe4ff */
[----:B------:R-:W-:Y:S01]  /*5520*/  IMAD R0, R20, R27, RZ ;  /* 0x0000001b14007224 */ /* 0x000fe200078e02ff */
[----:B------:R-:W-:-:S04]  /*5530*/  IADD3 R27, P0, RZ, -R18, RZ ;  /* 0x80000012ff1b7210 */ /* 0x000fc80007f1e0ff */
[----:B------:R-:W-:Y:S01]  /*5540*/  IADD3 R21, P2, R0, R21, RZ ;  /* 0x0000001500157210 */ /* 0x000fe20007f5e0ff */
[----:B------:R-:W-:Y:S01]  /*5550*/  IMAD.X R20, RZ, RZ, ~R19, P0 ;  /* 0x000000ffff147224 */ /* 0x000fe200000e0e13 */
[----:B------:R-:W-:Y:S01]  /*5560*/  SEL R0, R27, R18, !P1 ;  /* 0x000000121b007207 */ /* 0x000fe20004800000 */
[----:B------:R-:W-:Y:S01]  /*5570*/  IMAD.MOV.U32 R27, RZ, RZ, RZ ;  /* 0x000000ffff1b7224 */ /* 0x000fe200078e00ff */
[----:B------:R-:W-:Y:S02]  /*5580*/  IADD3.X R37, RZ, RZ, R37, P2, P4 ;  /* 0x000000ffff257210 */ /* 0x000fe400017e8425 */
[----:B------:R-:W-:Y:S01]  /*5590*/  SEL R20, R20, R19, !P1 ;  /* 0x0000001314147207 */ /* 0x000fe20004800000 */
[----:B------:R-:W-:-:S04]  /*55a0*/  IMAD.HI.U32 R26, R21, R0, RZ ;  /* 0x00000000151a7227 */ /* 0x000fc800078e00ff */
[----:B------:R-:W-:-:S04]  /*55b0*/  IMAD.WIDE.U32 R26, R21, R20, R26 ;  /* 0x00000014151a7225 */ /* 0x000fc800078e001a */
[----:B------:R-:W-:-:S04]  /*55c0*/  IMAD.HI.U32 R26, P2, R37, R0, R26 ;  /* 0x00000000251a7227 */ /* 0x000fc8000784001a */
[----:B------:R-:W-:-:S05]  /*55d0*/  IMAD R27, R37, R20, RZ ;  /* 0x00000014251b7224 */ /* 0x000fca00078e02ff */
[----:B------:R-:W-:-:S05]  /*55e0*/  IADD3 R27, P1, R27, R26, RZ ;  /* 0x0000001a1b1b7210 */ /* 0x000fca0007f3e0ff */
[----:B------:R-:W-:-:S04]  /*55f0*/  IMAD.WIDE.U32 R60, R27, R50, RZ ;  /* 0x000000321b3c7225 */ /* 0x000fc800078e00ff */
[----:B------:R-:W-:Y:S01]  /*5600*/  IMAD R26, R27, R51, R61 ;  /* 0x000000331b1a7224 */ /* 0x000fe200078e023d */
[----:B------:R-:W-:Y:S01]  /*5610*/  IADD3 R21, P0, -R60, R0, RZ ;  /* 0x000000003c157210 */ /* 0x000fe20007f1e1ff */
[----:B------:R-:W-:-:S04]  /*5620*/  IMAD.HI.U32 R0, R37, R20, RZ ;  /* 0x0000001425007227 */ /* 0x000fc800078e00ff */
[----:B------:R-:W-:Y:S01]  /*5630*/  IMAD.X R0, RZ, RZ, R0, P2 ;  /* 0x000000ffff007224 */ /* 0x000fe200010e0600 */
[----:B------:R-:W-:-:S03]  /*5640*/  ISETP.GE.U32.AND P2, PT, R21, R50, PT ;  /* 0x000000321500720c */ /* 0x000fc60003f46070 */
[----:B------:R-:W-:-:S04]  /*5650*/  IMAD.X R37, RZ, RZ, R0, P1 ;  /* 0x000000ffff257224 */ /* 0x000fc800008e0600 */
[----:B------:R-:W-:Y:S01]  /*5660*/  IMAD R39, R37, R50, R26 ;  /* 0x0000003225277224 */ /* 0x000fe200078e021a */
[----:B------:R-:W-:-:S04]  /*5670*/  LOP3.LUT R26, R23, R19, RZ, 0x3c, !PT ;  /* 0x00000013171a7212 */ /* 0x000fc800078e3cff */
[----:B------:R-:W-:Y:S02]  /*5680*/  IADD3.X R39, ~R39, R20, RZ, P0, !PT ;  /* 0x0000001427277210 */ /* 0x000fe400007fe5ff */
[----:B------:R-:W-:Y:S02]  /*5690*/  IADD3 R0, P0, R21, -R50, RZ ;  /* 0x8000003215007210 */ /* 0x000fe40007f1e0ff */
        /* <DEDUP_REMOVED lines=8> */
[----:B------:R-:W-:-:S03]  /*5720*/  IMAD.X R0, RZ, RZ, R37, P0 ;  /* 0x000000ffff007224 */ /* 0x000fc600000e0625 */
[----:B------:R-:W-:Y:S02]  /*5730*/  IADD3 R20, P0, R27, 0x1, RZ ;  /* 0x000000011b147810 */ /* 0x000fe40007f1e0ff */
[----:B------:R-:W-:Y:S02]  /*5740*/  SEL R0, R0, R37, P2 ;  /* 0x0000002500007207 */ /* 0x000fe40001000000 */
[----:B------:R-:W-:Y:S02]  /*5750*/  SEL R20, R20, R27, P1 ;  /* 0x0000001b14147207 */ /* 0x000fe40000800000 */
[----:B------:R-:W-:Y:S01]  /*5760*/  ISETP.GE.AND P2, PT, R26, RZ, PT ;  /* 0x000000ff1a00720c */ /* 0x000fe20003f46270 */
[----:B------:R-:W-:Y:S01]  /*5770*/  IMAD.X R21, RZ, RZ, R0, P0 ;  /* 0x000000ffff157224 */ /* 0x000fe200000e0600 */
[----:B------:R-:W-:-:S04]  /*5780*/  ISETP.NE.U32.AND P0, PT, R24, RZ, PT ;  /* 0x000000ff1800720c */ /* 0x000fc80003f05070 */
[----:B------:R-:W-:Y:S02]  /*5790*/  SEL R0, R21, R0, P1 ;  /* 0x0000000015007207 */ /* 0x000fe40000800000 */
[----:B------:R-:W-:Y:S02]  /*57a0*/  IADD3 R21, P1, RZ, -R20, RZ ;  /* 0x80000014ff157210 */ /* 0x000fe40007f3e0ff */
[----:B------:R-:W-:Y:S02]  /*57b0*/  ISETP.NE.AND.EX P0, PT, R23, RZ, PT, P0 ;  /* 0x000000ff1700720c */ /* 0x000fe40003f05300 */
[----:B------:R-:W-:Y:S02]  /*57c0*/  IADD3.X R27, RZ, ~R0, RZ, P1, !PT ;  /* 0x80000000ff1b7210 */ /* 0x000fe40000ffe4ff */
[----:B------:R-:W-:Y:S01]  /*57d0*/  SEL R21, R21, R20, !P2 ;  /* 0x0000001415157207 */ /* 0x000fe20005000000 */
[----:B------:R-:W-:Y:S01]  /*57e0*/  IMAD.MOV.U32 R20, RZ, RZ, R22 ;  /* 0x000000ffff147224 */ /* 0x000fe200078e0016 */
[----:B------:R-:W-:-:S02]  /*57f0*/  SEL R27, R27, R0, !P2 ;  /* 0x000000001b1b7207 */ /* 0x000fc40005000000 */
[----:B------:R-:W-:Y:S01]  /*5800*/  SEL R0, R21, 0xffffffff, P0 ;  /* 0xffffffff15007807 */ /* 0x000fe20000000000 */
[----:B------:R-:W-:Y:S01]  /*5810*/  IMAD.MOV.U32 R21, RZ, RZ, 0x0 ;  /* 0x00000000ff157424 */ /* 0x000fe200078e00ff */
[----:B------:R-:W-:-:S03]  /*5820*/  SEL R27, R27, 0xffffffff, P0 ;  /* 0xffffffff1b1b7807 */ /* 0x000fc60000000000 */
[----:B------:R-:W-:Y:S05]  /*5830*/  RET.REL.NODEC R20 `(_ZN5flash32flash_fwd_splitkv_combine_kernelI23Flash_fwd_kernel_traitsILi96ELi64ELi128ELi4ELb0ELb0EN7cutlass6half_tE19Flash_kernel_traitsILi96ELi64ELi128ELi4ES3_EELi16ELi6ELb0EEEvNS_16Flash_fwd_paramsE) ;  /* 0xffffffa414f07950 */ /* 0x000fea0003c3ffff */
.L_x_91:
        /* <DEDUP_REMOVED lines=12> */
.L_x_6195:


//--------------------- .text._ZN5flash32flash_fwd_splitkv_combine_kernelI23Flash_fwd_kernel_traitsILi96ELi64ELi128ELi4ELb0ELb0EN7cutlass6half_tE19Flash_kernel_traitsILi96ELi64ELi128ELi4ES3_EELi16ELi5ELb0EEEvNS_16Flash_fwd_paramsE --------------------------
	.section	.text._ZN5flash32flash_fwd_splitkv_combine_kernelI23Flash_fwd_kernel_traitsILi96ELi64ELi128ELi4ELb0ELb0EN7cutlass6half_tE19Flash_kernel_traitsILi96ELi64ELi128ELi4ES3_EELi16ELi5ELb0EEEvNS_16Flash_fwd_paramsE,"ax",@progbits
	.align	128
        .global         _ZN5flash32flash_fwd_splitkv_combine_kernelI23Flash_fwd_kernel_traitsILi96ELi64ELi128ELi4ELb0ELb0EN7cutlass6half_tE19Flash_kernel_traitsILi96ELi64ELi128ELi4ES3_EELi16ELi5ELb0EEEvNS_16Flash_fwd_paramsE
        .type           _ZN5flash32flash_fwd_splitkv_combine_kernelI23Flash_fwd_kernel_traitsILi96ELi64ELi128ELi4ELb0ELb0EN7cutlass6half_tE19Flash_kernel_traitsILi96ELi64ELi128ELi4ES3_EELi16ELi5ELb0EEEvNS_16Flash_fwd_paramsE,@function
        .size           _ZN5flash32flash_fwd_splitkv_combine_kernelI23Flash_fwd_kernel_traitsILi96ELi64ELi128ELi4ELb0ELb0EN7cutlass6half_tE19Flash_kernel_traitsILi96ELi64ELi128ELi4ES3_EELi16ELi5ELb0EEEvNS_16Flash_fwd_paramsE,(.L_x_6196 - _ZN5flash32flash_fwd_splitkv_combine_kernelI23Flash_fwd_kernel_traitsILi96ELi64ELi128ELi4ELb0ELb0EN7cutlass6half_tE19Flash_kernel_traitsILi96ELi64ELi128ELi4ES3_EELi16ELi5ELb0EEEvNS_16Flash_fwd_paramsE)
        .other          _ZN5flash32flash_fwd_splitkv_combine_kernelI23Flash_fwd_kernel_traitsILi96ELi64ELi128ELi4ELb0ELb0EN7cutlass6half_tE19Flash_kernel_traitsILi96ELi64ELi128ELi4ES3_EELi16ELi5ELb0EEEvNS_16Flash_fwd_paramsE,@"STO_CUDA_ENTRY STV_DEFAULT"
_ZN5flash32flash_fwd_splitkv_combine_kernelI23Flash_fwd_kernel_traitsILi96ELi64ELi128ELi4ELb0ELb0EN7cutlass6half_tE19Flash_kernel_traitsILi96ELi64ELi128ELi4ES3_EELi16ELi5ELb0EEEvNS_16Flash_fwd_paramsE:
.text._ZN5flash32flash_fwd_splitkv_combine_kernelI23Flash_fwd_kernel_traitsILi96ELi64ELi128ELi4ELb0ELb0EN7cutlass6half_tE19Flash_kernel_traitsILi96ELi64ELi128ELi4ES3_EELi16ELi5ELb0EEEvNS_16Flash_fwd_paramsE:
        /* <DEDUP_REMOVED lines=23> */
[----:B------:R-:W-:Y:S05]  /*0170*/  CALL.REL.NOINC `($__internal_2_$__cuda_sm20_div_s64) ;  /* 0x0000004800987944 */ /* 0x000fea0003c00000 */
[----:B------:R-:W-:Y:S05]  /*0180*/  BRA `(.L_x_93) ;  /* 0x00000000004c7947 */ /* 0x000fea0003800000 */
.L_x_92:
[----:B------:R-:W0:Y:S01]  /*0190*/  I2F.U32.RP R4, R25 ;  /* 0x0000001900047306 */ /* 0x000e220000209000 */
[----:B------:R-:W-:Y:S02]  /*01a0*/  ISETP.NE.U32.AND P0, PT, R25, RZ, PT ;  /* 0x000000ff1900720c */ /* 0x000fe40003f05070 */
[----:B------:R-:W-:-:S05]  /*01b0*/  MOV R21, RZ ;  /* 0x000000ff00157202 */ /* 0x000fca0000000f00 */
[----:B0-----:R-:W0:Y:S02]  /*01c0*/  MUFU.RCP R3, R4 ;  /* 0x0000000400037308 */ /* 0x001e240000001000 */
[----:B0-----:R-:W-:-:S06]  /*01d0*/  VIADD R3, R3, 0xffffffe ;  /* 0x0ffffffe03037836 */ /* 0x001fcc0000000000 */
[----:B------:R-:W0:Y:S02]  /*01e0*/  F2I.FTZ.U32.TRUNC.NTZ R3, R3 ;  /* 0x0000000300037305 */ /* 0x000e24000021f000 */
[----:B0-----:R-:W-:-:S04]  /*01f0*/  IMAD.MOV R2, RZ, RZ, -R3 ;  /* 0x000000ffff027224 */ /* 0x001fc800078e0a03 */
[----:B------:R-:W-:Y:S01]  /*0200*/  IMAD R7, R2, R25, RZ ;  /* 0x0000001902077224 */ /* 0x000fe200078e02ff */
[----:B------:R-:W-:-:S10]  /*0210*/  HFMA2.MMA R2, -RZ, RZ, 0, 0 ;  /* 0x00000000ff027435 */ /* 0x000fd400000001ff */
        /* <DEDUP_REMOVED lines=10> */
.L_x_93:
        /* <DEDUP_REMOVED lines=10> */
[----:B------:R-:W-:Y:S02]  /*0360*/  MOV R17, R21 ;  /* 0x0000001500117202 */ /* 0x000fe40000000f00 */
[----:B------:R-:W-:Y:S02]  /*0370*/  MOV R24, 0x390 ;  /* 0x0000039000187802 */ /* 0x000fe40000000f00 */
[----:B------:R-:W-:Y:S05]  /*0380*/  CALL.REL.NOINC `($__internal_2_$__cuda_sm20_div_s64) ;  /* 0x0000004800147944 */ /* 0x000fea0003c00000 */
[----:B------:R-:W-:Y:S02]  /*0390*/  MOV R6, R20 ;  /* 0x0000001400067202 */ /* 0x000fe40000000f00 */
[----:B------:R-:W-:Y:S01]  /*03a0*/  MOV R7, R21 ;  /* 0x0000001500077202 */ /* 0x000fe20000000f00 */
[----:B------:R-:W-:Y:S05]  /*03b0*/  BRA `(.L_x_96) ;  /* 0x00000000004c7947 */ /* 0x000fea0003800000 */
.L_x_95:
[----:B------:R-:W0:Y:S01]  /*03c0*/  I2F.U32.RP R8, R26 ;  /* 0x0000001a00087306 */ /* 0x000e220000209000 */
[----:B------:R-:W-:-:S07]  /*03d0*/  ISETP.NE.U32.AND P0, PT, R26, RZ, PT ;  /* 0x000000ff1a00720c */ /* 0x000fce0003f05070 */
[----:B0-----:R-:W0:Y:S02]  /*03e0*/  MUFU.RCP R4, R8 ;  /* 0x0000000800047308 */ /* 0x001e240000001000 */
[----:B0-----:R-:W-:-:S06]  /*03f0*/  VIADD R4, R4, 0xffffffe ;  /* 0x0ffffffe04047836 */ /* 0x001fcc0000000000 */
[----:B------:R-:W0:Y:S02]  /*0400*/  F2I.FTZ.U32.TRUNC.NTZ R3, R4 ;  /* 0x0000000400037305 */ /* 0x000e24000021f000 */
[----:B0-----:R-:W-:-:S04]  /*0410*/  IMAD.MOV R2, RZ, RZ, -R3 ;  /* 0x000000ffff027224 */ /* 0x001fc800078e0a03 */
[----:B------:R-:W-:Y:S01]  /*0420*/  IMAD R7, R2, R26, RZ ;  /* 0x0000001a02077224 */ /* 0x000fe200078e02ff */
[----:B------:R-:W-:-:S10]  /*0430*/  HFMA2.MMA R2, -RZ, RZ, 0, 0 ;  /* 0x00000000ff027435 */ /* 0x000fd400000001ff */
[----:B------:R-:W-:-:S06]  /*0440*/  IMAD.HI.U32 R7, R3, R7, R2 ;  /* 0x0000000703077227 */ /* 0x000fcc00078e0002 */
[----:B------:R-:W-:Y:S01]  /*0450*/  IMAD.HI.U32 R6, R7, R20, RZ ;  /* 0x0000001407067227 */ /* 0x000fe200078e00ff */
[----:B------:R-:W-:-:S03]  /*0460*/  MOV R7, RZ ;  /* 0x000000ff00077202 */ /* 0x000fc60000000f00 */
        /* <DEDUP_REMOVED lines=8> */
.L_x_96:
[----:B------:R-:W-:Y:S05]  /*04f0*/  BSYNC B0 ;  /* 0x0000000000007941 */ /* 0x000fea0003800000 */
.L_x_94:
[----:B------:R-:W0:Y:S01]  /*0500*/  LDC R3, c[0x0][0x2c4] ;  /* 0x0000b100ff037b82 */ /* 0x000e220000000800 */
[----:B------:R-:W-:Y:S01]  /*0510*/  IMAD.MOV.U32 R12, RZ, RZ, RZ ;  /* 0x000000ffff0c7224 */ /* 0x000fe200078e00ff */
[----:B------:R-:W-:Y:S01]  /*0520*/  BSSY B0, `(.L_x_97) ;  /* 0x000004a000007945 */ /* 0x000fe20003800000 */
[----:B0-----:R-:W-:Y:S01]  /*0530*/  IABS R11, R3 ;  /* 0x00000003000b7213 */ /* 0x001fe20000000000 */
[C---:B------:R-:W-:Y:S01]  /*0540*/  VIADD R2, R3.reuse, 0xffffffff ;  /* 0xffffffff03027836 */ /* 0x040fe20000000000 */
[----:B------:R-:W-:Y:S02]  /*0550*/  ISETP.NE.AND P3, PT, R3, RZ, PT ;  /* 0x000000ff0300720c */ /* 0x000fe40003f65270 */
[----:B------:R-:W0:Y:S01]  /*0560*/  I2F.RP R10, R11 ;  /* 0x0000000b000a7306 */ /* 0x000e220000209400 */
[----:B------:R-:W-:-:S07]  /*0570*/  IMAD.IADD R4, R2, 0x1, R11 ;  /* 0x0000000102047824 */ /* 0x000fce00078e020b */
[----:B0-----:R-:W0:Y:S02]  /*0580*/  MUFU.RCP R13, R10 ;  /* 0x0000000a000d7308 */ /* 0x001e240000001000 */
[----:B0-----:R-:W-:-:S06]  /*0590*/  VIADD R13, R13, 0xffffffe ;  /* 0x0ffffffe0d0d7836 */ /* 0x001fcc0000000000 */
[----:B------:R-:W0:Y:S02]  /*05a0*/  F2I.FTZ.U32.TRUNC.NTZ R13, R13 ;  /* 0x0000000d000d7305 */ /* 0x000e24000021f000 */
[----:B0-----:R-:W-:-:S04]  /*05b0*/  IMAD.MOV R8, RZ, RZ, -R13 ;  /* 0x000000ffff087224 */ /* 0x001fc800078e0a0d */
[----:B------:R-:W-:Y:S01]  /*05c0*/  IMAD R9, R8, R11, RZ ;  /* 0x0000000b08097224 */ /* 0x000fe200078e02ff */
[----:B------:R-:W-:-:S03]  /*05d0*/  IABS R8, R4 ;  /* 0x0000000400087213 */ /* 0x000fc60000000000 */
[----:B------:R-:W-:-:S04]  /*05e0*/  IMAD.HI.U32 R12, R13, R9, R12 ;  /* 0x000000090d0c7227 */ /* 0x000fc800078e000c */
[----:B------:R-:W-:-:S04]  /*05f0*/  IMAD.MOV.U32 R9, RZ, RZ, R8 ;  /* 0x000000ffff097224 */ /* 0x000fc800078e0008 */
[----:B------:R-:W-:-:S04]  /*0600*/  IMAD.HI.U32 R8, R12, R9, RZ ;  /* 0x000000090c087227 */ /* 0x000fc800078e00ff */
[----:B------:R-:W-:-:S04]  /*0610*/  IMAD.MOV R10, RZ, RZ, -R8 ;  /* 0x000000ffff0a7224 */ /* 0x000fc800078e0a08 */
[C---:B------:R-:W-:Y:S01]  /*0620*/  IMAD R10, R11.reuse, R10, R9 ;  /* 0x0000000a0b0a7224 */ /* 0x040fe200078e0209 */
[C---:B------:R-:W-:Y:S02]  /*0630*/  LOP3.LUT R9, R4.reuse, R11, RZ, 0x3c, !PT ;  /* 0x0000000b04097212 */ /* 0x040fe400078e3cff */
[----:B------:R-:W-:Y:S02]  /*0640*/  LOP3.LUT R4, R4, R3, RZ, 0x3c, !PT ;  /* 0x0000000304047212 */ /* 0x000fe400078e3cff */
[----:B------:R-:W-:Y:S02]  /*0650*/  ISETP.GT.U32.AND P1, PT, R11, R10, PT ;  /* 0x0000000a0b00720c */ /* 0x000fe40003f24070 */
[----:B------:R-:W-:-:S11]  /*0660*/  ISETP.GE.AND P0, PT, R9, RZ, PT ;  /* 0x000000ff0900720c */ /* 0x000fd60003f06270 */
[----:B------:R-:W-:Y:S02]  /*0670*/  @!P1 IMAD.IADD R10, R10, 0x1, -R11 ;  /* 0x000000010a0a9824 */ /* 0x000fe400078e0a0b */
[----:B------:R-:W-:Y:S01]  /*0680*/  @!P1 VIADD R8, R8, 0x1 ;  /* 0x0000000108089836 */ /* 0x000fe20000000000 */
[----:B------:R-:W-:Y:S02]  /*0690*/  ISETP.NE.AND P1, PT, R3, RZ, PT ;  /* 0x000000ff0300720c */ /* 0x000fe40003f25270 */
[----:B------:R-:W-:Y:S02]  /*06a0*/  ISETP.GE.U32.AND P2, PT, R10, R11, PT ;  /* 0x0000000b0a00720c */ /* 0x000fe40003f46070 */
[----:B------:R-:W-:-:S11]  /*06b0*/  SHF.R.S32.HI R10, RZ, 0x1f, R3 ;  /* 0x0000001fff0a7819 */ /* 0x000fd60000011403 */
[----:B------:R-:W-:Y:S01]  /*06c0*/  @P2 VIADD R8, R8, 0x1 ;  /* 0x0000000108082836 */ /* 0x000fe20000000000 */
[----:B------:R-:W-:-:S03]  /*06d0*/  ISETP.GT.AND P2, PT, R3, RZ, PT ;  /* 0x000000ff0300720c */ /* 0x000fc60003f44270 */
[----:B------:R-:W-:-:S04]  /*06e0*/  IMAD.MOV.U32 R9, RZ, RZ, R8 ;  /* 0x000000ffff097224 */ /* 0x000fc800078e0008 */
[----:B------:R-:W-:Y:S01]  /*06f0*/  @!P0 IMAD.MOV R9, RZ, RZ, -R9 ;  /* 0x000000ffff098224 */ /* 0x000fe200078e0a09 */
[----:B------:R-:W-:Y:S01]  /*0700*/  @!P1 LOP3.LUT R9, RZ, R11, RZ, 0x33, !PT ;  /* 0x0000000bff099212 */ /* 0x000fe200078e33ff */
[----:B------:R-:W-:Y:S01]  /*0710*/  IMAD.MOV.U32 R11, RZ, RZ, R8 ;  /* 0x000000ffff0b7224 */ /* 0x000fe200078e0008 */
[----:B------:R-:W-:Y:S02]  /*0720*/  ISETP.GE.AND P1, PT, R4, RZ, PT ;  /* 0x000000ff0400720c */ /* 0x000fe40003f26270 */
[----:B------:R-:W-:Y:S02]  /*0730*/  ISETP.LT.U32.AND P0, PT, R26, R9, PT ;  /* 0x000000091a00720c */ /* 0x000fe40003f01070 */
[----:B------:R-:W-:Y:S02]  /*0740*/  SHF.R.S32.HI R14, RZ, 0x1f, R9 ;  /* 0x0000001fff0e7819 */ /* 0x000fe40000011409 */
[----:B------:R-:W-:Y:S01]  /*0750*/  LEA.HI.SX32 R8, R3, 0x1, 0x1 ;  /* 0x0000000103087811 */ /* 0x000fe200078f0aff */
[----:B------:R-:W-:Y:S01]  /*0760*/  @!P2 IMAD.MOV R8, RZ, RZ, R10 ;  /* 0x000000ffff08a224 */ /* 0x000fe200078e020a */
[----:B------:R-:W-:-:S04]  /*0770*/  ISETP.LT.AND.EX P0, PT, R23, R14, PT, P0 ;  /* 0x0000000e1700720c */ /* 0x000fc80003f01300 */
[C---:B------:R-:W-:Y:S01]  /*0780*/  SEL R14, R23.reuse, R14, P0 ;  /* 0x0000000e170e7207 */ /* 0x040fe20000000000 */
[----:B------:R-:W-:Y:S01]  /*0790*/  @!P1 IMAD.MOV R11, RZ, RZ, -R11 ;  /* 0x000000ffff0b9224 */ /* 0x000fe200078e0a0b */
[----:B------:R-:W-:Y:S02]  /*07a0*/  @!P3 LOP3.LUT R11, RZ, R3, RZ, 0x33, !PT ;  /* 0x00000003ff0bb212 */ /* 0x000fe400078e33ff */
[----:B------:R-:W-:Y:S02]  /*07b0*/  LOP3.LUT R4, R23, R14, RZ, 0xfc, !PT ;  /* 0x0000000e17047212 */ /* 0x000fe400078efcff */
[----:B------:R-:W-:Y:S01]  /*07c0*/  SEL R16, R26, R9, P0 ;  /* 0x000000091a107207 */ /* 0x000fe20000000000 */
[----:B------:R-:W-:Y:S01]  /*07d0*/  IMAD R3, R11, R8, RZ ;  /* 0x000000080b037224 */ /* 0x000fe200078e02ff */
        /* <DEDUP_REMOVED lines=8> */
[----:B------:R-:W-:Y:S02]  /*0860*/  MOV R30, R20 ;  /* 0x00000014001e7202 */ /* 0x000fe40000000f00 */
[----:B------:R-:W-:Y:S01]  /*0870*/  MOV R31, R21 ;  /* 0x00000015001f7202 */ /* 0x000fe20000000f00 */
[----:B------:R-:W-:Y:S05]  /*0880*/  BRA `(.L_x_99) ;  /* 0x00000000004c7947 */ /* 0x000fea0003800000 */
.L_x_98:
        /* <DEDUP_REMOVED lines=19> */
.L_x_99:
[----:B------:R-:W-:Y:S05]  /*09c0*/  BSYNC B0 ;  /* 0x0000000000007941 */ /* 0x000fea0003800000 */
.L_x_97:
        /* <DEDUP_REMOVED lines=14> */
[----:B------:R-:W-:Y:S01]  /*0ab0*/  IMAD.IADD R21, R2, 0x1, R13 ;  /* 0x0000000102157824 */ /* 0x000fe200078e020d */
[----:B------:R-:W-:-:S04]  /*0ac0*/  IABS R2, R3 ;  /* 0x0000000300027213 */ /* 0x000fc80000000000 */
[----:B------:R-:W3:Y:S01]  /*0ad0*/  I2F.RP R17, R13 ;  /* 0x0000000d00117306 */ /* 0x000ee20000209400 */
[----:B--2---:R-:W-:Y:S02]  /*0ae0*/  VIADD R4, R4, 0xffffffe ;  /* 0x0ffffffe04047836 */ /* 0x004fe40000000000 */
[----:B------:R-:W-:-:S05]  /*0af0*/  IMAD.MOV R2, RZ, RZ, -R2 ;  /* 0x000000ffff027224 */ /* 0x000fca00078e0a02 */
        /* <DEDUP_REMOVED lines=9> */
[----:B------:R-:W-:-:S03]  /*0b90*/  IMAD R12, R12, R11, RZ ;  /* 0x0000000b0c0c7224 */ /* 0x000fc600078e02ff */
[----:B------:R-:W-:Y:S01]  /*0ba0*/  IABS R17, R4 ;  /* 0x0000000400117213 */ /* 0x000fe20000000000 */
        /* <DEDUP_REMOVED lines=18> */
[----:B------:R-:W-:-:S03]  /*0cd0*/  IADD3 R2, -R22, RZ, RZ ;  /* 0x000000ff16027210 */ /* 0x000fc60007ffe1ff */
[----:B------:R-:W-:Y:S01]  /*0ce0*/  @!P4 IMAD.IADD R18, R18, 0x1, -R13 ;  /* 0x000000011212c824 */ /* 0x000fe200078e0a0d */
[----:B------:R-:W-:Y:S01]  /*0cf0*/  ISETP.GT.U32.AND P3, PT, R11, R24, PT ;  /* 0x000000180b00720c */ /* 0x000fe20003f64070 */
[----:B------:R-:W-:Y:S01]  /*0d00*/  IMAD R19, R10, R2, R19 ;  /* 0x000000020a137224 */ /* 0x000fe200078e0213 */
[-C--:B------:R-:W-:Y:S01]  /*0d10*/  LOP3.LUT R2, R21, R13.reuse, RZ, 0x3c, !PT ;  /* 0x0000000d15027212 */ /* 0x080fe200078e3cff */
[----:B------:R-:W-:Y:S01]  /*0d20*/  @!P4 VIADD R20, R20, 0x1 ;  /* 0x000000011414c836 */ /* 0x000fe20000000000 */
[----:B------:R-:W-:Y:S02]  /*0d30*/  ISETP.GE.U32.AND P2, PT, R18, R13, PT ;  /* 0x0000000d1200720c */ /* 0x000fe40003f46070 */
[----:B------:R-:W-:Y:S02]  /*0d40*/  ISETP.GT.U32.AND P0, PT, R10, R19, PT ;  /* 0x000000130a00720c */ /* 0x000fe40003f04070 */
[----:B------:R-:W-:Y:S02]  /*0d50*/  ISETP.GE.AND P1, PT, R2, RZ, PT ;  /* 0x000000ff0200720c */ /* 0x000fe40003f26270 */
[----:B------:R-:W-:-:S02]  /*0d60*/  LOP3.LUT R2, R4, R11, RZ, 0x3c, !PT ;  /* 0x0000000b04027212 */ /* 0x000fc400078e3cff */
[----:B------:R-:W-:Y:S01]  /*0d70*/  LOP3.LUT R21, R21, R8, RZ, 0x3c, !PT ;  /* 0x0000000815157212 */ /* 0x000fe200078e3cff */
[----:B------:R-:W-:Y:S02]  /*0d80*/  @!P3 IMAD.IADD R24, R24, 0x1, -R11 ;  /* 0x000000011818b824 */ /* 0x000fe400078e0a0b */
[----:B------:R-:W-:Y:S01]  /*0d90*/  @!P3 VIADD R12, R12, 0x1 ;  /* 0x000000010c0cb836 */ /* 0x000fe20000000000 */
[----:B------:R-:W-:Y:S01]  /*0da0*/  ISETP.NE.AND P3, PT, R3, RZ, PT ;  /* 0x000000ff0300720c */ /* 0x000fe20003f65270 */
[----:B------:R-:W-:Y:S01]  /*0db0*/  @P2 VIADD R20, R20, 0x1 ;  /* 0x0000000114142836 */ /* 0x000fe20000000000 */
[----:B------:R-:W-:Y:S01]  /*0dc0*/  ISETP.GE.U32.AND P6, PT, R24, R11, PT ;  /* 0x0000000b1800720c */ /* 0x000fe20003fc6070 */
[----:B------:R-:W-:Y:S01]  /*0dd0*/  @!P0 IMAD.IADD R19, R19, 0x1, -R10 ;  /* 0x0000000113138824 */ /* 0x000fe200078e0a0a */
[----:B------:R-:W-:Y:S01]  /*0de0*/  ISETP.GE.AND P2, PT, R2, RZ, PT ;  /* 0x000000ff0200720c */ /* 0x000fe20003f46270 */
[----:B------:R-:W-:Y:S01]  /*0df0*/  @!P1 IMAD.MOV R20, RZ, RZ, -R20 ;  /* 0x000000ffff149224 */ /* 0x000fe200078e0a14 */
[----:B------:R-:W-:Y:S01]  /*0e00*/  @!P5 LOP3.LUT R20, RZ, R13, RZ, 0x33, !PT ;  /* 0x0000000dff14d212 */ /* 0x000fe200078e33ff */
[----:B------:R-:W-:Y:S01]  /*0e10*/  @!P0 VIADD R22, R22, 0x1 ;  /* 0x0000000116168836 */ /* 0x000fe20000000000 */
[----:B------:R-:W-:-:S02]  /*0e20*/  ISETP.GE.U32.AND P4, PT, R19, R10, PT ;  /* 0x0000000a1300720c */ /* 0x000fc40003f86070 */
[----:B------:R-:W-:Y:S02]  /*0e30*/  ISETP.LT.U32.AND P0, PT, R6, R20, PT ;  /* 0x000000140600720c */ /* 0x000fe40003f01070 */
[----:B------:R-:W-:Y:S02]  /*0e40*/  SHF.R.S32.HI R13, RZ, 0x1f, R20 ;  /* 0x0000001fff0d7819 */ /* 0x000fe40000011414 */
[----:B------:R-:W-:Y:S02]  /*0e50*/  ISETP.GE.AND P1, PT, R21, RZ, PT ;  /* 0x000000ff1500720c */ /* 0x000fe40003f26270 */
[CC--:B------:R-:W-:Y:S02]  /*0e60*/  ISETP.LT.AND.EX P0, PT, R7.reuse, R13.reuse, PT, P0 ;  /* 0x0000000d0700720c */ /* 0x0c0fe40003f01300 */
[----:B------:R-:W-:Y:S02]  /*0e70*/  @P6 IADD3 R12, R12, 0x1, RZ ;  /* 0x000000010c0c6810 */ /* 0x000fe40007ffe0ff */
[----:B------:R-:W-:Y:S01]  /*0e80*/  SEL R10, R7, R13, P0 ;  /* 0x0000000d070a7207 */ /* 0x000fe20000000000 */
[----:B------:R-:W-:Y:S01]  /*0e90*/  @P4 VIADD R22, R22, 0x1 ;  /* 0x0000000116164836 */ /* 0x000fe20000000000 */
[----:B------:R-:W-:Y:S01]  /*0ea0*/  ISETP.GT.AND P5, PT, R9, RZ, PT ;  /* 0x000000ff0900720c */ /* 0x000fe20003fa4270 */
[----:B------:R-:W-:Y:S01]  /*0eb0*/  @!P2 IMAD.MOV R12, RZ, RZ, -R12 ;  /* 0x000000ffff0ca224 */ /* 0x000fe200078e0a0c */
[----:B------:R-:W-:-:S02]  /*0ec0*/  ISETP.NE.AND P2, PT, R8, RZ, PT ;  /* 0x000000ff0800720c */ /* 0x000fc40003f45270 */
[----:B------:R-:W-:Y:S01]  /*0ed0*/  @!P3 LOP3.LUT R12, RZ, R11, RZ, 0x33, !PT ;  /* 0x0000000bff0cb212 */ /* 0x000fe200078e33ff */
[----:B------:R-:W-:Y:S01]  /*0ee0*/  @!P1 IMAD.MOV R22, RZ, RZ, -R22 ;  /* 0x000000ffff169224 */ /* 0x000fe200078e0a16 */
[----:B------:R-:W-:Y:S02]  /*0ef0*/  LOP3.LUT R11, R7, R10, RZ, 0xfc, !PT ;  /* 0x0000000a070b7212 */ /* 0x000fe400078efcff */
[----:B------:R-:W-:Y:S02]  /*0f00*/  SHF.R.S32.HI R2, RZ, 0x1f, R9 ;  /* 0x0000001fff027819 */ /* 0x000fe40000011409 */
[----:B------:R-:W-:Y:S02]  /*0f10*/  ISETP.NE.U32.AND P1, PT, R11, RZ, PT ;  /* 0x000000ff0b00720c */ /* 0x000fe40003f25070 */
[----:B------:R-:W-:Y:S01]  /*0f20*/  LEA.HI.SX32 R13, R9, 0x1, 0x1 ;  /* 0x00000001090d7811 */ /* 0x000fe200078f0aff */
[----:B------:R-:W-:Y:S01]  /*0f30*/  @!P5 IMAD.MOV R13, RZ, RZ, R2 ;  /* 0x000000ffff0dd224 */ /* 0x000fe200078e0202 */
[----:B------:R-:W-:-:S02]  /*0f40*/  ISETP.LT.U32.AND P3, PT, R30, R12, PT ;  /* 0x0000000c1e00720c */ /* 0x000fc40003f61070 */
[----:B------:R-:W-:Y:S02]  /*0f50*/  SHF.R.S32.HI R9, RZ, 0x1f, R12 ;  /* 0x0000001fff097819 */ /* 0x000fe4000001140c */
[----:B------:R-:W-:Y:S02]  /*0f60*/  @!P2 LOP3.LUT R22, RZ, R8, RZ, 0x33, !PT ;  /* 0x00000008ff16a212 */ /* 0x000fe400078e33ff */
[C---:B------:R-:W-:Y:S02]  /*0f70*/  ISETP.LT.AND.EX P3, PT, R31.reuse, R9, PT, P3 ;  /* 0x000000091f00720c */ /* 0x040fe40003f61330 */
        /* <DEDUP_REMOVED lines=14> */
.L_x_101:
[----:B------:R-:W0:Y:S01]  /*1060*/  I2F.U32.RP R15, R11 ;  /* 0x0000000b000f7306 */ /* 0x000e220000209000 */
[----:B------:R-:W-:Y:S01]  /*1070*/  IMAD.MOV.U32 R8, RZ, RZ, RZ ;  /* 0x000000ffff087224 */ /* 0x000fe200078e00ff */
[----:B------:R-:W-:-:S06]  /*1080*/  ISETP.NE.U32.AND P0, PT, R11, RZ, PT ;  /* 0x000000ff0b00720c */ /* 0x000fcc0003f05070 */
        /* <DEDUP_REMOVED lines=8> */
[----:B------:R-:W-:Y:S02]  /*1110*/  IMAD R6, R11, R7, R6 ;  /* 0x000000070b067224 */ /* 0x000fe400078e0206 */
[----:B------:R-:W-:-:S03]  /*1120*/  IMAD.MOV.U32 R7, RZ, RZ, RZ ;  /* 0x000000ffff077224 */ /* 0x000fc600078e00ff */
[----:B------:R-:W-:-:S13]  /*1130*/  ISETP.GE.U32.AND P2, PT, R6, R11, PT ;  /* 0x0000000b0600720c */ /* 0x000fda0003f46070 */
[----:B------:R-:W-:Y:S01]  /*1140*/  @P2 IMAD.IADD R6, R6, 0x1, -R11 ;  /* 0x0000000106062824 */ /* 0x000fe200078e0a0b */
[----:B------:R-:W-:-:S04]  /*1150*/  @P2 IADD3 R8, R8, 0x1, RZ ;  /* 0x0000000108082810 */ /* 0x000fc80007ffe0ff */
[----:B------:R-:W-:-:S13]  /*1160*/  ISETP.GE.U32.AND P1, PT, R6, R11, PT ;  /* 0x0000000b0600720c */ /* 0x000fda0003f26070 */
[----:B------:R-:W-:Y:S01]  /*1170*/  @P1 VIADD R8, R8, 0x1 ;  /* 0x0000000108081836 */ /* 0x000fe20000000000 */
[----:B------:R-:W-:-:S04]  /*1180*/  @!P0 LOP3.LUT R8, RZ, R11, RZ, 0x33, !PT ;  /* 0x0000000bff088212 */ /* 0x000fc800078e33ff */
[----:B------:R-:W-:Y:S02]  /*1190*/  MOV R6, R8 ;  /* 0x0000000800067202 */ /* 0x000fe40000000f00 */
.L_x_102:
[----:B------:R-:W-:Y:S05]  /*11a0*/  BSYNC B0 ;  /* 0x0000000000007941 */ /* 0x000fea0003800000 */
.L_x_100:
        /* <DEDUP_REMOVED lines=23> */
[----:B------:R-:W-:Y:S01]  /*1320*/  @!P5 IMAD.MOV.U32 R38, RZ, RZ, R40 ;  /* 0x000000ffff26d224 */ /* 0x000fe200078e0028 */
[----:B------:R-:W-:Y:S01]  /*1330*/  @!P5 SHF.R.S32.HI R33, RZ, 0x1f, R27 ;  /* 0x0000001fff21d819 */ /* 0x000fe2000001141b */
[----:B------:R-:W-:Y:S01]  /*1340*/  @!P5 IMAD.MOV.U32 R39, RZ, RZ, R41 ;  /* 0x000000ffff27d224 */ /* 0x000fe200078e0029 */
[----:B------:R-:W-:Y:S01]  /*1350*/  @!P4 SHF.R.S32.HI R37, RZ, 0x1f, R35 ;  /* 0x0000001fff25c819 */ /* 0x000fe20000011423 */
[-C--:B------:R-:W-:Y:S02]  /*1360*/  @!P1 IMAD R29, R29, R28.reuse, RZ ;  /* 0x0000001c1d1d9224 */ /* 0x080fe400078e02ff */
[----:B------:R-:W1:Y:S01]  /*1370*/  @!P3 LDC.64 R8, c[0x0][0x2b8] ;  /* 0x0000ae00ff08bb82 */ /* 0x000e620000000a00 */
[----:B------:R-:W-:Y:S01]  /*1380*/  @!P5 IMAD R26, R33, R28, RZ ;  /* 0x0000001c211ad224 */ /* 0x000fe200078e02ff */
[----:B------:R-:W-:Y:S01]  /*1390*/  @!P3 SHF.R.S32.HI R33, RZ, 0x1f, R32 ;  /* 0x0000001fff21b819 */ /* 0x000fe20000011420 */
[----:B------:R-:W-:-:S04]  /*13a0*/  @!P5 IMAD.WIDE.U32 R38, R28, R27, R38 ;  /* 0x0000001b1c26d225 */ /* 0x000fc800078e0026 */
[----:B------:R-:W-:Y:S01]  /*13b0*/  @!P1 IMAD.WIDE.U32 R42, R28, R24, R40 ;  /* 0x000000181c2a9225 */ /* 0x000fe200078e0028 */
[----:B------:R-:W2:Y:S03]  /*13c0*/  @!P4 LDC.64 R18, c[0x0][0x2b8] ;  /* 0x0000ae00ff12cb82 */ /* 0x000ea60000000a00 */
[-C--:B------:R-:W-:Y:S02]  /*13d0*/  @!P1 IMAD R29, R24, R5.reuse, R29 ;  /* 0x00000005181d9224 */ /* 0x080fe400078e021d */
[----:B------:R-:W-:Y:S02]  /*13e0*/  @!P5 IMAD R27, R27, R5, R26 ;  /* 0x000000051b1bd224 */ /* 0x000fe400078e021a */
[----:B------:R-:W-:Y:S01]  /*13f0*/  @!P4 IMAD R26, R37, R28, RZ ;  /* 0x0000001c251ac224 */ /* 0x000fe200078e02ff */
[----:B------:R-:W3:Y:S01]  /*1400*/  @!P5 LDC.64 R20, c[0x0][0x2b8] ;  /* 0x0000ae00ff14db82 */ /* 0x000ee20000000a00 */
[----:B------:R-:W-:Y:S01]  /*1410*/  @!P4 IMAD.MOV.U32 R44, RZ, RZ, R40 ;  /* 0x000000ffff2cc224 */ /* 0x000fe200078e0028 */
[----:B0-----:R-:W-:Y:S01]  /*1420*/  @!P1 LEA R22, P0, R42, R22, 0x2 ;  /* 0x000000162a169211 */ /* 0x001fe200078010ff */
[----:B------:R-:W-:-:S02]  /*1430*/  @!P4 IMAD.MOV.U32 R45, RZ, RZ, R41 ;  /* 0x000000ffff2dc224 */ /* 0x000fc400078e0029 */
[----:B------:R-:W-:Y:S02]  /*1440*/  @!P1 IMAD.IADD R29, R43, 0x1, R29 ;  /* 0x000000012b1d9824 */ /* 0x000fe400078e021d */
[----:B------:R-:W-:-:S03]  /*1450*/  @!P4 IMAD.WIDE.U32 R44, R28, R35, R44 ;  /* 0x000000231c2cc225 */ /* 0x000fc600078e002c */
[----:B------:R-:W-:Y:S01]  /*1460*/  @!P1 LEA.HI.X R23, R42, R23, R29, 0x2, P0 ;  /* 0x000000172a179211 */ /* 0x000fe200000f141d */
[----:B------:R-:W-:Y:S02]  /*1470*/  @!P4 IMAD R26, R35, R5, R26 ;  /* 0x00000005231ac224 */ /* 0x000fe400078e021a */
[----:B------:R-:W-:Y:S02]  /*1480*/  @!P3 IMAD R33, R33, R28, RZ ;  /* 0x0000001c2121b224 */ /* 0x000fe400078e02ff */
[----:B------:R-:W-:Y:S02]  /*1490*/  @!P3 IMAD.MOV.U32 R34, RZ, RZ, R40 ;  /* 0x000000ffff22b224 */ /* 0x000fe400078e0028 */
[----:B------:R-:W-:Y:S02]  /*14a0*/  @!P3 IMAD.MOV.U32 R35, RZ, RZ, R41 ;  /* 0x000000ffff23b224 */ /* 0x000fe400078e0029 */
[----:B------:R-:W-:Y:S02]  /*14b0*/  IMAD.MOV.U32 R29, RZ, RZ, -0x800000 ;  /* 0xff800000ff1d7424 */ /* 0x000fe400078e00ff */
[----:B------:R-:W-:-:S04]  /*14c0*/  @!P3 IMAD.WIDE.U32 R34, R28, R32, R34 ;  /* 0x000000201c22b225 */ /* 0x000fc800078e0022 */
[----:B------:R-:W-:Y:S01]  /*14d0*/  @!P3 IMAD R33, R32, R5, R33 ;  /* 0x000000052021b224 */ /* 0x000fe200078e0221 */
[----:B-1----:R-:W-:Y:S01]  /*14e0*/  @!P3 LEA R8, P0, R34, R8, 0x2 ;  /* 0x000000082208b211 */ /* 0x002fe200078010ff */
[----:B------:R0:W4:Y:S01]  /*14f0*/  @!P1 LDG.E R29, desc[UR8][R22.64] ;  /* 0x00000008161d9981 */ /* 0x000122000c1e1900 */
[----:B------:R-:W-:Y:S01]  /*1500*/  @!P4 IMAD.IADD R26, R45, 0x1, R26 ;  /* 0x000000012d1ac824 */ /* 0x000fe200078e021a */
[----:B--2---:R-:W-:Y:S01]  /*1510*/  @!P4 LEA R18, P1, R44, R18, 0x2 ;  /* 0x000000122c12c211 */ /* 0x004fe200078210ff */
[----:B------:R-:W-:Y:S01]  /*1520*/  @!P5 IMAD.IADD R27, R39, 0x1, R27 ;  /* 0x00000001271bd824 */ /* 0x000fe200078e021b */
[----:B------:R-:W-:Y:S02]  /*1530*/  @!P3 IADD3 R33, R35, R33, RZ ;  /* 0x000000212321b210 */ /* 0x000fe40007ffe0ff */
[----:B---3--:R-:W-:Y:S02]  /*1540*/  @!P5 LEA R20, P2, R38, R20, 0x2 ;  /* 0x000000142614d211 */ /* 0x008fe400078410ff */
[----:B------:R-:W-:-:S02]  /*1550*/  @!P3 LEA.HI.X R9, R34, R9, R33, 0x2, P0 ;  /* 0x000000092209b211 */ /* 0x000fc400000f1421 */
[----:B------:R-:W-:Y:S01]  /*1560*/  @!P4 LEA.HI.X R19, R44, R19, R26, 0x2, P1 ;  /* 0x000000132c13c211 */ /* 0x000fe200008f141a */
[----:B------:R-:W-:Y:S01]  /*1570*/  IMAD.MOV.U32 R26, RZ, RZ, -0x800000 ;  /* 0xff800000ff1a7424 */ /* 0x000fe200078e00ff */
[----:B------:R-:W-:Y:S02]  /*1580*/  @!P5 LEA.HI.X R21, R38, R21, R27, 0x2, P2 ;  /* 0x000000152615d211 */ /* 0x000fe400010f141b */
[----:B------:R-:W1:Y:S03]  /*1590*/  LDC R27, c[0x0][0x270] ;  /* 0x00009c00ff1b7b82 */ /* 0x000e660000000800 */
[----:B------:R2:W3:Y:S01]  /*15a0*/  @!P5 LDG.E R26, desc[UR8][R20.64] ;  /* 0x00000008141ad981 */ /* 0x0004e2000c1e1900 */
[----:B0-----:R-:W-:Y:S02]  /*15b0*/  IMAD.MOV.U32 R22, RZ, RZ, -0x800000 ;  /* 0xff800000ff167424 */ /* 0x001fe400078e00ff */
[----:B------:R-:W-:-:S04]  /*15c0*/  IMAD.MOV.U32 R23, RZ, RZ, -0x800000 ;  /* 0xff800000ff177424 */ /* 0x000fc800078e00ff */
[----:B------:R0:W5:Y:S04]  /*15d0*/  @!P3 LDG.E R22, desc[UR8][R8.64] ;  /* 0x000000080816b981 */ /* 0x000168000c1e1900 */
[----:B------:R0:W5:Y:S01]  /*15e0*/  @!P4 LDG.E R23, desc[UR8][R18.64] ;  /* 0x000000081217c981 */ /* 0x000162000c1e1900 */
[----:B-1----:R-:W-:-:S04]  /*15f0*/  IABS R32, R27 ;  /* 0x0000001b00207213 */ /* 0x002fc80000000000 */
[----:B------:R-:W1:Y:S08]  /*1600*/  I2F.U32.RP R37, R32 ;  /* 0x0000002000257306 */ /* 0x000e700000209000 */
[----:B-1----:R-:W1:Y:S01]  /*1610*/  MUFU.RCP R34, R37 ;  /* 0x0000002500227308 */ /* 0x002e620000001000 */
[----:B--2---:R-:W2:Y:S01]  /*1620*/  S2R R20, SR_CgaCtaId ;  /* 0x0000000000147919 */ /* 0x004ea20000008800 */
[----:B-1----:R-:W-:-:S06]  /*1630*/  VIADD R34, R34, 0xffffffe ;  /* 0x0ffffffe22227836 */ /* 0x002fcc0000000000 */
[----:B------:R-:W1:Y:S01]  /*1640*/  F2I.FTZ.U32.TRUNC.NTZ R35, R34 ;  /* 0x0000002200237305 */ /* 0x000e62000021f000 */
[----:B0-----:R-:W-:Y:S02]  /*1650*/  IABS R9, R4 ;  /* 0x0000000400097213 */ /* 0x001fe40000000000 */
[----:B------:R-:W-:Y:S01]  /*1660*/  IABS R18, R27 ;  /* 0x0000001b00127213 */ /* 0x000fe20000000000 */
[----:B-1----:R-:W-:Y:S02]  /*1670*/  IMAD.MOV R33, RZ, RZ, -R35 ;  /* 0x000000ffff217224 */ /* 0x002fe400078e0a23 */
[----:B------:R-:W-:Y:S02]  /*1680*/  IMAD.MOV.U32 R34, RZ, RZ, RZ ;  /* 0x000000ffff227224 */ /* 0x000fe400078e00ff */
[----:B------:R-:W-:-:S04]  /*1690*/  IMAD R8, R33, R32, RZ ;  /* 0x0000002021087224 */ /* 0x000fc800078e02ff */
[----:B------:R-:W-:-:S04]  /*16a0*/  IMAD.HI.U32 R8, R35, R8, R34 ;  /* 0x0000000823087227 */ /* 0x000fc800078e0022 */
[----:B------:R-:W-:Y:S02]  /*16b0*/  IMAD.MOV R18, RZ, RZ, -R18 ;  /* 0x000000ffff127224 */ /* 0x000fe400078e0a12 */
[----:B------:R-:W-:-:S04]  /*16c0*/  IMAD.HI.U32 R8, R8, R9, RZ ;  /* 0x0000000908087227 */ /* 0x000fc800078e00ff */
[----:B------:R-:W-:Y:S01]  /*16d0*/  IMAD R19, R8, R18, R9 ;  /* 0x0000001208137224 */ /* 0x000fe200078e0209 */
[----:B------:R-:W-:-:S04]  /*16e0*/  MOV R9, 0x400 ;  /* 0x0000040000097802 */ /* 0x000fc80000000f00 */
[----:B------:R-:W-:Y:S02]  /*16f0*/  ISETP.GT.U32.AND P3, PT, R32, R19, PT ;  /* 0x000000132000720c */ /* 0x000fe40003f64070 */
[----:B--2---:R-:W-:Y:S02]  /*1700*/  LEA R9, R20, R9, 0x18 ;  /* 0x0000000914097211 */ /* 0x004fe400078ec0ff */
[C---:B------:R-:W-:Y:S02]  /*1710*/  ISETP.GT.AND P6, PT, R36.reuse, 0x7f, PT ;  /* 0x0000007f2400780c */ /* 0x040fe40003fc4270 */
[----:B------:R-:W-:Y:S01]  /*1720*/  ISETP.GT.AND P1, PT, R36, 0x17f, PT ;  /* 0x0000017f2400780c */ /* 0x000fe20003f24270 */
[----:B------:R-:W-:Y:S01]  /*1730*/  IMAD R24, R24, 0x44, R9 ;  /* 0x0000004418187824 */ /* 0x000fe200078e0209 */
[C---:B------:R-:W-:Y:S02]  /*1740*/  ISETP.GT.AND P2, PT, R36.reuse, 0x1ff, PT ;  /* 0x000001ff2400780c */ /* 0x040fe40003f44270 */
[----:B------:R-:W-:Y:S01]  /*1750*/  ISETP.GT.AND P0, PT, R36, 0xff, PT ;  /* 0x000000ff2400780c */ /* 0x000fe20003f04270 */
[----:B------:R-:W-:-:S02]  /*1760*/  IMAD R24, R17, 0x4, R24 ;  /* 0x0000000411187824 */ /* 0x000fc400078e0218 */
[----:B------:R-:W-:-:S04]  /*1770*/  @!P3 IADD3 R19, R19, -R32, RZ ;  /* 0x800000201313b210 */ /* 0x000fc80007ffe0ff */
[----:B------:R-:W-:Y:S02]  /*1780*/  ISETP.GE.U32.AND P4, PT, R19, R32, PT ;  /* 0x000000201300720c */ /* 0x000fe40003f86070 */
[----:B------:R-:W-:Y:S02]  /*1790*/  LOP3.LUT R17, R31, R12, RZ, 0xfc, !PT ;  /* 0x0000000c1f117212 */ /* 0x000fe400078efcff */
[----:B------:R-:W-:Y:S01]  /*17a0*/  LOP3.LUT R4, R4, R27, RZ, 0x3c, !PT ;  /* 0x0000001b04047212 */ /* 0x000fe200078e3cff */
[----:B------:R-:W-:Y:S01]  /*17b0*/  @!P3 VIADD R8, R8, 0x1 ;  /* 0x000000010808b836 */ /* 0x000fe20000000000 */
[----:B------:R-:W-:Y:S07]  /*17c0*/  BSSY B0, `(.L_x_103) ;  /* 0x0000029000007945 */ /* 0x000fee0003800000 */
[----:B------:R-:W-:Y:S01]  /*17d0*/  @P4 VIADD R8, R8, 0x1 ;  /* 0x0000000108084836 */ /* 0x000fe20000000000 */
[----:B----4-:R0:W-:Y:S01]  /*17e0*/  @!P2 STS [R24], R29 ;  /* 0x0000001d1800a388 */ /* 0x0101e20000000800 */
[----:B------:R-:W-:-:S02]  /*17f0*/  ISETP.GE.AND P2, PT, R4, RZ, PT ;  /* 0x000000ff0400720c */ /* 0x000fc40003f46270 */
[----:B------:R-:W-:Y:S01]  /*1800*/  IMAD.MOV.U32 R4, RZ, RZ, R8 ;  /* 0x000000ffff047224 */ /* 0x000fe200078e0008 */
[----:B---3--:R0:W-:Y:S01]  /*1810*/  @!P1 STS [R24+0x220], R26 ;  /* 0x0002201a18009388 */ /* 0x0081e20000000800 */
[----:B------:R-:W-:-:S03]  /*1820*/  ISETP.NE.U32.AND P1, PT, R17, RZ, PT ;  /* 0x000000ff1100720c */ /* 0x000fc60003f25070 */
[----:B-----5:R0:W-:Y:S04]  /*1830*/  @!P6 STS [R24+0x660], R22 ;  /* 0x000660161800e388 */ /* 0x0201e80000000800 */
[----:B------:R0:W-:Y:S01]  /*1840*/  @!P0 STS [R24+0x440], R23 ;  /* 0x0004401718008388 */ /* 0x0001e20000000800 */
[----:B------:R-:W-:Y:S01]  /*1850*/  ISETP.NE.AND P0, PT, R27, RZ, PT ;  /* 0x000000ff1b00720c */ /* 0x000fe20003f05270 */
[----:B------:R-:W-:-:S12]  /*1860*/  @!P2 IMAD.MOV R4, RZ, RZ, -R4 ;  /* 0x000000ffff04a224 */ /* 0x000fd800078e0a04 */
[----:B------:R-:W-:Y:S01]  /*1870*/  @!P0 LOP3.LUT R4, RZ, R27, RZ, 0x33, !PT ;  /* 0x0000001bff048212 */ /* 0x000fe200078e33ff */
[----:B------:R-:W-:Y:S06]  /*1880*/  @!P1 BRA `(.L_x_104) ;  /* 0x0000000000249947 */ /* 0x000fec0003800000 */
[----:B------:R-:W-:Y:S01]  /*1890*/  IMAD.MOV.U32 R18, RZ, RZ, R30 ;  /* 0x000000ffff127224 */ /* 0x000fe200078e001e */
[----:B0-----:R-:W-:Y:S01]  /*18a0*/  MOV R26, R13 ;  /* 0x0000000d001a7202 */ /* 0x001fe20000000f00 */
[----:B------:R-:W-:Y:S01]  /*18b0*/  IMAD.MOV.U32 R17, RZ, RZ, R31 ;  /* 0x000000ffff117224 */ /* 0x000fe200078e001f */
[----:B------:R-:W-:Y:S02]  /*18c0*/  MOV R23, R12 ;  /* 0x0000000c00177202 */ /* 0x000fe40000000f00 */
[----:B------:R-:W-:Y:S02]  /*18d0*/  MOV R24, 0x18f0 ;  /* 0x000018f000187802 */ /* 0x000fe40000000f00 */
[----:B------:R-:W-:Y:S05]  /*18e0*/  CALL.REL.NOINC `($__internal_2_$__cuda_sm20_div_s64) ;  /* 0x0000003000bc7944 */ /* 0x000fea0003c00000 */
[----:B------:R-:W-:Y:S02]  /*18f0*/  MOV R40, R20 ;  /* 0x0000001400287202 */ /* 0x000fe40000000f00 */
[----:B------:R-:W-:Y:S01]  /*1900*/  MOV R41, R21 ;  /* 0x0000001500297202 */ /* 0x000fe20000000f00 */
[----:B------:R-:W-:Y:S05]  /*1910*/  BRA `(.L_x_105) ;  /* 0x00000000004c7947 */ /* 0x000fea0003800000 */
.L_x_104:
[----:B------:R-:W1:Y:S01]  /*1920*/  I2F.U32.RP R17, R13 ;  /* 0x0000000d00117306 */ /* 0x000e620000209000 */
[----:B------:R-:W-:Y:S02]  /*1930*/  ISETP.NE.U32.AND P0, PT, R13, RZ, PT ;  /* 0x000000ff0d00720c */ /* 0x000fe40003f05070 */
[----:B------:R-:W-:-:S05]  /*1940*/  MOV R41, RZ ;  /* 0x000000ff00297202 */ /* 0x000fca0000000f00 */
[----:B-1----:R-:W1:Y:S02]  /*1950*/  MUFU.RCP R18, R17 ;  /* 0x0000001100127308 */ /* 0x002e640000001000 */
[----:B-1----:R-:W-:-:S06]  /*1960*/  VIADD R18, R18, 0xffffffe ;  /* 0x0ffffffe12127836 */ /* 0x002fcc0000000000 */
[----:B------:R1:W2:Y:S02]  /*1970*/  F2I.FTZ.U32.TRUNC.NTZ R19, R18 ;  /* 0x0000001200137305 */ /* 0x0002a4000021f000 */
[----:B-1----:R-:W-:Y:S01]  /*1980*/  HFMA2.MMA R18, -RZ, RZ, 0, 0 ;  /* 0x00000000ff127435 */ /* 0x002fe200000001ff */
        /* <DEDUP_REMOVED lines=12> */
.L_x_105:
[----:B------:R-:W-:Y:S05]  /*1a50*/  BSYNC B0 ;  /* 0x0000000000007941 */ /* 0x000fea0003800000 */
.L_x_103:
        /* <DEDUP_REMOVED lines=8> */
[----:B------:R-:W-:Y:S01]  /*1ae0*/  BSSY B1, `(.L_x_106) ;  /* 0x000023c000017945 */ /* 0x000fe20003800000 */
[----:B0-----:R-:W-:Y:S01]  /*1af0*/  IABS R23, R2 ;  /* 0x0000000200177213 */ /* 0x001fe20000000000 */
[----:B------:R-:W-:-:S02]  /*1b00*/  IMAD.IADD R36, R36, 0x1, -R17 ;  /* 0x0000000124247824 */ /* 0x000fc400078e0a11 */
[----:B------:R-:W0:Y:S01]  /*1b10*/  LDC R17, c[0x0][0x270] ;  /* 0x00009c00ff117b82 */ /* 0x000e220000000800 */
[----:B------:R-:W1:Y:S01]  /*1b20*/  I2F.RP R19, R23 ;  /* 0x0000001700137306 */ /* 0x000e620000209400 */
[----:B------:R-:W-:-:S04]  /*1b30*/  IMAD R34, R36, 0x44, R9 ;  /* 0x0000004424227824 */ /* 0x000fc800078e0209 */
[----:B------:R-:W-:-:S05]  /*1b40*/  IMAD R34, R15, 0x4, R34 ;  /* 0x000000040f227824 */ /* 0x000fca00078e0222 */
[----:B------:R-:W-:Y:S04]  /*1b50*/  @!P6 LDS R35, [R34] ;  /* 0x000000002223e984 */ /* 0x000fe80000000800 */
[----:B------:R-:W2:Y:S01]  /*1b60*/  @!P6 LDS R32, [R34+0x220] ;  /* 0x000220002220e984 */ /* 0x000ea20000000800 */
[----:B-1----:R-:W1:Y:S03]  /*1b70*/  MUFU.RCP R19, R19 ;  /* 0x0000001300137308 */ /* 0x002e660000001000 */
[----:B------:R-:W3:Y:S04]  /*1b80*/  @!P6 LDS R31, [R34+0x440] ;  /* 0x00044000221fe984 */ /* 0x000ee80000000800 */
[----:B------:R-:W4:Y:S01]  /*1b90*/  @!P6 LDS R33, [R34+0x660] ;  /* 0x000660002221e984 */ /* 0x000f220000000800 */
[----:B0-----:R-:W-:Y:S01]  /*1ba0*/  IABS R21, R17 ;  /* 0x0000001100157213 */ /* 0x001fe20000000000 */
[----:B-1----:R-:W-:-:S04]  /*1bb0*/  VIADD R42, R19, 0xffffffe ;  /* 0x0ffffffe132a7836 */ /* 0x002fc80000000000 */
[----:B------:R0:W-:Y:S02]  /*1bc0*/  F2I.FTZ.U32.TRUNC.NTZ R43, R42 ;  /* 0x0000002a002b7305 */ /* 0x0001e4000021f000 */
[----:B0-----:R-:W-:Y:S01]  /*1bd0*/  IMAD.MOV.U32 R42, RZ, RZ, RZ ;  /* 0x000000ffff2a7224 */ /* 0x001fe200078e00ff */
[----:B--2---:R-:W-:-:S04]  /*1be0*/  FMNMX.FTZ R8, R35, R32, !PT ;  /* 0x0000002023087209 */ /* 0x004fc80007810000 */
[----:B---3--:R-:W-:-:S04]  /*1bf0*/  FMNMX.FTZ R8, R8, R31, !PT ;  /* 0x0000001f08087209 */ /* 0x008fc80007810000 */
[----:B----4-:R-:W-:-:S05]  /*1c00*/  FMNMX.FTZ R9, R8, R33, !PT ;  /* 0x0000002108097209 */ /* 0x010fca0007810000 */
[----:B------:R-:W0:Y:S02]  /*1c10*/  SHFL.BFLY PT, R8, R9, 0x4, 0x1f ;  /* 0x0c801f0009087f89 */ /* 0x000e2400000e0000 */
[----:B0-----:R-:W-:Y:S02]  /*1c20*/  FMNMX.FTZ R8, R9, R8, !PT ;  /* 0x0000000809087209 */ /* 0x001fe40007810000 */
[----:B------:R-:W0:Y:S03]  /*1c30*/  I2F.U32.RP R9, R21 ;  /* 0x0000001500097306 */ /* 0x000e260000209000 */
[----:B------:R-:W1:Y:S05]  /*1c40*/  SHFL.BFLY PT, R27, R8, 0x2, 0x1f ;  /* 0x0c401f00081b7f89 */ /* 0x000e6a00000e0000 */
[----:B0-----:R-:W0:Y:S01]  /*1c50*/  MUFU.RCP R9, R9 ;  /* 0x0000000900097308 */ /* 0x001e220000001000 */
[----:B-1----:R-:W-:-:S05]  /*1c60*/  FMNMX.FTZ R27, R8, R27, !PT ;  /* 0x0000001b081b7209 */ /* 0x002fca0007810000 */
[----:B------:R-:W1:Y:S01]  /*1c70*/  SHFL.BFLY PT, R18, R27, 0x1, 0x1f ;  /* 0x0c201f001b127f89 */ /* 0x000e6200000e0000 */
[----:B0-----:R-:W-:Y:S01]  /*1c80*/  VIADD R38, R9, 0xffffffe ;  /* 0x0ffffffe09267836 */ /* 0x001fe20000000000 */
[----:B------:R-:W-:-:S03]  /*1c90*/  IABS R9, R2 ;  /* 0x0000000200097213 */ /* 0x000fc60000000000 */
[----:B------:R0:W-:Y:S01]  /*1ca0*/  F2I.FTZ.U32.TRUNC.NTZ R39, R38 ;  /* 0x0000002600277305 */ /* 0x0001e2000021f000 */
[----:B------:R-:W-:Y:S01]  /*1cb0*/  IADD3 R9, RZ, -R9, RZ ;  /* 0x80000009ff097210 */ /* 0x000fe20007ffe0ff */
[----:B0-----:R-:W-:Y:S01]  /*1cc0*/  IMAD.MOV.U32 R38, RZ, RZ, RZ ;  /* 0x000000ffff267224 */ /* 0x001fe200078e00ff */
[----:B-1----:R-:W-:-:S04]  /*1cd0*/  FMNMX.FTZ R18, R27, R18, !PT ;  /* 0x000000121b127209 */ /* 0x002fc80007810000 */
        /* <DEDUP_REMOVED lines=10> */
[----:B------:R-:W-:Y:S02]  /*1d80*/  FMUL.FTZ R24, R24, 1.4426950216293334961 ;  /* 0x3fb8aa3b18187820 */ /* 0x000fe40000410000 */
[----:B------:R0:W-:Y:S08]  /*1d90*/  MUFU.EX2 R27, R26 ;  /* 0x0000001a001b7308 */ /* 0x0001f00000000800 */
[----:B------:R-:W1:Y:S08]  /*1da0*/  MUFU.EX2 R22, R22 ;  /* 0x0000001600167308 */ /* 0x000e700000000800 */
[----:B------:R-:W2:Y:S01]  /*1db0*/  MUFU.EX2 R20, R20 ;  /* 0x0000001400147308 */ /* 0x000ea20000000800 */
[----:B0-----:R-:W-:-:S05]  /*1dc0*/  IADD3 R26, RZ, -R43, RZ ;  /* 0x8000002bff1a7210 */ /* 0x001fca0007ffe0ff */
[----:B------:R-:W-:Y:S02]  /*1dd0*/  IMAD R26, R26, R23, RZ ;  /* 0x000000171a1a7224 */ /* 0x000fe400078e02ff */
[----:B------:R-:W0:Y:S01]  /*1de0*/  MUFU.EX2 R8, R24 ;  /* 0x0000001800087308 */ /* 0x000e220000000800 */
[----:B-1----:R-:W-:Y:S01]  /*1df0*/  FADD.FTZ R27, R27, R22 ;  /* 0x000000161b1b7221 */ /* 0x002fe20000010000 */
[----:B------:R-:W-:Y:S01]  /*1e00*/  VIADD R22, R23, UR4 ;  /* 0x0000000417167c36 */ /* 0x000fe20008000000 */
[----:B------:R-:W-:Y:S01]  /*1e10*/  ULDC.U8 UR4, c[0x0][0x3d9] ;  /* 0x0000f64000047ab9 */ /* 0x000fe20000000000 */
[----:B------:R-:W-:-:S03]  /*1e20*/  IMAD.HI.U32 R26, R43, R26, R42 ;  /* 0x0000001a2b1a7227 */ /* 0x000fc600078e002a */
[----:B------:R-:W-:Y:S01]  /*1e30*/  IABS R19, R22 ;  /* 0x0000001600137213 */ /* 0x000fe20000000000 */
[----:B--2---:R-:W-:Y:S01]  /*1e40*/  FADD.FTZ R27, R27, R20 ;  /* 0x000000141b1b7221 */ /* 0x004fe20000010000 */
[----:B------:R-:W-:-:S03]  /*1e50*/  IMAD.MOV R20, RZ, RZ, -R39 ;  /* 0x000000ffff147224 */ /* 0x000fc600078e0a27 */
[----:B------:R-:W-:-:S04]  /*1e60*/  IMAD.HI.U32 R26, R26, R19, RZ ;  /* 0x000000131a1a7227 */ /* 0x000fc800078e00ff */
[----:B------:R-:W-:Y:S02]  /*1e70*/  IMAD R20, R20, R21, RZ ;  /* 0x0000001514147224 */ /* 0x000fe400078e02ff */
[----:B0-----:R-:W-:Y:S01]  /*1e80*/  FADD.FTZ R8, R27, R8 ;  /* 0x000000081b087221 */ /* 0x001fe20000010000 */
[----:B------:R-:W-:Y:S01]  /*1e90*/  IMAD R30, R26, R9, R19 ;  /* 0x000000091a1e7224 */ /* 0x000fe200078e0213 */
[C---:B------:R-:W-:Y:S01]  /*1ea0*/  LOP3.LUT R9, R22.reuse, R23, RZ, 0x3c, !PT ;  /* 0x0000001716097212 */ /* 0x040fe200078e3cff */
[----:B------:R-:W-:Y:S01]  /*1eb0*/  IMAD.HI.U32 R20, R39, R20, R38 ;  /* 0x0000001427147227 */ /* 0x000fe200078e0026 */
[----:B------:R-:W-:Y:S01]  /*1ec0*/  LOP3.LUT R22, R22, R17, RZ, 0x3c, !PT ;  /* 0x0000001116167212 */ /* 0x000fe200078e3cff */
[----:B------:R-:W0:Y:S01]  /*1ed0*/  SHFL.BFLY PT, R27, R8, 0x4, 0x1f ;  /* 0x0c801f00081b7f89 */ /* 0x000e2200000e0000 */
[----:B------:R-:W-:Y:S02]  /*1ee0*/  ISETP.GT.U32.AND P4, PT, R23, R30, PT ;  /* 0x0000001e1700720c */ /* 0x000fe40003f84070 */
[----:B------:R-:W-:Y:S01]  /*1ef0*/  ISETP.GE.AND P3, PT, R9, RZ, PT ;  /* 0x000000ff0900720c */ /* 0x000fe20003f66270 */
[----:B------:R-:W-:Y:S01]  /*1f00*/  IMAD.HI.U32 R20, R20, R19, RZ ;  /* 0x0000001314147227 */ /* 0x000fe200078e00ff */
[----:B------:R-:W1:Y:S09]  /*1f10*/  LDC R9, c[0x0][0x2c4] ;  /* 0x0000b100ff097b82 */ /* 0x000e720000000800 */
[----:B------:R-:W-:-:S02]  /*1f20*/  @!P4 IMAD.IADD R30, R30, 0x1, -R23 ;  /* 0x000000011e1ec824 */ /* 0x000fc400078e0a17 */
[----:B------:R-:W-:Y:S01]  /*1f30*/  @!P4 VIADD R26, R26, 0x1 ;  /* 0x000000011a1ac836 */ /* 0x000fe20000000000 */
[----:B------:R-:W-:Y:S02]  /*1f40*/  ISETP.GT.AND P4, PT, R3, RZ, PT ;  /* 0x000000ff0300720c */ /* 0x000fe40003f84270 */
[----:B------:R-:W-:Y:S01]  /*1f50*/  ISETP.GE.U32.AND P2, PT, R30, R23, PT ;  /* 0x000000171e00720c */ /* 0x000fe20003f46070 */
[----:B------:R-:W-:Y:S02]  /*1f60*/  IMAD.MOV.U32 R30, RZ, RZ, 0x7f800000 ;  /* 0x7f800000ff1e7424 */ /* 0x000fe400078e00ff */
[----:B0-----:R-:W-:Y:S01]  /*1f70*/  FADD.FTZ R27, R8, R27 ;  /* 0x0000001b081b7221 */ /* 0x001fe20000010000 */
[----:B------:R-:W-:-:S04]  /*1f80*/  IABS R8, R17 ;  /* 0x0000001100087213 */ /* 0x000fc80000000000 */
[----:B------:R-:W0:Y:S01]  /*1f90*/  SHFL.BFLY PT, R24, R27, 0x2, 0x1f ;  /* 0x0c401f001b187f89 */ /* 0x000e2200000e0000 */
[----:B------:R-:W-:-:S04]  /*1fa0*/  IMAD.MOV R8, RZ, RZ, -R8 ;  /* 0x000000ffff087224 */ /* 0x000fc800078e0a08 */
[----:B------:R-:W-:Y:S01]  /*1fb0*/  @P2 VIADD R26, R26, 0x1 ;  /* 0x000000011a1a2836 */ /* 0x000fe20000000000 */
[----:B------:R-:W-:Y:S01]  /*1fc0*/  ISETP.GE.AND P2, PT, R22, RZ, PT ;  /* 0x000000ff1600720c */ /* 0x000fe20003f46270 */
[----:B------:R-:W-:Y:S01]  /*1fd0*/  IMAD R38, R20, R8, R19 ;  /* 0x0000000814267224 */ /* 0x000fe200078e0213 */
[----:B------:R-:W-:Y:S01]  /*1fe0*/  SHF.R.S32.HI R22, RZ, 0x1f, R3 ;  /* 0x0000001fff167819 */ /* 0x000fe20000011403 */
[----:B------:R-:W2:Y:S01]  /*1ff0*/  S2R R8, SR_TID.X ;  /* 0x0000000000087919 */ /* 0x000ea20000002100 */
[----:B------:R-:W-:Y:S01]  /*2000*/  LEA.HI.SX32 R19, R2, 0x1, 0x1 ;  /* 0x0000000102137811 */ /* 0x000fe200078f0aff */
[----:B------:R-:W-:Y:S01]  /*2010*/  @!P3 IMAD.MOV R26, RZ, RZ, -R26 ;  /* 0x000000ffff1ab224 */ /* 0x000fe200078e0a1a */
[----:B------:R-:W-:Y:S02]  /*2020*/  ISETP.GT.U32.AND P1, PT, R21, R38, PT ;  /* 0x000000261500720c */ /* 0x000fe40003f24070 */
[----:B------:R-:W-:-:S04]  /*2030*/  ISETP.NE.AND P3, PT, RZ, UR4, PT ;  /* 0x00000004ff007c0c */ /* 0x000fc8000bf65270 */
[----:B-1----:R-:W-:-:S05]  /*2040*/  SEL R9, R9, 0x1, !P3 ;  /* 0x0000000109097807 */ /* 0x002fca0005800000 */
[----:B------:R-:W-:Y:S02]  /*2050*/  IMAD R4, R4, R9, RZ ;  /* 0x0000000904047224 */ /* 0x000fe400078e02ff */
[-C--:B------:R-:W-:Y:S01]  /*2060*/  @!P1 IADD3 R38, R38, -R21.reuse, RZ ;  /* 0x8000001526269210 */ /* 0x080fe20007ffe0ff */
[----:B0-----:R-:W-:Y:S01]  /*2070*/  FADD.FTZ R24, R27, R24 ;  /* 0x000000181b187221 */ /* 0x001fe20000010000 */
[----:B------:R-:W-:Y:S02]  /*2080*/  @!P1 VIADD R20, R20, 0x1 ;  /* 0x0000000114149836 */ /* 0x000fe40000000000 */
[----:B------:R-:W-:Y:S02]  /*2090*/  ISETP.GE.U32.AND P5, PT, R38, R21, PT ;  /* 0x000000152600720c */ /* 0x000fe40003fa6070 */
[----:B------:R-:W0:Y:S01]  /*20a0*/  SHFL.BFLY PT, R27, R24, 0x1, 0x1f ;  /* 0x0c201f00181b7f89 */ /* 0x000e2200000e0000 */
[----:B------:R-:W-:Y:S01]  /*20b0*/  LEA.HI.SX32 R21, R3, 0x1, 0x1 ;  /* 0x0000000103157811 */ /* 0x000fe200078f0aff */
[----:B------:R-:W-:Y:S01]  /*20c0*/  @!P4 IMAD.MOV R21, RZ, RZ, R22 ;  /* 0x000000ffff15c224 */ /* 0x000fe200078e0216 */
[----:B--2---:R-:W-:-:S08]  /*20d0*/  LOP3.LUT P4, RZ, R8, 0x7, RZ, 0xc0, !PT ;  /* 0x0000000708ff7812 */ /* 0x004fd0000788c0ff */
[----:B------:R-:W-:Y:S02]  /*20e0*/  @P5 IADD3 R20, R20, 0x1, RZ ;  /* 0x0000000114145810 */ /* 0x000fe40007ffe0ff */
[----:B------:R-:W-:Y:S02]  /*20f0*/  ISETP.NE.AND P5, PT, R2, RZ, PT ;  /* 0x000000ff0200720c */ /* 0x000fe40003fa5270 */
[----:B------:R-:W-:Y:S02]  /*2100*/  ISETP.GT.OR P4, PT, R8, 0x7f, P4 ;  /* 0x0000007f0800780c */ /* 0x000fe40002784670 */
[----:B------:R-:W-:Y:S01]  /*2110*/  @!P2 IADD3 R20, -R20, RZ, RZ ;  /* 0x000000ff1414a210 */ /* 0x000fe20007ffe1ff */
[----:B0-----:R-:W-:Y:S01]  /*2120*/  FADD.FTZ R27, R24, R27 ;  /* 0x0000001b181b7221 */ /* 0x001fe20000010000 */
[----:B------:R-:W-:-:S07]  /*2130*/  SHF.R.S32.HI R24, RZ, 0x1f, R2 ;  /* 0x0000001fff187819 */ /* 0x000fce0000011402 */
[----:B------:R-:W-:Y:S02]  /*2140*/  @!P5 LOP3.LUT R26, RZ, R23, RZ, 0x33, !PT ;  /* 0x00000017ff1ad212 */ /* 0x000fe400078e33ff */
[----:B------:R-:W-:Y:S01]  /*2150*/  FSETP.NE.FTZ.AND P1, PT, R27, RZ, PT ;  /* 0x000000ff1b00720b */ /* 0x000fe20003f35000 */
[----:B------:R-:W-:Y:S01]  /*2160*/  @!P0 IMAD.MOV R19, RZ, RZ, R24 ;  /* 0x000000ffff138224 */ /* 0x000fe200078e0218 */
[----:B------:R-:W-:Y:S02]  /*2170*/  ISETP.NE.AND P0, PT, R17, RZ, PT ;  /* 0x000000ff1100720c */ /* 0x000fe40003f05270 */
[----:B------:R-:W-:Y:S02]  /*2180*/  ISETP.LT.U32.AND P2, PT, R6, R26, PT ;  /* 0x0000001a0600720c */ /* 0x000fe40003f41070 */
[----:B------:R-:W-:-:S04]  /*2190*/  SHF.R.S32.HI R23, RZ, 0x1f, R26 ;  /* 0x0000001fff177819 */ /* 0x000fc8000001141a */
[----:B------:R-:W-:-:S03]  /*21a0*/  ISETP.LT.AND.EX P2, PT, R7, R23, PT, P2 ;  /* 0x000000170700720c */ /* 0x000fc60003f41320 */
[----:B------:R-:W0:Y:S01]  /*21b0*/  @P1 MUFU.LG2 R27, R27 ;  /* 0x0000001b001b1308 */ /* 0x000e220000000c00 */
[----:B------:R-:W-:Y:S02]  /*21c0*/  SEL R8, R7, R23, P2 ;  /* 0x0000001707087207 */ /* 0x000fe40001000000 */
[----:B------:R-:W-:-:S05]  /*21d0*/  @!P0 LOP3.LUT R20, RZ, R17, RZ, 0x33, !PT ;  /* 0x00000011ff148212 */ /* 0x000fca00078e33ff */
[----:B------:R-:W-:Y:S01]  /*21e0*/  IMAD R20, R20, R9, RZ ;  /* 0x0000000914147224 */ /* 0x000fe200078e02ff */
[----:B------:R-:W-:Y:S01]  /*21f0*/  SEL R9, R6, R26, P2 ;  /* 0x0000001a06097207 */ /* 0x000fe20001000000 */
[----:B------:R-:W-:Y:S02]  /*2200*/  IMAD R6, R4, R21, RZ ;  /* 0x0000001504067224 */ /* 0x000fe400078e02ff */
[----:B------:R-:W-:Y:S02]  /*2210*/  IMAD R7, R19, R20, RZ ;  /* 0x0000001413077224 */ /* 0x000fe400078e02ff */
[----:B0-----:R-:W-:Y:S01]  /*2220*/  @P1 FFMA.FTZ R30, R27, 0.69314718246459960938, R18 ;  /* 0x3f3172181b1e1823 */ /* 0x001fe20000010012 */
        /* <DEDUP_REMOVED lines=36> */
[----:B------:R-:W-:Y:S05]  /*2470*/  CALL.REL.NOINC `($__internal_2_$__cuda_sm20_div_s64) ;  /* 0x0000002400d87944 */ /* 0x000fea0003c00000 */
        /* <DEDUP_REMOVED lines=10> */
.L_x_110:
        /* <DEDUP_REMOVED lines=22> */
.L_x_111:
[----:B------:R-:W-:Y:S05]  /*2680*/  BSYNC B0 ;  /* 0x0000000000007941 */ /* 0x000fea0003800000 */
.L_x_109:
[----:B------:R-:W-:Y:S01]  /*2690*/  LOP3.LUT R19, R17, R0, RZ, 0xfc, !PT ;  /* 0x0000000011137212 */ /* 0x000fe200078efcff */
[----:B------:R-:W-:Y:S03]  /*26a0*/  BSSY B0, `(.L_x_112) ;  /* 0x0000028000007945 */ /* 0x000fe60003800000 */
[----:B------:R-:W-:-:S13]  /*26b0*/  ISETP.NE.U32.AND P0, PT, R19, RZ, PT ;  /* 0x000000ff1300720c */ /* 0x000fda0003f05070 */
[----:B------:R-:W-:Y:S05]  /*26c0*/  @!P0 BRA `(.L_x_113) ;  /* 0x00000000003c8947 */ /* 0x000fea0003800000 */
[----:B------:R-:W-:Y:S01]  /*26d0*/  IMAD.MOV.U32 R26, RZ, RZ, R25 ;  /* 0x000000ffff1a7224 */ /* 0x000fe200078e0019 */
[----:B------:R-:W-:Y:S02]  /*26e0*/  MOV R23, R0 ;  /* 0x0000000000177202 */ /* 0x000fe40000000f00 */
[----:B------:R-:W-:Y:S02]  /*26f0*/  MOV R24, 0x2710 ;  /* 0x0000271000187802 */ /* 0x000fe40000000f00 */
[----:B------:R-:W-:Y:S05]  /*2700*/  CALL.REL.NOINC `($__internal_2_$__cuda_sm20_div_s64) ;  /* 0x0000002400347944 */ /* 0x000fea0003c00000 */
[----:B------:R-:W-:Y:S01]  /*2710*/  IADD3 R19, P0, RZ, -R20, RZ ;  /* 0x80000014ff137210 */ /* 0x000fe20007f1e0ff */
[----:B------:R-:W-:Y:S01]  /*2720*/  IMAD.MOV.U32 R43, RZ, RZ, R21 ;  /* 0x000000ffff2b7224 */ /* 0x000fe200078e0015 */
[----:B------:R-:W-:Y:S02]  /*2730*/  MOV R38, R18 ;  /* 0x0000001200267202 */ /* 0x000fe40000000f00 */
[----:B------:R-:W-:Y:S02]  /*2740*/  IADD3.X R22, RZ, ~R21, RZ, P0, !PT ;  /* 0x80000015ff167210 */ /* 0x000fe400007fe4ff */
[----:B------:R-:W-:Y:S02]  /*2750*/  MOV R39, R17 ;  /* 0x0000001100277202 */ /* 0x000fe40000000f00 */
[----:B------:R-:W-:Y:S01]  /*2760*/  MOV R42, R20 ;  /* 0x00000014002a7202 */ /* 0x000fe20000000f00 */
[----:B------:R-:W-:Y:S02]  /*2770*/  IMAD R22, R22, R25, RZ ;  /* 0x0000001916167224 */ /* 0x000fe400078e02ff */
[----:B------:R-:W-:-:S04]  /*2780*/  IMAD.WIDE.U32 R38, R25, R19, R38 ;  /* 0x0000001319267225 */ /* 0x000fc800078e0026 */
[----:B------:R-:W-:-:S04]  /*2790*/  IMAD R0, R0, R19, R22 ;  /* 0x0000001300007224 */ /* 0x000fc800078e0216 */
[----:B------:R-:W-:Y:S01]  /*27a0*/  IMAD.IADD R0, R39, 0x1, R0 ;  /* 0x0000000127007824 */ /* 0x000fe200078e0200 */
[----:B------:R-:W-:Y:S05]  /*27b0*/  BRA `(.L_x_114) ;  /* 0x0000000000587947 */ /* 0x000fea0003800000 */
.L_x_113:
        /* <DEDUP_REMOVED lines=22> */
.L_x_114:
[----:B------:R-:W-:Y:S05]  /*2920*/  BSYNC B0 ;  /* 0x0000000000007941 */ /* 0x000fea0003800000 */
.L_x_112:
        /* <DEDUP_REMOVED lines=11> */
[----:B------:R-:W-:Y:S05]  /*29e0*/  CALL.REL.NOINC `($__internal_2_$__cuda_sm20_div_s64) ;  /* 0x00000020007c7944 */ /* 0x000fea0003c00000 */
[----:B------:R-:W-:-:S04]  /*29f0*/  IADD3 R17, P0, RZ, -R20, RZ ;  /* 0x80000014ff117210 */ /* 0x000fc80007f1e0ff */
[----:B------:R-:W-:Y:S01]  /*2a00*/  IADD3.X R18, RZ, ~R21, RZ, P0, !PT ;  /* 0x80000015ff127210 */ /* 0x000fe200007fe4ff */
[----:B------:R-:W-:-:S04]  /*2a10*/  IMAD.WIDE.U32 R42, R5, R17, R42 ;  /* 0x00000011052a7225 */ /* 0x000fc800078e002a */
[----:B------:R-:W-:-:S04]  /*2a20*/  IMAD R18, R18, R5, RZ ;  /* 0x0000000512127224 */ /* 0x000fc800078e02ff */
[----:B------:R-:W-:-:S05]  /*2a30*/  IMAD R4, R4, R17, R18 ;  /* 0x0000001104047224 */ /* 0x000fca00078e0212 */
[----:B------:R-:W-:Y:S01]  /*2a40*/  IADD3 R4, R43, R4, RZ ;  /* 0x000000042b047210 */ /* 0x000fe20007ffe0ff */
[----:B------:R-:W-:Y:S05]  /*2a50*/  BRA `(.L_x_117) ;  /* 0x0000000000587947 */ /* 0x000fea0003800000 */
.L_x_116:
        /* <DEDUP_REMOVED lines=22> */
.L_x_117:
[----:B------:R-:W-:Y:S05]  /*2bc0*/  BSYNC B0 ;  /* 0x0000000000007941 */ /* 0x000fea0003800000 */
.L_x_115:
[-C--:B------:R-:W-:Y:S01]  /*2bd0*/  IMAD R5, R41, R16.reuse, RZ ;  /* 0x0000001029057224 */ /* 0x080fe200078e02ff */
[----:B------:R-:W-:Y:S01]  /*2be0*/  SHF.R.S32.HI R17, RZ, 0x1f, R25 ;  /* 0x0000001fff117819 */ /* 0x000fe20000011419 */
[C---:B------:R-:W-:Y:S01]  /*2bf0*/  IMAD.WIDE.U32 R46, R40.reuse, R16, RZ ;  /* 0x00000010282e7225 */ /* 0x040fe200078e00ff */
[----:B------:R-:W-:Y:S01]  /*2c00*/  ULDC.U8 UR10, c[0x0][0x3d9] ;  /* 0x0000f640000a7ab9 */ /* 0x000fe20000000000 */
[----:B------:R-:W-:Y:S01]  /*2c10*/  ULDC.64 UR4, c[0x0][0x2c0] ;  /* 0x0000b00000047ab9 */ /* 0x000fe20000000a00 */
[----:B------:R-:W-:Y:S01]  /*2c20*/  UISETP.NE.AND UP0, UPT, UR10, URZ, UPT ;  /* 0x0000003f0a00728c */ /* 0x000fe2000bf05270 */
[----:B------:R-:W-:Y:S01]  /*2c30*/  IMAD R5, R40, R14, R5 ;  /* 0x0000000e28057224 */ /* 0x000fe200078e0205 */
[----:B------:R-:W-:Y:S01]  /*2c40*/  UIMAD UR4, UR4, UR5, URZ ;  /* 0x00000005040472a4 */ /* 0x000fe2000f8e023f */
[----:B------:R-:W-:Y:S01]  /*2c50*/  IMAD R0, R0, R25, RZ ;  /* 0x0000001900007224 */ /* 0x000fe200078e02ff */
[----:B------:R-:W-:Y:S01]  /*2c60*/  USEL UR5, UR5, 0x1, !UP0 ;  /* 0x0000000105057887 */ /* 0x000fe2000c000000 */
[----:B------:R-:W-:Y:S01]  /*2c70*/  BSSY B0, `(.L_x_118) ;  /* 0x0000040000007945 */ /* 0x000fe20003800000 */
[----:B------:R-:W-:Y:S01]  /*2c80*/  IADD3 R18, R47, R5, RZ ;  /* 0x000000052f127210 */ /* 0x000fe20007ffe0ff */
[----:B------:R-:W-:Y:S01]  /*2c90*/  IMAD R17, R17, R38, R0 ;  /* 0x0000002611117224 */ /* 0x000fe200078e0200 */
[----:B------:R-:W-:Y:S01]  /*2ca0*/  USHF.R.S32.HI UR11, URZ, 0x1f, UR4 ;  /* 0x0000001f3f0b7899 */ /* 0x000fe20008011404 */
[----:B------:R-:W-:Y:S01]  /*2cb0*/  IMAD R19, R4, UR4, RZ ;  /* 0x0000000404137c24 */ /* 0x000fe2000f8e02ff */
[----:B------:R-:W-:Y:S01]  /*2cc0*/  USHF.R.S32.HI UR10, URZ, 0x1f, UR5 ;  /* 0x0000001f3f0a7899 */ /* 0x000fe20008011405 */
[----:B------:R-:W-:-:S02]  /*2cd0*/  IMAD R23, R18, R13, RZ ;  /* 0x0000000d12177224 */ /* 0x000fc400078e02ff */
[----:B------:R-:W-:Y:S02]  /*2ce0*/  IMAD R5, R21, UR5, RZ ;  /* 0x0000000515057c24 */ /* 0x000fe4000f8e02ff */
[----:B------:R-:W-:Y:S02]  /*2cf0*/  IMAD R23, R12, R46, R23 ;  /* 0x0000002e0c177224 */ /* 0x000fe400078e0217 */
[----:B------:R-:W-:-:S04]  /*2d00*/  IMAD.WIDE.U32 R46, R46, R13, RZ ;  /* 0x0000000d2e2e7225 */ /* 0x000fc800078e00ff */
[----:B------:R-:W-:Y:S01]  /*2d10*/  IMAD R19, R42, UR11, R19 ;  /* 0x0000000b2a137c24 */ /* 0x000fe2000f8e0213 */
[----:B------:R-:W-:Y:S01]  /*2d20*/  IADD3 R23, R47, R23, RZ ;  /* 0x000000172f177210 */ /* 0x000fe20007ffe0ff */
[----:B------:R-:W-:-:S03]  /*2d30*/  IMAD.WIDE.U32 R38, R38, R25, RZ ;  /* 0x0000001926267225 */ /* 0x000fc600078e00ff */
[----:B------:R-:W-:Y:S01]  /*2d40*/  LOP3.LUT R0, R49, R23, RZ, 0xfc, !PT ;  /* 0x0000001731007212 */ /* 0x000fe200078efcff */
[----:B------:R-:W-:-:S03]  /*2d50*/  IMAD.WIDE.U32 R42, R42, UR4, RZ ;  /* 0x000000042a2a7c25 */ /* 0x000fc6000f8e00ff */
[----:B------:R-:W-:Y:S01]  /*2d60*/  ISETP.NE.U32.AND P0, PT, R0, RZ, PT ;  /* 0x000000ff0000720c */ /* 0x000fe20003f05070 */
[C---:B------:R-:W-:Y:S01]  /*2d70*/  IMAD R5, R20.reuse, UR10, R5 ;  /* 0x0000000a14057c24 */ /* 0x040fe2000f8e0205 */
[----:B------:R-:W-:Y:S01]  /*2d80*/  IADD3 R0, R39, R17, RZ ;  /* 0x0000001127007210 */ /* 0x000fe20007ffe0ff */
[----:B------:R-:W-:Y:S01]  /*2d90*/  IMAD.WIDE.U32 R40, R20, UR5, RZ ;  /* 0x0000000514287c25 */ /* 0x000fe2000f8e00ff */
[----:B------:R-:W-:-:S03]  /*2da0*/  IADD3 R4, R43, R19, RZ ;  /* 0x000000132b047210 */ /* 0x000fc60007ffe0ff */
        /* <DEDUP_REMOVED lines=8> */
[----:B------:R-:W-:Y:S05]  /*2e30*/  CALL.REL.NOINC `($__internal_2_$__cuda_sm20_div_s64) ;  /* 0x0000001c00687944 */ /* 0x000fea0003c00000 */
        /* <DEDUP_REMOVED lines=12> */
.L_x_119:
        /* <DEDUP_REMOVED lines=23> */
.L_x_120:
[----:B------:R-:W-:Y:S05]  /*3070*/  BSYNC B0 ;  /* 0x0000000000007941 */ /* 0x000fea0003800000 */
.L_x_118:
        /* <DEDUP_REMOVED lines=19> */
.L_x_122:
[----:B------:R-:W0:Y:S01]  /*31b0*/  I2F.U32.RP R20, R16 ;  /* 0x0000001000147306 */ /* 0x000e220000209000 */
[----:B------:R-:W-:Y:S01]  /*31c0*/  HFMA2.MMA R22, -RZ, RZ, 0, 0 ;  /* 0x00000000ff167435 */ /* 0x000fe200000001ff */
[----:B------:R-:W-:Y:S01]  /*31d0*/  ISETP.NE.U32.AND P0, PT, R16, RZ, PT ;  /* 0x000000ff1000720c */ /* 0x000fe20003f05070 */
[----:B------:R-:W-:-:S05]  /*31e0*/  HFMA2.MMA R49, -RZ, RZ, 0, 0 ;  /* 0x00000000ff317435 */ /* 0x000fca00000001ff */
[----:B0-----:R-:W0:Y:S02]  /*31f0*/  MUFU.RCP R19, R20 ;  /* 0x0000001400137308 */ /* 0x001e240000001000 */
[----:B0-----:R-:W-:-:S06]  /*3200*/  IADD3 R19, R19, 0xffffffe, RZ ;  /* 0x0ffffffe13137810 */ /* 0x001fcc0007ffe0ff */
[----:B------:R-:W0:Y:S02]  /*3210*/  F2I.FTZ.U32.TRUNC.NTZ R23, R19 ;  /* 0x0000001300177305 */ /* 0x000e24000021f000 */
[----:B0-----:R-:W-:-:S04]  /*3220*/  IMAD.MOV R14, RZ, RZ, -R23 ;  /* 0x000000ffff0e7224 */ /* 0x001fc800078e0a17 */
[----:B------:R-:W-:-:S04]  /*3230*/  IMAD R14, R14, R16, RZ ;  /* 0x000000100e0e7224 */ /* 0x000fc800078e02ff */
[----:B------:R-:W-:Y:S01]  /*3240*/  IMAD.HI.U32 R17, R23, R14, R22 ;  /* 0x0000000e17117227 */ /* 0x000fe200078e0016 */
[----:B------:R-:W-:-:S05]  /*3250*/  MOV R14, RZ ;  /* 0x000000ff000e7202 */ /* 0x000fca0000000f00 */
        /* <DEDUP_REMOVED lines=11> */
.L_x_123:
[----:B------:R-:W-:Y:S05]  /*3310*/  BSYNC B0 ;  /* 0x0000000000007941 */ /* 0x000fea0003800000 */
.L_x_121:
        /* <DEDUP_REMOVED lines=10> */
[----:B------:R-:W-:Y:S02]  /*33c0*/  IADD3 R17, P0, RZ, -R20, RZ ;  /* 0x80000014ff117210 */ /* 0x000fe40007f1e0ff */
[----:B------:R-:W-:Y:S02]  /*33d0*/  MOV R54, R48 ;  /* 0x0000003000367202 */ /* 0x000fe40000000f00 */
[----:B------:R-:W-:Y:S02]  /*33e0*/  IADD3.X R18, RZ, ~R21, RZ, P0, !PT ;  /* 0x80000015ff127210 */ /* 0x000fe400007fe4ff */
[----:B------:R-:W-:-:S03]  /*33f0*/  MOV R55, R49 ;  /* 0x0000003100377202 */ /* 0x000fc60000000f00 */
[----:B------:R-:W-:Y:S02]  /*3400*/  IMAD R18, R18, R13, RZ ;  /* 0x0000000d12127224 */ /* 0x000fe400078e02ff */
[----:B------:R-:W-:-:S04]  /*3410*/  IMAD.WIDE.U32 R54, R13, R17, R54 ;  /* 0x000000110d367225 */ /* 0x000fc800078e0036 */
[----:B------:R-:W-:-:S05]  /*3420*/  IMAD R12, R12, R17, R18 ;  /* 0x000000110c0c7224 */ /* 0x000fca00078e0212 */
[----:B------:R-:W-:Y:S01]  /*3430*/  IADD3 R12, R55, R12, RZ ;  /* 0x0000000c370c7210 */ /* 0x000fe20007ffe0ff */
[----:B------:R-:W-:Y:S05]  /*3440*/  BRA `(.L_x_126) ;  /* 0x00000000005c7947 */ /* 0x000fea0003800000 */
.L_x_125:
        /* <DEDUP_REMOVED lines=23> */
.L_x_126:
[----:B------:R-:W-:Y:S05]  /*35c0*/  BSYNC B0 ;  /* 0x0000000000007941 */ /* 0x000fea0003800000 */
.L_x_124:
[----:B------:R-:W-:Y:S01]  /*35d0*/  SHF.R.S32.HI R18, RZ, 0x1f, R6 ;  /* 0x0000001fff127819 */ /* 0x000fe20000011406 */
[-C--:B------:R-:W-:Y:S01]  /*35e0*/  IMAD R13, R21, R6.reuse, RZ ;  /* 0x00000006150d7224 */ /* 0x080fe200078e02ff */
[----:B------:R-:W-:Y:S01]  /*35f0*/  ULDC UR4, c[0x0][0x2c4] ;  /* 0x0000b10000047ab9 */ /* 0x000fe20000000800 */
[----:B------:R-:W-:Y:S01]  /*3600*/  IMAD.WIDE.U32 R48, R20, R6, RZ ;  /* 0x0000000614307225 */ /* 0x000fe200078e00ff */
[----:B------:R-:W-:Y:S01]  /*3610*/  LOP3.LUT R6, R47, R10, RZ, 0xfc, !PT ;  /* 0x0000000a2f067212 */ /* 0x000fe200078efcff */
[----:B------:R-:W-:Y:S01]  /*3620*/  BSSY B0, `(.L_x_127) ;  /* 0x0000039000007945 */ /* 0x000fe20003800000 */
[----:B------:R-:W-:Y:S01]  /*3630*/  SHF.R.S32.HI R17, RZ, 0x1f, R3 ;  /* 0x0000001fff117819 */ /* 0x000fe20000011403 */
[----:B------:R-:W-:Y:S01]  /*3640*/  IMAD R57, R25, UR4, RZ ;  /* 0x0000000419397c24 */ /* 0x000fe2000f8e02ff */
[----:B------:R-:W-:Y:S01]  /*3650*/  ISETP.NE.U32.AND P0, PT, R6, RZ, PT ;  /* 0x000000ff0600720c */ /* 0x000fe20003f05070 */
[----:B------:R-:W-:Y:S02]  /*3660*/  IMAD R12, R12, R3, RZ ;  /* 0x000000030c0c7224 */ /* 0x000fe400078e02ff */
[----:B------:R-:W-:Y:S01]  /*3670*/  IMAD R14, R14, R57, RZ ;  /* 0x000000390e0e7224 */ /* 0x000fe200078e02ff */
[----:B------:R-:W-:Y:S01]  /*3680*/  SHF.R.S32.HI R19, RZ, 0x1f, R57 ;  /* 0x0000001fff137819 */ /* 0x000fe20000011439 */
[----:B------:R-:W-:-:S02]  /*3690*/  IMAD R17, R17, R54, R12 ;  /* 0x0000003611117224 */ /* 0x000fc400078e020c */
[----:B------:R-:W-:-:S04]  /*36a0*/  IMAD.WIDE.U32 R54, R54, R3, RZ ;  /* 0x0000000336367225 */ /* 0x000fc800078e00ff */
[----:B------:R-:W-:Y:S01]  /*36b0*/  IMAD R13, R18, R20, R13 ;  /* 0x00000014120d7224 */ /* 0x000fe200078e020d */
[----:B------:R-:W-:Y:S01]  /*36c0*/  IADD3 R12, R55, R17, RZ ;  /* 0x00000011370c7210 */ /* 0x000fe20007ffe0ff */
[----:B------:R-:W-:Y:S02]  /*36d0*/  IMAD R3, R19, R16, R14 ;  /* 0x0000001013037224 */ /* 0x000fe400078e020e */
[----:B------:R-:W-:Y:S01]  /*36e0*/  IMAD.WIDE.U32 R56, R16, R57, RZ ;  /* 0x0000003910387225 */ /* 0x000fe200078e00ff */
[----:B------:R-:W-:-:S04]  /*36f0*/  IADD3 R6, R49, R13, RZ ;  /* 0x0000000d31067210 */ /* 0x000fc80007ffe0ff */
[----:B------:R-:W-:Y:S01]  /*3700*/  IADD3 R3, R57, R3, RZ ;  /* 0x0000000339037210 */ /* 0x000fe20007ffe0ff */
[----:B------:R-:W-:Y:S06]  /*3710*/  @!P0 BRA `(.L_x_128) ;  /* 0x0000000000488947 */ /* 0x000fec0003800000 */
[----:B------:R-:W-:Y:S01]  /*3720*/  IMAD.MOV.U32 R18, RZ, RZ, R46 ;  /* 0x000000ffff127224 */ /* 0x000fe200078e002e */
[----:B------:R-:W-:Y:S01]  /*3730*/  MOV R26, R11 ;  /* 0x0000000b001a7202 */ /* 0x000fe20000000f00 */
        /* <DEDUP_REMOVED lines=8> */
[----:B------:R-:W-:Y:S01]  /*37c0*/  MOV R46, R20 ;  /* 0x00000014002e7202 */ /* 0x000fe20000000f00 */
[----:B------:R-:W-:Y:S01]  /*37d0*/  IMAD.WIDE.U32 R16, R11, R13, R16 ;  /* 0x0000000d0b107225 */ /* 0x000fe200078e0010 */
[----:B------:R-:W-:-:S03]  /*37e0*/  MOV R47, R21 ;  /* 0x00000015002f7202 */ /* 0x000fc60000000f00 */
[----:B------:R-:W-:-:S04]  /*37f0*/  IMAD R14, R14, R11, RZ ;  /* 0x0000000b0e0e7224 */ /* 0x000fc800078e02ff */
[----:B------:R-:W-:Y:S01]  /*3800*/  IMAD R10, R10, R13, R14 ;  /* 0x0000000d0a0a7224 */ /* 0x000fe200078e020e */
[----:B------:R-:W-:-:S03]  /*3810*/  MOV R14, R16 ;  /* 0x00000010000e7202 */ /* 0x000fc60000000f00 */
[----:B------:R-:W-:Y:S01]  /*3820*/  IMAD.IADD R10, R17, 0x1, R10 ;  /* 0x00000001110a7824 */ /* 0x000fe200078e020a */
[----:B------:R-:W-:Y:S05]  /*3830*/  BRA `(.L_x_129) ;  /* 0x00000000005c7947 */ /* 0x000fea0003800000 */
.L_x_128:
        /* <DEDUP_REMOVED lines=23> */
.L_x_129:
[----:B------:R-:W-:Y:S05]  /*39b0*/  BSYNC B0 ;  /* 0x0000000000007941 */ /* 0x000fea0003800000 */
.L_x_127:
        /* <DEDUP_REMOVED lines=25> */
[----:B------:R-:W-:Y:S01]  /*3b50*/  IMAD R10, R8, R13, R10 ;  /* 0x0000000d080a7224 */ /* 0x000fe200078e020a */
[----:B------:R-:W-:-:S04]  /*3b60*/  MOV R8, R16 ;  /* 0x0000001000087202 */ /* 0x000fc80000000f00 */
[----:B------:R-:W-:Y:S01]  /*3b70*/  IADD3 R13, R17, R10, RZ ;  /* 0x0000000a110d7210 */ /* 0x000fe20007ffe0ff */
[----:B------:R-:W-:Y:S05]  /*3b80*/  BRA `(.L_x_132) ;  /* 0x00000000005c7947 */ /* 0x000fea0003800000 */
.L_x_131:
        /* <DEDUP_REMOVED lines=10> */
[----:B------:R-:W-:-:S04]  /*3c30*/  IMAD.HI.U32 R10, R13, R46, RZ ;  /* 0x0000002e0d0a7227 */ /* 0x000fc800078e00ff */
[----:B------:R-:W-:Y:S01]  /*3c40*/  IMAD.MOV.U32 R13, RZ, RZ, RZ ;  /* 0x000000ffff0d7224 */ /* 0x000fe200078e00ff */
        /* <DEDUP_REMOVED lines=11> */
.L_x_132:
[----:B------:R-:W-:Y:S05]  /*3d00*/  BSYNC B0 ;  /* 0x0000000000007941 */ /* 0x000fea0003800000 */
.L_x_130:
[----:B------:R-:W-:Y:S01]  /*3d10*/  IADD3 R39, P1, P0, R42, R40, R38 ;  /* 0x000000282a277210 */ /* 0x000fe2000783e026 */
[----:B------:R-:W-:Y:S01]  /*3d20*/  IMAD R13, R13, R2, RZ ;  /* 0x000000020d0d7224 */ /* 0x000fe200078e02ff */
[----:B------:R-:W-:Y:S02]  /*3d30*/  ULDC.64 UR4, c[0x0][0x2b0] ;  /* 0x0000ac0000047ab9 */ /* 0x000fe40000000a00 */
[----:B------:R-:W-:Y:S02]  /*3d40*/  IADD3 R39, P3, P2, R48, R39, R56 ;  /* 0x0000002730277210 */ /* 0x000fe40007a7e038 */
[----:B------:R-:W-:Y:S02]  /*3d50*/  IADD3.X R0, R4, R5, R0, P1, P0 ;  /* 0x0000000504007210 */ /* 0x000fe40000fe0400 */
[----:B------:R-:W-:Y:S02]  /*3d60*/  IADD3 R54, P1, P0, R58, R39, R54 ;  /* 0x000000273a367210 */ /* 0x000fe4000783e036 */
[----:B------:R-:W-:Y:S01]  /*3d70*/  IADD3.X R0, R6, R0, R3, P3, P2 ;  /* 0x0000000006007210 */ /* 0x000fe20001fe4403 */
[----:B------:R-:W-:Y:S01]  /*3d80*/  IMAD R3, R21, R7, RZ ;  /* 0x0000000715037224 */ /* 0x000fe200078e02ff */
[----:B------:R-:W-:-:S02]  /*3d90*/  SHF.R.S32.HI R4, RZ, 0x1f, R7 ;  /* 0x0000001fff047819 */ /* 0x000fc40000011407 */
        /* <DEDUP_REMOVED lines=12> */
.L_x_108:
[----:B------:R-:W-:Y:S02]  /*3e60*/  ULDC.64 UR4, c[0x0][0x2b0] ;  /* 0x0000ac0000047ab9 */ /* 0x000fe40000000a00 */
[----:B------:R-:W-:-:S04]  /*3e70*/  LEA R2, P0, R38, UR4, 0x2 ;  /* 0x0000000426027c11 */ /* 0x000fc8000f8010ff */
[----:B------:R-:W-:-:S05]  /*3e80*/  LEA.HI.X R3, R38, UR5, R39, 0x2, P0 ;  /* 0x0000000526037c11 */ /* 0x000fca00080f1427 */
[----:B------:R0:W-:Y:S04]  /*3e90*/  STG.E desc[UR8][R2.64], R30 ;  /* 0x0000001e02007986 */ /* 0x0001e8000c101908 */
.L_x_107:
[----:B------:R-:W-:Y:S05]  /*3ea0*/  BSYNC B1 ;  /* 0x0000000000017941 */ /* 0x000fea0003800000 */
.L_x_106:
[----:B0-----:R-:W0:Y:S01]  /*3eb0*/  LDC R3, c[0x0][0x3c4] ;  /* 0x0000f100ff037b82 */ /* 0x001e220000000800 */
[----:B------:R-:W-:Y:S01]  /*3ec0*/  VIADD R0, R36, 0x8 ;  /* 0x0000000824007836 */ /* 0x000fe20000000000 */
[----:B------:R-:W-:Y:S01]  /*3ed0*/  HFMA2.MMA R13, -RZ, RZ, 0, 0 ;  /* 0x00000000ff0d7435 */ /* 0x000fe200000001ff */
[----:B------:R-:W-:Y:S02]  /*3ee0*/  CS2R R10, SRZ ;  /* 0x00000000000a7805 */ /* 0x000fe4000001ff00 */
[----:B------:R-:W-:Y:S02]  /*3ef0*/  CS2R R8, SRZ ;  /* 0x0000000000087805 */ /* 0x000fe4000001ff00 */
[-C--:B0-----:R-:W-:Y:S01]  /*3f00*/  ISETP.GE.OR P1, PT, R0, R3.reuse, P6 ;  /* 0x000000030000720c */ /* 0x081fe20003726670 */
[C---:B------:R-:W-:Y:S01]  /*3f10*/  VIADD R0, R36.reuse, 0x10 ;  /* 0x0000001024007836 */ /* 0x040fe20000000000 */
[----:B------:R-:W-:-:S04]  /*3f20*/  ISETP.GE.OR P2, PT, R36, R3, P6 ;  /* 0x000000032400720c */ /* 0x000fc80003746670 */
[----:B------:R-:W-:Y:S02]  /*3f30*/  ISETP.GE.OR P0, PT, R0, R3, P6 ;  /* 0x000000030000720c */ /* 0x000fe40003706670 */
[C---:B------:R-:W-:Y:S01]  /*3f40*/  IADD3 R0, R36.reuse, 0x18, RZ ;  /* 0x0000001824007810 */ /* 0x040fe20007ffe0ff */
[----:B------:R-:W-:-:S03]  /*3f50*/  IMAD.SHL.U32 R36, R36, 0x4, RZ ;  /* 0x0000000424247824 */ /* 0x000fc600078e00ff */
[----:B------:R-:W-:Y:S01]  /*3f60*/  ISETP.GE.OR P6, PT, R0, R3, P6 ;  /* 0x000000030000720c */ /* 0x000fe200037c6670 */
[C---:B------:R-:W-:Y:S01]  /*3f70*/  @!P1 FADD.FTZ R32, -R30.reuse, R32 ;  /* 0x000000201e209221 */ /* 0x040fe20000010100 */
[----:B------:R-:W-:Y:S02]  /*3f80*/  IMAD.MOV.U32 R0, RZ, RZ, RZ ;  /* 0x000000ffff007224 */ /* 0x000fe400078e00ff */
[----:B------:R-:W-:Y:S01]  /*3f90*/  @!P2 FADD.FTZ R35, -R30, R35 ;  /* 0x000000231e23a221 */ /* 0x000fe20000010100 */
[----:B------:R-:W-:Y:S02]  /*3fa0*/  VIADD R29, R36, 0x40 ;  /* 0x00000040241d7836 */ /* 0x000fe40000000000 */
[----:B------:R-:W-:Y:S01]  /*3fb0*/  @!P1 FMUL.FTZ R32, R32, 1.4426950216293334961 ;  /* 0x3fb8aa3b20209820 */ /* 0x000fe20000410000 */
[C---:B------:R-:W-:Y:S01]  /*3fc0*/  @!P0 FADD.FTZ R31, -R30.reuse, R31 ;  /* 0x0000001f1e1f8221 */ /* 0x040fe20000010100 */
[----:B------:R-:W-:Y:S02]  /*3fd0*/  @!P2 FMUL.FTZ R35, R35, 1.4426950216293334961 ;  /* 0x3fb8aa3b2323a820 */ /* 0x000fe40000410000 */
[----:B-1----:R-:W0:Y:S01]  /*3fe0*/  @!P1 MUFU.EX2 R5, R32 ;  /* 0x0000002000059308 */ /* 0x002e220000000800 */
[----:B------:R-:W-:Y:S01]  /*3ff0*/  @!P0 FMUL.FTZ R31, R31, 1.4426950216293334961 ;  /* 0x3fb8aa3b1f1f8820 */ /* 0x000fe20000410000 */
[----:B------:R-:W-:-:S06]  /*4000*/  @!P6 FADD.FTZ R30, -R30, R33 ;  /* 0x000000211e1ee221 */ /* 0x000fcc0000010100 */
[----:B------:R-:W1:Y:S01]  /*4010*/  @!P0 MUFU.EX2 R31, R31 ;  /* 0x0000001f001f8308 */ /* 0x000e620000000800 */
[----:B------:R-:W-:Y:S01]  /*4020*/  @!P6 FMUL.FTZ R7, R30, 1.4426950216293334961 ;  /* 0x3fb8aa3b1e07e820 */ /* 0x000fe20000410000 */
[----:B------:R-:W-:-:S06]  /*4030*/  IADD3 R30, R36, 0x20, RZ ;  /* 0x00000020241e7810 */ /* 0x000fcc0007ffe0ff */
[----:B------:R-:W2:Y:S01]  /*4040*/  @!P2 MUFU.EX2 R35, R35 ;  /* 0x000000230023a308 */ /* 0x000ea20000000800 */
[----:B0-----:R0:W-:Y:S07]  /*4050*/  @!P1 STS [R34+0x220], R5 ;  /* 0x0002200522009388 */ /* 0x0011ee0000000800 */
[----:B------:R-:W3:Y:S01]  /*4060*/  @!P6 MUFU.EX2 R7, R7 ;  /* 0x000000070007e308 */ /* 0x000ee20000000800 */
[----:B-1----:R-:W-:Y:S01]  /*4070*/  @!P0 STS [R34+0x440], R31 ;  /* 0x0004401f22008388 */ /* 0x002fe20000000800 */
[----:B------:R-:W-:-:S02]  /*4080*/  ISETP.GE.AND P0, PT, R3, 0x1, PT ;  /* 0x000000010300780c */ /* 0x000fc40003f06270 */
[----:B------:R-:W-:Y:S01]  /*4090*/  CS2R R2, SRZ ;  /* 0x0000000000027805 */ /* 0x000fe2000001ff00 */
[----:B--2---:R-:W-:Y:S04]  /*40a0*/  @!P2 STS [R34], R35 ;  /* 0x000000232200a388 */ /* 0x004fe80000000800 */
[----:B---3--:R1:W-:Y:S01]  /*40b0*/  @!P6 STS [R34+0x660], R7 ;  /* 0x000660072200e388 */ /* 0x0083e20000000800 */
[----:B0-----:R-:W-:Y:S02]  /*40c0*/  CS2R R4, SRZ ;  /* 0x0000000000047805 */ /* 0x001fe4000001ff00 */
        /* <DEDUP_REMOVED lines=31> */
.L_x_136:
[----:B------:R-:W-:Y:S01]  /*42c0*/  MOV R32, R34 ;  /* 0x0000002200207202 */ /* 0x000fe20000000f00 */
[----:B------:R-:W0:Y:S01]  /*42d0*/  LDC R31, c[0x0][0x3c4] ;  /* 0x0000f100ff1f7b82 */ /* 0x000e220000000800 */
[----:B------:R1:W2:Y:S01]  /*42e0*/  LDS R12, [R14] ;  /* 0x000000000e0c7984 */ /* 0x0002a20000000800 */
[----:B------:R-:W-:Y:S01]  /*42f0*/  UIADD3 UR5, UR5, 0x1, URZ ;  /* 0x0000000105057890 */ /* 0x000fe2000fffe03f */
[----:B------:R-:W-:Y:S01]  /*4300*/  IADD3 R34, P0, R38, R32, RZ ;  /* 0x0000002026227210 */ /* 0x000fe20007f1e0ff */
[----:B------:R-:W-:Y:S04]  /*4310*/  BSSY B0, `(.L_x_134) ;  /* 0x000000e000007945 */ /* 0x000fe80003800000 */
[----:B------:R-:W-:Y:S08]  /*4320*/  @P4 BRA `(.L_x_135) ;  /* 0x0000000000304947 */ /* 0x000ff00003800000 */
        /* <DEDUP_REMOVED lines=12> */
.L_x_135:
[----:B------:R-:W-:Y:S05]  /*43f0*/  BSYNC B0 ;  /* 0x0000000000007941 */ /* 0x000fea0003800000 */
.L_x_134:
[----:B---3--:R-:W-:Y:S01]  /*4400*/  IADD3.X R33, R39, R33, RZ, P0, !PT ;  /* 0x0000002127217210 */ /* 0x008fe200007fe4ff */
        /* <DEDUP_REMOVED lines=15> */
.L_x_133:
        /* <DEDUP_REMOVED lines=110> */
        .weak           $__internal_2_$__cuda_sm20_div_s64
        .type           $__internal_2_$__cuda_sm20_div_s64,@function
        .size           $__internal_2_$__cuda_sm20_div_s64,(.L_x_6196 - $__internal_2_$__cuda_sm20_div_s64)
$__internal_2_$__cuda_sm20_div_s64:
        /* <DEDUP_REMOVED lines=17> */
[C---:B------:R-:W-:Y:S02]  /*4cf0*/  IMAD R19, R53.reuse, R20, RZ ;  /* 0x0000001435137224 */ /* 0x040fe400078e02ff */
[----:B------:R-:W-:-:S04]  /*4d00*/  IMAD.HI.U32 R22, P1, R53, R22, R50 ;  /* 0x0000001635167227 */ /* 0x000fc80007820032 */
[----:B------:R-:W-:Y:S01]  /*4d10*/  IMAD.HI.U32 R20, R53, R20, RZ ;  /* 0x0000001435147227 */ /* 0x000fe200078e00ff */
[----:B------:R-:W-:-:S03]  /*4d20*/  IADD3 R51, P0, R19, R22, RZ ;  /* 0x0000001613337210 */ /* 0x000fc60007f1e0ff */
[----:B------:R-:W-:Y:S02]  /*4d30*/  IMAD.X R20, R20, 0x1, R53, P2 ;  /* 0x0000000114147824 */ /* 0x000fe400010e0635 */
[----:B------:R-:W-:-:S03]  /*4d40*/  IMAD.WIDE.U32 R60, R51, R44, RZ ;  /* 0x0000002c333c7225 */ /* 0x000fc600078e00ff */
[----:B------:R-:W-:Y:S01]  /*4d50*/  IADD3.X R27, RZ, RZ, R20, P0, P1 ;  /* 0x000000ffff1b7210 */ /* 0x000fe200007e2414 */
[----:B------:R-:W-:Y:S01]  /*4d60*/  IMAD R52, R51, R45, R61 ;  /* 0x0000002d33347224 */ /* 0x000fe200078e023d */
[----:B------:R-:W-:Y:S01]  /*4d70*/  IADD3 R20, P0, RZ, -R60, RZ ;  /* 0x8000003cff147210 */ /* 0x000fe20007f1e0ff */
[----:B------:R-:W-:Y:S01]  /*4d80*/  IMAD.MOV.U32 R53, RZ, RZ, RZ ;  /* 0x000000ffff357224 */ /* 0x000fe200078e00ff */
[----:B------:R-:W-:Y:S01]  /*4d90*/  ISETP.GE.AND P1, PT, R17, RZ, PT ;  /* 0x000000ff1100720c */ /* 0x000fe20003f26270 */
[----:B------:R-:W-:Y:S02]  /*4da0*/  IMAD R52, R27, R44, R52 ;  /* 0x0000002c1b347224 */ /* 0x000fe400078e0234 */
[----:B------:R-:W-:-:S04]  /*4db0*/  IMAD.HI.U32 R50, R51, R20, RZ ;  /* 0x0000001433327227 */ /* 0x000fc800078e00ff */
[----:B------:R-:W-:-:S04]  /*4dc0*/  IMAD.X R52, RZ, RZ, ~R52, P0 ;  /* 0x000000ffff347224 */ /* 0x000fc800000e0e34 */
[----:B------:R-:W-:-:S04]  /*4dd0*/  IMAD.WIDE.U32 R50, P5, R51, R52, R50 ;  /* 0x0000003433327225 */ /* 0x000fc800078a0032 */
[C---:B------:R-:W-:Y:S02]  /*4de0*/  IMAD R22, R27.reuse, R52, RZ ;  /* 0x000000341b167224 */ /* 0x040fe400078e02ff */
[----:B------:R-:W-:Y:S01]  /*4df0*/  IMAD.HI.U32 R19, P4, R27, R20, R50 ;  /* 0x000000141b137227 */ /* 0x000fe20007880032 */
[----:B------:R-:W-:-:S03]  /*4e00*/  IADD3 R20, P0, RZ, -R18, RZ ;  /* 0x80000012ff147210 */ /* 0x000fc60007f1e0ff */
[----:B------:R-:W-:Y:S01]  /*4e10*/  IMAD.HI.U32 R21, R27, R52, RZ ;  /* 0x000000341b157227 */ /* 0x000fe200078e00ff */
[----:B------:R-:W-:Y:S02]  /*4e20*/  SEL R20, R20, R18, !P1 ;  /* 0x0000001214147207 */ /* 0x000fe40004800000 */
[----:B------:R-:W-:Y:S01]  /*4e30*/  IADD3 R22, P2, R22, R19, RZ ;  /* 0x0000001316167210 */ /* 0x000fe20007f5e0ff */
[----:B------:R-:W-:Y:S01]  /*4e40*/  IMAD.X R21, R21, 0x1, R27, P5 ;  /* 0x0000000115157824 */ /* 0x000fe200028e061b */
[----:B------:R-:W-:-:S03]  /*4e50*/  IADD3.X R50, RZ, ~R17, RZ, P0, !PT ;  /* 0x80000011ff327210 */ /* 0x000fc600007fe4ff */
[----:B------:R-:W-:Y:S01]  /*4e60*/  IMAD.HI.U32 R52, R22, R20, RZ ;  /* 0x0000001416347227 */ /* 0x000fe200078e00ff */
[----:B------:R-:W-:Y:S02]  /*4e70*/  SEL R19, R50, R17, !P1 ;  /* 0x0000001132137207 */ /* 0x000fe40004800000 */
[----:B------:R-:W-:-:S03]  /*4e80*/  IADD3.X R50, RZ, RZ, R21, P2, P4 ;  /* 0x000000ffff327210 */ /* 0x000fc600017e8415 */
[----:B------:R-:W-:-:S04]  /*4e90*/  IMAD.WIDE.U32 R52, R22, R19, R52 ;  /* 0x0000001316347225 */ /* 0x000fc800078e0034 */
[C---:B------:R-:W-:Y:S02]  /*4ea0*/  IMAD R29, R50.reuse, R19, RZ ;  /* 0x00000013321d7224 */ /* 0x040fe400078e02ff */
[----:B------:R-:W-:-:S04]  /*4eb0*/  IMAD.HI.U32 R22, P1, R50, R20, R52 ;  /* 0x0000001432167227 */ /* 0x000fc80007820034 */
[----:B------:R-:W-:Y:S01]  /*4ec0*/  IMAD.HI.U32 R21, R50, R19, RZ ;  /* 0x0000001332157227 */ /* 0x000fe200078e00ff */
[----:B------:R-:W-:-:S03]  /*4ed0*/  IADD3 R29, P0, R29, R22, RZ ;  /* 0x000000161d1d7210 */ /* 0x000fc60007f1e0ff */
[----:B------:R-:W-:Y:S02]  /*4ee0*/  IMAD.X R21, RZ, RZ, R21, P1 ;  /* 0x000000ffff157224 */ /* 0x000fe400008e0615 */
[----:B------:R-:W-:-:S04]  /*4ef0*/  IMAD.WIDE.U32 R50, R29, R44, RZ ;  /* 0x0000002c1d327225 */ /* 0x000fc800078e00ff */
[----:B------:R-:W-:Y:S01]  /*4f00*/  IMAD.X R27, RZ, RZ, R21, P0 ;  /* 0x000000ffff1b7224 */ /* 0x000fe200000e0615 */
[----:B------:R-:W-:Y:S01]  /*4f10*/  IADD3 R20, P0, -R50, R20, RZ ;  /* 0x0000001432147210 */ /* 0x000fe20007f1e1ff */
[----:B------:R-:W-:-:S03]  /*4f20*/  IMAD R21, R29, R45, R51 ;  /* 0x0000002d1d157224 */ /* 0x000fc600078e0233 */
[CC--:B------:R-:W-:Y:S01]  /*4f30*/  ISETP.GE.U32.AND P2, PT, R20.reuse, R44.reuse, PT ;  /* 0x0000002c1400720c */ /* 0x0c0fe20003f46070 */
[-C--:B------:R-:W-:Y:S01]  /*4f40*/  IMAD R22, R27, R44.reuse, R21 ;  /* 0x0000002c1b167224 */ /* 0x080fe200078e0215 */
[----:B------:R-:W-:-:S04]  /*4f50*/  IADD3 R21, P1, R20, -R44, RZ ;  /* 0x8000002c14157210 */ /* 0x000fc80007f3e0ff */
[----:B------:R-:W-:Y:S02]  /*4f60*/  IADD3.X R19, ~R22, R19, RZ, P0, !PT ;  /* 0x0000001316137210 */ /* 0x000fe400007fe5ff */
[----:B------:R-:W-:Y:S02]  /*4f70*/  IADD3 R22, P0, R29, 0x1, RZ ;  /* 0x000000011d167810 */ /* 0x000fe40007f1e0ff */
[----:B------:R-:W-:-:S04]  /*4f80*/  ISETP.GE.U32.AND.EX P2, PT, R19, R45, PT, P2 ;  /* 0x0000002d1300720c */ /* 0x000fc80003f46120 */
[----:B------:R-:W-:Y:S01]  /*4f90*/  SEL R21, R21, R20, P2 ;  /* 0x0000001415157207 */ /* 0x000fe20001000000 */
[----:B------:R-:W-:Y:S01]  /*4fa0*/  IMAD.X R20, R19, 0x1, ~R45, P1 ;  /* 0x0000000113147824 */ /* 0x000fe200008e0e2d */
[----:B------:R-:W-:Y:S01]  /*4fb0*/  SEL R29, R22, R29, P2 ;  /* 0x0000001d161d7207 */ /* 0x000fe20001000000 */
[----:B------:R-:W-:Y:S01]  /*4fc0*/  IMAD.X R22, RZ, RZ, R27, P0 ;  /* 0x000000ffff167224 */ /* 0x000fe200000e061b */
[----:B------:R-:W-:Y:S01]  /*4fd0*/  ISETP.GE.U32.AND P0, PT, R21, R44, PT ;  /* 0x0000002c1500720c */ /* 0x000fe20003f06070 */
[----:B------:R-:W-:Y:S01]  /*4fe0*/  IMAD.MOV.U32 R44, RZ, RZ, R24 ;  /* 0x000000ffff2c7224 */ /* 0x000fe200078e0018 */
[----:B------:R-:W-:Y:S02]  /*4ff0*/  SEL R19, R20, R19, P2 ;  /* 0x0000001314137207 */ /* 0x000fe40001000000 */
[----:B------:R-:W-:Y:S02]  /*5000*/  SEL R22, R22, R27, P2 ;  /* 0x0000001b16167207 */ /* 0x000fe40001000000 */
[----:B------:R-:W-:-:S02]  /*5010*/  IADD3 R20, P1, R29, 0x1, RZ ;  /* 0x000000011d147810 */ /* 0x000fc40007f3e0ff */
[----:B------:R-:W-:Y:S01]  /*5020*/  ISETP.GE.U32.AND.EX P0, PT, R19, R45, PT, P0 ;  /* 0x0000002d1300720c */ /* 0x000fe20003f06100 */
[----:B------:R-:W-:Y:S01]  /*5030*/  IMAD.MOV.U32 R45, RZ, RZ, 0x0 ;  /* 0x00000000ff2d7424 */ /* 0x000fe200078e00ff */
[----:B------:R-:W-:Y:S01]  /*5040*/  LOP3.LUT R21, R23, R17, RZ, 0x3c, !PT ;  /* 0x0000001117157212 */ /* 0x000fe200078e3cff */
[----:B------:R-:W-:Y:S01]  /*5050*/  IMAD.X R19, RZ, RZ, R22, P1 ;  /* 0x000000ffff137224 */ /* 0x000fe200008e0616 */
[----:B------:R-:W-:Y:S02]  /*5060*/  SEL R20, R20, R29, P0 ;  /* 0x0000001d14147207 */ /* 0x000fe40000000000 */
[----:B------:R-:W-:Y:S02]  /*5070*/  ISETP.GE.AND P2, PT, R21, RZ, PT ;  /* 0x000000ff1500720c */ /* 0x000fe40003f46270 */
[----:B------:R-:W-:Y:S02]  /*5080*/  SEL R22, R19, R22, P0 ;  /* 0x0000001613167207 */ /* 0x000fe40000000000 */
[----:B------:R-:W-:-:S02]  /*5090*/  IADD3 R19, P1, RZ, -R20, RZ ;  /* 0x80000014ff137210 */ /* 0x000fc40007f3e0ff */
[----:B------:R-:W-:Y:S02]  /*50a0*/  ISETP.NE.U32.AND P0, PT, R26, RZ, PT ;  /* 0x000000ff1a00720c */ /* 0x000fe40003f05070 */
[----:B------:R-:W-:Y:S02]  /*50b0*/  IADD3.X R21, RZ, ~R22, RZ, P1, !PT ;  /* 0x80000016ff157210 */ /* 0x000fe40000ffe4ff */
[----:B------:R-:W-:Y:S02]  /*50c0*/  ISETP.NE.AND.EX P0, PT, R23, RZ, PT, P0 ;  /* 0x000000ff1700720c */ /* 0x000fe40003f05300 */
[----:B------:R-:W-:Y:S02]  /*50d0*/  SEL R19, R19, R20, !P2 ;  /* 0x0000001413137207 */ /* 0x000fe40005000000 */
[----:B------:R-:W-:Y:S02]  /*50e0*/  SEL R21, R21, R22, !P2 ;  /* 0x0000001615157207 */ /* 0x000fe40005000000 */
[----:B------:R-:W-:-:S02]  /*50f0*/  SEL R20, R19, 0xffffffff, P0 ;  /* 0xffffffff13147807 */ /* 0x000fc40000000000 */
[----:B------:R-:W-:Y:S01]  /*5100*/  SEL R21, R21, 0xffffffff, P0 ;  /* 0xffffffff15157807 */ /* 0x000fe20000000000 */
[----:B------:R-:W-:Y:S06]  /*5110*/  RET.REL.NODEC R44 `(_ZN5flash32flash_fwd_splitkv_combine_kernelI23Flash_fwd_kernel_traitsILi96ELi64ELi128ELi4ELb0ELb0EN7cutlass6half_tE19Flash_kernel_traitsILi96ELi64ELi128ELi4ES3_EELi16ELi5ELb0EEEvNS_16Flash_fwd_paramsE) ;  /* 0xffffffac2cb87950 */ /* 0x000fec0003c3ffff */
.L_x_137:
        /* <DEDUP_REMOVED lines=14> */
.L_x_6196:


//--------------------- .text._ZN5flash32flash_fwd_splitkv_combine_kernelI23Flash_fwd_kernel_traitsILi96ELi64ELi128ELi4ELb0ELb0EN7cutlass6half_tE19Flash_kernel_traitsILi96ELi64ELi128ELi4ES3_EELi16ELi4ELb0EEEvNS_16Flash_fwd_paramsE --------------------------
	.section	.text._ZN5flash32flash_fwd_splitkv_combine_kernelI23Flash_fwd_kernel_traitsILi96ELi64ELi128ELi4ELb0ELb0EN7cutlass6half_tE19Flash_kernel_traitsILi96ELi64ELi128ELi4ES3_EELi16ELi4ELb0EEEvNS_16Flash_fwd_paramsE,"ax",@progbits
	.align	128
        .global         _ZN5flash32flash_fwd_splitkv_combine_kernelI23Flash_fwd_kernel_traitsILi96ELi64ELi128ELi4ELb0ELb0EN7cutlass6half_tE19Flash_kernel_traitsILi96ELi64ELi128ELi4ES3_EELi16ELi4ELb0EEEvNS_16Flash_fwd_paramsE
        .type           _ZN5flash32flash_fwd_splitkv_combine_kernelI23Flash_fwd_kernel_traitsILi96ELi64ELi128ELi4ELb0ELb0EN7cutlass6half_tE19Flash_kernel_traitsILi96ELi64ELi128ELi4ES3_EELi16ELi4ELb0EEEvNS_16Flash_fwd_paramsE,@function
        .size           _ZN5flash32flash_fwd_splitkv_combine_kernelI23Flash_fwd_kernel_traitsILi96ELi64ELi128ELi4ELb0ELb0EN7cutlass6half_tE19Flash_kernel_traitsILi96ELi64ELi128ELi4ES3_EELi16ELi4ELb0EEEvNS_16Flash_fwd_paramsE,(.L_x_6197 - _ZN5flash32flash_fwd_splitkv_combine_kernelI23Flash_fwd_kernel_traitsILi96ELi64ELi128ELi4ELb0ELb0EN7cutlass6half_tE19Flash_kernel_traitsILi96ELi64ELi128ELi4ES3_EELi16ELi4ELb0EEEvNS_16Flash_fwd_paramsE)
        .other          _ZN5flash32flash_fwd_splitkv_combine_kernelI23Flash_fwd_kernel_traitsILi96ELi64ELi128ELi4ELb0ELb0EN7cutlass6half_tE19Flash_kernel_traitsILi96ELi64ELi128ELi4ES3_EELi16ELi4ELb0EEEvNS_16Flash_fwd_paramsE,@"STO_CUDA_ENTRY STV_DEFAULT"
_ZN5flash32flash_fwd_splitkv_combine_kernelI23Flash_fwd_kernel_traitsILi96ELi64ELi128ELi4ELb0ELb0EN7cutlass6half_tE19Flash_kernel_traitsILi96ELi64ELi128ELi4ES3_EELi16ELi4ELb0EEEvNS_16Flash_fwd_paramsE:
.text._ZN5flash32flash_fwd_splitkv_combine_kernelI23Flash_fwd_kernel_traitsILi96ELi64ELi128ELi4ELb0ELb0EN7cutlass6half_tE19Flash_kernel_traitsILi96ELi64ELi128ELi4ES3_EELi16ELi4ELb0EEEvNS_16Flash_fwd_paramsE:
        /* <DEDUP_REMOVED lines=23> */
[----:B------:R-:W-:Y:S05]  /*0170*/  CALL.REL.NOINC `($__internal_3_$__cuda_sm20_div_s64) ;  /* 0x0000004400b07944 */ /* 0x000fea0003c00000 */
[----:B------:R-:W-:Y:S05]  /*0180*/  BRA `(.L_x_139) ;  /* 0x00000000004c7947 */ /* 0x000fea0003800000 */
.L_x_138:
        /* <DEDUP_REMOVED lines=19> */
.L_x_139:
        /* <DEDUP_REMOVED lines=12> */
[----:B------:R-:W-:Y:S05]  /*0380*/  CALL.REL.NOINC `($__internal_3_$__cuda_sm20_div_s64) ;  /* 0x00000044002c7944 */ /* 0x000fea0003c00000 */
[----:B------:R-:W-:Y:S02]  /*0390*/  MOV R8, R20 ;  /* 0x0000001400087202 */ /* 0x000fe40000000f00 */
[----:B------:R-:W-:Y:S01]  /*03a0*/  MOV R9, R21 ;  /* 0x0000001500097202 */ /* 0x000fe20000000f00 */
[----:B------:R-:W-:Y:S05]  /*03b0*/  BRA `(.L_x_142) ;  /* 0x00000000004c7947 */ /* 0x000fea0003800000 */
.L_x_141:
        /* <DEDUP_REMOVED lines=19> */
.L_x_142:
[----:B------:R-:W-:Y:S05]  /*04f0*/  BSYNC B0 ;  /* 0x0000000000007941 */ /* 0x000fea0003800000 */
.L_x_140:
[----:B------:R-:W0:Y:S01]  /*0500*/  LDC R4, c[0x0][0x2c4] ;  /* 0x0000b100ff047b82 */ /* 0x000e220000000800 */
[----:B------:R-:W-:Y:S01]  /*0510*/  IMAD.MOV.U32 R12, RZ, RZ, RZ ;  /* 0x000000ffff0c7224 */ /* 0x000fe200078e00ff */
[----:B------:R-:W-:Y:S01]  /*0520*/  BSSY B0, `(.L_x_143) ;  /* 0x000003b000007945 */ /* 0x000fe20003800000 */
[----:B0-----:R-:W-:Y:S01]  /*0530*/  IABS R11, R4 ;  /* 0x00000004000b7213 */ /* 0x001fe20000000000 */
[----:B------:R-:W-:-:S03]  /*0540*/  VIADD R6, R4, 0xffffffff ;  /* 0xffffffff04067836 */ /* 0x000fc60000000000 */
[----:B------:R-:W0:Y:S01]  /*0550*/  I2F.RP R14, R11 ;  /* 0x0000000b000e7306 */ /* 0x000e220000209400 */
[----:B------:R-:W-:-:S05]  /*0560*/  IMAD.IADD R2, R6, 0x1, R11 ;  /* 0x0000000106027824 */ /* 0x000fca00078e020b */
[----:B------:R-:W-:Y:S02]  /*0570*/  IABS R3, R2 ;  /* 0x0000000200037213 */ /* 0x000fe40000000000 */
[----:B0-----:R-:W0:Y:S02]  /*0580*/  MUFU.RCP R13, R14 ;  /* 0x0000000e000d7308 */ /* 0x001e240000001000 */
[----:B0-----:R-:W-:-:S06]  /*0590*/  VIADD R13, R13, 0xffffffe ;  /* 0x0ffffffe0d0d7836 */ /* 0x001fcc0000000000 */
[----:B------:R-:W0:Y:S02]  /*05a0*/  F2I.FTZ.U32.TRUNC.NTZ R13, R13 ;  /* 0x0000000d000d7305 */ /* 0x000e24000021f000 */
[----:B0-----:R-:W-:-:S04]  /*05b0*/  IMAD.MOV R10, RZ, RZ, -R13 ;  /* 0x000000ffff0a7224 */ /* 0x001fc800078e0a0d */
[----:B------:R-:W-:-:S04]  /*05c0*/  IMAD R7, R10, R11, RZ ;  /* 0x0000000b0a077224 */ /* 0x000fc800078e02ff */
[----:B------:R-:W-:-:S06]  /*05d0*/  IMAD.HI.U32 R12, R13, R7, R12 ;  /* 0x000000070d0c7227 */ /* 0x000fcc00078e000c */
[----:B------:R-:W-:-:S04]  /*05e0*/  IMAD.HI.U32 R7, R12, R3, RZ ;  /* 0x000000030c077227 */ /* 0x000fc800078e00ff */
[----:B------:R-:W-:-:S04]  /*05f0*/  IMAD.MOV R10, RZ, RZ, -R7 ;  /* 0x000000ffff0a7224 */ /* 0x000fc800078e0a07 */
[----:B------:R-:W-:Y:S01]  /*0600*/  IMAD R10, R11, R10, R3 ;  /* 0x0000000a0b0a7224 */ /* 0x000fe200078e0203 */
[----:B------:R-:W-:-:S04]  /*0610*/  LOP3.LUT R3, R2, R11, RZ, 0x3c, !PT ;  /* 0x0000000b02037212 */ /* 0x000fc800078e3cff */
[----:B------:R-:W-:Y:S02]  /*0620*/  ISETP.GT.U32.AND P1, PT, R11, R10, PT ;  /* 0x0000000a0b00720c */ /* 0x000fe40003f24070 */
[----:B------:R-:W-:-:S11]  /*0630*/  ISETP.GE.AND P0, PT, R3, RZ, PT ;  /* 0x000000ff0300720c */ /* 0x000fd60003f06270 */
[----:B------:R-:W-:Y:S02]  /*0640*/  @!P1 IMAD.IADD R10, R10, 0x1, -R11 ;  /* 0x000000010a0a9824 */ /* 0x000fe400078e0a0b */
[----:B------:R-:W-:Y:S01]  /*0650*/  @!P1 VIADD R7, R7, 0x1 ;  /* 0x0000000107079836 */ /* 0x000fe20000000000 */
[----:B------:R-:W-:Y:S02]  /*0660*/  ISETP.NE.AND P1, PT, R4, RZ, PT ;  /* 0x000000ff0400720c */ /* 0x000fe40003f25270 */
[----:B------:R-:W-:-:S13]  /*0670*/  ISETP.GE.U32.AND P2, PT, R10, R11, PT ;  /* 0x0000000b0a00720c */ /* 0x000fda0003f46070 */
[----:B------:R-:W-:-:S04]  /*0680*/  @P2 VIADD R7, R7, 0x1 ;  /* 0x0000000107072836 */ /* 0x000fc80000000000 */
[----:B------:R-:W-:Y:S01]  /*0690*/  @!P0 IMAD.MOV R7, RZ, RZ, -R7 ;  /* 0x000000ffff078224 */ /* 0x000fe200078e0a07 */
[----:B------:R-:W-:-:S04]  /*06a0*/  @!P1 LOP3.LUT R7, RZ, R11, RZ, 0x33, !PT ;  /* 0x0000000bff079212 */ /* 0x000fc800078e33ff */
[----:B------:R-:W-:Y:S02]  /*06b0*/  ISETP.LT.U32.AND P0, PT, R26, R7, PT ;  /* 0x000000071a00720c */ /* 0x000fe40003f01070 */
[----:B------:R-:W-:-:S04]  /*06c0*/  SHF.R.S32.HI R14, RZ, 0x1f, R7 ;  /* 0x0000001fff0e7819 */ /* 0x000fc80000011407 */
        /* <DEDUP_REMOVED lines=13> */
.L_x_144:
        /* <DEDUP_REMOVED lines=19> */
.L_x_145:
[----:B------:R-:W-:Y:S05]  /*08d0*/  BSYNC B0 ;  /* 0x0000000000007941 */ /* 0x000fea0003800000 */
.L_x_143:
[----:B------:R-:W0:Y:S01]  /*08e0*/  LDC R7, c[0x0][0x2c4] ;  /* 0x0000b100ff077b82 */ /* 0x000e220000000800 */
[----:B------:R-:W-:Y:S01]  /*08f0*/  ULDC UR5, c[0x0][0x270] ;  /* 0x00009c0000057ab9 */ /* 0x000fe20000000800 */
[----:B------:R-:W-:Y:S01]  /*0900*/  BSSY B0, `(.L_x_146) ;  /* 0x000005d000007945 */ /* 0x000fe20003800000 */
[----:B------:R-:W-:Y:S01]  /*0910*/  UIADD3 UR4, UR5, -0x1, URZ ;  /* 0xffffffff05047890 */ /* 0x000fe2000fffe03f */
[----:B0-----:R-:W-:Y:S02]  /*0920*/  IABS R10, R7 ;  /* 0x00000007000a7213 */ /* 0x001fe40000000000 */
[----:B------:R-:W-:Y:S02]  /*0930*/  ISETP.GT.AND P3, PT, R7, RZ, PT ;  /* 0x000000ff0700720c */ /* 0x000fe40003f64270 */
[----:B------:R-:W0:Y:S08]  /*0940*/  I2F.RP R15, R10 ;  /* 0x0000000a000f7306 */ /* 0x000e300000209400 */
[----:B0-----:R-:W0:Y:S02]  /*0950*/  MUFU.RCP R12, R15 ;  /* 0x0000000f000c7308 */ /* 0x001e240000001000 */
[----:B0-----:R-:W-:-:S06]  /*0960*/  VIADD R12, R12, 0xffffffe ;  /* 0x0ffffffe0c0c7836 */ /* 0x001fcc0000000000 */
[----:B------:R-:W0:Y:S02]  /*0970*/  F2I.FTZ.U32.TRUNC.NTZ R13, R12 ;  /* 0x0000000c000d7305 */ /* 0x000e24000021f000 */
[--C-:B0-----:R-:W-:Y:S02]  /*0980*/  IMAD.MOV R3, RZ, RZ, -R13.reuse ;  /* 0x000000ffff037224 */ /* 0x101fe400078e0a0d */
[----:B------:R-:W-:Y:S02]  /*0990*/  IMAD.MOV.U32 R12, RZ, RZ, RZ ;  /* 0x000000ffff0c7224 */ /* 0x000fe400078e00ff */
[----:B------:R-:W-:Y:S01]  /*09a0*/  IMAD R4, R3, R10, RZ ;  /* 0x0000000a03047224 */ /* 0x000fe200078e02ff */
[----:B------:R-:W-:Y:S02]  /*09b0*/  IABS R3, R2 ;  /* 0x0000000200037213 */ /* 0x000fe40000000000 */
[----:B------:R-:W-:Y:S01]  /*09c0*/  LOP3.LUT R2, R2, R7, RZ, 0x3c, !PT ;  /* 0x0000000702027212 */ /* 0x000fe200078e3cff */
[----:B------:R-:W-:-:S03]  /*09d0*/  IMAD.HI.U32 R4, R13, R4, R12 ;  /* 0x000000040d047227 */ /* 0x000fc600078e000c */
[----:B------:R-:W-:Y:S01]  /*09e0*/  ISETP.GE.AND P1, PT, R2, RZ, PT ;  /* 0x000000ff0200720c */ /* 0x000fe20003f26270 */
[----:B------:R-:W-:Y:S01]  /*09f0*/  IMAD.MOV.U32 R11, RZ, RZ, R3 ;  /* 0x000000ffff0b7224 */ /* 0x000fe200078e0003 */
[----:B------:R-:W-:-:S03]  /*0a00*/  SHF.R.S32.HI R2, RZ, 0x1f, R7 ;  /* 0x0000001fff027819 */ /* 0x000fc60000011407 */
        /* <DEDUP_REMOVED lines=8> */
[----:B------:R-:W-:Y:S02]  /*0a90*/  LEA.HI.SX32 R3, R7, 0x1, 0x1 ;  /* 0x0000000107037811 */ /* 0x000fe400078f0aff */
[----:B------:R-:W-:-:S09]  /*0aa0*/  @!P3 IADD3 R3, R2, RZ, RZ ;  /* 0x000000ff0203b210 */ /* 0x000fd20007ffe0ff */
[----:B------:R-:W-:-:S04]  /*0ab0*/  @P0 VIADD R4, R4, 0x1 ;  /* 0x0000000104040836 */ /* 0x000fc80000000000 */
[----:B------:R-:W-:Y:S01]  /*0ac0*/  @!P1 IMAD.MOV R4, RZ, RZ, -R4 ;  /* 0x000000ffff049224 */ /* 0x000fe200078e0a04 */
[----:B------:R-:W-:-:S05]  /*0ad0*/  @!P2 LOP3.LUT R4, RZ, R7, RZ, 0x33, !PT ;  /* 0x00000007ff04a212 */ /* 0x000fca00078e33ff */
[----:B------:R-:W-:-:S05]  /*0ae0*/  IMAD R3, R3, R4, RZ ;  /* 0x0000000403037224 */ /* 0x000fca00078e02ff */
[-C--:B------:R-:W-:Y:S02]  /*0af0*/  IABS R13, R3.reuse ;  /* 0x00000003000d7213 */ /* 0x080fe40000000000 */
[----:B------:R-:W-:Y:S02]  /*0b00*/  IABS R2, R3 ;  /* 0x0000000300027213 */ /* 0x000fe40000000000 */
[----:B------:R-:W0:Y:S01]  /*0b10*/  I2F.RP R12, R13 ;  /* 0x0000000d000c7306 */ /* 0x000e220000209400 */
[----:B------:R-:W-:Y:S02]  /*0b20*/  VIADD R4, R13, UR4 ;  /* 0x000000040d047c36 */ /* 0x000fe40008000000 */
[----:B------:R-:W-:-:S05]  /*0b30*/  IMAD.MOV R2, RZ, RZ, -R2 ;  /* 0x000000ffff027224 */ /* 0x000fca00078e0a02 */
[----:B0-----:R-:W0:Y:S02]  /*0b40*/  MUFU.RCP R18, R12 ;  /* 0x0000000c00127308 */ /* 0x001e240000001000 */
[----:B0-----:R-:W-:-:S06]  /*0b50*/  VIADD R18, R18, 0xffffffe ;  /* 0x0ffffffe12127836 */ /* 0x001fcc0000000000 */
[----:B------:R-:W0:Y:S02]  /*0b60*/  F2I.FTZ.U32.TRUNC.NTZ R19, R18 ;  /* 0x0000001200137305 */ /* 0x000e24000021f000 */
[----:B0-----:R-:W-:Y:S02]  /*0b70*/  IMAD.MOV R10, RZ, RZ, -R19 ;  /* 0x000000ffff0a7224 */ /* 0x001fe400078e0a13 */
[----:B------:R-:W-:Y:S02]  /*0b80*/  IMAD.MOV.U32 R18, RZ, RZ, RZ ;  /* 0x000000ffff127224 */ /* 0x000fe400078e00ff */
[----:B------:R-:W-:Y:S01]  /*0b90*/  IMAD R11, R10, R13, RZ ;  /* 0x0000000d0a0b7224 */ /* 0x000fe200078e02ff */
[----:B------:R-:W-:-:S03]  /*0ba0*/  IABS R10, R4 ;  /* 0x00000004000a7213 */ /* 0x000fc60000000000 */
[----:B------:R-:W-:-:S06]  /*0bb0*/  IMAD.HI.U32 R11, R19, R11, R18 ;  /* 0x0000000b130b7227 */ /* 0x000fcc00078e0012 */
[----:B------:R-:W-:-:S04]  /*0bc0*/  IMAD.HI.U32 R11, R11, R10, RZ ;  /* 0x0000000a0b0b7227 */ /* 0x000fc800078e00ff */
[----:B------:R-:W-:-:S05]  /*0bd0*/  IMAD R2, R11, R2, R10 ;  /* 0x000000020b027224 */ /* 0x000fca00078e020a */
[----:B------:R-:W-:-:S13]  /*0be0*/  ISETP.GT.U32.AND P1, PT, R13, R2, PT ;  /* 0x000000020d00720c */ /* 0x000fda0003f24070 */
[-C--:B------:R-:W-:Y:S01]  /*0bf0*/  @!P1 IADD3 R2, R2, -R13.reuse, RZ ;  /* 0x8000000d02029210 */ /* 0x080fe20007ffe0ff */
[----:B------:R-:W-:Y:S01]  /*0c00*/  @!P1 VIADD R11, R11, 0x1 ;  /* 0x000000010b0b9836 */ /* 0x000fe20000000000 */
[----:B------:R-:W-:Y:S02]  /*0c10*/  ISETP.NE.AND P1, PT, R3, RZ, PT ;  /* 0x000000ff0300720c */ /* 0x000fe40003f25270 */
[-C--:B------:R-:W-:Y:S02]  /*0c20*/  ISETP.GE.U32.AND P2, PT, R2, R13.reuse, PT ;  /* 0x0000000d0200720c */ /* 0x080fe40003f46070 */
[----:B------:R-:W-:-:S04]  /*0c30*/  LOP3.LUT R2, R4, R13, RZ, 0x3c, !PT ;  /* 0x0000000d04027212 */ /* 0x000fc800078e3cff */
[----:B------:R-:W-:-:S07]  /*0c40*/  ISETP.GE.AND P0, PT, R2, RZ, PT ;  /* 0x000000ff0200720c */ /* 0x000fce0003f06270 */
[----:B------:R-:W-:-:S06]  /*0c50*/  @P2 VIADD R11, R11, 0x1 ;  /* 0x000000010b0b2836 */ /* 0x000fcc0000000000 */
        /* <DEDUP_REMOVED lines=8> */
[----:B------:R-:W-:Y:S01]  /*0ce0*/  ISETP.NE.U32.AND P1, PT, R2, RZ, PT ;  /* 0x000000ff0200720c */ /* 0x000fe20003f25070 */
[----:B------:R-:W-:-:S12]  /*0cf0*/  IMAD R2, R7, UR5, RZ ;  /* 0x0000000507027c24 */ /* 0x000fd8000f8e02ff */
[----:B------:R-:W-:Y:S05]  /*0d00*/  @!P1 BRA `(.L_x_147) ;  /* 0x0000000000249947 */ /* 0x000fea0003800000 */
[----:B------:R-:W-:Y:S01]  /*0d10*/  IMAD.MOV.U32 R18, RZ, RZ, R20 ;  /* 0x000000ffff127224 */ /* 0x000fe200078e0014 */
[----:B------:R-:W-:Y:S01]  /*0d20*/  MOV R26, R13 ;  /* 0x0000000d001a7202 */ /* 0x000fe20000000f00 */
[----:B------:R-:W-:Y:S01]  /*0d30*/  IMAD.MOV.U32 R17, RZ, RZ, R21 ;  /* 0x000000ffff117224 */ /* 0x000fe200078e0015 */
[----:B------:R-:W-:Y:S02]  /*0d40*/  MOV R25, R12 ;  /* 0x0000000c00197202 */ /* 0x000fe40000000f00 */
[----:B------:R-:W-:Y:S02]  /*0d50*/  MOV R24, 0xd70 ;  /* 0x00000d7000187802 */ /* 0x000fe40000000f00 */
[----:B------:R-:W-:Y:S05]  /*0d60*/  CALL.REL.NOINC `($__internal_3_$__cuda_sm20_div_s64) ;  /* 0x0000003800b47944 */ /* 0x000fea0003c00000 */
[----:B------:R-:W-:Y:S02]  /*0d70*/  MOV R38, R20 ;  /* 0x0000001400267202 */ /* 0x000fe40000000f00 */
[----:B------:R-:W-:Y:S01]  /*0d80*/  MOV R39, R21 ;  /* 0x0000001500277202 */ /* 0x000fe20000000f00 */
[----:B------:R-:W-:Y:S05]  /*0d90*/  BRA `(.L_x_148) ;  /* 0x00000000004c7947 */ /* 0x000fea0003800000 */
.L_x_147:
        /* <DEDUP_REMOVED lines=19> */
.L_x_148:
[----:B------:R-:W-:Y:S05]  /*0ed0*/  BSYNC B0 ;  /* 0x0000000000007941 */ /* 0x000fea0003800000 */
.L_x_146:
[-C--:B------:R-:W-:Y:S01]  /*0ee0*/  IABS R7, R2.reuse ;  /* 0x0000000200077213 */ /* 0x080fe20000000000 */
[----:B------:R-:W-:Y:S01]  /*0ef0*/  BSSY B0, `(.L_x_149) ;  /* 0x000003b000007945 */ /* 0x000fe20003800000 */
[----:B------:R-:W-:Y:S02]  /*0f00*/  IABS R10, R2 ;  /* 0x00000002000a7213 */ /* 0x000fe40000000000 */
[----:B------:R-:W0:Y:S01]  /*0f10*/  I2F.RP R17, R7 ;  /* 0x0000000700117306 */ /* 0x000e220000209400 */
[----:B------:R-:W-:Y:S02]  /*0f20*/  IMAD.IADD R6, R6, 0x1, R7 ;  /* 0x0000000106067824 */ /* 0x000fe400078e0207 */
[----:B------:R-:W-:-:S03]  /*0f30*/  IMAD.MOV R10, RZ, RZ, -R10 ;  /* 0x000000ffff0a7224 */ /* 0x000fc600078e0a0a */
[----:B------:R-:W-:Y:S02]  /*0f40*/  IABS R11, R6 ;  /* 0x00000006000b7213 */ /* 0x000fe40000000000 */
[----:B0-----:R-:W0:Y:S02]  /*0f50*/  MUFU.RCP R19, R17 ;  /* 0x0000001100137308 */ /* 0x001e240000001000 */
[----:B0-----:R-:W-:-:S06]  /*0f60*/  VIADD R19, R19, 0xffffffe ;  /* 0x0ffffffe13137836 */ /* 0x001fcc0000000000 */
[----:B------:R-:W0:Y:S02]  /*0f70*/  F2I.FTZ.U32.TRUNC.NTZ R19, R19 ;  /* 0x0000001300137305 */ /* 0x000e24000021f000 */
[----:B0-----:R-:W-:-:S04]  /*0f80*/  IMAD.MOV R18, RZ, RZ, -R19 ;  /* 0x000000ffff127224 */ /* 0x001fc800078e0a13 */
[----:B------:R-:W-:Y:S02]  /*0f90*/  IMAD R15, R18, R7, RZ ;  /* 0x00000007120f7224 */ /* 0x000fe400078e02ff */
[----:B------:R-:W-:-:S04]  /*0fa0*/  IMAD.MOV.U32 R18, RZ, RZ, RZ ;  /* 0x000000ffff127224 */ /* 0x000fc800078e00ff */
[----:B------:R-:W-:-:S06]  /*0fb0*/  IMAD.HI.U32 R15, R19, R15, R18 ;  /* 0x0000000f130f7227 */ /* 0x000fcc00078e0012 */
[----:B------:R-:W-:-:S04]  /*0fc0*/  IMAD.HI.U32 R15, R15, R11, RZ ;  /* 0x0000000b0f0f7227 */ /* 0x000fc800078e00ff */
[----:B------:R-:W-:-:S05]  /*0fd0*/  IMAD R10, R15, R10, R11 ;  /* 0x0000000a0f0a7224 */ /* 0x000fca00078e020b */
[----:B------:R-:W-:-:S13]  /*0fe0*/  ISETP.GT.U32.AND P1, PT, R7, R10, PT ;  /* 0x0000000a0700720c */ /* 0x000fda0003f24070 */
[----:B------:R-:W-:Y:S02]  /*0ff0*/  @!P1 IMAD.IADD R10, R10, 0x1, -R7 ;  /* 0x000000010a0a9824 */ /* 0x000fe400078e0a07 */
        /* <DEDUP_REMOVED lines=23> */
.L_x_150:
        /* <DEDUP_REMOVED lines=19> */
.L_x_151:
[----:B------:R-:W-:Y:S05]  /*12a0*/  BSYNC B0 ;  /* 0x0000000000007941 */ /* 0x000fea0003800000 */
.L_x_149:
[----:B------:R-:W0:Y:S01]  /*12b0*/  S2R R7, SR_TID.X ;  /* 0x0000000000077919 */ /* 0x000e220000002100 */
[----:B------:R-:W-:Y:S01]  /*12c0*/  IADD3 R18, P0, R28, -UR7, RZ ;  /* 0x800000071c127c10 */ /* 0x000fe2000ff1e0ff */
[----:B------:R-:W-:Y:S01]  /*12d0*/  ULDC UR5, c[0x0][0x3c4] ;  /* 0x0000f10000057ab9 */ /* 0x000fe20000000800 */
[----:B------:R-:W-:Y:S01]  /*12e0*/  ULDC.64 UR8, c[0x0][0x208] ;  /* 0x0000820000087ab9 */ /* 0x000fe20000000a00 */
[----:B0-----:R-:W-:-:S04]  /*12f0*/  SHF.R.S32.HI R22, RZ, 0x1f, R7 ;  /* 0x0000001fff167819 */ /* 0x001fc80000011407 */
[----:B------:R-:W-:-:S04]  /*1300*/  LEA.HI R15, R22, R7, RZ, 0x4 ;  /* 0x00000007160f7211 */ /* 0x000fc800078f20ff */
[----:B------:R-:W-:Y:S02]  /*1310*/  LOP3.LUT R8, R15, 0xfffffff0, RZ, 0xc0, !PT ;  /* 0xfffffff00f087812 */ /* 0x000fe400078ec0ff */
[----:B------:R-:W-:-:S03]  /*1320*/  SHF.R.S32.HI R15, RZ, 0x4, R15 ;  /* 0x00000004ff0f7819 */ /* 0x000fc6000001140f */
[----:B------:R-:W-:Y:S01]  /*1330*/  IMAD.IADD R17, R7, 0x1, -R8 ;  /* 0x0000000107117824 */ /* 0x000fe200078e0a08 */
[----:B------:R-:W-:Y:S01]  /*1340*/  IADD3.X R8, R5, ~UR6, RZ, P0, !PT ;  /* 0x8000000605087c10 */ /* 0x000fe200087fe4ff */
[----:B------:R-:W-:-:S03]  /*1350*/  VIADD R25, R15, 0x8 ;  /* 0x000000080f197836 */ /* 0x000fc60000000000 */
[----:B------:R-:W-:Y:S02]  /*1360*/  ISETP.GT.U32.AND P2, PT, R18, R17, PT ;  /* 0x000000111200720c */ /* 0x000fe40003f44070 */
[----:B------:R-:W-:Y:S02]  /*1370*/  SHF.R.S32.HI R23, RZ, 0x1f, R17 ;  /* 0x0000001fff177819 */ /* 0x000fe40000011411 */
[----:B------:R-:W-:Y:S02]  /*1380*/  IADD3 R32, P0, R17, UR7, RZ ;  /* 0x0000000711207c10 */ /* 0x000fe4000ff1e0ff */
[----:B------:R-:W-:Y:S02]  /*1390*/  ISETP.GT.AND.EX P2, PT, R8, R23, PT, P2 ;  /* 0x000000170800720c */ /* 0x000fe40003f44320 */
[----:B------:R-:W-:Y:S02]  /*13a0*/  IADD3.X R33, R23, UR6, RZ, P0, !PT ;  /* 0x0000000617217c10 */ /* 0x000fe400087fe4ff */
[----:B------:R-:W-:-:S02]  /*13b0*/  ISETP.GE.OR P3, PT, R15, UR5, !P2 ;  /* 0x000000050f007c0c */ /* 0x000fc4000d766670 */
[----:B------:R-:W-:-:S11]  /*13c0*/  ISETP.GE.OR P2, PT, R25, UR5, !P2 ;  /* 0x0000000519007c0c */ /* 0x000fd6000d746670 */
[----:B------:R-:W0:Y:S01]  /*13d0*/  @!P3 LDC.64 R18, c[0x0][0x2b8] ;  /* 0x0000ae00ff12bb82 */ /* 0x000e220000000a00 */
[----:B------:R-:W-:Y:S01]  /*13e0*/  @!P3 SHF.R.S32.HI R29, RZ, 0x1f, R15 ;  /* 0x0000001fff1db819 */ /* 0x000fe2000001140f */
[--C-:B------:R-:W-:Y:S01]  /*13f0*/  @!P2 IMAD.MOV.U32 R30, RZ, RZ, R32.reuse ;  /* 0x000000ffff1ea224 */ /* 0x100fe200078e0020 */
[----:B------:R-:W-:Y:S01]  /*1400*/  @!P2 SHF.R.S32.HI R23, RZ, 0x1f, R25 ;  /* 0x0000001fff17a819 */ /* 0x000fe20000011419 */
[--C-:B------:R-:W-:Y:S02]  /*1410*/  @!P2 IMAD.MOV.U32 R31, RZ, RZ, R33.reuse ;  /* 0x000000ffff1fa224 */ /* 0x100fe400078e0021 */
[-C--:B------:R-:W-:Y:S02]  /*1420*/  @!P3 IMAD R26, R29, R28.reuse, RZ ;  /* 0x0000001c1d1ab224 */ /* 0x080fe400078e02ff */
[----:B------:R-:W1:Y:S01]  /*1430*/  @!P2 LDC.64 R8, c[0x0][0x2b8] ;  /* 0x0000ae00ff08ab82 */ /* 0x000e620000000a00 */
[----:B------:R-:W-:Y:S02]  /*1440*/  @!P2 IMAD R24, R23, R28, RZ ;  /* 0x0000001c1718a224 */ /* 0x000fe400078e02ff */
[----:B------:R-:W-:-:S04]  /*1450*/  @!P3 IMAD.WIDE.U32 R32, R28, R15, R32 ;  /* 0x0000000f1c20b225 */ /* 0x000fc800078e0020 */
[----:B------:R-:W-:Y:S02]  /*1460*/  @!P3 IMAD R23, R15, R5, R26 ;  /* 0x000000050f17b224 */ /* 0x000fe400078e021a */
[----:B------:R-:W-:-:S04]  /*1470*/  @!P2 IMAD.WIDE.U32 R30, R28, R25, R30 ;  /* 0x000000191c1ea225 */ /* 0x000fc800078e001e */
[----:B------:R-:W-:Y:S02]  /*1480*/  @!P2 IMAD R24, R25, R5, R24 ;  /* 0x000000051918a224 */ /* 0x000fe400078e0218 */
[----:B------:R-:W-:Y:S01]  /*1490*/  @!P3 IMAD.IADD R23, R33, 0x1, R23 ;  /* 0x000000012117b824 */ /* 0x000fe200078e0217 */
[----:B0-----:R-:W-:Y:S01]  /*14a0*/  @!P3 LEA R18, P1, R32, R18, 0x2 ;  /* 0x000000122012b211 */ /* 0x001fe200078210ff */
[----:B------:R-:W-:-:S03]  /*14b0*/  @!P2 IMAD.IADD R24, R31, 0x1, R24 ;  /* 0x000000011f18a824 */ /* 0x000fc600078e0218 */
[----:B------:R-:W-:Y:S01]  /*14c0*/  @!P3 LEA.HI.X R19, R32, R19, R23, 0x2, P1 ;  /* 0x000000132013b211 */ /* 0x000fe200008f1417 */
[----:B------:R-:W-:Y:S01]  /*14d0*/  IMAD.MOV.U32 R23, RZ, RZ, -0x800000 ;  /* 0xff800000ff177424 */ /* 0x000fe200078e00ff */
[----:B-1----:R-:W-:Y:S01]  /*14e0*/  @!P2 LEA R34, P0, R30, R8, 0x2 ;  /* 0x000000081e22a211 */ /* 0x002fe200078010ff */
[----:B------:R-:W-:-:S04]  /*14f0*/  IMAD.MOV.U32 R8, RZ, RZ, -0x800000 ;  /* 0xff800000ff087424 */ /* 0x000fc800078e00ff */
[----:B------:R0:W2:Y:S01]  /*1500*/  @!P3 LDG.E R23, desc[UR8][R18.64] ;  /* 0x000000081217b981 */ /* 0x0000a2000c1e1900 */
[----:B------:R-:W-:Y:S02]  /*1510*/  @!P2 LEA.HI.X R35, R30, R9, R24, 0x2, P0 ;  /* 0x000000091e23a211 */ /* 0x000fe400000f1418 */
[----:B------:R-:W1:Y:S03]  /*1520*/  LDC R9, c[0x0][0x2c4] ;  /* 0x0000b100ff097b82 */ /* 0x000e660000000800 */
[----:B------:R3:W4:Y:S01]  /*1530*/  @!P2 LDG.E R8, desc[UR8][R34.64] ;  /* 0x000000082208a981 */ /* 0x000722000c1e1900 */
[----:B------:R-:W5:Y:S01]  /*1540*/  S2R R26, SR_CgaCtaId ;  /* 0x00000000001a7919 */ /* 0x000f620000008800 */
[----:B------:R-:W-:Y:S02]  /*1550*/  MOV R29, 0x400 ;  /* 0x00000400001d7802 */ /* 0x000fe40000000f00 */
[----:B------:R-:W-:-:S02]  /*1560*/  ISETP.GT.AND P0, PT, R7, 0xff, PT ;  /* 0x000000ff0700780c */ /* 0x000fc40003f04270 */
[----:B------:R-:W-:Y:S02]  /*1570*/  ISETP.GT.AND P3, PT, R7, 0x7f, PT ;  /* 0x0000007f0700780c */ /* 0x000fe40003f64270 */
[----:B------:R-:W-:-:S04]  /*1580*/  LEA.HI R25, R22, R7, RZ, 0x3 ;  /* 0x0000000716197211 */ /* 0x000fc800078f18ff */
[----:B------:R-:W-:Y:S02]  /*1590*/  LOP3.LUT R30, R25, 0xfffffff8, RZ, 0xc0, !PT ;  /* 0xfffffff8191e7812 */ /* 0x000fe400078ec0ff */
[----:B-----5:R-:W-:-:S05]  /*15a0*/  LEA R26, R26, R29, 0x18 ;  /* 0x0000001d1a1a7211 */ /* 0x020fca00078ec0ff */
[----:B0-----:R-:W-:-:S04]  /*15b0*/  IMAD R18, R15, 0x44, R26 ;  /* 0x000000440f127824 */ /* 0x001fc800078e021a */
[----:B------:R-:W-:Y:S01]  /*15c0*/  IMAD R18, R17, 0x4, R18 ;  /* 0x0000000411127824 */ /* 0x000fe200078e0212 */
[----:B-1----:R-:W-:Y:S01]  /*15d0*/  IABS R24, R9 ;  /* 0x0000000900187213 */ /* 0x002fe20000000000 */
[----:B---3--:R-:W-:-:S03]  /*15e0*/  IMAD.IADD R35, R7, 0x1, -R30 ;  /* 0x0000000107237824 */ /* 0x008fc600078e0a1e */
[----:B------:R-:W0:Y:S01]  /*15f0*/  I2F.RP R22, R24 ;  /* 0x0000001800167306 */ /* 0x000e220000209400 */
[----:B------:R-:W-:Y:S01]  /*1600*/  SHF.R.S32.HI R15, RZ, 0x3, R25 ;  /* 0x00000003ff0f7819 */ /* 0x000fe20000011419 */
[----:B------:R-:W-:Y:S02]  /*1610*/  IMAD R34, R35, 0x44, R26 ;  /* 0x0000004423227824 */ /* 0x000fe400078e021a */
[----:B------:R-:W-:Y:S02]  /*1620*/  IMAD.MOV.U32 R32, RZ, RZ, -0x800000 ;  /* 0xff800000ff207424 */ /* 0x000fe400078e00ff */
[----:B------:R-:W-:Y:S02]  /*1630*/  IMAD.MOV.U32 R33, RZ, RZ, -0x800000 ;  /* 0xff800000ff217424 */ /* 0x000fe400078e00ff */
[----:B------:R-:W-:Y:S01]  /*1640*/  IMAD R34, R15, 0x4, R34 ;  /* 0x000000040f227824 */ /* 0x000fe200078e0222 */
[----:B0-----:R-:W0:Y:S02]  /*1650*/  MUFU.RCP R17, R22 ;  /* 0x0000001600117308 */ /* 0x001e240000001000 */
[----:B0-----:R-:W-:-:S06]  /*1660*/  VIADD R30, R17, 0xffffffe ;  /* 0x0ffffffe111e7836 */ /* 0x001fcc0000000000 */
[----:B------:R-:W0:Y:S02]  /*1670*/  F2I.FTZ.U32.TRUNC.NTZ R31, R30 ;  /* 0x0000001e001f7305 */ /* 0x000e24000021f000 */
[----:B0-----:R-:W-:Y:S02]  /*1680*/  IMAD.MOV R17, RZ, RZ, -R31 ;  /* 0x000000ffff117224 */ /* 0x001fe400078e0a1f */
[----:B------:R-:W-:Y:S02]  /*1690*/  IMAD.MOV.U32 R30, RZ, RZ, RZ ;  /* 0x000000ffff1e7224 */ /* 0x000fe400078e00ff */
[----:B------:R-:W-:Y:S01]  /*16a0*/  IMAD R19, R17, R24, RZ ;  /* 0x0000001811137224 */ /* 0x000fe200078e02ff */
[----:B------:R-:W-:Y:S02]  /*16b0*/  IABS R17, R6 ;  /* 0x0000000600117213 */ /* 0x000fe40000000000 */
[----:B------:R-:W-:-:S04]  /*16c0*/  LOP3.LUT R6, R6, R9, RZ, 0x3c, !PT ;  /* 0x0000000906067212 */ /* 0x000fc800078e3cff */
[----:B------:R-:W-:Y:S02]  /*16d0*/  ISETP.GE.AND P1, PT, R6, RZ, PT ;  /* 0x000000ff0600720c */ /* 0x000fe40003f26270 */
[----:B------:R-:W-:Y:S01]  /*16e0*/  ISETP.GT.AND P4, PT, R2, RZ, PT ;  /* 0x000000ff0200720c */ /* 0x000fe20003f84270 */
[----:B--2---:R-:W-:Y:S04]  /*16f0*/  @!P0 STS [R18], R23 ;  /* 0x0000001712008388 */ /* 0x004fe80000000800 */
[----:B----4-:R0:W-:Y:S01]  /*1700*/  @!P3 STS [R18+0x220], R8 ;  /* 0x000220081200b388 */ /* 0x0101e20000000800 */
[----:B------:R-:W-:Y:S06]  /*1710*/  BAR.SYNC.DEFER_BLOCKING 0x0 ;  /* 0x0000000000007b1d */ /* 0x000fec0000010000 */
[----:B------:R-:W-:Y:S04]  /*1720*/  @!P3 LDS R32, [R34] ;  /* 0x000000002220b984 */ /* 0x000fe80000000800 */
[----:B------:R-:W1:Y:S01]  /*1730*/  @!P3 LDS R33, [R34+0x220] ;  /* 0x000220002221b984 */ /* 0x000e620000000800 */
[----:B0-----:R-:W-:-:S06]  /*1740*/  IMAD.HI.U32 R8, R31, R19, R30 ;  /* 0x000000131f087227 */ /* 0x001fcc00078e001e */
[----:B------:R-:W-:-:S04]  /*1750*/  IMAD.HI.U32 R8, R8, R17, RZ ;  /* 0x0000001108087227 */ /* 0x000fc800078e00ff */
[----:B------:R-:W-:Y:S01]  /*1760*/  IMAD.MOV R18, RZ, RZ, -R8 ;  /* 0x000000ffff127224 */ /* 0x000fe200078e0a08 */
[----:B-1----:R-:W-:-:S05]  /*1770*/  FMNMX.FTZ R22, R32, R33, !PT ;  /* 0x0000002120167209 */ /* 0x002fca0007810000 */
[----:B------:R-:W0:Y:S01]  /*1780*/  SHFL.BFLY PT, R19, R22, 0x4, 0x1f ;  /* 0x0c801f0016137f89 */ /* 0x000e2200000e0000 */
[----:B------:R-:W-:Y:S01]  /*1790*/  IMAD R17, R24, R18, R17 ;  /* 0x0000001218117224 */ /* 0x000fe200078e0211 */
[----:B0-----:R-:W-:-:S05]  /*17a0*/  FMNMX.FTZ R19, R22, R19, !PT ;  /* 0x0000001316137209 */ /* 0x001fca0007810000 */
[----:B------:R-:W0:Y:S01]  /*17b0*/  SHFL.BFLY PT, R18, R19, 0x2, 0x1f ;  /* 0x0c401f0013127f89 */ /* 0x000e2200000e0000 */
[----:B------:R-:W-:-:S13]  /*17c0*/  ISETP.GT.U32.AND P0, PT, R24, R17, PT ;  /* 0x000000111800720c */ /* 0x000fda0003f04070 */
[----:B------:R-:W-:Y:S01]  /*17d0*/  @!P0 IMAD.IADD R17, R17, 0x1, -R24 ;  /* 0x0000000111118824 */ /* 0x000fe200078e0a18 */
[----:B0-----:R-:W-:-:S05]  /*17e0*/  FMNMX.FTZ R6, R19, R18, !PT ;  /* 0x0000001213067209 */ /* 0x001fca0007810000 */
[----:B------:R-:W0:Y:S01]  /*17f0*/  SHFL.BFLY PT, R19, R6, 0x1, 0x1f ;  /* 0x0c201f0006137f89 */ /* 0x000e2200000e0000 */
[----:B------:R-:W-:Y:S01]  /*1800*/  ISETP.GE.U32.AND P2, PT, R17, R24, PT ;  /* 0x000000181100720c */ /* 0x000fe20003f46070 */
[----:B------:R-:W-:Y:S01]  /*1810*/  @!P0 VIADD R8, R8, 0x1 ;  /* 0x0000000108088836 */ /* 0x000fe20000000000 */
[----:B------:R-:W-:Y:S01]  /*1820*/  ISETP.NE.AND P0, PT, R9, RZ, PT ;  /* 0x000000ff0900720c */ /* 0x000fe20003f05270 */
[----:B------:R-:W1:Y:S01]  /*1830*/  LDC R17, c[0x0][0x270] ;  /* 0x00009c00ff117b82 */ /* 0x000e620000000800 */
[----:B------:R-:W-:Y:S02]  /*1840*/  SHF.R.S32.HI R18, RZ, 0x1f, R2 ;  /* 0x0000001fff127819 */ /* 0x000fe40000011402 */
[----:B------:R-:W-:-:S07]  /*1850*/  LEA.HI.SX32 R23, R2, 0x1, 0x1 ;  /* 0x0000000102177811 */ /* 0x000fce00078f0aff */
[----:B------:R-:W-:-:S04]  /*1860*/  @P2 VIADD R8, R8, 0x1 ;  /* 0x0000000108082836 */ /* 0x000fc80000000000 */
[----:B------:R-:W-:Y:S01]  /*1870*/  @!P1 IMAD.MOV R8, RZ, RZ, -R8 ;  /* 0x000000ffff089224 */ /* 0x000fe200078e0a08 */
[----:B------:R-:W-:Y:S02]  /*1880*/  @!P0 LOP3.LUT R8, RZ, R9, RZ, 0x33, !PT ;  /* 0x00000009ff088212 */ /* 0x000fe400078e33ff */
[----:B0-----:R-:W-:Y:S01]  /*1890*/  FMNMX.FTZ R19, R6, R19, !PT ;  /* 0x0000001306137209 */ /* 0x001fe20007810000 */
[----:B------:R-:W-:-:S03]  /*18a0*/  @!P4 IMAD.MOV R23, RZ, RZ, R18 ;  /* 0x000000ffff17c224 */ /* 0x000fc600078e0212 */
[----:B------:R-:W-:Y:S01]  /*18b0*/  FSETP.NEU.FTZ.AND P0, PT, R19, -INF , PT ;  /* 0xff8000001300780b */ /* 0x000fe20003f1d000 */
[----:B------:R-:W-:-:S03]  /*18c0*/  IMAD R2, R23, R8, RZ ;  /* 0x0000000817027224 */ /* 0x000fc600078e02ff */
[----:B------:R-:W-:Y:S02]  /*18d0*/  FSEL R6, R19, RZ, P0 ;  /* 0x000000ff13067208 */ /* 0x000fe40000000000 */
[----:B------:R-:W-:-:S03]  /*18e0*/  IABS R29, R2 ;  /* 0x00000002001d7213 */ /* 0x000fc60000000000 */
[C---:B------:R-:W-:Y:S01]  /*18f0*/  FADD.FTZ R19, -R6.reuse, R32 ;  /* 0x0000002006137221 */ /* 0x040fe20000010100 */
[----:B------:R-:W-:Y:S01]  /*1900*/  FADD.FTZ R24, -R6, R33 ;  /* 0x0000002106187221 */ /* 0x000fe20000010100 */
[----:B------:R-:W0:Y:S02]  /*1910*/  I2F.RP R18, R29 ;  /* 0x0000001d00127306 */ /* 0x000e240000209400 */
[----:B------:R-:W-:Y:S01]  /*1920*/  FMUL.FTZ R19, R19, 1.4426950216293334961 ;  /* 0x3fb8aa3b13137820 */ /* 0x000fe20000410000 */
[----:B------:R-:W-:Y:S01]  /*1930*/  FMUL.FTZ R24, R24, 1.4426950216293334961 ;  /* 0x3fb8aa3b18187820 */ /* 0x000fe20000410000 */
[----:B-1----:R-:W-:-:S04]  /*1940*/  IABS R23, R17 ;  /* 0x0000001100177213 */ /* 0x002fc80000000000 */
[----:B------:R-:W-:Y:S08]  /*1950*/  MUFU.EX2 R19, R19 ;  /* 0x0000001300137308 */ /* 0x000ff00000000800 */
[----:B------:R-:W1:Y:S08]  /*1960*/  MUFU.EX2 R8, R24 ;  /* 0x0000001800087308 */ /* 0x000e700000000800 */
[----:B------:R-:W2:Y:S08]  /*1970*/  I2F.U32.RP R22, R23 ;  /* 0x0000001700167306 */ /* 0x000eb00000209000 */
[----:B0-----:R-:W0:Y:S01]  /*1980*/  MUFU.RCP R40, R18 ;  /* 0x0000001200287308 */ /* 0x001e220000001000 */
[----:B-1----:R-:W-:-:S07]  /*1990*/  FADD.FTZ R8, R19, R8 ;  /* 0x0000000813087221 */ /* 0x002fce0000010000 */
[----:B--2---:R-:W1:Y:S01]  /*19a0*/  MUFU.RCP R36, R22 ;  /* 0x0000001600247308 */ /* 0x004e620000001000 */
[----:B------:R-:W2:Y:S01]  /*19b0*/  SHFL.BFLY PT, R31, R8, 0x4, 0x1f ;  /* 0x0c801f00081f7f89 */ /* 0x000ea200000e0000 */
[----:B0-----:R-:W-:-:S06]  /*19c0*/  VIADD R40, R40, 0xffffffe ;  /* 0x0ffffffe28287836 */ /* 0x001fcc0000000000 */
[----:B------:R-:W0:Y:S01]  /*19d0*/  F2I.FTZ.U32.TRUNC.NTZ R41, R40 ;  /* 0x0000002800297305 */ /* 0x000e22000021f000 */
[----:B-1----:R-:W-:-:S07]  /*19e0*/  VIADD R36, R36, 0xffffffe ;  /* 0x0ffffffe24247836 */ /* 0x002fce0000000000 */
[----:B------:R-:W1:Y:S01]  /*19f0*/  F2I.FTZ.U32.TRUNC.NTZ R37, R36 ;  /* 0x0000002400257305 */ /* 0x000e62000021f000 */
[----:B--2---:R-:W-:Y:S01]  /*1a00*/  FADD.FTZ R31, R8, R31 ;  /* 0x0000001f081f7221 */ /* 0x004fe20000010000 */
[----:B0-----:R-:W-:Y:S02]  /*1a10*/  IMAD.MOV R30, RZ, RZ, -R41 ;  /* 0x000000ffff1e7224 */ /* 0x001fe400078e0a29 */
[----:B------:R-:W-:Y:S02]  /*1a20*/  VIADD R22, R29, UR4 ;  /* 0x000000041d167c36 */ /* 0x000fe40008000000 */
[----:B------:R-:W0:Y:S01]  /*1a30*/  SHFL.BFLY PT, R26, R31, 0x2, 0x1f ;  /* 0x0c401f001f1a7f89 */ /* 0x000e2200000e0000 */
[----:B------:R-:W-:Y:S02]  /*1a40*/  IMAD R30, R30, R29, RZ ;  /* 0x0000001d1e1e7224 */ /* 0x000fe400078e02ff */
[----:B------:R-:W-:Y:S01]  /*1a50*/  IMAD.MOV.U32 R40, RZ, RZ, RZ ;  /* 0x000000ffff287224 */ /* 0x000fe200078e00ff */
[----:B------:R-:W-:Y:S01]  /*1a60*/  IABS R24, R2 ;  /* 0x0000000200187213 */ /* 0x000fe20000000000 */
[----:B-1----:R-:W-:Y:S01]  /*1a70*/  IMAD.MOV R18, RZ, RZ, -R37 ;  /* 0x000000ffff127224 */ /* 0x002fe200078e0a25 */
[----:B------:R-:W-:Y:S01]  /*1a80*/  IABS R25, R22 ;  /* 0x0000001600197213 */ /* 0x000fe20000000000 */
[----:B------:R-:W-:-:S04]  /*1a90*/  IMAD.HI.U32 R30, R41, R30, R40 ;  /* 0x0000001e291e7227 */ /* 0x000fc800078e0028 */
[----:B------:R-:W-:Y:S02]  /*1aa0*/  IMAD R19, R18, R23, RZ ;  /* 0x0000001712137224 */ /* 0x000fe400078e02ff */
[----:B------:R-:W-:Y:S02]  /*1ab0*/  IMAD.MOV.U32 R36, RZ, RZ, RZ ;  /* 0x000000ffff247224 */ /* 0x000fe400078e00ff */
[----:B------:R-:W-:Y:S02]  /*1ac0*/  IMAD.MOV R24, RZ, RZ, -R24 ;  /* 0x000000ffff187224 */ /* 0x000fe400078e0a18 */
[----:B------:R-:W-:Y:S01]  /*1ad0*/  IMAD.HI.U32 R30, R30, R25, RZ ;  /* 0x000000191e1e7227 */ /* 0x000fe200078e00ff */
[----:B------:R-:W-:Y:S02]  /*1ae0*/  IABS R8, R4 ;  /* 0x0000000400087213 */ /* 0x000fe40000000000 */
[----:B------:R-:W-:Y:S01]  /*1af0*/  IABS R18, R17 ;  /* 0x0000001100127213 */ /* 0x000fe20000000000 */
[----:B------:R-:W-:-:S04]  /*1b00*/  IMAD.HI.U32 R36, R37, R19, R36 ;  /* 0x0000001325247227 */ /* 0x000fc800078e0024 */
[----:B------:R-:W-:Y:S02]  /*1b10*/  IMAD R24, R30, R24, R25 ;  /* 0x000000181e187224 */ /* 0x000fe400078e0219 */
[----:B------:R-:W-:Y:S02]  /*1b20*/  IMAD.MOV R18, RZ, RZ, -R18 ;  /* 0x000000ffff127224 */ /* 0x000fe400078e0a12 */
[----:B------:R-:W-:Y:S01]  /*1b30*/  IMAD.HI.U32 R19, R36, R8, RZ ;  /* 0x0000000824137227 */ /* 0x000fe200078e00ff */
[----:B------:R-:W-:-:S03]  /*1b40*/  ISETP.GT.U32.AND P4, PT, R29, R24, PT ;  /* 0x000000181d00720c */ /* 0x000fc60003f84070 */
[----:B------:R-:W-:-:S04]  /*1b50*/  IMAD.HI.U32 R36, R36, R25, RZ ;  /* 0x0000001924247227 */ /* 0x000fc800078e00ff */
[----:B0-----:R-:W-:Y:S01]  /*1b60*/  FADD.FTZ R26, R31, R26 ;  /* 0x0000001a1f1a7221 */ /* 0x001fe20000010000 */
[-C--:B------:R-:W-:Y:S02]  /*1b70*/  IMAD R8, R19, R18.reuse, R8 ;  /* 0x0000001213087224 */ /* 0x080fe400078e0208 */
[----:B------:R-:W-:-:S03]  /*1b80*/  IMAD R18, R36, R18, R25 ;  /* 0x0000001224127224 */ /* 0x000fc600078e0219 */
[C---:B------:R-:W-:Y:S01]  /*1b90*/  ISETP.GT.U32.AND P1, PT, R23.reuse, R8, PT ;  /* 0x000000081700720c */ /* 0x040fe20003f24070 */
[----:B------:R-:W0:Y:S01]  /*1ba0*/  SHFL.BFLY PT, R25, R26, 0x1, 0x1f ;  /* 0x0c201f001a197f89 */ /* 0x000e2200000e0000 */
[----:B------:R-:W-:Y:S01]  /*1bb0*/  ISETP.GT.U32.AND P5, PT, R23, R18, PT ;  /* 0x000000121700720c */ /* 0x000fe20003fa4070 */
[----:B------:R-:W-:-:S05]  /*1bc0*/  @!P4 IMAD.IADD R24, R24, 0x1, -R29 ;  /* 0x000000011818c824 */ /* 0x000fca00078e0a1d */
[----:B------:R-:W-:Y:S01]  /*1bd0*/  ISETP.GE.U32.AND P0, PT, R24, R29, PT ;  /* 0x0000001d1800720c */ /* 0x000fe20003f06070 */
[----:B------:R-:W-:-:S04]  /*1be0*/  @!P4 VIADD R30, R30, 0x1 ;  /* 0x000000011e1ec836 */ /* 0x000fc80000000000 */
[--C-:B------:R-:W-:Y:S02]  /*1bf0*/  @!P1 IMAD.IADD R8, R8, 0x1, -R23.reuse ;  /* 0x0000000108089824 */ /* 0x100fe400078e0a17 */
[----:B------:R-:W-:Y:S01]  /*1c00*/  @!P5 IMAD.IADD R18, R18, 0x1, -R23 ;  /* 0x000000011212d824 */ /* 0x000fe200078e0a17 */
[----:B------:R-:W-:Y:S02]  /*1c10*/  LOP3.LUT R24, R22, R29, RZ, 0x3c, !PT ;  /* 0x0000001d16187212 */ /* 0x000fe400078e3cff */
[----:B------:R-:W-:Y:S02]  /*1c20*/  ISETP.GE.U32.AND P4, PT, R8, R23, PT ;  /* 0x000000170800720c */ /* 0x000fe40003f86070 */
[----:B------:R-:W-:Y:S02]  /*1c30*/  LOP3.LUT R4, R4, R17, RZ, 0x3c, !PT ;  /* 0x0000001104047212 */ /* 0x000fe400078e3cff */
[----:B------:R-:W-:Y:S02]  /*1c40*/  ISETP.GE.U32.AND P6, PT, R18, R23, PT ;  /* 0x000000171200720c */ /* 0x000fe40003fc6070 */
[----:B------:R-:W-:Y:S01]  /*1c50*/  LOP3.LUT R22, R22, R17, RZ, 0x3c, !PT ;  /* 0x0000001116167212 */ /* 0x000fe200078e3cff */
[----:B------:R-:W-:Y:S01]  /*1c60*/  @P0 VIADD R30, R30, 0x1 ;  /* 0x000000011e1e0836 */ /* 0x000fe20000000000 */
[----:B------:R-:W-:Y:S01]  /*1c70*/  ISETP.GE.AND P0, PT, R4, RZ, PT ;  /* 0x000000ff0400720c */ /* 0x000fe20003f06270 */
[----:B------:R-:W-:Y:S01]  /*1c80*/  @!P5 VIADD R36, R36, 0x1 ;  /* 0x000000012424d836 */ /* 0x000fe20000000000 */
[----:B------:R-:W-:Y:S01]  /*1c90*/  ISETP.GT.AND P5, PT, R3, RZ, PT ;  /* 0x000000ff0300720c */ /* 0x000fe20003fa4270 */
[----:B------:R-:W-:Y:S01]  /*1ca0*/  @!P1 VIADD R19, R19, 0x1 ;  /* 0x0000000113139836 */ /* 0x000fe20000000000 */
[----:B------:R-:W1:Y:S01]  /*1cb0*/  LDC.U8 R8, c[0x0][0x3d9] ;  /* 0x0000f640ff087b82 */ /* 0x000e620000000000 */
[----:B------:R-:W-:Y:S01]  /*1cc0*/  ISETP.GE.AND P1, PT, R22, RZ, PT ;  /* 0x000000ff1600720c */ /* 0x000fe20003f26270 */
[----:B0-----:R-:W-:Y:S01]  /*1cd0*/  FADD.FTZ R25, R26, R25 ;  /* 0x000000191a197221 */ /* 0x001fe20000010000 */
[----:B------:R-:W-:Y:S01]  /*1ce0*/  @P4 VIADD R19, R19, 0x1 ;  /* 0x0000000113134836 */ /* 0x000fe20000000000 */
[----:B------:R-:W-:-:S02]  /*1cf0*/  ISETP.GE.AND P2, PT, R24, RZ, PT ;  /* 0x000000ff1800720c */ /* 0x000fc40003f46270 */
[----:B------:R-:W-:Y:S02]  /*1d00*/  SHF.R.S32.HI R18, RZ, 0x1f, R3 ;  /* 0x0000001fff127819 */ /* 0x000fe40000011403 */
[----:B------:R-:W-:Y:S01]  /*1d10*/  FSETP.NE.FTZ.AND P4, PT, R25, RZ, PT ;  /* 0x000000ff1900720b */ /* 0x000fe20003f95000 */
[----:B------:R-:W-:Y:S01]  /*1d20*/  @P6 VIADD R36, R36, 0x1 ;  /* 0x0000000124246836 */ /* 0x000fe20000000000 */
[----:B------:R-:W-:Y:S01]  /*1d30*/  LEA.HI.SX32 R4, R3, 0x1, 0x1 ;  /* 0x0000000103047811 */ /* 0x000fe200078f0aff */
[----:B------:R-:W-:Y:S01]  /*1d40*/  @!P5 IMAD.MOV R4, RZ, RZ, R18 ;  /* 0x000000ffff04d224 */ /* 0x000fe200078e0212 */
[----:B------:R-:W-:Y:S01]  /*1d50*/  ISETP.NE.AND P6, PT, R2, RZ, PT ;  /* 0x000000ff0200720c */ /* 0x000fe20003fc5270 */
[----:B------:R-:W-:Y:S01]  /*1d60*/  @!P0 IMAD.MOV R19, RZ, RZ, -R19 ;  /* 0x000000ffff138224 */ /* 0x000fe200078e0a13 */
[----:B------:R-:W-:Y:S01]  /*1d70*/  ISETP.NE.AND P5, PT, R17, RZ, PT ;  /* 0x000000ff1100720c */ /* 0x000fe20003fa5270 */
[----:B------:R-:W-:Y:S01]  /*1d80*/  @!P1 IMAD.MOV R36, RZ, RZ, -R36 ;  /* 0x000000ffff249224 */ /* 0x000fe200078e0a24 */
[----:B------:R-:W-:Y:S01]  /*1d90*/  LOP3.LUT R22, RZ, R17, RZ, 0x33, !PT ;  /* 0x00000011ff167212 */ /* 0x000fe200078e33ff */
[----:B------:R-:W-:-:S03]  /*1da0*/  @!P2 IMAD.MOV R30, RZ, RZ, -R30 ;  /* 0x000000ffff1ea224 */ /* 0x000fc600078e0a1e */
[C---:B------:R-:W-:Y:S02]  /*1db0*/  SEL R19, R22.reuse, R19, !P5 ;  /* 0x0000001316137207 */ /* 0x040fe40006800000 */
[----:B------:R-:W-:Y:S01]  /*1dc0*/  SEL R22, R22, R36, !P5 ;  /* 0x0000002416167207 */ /* 0x000fe20006800000 */
[----:B------:R-:W0:Y:S01]  /*1dd0*/  @P4 MUFU.LG2 R25, R25 ;  /* 0x0000001900194308 */ /* 0x000e220000000c00 */
[C---:B------:R-:W-:Y:S02]  /*1de0*/  LOP3.LUT P5, RZ, R7.reuse, 0x7, RZ, 0xc0, !PT ;  /* 0x0000000707ff7812 */ /* 0x040fe400078ac0ff */
[----:B------:R-:W-:Y:S02]  /*1df0*/  ISETP.GT.AND P2, PT, R2, RZ, PT ;  /* 0x000000ff0200720c */ /* 0x000fe40003f44270 */
[----:B------:R-:W-:Y:S02]  /*1e00*/  ISETP.GT.OR P5, PT, R7, 0x7f, P5 ;  /* 0x0000007f0700780c */ /* 0x000fe40002fa4670 */
[----:B-1----:R-:W-:-:S02]  /*1e10*/  ISETP.NE.AND P0, PT, R8, RZ, PT ;  /* 0x000000ff0800720c */ /* 0x002fc40003f05270 */
[----:B------:R-:W-:Y:S02]  /*1e20*/  @!P6 LOP3.LUT R30, RZ, R29, RZ, 0x33, !PT ;  /* 0x0000001dff1ee212 */ /* 0x000fe400078e33ff */
[----:B------:R-:W-:Y:S02]  /*1e30*/  SEL R9, R9, 0x1, !P0 ;  /* 0x0000000109097807 */ /* 0x000fe40004000000 */
[----:B------:R-:W-:Y:S02]  /*1e40*/  SHF.R.S32.HI R8, RZ, 0x1f, R2 ;  /* 0x0000001fff087819 */ /* 0x000fe40000011402 */
[----:B------:R-:W-:Y:S02]  /*1e50*/  ISETP.LT.U32.AND P1, PT, R20, R30, PT ;  /* 0x0000001e1400720c */ /* 0x000fe40003f21070 */
[----:B------:R-:W-:Y:S01]  /*1e60*/  SHF.R.S32.HI R23, RZ, 0x1f, R30 ;  /* 0x0000001fff177819 */ /* 0x000fe2000001141e */
[----:B------:R-:W-:Y:S01]  /*1e70*/  IMAD R7, R19, R9, RZ ;  /* 0x0000000913077224 */ /* 0x000fe200078e02ff */
[----:B------:R-:W-:Y:S01]  /*1e80*/  LEA.HI.SX32 R18, R2, 0x1, 0x1 ;  /* 0x0000000102127811 */ /* 0x000fe200078f0aff */
[----:B------:R-:W-:Y:S01]  /*1e90*/  @!P2 IMAD.MOV R18, RZ, RZ, R8 ;  /* 0x000000ffff12a224 */ /* 0x000fe200078e0208 */
[----:B------:R-:W-:Y:S01]  /*1ea0*/  ISETP.LT.AND.EX P1, PT, R21, R23, PT, P1 ;  /* 0x000000171500720c */ /* 0x000fe20003f21310 */
[----:B------:R-:W-:Y:S01]  /*1eb0*/  IMAD R19, R22, R9, RZ ;  /* 0x0000000916137224 */ /* 0x000fe200078e02ff */
[----:B------:R-:W-:Y:S01]  /*1ec0*/  BSSY B1, `(.L_x_152) ;  /* 0x00001ce000017945 */ /* 0x000fe20003800000 */
[----:B------:R-:W-:-:S02]  /*1ed0*/  IMAD.MOV.U32 R31, RZ, RZ, 0x7f800000 ;  /* 0x7f800000ff1f7424 */ /* 0x000fc400078e00ff */
[----:B0-----:R-:W-:Y:S01]  /*1ee0*/  @P4 FFMA.FTZ R31, R25, 0.69314718246459960938, R6 ;  /* 0x3f317218191f4823 */ /* 0x001fe20000010006 */
        /* <DEDUP_REMOVED lines=40> */
[----:B------:R-:W-:Y:S05]  /*2170*/  CALL.REL.NOINC `($__internal_3_$__cuda_sm20_div_s64) ;  /* 0x0000002400b07944 */ /* 0x000fea0003c00000 */
        /* <DEDUP_REMOVED lines=10> */
.L_x_156:
        /* <DEDUP_REMOVED lines=22> */
.L_x_157:
[----:B------:R-:W-:Y:S05]  /*2380*/  BSYNC B0 ;  /* 0x0000000000007941 */ /* 0x000fea0003800000 */
.L_x_155:
[----:B------:R-:W-:Y:S01]  /*2390*/  LOP3.LUT R19, R17, R0, RZ, 0xfc, !PT ;  /* 0x0000000011137212 */ /* 0x000fe200078efcff */
[----:B------:R-:W-:Y:S03]  /*23a0*/  BSSY B0, `(.L_x_158) ;  /* 0x0000028000007945 */ /* 0x000fe60003800000 */
[----:B------:R-:W-:-:S13]  /*23b0*/  ISETP.NE.U32.AND P1, PT, R19, RZ, PT ;  /* 0x000000ff1300720c */ /* 0x000fda0003f25070 */
[----:B------:R-:W-:Y:S05]  /*23c0*/  @!P1 BRA `(.L_x_159) ;  /* 0x00000000003c9947 */ /* 0x000fea0003800000 */
[----:B------:R-:W-:Y:S01]  /*23d0*/  IMAD.MOV.U32 R26, RZ, RZ, R27 ;  /* 0x000000ffff1a7224 */ /* 0x000fe200078e001b */
[----:B------:R-:W-:Y:S02]  /*23e0*/  MOV R25, R0 ;  /* 0x0000000000197202 */ /* 0x000fe40000000f00 */
[----:B------:R-:W-:Y:S02]  /*23f0*/  MOV R24, 0x2410 ;  /* 0x0000241000187802 */ /* 0x000fe40000000f00 */
[----:B------:R-:W-:Y:S05]  /*2400*/  CALL.REL.NOINC `($__internal_3_$__cuda_sm20_div_s64) ;  /* 0x00000024000c7944 */ /* 0x000fea0003c00000 */
        /* <DEDUP_REMOVED lines=11> */
.L_x_159:
        /* <DEDUP_REMOVED lines=22> */
.L_x_160:
[----:B------:R-:W-:Y:S05]  /*2620*/  BSYNC B0 ;  /* 0x0000000000007941 */ /* 0x000fea0003800000 */
.L_x_158:
        /* <DEDUP_REMOVED lines=11> */
[----:B------:R-:W-:Y:S05]  /*26e0*/  CALL.REL.NOINC `($__internal_3_$__cuda_sm20_div_s64) ;  /* 0x0000002000547944 */ /* 0x000fea0003c00000 */
[----:B------:R-:W-:-:S04]  /*26f0*/  IADD3 R17, P0, RZ, -R20, RZ ;  /* 0x80000014ff117210 */ /* 0x000fc80007f1e0ff */
[----:B------:R-:W-:Y:S01]  /*2700*/  IADD3.X R18, RZ, ~R21, RZ, P0, !PT ;  /* 0x80000015ff127210 */ /* 0x000fe200007fe4ff */
[----:B------:R-:W-:-:S04]  /*2710*/  IMAD.WIDE.U32 R40, R5, R17, R40 ;  /* 0x0000001105287225 */ /* 0x000fc800078e0028 */
[----:B------:R-:W-:-:S04]  /*2720*/  IMAD R18, R18, R5, RZ ;  /* 0x0000000512127224 */ /* 0x000fc800078e02ff */
[----:B------:R-:W-:-:S05]  /*2730*/  IMAD R4, R4, R17, R18 ;  /* 0x0000001104047224 */ /* 0x000fca00078e0212 */
[----:B------:R-:W-:Y:S01]  /*2740*/  IADD3 R4, R41, R4, RZ ;  /* 0x0000000429047210 */ /* 0x000fe20007ffe0ff */
[----:B------:R-:W-:Y:S05]  /*2750*/  BRA `(.L_x_163) ;  /* 0x0000000000587947 */ /* 0x000fea0003800000 */
.L_x_162:
        /* <DEDUP_REMOVED lines=22> */
.L_x_163:
[----:B------:R-:W-:Y:S05]  /*28c0*/  BSYNC B0 ;  /* 0x0000000000007941 */ /* 0x000fea0003800000 */
.L_x_161:
        /* <DEDUP_REMOVED lines=38> */
[----:B------:R-:W-:Y:S05]  /*2b30*/  CALL.REL.NOINC `($__internal_3_$__cuda_sm20_div_s64) ;  /* 0x0000001c00407944 */ /* 0x000fea0003c00000 */
        /* <DEDUP_REMOVED lines=12> */
.L_x_165:
        /* <DEDUP_REMOVED lines=23> */
.L_x_166:
[----:B------:R-:W-:Y:S05]  /*2d70*/  BSYNC B0 ;  /* 0x0000000000007941 */ /* 0x000fea0003800000 */
.L_x_164:
        /* <DEDUP_REMOVED lines=19> */
.L_x_168:
        /* <DEDUP_REMOVED lines=22> */
.L_x_169:
[----:B------:R-:W-:Y:S05]  /*3010*/  BSYNC B0 ;  /* 0x0000000000007941 */ /* 0x000fea0003800000 */
.L_x_167:
        /* <DEDUP_REMOVED lines=19> */
.L_x_171:
        /* <DEDUP_REMOVED lines=23> */
.L_x_172:
[----:B------:R-:W-:Y:S05]  /*32c0*/  BSYNC B0 ;  /* 0x0000000000007941 */ /* 0x000fea0003800000 */
.L_x_170:
[----:B------:R-:W-:Y:S01]  /*32d0*/  SHF.R.S32.HI R18, RZ, 0x1f, R7 ;  /* 0x0000001fff127819 */ /* 0x000fe20000011407 */
[-C--:B------:R-:W-:Y:S01]  /*32e0*/  IMAD R13, R21, R7.reuse, RZ ;  /* 0x00000007150d7224 */ /* 0x080fe200078e02ff */
[----:B------:R-:W-:Y:S01]  /*32f0*/  ULDC UR4, c[0x0][0x2c4] ;  /* 0x0000b10000047ab9 */ /* 0x000fe20000000800 */
[----:B------:R-:W-:Y:S01]  /*3300*/  IMAD.WIDE.U32 R46, R20, R7, RZ ;  /* 0x00000007142e7225 */ /* 0x000fe200078e00ff */
[----:B------:R-:W-:Y:S01]  /*3310*/  SHF.R.S32.HI R7, RZ, 0x1f, R3 ;  /* 0x0000001fff077819 */ /* 0x000fe20000011403 */
[----:B------:R-:W-:Y:S02]  /*3320*/  BSSY B0, `(.L_x_173) ;  /* 0x0000039000007945 */ /* 0x000fe40003800000 */
[----:B------:R-:W-:Y:S02]  /*3330*/  IMAD R13, R18, R20, R13 ;  /* 0x00000014120d7224 */ /* 0x000fe400078e020d */
[----:B------:R-:W-:Y:S01]  /*3340*/  IMAD R18, R12, R3, RZ ;  /* 0x000000030c127224 */ /* 0x000fe200078e02ff */
[----:B------:R-:W-:Y:S01]  /*3350*/  LOP3.LUT R12, R45, R10, RZ, 0xfc, !PT ;  /* 0x0000000a2d0c7212 */ /* 0x000fe200078efcff */
[----:B------:R-:W-:-:S02]  /*3360*/  IMAD R51, R27, UR4, RZ ;  /* 0x000000041b337c24 */ /* 0x000fc4000f8e02ff */
[----:B------:R-:W-:Y:S01]  /*3370*/  IMAD R7, R7, R48, R18 ;  /* 0x0000003007077224 */ /* 0x000fe200078e0212 */
[----:B------:R-:W-:Y:S01]  /*3380*/  ISETP.NE.U32.AND P0, PT, R12, RZ, PT ;  /* 0x000000ff0c00720c */ /* 0x000fe20003f05070 */
[----:B------:R-:W-:Y:S01]  /*3390*/  IMAD R14, R14, R51, RZ ;  /* 0x000000330e0e7224 */ /* 0x000fe200078e02ff */
[----:B------:R-:W-:Y:S01]  /*33a0*/  SHF.R.S32.HI R17, RZ, 0x1f, R51 ;  /* 0x0000001fff117819 */ /* 0x000fe20000011433 */
[----:B------:R-:W-:Y:S01]  /*33b0*/  IMAD.WIDE.U32 R48, R48, R3, RZ ;  /* 0x0000000330307225 */ /* 0x000fe200078e00ff */
[----:B------:R-:W-:-:S03]  /*33c0*/  IADD3 R12, R47, R13, RZ ;  /* 0x0000000d2f0c7210 */ /* 0x000fc60007ffe0ff */
        /* <DEDUP_REMOVED lines=23> */
.L_x_174:
        /* <DEDUP_REMOVED lines=23> */
.L_x_175:
[----:B------:R-:W-:Y:S05]  /*36b0*/  BSYNC B0 ;  /* 0x0000000000007941 */ /* 0x000fea0003800000 */
.L_x_173:
        /* <DEDUP_REMOVED lines=29> */
.L_x_177:
        /* <DEDUP_REMOVED lines=23> */
.L_x_178:
[----:B------:R-:W-:Y:S05]  /*3a00*/  BSYNC B0 ;  /* 0x0000000000007941 */ /* 0x000fea0003800000 */
.L_x_176:
        /* <DEDUP_REMOVED lines=21> */
.L_x_154:
[----:B------:R-:W-:Y:S02]  /*3b60*/  ULDC.64 UR4, c[0x0][0x2b0] ;  /* 0x0000ac0000047ab9 */ /* 0x000fe40000000a00 */
[----:B------:R-:W-:-:S04]  /*3b70*/  LEA R2, P0, R36, UR4, 0x2 ;  /* 0x0000000424027c11 */ /* 0x000fc8000f8010ff */
[----:B------:R-:W-:-:S05]  /*3b80*/  LEA.HI.X R3, R36, UR5, R37, 0x2, P0 ;  /* 0x0000000524037c11 */ /* 0x000fca00080f1425 */
[----:B------:R0:W-:Y:S04]  /*3b90*/  STG.E desc[UR8][R2.64], R31 ;  /* 0x0000001f02007986 */ /* 0x0001e8000c101908 */
.L_x_153:
[----:B------:R-:W-:Y:S05]  /*3ba0*/  BSYNC B1 ;  /* 0x0000000000017941 */ /* 0x000fea0003800000 */
.L_x_152:
[----:B------:R-:W2:Y:S01]  /*3bb0*/  LDC R0, c[0x0][0x3c4] ;  /* 0x0000f100ff007b82 */ /* 0x000ea20000000800 */
[C---:B0-----:R-:W-:Y:S01]  /*3bc0*/  VIADD R3, R35.reuse, 0x8 ;  /* 0x0000000823037836 */ /* 0x041fe20000000000 */
[----:B------:R-:W-:Y:S01]  /*3bd0*/  CS2R R10, SRZ ;  /* 0x00000000000a7805 */ /* 0x000fe2000001ff00 */
[----:B------:R-:W-:Y:S01]  /*3be0*/  IMAD.MOV.U32 R13, RZ, RZ, RZ ;  /* 0x000000ffff0d7224 */ /* 0x000fe200078e00ff */
[----:B------:R-:W-:Y:S02]  /*3bf0*/  CS2R R8, SRZ ;  /* 0x0000000000087805 */ /* 0x000fe4000001ff00 */
[----:B------:R-:W-:Y:S02]  /*3c00*/  CS2R R6, SRZ ;  /* 0x0000000000067805 */ /* 0x000fe4000001ff00 */
[-C--:B--2---:R-:W-:Y:S02]  /*3c10*/  ISETP.GE.OR P0, PT, R35, R0.reuse, P3 ;  /* 0x000000002300720c */ /* 0x084fe40001f06670 */
[----:B------:R-:W-:-:S11]  /*3c20*/  ISETP.GE.OR P3, PT, R3, R0, P3 ;  /* 0x000000000300720c */ /* 0x000fd60001f66670 */
[----:B------:R-:W-:Y:S01]  /*3c30*/  @!P0 FADD.FTZ R2, -R31, R32 ;  /* 0x000000201f028221 */ /* 0x000fe20000010100 */
[----:B------:R-:W-:Y:S02]  /*3c40*/  IMAD.SHL.U32 R32, R35, 0x4, RZ ;  /* 0x0000000423207824 */ /* 0x000fe400078e00ff */
[----:B-1----:R-:W-:Y:S01]  /*3c50*/  @!P3 FADD.FTZ R31, -R31, R33 ;  /* 0x000000211f1fb221 */ /* 0x002fe20000010100 */
[----:B------:R-:W-:Y:S01]  /*3c60*/  @!P0 FMUL.FTZ R2, R2, 1.4426950216293334961 ;  /* 0x3fb8aa3b02028820 */ /* 0x000fe20000410000 */
[C---:B------:R-:W-:Y:S02]  /*3c70*/  VIADD R30, R32.reuse, 0x20 ;  /* 0x00000020201e7836 */ /* 0x040fe40000000000 */
[----:B------:R-:W-:Y:S01]  /*3c80*/  @!P3 FMUL.FTZ R5, R31, 1.4426950216293334961 ;  /* 0x3fb8aa3b1f05b820 */ /* 0x000fe20000410000 */
[----:B------:R-:W-:Y:S01]  /*3c90*/  IADD3 R29, R32, 0x40, RZ ;  /* 0x00000040201d7810 */ /* 0x000fe20007ffe0ff */
[----:B------:R-:W0:Y:S08]  /*3ca0*/  @!P0 MUFU.EX2 R3, R2 ;  /* 0x0000000200038308 */ /* 0x000e300000000800 */
[----:B------:R-:W1:Y:S01]  /*3cb0*/  @!P3 MUFU.EX2 R5, R5 ;  /* 0x000000050005b308 */ /* 0x000e620000000800 */
[----:B0-----:R0:W-:Y:S01]  /*3cc0*/  @!P0 STS [R34], R3 ;  /* 0x0000000322008388 */ /* 0x0011e20000000800 */
[----:B------:R-:W-:Y:S01]  /*3cd0*/  ISETP.GE.AND P0, PT, R0, 0x1, PT ;  /* 0x000000010000780c */ /* 0x000fe20003f06270 */
[----:B------:R-:W-:-:S02]  /*3ce0*/  HFMA2.MMA R0, -RZ, RZ, 0, 0 ;  /* 0x00000000ff007435 */ /* 0x000fc400000001ff */
[----:B-1----:R1:W-:Y:S01]  /*3cf0*/  @!P3 STS [R34+0x220], R5 ;  /* 0x000220052200b388 */ /* 0x0023e20000000800 */
        /* <DEDUP_REMOVED lines=32> */
.L_x_182:
        /* <DEDUP_REMOVED lines=21> */
.L_x_181:
[----:B------:R-:W-:Y:S05]  /*4050*/  BSYNC B0 ;  /* 0x0000000000007941 */ /* 0x000fea0003800000 */
.L_x_180:
        /* <DEDUP_REMOVED lines=16> */
.L_x_179:
        /* <DEDUP_REMOVED lines=110> */
        .weak           $__internal_3_$__cuda_sm20_div_s64
        .type           $__internal_3_$__cuda_sm20_div_s64,@function
        .size           $__internal_3_$__cuda_sm20_div_s64,(.L_x_6197 - $__internal_3_$__cuda_sm20_div_s64)
$__internal_3_$__cuda_sm20_div_s64:
        /* <DEDUP_REMOVED lines=25> */
[----:B------:R-:W-:Y:S02]  /*49d0*/  IADD3 R21, P1, RZ, -R56, RZ ;  /* 0x80000038ff157210 */ /* 0x000fe40007f3e0ff */
[----:B------:R-:W-:Y:S01]  /*49e0*/  ISETP.GE.AND P2, PT, R17, RZ, PT ;  /* 0x000000ff1100720c */ /* 0x000fe20003f46270 */
[----:B------:R-:W-:Y:S02]  /*49f0*/  IMAD R19, R22, R42, R19 ;  /* 0x0000002a16137224 */ /* 0x000fe400078e0213 */
[----:B------:R-:W-:-:S04]  /*4a00*/  IMAD.HI.U32 R54, R55, R21, RZ ;  /* 0x0000001537367227 */ /* 0x000fc800078e00ff */
[----:B------:R-:W-:Y:S01]  /*4a10*/  IMAD.X R19, RZ, RZ, ~R19, P1 ;  /* 0x000000ffff137224 */ /* 0x000fe200008e0e13 */
[----:B------:R-:W-:-:S03]  /*4a20*/  IADD3 R20, P1, RZ, -R18, RZ ;  /* 0x80000012ff147210 */ /* 0x000fc60007f3e0ff */
[----:B------:R-:W-:Y:S01]  /*4a30*/  IMAD.WIDE.U32 R54, P6, R55, R19, R54 ;  /* 0x0000001337367225 */ /* 0x000fe200078c0036 */
[----:B------:R-:W-:-:S03]  /*4a40*/  SEL R20, R20, R18, !P2 ;  /* 0x0000001214147207 */ /* 0x000fc60005000000 */
[----:B------:R-:W-:-:S04]  /*4a50*/  IMAD.HI.U32 R30, P5, R22, R21, R54 ;  /* 0x00000015161e7227 */ /* 0x000fc800078a0036 */
[CC--:B------:R-:W-:Y:S02]  /*4a60*/  IMAD R21, R22.reuse, R19.reuse, RZ ;  /* 0x0000001316157224 */ /* 0x0c0fe400078e02ff */
[----:B------:R-:W-:-:S03]  /*4a70*/  IMAD.HI.U32 R19, R22, R19, RZ ;  /* 0x0000001316137227 */ /* 0x000fc600078e00ff */
[----:B------:R-:W-:Y:S01]  /*4a80*/  IADD3 R21, P4, R21, R30, RZ ;  /* 0x0000001e15157210 */ /* 0x000fe20007f9e0ff */
[----:B------:R-:W-:Y:S01]  /*4a90*/  IMAD.X R22, R19, 0x1, R22, P6 ;  /* 0x0000000113167824 */ /* 0x000fe200030e0616 */
[-C--:B------:R-:W-:Y:S01]  /*4aa0*/  IADD3.X R30, RZ, ~R17.reuse, RZ, P1, !PT ;  /* 0x80000011ff1e7210 */ /* 0x080fe20000ffe4ff */
[----:B------:R-:W-:Y:S02]  /*4ab0*/  IMAD.MOV.U32 R55, RZ, RZ, RZ ;  /* 0x000000ffff377224 */ /* 0x000fe400078e00ff */
        /* <DEDUP_REMOVED lines=18> */
[C---:B------:R-:W-:Y:S01]  /*4be0*/  ISETP.GE.U32.AND.EX P4, PT, R19.reuse, R43, PT, P4 ;  /* 0x0000002b1300720c */ /* 0x040fe20003f86140 */
[----:B------:R-:W-:-:S03]  /*4bf0*/  IMAD.X R22, R19, 0x1, ~R43, P2 ;  /* 0x0000000113167824 */ /* 0x000fc600010e0e2b */
[----:B------:R-:W-:Y:S01]  /*4c00*/  SEL R21, R21, R20, P4 ;  /* 0x0000001415157207 */ /* 0x000fe20002000000 */
[----:B------:R-:W-:Y:S01]  /*4c10*/  IMAD.X R20, RZ, RZ, R29, P1 ;  /* 0x000000ffff147224 */ /* 0x000fe200008e061d */
[----:B------:R-:W-:Y:S02]  /*4c20*/  SEL R23, R23, R30, P4 ;  /* 0x0000001e17177207 */ /* 0x000fe40002000000 */
[----:B------:R-:W-:Y:S02]  /*4c30*/  SEL R19, R22, R19, P4 ;  /* 0x0000001316137207 */ /* 0x000fe40002000000 */
[----:B------:R-:W-:Y:S02]  /*4c40*/  ISETP.GE.U32.AND P1, PT, R21, R42, PT ;  /* 0x0000002a1500720c */ /* 0x000fe40003f26070 */
[----:B------:R-:W-:Y:S02]  /*4c50*/  SEL R20, R20, R29, P4 ;  /* 0x0000001d14147207 */ /* 0x000fe40002000000 */
[----:B------:R-:W-:-:S02]  /*4c60*/  IADD3 R22, P2, R23, 0x1, RZ ;  /* 0x0000000117167810 */ /* 0x000fc40007f5e0ff */
[----:B------:R-:W-:Y:S02]  /*4c70*/  ISETP.GE.U32.AND.EX P1, PT, R19, R43, PT, P1 ;  /* 0x0000002b1300720c */ /* 0x000fe40003f26110 */
[----:B------:R-:W-:Y:S01]  /*4c80*/  LOP3.LUT R21, R25, R17, RZ, 0x3c, !PT ;  /* 0x0000001119157212 */ /* 0x000fe200078e3cff */
[----:B------:R-:W-:Y:S01]  /*4c90*/  IMAD.X R19, RZ, RZ, R20, P2 ;  /* 0x000000ffff137224 */ /* 0x000fe200010e0614 */
[----:B------:R-:W-:Y:S01]  /*4ca0*/  SEL R22, R22, R23, P1 ;  /* 0x0000001716167207 */ /* 0x000fe20000800000 */
[----:B------:R-:W-:Y:S01]  /*4cb0*/  IMAD.MOV.U32 R23, RZ, RZ, 0x0 ;  /* 0x00000000ff177424 */ /* 0x000fe200078e00ff */
[----:B------:R-:W-:Y:S02]  /*4cc0*/  ISETP.GE.AND P4, PT, R21, RZ, PT ;  /* 0x000000ff1500720c */ /* 0x000fe40003f86270 */
[----:B------:R-:W-:Y:S02]  /*4cd0*/  SEL R20, R19, R20, P1 ;  /* 0x0000001413147207 */ /* 0x000fe40000800000 */
[----:B------:R-:W-:-:S02]  /*4ce0*/  IADD3 R19, P2, RZ, -R22, RZ ;  /* 0x80000016ff137210 */ /* 0x000fc40007f5e0ff */
[----:B------:R-:W-:Y:S02]  /*4cf0*/  ISETP.NE.U32.AND P1, PT, R26, RZ, PT ;  /* 0x000000ff1a00720c */ /* 0x000fe40003f25070 */
[----:B------:R-:W-:Y:S02]  /*4d00*/  IADD3.X R21, RZ, ~R20, RZ, P2, !PT ;  /* 0x80000014ff157210 */ /* 0x000fe400017fe4ff */
[----:B------:R-:W-:Y:S01]  /*4d10*/  SEL R19, R19, R22, !P4 ;  /* 0x0000001613137207 */ /* 0x000fe20006000000 */
[----:B------:R-:W-:Y:S01]  /*4d20*/  IMAD.MOV.U32 R22, RZ, RZ, R24 ;  /* 0x000000ffff167224 */ /* 0x000fe200078e0018 */
[----:B------:R-:W-:Y:S02]  /*4d30*/  ISETP.NE.AND.EX P1, PT, R25, RZ, PT, P1 ;  /* 0x000000ff1900720c */ /* 0x000fe40003f25310 */
[----:B------:R-:W-:Y:S02]  /*4d40*/  SEL R21, R21, R20, !P4 ;  /* 0x0000001415157207 */ /* 0x000fe40006000000 */
[----:B------:R-:W-:-:S02]  /*4d50*/  SEL R20, R19, 0xffffffff, P1 ;  /* 0xffffffff13147807 */ /* 0x000fc40000800000 */
[----:B------:R-:W-:Y:S01]  /*4d60*/  SEL R21, R21, 0xffffffff, P1 ;  /* 0xffffffff15157807 */ /* 0x000fe20000800000 */
[----:B------:R-:W-:Y:S06]  /*4d70*/  RET.REL.NODEC R22 `(_ZN5flash32flash_fwd_splitkv_combine_kernelI23Flash_fwd_kernel_traitsILi96ELi64ELi128ELi4ELb0ELb0EN7cutlass6half_tE19Flash_kernel_traitsILi96ELi64ELi128ELi4ES3_EELi16ELi4ELb0EEEvNS_16Flash_fwd_paramsE) ;  /* 0xffffffb016a07950 */ /* 0x000fec0003c3ffff */
.L_x_183:
        /* <DEDUP_REMOVED lines=16> */
.L_x_6197:


//--------------------- .text._ZN5flash32flash_fwd_splitkv_combine_kernelI23Flash_fwd_kernel_traitsILi96ELi64ELi128ELi4ELb0ELb0EN7cutlass6half_tE19Flash_kernel_traitsILi96ELi64ELi128ELi4ES3_EELi16ELi3ELb0EEEvNS_16Flash_fwd_paramsE --------------------------
	.section	.text._ZN5flash32flash_fwd_splitkv_combine_kernelI23Flash_fwd_kernel_traitsILi96ELi64ELi128ELi4ELb0ELb0EN7cutlass6half_tE19Flash_kernel_traitsILi96ELi64ELi128ELi4ES3_EELi16ELi3ELb0EEEvNS_16Flash_fwd_paramsE,"ax",@progbits
	.align	128
        .global         _ZN5flash32flash_fwd_splitkv_combine_kernelI23Flash_fwd_kernel_traitsILi96ELi64ELi128ELi4ELb0ELb0EN7cutlass6half_tE19Flash_kernel_traitsILi96ELi64ELi128ELi4ES3_EELi16ELi3ELb0EEEvNS_16Flash_fwd_paramsE
        .type           _ZN5flash32flash_fwd_splitkv_combine_kernelI23Flash_fwd_kernel_traitsILi96ELi64ELi128ELi4ELb0ELb0EN7cutlass6half_tE19Flash_kernel_traitsILi96ELi64ELi128ELi4ES3_EELi16ELi3ELb0EEEvNS_16Flash_fwd_paramsE,@function
        .size           _ZN5flash32flash_fwd_splitkv_combine_kernelI23Flash_fwd_kernel_traitsILi96ELi64ELi128ELi4ELb0ELb0EN7cutlass6half_tE19Flash_kernel_traitsILi96ELi64ELi128ELi4ES3_EELi16ELi3ELb0EEEvNS_16Flash_fwd_paramsE,(.L_x_6198 - _ZN5flash32flash_fwd_splitkv_combine_kernelI23Flash_fwd_kernel_traitsILi96ELi64ELi128ELi4ELb0ELb0EN7cutlass6half_tE19Flash_kernel_traitsILi96ELi64ELi128ELi4ES3_EELi16ELi3ELb0EEEvNS_16Flash_fwd_paramsE)
        .other          _ZN5flash32flash_fwd_splitkv_combine_kernelI23Flash_fwd_kernel_traitsILi96ELi64ELi128ELi4ELb0ELb0EN7cutlass6half_tE19Flash_kernel_traitsILi96ELi64ELi128ELi4ES3_EELi16ELi3ELb0EEEvNS_16Flash_fwd_paramsE,@"STO_CUDA_ENTRY STV_DEFAULT"
_ZN5flash32flash_fwd_splitkv_combine_kernelI23Flash_fwd_kernel_traitsILi96ELi64ELi128ELi4ELb0ELb0EN7cutlass6half_tE19Flash_kernel_traitsILi96ELi64ELi128ELi4ES3_EELi16ELi3ELb0EEEvNS_16Flash_fwd_paramsE:
.text._ZN5flash32flash_fwd_splitkv_combine_kernelI23Flash_fwd_kernel_traitsILi96ELi64ELi128ELi4ELb0ELb0EN7cutlass6half_tE19Flash_kernel_traitsILi96ELi64ELi128ELi4ES3_EELi16ELi3ELb0EEEvNS_16Flash_fwd_paramsE:
        /* <DEDUP_REMOVED lines=23> */
[----:B------:R-:W-:Y:S05]  /*0170*/  CALL.REL.NOINC `($__internal_4_$__cuda_sm20_div_s64) ;  /* 0x0000004400ac7944 */ /* 0x000fea0003c00000 */
[----:B------:R-:W-:Y:S05]  /*0180*/  BRA `(.L_x_185) ;  /* 0x00000000004c7947 */ /* 0x000fea0003800000 */
.L_x_184:
        /* <DEDUP_REMOVED lines=19> */
.L_x_185:
        /* <DEDUP_REMOVED lines=12> */
[----:B------:R-:W-:Y:S05]  /*0380*/  CALL.REL.NOINC `($__internal_4_$__cuda_sm20_div_s64) ;  /* 0x0000004400287944 */ /* 0x000fea0003c00000 */
[----:B------:R-:W-:Y:S02]  /*0390*/  MOV R8, R18 ;  /* 0x0000001200087202 */ /* 0x000fe40000000f00 */
[----:B------:R-:W-:Y:S01]  /*03a0*/  MOV R9, R19 ;  /* 0x0000001300097202 */ /* 0x000fe20000000f00 */
[----:B------:R-:W-:Y:S05]  /*03b0*/  BRA `(.L_x_188) ;  /* 0x00000000004c7947 */ /* 0x000fea0003800000 */
.L_x_187:
        /* <DEDUP_REMOVED lines=19> */
.L_x_188:
[----:B------:R-:W-:Y:S05]  /*04f0*/  BSYNC B0 ;  /* 0x0000000000007941 */ /* 0x000fea0003800000 */
.L_x_186:
        /* <DEDUP_REMOVED lines=42> */
.L_x_190:
        /* <DEDUP_REMOVED lines=19> */
.L_x_191:
[----:B------:R-:W-:Y:S05]  /*08d0*/  BSYNC B0 ;  /* 0x0000000000007941 */ /* 0x000fea0003800000 */
.L_x_189:
[----:B------:R-:W0:Y:S01]  /*08e0*/  LDC R3, c[0x0][0x2c4] ;  /* 0x0000b100ff037b82 */ /* 0x000e220000000800 */
[----:B------:R-:W-:Y:S01]  /*08f0*/  IMAD.MOV.U32 R12, RZ, RZ, RZ ;  /* 0x000000ffff0c7224 */ /* 0x000fe200078e00ff */
        /* <DEDUP_REMOVED lines=9> */
[----:B0-----:R-:W-:-:S04]  /*0990*/  IMAD.MOV R4, RZ, RZ, -R13 ;  /* 0x000000ffff047224 */ /* 0x001fc800078e0a0d */
        /* <DEDUP_REMOVED lines=11> */
[----:B------:R-:W-:Y:S01]  /*0a50*/  @!P2 IMAD.IADD R7, R7, 0x1, -R10 ;  /* 0x000000010707a824 */ /* 0x000fe200078e0a0a */
[----:B------:R-:W-:Y:S02]  /*0a60*/  @!P2 IADD3 R4, R4, 0x1, RZ ;  /* 0x000000010404a810 */ /* 0x000fe40007ffe0ff */
[----:B------:R-:W-:Y:S02]  /*0a70*/  ISETP.NE.AND P2, PT, R3, RZ, PT ;  /* 0x000000ff0300720c */ /* 0x000fe40003f45270 */
[----:B------:R-:W-:Y:S02]  /*0a80*/  ISETP.GE.U32.AND P0, PT, R7, R10, PT ;  /* 0x0000000a0700720c */ /* 0x000fe40003f06070 */
[----:B------:R-:W-:Y:S01]  /*0a90*/  LEA.HI.SX32 R7, R3, 0x1, 0x1 ;  /* 0x0000000103077811 */ /* 0x000fe200078f0aff */
[----:B------:R-:W-:-:S10]  /*0aa0*/  @!P3 IMAD.MOV R7, RZ, RZ, R2 ;  /* 0x000000ffff07b224 */ /* 0x000fd400078e0202 */
[----:B------:R-:W-:-:S04]  /*0ab0*/  @P0 VIADD R4, R4, 0x1 ;  /* 0x0000000104040836 */ /* 0x000fc80000000000 */
[----:B------:R-:W-:Y:S01]  /*0ac0*/  @!P1 IMAD.MOV R4, RZ, RZ, -R4 ;  /* 0x000000ffff049224 */ /* 0x000fe200078e0a04 */
[----:B------:R-:W-:Y:S01]  /*0ad0*/  @!P2 LOP3.LUT R4, RZ, R3, RZ, 0x33, !PT ;  /* 0x00000003ff04a212 */ /* 0x000fe200078e33ff */
[----:B------:R-:W-:-:S04]  /*0ae0*/  IMAD R3, R3, UR5, RZ ;  /* 0x0000000503037c24 */ /* 0x000fc8000f8e02ff */
        /* <DEDUP_REMOVED lines=9> */
[----:B0-----:R-:W-:Y:S01]  /*0b80*/  IADD3 R10, RZ, -R17, RZ ;  /* 0x80000011ff0a7210 */ /* 0x001fe20007ffe0ff */
[----:B------:R-:W-:-:S04]  /*0b90*/  IMAD.MOV.U32 R16, RZ, RZ, RZ ;  /* 0x000000ffff107224 */ /* 0x000fc800078e00ff */
[----:B------:R-:W-:Y:S01]  /*0ba0*/  IMAD R11, R10, R13, RZ ;  /* 0x0000000d0a0b7224 */ /* 0x000fe200078e02ff */
[----:B------:R-:W-:-:S03]  /*0bb0*/  IABS R10, R4 ;  /* 0x00000004000a7213 */ /* 0x000fc60000000000 */
[----:B------:R-:W-:-:S06]  /*0bc0*/  IMAD.HI.U32 R11, R17, R11, R16 ;  /* 0x0000000b110b7227 */ /* 0x000fcc00078e0010 */
[----:B------:R-:W-:-:S04]  /*0bd0*/  IMAD.HI.U32 R11, R11, R10, RZ ;  /* 0x0000000a0b0b7227 */ /* 0x000fc800078e00ff */
[----:B------:R-:W-:Y:S01]  /*0be0*/  IMAD R10, R11, R7, R10 ;  /* 0x000000070b0a7224 */ /* 0x000fe200078e020a */
[----:B------:R-:W-:-:S04]  /*0bf0*/  LOP3.LUT R7, R4, R13, RZ, 0x3c, !PT ;  /* 0x0000000d04077212 */ /* 0x000fc800078e3cff */
[----:B------:R-:W-:Y:S02]  /*0c00*/  ISETP.GT.U32.AND P1, PT, R13, R10, PT ;  /* 0x0000000a0d00720c */ /* 0x000fe40003f24070 */
[----:B------:R-:W-:-:S11]  /*0c10*/  ISETP.GE.AND P0, PT, R7, RZ, PT ;  /* 0x000000ff0700720c */ /* 0x000fd60003f06270 */
[----:B------:R-:W-:Y:S01]  /*0c20*/  @!P1 IMAD.IADD R10, R10, 0x1, -R13 ;  /* 0x000000010a0a9824 */ /* 0x000fe200078e0a0d */
[----:B------:R-:W-:Y:S02]  /*0c30*/  @!P1 IADD3 R11, R11, 0x1, RZ ;  /* 0x000000010b0b9810 */ /* 0x000fe40007ffe0ff */
[----:B------:R-:W-:Y:S02]  /*0c40*/  ISETP.NE.AND P1, PT, R2, RZ, PT ;  /* 0x000000ff0200720c */ /* 0x000fe40003f25270 */
[----:B------:R-:W-:-:S13]  /*0c50*/  ISETP.GE.U32.AND P2, PT, R10, R13, PT ;  /* 0x0000000d0a00720c */ /* 0x000fda0003f46070 */
[----:B------:R-:W-:-:S04]  /*0c60*/  @P2 VIADD R11, R11, 0x1 ;  /* 0x000000010b0b2836 */ /* 0x000fc80000000000 */
[----:B------:R-:W-:-:S04]  /*0c70*/  IMAD.MOV.U32 R7, RZ, RZ, R11 ;  /* 0x000000ffff077224 */ /* 0x000fc800078e000b */
        /* <DEDUP_REMOVED lines=16> */
[----:B------:R-:W-:Y:S02]  /*0d80*/  MOV R34, R18 ;  /* 0x0000001200227202 */ /* 0x000fe40000000f00 */
[----:B------:R-:W-:Y:S01]  /*0d90*/  MOV R35, R19 ;  /* 0x0000001300237202 */ /* 0x000fe20000000f00 */
[----:B------:R-:W-:Y:S05]  /*0da0*/  BRA `(.L_x_194) ;  /* 0x00000000004c7947 */ /* 0x000fea0003800000 */
.L_x_193:
        /* <DEDUP_REMOVED lines=19> */
.L_x_194:
[----:B------:R-:W-:Y:S05]  /*0ee0*/  BSYNC B0 ;  /* 0x0000000000007941 */ /* 0x000fea0003800000 */
.L_x_192:
        /* <DEDUP_REMOVED lines=43> */
.L_x_196:
        /* <DEDUP_REMOVED lines=19> */
.L_x_197:
[----:B------:R-:W-:Y:S05]  /*12d0*/  BSYNC B0 ;  /* 0x0000000000007941 */ /* 0x000fea0003800000 */
.L_x_195:
[----:B------:R-:W0:Y:S01]  /*12e0*/  LDC R9, c[0x0][0x2c4] ;  /* 0x0000b100ff097b82 */ /* 0x000e220000000800 */
[----:B------:R-:W1:Y:S01]  /*12f0*/  S2R R16, SR_TID.X ;  /* 0x0000000000107919 */ /* 0x000e620000002100 */
[----:B------:R-:W-:Y:S01]  /*1300*/  ISETP.GT.AND P4, PT, R3, RZ, PT ;  /* 0x000000ff0300720c */ /* 0x000fe20003f84270 */
[----:B------:R-:W-:Y:S01]  /*1310*/  ULDC UR5, c[0x0][0x3c4] ;  /* 0x0000f10000057ab9 */ /* 0x000fe20000000800 */
[----:B------:R-:W-:Y:S01]  /*1320*/  ULDC.64 UR8, c[0x0][0x208] ;  /* 0x0000820000087ab9 */ /* 0x000fe20000000a00 */
[----:B------:R-:W-:Y:S01]  /*1330*/  BSSY B0, `(.L_x_198) ;  /* 0x000003e000007945 */ /* 0x000fe20003800000 */
[----:B------:R-:W-:Y:S01]  /*1340*/  IMAD.MOV.U32 R30, RZ, RZ, -0x800000 ;  /* 0xff800000ff1e7424 */ /* 0x000fe200078e00ff */
[----:B0-----:R-:W-:-:S04]  /*1350*/  IABS R8, R9 ;  /* 0x0000000900087213 */ /* 0x001fc80000000000 */
[----:B------:R-:W0:Y:S01]  /*1360*/  I2F.RP R17, R8 ;  /* 0x0000000800117306 */ /* 0x000e220000209400 */
[----:B-1----:R-:W-:-:S07]  /*1370*/  ISETP.GT.AND P1, PT, R16, 0x7f, PT ;  /* 0x0000007f1000780c */ /* 0x002fce0003f24270 */
        /* <DEDUP_REMOVED lines=9> */
[----:B------:R-:W-:Y:S02]  /*1410*/  ISETP.GE.AND P2, PT, R6, RZ, PT ;  /* 0x000000ff0600720c */ /* 0x000fe40003f46270 */
[----:B------:R-:W-:Y:S01]  /*1420*/  SHF.R.S32.HI R6, RZ, 0x1f, R3 ;  /* 0x0000001fff067819 */ /* 0x000fe20000011403 */
[----:B------:R-:W-:-:S04]  /*1430*/  IMAD.HI.U32 R17, R18, R7, RZ ;  /* 0x0000000712117227 */ /* 0x000fc800078e00ff */
[----:B------:R-:W-:-:S04]  /*1440*/  IMAD.MOV R18, RZ, RZ, -R17 ;  /* 0x000000ffff127224 */ /* 0x000fc800078e0a11 */
[C---:B------:R-:W-:Y:S01]  /*1450*/  IMAD R19, R8.reuse, R18, R7 ;  /* 0x0000001208137224 */ /* 0x040fe200078e0207 */
[----:B------:R-:W-:Y:S01]  /*1460*/  LEA.HI.SX32 R18, R3, 0x1, 0x1 ;  /* 0x0000000103127811 */ /* 0x000fe200078f0aff */
[----:B------:R-:W0:Y:S01]  /*1470*/  @!P1 S2R R7, SR_CgaCtaId ;  /* 0x0000000000079919 */ /* 0x000e220000008800 */
[----:B------:R-:W-:Y:S02]  /*1480*/  @!P4 IMAD.MOV R18, RZ, RZ, R6 ;  /* 0x000000ffff12c224 */ /* 0x000fe400078e0206 */
[----:B------:R-:W-:-:S13]  /*1490*/  ISETP.GT.U32.AND P0, PT, R8, R19, PT ;  /* 0x000000130800720c */ /* 0x000fda0003f04070 */
[----:B------:R-:W-:Y:S02]  /*14a0*/  @!P0 IMAD.IADD R19, R19, 0x1, -R8 ;  /* 0x0000000113138824 */ /* 0x000fe400078e0a08 */
[----:B------:R-:W-:Y:S01]  /*14b0*/  @!P0 VIADD R17, R17, 0x1 ;  /* 0x0000000111118836 */ /* 0x000fe20000000000 */
[----:B------:R-:W-:Y:S02]  /*14c0*/  ISETP.NE.AND P0, PT, R9, RZ, PT ;  /* 0x000000ff0900720c */ /* 0x000fe40003f05270 */
[----:B------:R-:W-:Y:S02]  /*14d0*/  ISETP.GE.U32.AND P3, PT, R19, R8, PT ;  /* 0x000000081300720c */ /* 0x000fe40003f66070 */
[----:B------:R-:W-:Y:S02]  /*14e0*/  SHF.R.S32.HI R19, RZ, 0x1f, R16 ;  /* 0x0000001fff137819 */ /* 0x000fe40000011410 */
[----:B------:R-:W-:Y:S02]  /*14f0*/  @!P1 MOV R8, 0x400 ;  /* 0x0000040000089802 */ /* 0x000fe40000000f00 */
[----:B------:R-:W-:-:S04]  /*1500*/  LEA.HI R6, R19, R16, RZ, 0x4 ;  /* 0x0000001013067211 */ /* 0x000fc800078f20ff */
[----:B------:R-:W-:-:S03]  /*1510*/  SHF.R.S32.HI R24, RZ, 0x4, R6 ;  /* 0x00000004ff187819 */ /* 0x000fc60000011406 */
[----:B------:R-:W-:-:S04]  /*1520*/  @P3 VIADD R17, R17, 0x1 ;  /* 0x0000000111113836 */ /* 0x000fc80000000000 */
[----:B------:R-:W-:Y:S01]  /*1530*/  @!P2 IMAD.MOV R17, RZ, RZ, -R17 ;  /* 0x000000ffff11a224 */ /* 0x000fe200078e0a11 */
[----:B------:R-:W-:Y:S02]  /*1540*/  @!P0 LOP3.LUT R17, RZ, R9, RZ, 0x33, !PT ;  /* 0x00000009ff118212 */ /* 0x000fe400078e33ff */
[----:B------:R-:W-:-:S03]  /*1550*/  ISETP.GE.AND P0, PT, R24, UR5, PT ;  /* 0x0000000518007c0c */ /* 0x000fc6000bf06270 */
[----:B------:R-:W-:Y:S01]  /*1560*/  IMAD R3, R18, R17, RZ ;  /* 0x0000001112037224 */ /* 0x000fe200078e02ff */
[----:B0-----:R-:W-:Y:S01]  /*1570*/  @!P1 LEA R17, R7, R8, 0x18 ;  /* 0x0000000807119211 */ /* 0x001fe200078ec0ff */
[----:B------:R-:W-:Y:S01]  /*1580*/  IMAD.MOV.U32 R18, RZ, RZ, -0x800000 ;  /* 0xff800000ff127424 */ /* 0x000fe200078e00ff */
[----:B------:R-:W-:Y:S02]  /*1590*/  LOP3.LUT R7, R6, 0xfffffff0, RZ, 0xc0, !PT ;  /* 0xfffffff006077812 */ /* 0x000fe400078ec0ff */
[----:B------:R-:W-:Y:S01]  /*15a0*/  IABS R27, R3 ;  /* 0x00000003001b7213 */ /* 0x000fe20000000000 */
[----:B------:R-:W-:Y:S02]  /*15b0*/  @!P1 IMAD R17, R24, 0x44, R17 ;  /* 0x0000004418119824 */ /* 0x000fe400078e0211 */
[----:B------:R-:W-:Y:S02]  /*15c0*/  IMAD.IADD R8, R16, 0x1, -R7 ;  /* 0x0000000110087824 */ /* 0x000fe400078e0a07 */
[----:B------:R-:W-:-:S02]  /*15d0*/  VIADD R22, R27, UR4 ;  /* 0x000000041b167c36 */ /* 0x000fc40008000000 */
[----:B------:R-:W-:Y:S01]  /*15e0*/  @!P1 IMAD R17, R8, 0x4, R17 ;  /* 0x0000000408119824 */ /* 0x000fe200078e0211 */
[----:B------:R-:W-:Y:S06]  /*15f0*/  @P0 BRA `(.L_x_199) ;  /* 0x0000000000440947 */ /* 0x000fec0003800000 */
[----:B------:R-:W-:Y:S02]  /*1600*/  IADD3 R25, P2, R28, -UR7, RZ ;  /* 0x800000071c197c10 */ /* 0x000fe4000ff5e0ff */
[----:B------:R-:W-:Y:S02]  /*1610*/  SHF.R.S32.HI R7, RZ, 0x1f, R8 ;  /* 0x0000001fff077819 */ /* 0x000fe40000011408 */
[----:B------:R-:W-:Y:S02]  /*1620*/  ISETP.GT.U32.AND P0, PT, R25, R8, PT ;  /* 0x000000081900720c */ /* 0x000fe40003f04070 */
[----:B------:R-:W-:-:S04]  /*1630*/  IADD3.X R6, R5, ~UR6, RZ, P2, !PT ;  /* 0x8000000605067c10 */ /* 0x000fc800097fe4ff */
[----:B------:R-:W-:-:S13]  /*1640*/  ISETP.GT.AND.EX P0, PT, R6, R7, PT, P0 ;  /* 0x000000070600720c */ /* 0x000fda0003f04300 */
[----:B------:R-:W-:Y:S05]  /*1650*/  @!P0 BRA `(.L_x_199) ;  /* 0x00000000002c8947 */ /* 0x000fea0003800000 */
[----:B------:R-:W-:Y:S01]  /*1660*/  IADD3 R32, P0, R8, UR7, RZ ;  /* 0x0000000708207c10 */ /* 0x000fe2000ff1e0ff */
[----:B------:R-:W-:Y:S01]  /*1670*/  IMAD R25, R5, R24, RZ ;  /* 0x0000001805197224 */ /* 0x000fe200078e02ff */
[----:B------:R-:W-:Y:S01]  /*1680*/  SHF.R.S32.HI R6, RZ, 0x1f, R24 ;  /* 0x0000001fff067819 */ /* 0x000fe20000011418 */
[----:B------:R-:W-:Y:S01]  /*1690*/  ULDC.64 UR4, c[0x0][0x2b8] ;  /* 0x0000ae0000047ab9 */ /* 0x000fe20000000a00 */
[----:B------:R-:W-:-:S03]  /*16a0*/  IADD3.X R33, R7, UR6, RZ, P0, !PT ;  /* 0x0000000607217c10 */ /* 0x000fc600087fe4ff */
[C---:B------:R-:W-:Y:S02]  /*16b0*/  IMAD R6, R28.reuse, R6, R25 ;  /* 0x000000061c067224 */ /* 0x040fe400078e0219 */
[----:B------:R-:W-:-:S04]  /*16c0*/  IMAD.WIDE.U32 R32, R28, R24, R32 ;  /* 0x000000181c207225 */ /* 0x000fc800078e0020 */
[----:B------:R-:W-:Y:S01]  /*16d0*/  IMAD.IADD R6, R33, 0x1, R6 ;  /* 0x0000000121067824 */ /* 0x000fe200078e0206 */
[----:B------:R-:W-:-:S04]  /*16e0*/  LEA R24, P0, R32, UR4, 0x2 ;  /* 0x0000000420187c11 */ /* 0x000fc8000f8010ff */
[----:B------:R-:W-:-:S05]  /*16f0*/  LEA.HI.X R25, R32, UR5, R6, 0x2, P0 ;  /* 0x0000000520197c11 */ /* 0x000fca00080f1406 */
[----:B------:R0:W5:Y:S04]  /*1700*/  LDG.E R18, desc[UR8][R24.64] ;  /* 0x0000000818127981 */ /* 0x000168000c1e1900 */
.L_x_199:
[----:B------:R-:W-:Y:S05]  /*1710*/  BSYNC B0 ;  /* 0x0000000000007941 */ /* 0x000fea0003800000 */
.L_x_198:
[----:B-----5:R1:W-:Y:S01]  /*1720*/  @!P1 STS [R17], R18 ;  /* 0x0000001211009388 */ /* 0x0203e20000000800 */
[----:B------:R-:W-:Y:S01]  /*1730*/  BSSY B0, `(.L_x_200) ;  /* 0x000000d000007945 */ /* 0x000fe20003800000 */
[----:B------:R-:W-:Y:S06]  /*1740*/  BAR.SYNC.DEFER_BLOCKING 0x0 ;  /* 0x0000000000007b1d */ /* 0x000fec0000010000 */
[----:B------:R-:W-:Y:S05]  /*1750*/  @P1 BRA `(.L_x_201) ;  /* 0x0000000000281947 */ /* 0x000fea0003800000 */
[----:B------:R-:W2:Y:S01]  /*1760*/  S2R R6, SR_CgaCtaId ;  /* 0x0000000000067919 */ /* 0x000ea20000008800 */
[----:B------:R-:W-:Y:S02]  /*1770*/  LEA.HI R8, R19, R16, RZ, 0x3 ;  /* 0x0000001013087211 */ /* 0x000fe400078f18ff */
[----:B------:R-:W-:Y:S02]  /*1780*/  MOV R7, 0x400 ;  /* 0x0000040000077802 */ /* 0x000fe40000000f00 */
[----:B-1----:R-:W-:-:S05]  /*1790*/  LOP3.LUT R17, R8, 0xfffffff8, RZ, 0xc0, !PT ;  /* 0xfffffff808117812 */ /* 0x002fca00078ec0ff */
[----:B------:R-:W-:Y:S01]  /*17a0*/  IMAD.IADD R17, R16, 0x1, -R17 ;  /* 0x0000000110117824 */ /* 0x000fe200078e0a11 */
[----:B--2---:R-:W-:Y:S02]  /*17b0*/  LEA R6, R6, R7, 0x18 ;  /* 0x0000000706067211 */ /* 0x004fe400078ec0ff */
[----:B------:R-:W-:-:S03]  /*17c0*/  SHF.R.S32.HI R7, RZ, 0x3, R8 ;  /* 0x00000003ff077819 */ /* 0x000fc60000011408 */
[----:B------:R-:W-:-:S04]  /*17d0*/  IMAD R6, R17, 0x44, R6 ;  /* 0x0000004411067824 */ /* 0x000fc800078e0206 */
[----:B------:R-:W-:-:S05]  /*17e0*/  IMAD R6, R7, 0x4, R6 ;  /* 0x0000000407067824 */ /* 0x000fca00078e0206 */
[----:B------:R2:W3:Y:S02]  /*17f0*/  LDS R30, [R6] ;  /* 0x00000000061e7984 */ /* 0x0004e40000000800 */
.L_x_201:
[----:B------:R-:W-:Y:S05]  /*1800*/  BSYNC B0 ;  /* 0x0000000000007941 */ /* 0x000fea0003800000 */
.L_x_200:
[----:B0--3--:R-:W0:Y:S01]  /*1810*/  SHFL.BFLY PT, R25, R30, 0x4, 0x1f ;  /* 0x0c801f001e197f89 */ /* 0x009e2200000e0000 */
[----:B-1----:R-:W1:Y:S01]  /*1820*/  LDC R17, c[0x0][0x270] ;  /* 0x00009c00ff117b82 */ /* 0x002e620000000800 */
[----:B------:R-:W3:Y:S01]  /*1830*/  I2F.RP R18, R27 ;  /* 0x0000001b00127306 */ /* 0x000ee20000209400 */
[----:B------:R-:W-:Y:S01]  /*1840*/  ISETP.GT.AND P5, PT, R3, RZ, PT ;  /* 0x000000ff0300720c */ /* 0x000fe20003fa4270 */
[----:B------:R-:W-:Y:S06]  /*1850*/  BSSY B1, `(.L_x_202) ;  /* 0x000022c000017945 */ /* 0x000fec0003800000 */
[----:B---3--:R-:W3:Y:S01]  /*1860*/  MUFU.RCP R18, R18 ;  /* 0x0000001200127308 */ /* 0x008ee20000001000 */
[----:B0-----:R-:W-:-:S02]  /*1870*/  FMNMX.FTZ R25, R25, R30, !PT ;  /* 0x0000001e19197209 */ /* 0x001fc40007810000 */
[----:B-1----:R-:W-:-:S03]  /*1880*/  IABS R26, R17 ;  /* 0x00000011001a7213 */ /* 0x002fc60000000000 */
[----:B--2---:R-:W0:Y:S02]  /*1890*/  SHFL.BFLY PT, R6, R25, 0x2, 0x1f ;  /* 0x0c401f0019067f89 */ /* 0x004e2400000e0000 */
[----:B------:R-:W1:Y:S01]  /*18a0*/  I2F.U32.RP R24, R26 ;  /* 0x0000001a00187306 */ /* 0x000e620000209000 */
[----:B---3--:R-:W-:Y:S01]  /*18b0*/  VIADD R32, R18, 0xffffffe ;  /* 0x0ffffffe12207836 */ /* 0x008fe20000000000 */
[----:B------:R-:W-:-:S06]  /*18c0*/  IABS R18, R22 ;  /* 0x0000001600127213 */ /* 0x000fcc0000000000 */
[----:B------:R2:W-:Y:S01]  /*18d0*/  F2I.FTZ.U32.TRUNC.NTZ R33, R32 ;  /* 0x0000002000217305 */ /* 0x0005e2000021f000 */
[----:B0-----:R-:W-:Y:S01]  /*18e0*/  FMNMX.FTZ R6, R25, R6, !PT ;  /* 0x0000000619067209 */ /* 0x001fe20007810000 */
[----:B--2---:R-:W-:-:S04]  /*18f0*/  IMAD.MOV.U32 R32, RZ, RZ, RZ ;  /* 0x000000ffff207224 */ /* 0x004fc800078e00ff */
[----:B------:R-:W0:Y:S02]  /*1900*/  SHFL.BFLY PT, R7, R6, 0x1, 0x1f ;  /* 0x0c201f0006077f89 */ /* 0x000e2400000e0000 */
[----:B0-----:R-:W-:Y:S02]  /*1910*/  FMNMX.FTZ R7, R6, R7, !PT ;  /* 0x0000000706077209 */ /* 0x001fe40007810000 */
[----:B-1----:R-:W0:Y:S02]  /*1920*/  MUFU.RCP R6, R24 ;  /* 0x0000001800067308 */ /* 0x002e240000001000 */
[----:B------:R-:W-:-:S04]  /*1930*/  FSETP.NEU.FTZ.AND P0, PT, R7, -INF , PT ;  /* 0xff8000000700780b */ /* 0x000fc80003f1d000 */
[----:B------:R-:W-:Y:S02]  /*1940*/  FSEL R7, R7, RZ, P0 ;  /* 0x000000ff07077208 */ /* 0x000fe40000000000 */
[----:B------:R-:W-:-:S03]  /*1950*/  ISETP.GT.AND P0, PT, R2, RZ, PT ;  /* 0x000000ff0200720c */ /* 0x000fc60003f04270 */
[----:B------:R-:W-:-:S04]  /*1960*/  FADD.FTZ R31, -R7, R30 ;  /* 0x0000001e071f7221 */ /* 0x000fc80000010100 */
[----:B------:R-:W-:Y:S01]  /*1970*/  FMUL.FTZ R31, R31, 1.4426950216293334961 ;  /* 0x3fb8aa3b1f1f7820 */ /* 0x000fe20000410000 */
[----:B0-----:R-:W-:Y:S01]  /*1980*/  VIADD R38, R6, 0xffffffe ;  /* 0x0ffffffe06267836 */ /* 0x001fe20000000000 */
[----:B------:R-:W-:Y:S01]  /*1990*/  IABS R24, R4 ;  /* 0x0000000400187213 */ /* 0x000fe20000000000 */
[----:B------:R-:W-:Y:S01]  /*19a0*/  IMAD.MOV R6, RZ, RZ, -R33 ;  /* 0x000000ffff067224 */ /* 0x000fe200078e0a21 */
[----:B------:R-:W-:Y:S02]  /*19b0*/  LOP3.LUT R4, R4, R17, RZ, 0x3c, !PT ;  /* 0x0000001104047212 */ /* 0x000fe400078e3cff */
[----:B------:R-:W0:Y:S01]  /*19c0*/  MUFU.EX2 R31, R31 ;  /* 0x0000001f001f7308 */ /* 0x000e220000000800 */
[----:B------:R-:W-:Y:S01]  /*19d0*/  IMAD R25, R6, R27, RZ ;  /* 0x0000001b06197224 */ /* 0x000fe200078e02ff */
[----:B------:R-:W-:-:S03]  /*19e0*/  IABS R6, R3 ;  /* 0x0000000300067213 */ /* 0x000fc60000000000 */
[----:B------:R-:W-:Y:S01]  /*19f0*/  IMAD.HI.U32 R25, R33, R25, R32 ;  /* 0x0000001921197227 */ /* 0x000fe200078e0020 */
[----:B------:R-:W-:Y:S02]  /*1a00*/  IABS R33, R17 ;  /* 0x0000001100217213 */ /* 0x000fe40000000000 */
[----:B------:R-:W1:Y:S01]  /*1a10*/  F2I.FTZ.U32.TRUNC.NTZ R39, R38 ;  /* 0x0000002600277305 */ /* 0x000e62000021f000 */
[----:B------:R-:W-:Y:S02]  /*1a20*/  IMAD.MOV R6, RZ, RZ, -R6 ;  /* 0x000000ffff067224 */ /* 0x000fe400078e0a06 */
[----:B------:R-:W-:-:S04]  /*1a30*/  IMAD.HI.U32 R25, R25, R18, RZ ;  /* 0x0000001219197227 */ /* 0x000fc800078e00ff */
[----:B------:R-:W-:Y:S01]  /*1a40*/  IMAD R6, R25, R6, R18 ;  /* 0x0000000619067224 */ /* 0x000fe200078e0212 */
[----:B0-----:R-:W0:Y:S01]  /*1a50*/  SHFL.BFLY PT, R8, R31, 0x4, 0x1f ;  /* 0x0c801f001f087f89 */ /* 0x001e2200000e0000 */
[----:B------:R-:W-:-:S03]  /*1a60*/  IMAD.MOV R33, RZ, RZ, -R33 ;  /* 0x000000ffff217224 */ /* 0x000fc600078e0a21 */
[----:B------:R-:W-:Y:S01]  /*1a70*/  ISETP.GT.U32.AND P1, PT, R27, R6, PT ;  /* 0x000000061b00720c */ /* 0x000fe20003f24070 */
[----:B-1----:R-:W-:Y:S02]  /*1a80*/  IMAD.MOV R37, RZ, RZ, -R39 ;  /* 0x000000ffff257224 */ /* 0x002fe400078e0a27 */
[----:B------:R-:W-:Y:S02]  /*1a90*/  IMAD.MOV.U32 R38, RZ, RZ, RZ ;  /* 0x000000ffff267224 */ /* 0x000fe400078e00ff */
[----:B------:R-:W-:-:S04]  /*1aa0*/  IMAD R37, R37, R26, RZ ;  /* 0x0000001a25257224 */ /* 0x000fc800078e02ff */
[----:B------:R-:W-:-:S04]  /*1ab0*/  IMAD.HI.U32 R37, R39, R37, R38 ;  /* 0x0000002527257227 */ /* 0x000fc800078e0026 */
[----:B------:R-:W-:Y:S02]  /*1ac0*/  @!P1 IMAD.IADD R6, R6, 0x1, -R27 ;  /* 0x0000000106069824 */ /* 0x000fe400078e0a1b */
[----:B------:R-:W-:-:S03]  /*1ad0*/  IMAD.HI.U32 R32, R37, R24, RZ ;  /* 0x0000001825207227 */ /* 0x000fc600078e00ff */
[-C--:B------:R-:W-:Y:S01]  /*1ae0*/  ISETP.GE.U32.AND P4, PT, R6, R27.reuse, PT ;  /* 0x0000001b0600720c */ /* 0x080fe20003f86070 */
[----:B0-----:R-:W-:Y:S01]  /*1af0*/  FADD.FTZ R8, R31, R8 ;  /* 0x000000081f087221 */ /* 0x001fe20000010000 */
[----:B------:R-:W-:Y:S01]  /*1b00*/  IMAD.HI.U32 R36, R37, R18, RZ ;  /* 0x0000001225247227 */ /* 0x000fe200078e00ff */
[----:B------:R-:W-:Y:S02]  /*1b10*/  SHF.R.S32.HI R6, RZ, 0x1f, R2 ;  /* 0x0000001fff067819 */ /* 0x000fe40000011402 */
[----:B------:R-:W-:Y:S01]  /*1b20*/  LOP3.LUT R37, R22, R27, RZ, 0x3c, !PT ;  /* 0x0000001b16257212 */ /* 0x000fe200078e3cff */
[----:B------:R-:W0:Y:S01]  /*1b30*/  SHFL.BFLY PT, R29, R8, 0x2, 0x1f ;  /* 0x0c401f00081d7f89 */ /* 0x000e2200000e0000 */
[----:B------:R-:W-:Y:S01]  /*1b40*/  IMAD R31, R32, R33, R24 ;  /* 0x00000021201f7224 */ /* 0x000fe200078e0218 */
[----:B------:R-:W-:Y:S01]  /*1b50*/  LOP3.LUT R22, R22, R17, RZ, 0x3c, !PT ;  /* 0x0000001116167212 */ /* 0x000fe200078e3cff */
[----:B------:R-:W-:Y:S01]  /*1b60*/  IMAD R33, R36, R33, R18 ;  /* 0x0000002124217224 */ /* 0x000fe200078e0212 */
[----:B------:R-:W-:Y:S01]  /*1b70*/  LEA.HI.SX32 R18, R2, 0x1, 0x1 ;  /* 0x0000000102127811 */ /* 0x000fe200078f0aff */
[----:B------:R-:W-:Y:S01]  /*1b80*/  @!P0 IMAD.MOV R18, RZ, RZ, R6 ;  /* 0x000000ffff128224 */ /* 0x000fe200078e0206 */
[C---:B------:R-:W-:Y:S01]  /*1b90*/  ISETP.GT.U32.AND P3, PT, R26.reuse, R31, PT ;  /* 0x0000001f1a00720c */ /* 0x040fe20003f64070 */
[----:B------:R-:W-:Y:S01]  /*1ba0*/  @!P1 VIADD R25, R25, 0x1 ;  /* 0x0000000119199836 */ /* 0x000fe20000000000 */
[----:B------:R-:W-:Y:S01]  /*1bb0*/  ISETP.GT.U32.AND P2, PT, R26, R33, PT ;  /* 0x000000211a00720c */ /* 0x000fe20003f44070 */
[----:B------:R-:W1:Y:S01]  /*1bc0*/  LDC.U8 R24, c[0x0][0x3d9] ;  /* 0x0000f640ff187b82 */ /* 0x000e620000000000 */
[----:B------:R-:W-:Y:S01]  /*1bd0*/  ISETP.GE.AND P0, PT, R37, RZ, PT ;  /* 0x000000ff2500720c */ /* 0x000fe20003f06270 */
[----:B------:R-:W-:Y:S01]  /*1be0*/  @P4 VIADD R25, R25, 0x1 ;  /* 0x0000000119194836 */ /* 0x000fe20000000000 */
[----:B------:R-:W-:-:S02]  /*1bf0*/  ISETP.NE.AND P1, PT, R3, RZ, PT ;  /* 0x000000ff0300720c */ /* 0x000fc40003f25270 */
[----:B------:R-:W-:-:S05]  /*1c00*/  LEA.HI.SX32 R6, R3, 0x1, 0x1 ;  /* 0x0000000103067811 */ /* 0x000fca00078f0aff */
[--C-:B------:R-:W-:Y:S02]  /*1c10*/  @!P3 IMAD.IADD R31, R31, 0x1, -R26.reuse ;  /* 0x000000011f1fb824 */ /* 0x100fe400078e0a1a */
[----:B------:R-:W-:Y:S02]  /*1c20*/  @!P2 IMAD.IADD R33, R33, 0x1, -R26 ;  /* 0x000000012121a824 */ /* 0x000fe400078e0a1a */
[----:B------:R-:W-:Y:S02]  /*1c30*/  @!P0 IMAD.MOV R25, RZ, RZ, -R25 ;  /* 0x000000ffff198224 */ /* 0x000fe400078e0a19 */
[----:B0-----:R-:W-:Y:S01]  /*1c40*/  FADD.FTZ R29, R8, R29 ;  /* 0x0000001d081d7221 */ /* 0x001fe20000010000 */
[----:B------:R-:W-:Y:S01]  /*1c50*/  ISETP.GE.U32.AND P4, PT, R31, R26, PT ;  /* 0x0000001a1f00720c */ /* 0x000fe20003f86070 */
[----:B------:R-:W-:Y:S01]  /*1c60*/  @!P3 VIADD R32, R32, 0x1 ;  /* 0x000000012020b836 */ /* 0x000fe20000000000 */
[----:B------:R-:W-:Y:S01]  /*1c70*/  @!P1 LOP3.LUT R25, RZ, R27, RZ, 0x33, !PT ;  /* 0x0000001bff199212 */ /* 0x000fe200078e33ff */
[----:B------:R-:W-:Y:S01]  /*1c80*/  @!P2 VIADD R36, R36, 0x1 ;  /* 0x000000012424a836 */ /* 0x000fe20000000000 */
[----:B------:R-:W0:Y:S01]  /*1c90*/  SHFL.BFLY PT, R8, R29, 0x1, 0x1f ;  /* 0x0c201f001d087f89 */ /* 0x000e2200000e0000 */
[----:B------:R-:W-:-:S02]  /*1ca0*/  ISETP.GE.AND P1, PT, R4, RZ, PT ;  /* 0x000000ff0400720c */ /* 0x000fc40003f26270 */
[----:B------:R-:W-:Y:S02]  /*1cb0*/  ISETP.GE.AND P3, PT, R22, RZ, PT ;  /* 0x000000ff1600720c */ /* 0x000fe40003f66270 */
[----:B-1----:R-:W-:Y:S02]  /*1cc0*/  ISETP.NE.AND P2, PT, R24, RZ, PT ;  /* 0x000000ff1800720c */ /* 0x002fe40003f45270 */
[----:B------:R-:W-:Y:S02]  /*1cd0*/  LOP3.LUT R27, RZ, R17, RZ, 0x33, !PT ;  /* 0x00000011ff1b7212 */ /* 0x000fe400078e33ff */
[----:B------:R-:W-:Y:S01]  /*1ce0*/  @P4 VIADD R32, R32, 0x1 ;  /* 0x0000000120204836 */ /* 0x000fe20000000000 */
[C---:B------:R-:W-:Y:S02]  /*1cf0*/  LOP3.LUT P4, RZ, R16.reuse, 0x7, RZ, 0xc0, !PT ;  /* 0x0000000710ff7812 */ /* 0x040fe4000788c0ff */
[----:B------:R-:W-:Y:S02]  /*1d00*/  SEL R9, R9, 0x1, !P2 ;  /* 0x0000000109097807 */ /* 0x000fe40005000000 */
[----:B------:R-:W-:Y:S01]  /*1d10*/  ISETP.GT.OR P4, PT, R16, 0x7f, P4 ;  /* 0x0000007f1000780c */ /* 0x000fe20002784670 */
[----:B------:R-:W-:Y:S01]  /*1d20*/  @!P1 IMAD.MOV R32, RZ, RZ, -R32 ;  /* 0x000000ffff209224 */ /* 0x000fe200078e0a20 */
[----:B------:R-:W-:Y:S01]  /*1d30*/  ISETP.LT.U32.AND P1, PT, R20, R25, PT ;  /* 0x000000191400720c */ /* 0x000fe20003f21070 */
[----:B0-----:R-:W-:Y:S01]  /*1d40*/  FADD.FTZ R8, R29, R8 ;  /* 0x000000081d087221 */ /* 0x001fe20000010000 */
[----:B------:R-:W-:-:S04]  /*1d50*/  SHF.R.S32.HI R29, RZ, 0x1f, R3 ;  /* 0x0000001fff1d7819 */ /* 0x000fc80000011403 */
[----:B------:R-:W-:Y:S01]  /*1d60*/  FSETP.NE.FTZ.AND P0, PT, R8, RZ, PT ;  /* 0x000000ff0800720b */ /* 0x000fe20003f15000 */
[----:B------:R-:W-:Y:S01]  /*1d70*/  @!P5 IMAD.MOV R6, RZ, RZ, R29 ;  /* 0x000000ffff06d224 */ /* 0x000fe200078e021d */
[----:B------:R-:W-:Y:S02]  /*1d80*/  ISETP.GE.U32.AND P5, PT, R33, R26, PT ;  /* 0x0000001a2100720c */ /* 0x000fe40003fa6070 */
[----:B------:R-:W-:-:S04]  /*1d90*/  SHF.R.S32.HI R33, RZ, 0x1f, R25 ;  /* 0x0000001fff217819 */ /* 0x000fc80000011419 */
[----:B------:R-:W-:-:S05]  /*1da0*/  ISETP.LT.AND.EX P1, PT, R21, R33, PT, P1 ;  /* 0x000000211500720c */ /* 0x000fca0003f21310 */
[----:B------:R-:W0:Y:S02]  /*1db0*/  @P0 MUFU.LG2 R4, R8 ;  /* 0x0000000800040308 */ /* 0x000e240000000c00 */
[----:B------:R-:W-:Y:S01]  /*1dc0*/  @P5 VIADD R36, R36, 0x1 ;  /* 0x0000000124245836 */ /* 0x000fe20000000000 */
[----:B------:R-:W-:-:S03]  /*1dd0*/  ISETP.NE.AND P5, PT, R17, RZ, PT ;  /* 0x000000ff1100720c */ /* 0x000fc60003fa5270 */
[----:B------:R-:W-:Y:S01]  /*1de0*/  @!P3 IMAD.MOV R36, RZ, RZ, -R36 ;  /* 0x000000ffff24b224 */ /* 0x000fe200078e0a24 */
[----:B------:R-:W-:-:S04]  /*1df0*/  SEL R32, R27, R32, !P5 ;  /* 0x000000201b207207 */ /* 0x000fc80006800000 */
[----:B------:R-:W-:Y:S01]  /*1e00*/  SEL R36, R27, R36, !P5 ;  /* 0x000000241b247207 */ /* 0x000fe20006800000 */
[-C--:B------:R-:W-:Y:S02]  /*1e10*/  IMAD R31, R32, R9.reuse, RZ ;  /* 0x00000009201f7224 */ /* 0x080fe400078e02ff */
[----:B------:R-:W-:Y:S02]  /*1e20*/  IMAD.MOV.U32 R27, RZ, RZ, 0x7f800000 ;  /* 0x7f800000ff1b7424 */ /* 0x000fe400078e00ff */
[----:B------:R-:W-:Y:S02]  /*1e30*/  IMAD R29, R36, R9, RZ ;  /* 0x00000009241d7224 */ /* 0x000fe400078e02ff */
[----:B0-----:R-:W-:Y:S01]  /*1e40*/  @P0 FFMA.FTZ R27, R4, 0.69314718246459960938, R7 ;  /* 0x3f317218041b0823 */ /* 0x001fe20000010007 */
[----:B------:R-:W-:Y:S01]  /*1e50*/  SEL R9, R20, R25, P1 ;  /* 0x0000001914097207 */ /* 0x000fe20000800000 */
[----:B------:R-:W-:Y:S01]  /*1e60*/  IMAD R7, R18, R31, RZ ;  /* 0x0000001f12077224 */ /* 0x000fe200078e02ff */
[----:B------:R-:W-:Y:S01]  /*1e70*/  SEL R8, R21, R33, P1 ;  /* 0x0000002115087207 */ /* 0x000fe20000800000 */
[----:B------:R-:W-:Y:S01]  /*1e80*/  IMAD R6, R29, R6, RZ ;  /* 0x000000061d067224 */ /* 0x000fe200078e02ff */
[----:B------:R-:W-:Y:S06]  /*1e90*/  @P4 BRA `(.L_x_203) ;  /* 0x0000001c001c4947 */ /* 0x000fec0003800000 */
[----:B------:R-:W-:Y:S01]  /*1ea0*/  ULDC.U8 UR4, c[0x0][0x3d8] ;  /* 0x0000f60000047ab9 */ /* 0x000fe20000000000 */
[----:B------:R-:W-:Y:S02]  /*1eb0*/  LEA.HI R4, R19, R16, RZ, 0x3 ;  /* 0x0000001013047211 */ /* 0x000fe400078f18ff */
[----:B------:R-:W-:Y:S02]  /*1ec0*/  ISETP.NE.AND P1, PT, RZ, UR4, PT ;  /* 0x00000004ff007c0c */ /* 0x000fe4000bf25270 */
[----:B------:R-:W-:-:S04]  /*1ed0*/  SHF.R.S32.HI R4, RZ, 0x3, R4 ;  /* 0x00000003ff047819 */ /* 0x000fc80000011404 */
[----:B------:R-:W-:-:S04]  /*1ee0*/  IADD3 R32, P0, R4, UR7, RZ ;  /* 0x0000000704207c10 */ /* 0x000fc8000ff1e0ff */
[----:B------:R-:W-:-:S03]  /*1ef0*/  LEA.HI.X.SX32 R33, R4, UR6, 0x1, P0 ;  /* 0x0000000604217c11 */ /* 0x000fc600080f0eff */
[----:B------:R-:W-:Y:S06]  /*1f00*/  @!P1 BRA `(.L_x_204) ;  /* 0x0000001800f09947 */ /* 0x000fec0003800000 */
        /* <DEDUP_REMOVED lines=30> */
[----:B------:R-:W-:Y:S05]  /*20f0*/  CALL.REL.NOINC `($__internal_4_$__cuda_sm20_div_s64) ;  /* 0x0000002400cc7944 */ /* 0x000fea0003c00000 */
        /* <DEDUP_REMOVED lines=9> */
.L_x_206:
        /* <DEDUP_REMOVED lines=22> */
.L_x_207:
[----:B------:R-:W-:Y:S05]  /*22f0*/  BSYNC B0 ;  /* 0x0000000000007941 */ /* 0x000fea0003800000 */
.L_x_205:
        /* <DEDUP_REMOVED lines=11> */
[-C--:B------:R-:W-:Y:S02]  /*23b0*/  IADD3.X R16, RZ, ~R19.reuse, RZ, P0, !PT ;  /* 0x80000013ff107210 */ /* 0x080fe400007fe4ff */
[----:B------:R-:W-:Y:S01]  /*23c0*/  MOV R36, R18 ;  /* 0x0000001200247202 */ /* 0x000fe20000000f00 */
[----:B------:R-:W-:Y:S01]  /*23d0*/  IMAD.WIDE.U32 R32, R23, R20, R32 ;  /* 0x0000001417207225 */ /* 0x000fe200078e0020 */
[----:B------:R-:W-:-:S03]  /*23e0*/  MOV R37, R19 ;  /* 0x0000001300257202 */ /* 0x000fc60000000f00 */
[----:B------:R-:W-:-:S04]  /*23f0*/  IMAD R21, R16, R23, RZ ;  /* 0x0000001710157224 */ /* 0x000fc800078e02ff */
[----:B------:R-:W-:-:S05]  /*2400*/  IMAD R0, R0, R20, R21 ;  /* 0x0000001400007224 */ /* 0x000fca00078e0215 */
[----:B------:R-:W-:Y:S01]  /*2410*/  IADD3 R0, R33, R0, RZ ;  /* 0x0000000021007210 */ /* 0x000fe20007ffe0ff */
[----:B------:R-:W-:Y:S05]  /*2420*/  BRA `(.L_x_210) ;  /* 0x0000000000587947 */ /* 0x000fea0003800000 */
.L_x_209:
        /* <DEDUP_REMOVED lines=22> */
.L_x_210:
[----:B------:R-:W-:Y:S05]  /*2590*/  BSYNC B0 ;  /* 0x0000000000007941 */ /* 0x000fea0003800000 */
.L_x_208:
        /* <DEDUP_REMOVED lines=11> */
[----:B------:R-:W-:Y:S05]  /*2650*/  CALL.REL.NOINC `($__internal_4_$__cuda_sm20_div_s64) ;  /* 0x0000002000747944 */ /* 0x000fea0003c00000 */
[----:B------:R-:W-:-:S04]  /*2660*/  IADD3 R17, P0, RZ, -R18, RZ ;  /* 0x80000012ff117210 */ /* 0x000fc80007f1e0ff */
[----:B------:R-:W-:Y:S01]  /*2670*/  IADD3.X R16, RZ, ~R19, RZ, P0, !PT ;  /* 0x80000013ff107210 */ /* 0x000fe200007fe4ff */
[----:B------:R-:W-:-:S04]  /*2680*/  IMAD.WIDE.U32 R36, R5, R17, R36 ;  /* 0x0000001105247225 */ /* 0x000fc800078e0024 */
[----:B------:R-:W-:-:S04]  /*2690*/  IMAD R16, R16, R5, RZ ;  /* 0x0000000510107224 */ /* 0x000fc800078e02ff */
[----:B------:R-:W-:-:S05]  /*26a0*/  IMAD R4, R4, R17, R16 ;  /* 0x0000001104047224 */ /* 0x000fca00078e0210 */
[----:B------:R-:W-:Y:S01]  /*26b0*/  IADD3 R4, R37, R4, RZ ;  /* 0x0000000425047210 */ /* 0x000fe20007ffe0ff */
[----:B------:R-:W-:Y:S05]  /*26c0*/  BRA `(.L_x_213) ;  /* 0x0000000000587947 */ /* 0x000fea0003800000 */
.L_x_212:
[----:B------:R-:W0:Y:S01]  /*26d0*/  I2F.U32.RP R19, R5 ;  /* 0x0000000500137306 */ /* 0x000e220000209000 */
[----:B------:R-:W-:-:S07]  /*26e0*/  ISETP.NE.U32.AND P0, PT, R5, RZ, PT ;  /* 0x000000ff0500720c */ /* 0x000fce0003f05070 */
[----:B0-----:R-:W0:Y:S02]  /*26f0*/  MUFU.RCP R16, R19 ;  /* 0x0000001300107308 */ /* 0x001e240000001000 */
[----:B0-----:R-:W-:Y:S01]  /*2700*/  IADD3 R16, R16, 0xffffffe, RZ ;  /* 0x0ffffffe10107810 */ /* 0x001fe20007ffe0ff */
[----:B------:R-:W-:-:S05]  /*2710*/  HFMA2.MMA R19, -RZ, RZ, 0, 0 ;  /* 0x00000000ff137435 */ /* 0x000fca00000001ff */
        /* <DEDUP_REMOVED lines=17> */
.L_x_213:
[----:B------:R-:W-:Y:S05]  /*2830*/  BSYNC B0 ;  /* 0x0000000000007941 */ /* 0x000fea0003800000 */
.L_x_211:
        /* <DEDUP_REMOVED lines=38> */
[----:B------:R-:W-:Y:S05]  /*2aa0*/  CALL.REL.NOINC `($__internal_4_$__cuda_sm20_div_s64) ;  /* 0x0000001c00607944 */ /* 0x000fea0003c00000 */
        /* <DEDUP_REMOVED lines=12> */
.L_x_215:
        /* <DEDUP_REMOVED lines=23> */
.L_x_216:
[----:B------:R-:W-:Y:S05]  /*2ce0*/  BSYNC B0 ;  /* 0x0000000000007941 */ /* 0x000fea0003800000 */
.L_x_214:
        /* <DEDUP_REMOVED lines=18> */
.L_x_218:
        /* <DEDUP_REMOVED lines=22> */
.L_x_219:
[----:B------:R-:W-:Y:S05]  /*2f70*/  BSYNC B0 ;  /* 0x0000000000007941 */ /* 0x000fea0003800000 */
.L_x_217:
        /* <DEDUP_REMOVED lines=20> */
.L_x_221:
[----:B------:R-:W0:Y:S01]  /*30c0*/  I2F.U32.RP R19, R13 ;  /* 0x0000000d00137306 */ /* 0x000e220000209000 */
[----:B------:R-:W-:Y:S01]  /*30d0*/  IMAD.MOV.U32 R20, RZ, RZ, RZ ;  /* 0x000000ffff147224 */ /* 0x000fe200078e00ff */
[----:B------:R-:W-:-:S06]  /*30e0*/  ISETP.NE.U32.AND P0, PT, R13, RZ, PT ;  /* 0x000000ff0d00720c */ /* 0x000fcc0003f05070 */
        /* <DEDUP_REMOVED lines=20> */
.L_x_222:
[----:B------:R-:W-:Y:S05]  /*3230*/  BSYNC B0 ;  /* 0x0000000000007941 */ /* 0x000fea0003800000 */
.L_x_220:
[----:B------:R-:W-:Y:S01]  /*3240*/  SHF.R.S32.HI R17, RZ, 0x1f, R7 ;  /* 0x0000001fff117819 */ /* 0x000fe20000011407 */
[-C--:B------:R-:W-:Y:S01]  /*3250*/  IMAD R12, R19, R7.reuse, RZ ;  /* 0x00000007130c7224 */ /* 0x080fe200078e02ff */
[----:B------:R-:W-:Y:S01]  /*3260*/  ULDC UR4, c[0x0][0x2c4] ;  /* 0x0000b10000047ab9 */ /* 0x000fe20000000800 */
[----:B------:R-:W-:Y:S01]  /*3270*/  IMAD.WIDE.U32 R42, R18, R7, RZ ;  /* 0x00000007122a7225 */ /* 0x000fe200078e00ff */
[----:B------:R-:W-:Y:S03]  /*3280*/  BSSY B0, `(.L_x_223) ;  /* 0x000003a000007945 */ /* 0x000fe60003800000 */
[----:B------:R-:W-:Y:S01]  /*3290*/  IMAD R7, R17, R18, R12 ;  /* 0x0000001211077224 */ /* 0x000fe200078e020c */
[----:B------:R-:W-:Y:S01]  /*32a0*/  SHF.R.S32.HI R18, RZ, 0x1f, R2 ;  /* 0x0000001fff127819 */ /* 0x000fe20000011402 */
[----:B------:R-:W-:Y:S01]  /*32b0*/  IMAD R17, R15, R2, RZ ;  /* 0x000000020f117224 */ /* 0x000fe200078e02ff */
[----:B------:R-:W-:Y:S01]  /*32c0*/  LOP3.LUT R15, R41, R10, RZ, 0xfc, !PT ;  /* 0x0000000a290f7212 */ /* 0x000fe200078efcff */
[----:B------:R-:W-:Y:S01]  /*32d0*/  IMAD R45, R23, UR4, RZ ;  /* 0x00000004172d7c24 */ /* 0x000fe2000f8e02ff */
[----:B------:R-:W-:Y:S01]  /*32e0*/  IADD3 R7, R43, R7, RZ ;  /* 0x000000072b077210 */ /* 0x000fe20007ffe0ff */
[----:B------:R-:W-:Y:S01]  /*32f0*/  IMAD R17, R18, R13, R17 ;  /* 0x0000000d12117224 */ /* 0x000fe200078e0211 */
[----:B------:R-:W-:Y:S01]  /*3300*/  ISETP.NE.U32.AND P0, PT, R15, RZ, PT ;  /* 0x000000ff0f00720c */ /* 0x000fe20003f05070 */
[----:B------:R-:W-:Y:S01]  /*3310*/  IMAD R12, R14, R45, RZ ;  /* 0x0000002d0e0c7224 */ /* 0x000fe200078e02ff */
[----:B------:R-:W-:Y:S01]  /*3320*/  SHF.R.S32.HI R19, RZ, 0x1f, R45 ;  /* 0x0000001fff137819 */ /* 0x000fe2000001142d */
        /* <DEDUP_REMOVED lines=11> */
[----:B------:R-:W-:Y:S05]  /*33e0*/  CALL.REL.NOINC `($__internal_4_$__cuda_sm20_div_s64) ;  /* 0x0000001400107944 */ /* 0x000fea0003c00000 */
        /* <DEDUP_REMOVED lines=12> */
.L_x_224:
        /* <DEDUP_REMOVED lines=23> */
.L_x_225:
[----:B------:R-:W-:Y:S05]  /*3620*/  BSYNC B0 ;  /* 0x0000000000007941 */ /* 0x000fea0003800000 */
.L_x_223:
        /* <DEDUP_REMOVED lines=29> */
.L_x_227:
        /* <DEDUP_REMOVED lines=23> */
.L_x_228:
[----:B------:R-:W-:Y:S05]  /*3970*/  BSYNC B0 ;  /* 0x0000000000007941 */ /* 0x000fea0003800000 */
.L_x_226:
[----:B------:R-:W-:Y:S01]  /*3980*/  IADD3 R33, P1, P0, R36, R34, R32 ;  /* 0x0000002224217210 */ /* 0x000fe2000783e020 */
[----:B------:R-:W-:-:S03]  /*3990*/  ULDC.64 UR4, c[0x0][0x2b0] ;  /* 0x0000ac0000047ab9 */ /* 0x000fc60000000a00 */
[----:B------:R-:W-:Y:S02]  /*39a0*/  IADD3 R33, P3, P2, R42, R33, R44 ;  /* 0x000000212a217210 */ /* 0x000fe40007a7e02c */
[----:B------:R-:W-:Y:S01]  /*39b0*/  IADD3.X R0, R4, R5, R0, P1, P0 ;  /* 0x0000000504007210 */ /* 0x000fe20000fe0400 */
[----:B------:R-:W-:Y:S01]  /*39c0*/  IMAD R5, R19, R6, RZ ;  /* 0x0000000613057224 */ /* 0x000fe200078e02ff */
[----:B------:R-:W-:Y:S02]  /*39d0*/  IADD3 R14, P1, P0, R46, R33, R14 ;  /* 0x000000212e0e7210 */ /* 0x000fe4000783e00e */
[----:B------:R-:W-:Y:S02]  /*39e0*/  IADD3.X R0, R7, R0, R2, P3, P2 ;  /* 0x0000000007007210 */ /* 0x000fe40001fe4402 */
[----:B------:R-:W-:Y:S02]  /*39f0*/  SHF.R.S32.HI R2, RZ, 0x1f, R6 ;  /* 0x0000001fff027819 */ /* 0x000fe40000011406 */
[----:B------:R-:W-:-:S02]  /*3a00*/  IADD3.X R15, R11, R0, R12, P1, P0 ;  /* 0x000000000b0f7210 */ /* 0x000fc40000fe040c */
[----:B------:R-:W-:Y:S01]  /*3a10*/  SHF.R.S32.HI R0, RZ, 0x1f, R3 ;  /* 0x0000001fff007819 */ /* 0x000fe20000011403 */
[-C--:B------:R-:W-:Y:S02]  /*3a20*/  IMAD R2, R2, R18.reuse, R5 ;  /* 0x0000001202027224 */ /* 0x080fe400078e0205 */
[----:B------:R-:W-:-:S04]  /*3a30*/  IMAD.WIDE.U32 R14, R6, R18, R14 ;  /* 0x00000012060e7225 */ /* 0x000fc800078e000e */
[----:B------:R-:W-:Y:S02]  /*3a40*/  IMAD R5, R8, R3, RZ ;  /* 0x0000000308057224 */ /* 0x000fe400078e02ff */
        /* <DEDUP_REMOVED lines=8> */
.L_x_204:
[----:B------:R-:W-:Y:S02]  /*3ad0*/  ULDC.64 UR4, c[0x0][0x2b0] ;  /* 0x0000ac0000047ab9 */ /* 0x000fe40000000a00 */
[----:B------:R-:W-:-:S04]  /*3ae0*/  LEA R2, P0, R32, UR4, 0x2 ;  /* 0x0000000420027c11 */ /* 0x000fc8000f8010ff */
[----:B------:R-:W-:-:S05]  /*3af0*/  LEA.HI.X R3, R32, UR5, R33, 0x2, P0 ;  /* 0x0000000520037c11 */ /* 0x000fca00080f1421 */
[----:B------:R0:W-:Y:S04]  /*3b00*/  STG.E desc[UR8][R2.64], R27 ;  /* 0x0000001b02007986 */ /* 0x0001e8000c101908 */
.L_x_203:
[----:B------:R-:W-:Y:S05]  /*3b10*/  BSYNC B1 ;  /* 0x0000000000017941 */ /* 0x000fea0003800000 */
.L_x_202:
[----:B01----:R-:W0:Y:S01]  /*3b20*/  S2R R2, SR_TID.X ;  /* 0x0000000000027919 */ /* 0x003e220000002100 */
[----:B------:R-:W1:Y:S01]  /*3b30*/  LDC R0, c[0x0][0x3c4] ;  /* 0x0000f100ff007b82 */ /* 0x000e620000000800 */
[----:B------:R-:W-:Y:S01]  /*3b40*/  BSSY B0, `(.L_x_229) ;  /* 0x0000012000007945 */ /* 0x000fe20003800000 */
[----:B0-----:R-:W-:-:S04]  /*3b50*/  SHF.R.S32.HI R3, RZ, 0x1f, R2 ;  /* 0x0000001fff037819 */ /* 0x001fc80000011402 */
[----:B------:R-:W-:-:S04]  /*3b60*/  LEA.HI R32, R3, R2, RZ, 0x3 ;  /* 0x0000000203207211 */ /* 0x000fc800078f18ff */
[----:B------:R-:W-:-:S05]  /*3b70*/  LOP3.LUT R31, R32, 0xfffffff8, RZ, 0xc0, !PT ;  /* 0xfffffff8201f7812 */ /* 0x000fca00078ec0ff */
[----:B------:R-:W-:-:S05]  /*3b80*/  IMAD.IADD R31, R2, 0x1, -R31 ;  /* 0x00000001021f7824 */ /* 0x000fca00078e0a1f */
[----:B-1----:R-:W-:-:S04]  /*3b90*/  ISETP.GE.AND P0, PT, R31, R0, PT ;  /* 0x000000001f00720c */ /* 0x002fc80003f06270 */
[----:B------:R-:W-:-:S13]  /*3ba0*/  ISETP.LT.AND P0, PT, R2, 0x80, !P0 ;  /* 0x000000800200780c */ /* 0x000fda0004701270 */
[----:B------:R-:W-:Y:S05]  /*3bb0*/  @!P0 BRA `(.L_x_230) ;  /* 0x0000000000288947 */ /* 0x000fea0003800000 */
[----:B------:R-:W0:Y:S01]  /*3bc0*/  S2R R2, SR_CgaCtaId ;  /* 0x0000000000027919 */ /* 0x000e220000008800 */
[----:B------:R-:W-:Y:S01]  /*3bd0*/  FADD.FTZ R4, -R27, R30 ;  /* 0x0000001e1b047221 */ /* 0x000fe20000010100 */
[----:B------:R-:W-:-:S03]  /*3be0*/  MOV R3, 0x400 ;  /* 0x0000040000037802 */ /* 0x000fc60000000f00 */
[----:B------:R-:W-:-:S06]  /*3bf0*/  FMUL.FTZ R4, R4, 1.4426950216293334961 ;  /* 0x3fb8aa3b04047820 */ /* 0x000fcc0000410000 */
[----:B------:R-:W1:Y:S01]  /*3c00*/  MUFU.EX2 R4, R4 ;  /* 0x0000000400047308 */ /* 0x000e620000000800 */
[----:B0-----:R-:W-:Y:S02]  /*3c10*/  LEA R2, R2, R3, 0x18 ;  /* 0x0000000302027211 */ /* 0x001fe400078ec0ff */
[----:B------:R-:W-:-:S03]  /*3c20*/  SHF.R.S32.HI R3, RZ, 0x3, R32 ;  /* 0x00000003ff037819 */ /* 0x000fc60000011420 */
[----:B------:R-:W-:-:S05]  /*3c30*/  IMAD R2, R31, 0x44, R2 ;  /* 0x000000441f027824 */ /* 0x000fca00078e0202 */
[----:B------:R-:W-:-:S05]  /*3c40*/  LEA R3, R3, R2, 0x2 ;  /* 0x0000000203037211 */ /* 0x000fca00078e10ff */
[----:B-1----:R0:W-:Y:S02]  /*3c50*/  STS [R3], R4 ;  /* 0x0000000403007388 */ /* 0x0021e40000000800 */
.L_x_230:
[----:B------:R-:W-:Y:S05]  /*3c60*/  BSYNC B0 ;  /* 0x0000000000007941 */ /* 0x000fea0003800000 */
.L_x_229:
[----:B------:R-:W-:Y:S01]  /*3c70*/  ISETP.GE.AND P0, PT, R0, 0x1, PT ;  /* 0x000000010000780c */ /* 0x000fe20003f06270 */
[----:B------:R-:W-:Y:S01]  /*3c80*/  IMAD.SHL.U32 R31, R31, 0x4, RZ ;  /* 0x000000041f1f7824 */ /* 0x000fe200078e00ff */
[----:B------:R-:W-:Y:S01]  /*3c90*/  BAR.SYNC.DEFER_BLOCKING 0x0 ;  /* 0x0000000000007b1d */ /* 0x000fe20000010000 */
[----:B------:R-:W-:Y:S01]  /*3ca0*/  CS2R R10, SRZ ;  /* 0x00000000000a7805 */ /* 0x000fe2000001ff00 */
[----:B------:R-:W-:Y:S01]  /*3cb0*/  IMAD.MOV.U32 R13, RZ, RZ, RZ ;  /* 0x000000ffff0d7224 */ /* 0x000fe200078e00ff */
[----:B------:R-:W-:Y:S02]  /*3cc0*/  CS2R R8, SRZ ;  /* 0x0000000000087805 */ /* 0x000fe4000001ff00 */
[----:B------:R-:W-:Y:S02]  /*3cd0*/  CS2R R6, SRZ ;  /* 0x0000000000067805 */ /* 0x000fe4000001ff00 */
[----:B0-----:R-:W-:Y:S02]  /*3ce0*/  CS2R R4, SRZ ;  /* 0x0000000000047805 */ /* 0x001fe4000001ff00 */
[----:B------:R-:W-:Y:S01]  /*3cf0*/  CS2R R2, SRZ ;  /* 0x0000000000027805 */ /* 0x000fe2000001ff00 */
[----:B------:R-:W-:Y:S01]  /*3d00*/  IMAD.MOV.U32 R0, RZ, RZ, RZ ;  /* 0x000000ffff007224 */ /* 0x000fe200078e00ff */
[----:B------:R-:W-:Y:S01]  /*3d10*/  SHF.R.S32.HI R32, RZ, 0x3, R32 ;  /* 0x00000003ff207819 */ /* 0x000fe20000011420 */
[----:B------:R-:W-:-:S02]  /*3d20*/  VIADD R30, R31, 0x20 ;  /* 0x000000201f1e7836 */ /* 0x000fc40000000000 */
[----:B------:R-:W-:Y:S01]  /*3d30*/  VIADD R29, R31, 0x40 ;  /* 0x000000401f1d7836 */ /* 0x000fe20000000000 */
[----:B------:R-:W-:Y:S06]  /*3d40*/  @!P0 BRA `(.L_x_231) ;  /* 0x0000000400008947 */ /* 0x000fec0003800000 */
        /* <DEDUP_REMOVED lines=28> */
.L_x_234:
[----:B------:R-:W-:Y:S01]  /*3f10*/  MOV R35, R33 ;  /* 0x0000002100237202 */ /* 0x000fe20000000f00 */
[----:B------:R-:W-:Y:S04]  /*3f20*/  BSSY B0, `(.L_x_232) ;  /* 0x000000e000007945 */ /* 0x000fe80003800000 */
[----:B------:R-:W-:Y:S05]  /*3f30*/  @P3 BRA `(.L_x_233) ;  /* 0x0000000000303947 */ /* 0x000fea0003800000 */
        /* <DEDUP_REMOVED lines=12> */
.L_x_233:
[----:B------:R-:W-:Y:S05]  /*4000*/  BSYNC B0 ;  /* 0x0000000000007941 */ /* 0x000fea0003800000 */
.L_x_232:
[----:B------:R1:W2:Y:S01]  /*4010*/  LDS R12, [R14] ;  /* 0x000000000e0c7984 */ /* 0x0002a20000000800 */
[----:B------:R-:W3:Y:S01]  /*4020*/  LDC R15, c[0x0][0x3c4] ;  /* 0x0000f100ff0f7b82 */ /* 0x000ee20000000800 */
[----:B------:R-:W-:Y:S01]  /*4030*/  UIADD3 UR5, UR5, 0x1, URZ ;  /* 0x0000000105057890 */ /* 0x000fe2000fffe03f */
[----:B0-----:R-:W-:Y:S04]  /*4040*/  IADD3 R34, P0, R36, R34, RZ ;  /* 0x0000002224227210 */ /* 0x001fe80007f1e0ff */
[----:B------:R-:W-:Y:S02]  /*4050*/  IADD3.X R33, R37, R35, RZ, P0, !PT ;  /* 0x0000002325217210 */ /* 0x000fe400007fe4ff */
[----:B-1----:R-:W-:Y:S01]  /*4060*/  IADD3 R14, R14, 0x44, RZ ;  /* 0x000000440e0e7810 */ /* 0x002fe20007ffe0ff */
[C---:B--2--5:R-:W-:Y:S01]  /*4070*/  FFMA.FTZ R3, R12.reuse, R16, R3 ;  /* 0x000000100c037223 */ /* 0x064fe20000010003 */
[----:B---3--:R-:W-:Y:S01]  /*4080*/  ISETP.LE.AND P0, PT, R15, UR5, PT ;  /* 0x000000050f007c0c */ /* 0x008fe2000bf03270 */
        /* <DEDUP_REMOVED lines=10> */
[----:B------:R-:W-:Y:S02]  /*4130*/  FFMA.FTZ R10, R12, R27, R10 ;  /* 0x0000001b0c0a7223 */ /* 0x000fe4000001000a */
[----:B------:R-:W-:Y:S05]  /*4140*/  @!P0 BRA `(.L_x_234) ;  /* 0xfffffffc00708947 */ /* 0x000fea000383ffff */
.L_x_231:
        /* <DEDUP_REMOVED lines=89> */
[CC--:B------:R-:W-:Y:S02]  /*46e0*/  @!P2 IADD3 R18, P0, R31.reuse, R20.reuse, RZ ;  /* 0x000000141f12a210 */ /* 0x0c0fe40007f1e0ff */
[----:B------:R-:W-:Y:S02]  /*46f0*/  @!P1 IADD3 R0, P3, R30, R20, RZ ;  /* 0x000000141e009210 */ /* 0x000fe40007f7e0ff */
[----:B------:R-:W-:Y:S02]  /*4700*/  @!P2 LEA.HI.X.SX32 R31, R31, R12, 0x1, P0 ;  /* 0x0000000c1f1fa211 */ /* 0x000fe400000f0eff */
        /* <DEDUP_REMOVED lines=18> */
        .weak           $__internal_4_$__cuda_sm20_div_s64
        .type           $__internal_4_$__cuda_sm20_div_s64,@function
        .size           $__internal_4_$__cuda_sm20_div_s64,(.L_x_6198 - $__internal_4_$__cuda_sm20_div_s64)
$__internal_4_$__cuda_sm20_div_s64:
        /* <DEDUP_REMOVED lines=29> */
[----:B------:R-:W-:-:S04]  /*4a00*/  IMAD.X R18, RZ, RZ, ~R18, P0 ;  /* 0x000000ffff127224 */ /* 0x000fc800000e0e12 */
[----:B------:R-:W-:-:S04]  /*4a10*/  IMAD.WIDE.U32 R48, P5, R49, R18, R48 ;  /* 0x0000001231307225 */ /* 0x000fc800078a0030 */
[----:B------:R-:W-:-:S04]  /*4a20*/  IMAD.HI.U32 R19, P4, R25, R20, R48 ;  /* 0x0000001419137227 */ /* 0x000fc80007880030 */
[CC--:B------:R-:W-:Y:S02]  /*4a30*/  IMAD R20, R25.reuse, R18.reuse, RZ ;  /* 0x0000001219147224 */ /* 0x0c0fe400078e02ff */
[----:B------:R-:W-:-:S03]  /*4a40*/  IMAD.HI.U32 R18, R25, R18, RZ ;  /* 0x0000001219127227 */ /* 0x000fc600078e00ff */
[----:B------:R-:W-:Y:S01]  /*4a50*/  IADD3 R20, P3, R20, R19, RZ ;  /* 0x0000001314147210 */ /* 0x000fe20007f7e0ff */
[----:B------:R-:W-:Y:S01]  /*4a60*/  IMAD.X R25, R18, 0x1, R25, P5 ;  /* 0x0000000112197824 */ /* 0x000fe200028e0619 */
[----:B------:R-:W-:Y:S01]  /*4a70*/  IADD3 R19, P0, RZ, -R26, RZ ;  /* 0x8000001aff137210 */ /* 0x000fe20007f1e0ff */
[----:B------:R-:W-:-:S03]  /*4a80*/  IMAD.MOV.U32 R49, RZ, RZ, RZ ;  /* 0x000000ffff317224 */ /* 0x000fc600078e00ff */
[----:B------:R-:W-:Y:S02]  /*4a90*/  SEL R19, R19, R26, !P1 ;  /* 0x0000001a13137207 */ /* 0x000fe40004800000 */
[----:B------:R-:W-:Y:S02]  /*4aa0*/  IADD3.X R26, RZ, ~R17, RZ, P0, !PT ;  /* 0x80000011ff1a7210 */ /* 0x000fe400007fe4ff */
[----:B------:R-:W-:Y:S01]  /*4ab0*/  IADD3.X R25, RZ, RZ, R25, P3, P4 ;  /* 0x000000ffff197210 */ /* 0x000fe20001fe8419 */
[----:B------:R-:W-:Y:S01]  /*4ac0*/  IMAD.HI.U32 R48, R20, R19, RZ ;  /* 0x0000001314307227 */ /* 0x000fe200078e00ff */
[----:B------:R-:W-:-:S05]  /*4ad0*/  SEL R18, R26, R17, !P1 ;  /* 0x000000111a127207 */ /* 0x000fca0004800000 */
[----:B------:R-:W-:-:S04]  /*4ae0*/  IMAD.WIDE.U32 R48, R20, R18, R48 ;  /* 0x0000001214307225 */ /* 0x000fc800078e0030 */
[C---:B------:R-:W-:Y:S02]  /*4af0*/  IMAD R26, R25.reuse, R18, RZ ;  /* 0x00000012191a7224 */ /* 0x040fe400078e02ff */
[----:B------:R-:W-:-:S04]  /*4b00*/  IMAD.HI.U32 R29, P0, R25, R19, R48 ;  /* 0x00000013191d7227 */ /* 0x000fc80007800030 */
[----:B------:R-:W-:Y:S01]  /*4b10*/  IMAD.HI.U32 R25, R25, R18, RZ ;  /* 0x0000001219197227 */ /* 0x000fe200078e00ff */
[----:B------:R-:W-:-:S03]  /*4b20*/  IADD3 R26, P1, R26, R29, RZ ;  /* 0x0000001d1a1a7210 */ /* 0x000fc60007f3e0ff */
[----:B------:R-:W-:Y:S02]  /*4b30*/  IMAD.X R25, RZ, RZ, R25, P0 ;  /* 0x000000ffff197224 */ /* 0x000fe400000e0619 */
[----:B------:R-:W-:-:S04]  /*4b40*/  IMAD.WIDE.U32 R48, R26, R38, RZ ;  /* 0x000000261a307225 */ /* 0x000fc800078e00ff */
[----:B------:R-:W-:Y:S01]  /*4b50*/  IMAD R20, R26, R39, R49 ;  /* 0x000000271a147224 */ /* 0x000fe200078e0231 */
[----:B------:R-:W-:Y:S01]  /*4b60*/  IADD3 R19, P0, -R48, R19, RZ ;  /* 0x0000001330137210 */ /* 0x000fe20007f1e1ff */
[----:B------:R-:W-:-:S03]  /*4b70*/  IMAD.X R25, RZ, RZ, R25, P1 ;  /* 0x000000ffff197224 */ /* 0x000fc600008e0619 */
[-C--:B------:R-:W-:Y:S01]  /*4b80*/  ISETP.GE.U32.AND P4, PT, R19, R38.reuse, PT ;  /* 0x000000261300720c */ /* 0x080fe20003f86070 */
[-C--:B------:R-:W-:Y:S01]  /*4b90*/  IMAD R29, R25, R38.reuse, R20 ;  /* 0x00000026191d7224 */ /* 0x080fe200078e0214 */
[----:B------:R-:W-:-:S04]  /*4ba0*/  IADD3 R20, P3, R19, -R38, RZ ;  /* 0x8000002613147210 */ /* 0x000fc80007f7e0ff */
[----:B------:R-:W-:Y:S02]  /*4bb0*/  IADD3.X R18, ~R29, R18, RZ, P0, !PT ;  /* 0x000000121d127210 */ /* 0x000fe400007fe5ff */
[----:B------:R-:W-:Y:S02]  /*4bc0*/  IADD3 R29, P1, R26, 0x1, RZ ;  /* 0x000000011a1d7810 */ /* 0x000fe40007f3e0ff */
[----:B------:R-:W-:-:S04]  /*4bd0*/  ISETP.GE.U32.AND.EX P4, PT, R18, R39, PT, P4 ;  /* 0x000000271200720c */ /* 0x000fc80003f86140 */
[----:B------:R-:W-:Y:S01]  /*4be0*/  SEL R20, R20, R19, P4 ;  /* 0x0000001314147207 */ /* 0x000fe20002000000 */
[----:B------:R-:W-:Y:S01]  /*4bf0*/  IMAD.X R19, R18, 0x1, ~R39, P3 ;  /* 0x0000000112137824 */ /* 0x000fe200018e0e27 */
[----:B------:R-:W-:Y:S02]  /*4c00*/  SEL R29, R29, R26, P4 ;  /* 0x0000001a1d1d7207 */ /* 0x000fe40002000000 */
[----:B------:R-:W-:Y:S01]  /*4c10*/  ISETP.GE.U32.AND P0, PT, R20, R38, PT ;  /* 0x000000261400720c */ /* 0x000fe20003f06070 */
[----:B------:R-:W-:Y:S01]  /*4c20*/  IMAD.X R20, RZ, RZ, R25, P1 ;  /* 0x000000ffff147224 */ /* 0x000fe200008e0619 */
[----:B------:R-:W-:Y:S01]  /*4c30*/  SEL R19, R19, R18, P4 ;  /* 0x0000001213137207 */ /* 0x000fe20002000000 */
[----:B------:R-:W-:Y:S01]  /*4c40*/  IMAD.MOV.U32 R38, RZ, RZ, R22 ;  /* 0x000000ffff267224 */ /* 0x000fe200078e0016 */
[----:B------:R-:W-:Y:S02]  /*4c50*/  IADD3 R18, P1, R29, 0x1, RZ ;  /* 0x000000011d127810 */ /* 0x000fe40007f3e0ff */
[----:B------:R-:W-:-:S02]  /*4c60*/  SEL R20, R20, R25, P4 ;  /* 0x0000001914147207 */ /* 0x000fc40002000000 */
        /* <DEDUP_REMOVED lines=15> */
[----:B------:R-:W-:Y:S06]  /*4d60*/  RET.REL.NODEC R38 `(_ZN5flash32flash_fwd_splitkv_combine_kernelI23Flash_fwd_kernel_traitsILi96ELi64ELi128ELi4ELb0ELb0EN7cutlass6half_tE19Flash_kernel_traitsILi96ELi64ELi128ELi4ES3_EELi16ELi3ELb0EEEvNS_16Flash_fwd_paramsE) ;  /* 0xffffffb026a47950 */ /* 0x000fec0003c3ffff */
.L_x_235:
        /* <DEDUP_REMOVED lines=9> */
.L_x_6198:


//--------------------- .text._ZN5flash32flash_fwd_splitkv_combine_kernelI23Flash_fwd_kernel_traitsILi96ELi64ELi128ELi4ELb0ELb0EN7cutlass6half_tE19Flash_kernel_traitsILi96ELi64ELi128ELi4ES3_EELi16ELi2ELb0EEEvNS_16Flash_fwd_paramsE --------------------------
	.section	.text._ZN5flash32flash_fwd_splitkv_combine_kernelI23Flash_fwd_kernel_traitsILi96ELi64ELi128ELi4ELb0ELb0EN7cutlass6half_tE19Flash_kernel_traitsILi96ELi64ELi128ELi4ES3_EELi16ELi2ELb0EEEvNS_16Flash_fwd_paramsE,"ax",@progbits
	.align	128
        .global         _ZN5flash32flash_fwd_splitkv_combine_kernelI23Flash_fwd_kernel_traitsILi96ELi64ELi128ELi4ELb0ELb0EN7cutlass6half_tE19Flash_kernel_traitsILi96ELi64ELi128ELi4ES3_EELi16ELi2ELb0EEEvNS_16Flash_fwd_paramsE
        .type           _ZN5flash32flash_fwd_splitkv_combine_kernelI23Flash_fwd_kernel_traitsILi96ELi64ELi128ELi4ELb0ELb0EN7cutlass6half_tE19Flash_kernel_traitsILi96ELi64ELi128ELi4ES3_EELi16ELi2ELb0EEEvNS_16Flash_fwd_paramsE,@function
        .size           _ZN5flash32flash_fwd_splitkv_combine_kernelI23Flash_fwd_kernel_traitsILi96ELi64ELi128ELi4ELb0ELb0EN7cutlass6half_tE19Flash_kernel_traitsILi96ELi64ELi128ELi4ES3_EELi16ELi2ELb0EEEvNS_16Flash_fwd_paramsE,(.L_x_6199 - _ZN5flash32flash_fwd_splitkv_combine_kernelI23Flash_fwd_kernel_traitsILi96ELi64ELi128ELi4ELb0ELb0EN7cutlass6half_tE19Flash_kernel_traitsILi96ELi64ELi128ELi4ES3_EELi16ELi2ELb0EEEvNS_16Flash_fwd_paramsE)
        .other          _ZN5flash32flash_fwd_splitkv_combine_kernelI23Flash_fwd_kernel_traitsILi96ELi64ELi128ELi4ELb0ELb0EN7cutlass6half_tE19Flash_kernel_traitsILi96ELi64ELi128ELi4ES3_EELi16ELi2ELb0EEEvNS_16Flash_fwd_paramsE,@"STO_CUDA_ENTRY STV_DEFAULT"
_ZN5flash32flash_fwd_splitkv_combine_kernelI23Flash_fwd_kernel_traitsILi96ELi64ELi128ELi4ELb0ELb0EN7cutlass6half_tE19Flash_kernel_traitsILi96ELi64ELi128ELi4ES3_EELi16ELi2ELb0EEEvNS_16Flash_fwd_paramsE:
.text._ZN5flash32flash_fwd_splitkv_combine_kernelI23Flash_fwd_kernel_traitsILi96ELi64ELi128ELi4ELb0ELb0EN7cutlass6half_tE19Flash_kernel_traitsILi96ELi64ELi128ELi4ES3_EELi16ELi2ELb0EEEvNS_16Flash_fwd_paramsE:
        /* <DEDUP_REMOVED lines=23> */
[----:B------:R-:W-:Y:S05]  /*0170*/  CALL.REL.NOINC `($__internal_5_$__cuda_sm20_div_s64) ;  /* 0x00000044009c7944 */ /* 0x000fea0003c00000 */
[----:B------:R-:W-:Y:S05]  /*0180*/  BRA `(.L_x_237) ;  /* 0x00000000004c7947 */ /* 0x000fea0003800000 */
.L_x_236:
        /* <DEDUP_REMOVED lines=19> */
.L_x_237:
        /* <DEDUP_REMOVED lines=12> */
[----:B------:R-:W-:Y:S05]  /*0380*/  CALL.REL.NOINC `($__internal_5_$__cuda_sm20_div_s64) ;  /* 0x0000004400187944 */ /* 0x000fea0003c00000 */
[----:B------:R-:W-:Y:S02]  /*0390*/  MOV R8, R18 ;  /* 0x0000001200087202 */ /* 0x000fe40000000f00 */
[----:B------:R-:W-:Y:S01]  /*03a0*/  MOV R9, R19 ;  /* 0x0000001300097202 */ /* 0x000fe20000000f00 */
[----:B------:R-:W-:Y:S05]  /*03b0*/  BRA `(.L_x_240) ;  /* 0x00000000004c7947 */ /* 0x000fea0003800000 */
.L_x_239:
        /* <DEDUP_REMOVED lines=19> */
.L_x_240:
[----:B------:R-:W-:Y:S05]  /*04f0*/  BSYNC B0 ;  /* 0x0000000000007941 */ /* 0x000fea0003800000 */
.L_x_238:
[----:B------:R-:W0:Y:S01]  /*0500*/  LDC R4, c[0x0][0x2c4] ;  /* 0x0000b100ff047b82 */ /* 0x000e220000000800 */
[----:B------:R-:W-:Y:S01]  /*0510*/  IMAD.MOV.U32 R10, RZ, RZ, RZ ;  /* 0x000000ffff0a7224 */ /* 0x000fe200078e00ff */
[----:B------:R-:W-:Y:S01]  /*0520*/  BSSY B0, `(.L_x_241) ;  /* 0x000003a000007945 */ /* 0x000fe20003800000 */
[----:B0-----:R-:W-:-:S04]  /*0530*/  IABS R7, R4 ;  /* 0x0000000400077213 */ /* 0x001fc80000000000 */
[----:B------:R-:W0:Y:S01]  /*0540*/  I2F.RP R12, R7 ;  /* 0x00000007000c7306 */ /* 0x000e220000209400 */
[----:B------:R-:W-:-:S04]  /*0550*/  IADD3 R2, R7, -0x1, R4 ;  /* 0xffffffff07027810 */ /* 0x000fc80007ffe004 */
[----:B------:R-:W-:-:S03]  /*0560*/  IABS R3, R2 ;  /* 0x0000000200037213 */ /* 0x000fc60000000000 */
        /* <DEDUP_REMOVED lines=34> */
.L_x_242:
        /* <DEDUP_REMOVED lines=19> */
.L_x_243:
[----:B------:R-:W-:Y:S05]  /*08c0*/  BSYNC B0 ;  /* 0x0000000000007941 */ /* 0x000fea0003800000 */
.L_x_241:
        /* <DEDUP_REMOVED lines=25> */
[C---:B------:R-:W-:Y:S02]  /*0a60*/  ISETP.NE.AND P2, PT, R3.reuse, RZ, PT ;  /* 0x000000ff0300720c */ /* 0x040fe40003f45270 */
[----:B------:R-:W-:Y:S02]  /*0a70*/  ISETP.GE.U32.AND P0, PT, R4, R7, PT ;  /* 0x000000070400720c */ /* 0x000fe40003f06070 */
[----:B------:R-:W-:Y:S02]  /*0a80*/  LEA.HI.SX32 R7, R3, 0x1, 0x1 ;  /* 0x0000000103077811 */ /* 0x000fe400078f0aff */
[----:B------:R-:W-:-:S09]  /*0a90*/  @!P3 IADD3 R7, R2, RZ, RZ ;  /* 0x000000ff0207b210 */ /* 0x000fd20007ffe0ff */
        /* <DEDUP_REMOVED lines=44> */
[----:B------:R-:W-:Y:S02]  /*0d60*/  MOV R34, R18 ;  /* 0x0000001200227202 */ /* 0x000fe40000000f00 */
[----:B------:R-:W-:Y:S01]  /*0d70*/  MOV R35, R19 ;  /* 0x0000001300237202 */ /* 0x000fe20000000f00 */
[----:B------:R-:W-:Y:S05]  /*0d80*/  BRA `(.L_x_246) ;  /* 0x00000000004c7947 */ /* 0x000fea0003800000 */
.L_x_245:
        /* <DEDUP_REMOVED lines=19> */
.L_x_246:
[----:B------:R-:W-:Y:S05]  /*0ec0*/  BSYNC B0 ;  /* 0x0000000000007941 */ /* 0x000fea0003800000 */
.L_x_244:
[-C--:B------:R-:W-:Y:S01]  /*0ed0*/  IABS R17, R3.reuse ;  /* 0x0000000300117213 */ /* 0x080fe20000000000 */
[----:B------:R-:W0:Y:S01]  /*0ee0*/  LDC R6, c[0x0][0x2c4] ;  /* 0x0000b100ff067b82 */ /* 0x000e220000000800 */
[----:B------:R-:W-:Y:S01]  /*0ef0*/  IABS R7, R3 ;  /* 0x0000000300077213 */ /* 0x000fe20000000000 */
[----:B------:R-:W-:Y:S01]  /*0f00*/  BSSY B0, `(.L_x_247) ;  /* 0x000003c000007945 */ /* 0x000fe20003800000 */
[----:B------:R-:W1:Y:S03]  /*0f10*/  I2F.RP R16, R17 ;  /* 0x0000001100107306 */ /* 0x000e660000209400 */
[----:B------:R-:W-:-:S05]  /*0f20*/  IMAD.MOV R7, RZ, RZ, -R7 ;  /* 0x000000ffff077224 */ /* 0x000fca00078e0a07 */
[----:B-1----:R-:W1:Y:S01]  /*0f30*/  MUFU.RCP R18, R16 ;  /* 0x0000001000127308 */ /* 0x002e620000001000 */
[----:B0-----:R-:W-:Y:S01]  /*0f40*/  IADD3 R6, R17, -0x1, R6 ;  /* 0xffffffff11067810 */ /* 0x001fe20007ffe006 */
[----:B-1----:R-:W-:-:S06]  /*0f50*/  VIADD R18, R18, 0xffffffe ;  /* 0x0ffffffe12127836 */ /* 0x002fcc0000000000 */
[----:B------:R-:W0:Y:S02]  /*0f60*/  F2I.FTZ.U32.TRUNC.NTZ R19, R18 ;  /* 0x0000001200137305 */ /* 0x000e24000021f000 */
[----:B0-----:R-:W-:Y:S02]  /*0f70*/  IMAD.MOV R10, RZ, RZ, -R19 ;  /* 0x000000ffff0a7224 */ /* 0x001fe400078e0a13 */
[----:B------:R-:W-:Y:S02]  /*0f80*/  IMAD.MOV.U32 R18, RZ, RZ, RZ ;  /* 0x000000ffff127224 */ /* 0x000fe400078e00ff */
        /* <DEDUP_REMOVED lines=32> */
.L_x_248:
        /* <DEDUP_REMOVED lines=19> */
.L_x_249:
[----:B------:R-:W-:Y:S05]  /*12c0*/  BSYNC B0 ;  /* 0x0000000000007941 */ /* 0x000fea0003800000 */
.L_x_247:
[----:B------:R-:W0:Y:S01]  /*12d0*/  LDC R9, c[0x0][0x2c4] ;  /* 0x0000b100ff097b82 */ /* 0x000e220000000800 */
[----:B------:R-:W1:Y:S01]  /*12e0*/  S2R R16, SR_TID.X ;  /* 0x0000000000107919 */ /* 0x000e620000002100 */
[----:B------:R-:W-:Y:S01]  /*12f0*/  ISETP.GT.AND P4, PT, R3, RZ, PT ;  /* 0x000000ff0300720c */ /* 0x000fe20003f84270 */
[----:B------:R-:W-:Y:S01]  /*1300*/  ULDC UR5, c[0x0][0x3c4] ;  /* 0x0000f10000057ab9 */ /* 0x000fe20000000800 */
[----:B------:R-:W-:Y:S01]  /*1310*/  ULDC.64 UR8, c[0x0][0x208] ;  /* 0x0000820000087ab9 */ /* 0x000fe20000000a00 */
[----:B------:R-:W-:Y:S01]  /*1320*/  BSSY B0, `(.L_x_250) ;  /* 0x000003f000007945 */ /* 0x000fe20003800000 */
[----:B------:R-:W-:Y:S02]  /*1330*/  MOV R30, 0xff800000 ;  /* 0xff800000001e7802 */ /* 0x000fe40000000f00 */
        /* <DEDUP_REMOVED lines=14> */
[----:B------:R-:W-:Y:S01]  /*1420*/  IMAD.HI.U32 R17, R18, R7, RZ ;  /* 0x0000000712117227 */ /* 0x000fe200078e00ff */
[----:B------:R-:W-:-:S03]  /*1430*/  LEA.HI.SX32 R3, R3, 0x1, 0x1 ;  /* 0x0000000103037811 */ /* 0x000fc600078f0aff */
[----:B------:R-:W-:Y:S02]  /*1440*/  IMAD.MOV R18, RZ, RZ, -R17 ;  /* 0x000000ffff127224 */ /* 0x000fe400078e0a11 */
[----:B------:R-:W-:Y:S01]  /*1450*/  @!P4 IMAD.MOV R3, RZ, RZ, R6 ;  /* 0x000000ffff03c224 */ /* 0x000fe200078e0206 */
[----:B------:R-:W-:Y:S01]  /*1460*/  @!P1 MOV R6, 0x400 ;  /* 0x0000040000069802 */ /* 0x000fe20000000f00 */
[C---:B------:R-:W-:Y:S02]  /*1470*/  IMAD R19, R8.reuse, R18, R7 ;  /* 0x0000001208137224 */ /* 0x040fe400078e0207 */
[----:B------:R-:W0:Y:S03]  /*1480*/  @!P1 S2R R7, SR_CgaCtaId ;  /* 0x0000000000079919 */ /* 0x000e260000008800 */
[----:B------:R-:W-:-:S13]  /*1490*/  ISETP.GT.U32.AND P0, PT, R8, R19, PT ;  /* 0x000000130800720c */ /* 0x000fda0003f04070 */
[----:B------:R-:W-:Y:S02]  /*14a0*/  @!P0 IMAD.IADD R19, R19, 0x1, -R8 ;  /* 0x0000000113138824 */ /* 0x000fe400078e0a08 */
[----:B------:R-:W-:Y:S01]  /*14b0*/  @!P0 VIADD R17, R17, 0x1 ;  /* 0x0000000111118836 */ /* 0x000fe20000000000 */
[----:B------:R-:W-:Y:S02]  /*14c0*/  ISETP.NE.AND P0, PT, R9, RZ, PT ;  /* 0x000000ff0900720c */ /* 0x000fe40003f05270 */
[----:B------:R-:W-:Y:S02]  /*14d0*/  ISETP.GE.U32.AND P3, PT, R19, R8, PT ;  /* 0x000000081300720c */ /* 0x000fe40003f66070 */
[----:B------:R-:W-:Y:S02]  /*14e0*/  SHF.R.S32.HI R19, RZ, 0x1f, R16 ;  /* 0x0000001fff137819 */ /* 0x000fe40000011410 */
[----:B0-----:R-:W-:-:S09]  /*14f0*/  @!P1 LEA R7, R7, R6, 0x18 ;  /* 0x0000000607079211 */ /* 0x001fd200078ec0ff */
[----:B------:R-:W-:-:S05]  /*1500*/  @P3 VIADD R17, R17, 0x1 ;  /* 0x0000000111113836 */ /* 0x000fca0000000000 */
[----:B------:R-:W-:Y:S02]  /*1510*/  MOV R8, R17 ;  /* 0x0000001100087202 */ /* 0x000fe40000000f00 */
[----:B------:R-:W-:-:S03]  /*1520*/  LEA.HI R17, R19, R16, RZ, 0x4 ;  /* 0x0000001013117211 */ /* 0x000fc600078f20ff */
[----:B------:R-:W-:Y:S01]  /*1530*/  @!P2 IMAD.MOV R8, RZ, RZ, -R8 ;  /* 0x000000ffff08a224 */ /* 0x000fe200078e0a08 */
[----:B------:R-:W-:Y:S02]  /*1540*/  SHF.R.S32.HI R18, RZ, 0x4, R17 ;  /* 0x00000004ff127819 */ /* 0x000fe40000011411 */
[----:B------:R-:W-:Y:S02]  /*1550*/  @!P0 LOP3.LUT R8, RZ, R9, RZ, 0x33, !PT ;  /* 0x00000009ff088212 */ /* 0x000fe400078e33ff */
[C---:B------:R-:W-:Y:S01]  /*1560*/  ISETP.GE.AND P0, PT, R18.reuse, UR5, PT ;  /* 0x0000000512007c0c */ /* 0x040fe2000bf06270 */
[----:B------:R-:W-:Y:S01]  /*1570*/  @!P1 IMAD R7, R18, 0x44, R7 ;  /* 0x0000004412079824 */ /* 0x000fe200078e0207 */
[----:B------:R-:W-:Y:S01]  /*1580*/  LOP3.LUT R17, R17, 0xfffffff0, RZ, 0xc0, !PT ;  /* 0xfffffff011117812 */ /* 0x000fe200078ec0ff */
[----:B------:R-:W-:-:S04]  /*1590*/  IMAD R3, R3, R8, RZ ;  /* 0x0000000803037224 */ /* 0x000fc800078e02ff */
[----:B------:R-:W-:Y:S01]  /*15a0*/  IMAD.IADD R24, R16, 0x1, -R17 ;  /* 0x0000000110187824 */ /* 0x000fe200078e0a11 */
[----:B------:R-:W-:Y:S01]  /*15b0*/  IABS R27, R3 ;  /* 0x00000003001b7213 */ /* 0x000fe20000000000 */
[----:B------:R-:W-:Y:S02]  /*15c0*/  IMAD.MOV.U32 R17, RZ, RZ, -0x800000 ;  /* 0xff800000ff117424 */ /* 0x000fe400078e00ff */
[----:B------:R-:W-:Y:S02]  /*15d0*/  @!P1 IMAD R8, R24, 0x4, R7 ;  /* 0x0000000418089824 */ /* 0x000fe400078e0207 */
[----:B------:R-:W-:Y:S01]  /*15e0*/  VIADD R22, R27, UR4 ;  /* 0x000000041b167c36 */ /* 0x000fe20008000000 */
        /* <DEDUP_REMOVED lines=18> */
.L_x_251:
[----:B------:R-:W-:Y:S05]  /*1710*/  BSYNC B0 ;  /* 0x0000000000007941 */ /* 0x000fea0003800000 */
.L_x_250:
[----:B-----5:R1:W-:Y:S01]  /*1720*/  @!P1 STS [R8], R17 ;  /* 0x0000001108009388 */ /* 0x0203e20000000800 */
[----:B------:R-:W-:Y:S01]  /*1730*/  BSSY B0, `(.L_x_252) ;  /* 0x000000c000007945 */ /* 0x000fe20003800000 */
[----:B------:R-:W-:Y:S06]  /*1740*/  BAR.SYNC.DEFER_BLOCKING 0x0 ;  /* 0x0000000000007b1d */ /* 0x000fec0000010000 */
[----:B------:R-:W-:Y:S05]  /*1750*/  @P1 BRA `(.L_x_253) ;  /* 0x0000000000241947 */ /* 0x000fea0003800000 */
[----:B------:R-:W2:Y:S01]  /*1760*/  S2R R6, SR_CgaCtaId ;  /* 0x0000000000067919 */ /* 0x000ea20000008800 */
[----:B-1----:R-:W-:Y:S02]  /*1770*/  LEA.HI R17, R19, R16, RZ, 0x2 ;  /* 0x0000001013117211 */ /* 0x002fe400078f10ff */
[----:B------:R-:W-:Y:S02]  /*1780*/  MOV R7, 0x400 ;  /* 0x0000040000077802 */ /* 0x000fe40000000f00 */
[----:B------:R-:W-:Y:S02]  /*1790*/  LOP3.LUT R17, R17, 0xfffffffc, RZ, 0xc0, !PT ;  /* 0xfffffffc11117812 */ /* 0x000fe400078ec0ff */
[----:B--2---:R-:W-:-:S03]  /*17a0*/  LEA R6, R6, R7, 0x18 ;  /* 0x0000000706067211 */ /* 0x004fc600078ec0ff */
[----:B------:R-:W-:-:S04]  /*17b0*/  IMAD.IADD R7, R16, 0x1, -R17 ;  /* 0x0000000110077824 */ /* 0x000fc800078e0a11 */
[----:B------:R-:W-:-:S04]  /*17c0*/  IMAD R6, R7, 0x44, R6 ;  /* 0x0000004407067824 */ /* 0x000fc800078e0206 */
[----:B------:R-:W-:-:S05]  /*17d0*/  IMAD.IADD R6, R17, 0x1, R6 ;  /* 0x0000000111067824 */ /* 0x000fca00078e0206 */
[----:B------:R2:W3:Y:S02]  /*17e0*/  LDS R30, [R6] ;  /* 0x00000000061e7984 */ /* 0x0004e40000000800 */
.L_x_253:
[----:B------:R-:W-:Y:S05]  /*17f0*/  BSYNC B0 ;  /* 0x0000000000007941 */ /* 0x000fea0003800000 */
.L_x_252:
[----:B---3--:R-:W3:Y:S01]  /*1800*/  SHFL.BFLY PT, R7, R30, 0x2, 0x1f ;  /* 0x0c401f001e077f89 */ /* 0x008ee200000e0000 */
[----:B-1----:R-:W1:Y:S01]  /*1810*/  LDC R17, c[0x0][0x270] ;  /* 0x00009c00ff117b82 */ /* 0x002e620000000800 */
[----:B--2---:R-:W2:Y:S01]  /*1820*/  I2F.RP R6, R27 ;  /* 0x0000001b00067306 */ /* 0x004ea20000209400 */
[----:B------:R-:W-:Y:S01]  /*1830*/  ISETP.GT.AND P5, PT, R3, RZ, PT ;  /* 0x000000ff0300720c */ /* 0x000fe20003fa4270 */
[----:B------:R-:W-:Y:S06]  /*1840*/  BSSY B1, `(.L_x_254) ;  /* 0x0000228000017945 */ /* 0x000fec0003800000 */
[----:B--2---:R-:W0:Y:S01]  /*1850*/  MUFU.RCP R6, R6 ;  /* 0x0000000600067308 */ /* 0x004e220000001000 */
[----:B---3--:R-:W-:-:S02]  /*1860*/  FMNMX.FTZ R24, R7, R30, !PT ;  /* 0x0000001e07187209 */ /* 0x008fc40007810000 */
[----:B-1----:R-:W-:-:S03]  /*1870*/  IABS R26, R17 ;  /* 0x00000011001a7213 */ /* 0x002fc60000000000 */
[----:B------:R-:W1:Y:S02]  /*1880*/  SHFL.BFLY PT, R7, R24, 0x1, 0x1f ;  /* 0x0c201f0018077f89 */ /* 0x000e6400000e0000 */
[----:B------:R-:W2:Y:S01]  /*1890*/  I2F.U32.RP R18, R26 ;  /* 0x0000001a00127306 */ /* 0x000ea20000209000 */
[----:B0-----:R-:W-:-:S07]  /*18a0*/  VIADD R32, R6, 0xffffffe ;  /* 0x0ffffffe06207836 */ /* 0x001fce0000000000 */
[----:B------:R-:W0:Y:S08]  /*18b0*/  F2I.FTZ.U32.TRUNC.NTZ R33, R32 ;  /* 0x0000002000217305 */ /* 0x000e30000021f000 */
[----:B--2---:R2:W3:Y:S01]  /*18c0*/  MUFU.RCP R38, R18 ;  /* 0x0000001200267308 */ /* 0x0044e20000001000 */
[----:B-1----:R-:W-:Y:S01]  /*18d0*/  FMNMX.FTZ R7, R24, R7, !PT ;  /* 0x0000000718077209 */ /* 0x002fe20007810000 */
[----:B0-----:R-:W-:Y:S01]  /*18e0*/  IMAD.MOV R6, RZ, RZ, -R33 ;  /* 0x000000ffff067224 */ /* 0x001fe200078e0a21 */
[----:B------:R-:W-:Y:S01]  /*18f0*/  IABS R24, R4 ;  /* 0x0000000400187213 */ /* 0x000fe20000000000 */
[----:B------:R-:W-:Y:S01]  /*1900*/  IMAD.MOV.U32 R32, RZ, RZ, RZ ;  /* 0x000000ffff207224 */ /* 0x000fe200078e00ff */
[----:B------:R-:W-:Y:S01]  /*1910*/  FSETP.NEU.FTZ.AND P0, PT, R7, -INF , PT ;  /* 0xff8000000700780b */ /* 0x000fe20003f1d000 */
[----:B------:R-:W-:Y:S01]  /*1920*/  IMAD R25, R6, R27, RZ ;  /* 0x0000001b06197224 */ /* 0x000fe200078e02ff */
[----:B------:R-:W-:-:S02]  /*1930*/  IABS R6, R3 ;  /* 0x0000000300067213 */ /* 0x000fc40000000000 */
[----:B------:R-:W-:Y:S01]  /*1940*/  FSEL R7, R7, RZ, P0 ;  /* 0x000000ff07077208 */ /* 0x000fe20000000000 */
[----:B------:R-:W-:Y:S01]  /*1950*/  IMAD.HI.U32 R25, R33, R25, R32 ;  /* 0x0000001921197227 */ /* 0x000fe200078e0020 */
[----:B--2---:R-:W-:Y:S02]  /*1960*/  IABS R18, R22 ;  /* 0x0000001600127213 */ /* 0x004fe40000000000 */
[-C--:B------:R-:W-:Y:S01]  /*1970*/  IABS R33, R17.reuse ;  /* 0x0000001100217213 */ /* 0x080fe20000000000 */
[----:B------:R-:W-:Y:S01]  /*1980*/  FADD.FTZ R8, -R7, R30 ;  /* 0x0000001e07087221 */ /* 0x000fe20000010100 */
[----:B---3--:R-:W-:Y:S01]  /*1990*/  VIADD R38, R38, 0xffffffe ;  /* 0x0ffffffe26267836 */ /* 0x008fe20000000000 */
[----:B------:R-:W-:Y:S01]  /*19a0*/  ISETP.GT.AND P0, PT, R2, RZ, PT ;  /* 0x000000ff0200720c */ /* 0x000fe20003f04270 */
[----:B------:R-:W-:Y:S02]  /*19b0*/  IMAD.MOV R6, RZ, RZ, -R6 ;  /* 0x000000ffff067224 */ /* 0x000fe400078e0a06 */
[----:B------:R-:W-:Y:S01]  /*19c0*/  FMUL.FTZ R8, R8, 1.4426950216293334961 ;  /* 0x3fb8aa3b08087820 */ /* 0x000fe20000410000 */
[----:B------:R-:W0:Y:S01]  /*19d0*/  F2I.FTZ.U32.TRUNC.NTZ R39, R38 ;  /* 0x0000002600277305 */ /* 0x000e22000021f000 */
[----:B------:R-:W-:Y:S01]  /*19e0*/  IMAD.HI.U32 R25, R25, R18, RZ ;  /* 0x0000001219197227 */ /* 0x000fe200078e00ff */
[----:B------:R-:W-:-:S03]  /*19f0*/  LOP3.LUT R4, R4, R17, RZ, 0x3c, !PT ;  /* 0x0000001104047212 */ /* 0x000fc600078e3cff */
[----:B------:R-:W-:Y:S02]  /*1a00*/  IMAD R6, R25, R6, R18 ;  /* 0x0000000619067224 */ /* 0x000fe400078e0212 */
[----:B------:R-:W-:Y:S01]  /*1a10*/  IMAD.MOV R33, RZ, RZ, -R33 ;  /* 0x000000ffff217224 */ /* 0x000fe200078e0a21 */
[----:B------:R-:W1:Y:S02]  /*1a20*/  MUFU.EX2 R8, R8 ;  /* 0x0000000800087308 */ /* 0x000e640000000800 */
[----:B------:R-:W-:Y:S01]  /*1a30*/  ISETP.GT.U32.AND P1, PT, R27, R6, PT ;  /* 0x000000061b00720c */ /* 0x000fe20003f24070 */
[----:B0-----:R-:W-:Y:S02]  /*1a40*/  IMAD.MOV R37, RZ, RZ, -R39 ;  /* 0x000000ffff257224 */ /* 0x001fe400078e0a27 */
[----:B------:R-:W-:Y:S02]  /*1a50*/  IMAD.MOV.U32 R38, RZ, RZ, RZ ;  /* 0x000000ffff267224 */ /* 0x000fe400078e00ff */
[----:B------:R-:W-:-:S04]  /*1a60*/  IMAD R37, R37, R26, RZ ;  /* 0x0000001a25257224 */ /* 0x000fc800078e02ff */
[----:B------:R-:W-:Y:S01]  /*1a70*/  IMAD.HI.U32 R37, R39, R37, R38 ;  /* 0x0000002527257227 */ /* 0x000fe200078e0026 */
[----:B-1----:R-:W0:Y:S03]  /*1a80*/  SHFL.BFLY PT, R29, R8, 0x2, 0x1f ;  /* 0x0c401f00081d7f89 */ /* 0x002e2600000e0000 */
[----:B------:R-:W-:Y:S02]  /*1a90*/  @!P1 IMAD.IADD R6, R6, 0x1, -R27 ;  /* 0x0000000106069824 */ /* 0x000fe400078e0a1b */
[----:B------:R-:W-:-:S03]  /*1aa0*/  IMAD.HI.U32 R32, R37, R24, RZ ;  /* 0x0000001825207227 */ /* 0x000fc600078e00ff */
[-C--:B------:R-:W-:Y:S01]  /*1ab0*/  ISETP.GE.U32.AND P4, PT, R6, R27.reuse, PT ;  /* 0x0000001b0600720c */ /* 0x080fe20003f86070 */
[----:B------:R-:W-:Y:S01]  /*1ac0*/  IMAD.HI.U32 R36, R37, R18, RZ ;  /* 0x0000001225247227 */ /* 0x000fe200078e00ff */
[----:B------:R-:W-:Y:S02]  /*1ad0*/  SHF.R.S32.HI R6, RZ, 0x1f, R2 ;  /* 0x0000001fff067819 */ /* 0x000fe40000011402 */
[----:B------:R-:W-:Y:S01]  /*1ae0*/  LOP3.LUT R37, R22, R27, RZ, 0x3c, !PT ;  /* 0x0000001b16257212 */ /* 0x000fe200078e3cff */
        /* <DEDUP_REMOVED lines=11> */
[C---:B------:R-:W-:Y:S01]  /*1ba0*/  ISETP.NE.AND P1, PT, R3.reuse, RZ, PT ;  /* 0x000000ff0300720c */ /* 0x040fe20003f25270 */
[----:B0-----:R-:W-:Y:S01]  /*1bb0*/  FADD.FTZ R29, R8, R29 ;  /* 0x0000001d081d7221 */ /* 0x001fe20000010000 */
[----:B------:R-:W-:-:S04]  /*1bc0*/  LEA.HI.SX32 R6, R3, 0x1, 0x1 ;  /* 0x0000000103067811 */ /* 0x000fc800078f0aff */
[----:B------:R-:W0:Y:S01]  /*1bd0*/  SHFL.BFLY PT, R8, R29, 0x1, 0x1f ;  /* 0x0c201f001d087f89 */ /* 0x000e2200000e0000 */
[--C-:B------:R-:W-:Y:S02]  /*1be0*/  @!P3 IMAD.IADD R31, R31, 0x1, -R26.reuse ;  /* 0x000000011f1fb824 */ /* 0x100fe400078e0a1a */
[----:B------:R-:W-:Y:S02]  /*1bf0*/  @!P2 IMAD.IADD R33, R33, 0x1, -R26 ;  /* 0x000000012121a824 */ /* 0x000fe400078e0a1a */
[----:B------:R-:W-:Y:S01]  /*1c00*/  @!P0 IMAD.MOV R25, RZ, RZ, -R25 ;  /* 0x000000ffff198224 */ /* 0x000fe200078e0a19 */
[----:B------:R-:W-:Y:S01]  /*1c10*/  ISETP.GE.U32.AND P4, PT, R31, R26, PT ;  /* 0x0000001a1f00720c */ /* 0x000fe20003f86070 */
[----:B------:R-:W-:Y:S01]  /*1c20*/  @!P3 VIADD R32, R32, 0x1 ;  /* 0x000000012020b836 */ /* 0x000fe20000000000 */
[----:B------:R-:W-:Y:S01]  /*1c30*/  @!P1 LOP3.LUT R25, RZ, R27, RZ, 0x33, !PT ;  /* 0x0000001bff199212 */ /* 0x000fe200078e33ff */
[----:B------:R-:W-:Y:S01]  /*1c40*/  @!P2 VIADD R36, R36, 0x1 ;  /* 0x000000012424a836 */ /* 0x000fe20000000000 */
[----:B------:R-:W-:-:S02]  /*1c50*/  ISETP.GE.AND P1, PT, R4, RZ, PT ;  /* 0x000000ff0400720c */ /* 0x000fc40003f26270 */
[----:B------:R-:W-:Y:S02]  /*1c60*/  ISETP.GE.AND P3, PT, R22, RZ, PT ;  /* 0x000000ff1600720c */ /* 0x000fe40003f66270 */
[----:B------:R-:W-:Y:S02]  /*1c70*/  LOP3.LUT R27, RZ, R17, RZ, 0x33, !PT ;  /* 0x00000011ff1b7212 */ /* 0x000fe400078e33ff */
[----:B-1----:R-:W-:-:S03]  /*1c80*/  ISETP.NE.AND P2, PT, R24, RZ, PT ;  /* 0x000000ff1800720c */ /* 0x002fc60003f45270 */
[----:B------:R-:W-:Y:S01]  /*1c90*/  @P4 VIADD R32, R32, 0x1 ;  /* 0x0000000120204836 */ /* 0x000fe20000000000 */
[C---:B------:R-:W-:Y:S02]  /*1ca0*/  LOP3.LUT P4, RZ, R16.reuse, 0x3, RZ, 0xc0, !PT ;  /* 0x0000000310ff7812 */ /* 0x040fe4000788c0ff */
[----:B------:R-:W-:Y:S01]  /*1cb0*/  SEL R9, R9, 0x1, !P2 ;  /* 0x0000000109097807 */ /* 0x000fe20005000000 */
[----:B------:R-:W-:Y:S02]  /*1cc0*/  @!P1 IMAD.MOV R32, RZ, RZ, -R32 ;  /* 0x000000ffff209224 */ /* 0x000fe400078e0a20 */
[----:B0-----:R-:W-:Y:S01]  /*1cd0*/  FADD.FTZ R8, R29, R8 ;  /* 0x000000081d087221 */ /* 0x001fe20000010000 */
[----:B------:R-:W-:Y:S02]  /*1ce0*/  SHF.R.S32.HI R29, RZ, 0x1f, R3 ;  /* 0x0000001fff1d7819 */ /* 0x000fe40000011403 */
[----:B------:R-:W-:Y:S02]  /*1cf0*/  ISETP.GT.OR P4, PT, R16, 0x3f, P4 ;  /* 0x0000003f1000780c */ /* 0x000fe40002784670 */
[----:B------:R-:W-:Y:S01]  /*1d00*/  FSETP.NE.FTZ.AND P0, PT, R8, RZ, PT ;  /* 0x000000ff0800720b */ /* 0x000fe20003f15000 */
[----:B------:R-:W-:Y:S01]  /*1d10*/  @!P5 IMAD.MOV R6, RZ, RZ, R29 ;  /* 0x000000ffff06d224 */ /* 0x000fe200078e021d */
[----:B------:R-:W-:-:S02]  /*1d20*/  ISETP.GE.U32.AND P5, PT, R33, R26, PT ;  /* 0x0000001a2100720c */ /* 0x000fc40003fa6070 */
[----:B------:R-:W-:Y:S02]  /*1d30*/  ISETP.LT.U32.AND P1, PT, R20, R25, PT ;  /* 0x000000191400720c */ /* 0x000fe40003f21070 */
[----:B------:R-:W-:-:S04]  /*1d40*/  SHF.R.S32.HI R33, RZ, 0x1f, R25 ;  /* 0x0000001fff217819 */ /* 0x000fc80000011419 */
[----:B------:R-:W-:-:S03]  /*1d50*/  ISETP.LT.AND.EX P1, PT, R21, R33, PT, P1 ;  /* 0x000000211500720c */ /* 0x000fc60003f21310 */
        /* <DEDUP_REMOVED lines=52> */
[----:B------:R-:W-:Y:S05]  /*20a0*/  CALL.REL.NOINC `($__internal_5_$__cuda_sm20_div_s64) ;  /* 0x0000002400d07944 */ /* 0x000fea0003c00000 */
        /* <DEDUP_REMOVED lines=9> */
.L_x_258:
        /* <DEDUP_REMOVED lines=22> */
.L_x_259:
[----:B------:R-:W-:Y:S05]  /*22a0*/  BSYNC B0 ;  /* 0x0000000000007941 */ /* 0x000fea0003800000 */
.L_x_257:
        /* <DEDUP_REMOVED lines=19> */
.L_x_261:
        /* <DEDUP_REMOVED lines=22> */
.L_x_262:
[----:B------:R-:W-:Y:S05]  /*2540*/  BSYNC B0 ;  /* 0x0000000000007941 */ /* 0x000fea0003800000 */
.L_x_260:
        /* <DEDUP_REMOVED lines=11> */
[----:B------:R-:W-:Y:S05]  /*2600*/  CALL.REL.NOINC `($__internal_5_$__cuda_sm20_div_s64) ;  /* 0x0000002000787944 */ /* 0x000fea0003c00000 */
[----:B------:R-:W-:-:S04]  /*2610*/  IADD3 R17, P0, RZ, -R18, RZ ;  /* 0x80000012ff117210 */ /* 0x000fc80007f1e0ff */
[----:B------:R-:W-:Y:S01]  /*2620*/  IADD3.X R16, RZ, ~R19, RZ, P0, !PT ;  /* 0x80000013ff107210 */ /* 0x000fe200007fe4ff */
[----:B------:R-:W-:-:S04]  /*2630*/  IMAD.WIDE.U32 R36, R5, R17, R36 ;  /* 0x0000001105247225 */ /* 0x000fc800078e0024 */
[----:B------:R-:W-:-:S04]  /*2640*/  IMAD R16, R16, R5, RZ ;  /* 0x0000000510107224 */ /* 0x000fc800078e02ff */
[----:B------:R-:W-:-:S05]  /*2650*/  IMAD R4, R4, R17, R16 ;  /* 0x0000001104047224 */ /* 0x000fca00078e0210 */
[----:B------:R-:W-:Y:S01]  /*2660*/  IADD3 R4, R37, R4, RZ ;  /* 0x0000000425047210 */ /* 0x000fe20007ffe0ff */
[----:B------:R-:W-:Y:S05]  /*2670*/  BRA `(.L_x_265) ;  /* 0x0000000000587947 */ /* 0x000fea0003800000 */
.L_x_264:
        /* <DEDUP_REMOVED lines=22> */
.L_x_265:
[----:B------:R-:W-:Y:S05]  /*27e0*/  BSYNC B0 ;  /* 0x0000000000007941 */ /* 0x000fea0003800000 */
.L_x_263:
        /* <DEDUP_REMOVED lines=38> */
[----:B------:R-:W-:Y:S05]  /*2a50*/  CALL.REL.NOINC `($__internal_5_$__cuda_sm20_div_s64) ;  /* 0x0000001c00647944 */ /* 0x000fea0003c00000 */
        /* <DEDUP_REMOVED lines=12> */
.L_x_267:
        /* <DEDUP_REMOVED lines=23> */
.L_x_268:
[----:B------:R-:W-:Y:S05]  /*2c90*/  BSYNC B0 ;  /* 0x0000000000007941 */ /* 0x000fea0003800000 */
.L_x_266:
        /* <DEDUP_REMOVED lines=18> */
.L_x_270:
        /* <DEDUP_REMOVED lines=22> */
.L_x_271:
[----:B------:R-:W-:Y:S05]  /*2f20*/  BSYNC B0 ;  /* 0x0000000000007941 */ /* 0x000fea0003800000 */
.L_x_269:
        /* <DEDUP_REMOVED lines=20> */
.L_x_273:
        /* <DEDUP_REMOVED lines=23> */
.L_x_274:
[----:B------:R-:W-:Y:S05]  /*31e0*/  BSYNC B0 ;  /* 0x0000000000007941 */ /* 0x000fea0003800000 */
.L_x_272:
        /* <DEDUP_REMOVED lines=26> */
[----:B------:R-:W-:Y:S05]  /*3390*/  CALL.REL.NOINC `($__internal_5_$__cuda_sm20_div_s64) ;  /* 0x0000001400147944 */ /* 0x000fea0003c00000 */
        /* <DEDUP_REMOVED lines=12> */
.L_x_276:
        /* <DEDUP_REMOVED lines=23> */
.L_x_277:
[----:B------:R-:W-:Y:S05]  /*35d0*/  BSYNC B0 ;  /* 0x0000000000007941 */ /* 0x000fea0003800000 */
.L_x_275:
        /* <DEDUP_REMOVED lines=29> */
.L_x_279:
        /* <DEDUP_REMOVED lines=23> */
.L_x_280:
[----:B------:R-:W-:Y:S05]  /*3920*/  BSYNC B0 ;  /* 0x0000000000007941 */ /* 0x000fea0003800000 */
.L_x_278:
        /* <DEDUP_REMOVED lines=21> */
.L_x_256:
[----:B------:R-:W-:Y:S02]  /*3a80*/  ULDC.64 UR4, c[0x0][0x2b0] ;  /* 0x0000ac0000047ab9 */ /* 0x000fe40000000a00 */
[----:B------:R-:W-:-:S04]  /*3a90*/  LEA R2, P0, R32, UR4, 0x2 ;  /* 0x0000000420027c11 */ /* 0x000fc8000f8010ff */
[----:B------:R-:W-:-:S05]  /*3aa0*/  LEA.HI.X R3, R32, UR5, R33, 0x2, P0 ;  /* 0x0000000520037c11 */ /* 0x000fca00080f1421 */
[----:B------:R0:W-:Y:S04]  /*3ab0*/  STG.E desc[UR8][R2.64], R27 ;  /* 0x0000001b02007986 */ /* 0x0001e8000c101908 */
.L_x_255:
[----:B------:R-:W-:Y:S05]  /*3ac0*/  BSYNC B1 ;  /* 0x0000000000017941 */ /* 0x000fea0003800000 */
.L_x_254:
[----:B------:R-:W2:Y:S01]  /*3ad0*/  S2R R4, SR_TID.X ;  /* 0x0000000000047919 */ /* 0x000ea20000002100 */
[----:B------:R-:W3:Y:S01]  /*3ae0*/  LDC R5, c[0x0][0x3c4] ;  /* 0x0000f100ff057b82 */ /* 0x000ee20000000800 */
[----:B------:R-:W-:Y:S01]  /*3af0*/  BSSY B0, `(.L_x_281) ;  /* 0x0000014000007945 */ /* 0x000fe20003800000 */
[----:B---3--:R-:W-:Y:S02]  /*3b00*/  ISETP.GE.AND P0, PT, R5, 0x1, PT ;  /* 0x000000010500780c */ /* 0x008fe40003f06270 */
[----:B--2---:R-:W-:-:S04]  /*3b10*/  SHF.R.S32.HI R7, RZ, 0x1f, R4 ;  /* 0x0000001fff077819 */ /* 0x004fc80000011404 */
[CC--:B01----:R-:W-:Y:S02]  /*3b20*/  LEA.HI R3, R7.reuse, R4.reuse, RZ, 0x2 ;  /* 0x0000000407037211 */ /* 0x0c3fe400078f10ff */
[----:B------:R-:W-:Y:S02]  /*3b30*/  LEA.HI R34, R7, R4, RZ, 0x3 ;  /* 0x0000000407227211 */ /* 0x000fe400078f18ff */
[----:B------:R-:W-:Y:S02]  /*3b40*/  LOP3.LUT R3, R3, 0xfffffffc, RZ, 0xc0, !PT ;  /* 0xfffffffc03037812 */ /* 0x000fe400078ec0ff */
[----:B------:R-:W-:-:S03]  /*3b50*/  LOP3.LUT R31, R34, 0x3ffffff8, RZ, 0xc0, !PT ;  /* 0x3ffffff8221f7812 */ /* 0x000fc600078ec0ff */
[----:B------:R-:W-:-:S05]  /*3b60*/  IMAD.IADD R2, R4, 0x1, -R3 ;  /* 0x0000000104027824 */ /* 0x000fca00078e0a03 */
[----:B------:R-:W-:-:S04]  /*3b70*/  ISETP.GE.AND P1, PT, R2, R5, PT ;  /* 0x000000050200720c */ /* 0x000fc80003f26270 */
[----:B------:R-:W-:-:S13]  /*3b80*/  ISETP.GT.OR P1, PT, R4, 0x3f, P1 ;  /* 0x0000003f0400780c */ /* 0x000fda0000f24670 */
[----:B------:R-:W-:Y:S05]  /*3b90*/  @P1 BRA `(.L_x_282) ;  /* 0x0000000000241947 */ /* 0x000fea0003800000 */
[----:B------:R-:W0:Y:S01]  /*3ba0*/  S2R R0, SR_CgaCtaId ;  /* 0x0000000000007919 */ /* 0x000e220000008800 */
[----:B------:R-:W-:Y:S01]  /*3bb0*/  FADD.FTZ R6, -R27, R30 ;  /* 0x0000001e1b067221 */ /* 0x000fe20000010100 */
[----:B------:R-:W-:-:S03]  /*3bc0*/  MOV R5, 0x400 ;  /* 0x0000040000057802 */ /* 0x000fc60000000f00 */
[----:B------:R-:W-:-:S06]  /*3bd0*/  FMUL.FTZ R6, R6, 1.4426950216293334961 ;  /* 0x3fb8aa3b06067820 */ /* 0x000fcc0000410000 */
[----:B------:R-:W1:Y:S01]  /*3be0*/  MUFU.EX2 R6, R6 ;  /* 0x0000000600067308 */ /* 0x000e620000000800 */
[----:B0-----:R-:W-:-:S05]  /*3bf0*/  LEA R5, R0, R5, 0x18 ;  /* 0x0000000500057211 */ /* 0x001fca00078ec0ff */
[----:B------:R-:W-:-:S05]  /*3c00*/  IMAD R2, R2, 0x44, R5 ;  /* 0x0000004402027824 */ /* 0x000fca00078e0205 */
[----:B------:R-:W-:-:S05]  /*3c10*/  IADD3 R3, R3, R2, RZ ;  /* 0x0000000203037210 */ /* 0x000fca0007ffe0ff */
[----:B-1----:R0:W-:Y:S02]  /*3c20*/  STS [R3], R6 ;  /* 0x0000000603007388 */ /* 0x0021e40000000800 */
.L_x_282:
[----:B------:R-:W-:Y:S05]  /*3c30*/  BSYNC B0 ;  /* 0x0000000000007941 */ /* 0x000fea0003800000 */
.L_x_281:
[----:B------:R-:W-:Y:S01]  /*3c40*/  IMAD.IADD R31, R4, 0x1, -R31 ;  /* 0x00000001041f7824 */ /* 0x000fe200078e0a1f */
[----:B------:R-:W-:Y:S01]  /*3c50*/  BAR.SYNC.DEFER_BLOCKING 0x0 ;  /* 0x0000000000007b1d */ /* 0x000fe20000010000 */
[----:B------:R-:W-:Y:S01]  /*3c60*/  CS2R R10, SRZ ;  /* 0x00000000000a7805 */ /* 0x000fe2000001ff00 */
[----:B------:R-:W-:Y:S01]  /*3c70*/  IMAD.MOV.U32 R13, RZ, RZ, RZ ;  /* 0x000000ffff0d7224 */ /* 0x000fe200078e00ff */
[----:B------:R-:W-:Y:S01]  /*3c80*/  CS2R R8, SRZ ;  /* 0x0000000000087805 */ /* 0x000fe2000001ff00 */
[----:B------:R-:W-:Y:S01]  /*3c90*/  IMAD.SHL.U32 R31, R31, 0x4, RZ ;  /* 0x000000041f1f7824 */ /* 0x000fe200078e00ff */
[----:B0-----:R-:W-:Y:S02]  /*3ca0*/  CS2R R6, SRZ ;  /* 0x0000000000067805 */ /* 0x001fe4000001ff00 */
[----:B------:R-:W-:Y:S02]  /*3cb0*/  CS2R R4, SRZ ;  /* 0x0000000000047805 */ /* 0x000fe4000001ff00 */
        /* <DEDUP_REMOVED lines=34> */
.L_x_286:
        /* <DEDUP_REMOVED lines=14> */
.L_x_285:
[----:B------:R-:W-:Y:S05]  /*3fc0*/  BSYNC B0 ;  /* 0x0000000000007941 */ /* 0x000fea0003800000 */
.L_x_284:
        /* <DEDUP_REMOVED lines=20> */
.L_x_283:
        /* <DEDUP_REMOVED lines=110> */
        .weak           $__internal_5_$__cuda_sm20_div_s64
        .type           $__internal_5_$__cuda_sm20_div_s64,@function
        .size           $__internal_5_$__cuda_sm20_div_s64,(.L_x_6199 - $__internal_5_$__cuda_sm20_div_s64)
$__internal_5_$__cuda_sm20_div_s64:
        /* <DEDUP_REMOVED lines=83> */
[----:B------:R-:W-:Y:S06]  /*4d20*/  RET.REL.NODEC R38 `(_ZN5flash32flash_fwd_splitkv_combine_kernelI23Flash_fwd_kernel_traitsILi96ELi64ELi128ELi4ELb0ELb0EN7cutlass6half_tE19Flash_kernel_traitsILi96ELi64ELi128ELi4ES3_EELi16ELi2ELb0EEEvNS_16Flash_fwd_paramsE) ;  /* 0xffffffb026b47950 */ /* 0x000fec0003c3ffff */
.L_x_287:
        /* <DEDUP_REMOVED lines=13> */
.L_x_6199:


//--------------------- .text._ZN5flash32flash_fwd_splitkv_combine_kernelI23Flash_fwd_kernel_traitsILi96ELi64ELi128ELi4ELb0ELb0EN7cutlass6half_tE19Flash_kernel_traitsILi96ELi64ELi128ELi4ES3_EELi16ELi1ELb0EEEvNS_16Flash_fwd_paramsE --------------------------
	.section	.text._ZN5flash32flash_fwd_splitkv_combine_kernelI23Flash_fwd_kernel_traitsILi96ELi64ELi128ELi4ELb0ELb0EN7cutlass6half_tE19Flash_kernel_traitsILi96ELi64ELi128ELi4ES3_EELi16ELi1ELb0EEEvNS_16Flash_fwd_paramsE,"ax",@progbits
	.align	128
        .global         _ZN5flash32flash_fwd_splitkv_combine_kernelI23Flash_fwd_kernel_traitsILi96ELi64ELi128ELi4ELb0ELb0EN7cutlass6half_tE19Flash_kernel_traitsILi96ELi64ELi128ELi4ES3_EELi16ELi1ELb0EEEvNS_16Flash_fwd_paramsE
        .type           _ZN5flash32flash_fwd_splitkv_combine_kernelI23Flash_fwd_kernel_traitsILi96ELi64ELi128ELi4ELb0ELb0EN7cutlass6half_tE19Flash_kernel_traitsILi96ELi64ELi128ELi4ES3_EELi16ELi1ELb0EEEvNS_16Flash_fwd_paramsE,@function
        .size           _ZN5flash32flash_fwd_splitkv_combine_kernelI23Flash_fwd_kernel_traitsILi96ELi64ELi128ELi4ELb0ELb0EN7cutlass6half_tE19Flash_kernel_traitsILi96ELi64ELi128ELi4ES3_EELi16ELi1ELb0EEEvNS_16Flash_fwd_paramsE,(.L_x_6200 - _ZN5flash32flash_fwd_splitkv_combine_kernelI23Flash_fwd_kernel_traitsILi96ELi64ELi128ELi4ELb0ELb0EN7cutlass6half_tE19Flash_kernel_traitsILi96ELi64ELi128ELi4ES3_EELi16ELi1ELb0EEEvNS_16Flash_fwd_paramsE)
        .other          _ZN5flash32flash_fwd_splitkv_combine_kernelI23Flash_fwd_kernel_traitsILi96ELi64ELi128ELi4ELb0ELb0EN7cutlass6half_tE19Flash_kernel_traitsILi96ELi64ELi128ELi4ES3_EELi16ELi1ELb0EEEvNS_16Flash_fwd_paramsE,@"STO_CUDA_ENTRY STV_DEFAULT"
_ZN5flash32flash_fwd_splitkv_combine_kernelI23Flash_fwd_kernel_traitsILi96ELi64ELi128ELi4ELb0ELb0EN7cutlass6half_tE19Flash_kernel_traitsILi96ELi64ELi128ELi4ES3_EELi16ELi1ELb0EEEvNS_16Flash_fwd_paramsE:
.text._ZN5flash32flash_fwd_splitkv_combine_kernelI23Flash_fwd_kernel_traitsILi96ELi64ELi128ELi4ELb0ELb0EN7cutlass6half_tE19Flash_kernel_traitsILi96ELi64ELi128ELi4ES3_EELi16ELi1ELb0EEEvNS_16Flash_fwd_paramsE:
        /* <DEDUP_REMOVED lines=23> */
[----:B------:R-:W-:Y:S05]  /*0170*/  CALL.REL.NOINC `($__internal_6_$__cuda_sm20_div_s64) ;  /* 0x0000004400947944 */ /* 0x000fea0003c00000 */
[----:B------:R-:W-:Y:S05]  /*0180*/  BRA `(.L_x_289) ;  /* 0x00000000004c7947 */ /* 0x000fea0003800000 */
.L_x_288:
        /* <DEDUP_REMOVED lines=19> */
.L_x_289:
        /* <DEDUP_REMOVED lines=12> */
[----:B------:R-:W-:Y:S05]  /*0380*/  CALL.REL.NOINC `($__internal_6_$__cuda_sm20_div_s64) ;  /* 0x0000004400107944 */ /* 0x000fea0003c00000 */
[----:B------:R-:W-:Y:S02]  /*0390*/  MOV R8, R18 ;  /* 0x0000001200087202 */ /* 0x000fe40000000f00 */
[----:B------:R-:W-:Y:S01]  /*03a0*/  MOV R9, R19 ;  /* 0x0000001300097202 */ /* 0x000fe20000000f00 */
[----:B------:R-:W-:Y:S05]  /*03b0*/  BRA `(.L_x_292) ;  /* 0x00000000004c7947 */ /* 0x000fea0003800000 */
.L_x_291:
        /* <DEDUP_REMOVED lines=19> */
.L_x_292:
[----:B------:R-:W-:Y:S05]  /*04f0*/  BSYNC B0 ;  /* 0x0000000000007941 */ /* 0x000fea0003800000 */
.L_x_290:
        /* <DEDUP_REMOVED lines=41> */
.L_x_294:
        /* <DEDUP_REMOVED lines=19> */
.L_x_295:
[----:B------:R-:W-:Y:S05]  /*08c0*/  BSYNC B0 ;  /* 0x0000000000007941 */ /* 0x000fea0003800000 */
.L_x_293:
        /* <DEDUP_REMOVED lines=73> */
[----:B------:R-:W-:Y:S02]  /*0d60*/  MOV R34, R18 ;  /* 0x0000001200227202 */ /* 0x000fe40000000f00 */
[----:B------:R-:W-:Y:S01]  /*0d70*/  MOV R35, R19 ;  /* 0x0000001300237202 */ /* 0x000fe20000000f00 */
[----:B------:R-:W-:Y:S05]  /*0d80*/  BRA `(.L_x_298) ;  /* 0x00000000004c7947 */ /* 0x000fea0003800000 */
.L_x_297:
        /* <DEDUP_REMOVED lines=19> */
.L_x_298:
[----:B------:R-:W-:Y:S05]  /*0ec0*/  BSYNC B0 ;  /* 0x0000000000007941 */ /* 0x000fea0003800000 */
.L_x_296:
        /* <DEDUP_REMOVED lines=42> */
.L_x_300:
        /* <DEDUP_REMOVED lines=19> */
.L_x_301:
[----:B------:R-:W-:Y:S05]  /*12a0*/  BSYNC B0 ;  /* 0x0000000000007941 */ /* 0x000fea0003800000 */
.L_x_299:
[----:B------:R-:W0:Y:S01]  /*12b0*/  LDC R9, c[0x0][0x2c4] ;  /* 0x0000b100ff097b82 */ /* 0x000e220000000800 */
[----:B------:R-:W-:Y:S01]  /*12c0*/  ISETP.GT.AND P3, PT, R3, RZ, PT ;  /* 0x000000ff0300720c */ /* 0x000fe20003f64270 */
[----:B------:R-:W-:Y:S01]  /*12d0*/  ULDC UR5, c[0x0][0x3c4] ;  /* 0x0000f10000057ab9 */ /* 0x000fe20000000800 */
[----:B------:R-:W-:Y:S01]  /*12e0*/  ULDC.64 UR8, c[0x0][0x208] ;  /* 0x0000820000087ab9 */ /* 0x000fe20000000a00 */
[----:B------:R-:W-:Y:S01]  /*12f0*/  BSSY B0, `(.L_x_302) ;  /* 0x0000045000007945 */ /* 0x000fe20003800000 */
[----:B------:R-:W-:Y:S01]  /*1300*/  IMAD.MOV.U32 R24, RZ, RZ, -0x800000 ;  /* 0xff800000ff187424 */ /* 0x000fe200078e00ff */
[----:B0-----:R-:W-:-:S04]  /*1310*/  IABS R7, R9 ;  /* 0x0000000900077213 */ /* 0x001fc80000000000 */
        /* <DEDUP_REMOVED lines=14> */
[C---:B------:R-:W-:Y:S02]  /*1400*/  IMAD R8, R7.reuse, R16, R8 ;  /* 0x0000001007087224 */ /* 0x040fe400078e0208 */
[----:B------:R-:W0:Y:S03]  /*1410*/  S2R R16, SR_TID.X ;  /* 0x0000000000107919 */ /* 0x000e260000002100 */
[----:B------:R-:W-:-:S13]  /*1420*/  ISETP.GT.U32.AND P0, PT, R7, R8, PT ;  /* 0x000000080700720c */ /* 0x000fda0003f04070 */
[----:B------:R-:W-:Y:S02]  /*1430*/  @!P0 IMAD.IADD R8, R8, 0x1, -R7 ;  /* 0x0000000108088824 */ /* 0x000fe400078e0a07 */
[----:B------:R-:W-:Y:S01]  /*1440*/  @!P0 VIADD R17, R17, 0x1 ;  /* 0x0000000111118836 */ /* 0x000fe20000000000 */
[----:B------:R-:W-:Y:S02]  /*1450*/  ISETP.NE.AND P0, PT, R9, RZ, PT ;  /* 0x000000ff0900720c */ /* 0x000fe40003f05270 */
[----:B------:R-:W-:Y:S02]  /*1460*/  ISETP.GE.U32.AND P2, PT, R8, R7, PT ;  /* 0x000000070800720c */ /* 0x000fe40003f46070 */
[----:B------:R-:W-:Y:S01]  /*1470*/  LEA.HI.SX32 R8, R3, 0x1, 0x1 ;  /* 0x0000000103087811 */ /* 0x000fe200078f0aff */
[----:B------:R-:W-:Y:S01]  /*1480*/  @!P3 IMAD.MOV R8, RZ, RZ, R6 ;  /* 0x000000ffff08b224 */ /* 0x000fe200078e0206 */
[----:B0-----:R-:W-:-:S09]  /*1490*/  SHF.R.S32.HI R27, RZ, 0x1f, R16 ;  /* 0x0000001fff1b7819 */ /* 0x001fd20000011410 */
[----:B------:R-:W-:Y:S01]  /*14a0*/  @P2 VIADD R17, R17, 0x1 ;  /* 0x0000000111112836 */ /* 0x000fe20000000000 */
[----:B------:R-:W-:Y:S02]  /*14b0*/  ISETP.GT.AND P2, PT, R16, 0x1f, PT ;  /* 0x0000001f1000780c */ /* 0x000fe40003f44270 */
[----:B------:R-:W-:Y:S01]  /*14c0*/  LEA.HI R27, R27, R16, RZ, 0x4 ;  /* 0x000000101b1b7211 */ /* 0x000fe200078f20ff */
[----:B------:R-:W-:Y:S01]  /*14d0*/  @!P1 IMAD.MOV R17, RZ, RZ, -R17 ;  /* 0x000000ffff119224 */ /* 0x000fe200078e0a11 */
[----:B------:R-:W-:Y:S02]  /*14e0*/  @!P0 LOP3.LUT R17, RZ, R9, RZ, 0x33, !PT ;  /* 0x00000009ff118212 */ /* 0x000fe400078e33ff */
[----:B------:R-:W-:Y:S02]  /*14f0*/  SHF.R.S32.HI R26, RZ, 0x4, R27 ;  /* 0x00000004ff1a7819 */ /* 0x000fe4000001141b */
[----:B------:R-:W-:Y:S01]  /*1500*/  LOP3.LUT R27, R27, 0xfffffff0, RZ, 0xc0, !PT ;  /* 0xfffffff01b1b7812 */ /* 0x000fe200078ec0ff */
[----:B------:R-:W-:Y:S01]  /*1510*/  IMAD R3, R8, R17, RZ ;  /* 0x0000001108037224 */ /* 0x000fe200078e02ff */
[----:B------:R-:W-:Y:S01]  /*1520*/  ISETP.GE.AND P0, PT, R26, UR5, PT ;  /* 0x000000051a007c0c */ /* 0x000fe2000bf06270 */
[----:B------:R-:W0:Y:S02]  /*1530*/  LDC R17, c[0x0][0x270] ;  /* 0x00009c00ff117b82 */ /* 0x000e240000000800 */
[----:B------:R-:W1:Y:S01]  /*1540*/  @!P2 S2R R7, SR_CgaCtaId ;  /* 0x000000000007a919 */ /* 0x000e620000008800 */
[----:B------:R-:W-:Y:S01]  /*1550*/  IABS R25, R3 ;  /* 0x0000000300197213 */ /* 0x000fe20000000000 */
[----:B------:R-:W-:Y:S01]  /*1560*/  IMAD.IADD R27, R16, 0x1, -R27 ;  /* 0x00000001101b7824 */ /* 0x000fe200078e0a1b */
[----:B------:R-:W-:-:S02]  /*1570*/  @!P2 MOV R8, 0x400 ;  /* 0x000004000008a802 */ /* 0x000fc40000000f00 */
[----:B------:R-:W2:Y:S08]  /*1580*/  I2F.RP R20, R25 ;  /* 0x0000001900147306 */ /* 0x000eb00000209400 */
[----:B--2---:R-:W2:Y:S01]  /*1590*/  MUFU.RCP R32, R20 ;  /* 0x0000001400207308 */ /* 0x004ea20000001000 */
[----:B0-----:R-:W-:-:S07]  /*15a0*/  IABS R22, R17 ;  /* 0x0000001100167213 */ /* 0x001fce0000000000 */
[----:B------:R0:W3:Y:S01]  /*15b0*/  I2F.U32.RP R6, R22 ;  /* 0x0000001600067306 */ /* 0x0000e20000209000 */
[----:B-1----:R-:W-:Y:S01]  /*15c0*/  @!P2 LEA R7, R7, R8, 0x18 ;  /* 0x000000080707a211 */ /* 0x002fe200078ec0ff */
[----:B--2---:R-:W-:-:S04]  /*15d0*/  VIADD R32, R32, 0xffffffe ;  /* 0x0ffffffe20207836 */ /* 0x004fc80000000000 */
[----:B------:R-:W-:Y:S02]  /*15e0*/  @!P2 IMAD R8, R26, 0x44, R7 ;  /* 0x000000441a08a824 */ /* 0x000fe400078e0207 */
[----:B------:R0:W1:Y:S02]  /*15f0*/  F2I.FTZ.U32.TRUNC.NTZ R33, R32 ;  /* 0x0000002000217305 */ /* 0x000064000021f000 */
        /* <DEDUP_REMOVED lines=20> */
.L_x_303:
[----:B------:R-:W-:Y:S05]  /*1740*/  BSYNC B0 ;  /* 0x0000000000007941 */ /* 0x000fea0003800000 */
.L_x_302:
[----:B-----5:R4:W-:Y:S01]  /*1750*/  @!P2 STS [R21], R24 ;  /* 0x000000181500a388 */ /* 0x0209e20000000800 */
[----:B------:R-:W-:Y:S01]  /*1760*/  BSSY B0, `(.L_x_304) ;  /* 0x000000f000007945 */ /* 0x000fe20003800000 */
[----:B------:R-:W-:Y:S01]  /*1770*/  MOV R30, 0xff800000 ;  /* 0xff800000001e7802 */ /* 0x000fe20000000f00 */
[----:B------:R-:W-:Y:S06]  /*1780*/  BAR.SYNC.DEFER_BLOCKING 0x0 ;  /* 0x0000000000007b1d */ /* 0x000fec0000010000 */
[----:B------:R-:W-:Y:S05]  /*1790*/  @P2 BRA `(.L_x_305) ;  /* 0x00000000002c2947 */ /* 0x000fea0003800000 */
[----:B------:R-:W5:Y:S01]  /*17a0*/  S2R R7, SR_CgaCtaId ;  /* 0x0000000000077919 */ /* 0x000f620000008800 */
[----:B----4-:R-:W-:Y:S02]  /*17b0*/  LEA.HI R24, R16, R16, RZ, 0x1 ;  /* 0x0000001010187211 */ /* 0x010fe400078f08ff */
[----:B------:R-:W-:Y:S02]  /*17c0*/  MOV R20, 0x400 ;  /* 0x0000040000147802 */ /* 0x000fe40000000f00 */
[C---:B------:R-:W-:Y:S01]  /*17d0*/  LOP3.LUT R21, R24.reuse, 0xfffffffe, RZ, 0xc0, !PT ;  /* 0xfffffffe18157812 */ /* 0x040fe200078ec0ff */
[----:B------:R-:W-:-:S05]  /*17e0*/  IMAD.SHL.U32 R24, R24, 0x2, RZ ;  /* 0x0000000218187824 */ /* 0x000fca00078e00ff */
[----:B------:R-:W-:Y:S02]  /*17f0*/  LOP3.LUT R24, R24, 0xfffffffc, RZ, 0xc0, !PT ;  /* 0xfffffffc18187812 */ /* 0x000fe400078ec0ff */
[----:B-----5:R-:W-:Y:S01]  /*1800*/  LEA R7, R7, R20, 0x18 ;  /* 0x0000001407077211 */ /* 0x020fe200078ec0ff */
[----:B------:R-:W-:-:S04]  /*1810*/  IMAD.IADD R20, R16, 0x1, -R21 ;  /* 0x0000000110147824 */ /* 0x000fc800078e0a15 */
[----:B------:R-:W-:-:S04]  /*1820*/  IMAD R7, R20, 0x44, R7 ;  /* 0x0000004414077824 */ /* 0x000fc800078e0207 */
[----:B------:R-:W-:-:S05]  /*1830*/  IMAD.IADD R7, R7, 0x1, R24 ;  /* 0x0000000107077824 */ /* 0x000fca00078e0218 */
[----:B------:R4:W0:Y:S02]  /*1840*/  LDS R30, [R7] ;  /* 0x00000000071e7984 */ /* 0x0008240000000800 */
.L_x_305:
[----:B------:R-:W-:Y:S05]  /*1850*/  BSYNC B0 ;  /* 0x0000000000007941 */ /* 0x000fea0003800000 */
.L_x_304:
[----:B0---4-:R-:W0:Y:S01]  /*1860*/  SHFL.BFLY PT, R7, R30, 0x1, 0x1f ;  /* 0x0c201f001e077f89 */ /* 0x011e2200000e0000 */
[----:B---3--:R-:W3:Y:S01]  /*1870*/  MUFU.RCP R6, R6 ;  /* 0x0000000600067308 */ /* 0x008ee20000001000 */
[--C-:B-1----:R-:W-:Y:S01]  /*1880*/  IMAD.MOV R20, RZ, RZ, -R33.reuse ;  /* 0x000000ffff147224 */ /* 0x102fe200078e0a21 */
[----:B------:R-:W-:Y:S01]  /*1890*/  IABS R29, R4 ;  /* 0x00000004001d7213 */ /* 0x000fe20000000000 */
[----:B------:R-:W-:Y:S01]  /*18a0*/  IMAD.MOV.U32 R32, RZ, RZ, RZ ;  /* 0x000000ffff207224 */ /* 0x000fe200078e00ff */
[----:B------:R-:W-:Y:S01]  /*18b0*/  ISETP.NE.AND P4, PT, R3, RZ, PT ;  /* 0x000000ff0300720c */ /* 0x000fe20003f85270 */
[----:B------:R-:W-:Y:S01]  /*18c0*/  IMAD R21, R20, R25, RZ ;  /* 0x0000001914157224 */ /* 0x000fe200078e02ff */
[----:B------:R-:W-:Y:S01]  /*18d0*/  IABS R20, R3 ;  /* 0x0000000300147213 */ /* 0x000fe20000000000 */
[----:B------:R-:W-:Y:S01]  /*18e0*/  BSSY B1, `(.L_x_306) ;  /* 0x000021a000017945 */ /* 0x000fe20003800000 */
[----:B------:R-:W-:Y:S01]  /*18f0*/  ISETP.GT.AND P3, PT, R2, RZ, PT ;  /* 0x000000ff0200720c */ /* 0x000fe20003f64270 */
[----:B------:R-:W-:Y:S01]  /*1900*/  IMAD.HI.U32 R21, R33, R21, R32 ;  /* 0x0000001521157227 */ /* 0x000fe200078e0020 */
[----:B------:R-:W-:-:S02]  /*1910*/  IABS R33, R17 ;  /* 0x0000001100217213 */ /* 0x000fc40000000000 */
[----:B------:R-:W-:Y:S01]  /*1920*/  LOP3.LUT R4, R4, R17, RZ, 0x3c, !PT ;  /* 0x0000001104047212 */ /* 0x000fe200078e3cff */
[----:B------:R-:W-:Y:S02]  /*1930*/  IMAD.MOV R20, RZ, RZ, -R20 ;  /* 0x000000ffff147224 */ /* 0x000fe400078e0a14 */
[----:B------:R-:W-:Y:S02]  /*1940*/  IMAD.MOV R33, RZ, RZ, -R33 ;  /* 0x000000ffff217224 */ /* 0x000fe400078e0a21 */
[----:B---3--:R-:W-:Y:S01]  /*1950*/  VIADD R36, R6, 0xffffffe ;  /* 0x0ffffffe06247836 */ /* 0x008fe20000000000 */
[----:B------:R-:W-:-:S03]  /*1960*/  IABS R6, R8 ;  /* 0x0000000800067213 */ /* 0x000fc60000000000 */
[----:B------:R-:W1:Y:S01]  /*1970*/  F2I.FTZ.U32.TRUNC.NTZ R37, R36 ;  /* 0x0000002400257305 */ /* 0x000e62000021f000 */
[----:B0-----:R-:W-:Y:S01]  /*1980*/  FMNMX.FTZ R7, R7, R30, !PT ;  /* 0x0000001e07077209 */ /* 0x001fe20007810000 */
[----:B------:R-:W-:-:S03]  /*1990*/  IMAD.HI.U32 R21, R21, R6, RZ ;  /* 0x0000000615157227 */ /* 0x000fc600078e00ff */
[----:B------:R-:W-:Y:S01]  /*19a0*/  FSETP.NEU.FTZ.AND P0, PT, R7, -INF , PT ;  /* 0xff8000000700780b */ /* 0x000fe20003f1d000 */
[----:B------:R-:W-:-:S03]  /*19b0*/  IMAD R20, R21, R20, R6 ;  /* 0x0000001415147224 */ /* 0x000fc600078e0206 */
[----:B------:R-:W-:Y:S02]  /*19c0*/  FSEL R7, R7, RZ, P0 ;  /* 0x000000ff07077208 */ /* 0x000fe40000000000 */
[----:B------:R-:W-:-:S03]  /*19d0*/  ISETP.GT.U32.AND P1, PT, R25, R20, PT ;  /* 0x000000141900720c */ /* 0x000fc60003f24070 */
[----:B--2---:R-:W-:Y:S01]  /*19e0*/  FADD.FTZ R27, -R7, R30 ;  /* 0x0000001e071b7221 */ /* 0x004fe20000010100 */
[----:B-1----:R-:W-:Y:S02]  /*19f0*/  IMAD.MOV R31, RZ, RZ, -R37 ;  /* 0x000000ffff1f7224 */ /* 0x002fe400078e0a25 */
[----:B------:R-:W-:Y:S02]  /*1a00*/  IMAD.MOV.U32 R36, RZ, RZ, RZ ;  /* 0x000000ffff247224 */ /* 0x000fe400078e00ff */
[----:B------:R-:W-:Y:S01]  /*1a10*/  FMUL.FTZ R27, R27, 1.4426950216293334961 ;  /* 0x3fb8aa3b1b1b7820 */ /* 0x000fe20000410000 */
[----:B------:R-:W-:Y:S01]  /*1a20*/  IMAD R32, R31, R22, RZ ;  /* 0x000000161f207224 */ /* 0x000fe200078e02ff */
[----:B------:R-:W-:-:S03]  /*1a30*/  SHF.R.S32.HI R31, RZ, 0x1f, R2 ;  /* 0x0000001fff1f7819 */ /* 0x000fc60000011402 */
[----:B------:R-:W-:Y:S01]  /*1a40*/  IMAD.HI.U32 R32, R37, R32, R36 ;  /* 0x0000002025207227 */ /* 0x000fe200078e0024 */
[----:B------:R-:W0:Y:S03]  /*1a50*/  MUFU.EX2 R27, R27 ;  /* 0x0000001b001b7308 */ /* 0x000e260000000800 */
[----:B------:R-:W-:Y:S02]  /*1a60*/  @!P1 IMAD.IADD R20, R20, 0x1, -R25 ;  /* 0x0000000114149824 */ /* 0x000fe400078e0a19 */
[----:B------:R-:W-:-:S03]  /*1a70*/  IMAD.HI.U32 R26, R32, R29, RZ ;  /* 0x0000001d201a7227 */ /* 0x000fc600078e00ff */
[-C--:B------:R-:W-:Y:S01]  /*1a80*/  ISETP.GE.U32.AND P0, PT, R20, R25.reuse, PT ;  /* 0x000000191400720c */ /* 0x080fe20003f06070 */
[----:B------:R-:W-:Y:S01]  /*1a90*/  IMAD.HI.U32 R32, R32, R6, RZ ;  /* 0x0000000620207227 */ /* 0x000fe200078e00ff */
[----:B------:R-:W-:-:S03]  /*1aa0*/  LOP3.LUT R20, R8, R25, RZ, 0x3c, !PT ;  /* 0x0000001908147212 */ /* 0x000fc600078e3cff */
[-C--:B------:R-:W-:Y:S01]  /*1ab0*/  IMAD R29, R26, R33.reuse, R29 ;  /* 0x000000211a1d7224 */ /* 0x080fe200078e021d */
[----:B------:R-:W-:Y:S01]  /*1ac0*/  ISETP.GE.AND P2, PT, R20, RZ, PT ;  /* 0x000000ff1400720c */ /* 0x000fe20003f46270 */
[----:B------:R-:W-:Y:S01]  /*1ad0*/  @!P1 VIADD R21, R21, 0x1 ;  /* 0x0000000115159836 */ /* 0x000fe20000000000 */
[----:B------:R-:W1:Y:S01]  /*1ae0*/  LDC.U8 R20, c[0x0][0x3d9] ;  /* 0x0000f640ff147b82 */ /* 0x000e620000000000 */
[----:B0-----:R-:W0:Y:S01]  /*1af0*/  SHFL.BFLY PT, R24, R27, 0x1, 0x1f ;  /* 0x0c201f001b187f89 */ /* 0x001e2200000e0000 */
[----:B------:R-:W-:Y:S01]  /*1b00*/  IMAD R33, R32, R33, R6 ;  /* 0x0000002120217224 */ /* 0x000fe200078e0206 */
[----:B------:R-:W-:Y:S02]  /*1b10*/  ISETP.GT.U32.AND P1, PT, R22, R29, PT ;  /* 0x0000001d1600720c */ /* 0x000fe40003f24070 */
[----:B------:R-:W-:Y:S01]  /*1b20*/  @P0 VIADD R21, R21, 0x1 ;  /* 0x0000000115150836 */ /* 0x000fe20000000000 */
[----:B------:R-:W-:Y:S01]  /*1b30*/  LEA.HI.SX32 R6, R2, 0x1, 0x1 ;  /* 0x0000000102067811 */ /* 0x000fe200078f0aff */
[----:B------:R-:W-:Y:S01]  /*1b40*/  @!P3 IMAD.MOV R6, RZ, RZ, R31 ;  /* 0x000000ffff06b224 */ /* 0x000fe200078e021f */
[----:B------:R-:W-:-:S03]  /*1b50*/  ISETP.GT.U32.AND P0, PT, R22, R33, PT ;  /* 0x000000211600720c */ /* 0x000fc60003f04070 */
[----:B------:R-:W-:Y:S01]  /*1b60*/  @!P2 IMAD.MOV R21, RZ, RZ, -R21 ;  /* 0x000000ffff15a224 */ /* 0x000fe200078e0a15 */
[----:B------:R-:W-:Y:S02]  /*1b70*/  @!P4 LOP3.LUT R21, RZ, R25, RZ, 0x33, !PT ;  /* 0x00000019ff15c212 */ /* 0x000fe400078e33ff */
[----:B------:R-:W-:Y:S02]  /*1b80*/  LOP3.LUT R25, R8, R17, RZ, 0x3c, !PT ;  /* 0x0000001108197212 */ /* 0x000fe400078e3cff */
[--C-:B------:R-:W-:Y:S01]  /*1b90*/  @!P1 IMAD.IADD R29, R29, 0x1, -R22.reuse ;  /* 0x000000011d1d9824 */ /* 0x100fe200078e0a16 */
[----:B------:R-:W-:Y:S01]  /*1ba0*/  ISETP.GT.AND P4, PT, R3, RZ, PT ;  /* 0x000000ff0300720c */ /* 0x000fe20003f84270 */
[----:B------:R-:W-:Y:S01]  /*1bb0*/  @!P1 VIADD R26, R26, 0x1 ;  /* 0x000000011a1a9836 */ /* 0x000fe20000000000 */
[----:B------:R-:W-:Y:S02]  /*1bc0*/  ISETP.GE.AND P2, PT, R4, RZ, PT ;  /* 0x000000ff0400720c */ /* 0x000fe40003f46270 */
[----:B------:R-:W-:Y:S01]  /*1bd0*/  @!P0 IMAD.IADD R33, R33, 0x1, -R22 ;  /* 0x0000000121218824 */ /* 0x000fe200078e0a16 */
[-C--:B------:R-:W-:Y:S01]  /*1be0*/  ISETP.GE.U32.AND P5, PT, R29, R22.reuse, PT ;  /* 0x000000161d00720c */ /* 0x080fe20003fa6070 */
[----:B------:R-:W-:Y:S01]  /*1bf0*/  @!P0 VIADD R32, R32, 0x1 ;  /* 0x0000000120208836 */ /* 0x000fe20000000000 */
[----:B------:R-:W-:Y:S01]  /*1c00*/  ISETP.GE.AND P3, PT, R25, RZ, PT ;  /* 0x000000ff1900720c */ /* 0x000fe20003f66270 */
[----:B0-----:R-:W-:Y:S01]  /*1c10*/  FADD.FTZ R24, R27, R24 ;  /* 0x000000181b187221 */ /* 0x001fe20000010000 */
[----:B------:R-:W-:Y:S01]  /*1c20*/  ISETP.GE.U32.AND P6, PT, R33, R22, PT ;  /* 0x000000162100720c */ /* 0x000fe20003fc6070 */
[----:B------:R-:W-:Y:S01]  /*1c30*/  IMAD.MOV.U32 R27, RZ, RZ, 0x7f800000 ;  /* 0x7f800000ff1b7424 */ /* 0x000fe200078e00ff */
[----:B------:R-:W-:-:S02]  /*1c40*/  LOP3.LUT R22, R16, 0x1, RZ, 0xc0, !PT ;  /* 0x0000000110167812 */ /* 0x000fc400078ec0ff */
[----:B------:R-:W-:Y:S02]  /*1c50*/  FSETP.NE.FTZ.AND P1, PT, R24, RZ, PT ;  /* 0x000000ff1800720b */ /* 0x000fe40003f35000 */
[----:B------:R-:W-:Y:S02]  /*1c60*/  SHF.R.S32.HI R8, RZ, 0x1f, R3 ;  /* 0x0000001fff087819 */ /* 0x000fe40000011403 */
[----:B------:R-:W-:Y:S01]  /*1c70*/  ISETP.NE.U32.AND P0, PT, R22, 0x1, PT ;  /* 0x000000011600780c */ /* 0x000fe20003f05070 */
[----:B------:R-:W-:Y:S01]  /*1c80*/  @P5 VIADD R26, R26, 0x1 ;  /* 0x000000011a1a5836 */ /* 0x000fe20000000000 */
[----:B------:R-:W-:Y:S01]  /*1c90*/  LEA.HI.SX32 R4, R3, 0x1, 0x1 ;  /* 0x0000000103047811 */ /* 0x000fe200078f0aff */
[----:B------:R-:W-:Y:S01]  /*1ca0*/  @!P4 IMAD.MOV R4, RZ, RZ, R8 ;  /* 0x000000ffff04c224 */ /* 0x000fe200078e0208 */
[----:B------:R-:W-:Y:S01]  /*1cb0*/  ISETP.GT.OR P0, PT, R16, 0x1f, !P0 ;  /* 0x0000001f1000780c */ /* 0x000fe20004704670 */
[----:B------:R-:W-:Y:S01]  /*1cc0*/  @P6 VIADD R32, R32, 0x1 ;  /* 0x0000000120206836 */ /* 0x000fe20000000000 */
[----:B-1----:R-:W-:Y:S01]  /*1cd0*/  ISETP.NE.AND P4, PT, R20, RZ, PT ;  /* 0x000000ff1400720c */ /* 0x002fe20003f85270 */
[----:B------:R-:W-:Y:S01]  /*1ce0*/  @!P2 IMAD.MOV R26, RZ, RZ, -R26 ;  /* 0x000000ffff1aa224 */ /* 0x000fe200078e0a1a */
[----:B------:R-:W-:Y:S01]  /*1cf0*/  ISETP.NE.AND P5, PT, R17, RZ, PT ;  /* 0x000000ff1100720c */ /* 0x000fe20003fa5270 */
[----:B------:R-:W0:Y:S01]  /*1d00*/  @P1 MUFU.LG2 R24, R24 ;  /* 0x0000001800181308 */ /* 0x000e220000000c00 */
[----:B------:R-:W-:Y:S01]  /*1d10*/  LOP3.LUT R25, RZ, R17, RZ, 0x33, !PT ;  /* 0x00000011ff197212 */ /* 0x000fe200078e33ff */
[----:B------:R-:W-:Y:S01]  /*1d20*/  @!P3 IMAD.MOV R32, RZ, RZ, -R32 ;  /* 0x000000ffff20b224 */ /* 0x000fe200078e0a20 */
[----:B------:R-:W-:-:S02]  /*1d30*/  SEL R9, R9, 0x1, !P4 ;  /* 0x0000000109097807 */ /* 0x000fc40006000000 */
[C---:B------:R-:W-:Y:S02]  /*1d40*/  SEL R26, R25.reuse, R26, !P5 ;  /* 0x0000001a191a7207 */ /* 0x040fe40006800000 */
[----:B------:R-:W-:Y:S02]  /*1d50*/  SEL R32, R25, R32, !P5 ;  /* 0x0000002019207207 */ /* 0x000fe40006800000 */
[----:B------:R-:W-:Y:S01]  /*1d60*/  ISETP.LT.U32.AND P2, PT, R18, R21, PT ;  /* 0x000000151200720c */ /* 0x000fe20003f41070 */
[-C--:B------:R-:W-:Y:S01]  /*1d70*/  IMAD R29, R26, R9.reuse, RZ ;  /* 0x000000091a1d7224 */ /* 0x080fe200078e02ff */
[----:B------:R-:W-:Y:S01]  /*1d80*/  SHF.R.S32.HI R31, RZ, 0x1f, R21 ;  /* 0x0000001fff1f7819 */ /* 0x000fe20000011415 */
[----:B------:R-:W-:-:S03]  /*1d90*/  IMAD R25, R32, R9, RZ ;  /* 0x0000000920197224 */ /* 0x000fc600078e02ff */
[----:B------:R-:W-:Y:S01]  /*1da0*/  ISETP.LT.AND.EX P2, PT, R19, R31, PT, P2 ;  /* 0x0000001f1300720c */ /* 0x000fe20003f41320 */
[----:B0-----:R-:W-:Y:S01]  /*1db0*/  @P1 FFMA.FTZ R27, R24, 0.69314718246459960938, R7 ;  /* 0x3f317218181b1823 */ /* 0x001fe20000010007 */
[----:B------:R-:W-:Y:S02]  /*1dc0*/  IMAD R7, R6, R29, RZ ;  /* 0x0000001d06077224 */ /* 0x000fe400078e02ff */
[----:B------:R-:W-:Y:S01]  /*1dd0*/  SEL R9, R18, R21, P2 ;  /* 0x0000001512097207 */ /* 0x000fe20001000000 */
[----:B------:R-:W-:Y:S01]  /*1de0*/  IMAD R6, R25, R4, RZ ;  /* 0x0000000419067224 */ /* 0x000fe200078e02ff */
[----:B------:R-:W-:Y:S01]  /*1df0*/  SEL R8, R19, R31, P2 ;  /* 0x0000001f13087207 */ /* 0x000fe20001000000 */
        /* <DEDUP_REMOVED lines=38> */
[----:B------:R-:W-:Y:S05]  /*2060*/  CALL.REL.NOINC `($__internal_6_$__cuda_sm20_div_s64) ;  /* 0x0000002400d87944 */ /* 0x000fea0003c00000 */
        /* <DEDUP_REMOVED lines=9> */
.L_x_310:
        /* <DEDUP_REMOVED lines=22> */
.L_x_311:
[----:B------:R-:W-:Y:S05]  /*2260*/  BSYNC B0 ;  /* 0x0000000000007941 */ /* 0x000fea0003800000 */
.L_x_309:
        /* <DEDUP_REMOVED lines=19> */
.L_x_313:
        /* <DEDUP_REMOVED lines=22> */
.L_x_314:
[----:B------:R-:W-:Y:S05]  /*2500*/  BSYNC B0 ;  /* 0x0000000000007941 */ /* 0x000fea0003800000 */
.L_x_312:
        /* <DEDUP_REMOVED lines=11> */
[----:B------:R-:W-:Y:S05]  /*25c0*/  CALL.REL.NOINC `($__internal_6_$__cuda_sm20_div_s64) ;  /* 0x0000002000807944 */ /* 0x000fea0003c00000 */
[----:B------:R-:W-:-:S04]  /*25d0*/  IADD3 R17, P0, RZ, -R18, RZ ;  /* 0x80000012ff117210 */ /* 0x000fc80007f1e0ff */
[----:B------:R-:W-:Y:S01]  /*25e0*/  IADD3.X R16, RZ, ~R19, RZ, P0, !PT ;  /* 0x80000013ff107210 */ /* 0x000fe200007fe4ff */
[----:B------:R-:W-:-:S04]  /*25f0*/  IMAD.WIDE.U32 R36, R5, R17, R36 ;  /* 0x0000001105247225 */ /* 0x000fc800078e0024 */
[----:B------:R-:W-:-:S04]  /*2600*/  IMAD R16, R16, R5, RZ ;  /* 0x0000000510107224 */ /* 0x000fc800078e02ff */
[----:B------:R-:W-:-:S05]  /*2610*/  IMAD R4, R4, R17, R16 ;  /* 0x0000001104047224 */ /* 0x000fca00078e0210 */
[----:B------:R-:W-:Y:S01]  /*2620*/  IADD3 R4, R37, R4, RZ ;  /* 0x0000000425047210 */ /* 0x000fe20007ffe0ff */
[----:B------:R-:W-:Y:S05]  /*2630*/  BRA `(.L_x_317) ;  /* 0x0000000000587947 */ /* 0x000fea0003800000 */
.L_x_316:
        /* <DEDUP_REMOVED lines=22> */
.L_x_317:
[----:B------:R-:W-:Y:S05]  /*27a0*/  BSYNC B0 ;  /* 0x0000000000007941 */ /* 0x000fea0003800000 */
.L_x_315:
        /* <DEDUP_REMOVED lines=38> */
[----:B------:R-:W-:Y:S05]  /*2a10*/  CALL.REL.NOINC `($__internal_6_$__cuda_sm20_div_s64) ;  /* 0x0000001c006c7944 */ /* 0x000fea0003c00000 */
        /* <DEDUP_REMOVED lines=12> */
.L_x_319:
        /* <DEDUP_REMOVED lines=23> */
.L_x_320:
[----:B------:R-:W-:Y:S05]  /*2c50*/  BSYNC B0 ;  /* 0x0000000000007941 */ /* 0x000fea0003800000 */
.L_x_318:
        /* <DEDUP_REMOVED lines=18> */
.L_x_322:
        /* <DEDUP_REMOVED lines=22> */
.L_x_323:
[----:B------:R-:W-:Y:S05]  /*2ee0*/  BSYNC B0 ;  /* 0x0000000000007941 */ /* 0x000fea0003800000 */
.L_x_321:
        /* <DEDUP_REMOVED lines=20> */
.L_x_325:
        /* <DEDUP_REMOVED lines=23> */
.L_x_326:
[----:B------:R-:W-:Y:S05]  /*31a0*/  BSYNC B0 ;  /* 0x0000000000007941 */ /* 0x000fea0003800000 */
.L_x_324:
        /* <DEDUP_REMOVED lines=26> */
[----:B------:R-:W-:Y:S05]  /*3350*/  CALL.REL.NOINC `($__internal_6_$__cuda_sm20_div_s64) ;  /* 0x00000014001c7944 */ /* 0x000fea0003c00000 */
        /* <DEDUP_REMOVED lines=12> */
.L_x_328:
        /* <DEDUP_REMOVED lines=23> */
.L_x_329:
[----:B------:R-:W-:Y:S05]  /*3590*/  BSYNC B0 ;  /* 0x0000000000007941 */ /* 0x000fea0003800000 */
.L_x_327:
        /* <DEDUP_REMOVED lines=29> */
.L_x_331:
        /* <DEDUP_REMOVED lines=23> */
.L_x_332:
[----:B------:R-:W-:Y:S05]  /*38e0*/  BSYNC B0 ;  /* 0x0000000000007941 */ /* 0x000fea0003800000 */
.L_x_330:
        /* <DEDUP_REMOVED lines=21> */
.L_x_308:
[----:B------:R-:W-:Y:S02]  /*3a40*/  ULDC.64 UR4, c[0x0][0x2b0] ;  /* 0x0000ac0000047ab9 */ /* 0x000fe40000000a00 */
[----:B------:R-:W-:-:S04]  /*3a50*/  LEA R2, P0, R32, UR4, 0x2 ;  /* 0x0000000420027c11 */ /* 0x000fc8000f8010ff */
[----:B------:R-:W-:-:S05]  /*3a60*/  LEA.HI.X R3, R32, UR5, R33, 0x2, P0 ;  /* 0x0000000520037c11 */ /* 0x000fca00080f1421 */
[----:B------:R0:W-:Y:S04]  /*3a70*/  STG.E desc[UR8][R2.64], R27 ;  /* 0x0000001b02007986 */ /* 0x0001e8000c101908 */
.L_x_307:
[----:B------:R-:W-:Y:S05]  /*3a80*/  BSYNC B1 ;  /* 0x0000000000017941 */ /* 0x000fea0003800000 */
.L_x_306:
[----:B------:R-:W0:Y:S01]  /*3a90*/  S2R R31, SR_TID.X ;  /* 0x00000000001f7919 */ /* 0x000e220000002100 */
[----:B------:R-:W2:Y:S01]  /*3aa0*/  LDC R5, c[0x0][0x3c4] ;  /* 0x0000f100ff057b82 */ /* 0x000ea20000000800 */
[----:B------:R-:W-:Y:S01]  /*3ab0*/  BSSY B0, `(.L_x_333) ;  /* 0x0000016000007945 */ /* 0x000fe20003800000 */
[----:B--2---:R-:W-:Y:S02]  /*3ac0*/  ISETP.GE.AND P0, PT, R5, 0x1, PT ;  /* 0x000000010500780c */ /* 0x004fe40003f06270 */
[-C--:B01----:R-:W-:Y:S02]  /*3ad0*/  LEA.HI R3, R31, R31.reuse, RZ, 0x1 ;  /* 0x0000001f1f037211 */ /* 0x083fe400078f08ff */
[----:B------:R-:W-:Y:S02]  /*3ae0*/  SHF.R.S32.HI R34, RZ, 0x1f, R31 ;  /* 0x0000001fff227819 */ /* 0x000fe4000001141f */
[----:B------:R-:W-:Y:S02]  /*3af0*/  LOP3.LUT R2, R3, 0xfffffffe, RZ, 0xc0, !PT ;  /* 0xfffffffe03027812 */ /* 0x000fe400078ec0ff */
[----:B------:R-:W-:-:S03]  /*3b00*/  LEA.HI R34, R34, R31, RZ, 0x3 ;  /* 0x0000001f22227211 */ /* 0x000fc600078f18ff */
[----:B------:R-:W-:Y:S01]  /*3b10*/  IMAD.IADD R2, R31, 0x1, -R2 ;  /* 0x000000011f027824 */ /* 0x000fe200078e0a02 */
[----:B------:R-:W-:-:S04]  /*3b20*/  LOP3.LUT R4, R34, 0x3ffffff8, RZ, 0xc0, !PT ;  /* 0x3ffffff822047812 */ /* 0x000fc800078ec0ff */
[----:B------:R-:W-:-:S04]  /*3b30*/  ISETP.GE.AND P1, PT, R2, R5, PT ;  /* 0x000000050200720c */ /* 0x000fc80003f26270 */
[----:B------:R-:W-:-:S13]  /*3b40*/  ISETP.GT.OR P1, PT, R31, 0x1f, P1 ;  /* 0x0000001f1f00780c */ /* 0x000fda0000f24670 */
[----:B------:R-:W-:Y:S05]  /*3b50*/  @P1 BRA `(.L_x_334) ;  /* 0x00000000002c1947 */ /* 0x000fea0003800000 */
[----:B------:R-:W0:Y:S01]  /*3b60*/  S2R R0, SR_CgaCtaId ;  /* 0x0000000000007919 */ /* 0x000e220000008800 */
[----:B------:R-:W-:Y:S01]  /*3b70*/  FADD.FTZ R6, -R27, R30 ;  /* 0x0000001e1b067221 */ /* 0x000fe20000010100 */
[----:B------:R-:W-:Y:S02]  /*3b80*/  MOV R5, 0x400 ;  /* 0x0000040000057802 */ /* 0x000fe40000000f00 */
[----:B------:R-:W-:Y:S01]  /*3b90*/  SHF.L.U32 R3, R3, 0x1, RZ ;  /* 0x0000000103037819 */ /* 0x000fe200000006ff */
[----:B------:R-:W-:-:S06]  /*3ba0*/  FMUL.FTZ R6, R6, 1.4426950216293334961 ;  /* 0x3fb8aa3b06067820 */ /* 0x000fcc0000410000 */
[----:B------:R-:W1:Y:S01]  /*3bb0*/  MUFU.EX2 R6, R6 ;  /* 0x0000000600067308 */ /* 0x000e620000000800 */
[----:B0-----:R-:W-:Y:S02]  /*3bc0*/  LEA R5, R0, R5, 0x18 ;  /* 0x0000000500057211 */ /* 0x001fe400078ec0ff */
[----:B------:R-:W-:-:S03]  /*3bd0*/  LOP3.LUT R0, R3, 0xfffffffc, RZ, 0xc0, !PT ;  /* 0xfffffffc03007812 */ /* 0x000fc600078ec0ff */
[----:B------:R-:W-:-:S05]  /*3be0*/  IMAD R5, R2, 0x44, R5 ;  /* 0x0000004402057824 */ /* 0x000fca00078e0205 */
[----:B------:R-:W-:-:S05]  /*3bf0*/  IADD3 R5, R5, R0, RZ ;  /* 0x0000000005057210 */ /* 0x000fca0007ffe0ff */
[----:B-1----:R0:W-:Y:S02]  /*3c00*/  STS [R5], R6 ;  /* 0x0000000605007388 */ /* 0x0021e40000000800 */
.L_x_334:
[----:B------:R-:W-:Y:S05]  /*3c10*/  BSYNC B0 ;  /* 0x0000000000007941 */ /* 0x000fea0003800000 */
.L_x_333:
        /* <DEDUP_REMOVED lines=42> */
.L_x_338:
        /* <DEDUP_REMOVED lines=14> */
.L_x_337:
[----:B------:R-:W-:Y:S05]  /*3fa0*/  BSYNC B0 ;  /* 0x0000000000007941 */ /* 0x000fea0003800000 */
.L_x_336:
        /* <DEDUP_REMOVED lines=20> */
.L_x_335:
        /* <DEDUP_REMOVED lines=110> */
        .weak           $__internal_6_$__cuda_sm20_div_s64
        .type           $__internal_6_$__cuda_sm20_div_s64,@function
        .size           $__internal_6_$__cuda_sm20_div_s64,(.L_x_6200 - $__internal_6_$__cuda_sm20_div_s64)
$__internal_6_$__cuda_sm20_div_s64:
        /* <DEDUP_REMOVED lines=83> */
[----:B------:R-:W-:Y:S06]  /*4d00*/  RET.REL.NODEC R38 `(_ZN5flash32flash_fwd_splitkv_combine_kernelI23Flash_fwd_kernel_traitsILi96ELi64ELi128ELi4ELb0ELb0EN7cutlass6half_tE19Flash_kernel_traitsILi96ELi64ELi128ELi4ES3_EELi16ELi1ELb0EEEvNS_16Flash_fwd_paramsE) ;  /* 0xffffffb026bc7950 */ /* 0x000fec0003c3ffff */
.L_x_339:
        /* <DEDUP_REMOVED lines=15> */
.L_x_6200:


//--------------------- .text._ZN5flash32flash_fwd_splitkv_combine_kernelI23Flash_fwd_kernel_traitsILi96ELi64ELi128ELi4ELb0ELb0EN7cutlass6half_tE19Flash_kernel_traitsILi96ELi64ELi128ELi4ES3_EELi16ELi7ELb1EEEvNS_16Flash_fwd_paramsE --------------------------
	.section	.text._ZN5flash32flash_fwd_splitkv_combine_kernelI23Flash_fwd_kernel_traitsILi96ELi64ELi128ELi4ELb0ELb0EN7cutlass6half_tE19Flash_kernel_traitsILi96ELi64ELi128ELi4ES3_EELi16ELi7ELb1EEEvNS_16Flash_fwd_paramsE,"ax",@progbits
	.align	128
        .global         _ZN5flash32flash_fwd_splitkv_combine_kernelI23Flash_fwd_kernel_traitsILi96ELi64ELi128ELi4ELb0ELb0EN7cutlass6half_tE19Flash_kernel_traitsILi96ELi64ELi128ELi4ES3_EELi16ELi7ELb1EEEvNS_16Flash_fwd_paramsE
        .type           _ZN5flash32flash_fwd_splitkv_combine_kernelI23Flash_fwd_kernel_traitsILi96ELi64ELi128ELi4ELb0ELb0EN7cutlass6half_tE19Flash_kernel_traitsILi96ELi64ELi128ELi4ES3_EELi16ELi7ELb1EEEvNS_16Flash_fwd_paramsE,@function
        .size           _ZN5flash32flash_fwd_splitkv_combine_kernelI23Flash_fwd_kernel_traitsILi96ELi64ELi128ELi4ELb0ELb0EN7cutlass6half_tE19Flash_kernel_traitsILi96ELi64ELi128ELi4ES3_EELi16ELi7ELb1EEEvNS_16Flash_fwd_paramsE,(.L_x_6201 - _ZN5flash32flash_fwd_splitkv_combine_kernelI23Flash_fwd_kernel_traitsILi96ELi64ELi128ELi4ELb0ELb0EN7cutlass6half_tE19Flash_kernel_traitsILi96ELi64ELi128ELi4ES3_EELi16ELi7ELb1EEEvNS_16Flash_fwd_paramsE)
        .other          _ZN5flash32flash_fwd_splitkv_combine_kernelI23Flash_fwd_kernel_traitsILi96ELi64ELi128ELi4ELb0ELb0EN7cutlass6half_tE19Flash_kernel_traitsILi96ELi64ELi128ELi4ES3_EELi16ELi7ELb1EEEvNS_16Flash_fwd_paramsE,@"STO_CUDA_ENTRY STV_DEFAULT"
_ZN5flash32flash_fwd_splitkv_combine_kernelI23Flash_fwd_kernel_traitsILi96ELi64ELi128ELi4ELb0ELb0EN7cutlass6half_tE19Flash_kernel_traitsILi96ELi64ELi128ELi4ES3_EELi16ELi7ELb1EEEvNS_16Flash_fwd_paramsE:
.text._ZN5flash32flash_fwd_splitkv_combine_kernelI23Flash_fwd_kernel_traitsILi96ELi64ELi128ELi4ELb0ELb0EN7cutlass6half_tE19Flash_kernel_traitsILi96ELi64ELi128ELi4ES3_EELi16ELi7ELb1EEEvNS_16Flash_fwd_paramsE:
        /* <DEDUP_REMOVED lines=23> */
[----:B------:R-:W-:Y:S05]  /*0170*/  CALL.REL.NOINC `($__internal_7_$__cuda_sm20_div_s64) ;  /* 0x0000006400f87944 */ /* 0x000fea0003c00000 */
[----:B------:R-:W-:Y:S02]  /*0180*/  MOV R8, R0 ;  /* 0x0000000000087202 */ /* 0x000fe40000000f00 */
[----:B------:R-:W-:Y:S01]  /*0190*/  MOV R9, R21 ;  /* 0x0000001500097202 */ /* 0x000fe20000000f00 */
[----:B------:R-:W-:Y:S06]  /*01a0*/  BRA `(.L_x_341) ;  /* 0x00000000004c7947 */ /* 0x000fec0003800000 */
.L_x_340:
        /* <DEDUP_REMOVED lines=19> */
.L_x_341:
        /* <DEDUP_REMOVED lines=17> */
[----:B------:R-:W-:Y:S05]  /*03f0*/  BRA `(.L_x_344) ;  /* 0x0000000000507947 */ /* 0x000fea0003800000 */
.L_x_343:
        /* <DEDUP_REMOVED lines=20> */
.L_x_344:
[----:B------:R-:W-:Y:S05]  /*0540*/  BSYNC B0 ;  /* 0x0000000000007941 */ /* 0x000fea0003800000 */
.L_x_342:
        /* <DEDUP_REMOVED lines=57> */
.L_x_346:
        /* <DEDUP_REMOVED lines=19> */
.L_x_347:
[----:B------:R-:W-:Y:S05]  /*0a10*/  BSYNC B0 ;  /* 0x0000000000007941 */ /* 0x000fea0003800000 */
.L_x_345:
        /* <DEDUP_REMOVED lines=105> */
.L_x_349:
        /* <DEDUP_REMOVED lines=20> */
.L_x_350:
[----:B------:R-:W-:Y:S05]  /*11f0*/  BSYNC B0 ;  /* 0x0000000000007941 */ /* 0x000fea0003800000 */
.L_x_348:
        /* <DEDUP_REMOVED lines=305> */
[----:B------:R-:W-:Y:S05]  /*2510*/  CALL.REL.NOINC `($__internal_7_$__cuda_sm20_div_s64) ;  /* 0x0000004400107944 */ /* 0x000fea0003c00000 */
[----:B------:R-:W-:Y:S02]  /*2520*/  MOV R50, R0 ;  /* 0x0000000000327202 */ /* 0x000fe40000000f00 */
[----:B------:R-:W-:Y:S01]  /*2530*/  MOV R51, R21 ;  /* 0x0000001500337202 */ /* 0x000fe20000000f00 */
[----:B------:R-:W-:Y:S05]  /*2540*/  BRA `(.L_x_353) ;  /* 0x00000000004c7947 */ /* 0x000fea0003800000 */
.L_x_352:
        /* <DEDUP_REMOVED lines=19> */
.L_x_353:
[----:B------:R-:W-:Y:S05]  /*2680*/  BSYNC B0 ;  /* 0x0000000000007941 */ /* 0x000fea0003800000 */
.L_x_351:
        /* <DEDUP_REMOVED lines=257> */
.L_x_358:
        /* <DEDUP_REMOVED lines=21> */
.L_x_359:
[----:B------:R-:W-:Y:S05]  /*37f0*/  BSYNC B0 ;  /* 0x0000000000007941 */ /* 0x000fea0003800000 */
.L_x_357:
        /* <DEDUP_REMOVED lines=8> */
[----:B------:R-:W-:Y:S05]  /*3880*/  CALL.REL.NOINC `($__internal_7_$__cuda_sm20_div_s64) ;  /* 0x0000003000347944 */ /* 0x000fea0003c00000 */
        /* <DEDUP_REMOVED lines=12> */
.L_x_361:
        /* <DEDUP_REMOVED lines=22> */
.L_x_362:
[----:B------:R-:W-:Y:S05]  /*3ab0*/  BSYNC B0 ;  /* 0x0000000000007941 */ /* 0x000fea0003800000 */
.L_x_360:
        /* <DEDUP_REMOVED lines=11> */
[----:B------:R-:W-:Y:S05]  /*3b70*/  CALL.REL.NOINC `($__internal_7_$__cuda_sm20_div_s64) ;  /* 0x0000002c00787944 */ /* 0x000fea0003c00000 */
        /* <DEDUP_REMOVED lines=11> */
.L_x_364:
        /* <DEDUP_REMOVED lines=22> */
.L_x_365:
[----:B------:R-:W-:Y:S05]  /*3d90*/  BSYNC B0 ;  /* 0x0000000000007941 */ /* 0x000fea0003800000 */
.L_x_363:
        /* <DEDUP_REMOVED lines=52> */
.L_x_367:
        /* <DEDUP_REMOVED lines=22> */
.L_x_368:
[----:B------:R-:W-:Y:S05]  /*4240*/  BSYNC B0 ;  /* 0x0000000000007941 */ /* 0x000fea0003800000 */
.L_x_366:
        /* <DEDUP_REMOVED lines=22> */
.L_x_370:
        /* <DEDUP_REMOVED lines=22> */
.L_x_371:
[----:B------:R-:W-:Y:S05]  /*4510*/  BSYNC B0 ;  /* 0x0000000000007941 */ /* 0x000fea0003800000 */
.L_x_369:
        /* <DEDUP_REMOVED lines=21> */
.L_x_373:
        /* <DEDUP_REMOVED lines=23> */
.L_x_374:
[----:B------:R-:W-:Y:S05]  /*47e0*/  BSYNC B0 ;  /* 0x0000000000007941 */ /* 0x000fea0003800000 */
.L_x_372:
        /* <DEDUP_REMOVED lines=39> */
.L_x_376:
        /* <DEDUP_REMOVED lines=23> */
.L_x_377:
[----:B------:R-:W-:Y:S05]  /*4bd0*/  BSYNC B0 ;  /* 0x0000000000007941 */ /* 0x000fea0003800000 */
.L_x_375:
        /* <DEDUP_REMOVED lines=31> */
.L_x_379:
        /* <DEDUP_REMOVED lines=23> */
.L_x_380:
[----:B------:R-:W-:Y:S05]  /*4f40*/  BSYNC B0 ;  /* 0x0000000000007941 */ /* 0x000fea0003800000 */
.L_x_378:
        /* <DEDUP_REMOVED lines=21> */
.L_x_356:
[----:B------:R-:W-:Y:S02]  /*50a0*/  ULDC.64 UR4, c[0x0][0x2b0] ;  /* 0x0000ac0000047ab9 */ /* 0x000fe40000000a00 */
[----:B------:R-:W-:-:S04]  /*50b0*/  LEA R2, P0, R52, UR4, 0x2 ;  /* 0x0000000434027c11 */ /* 0x000fc8000f8010ff */
[----:B------:R-:W-:-:S05]  /*50c0*/  LEA.HI.X R3, R52, UR5, R53, 0x2, P0 ;  /* 0x0000000534037c11 */ /* 0x000fca00080f1435 */
[----:B------:R0:W-:Y:S04]  /*50d0*/  STG.E desc[UR8][R2.64], R29 ;  /* 0x0000001d02007986 */ /* 0x0001e8000c101908 */
.L_x_355:
[----:B------:R-:W-:Y:S05]  /*50e0*/  BSYNC B1 ;  /* 0x0000000000017941 */ /* 0x000fea0003800000 */
.L_x_354:
[----:B------:R-:W2:Y:S01]  /*50f0*/  LDC R13, c[0x0][0x3c4] ;  /* 0x0000f100ff0d7b82 */ /* 0x000ea20000000800 */
[----:B------:R-:W-:Y:S02]  /*5100*/  IADD3 R0, R47, 0x8, RZ ;  /* 0x000000082f007810 */ /* 0x000fe40007ffe0ff */
[----:B-1----:R-:W-:Y:S02]  /*5110*/  CS2R R4, SRZ ;  /* 0x0000000000047805 */ /* 0x002fe4000001ff00 */
[----:B------:R-:W-:Y:S02]  /*5120*/  CS2R R6, SRZ ;  /* 0x0000000000067805 */ /* 0x000fe4000001ff00 */
[----:B------:R-:W-:Y:S02]  /*5130*/  CS2R R8, SRZ ;  /* 0x0000000000087805 */ /* 0x000fe4000001ff00 */
[----:B------:R-:W-:Y:S02]  /*5140*/  CS2R R10, SRZ ;  /* 0x00000000000a7805 */ /* 0x000fe4000001ff00 */
[----:B------:R-:W-:-:S02]  /*5150*/  MOV R12, RZ ;  /* 0x000000ff000c7202 */ /* 0x000fc40000000f00 */
[CC--:B--2---:R-:W-:Y:S02]  /*5160*/  ISETP.GE.OR P2, PT, R47.reuse, R13.reuse, P6 ;  /* 0x0000000d2f00720c */ /* 0x0c4fe40003746670 */
[----:B------:R-:W-:Y:S02]  /*5170*/  ISETP.GE.OR P1, PT, R0, R13, P6 ;  /* 0x0000000d0000720c */ /* 0x000fe40003726670 */
[----:B------:R-:W-:-:S04]  /*5180*/  IADD3 R0, R47, 0x10, RZ ;  /* 0x000000102f007810 */ /* 0x000fc80007ffe0ff */
[----:B------:R-:W-:Y:S02]  /*5190*/  ISETP.GE.OR P0, PT, R0, R13, P6 ;  /* 0x0000000d0000720c */ /* 0x000fe40003706670 */
[----:B------:R-:W-:-:S03]  /*51a0*/  IADD3 R0, R47, 0x18, RZ ;  /* 0x000000182f007810 */ /* 0x000fc60007ffe0ff */
[C---:B0-----:R-:W-:Y:S01]  /*51b0*/  @!P2 FADD.FTZ R2, -R29.reuse, R44 ;  /* 0x0000002c1d02a221 */ /* 0x041fe20000010100 */
        /* <DEDUP_REMOVED lines=17> */
[----:B0-----:R0:W-:Y:S01]  /*52d0*/  @!P2 STS [R46], R2 ;  /* 0x000000022e00a388 */ /* 0x0011e20000000800 */
[-C--:B------:R-:W-:Y:S01]  /*52e0*/  ISETP.GE.OR P2, PT, R0, R13.reuse, P6 ;  /* 0x0000000d0000720c */ /* 0x080fe20003746670 */
[----:B------:R-:W-:Y:S02]  /*52f0*/  VIADD R0, R47, 0x38 ;  /* 0x000000382f007836 */ /* 0x000fe40000000000 */
[----:B------:R-:W-:Y:S01]  /*5300*/  @!P4 FMUL.FTZ R40, R40, 1.4426950216293334961 ;  /* 0x3fb8aa3b2828c820 */ /* 0x000fe20000410000 */
[----:B------:R-:W-:Y:S02]  /*5310*/  @!P3 FADD.FTZ R41, -R29, R41 ;  /* 0x000000291d29b221 */ /* 0x000fe40000010100 */
[----:B------:R-:W3:Y:S01]  /*5320*/  @!P5 MUFU.EX2 R43, R43 ;  /* 0x0000002b002bd308 */ /* 0x000ee20000000800 */
        /* <DEDUP_REMOVED lines=12> */
[----:B---3--:R-:W-:Y:S01]  /*53f0*/  @!P5 STS [R46+0x660], R43 ;  /* 0x0006602b2e00d388 */ /* 0x008fe20000000800 */
[-C--:B------:R-:W-:Y:S01]  /*5400*/  ISETP.GE.OR P5, PT, R0, R13.reuse, P6 ;  /* 0x0000000d0000720c */ /* 0x080fe200037a6670 */
[----:B------:R-:W-:Y:S01]  /*5410*/  @!P1 FMUL.FTZ R39, R39, 1.4426950216293334961 ;  /* 0x3fb8aa3b27279820 */ /* 0x000fe20000410000 */
[----:B------:R-:W-:Y:S02]  /*5420*/  IADD3 R0, R47, 0x50, RZ ;  /* 0x000000502f007810 */ /* 0x000fe40007ffe0ff */
[----:B0-----:R-:W-:Y:S01]  /*5430*/  CS2R R2, SRZ ;  /* 0x0000000000027805 */ /* 0x001fe2000001ff00 */
[----:B------:R-:W-:Y:S01]  /*5440*/  @!P0 FADD.FTZ R36, -R29, R36 ;  /* 0x000000241d248221 */ /* 0x000fe20000010100 */
[----:B------:R-:W0:Y:S01]  /*5450*/  @!P2 MUFU.EX2 R38, R38 ;  /* 0x000000260026a308 */ /* 0x000e220000000800 */
[----:B-1----:R-:W-:Y:S01]  /*5460*/  @!P4 STS [R46+0x880], R40 ;  /* 0x000880282e00c388 */ /* 0x002fe20000000800 */
[----:B------:R-:W-:Y:S01]  /*5470*/  ISETP.GE.OR P4, PT, R0, R13, P6 ;  /* 0x0000000d0000720c */ /* 0x000fe20003786670 */
[----:B------:R-:W-:Y:S01]  /*5480*/  @!P0 FMUL.FTZ R36, R36, 1.4426950216293334961 ;  /* 0x3fb8aa3b24248820 */ /* 0x000fe20000410000 */
[----:B------:R-:W-:-:S03]  /*5490*/  VIADD R0, R47, 0x58 ;  /* 0x000000582f007836 */ /* 0x000fc60000000000 */
        /* <DEDUP_REMOVED lines=11> */
[----:B------:R-:W-:-:S03]  /*5550*/  IADD3 R0, R47, 0x68, RZ ;  /* 0x000000682f007810 */ /* 0x000fc60007ffe0ff */
        /* <DEDUP_REMOVED lines=10> */
[C---:B------:R-:W-:Y:S02]  /*5600*/  VIADD R0, R47.reuse, 0x78 ;  /* 0x000000782f007836 */ /* 0x040fe40000000000 */
[----:B------:R-:W-:Y:S01]  /*5610*/  @!P2 FMUL.FTZ R32, R32, 1.4426950216293334961 ;  /* 0x3fb8aa3b2020a820 */ /* 0x000fe20000410000 */
        /* <DEDUP_REMOVED lines=13> */
[----:B--2---:R-:W-:Y:S06]  /*56f0*/  @!P3 STS [R46+0x1760], R35 ;  /* 0x001760232e00b388 */ /* 0x004fec0000000800 */
[----:B------:R-:W2:Y:S01]  /*5700*/  @!P1 MUFU.EX2 R33, R33 ;  /* 0x0000002100219308 */ /* 0x000ea20000000800 */
[----:B0-----:R-:W-:Y:S07]  /*5710*/  @!P2 STS [R46+0x1980], R32 ;  /* 0x001980202e00a388 */ /* 0x001fee0000000800 */
[----:B------:R-:W0:Y:S01]  /*5720*/  @!P6 MUFU.EX2 R0, R0 ;  /* 0x000000000000e308 */ /* 0x000e220000000800 */
[----:B-1----:R-:W-:Y:S01]  /*5730*/  @!P0 STS [R46+0x1dc0], R30 ;  /* 0x001dc01e2e008388 */ /* 0x002fe20000000800 */
[----:B------:R-:W-:-:S03]  /*5740*/  ISETP.GE.AND P0, PT, R13, 0x1, PT ;  /* 0x000000010d00780c */ /* 0x000fc60003f06270 */
[----:B--2---:R-:W-:Y:S04]  /*5750*/  @!P1 STS [R46+0x1ba0], R33 ;  /* 0x001ba0212e009388 */ /* 0x004fe80000000800 */
[----:B0-----:R0:W-:Y:S02]  /*5760*/  @!P6 STS [R46+0x1fe0], R0 ;  /* 0x001fe0002e00e388 */ /* 0x0011e40000000800 */
[----:B0-----:R-:W-:Y:S01]  /*5770*/  HFMA2.MMA R0, -RZ, RZ, 0, 0 ;  /* 0x00000000ff007435 */ /* 0x001fe200000001ff */
[----:B------:R-:W-:Y:S06]  /*5780*/  BAR.SYNC.DEFER_BLOCKING 0x0 ;  /* 0x0000000000007b1d */ /* 0x000fec0000010000 */
[----:B------:R-:W-:Y:S05]  /*5790*/  @!P0 BRA `(.L_x_381) ;  /* 0x0000000800e08947 */ /* 0x000fea0003800000 */
[----:B------:R-:W0:Y:S01]  /*57a0*/  S2UR UR6, SR_CgaCtaId ;  /* 0x00000000000679c3 */ /* 0x000e220000008800 */
[----:B------:R-:W-:Y:S01]  /*57b0*/  ULDC UR10, c[0x0][0x2dc] ;  /* 0x0000b700000a7ab9 */ /* 0x000fe20000000800 */
[----:B------:R-:W-:Y:S01]  /*57c0*/  IMAD R34, R15, 0x60, R47 ;  /* 0x000000600f227824 */ /* 0x000fe200078e022f */
[----:B------:R-:W-:Y:S01]  /*57d0*/  UIMAD UR4, UR7, UR10, URZ ;  /* 0x0000000a070472a4 */ /* 0x000fe2000f8e023f */
[----:B------:R-:W-:Y:S01]  /*57e0*/  ISETP.GT.AND P1, PT, R13, 0x3, PT ;  /* 0x000000030d00780c */ /* 0x000fe20003f24270 */
[C---:B------:R-:W-:Y:S01]  /*57f0*/  IMAD R32, R28.reuse, UR10, RZ ;  /* 0x0000000a1c207c24 */ /* 0x040fe2000f8e02ff */
[----:B------:R-:W-:Y:S01]  /*5800*/  PLOP3.LUT P4, PT, PT, PT, PT, 0x80, 0x0 ;  /* 0x000000000000781c */ /* 0x000fe20003f8f070 */
[----:B------:R-:W-:Y:S01]  /*5810*/  USHF.R.S32.HI UR11, URZ, 0x1f, UR4 ;  /* 0x0000001f3f0b7899 */ /* 0x000fe20008011404 */
[----:B------:R-:W-:Y:S01]  /*5820*/  VIADD R30, R28, -UR7 ;  /* 0x800000071c1e7c36 */ /* 0x000fe20008000000 */
[----:B------:R-:W-:Y:S01]  /*5830*/  IADD3 R0, P0, R34, UR4, RZ ;  /* 0x0000000422007c10 */ /* 0x000fe2000ff1e0ff */
[----:B------:R-:W-:Y:S01]  /*5840*/  ULDC.64 UR4, c[0x0][0x288] ;  /* 0x0000a20000047ab9 */ /* 0x000fe20000000a00 */
[----:B------:R-:W-:-:S02]  /*5850*/  CS2R R16, SRZ ;  /* 0x0000000000107805 */ /* 0x000fc4000001ff00 */
        /* <DEDUP_REMOVED lines=8> */
[----:B------:R-:W-:Y:S01]  /*58e0*/  UMOV UR5, URZ ;  /* 0x0000003f00057c82 */ /* 0x000fe20008000000 */
[----:B------:R-:W-:Y:S01]  /*58f0*/  IADD3 R31, P0, R31, 0x100, RZ ;  /* 0x000001001f1f7810 */ /* 0x000fe20007f1e0ff */
[----:B------:R-:W-:Y:S01]  /*5900*/  IMAD.MOV.U32 R0, RZ, RZ, RZ ;  /* 0x000000ffff007224 */ /* 0x000fe200078e00ff */
[----:B------:R-:W-:Y:S01]  /*5910*/  CS2R R26, SRZ ;  /* 0x00000000001a7805 */ /* 0x000fe2000001ff00 */
[----:B0-----:R-:W-:Y:S01]  /*5920*/  ULEA UR4, UR6, UR4, 0x18 ;  /* 0x0000000406047291 */ /* 0x001fe2000f8ec03f */
[----:B------:R-:W-:-:S04]  /*5930*/  IMAD.WIDE R32, R32, 0x4, RZ ;  /* 0x0000000420207825 */ /* 0x000fc800078e02ff */
[----:B------:R-:W-:Y:S01]  /*5940*/  IMAD.X R34, RZ, RZ, R34, P0 ;  /* 0x000000ffff227224 */ /* 0x000fe200000e0622 */
[----:B------:R-:W-:Y:S01]  /*5950*/  LEA R14, R15, UR4, 0x2 ;  /* 0x000000040f0e7c11 */ /* 0x000fe2000f8e10ff */
[----:B------:R-:W-:Y:S06]  /*5960*/  @!P1 BRA `(.L_x_382) ;  /* 0x00000004004c9947 */ /* 0x000fec0003800000 */
[----:B------:R-:W-:Y:S01]  /*5970*/  PLOP3.LUT P4, PT, PT, PT, PT, 0x8, 0x0 ;  /* 0x000000000000781c */ /* 0x000fe20003f8e170 */
[----:B------:R-:W-:Y:S01]  /*5980*/  VIADD R29, R13, 0xfffffffd ;  /* 0xfffffffd0d1d7836 */ /* 0x000fe20000000000 */
[CC--:B------:R-:W-:Y:S02]  /*5990*/  ISETP.GE.AND P3, PT, R15.reuse, R30.reuse, PT ;  /* 0x0000001e0f00720c */ /* 0x0c0fe40003f66270 */
[----:B------:R-:W-:-:S13]  /*59a0*/  ISETP.GE.AND P0, PT, R15, R30, PT ;  /* 0x0000001e0f00720c */ /* 0x000fda0003f06270 */
.L_x_383:
[----:B------:R-:W0:Y:S01]  /*59b0*/  LDS R13, [R14] ;  /* 0x000000000e0d7984 */ /* 0x000e220000000800 */
[----:B------:R-:W-:Y:S01]  /*59c0*/  MOV R35, R34 ;  /* 0x0000002200237202 */ /* 0x000fe20000000f00 */
[----:B------:R-:W-:Y:S01]  /*59d0*/  UIADD3 UR5, UR5, 0x4, URZ ;  /* 0x0000000405057890 */ /* 0x000fe2000fffe03f */
[----:B------:R-:W-:Y:S05]  /*59e0*/  MOV R34, R31 ;  /* 0x0000001f00227202 */ /* 0x000fea0000000f00 */
[----:B------:R-:W0:Y:S01]  /*59f0*/  @!P3 LDG.E.128 R16, desc[UR8][R34.64+-0x100] ;  /* 0xffff00082210b981 */ /* 0x000e22000c1e1d00 */
[----:B------:R-:W-:Y:S03]  /*5a00*/  ISETP.LE.AND P2, PT, R29, UR5, PT ;  /* 0x000000051d007c0c */ /* 0x000fe6000bf43270 */
[----:B------:R-:W2:Y:S04]  /*5a10*/  @!P3 LDG.E.128 R20, desc[UR8][R34.64+-0x80] ;  /* 0xffff80082214b981 */ /* 0x000ea8000c1e1d00 */
[----:B------:R1:W3:Y:S01]  /*5a20*/  @!P3 LDG.E.128 R24, desc[UR8][R34.64] ;  /* 0x000000082218b981 */ /* 0x0002e2000c1e1d00 */
[----:B------:R-:W-:Y:S02]  /*5a30*/  PLOP3.LUT P3, PT, P0, PT, PT, 0x80, 0x0 ;  /* 0x000000000000781c */ /* 0x000fe4000076f070 */
[C---:B-1----:R-:W-:Y:S04]  /*5a40*/  IADD3 R34, P1, R32.reuse, R34, RZ ;  /* 0x0000002220227210 */ /* 0x042fe80007f3e0ff */
[----:B------:R-:W-:Y:S01]  /*5a50*/  IADD3.X R35, R33, R35, RZ, P1, !PT ;  /* 0x0000002321237210 */ /* 0x000fe20000ffe4ff */
[C---:B0-----:R-:W-:Y:S01]  /*5a60*/  FFMA.FTZ R12, R13.reuse, R16, R12 ;  /* 0x000000100d0c7223 */ /* 0x041fe2000001000c */
[C---:B------:R-:W-:Y:S01]  /*5a70*/  FFMA.FTZ R11, R13.reuse, R17, R11 ;  /* 0x000000110d0b7223 */ /* 0x040fe2000001000b */
[C---:B------:R-:W-:Y:S01]  /*5a80*/  FFMA.FTZ R10, R13.reuse, R18, R10 ;  /* 0x000000120d0a7223 */ /* 0x040fe2000001000a */
[C---:B------:R-:W-:Y:S01]  /*5a90*/  FFMA.FTZ R9, R13.reuse, R19, R9 ;  /* 0x000000130d097223 */ /* 0x040fe20000010009 */
[C---:B--2---:R-:W-:Y:S02]  /*5aa0*/  FFMA.FTZ R8, R13.reuse, R20, R8 ;  /* 0x000000140d087223 */ /* 0x044fe40000010008 */
[----:B------:R-:W2:Y:S01]  /*5ab0*/  @!P3 LDG.E.128 R16, desc[UR8][R34.64+-0x100] ;  /* 0xffff00082210b981 */ /* 0x000ea2000c1e1d00 */
[C---:B------:R-:W-:Y:S01]  /*5ac0*/  FFMA.FTZ R7, R13.reuse, R21, R7 ;  /* 0x000000150d077223 */ /* 0x040fe20000010007 */
[C---:B------:R-:W-:Y:S01]  /*5ad0*/  FFMA.FTZ R6, R13.reuse, R22, R6 ;  /* 0x000000160d067223 */ /* 0x040fe20000010006 */
[C---:B------:R-:W-:Y:S01]  /*5ae0*/  FFMA.FTZ R5, R13.reuse, R23, R5 ;  /* 0x000000170d057223 */ /* 0x040fe20000010005 */
[C---:B---3--:R-:W-:Y:S01]  /*5af0*/  FFMA.FTZ R4, R13.reuse, R24, R4 ;  /* 0x000000180d047223 */ /* 0x048fe20000010004 */
[----:B------:R-:W3:Y:S01]  /*5b00*/  @!P3 LDG.E.128 R20, desc[UR8][R34.64+-0x80] ;  /* 0xffff80082214b981 */ /* 0x000ee2000c1e1d00 */
[C---:B------:R-:W-:Y:S01]  /*5b10*/  FFMA.FTZ R3, R13.reuse, R25, R3 ;  /* 0x000000190d037223 */ /* 0x040fe20000010003 */
[C---:B------:R-:W-:Y:S01]  /*5b20*/  FFMA.FTZ R2, R13.reuse, R26, R2 ;  /* 0x0000001a0d027223 */ /* 0x040fe20000010002 */
[----:B------:R-:W-:Y:S02]  /*5b30*/  FFMA.FTZ R0, R13, R27, R0 ;  /* 0x0000001b0d007223 */ /* 0x000fe40000010000 */
[----:B------:R-:W2:Y:S04]  /*5b40*/  LDS R13, [R14+0x44] ;  /* 0x000044000e0d7984 */ /* 0x000ea80000000800 */
[----:B------:R0:W4:Y:S02]  /*5b50*/  @!P3 LDG.E.128 R24, desc[UR8][R34.64] ;  /* 0x000000082218b981 */ /* 0x000124000c1e1d00 */
[C---:B0-----:R-:W-:Y:S04]  /*5b60*/  IADD3 R34, P1, R32.reuse, R34, RZ ;  /* 0x0000002220227210 */ /* 0x041fe80007f3e0ff */
[----:B------:R-:W-:Y:S01]  /*5b70*/  IADD3.X R35, R33, R35, RZ, P1, !PT ;  /* 0x0000002321237210 */ /* 0x000fe20000ffe4ff */
[C---:B--2---:R-:W-:Y:S01]  /*5b80*/  FFMA.FTZ R12, R13.reuse, R16, R12 ;  /* 0x000000100d0c7223 */ /* 0x044fe2000001000c */
[C---:B------:R-:W-:Y:S01]  /*5b90*/  FFMA.FTZ R11, R13.reuse, R17, R11 ;  /* 0x000000110d0b7223 */ /* 0x040fe2000001000b */
[C---:B------:R-:W-:Y:S01]  /*5ba0*/  FFMA.FTZ R10, R13.reuse, R18, R10 ;  /* 0x000000120d0a7223 */ /* 0x040fe2000001000a */
[C---:B------:R-:W-:Y:S02]  /*5bb0*/  FFMA.FTZ R9, R13.reuse, R19, R9 ;  /* 0x000000130d097223 */ /* 0x040fe40000010009 */
[----:B------:R-:W2:Y:S01]  /*5bc0*/  @!P3 LDG.E.128 R16, desc[UR8][R34.64+-0x100] ;  /* 0xffff00082210b981 */ /* 0x000ea2000c1e1d00 */
[C---:B---3--:R-:W-:Y:S01]  /*5bd0*/  FFMA.FTZ R8, R13.reuse, R20, R8 ;  /* 0x000000140d087223 */ /* 0x048fe20000010008 */
[C---:B------:R-:W-:Y:S01]  /*5be0*/  FFMA.FTZ R7, R13.reuse, R21, R7 ;  /* 0x000000150d077223 */ /* 0x040fe20000010007 */
[C---:B------:R-:W-:Y:S01]  /*5bf0*/  FFMA.FTZ R6, R13.reuse, R22, R6 ;  /* 0x000000160d067223 */ /* 0x040fe20000010006 */
[C---:B------:R-:W-:Y:S02]  /*5c00*/  FFMA.FTZ R5, R13.reuse, R23, R5 ;  /* 0x000000170d057223 */ /* 0x040fe40000010005 */
[----:B------:R-:W3:Y:S01]  /*5c10*/  @!P3 LDG.E.128 R20, desc[UR8][R34.64+-0x80] ;  /* 0xffff80082214b981 */ /* 0x000ee2000c1e1d00 */
[C---:B----4-:R-:W-:Y:S01]  /*5c20*/  FFMA.FTZ R4, R13.reuse, R24, R4 ;  /* 0x000000180d047223 */ /* 0x050fe20000010004 */
[C---:B------:R-:W-:Y:S01]  /*5c30*/  FFMA.FTZ R3, R13.reuse, R25, R3 ;  /* 0x000000190d037223 */ /* 0x040fe20000010003 */
[C---:B------:R-:W-:Y:S01]  /*5c40*/  FFMA.FTZ R2, R13.reuse, R26, R2 ;  /* 0x0000001a0d027223 */ /* 0x040fe20000010002 */
[----:B------:R-:W-:Y:S02]  /*5c50*/  FFMA.FTZ R0, R13, R27, R0 ;  /* 0x0000001b0d007223 */ /* 0x000fe40000010000 */
[----:B------:R0:W4:Y:S04]  /*5c60*/  @!P3 LDG.E.128 R24, desc[UR8][R34.64] ;  /* 0x000000082218b981 */ /* 0x000128000c1e1d00 */
[----:B------:R-:W2:Y:S01]  /*5c70*/  LDS R13, [R14+0x88] ;  /* 0x000088000e0d7984 */ /* 0x000ea20000000800 */
[C---:B0-----:R-:W-:Y:S04]  /*5c80*/  IADD3 R34, P1, R32.reuse, R34, RZ ;  /* 0x0000002220227210 */ /* 0x041fe80007f3e0ff */
[----:B------:R-:W-:Y:S02]  /*5c90*/  IADD3.X R35, R33, R35, RZ, P1, !PT ;  /* 0x0000002321237210 */ /* 0x000fe40000ffe4ff */
[----:B------:R-:W-:Y:S01]  /*5ca0*/  IADD3 R31, P1, R32, R34, RZ ;  /* 0x00000022201f7210 */ /* 0x000fe20007f3e0ff */
        /* <DEDUP_REMOVED lines=15> */
[----:B------:R1:W2:Y:S01]  /*5da0*/  LDS R13, [R14+0xcc] ;  /* 0x0000cc000e0d7984 */ /* 0x0002a20000000800 */
[----:B0-----:R-:W-:Y:S02]  /*5db0*/  IADD3.X R34, R33, R35, RZ, P1, !PT ;  /* 0x0000002321227210 */ /* 0x001fe40000ffe4ff */
[----:B-1----:R-:W-:Y:S01]  /*5dc0*/  IADD3 R14, R14, 0x110, RZ ;  /* 0x000001100e0e7810 */ /* 0x002fe20007ffe0ff */
[C---:B--2---:R-:W-:Y:S01]  /*5dd0*/  FFMA.FTZ R12, R13.reuse, R16, R12 ;  /* 0x000000100d0c7223 */ /* 0x044fe2000001000c */
[C---:B------:R-:W-:Y:S01]  /*5de0*/  FFMA.FTZ R11, R13.reuse, R17, R11 ;  /* 0x000000110d0b7223 */ /* 0x040fe2000001000b */
[C---:B------:R-:W-:Y:S01]  /*5df0*/  FFMA.FTZ R10, R13.reuse, R18, R10 ;  /* 0x000000120d0a7223 */ /* 0x040fe2000001000a */
[C---:B------:R-:W-:Y:S01]  /*5e00*/  FFMA.FTZ R9, R13.reuse, R19, R9 ;  /* 0x000000130d097223 */ /* 0x040fe20000010009 */
[C---:B---3--:R-:W-:Y:S01]  /*5e10*/  FFMA.FTZ R8, R13.reuse, R20, R8 ;  /* 0x000000140d087223 */ /* 0x048fe20000010008 */
[C---:B------:R-:W-:Y:S01]  /*5e20*/  FFMA.FTZ R7, R13.reuse, R21, R7 ;  /* 0x000000150d077223 */ /* 0x040fe20000010007 */
[C---:B------:R-:W-:Y:S01]  /*5e30*/  FFMA.FTZ R6, R13.reuse, R22, R6 ;  /* 0x000000160d067223 */ /* 0x040fe20000010006 */
[C---:B------:R-:W-:Y:S01]  /*5e40*/  FFMA.FTZ R5, R13.reuse, R23, R5 ;  /* 0x000000170d057223 */ /* 0x040fe20000010005 */
[C---:B----4-:R-:W-:Y:S01]  /*5e50*/  FFMA.FTZ R4, R13.reuse, R24, R4 ;  /* 0x000000180d047223 */ /* 0x050fe20000010004 */
[C---:B------:R-:W-:Y:S01]  /*5e60*/  FFMA.FTZ R3, R13.reuse, R25, R3 ;  /* 0x000000190d037223 */ /* 0x040fe20000010003 */
[C---:B------:R-:W-:Y:S01]  /*5e70*/  FFMA.FTZ R2, R13.reuse, R26, R2 ;  /* 0x0000001a0d027223 */ /* 0x040fe20000010002 */
[----:B------:R-:W-:Y:S01]  /*5e80*/  FFMA.FTZ R0, R13, R27, R0 ;  /* 0x0000001b0d007223 */ /* 0x000fe20000010000 */
[----:B------:R-:W-:Y:S09]  /*5e90*/  @!P2 BRA `(.L_x_383) ;  /* 0xfffffff800c4a947 */ /* 0x000ff2000383ffff */
.L_x_382:
[----:B------:R-:W0:Y:S02]  /*5ea0*/  LDC R13, c[0x0][0x3c4] ;  /* 0x0000f100ff0d7b82 */ /* 0x000e240000000800 */
[----:B0-----:R-:W-:-:S04]  /*5eb0*/  IADD3 R29, R13, -UR5, RZ ;  /* 0x800000050d1d7c10 */ /* 0x001fc8000fffe0ff */
[----:B------:R-:W-:-:S13]  /*5ec0*/  ISETP.GT.AND P0, PT, R29, 0x1, PT ;  /* 0x000000011d00780c */ /* 0x000fda0003f04270 */
[----:B------:R-:W-:Y:S05]  /*5ed0*/  @!P0 BRA `(.L_x_384) ;  /* 0x0000000000b08947 */ /* 0x000fea0003800000 */
[----:B------:R-:W-:Y:S01]  /*5ee0*/  ISETP.GE.AND P0, PT, R15, R30, PT ;  /* 0x0000001e0f00720c */ /* 0x000fe20003f06270 */
[----:B------:R-:W0:-:S12]  /*5ef0*/  LDS R29, [R14] ;  /* 0x000000000e1d7984 */ /* 0x000e180000000800 */
[----:B------:R-:W-:Y:S02]  /*5f00*/  @!P0 MOV R36, R31 ;  /* 0x0000001f00248202 */ /* 0x000fe40000000f00 */
[----:B------:R-:W-:-:S05]  /*5f10*/  @!P0 MOV R37, R34 ;  /* 0x0000002200258202 */ /* 0x000fca0000000f00 */
[----:B------:R-:W0:Y:S04]  /*5f20*/  @!P0 LDG.E.128 R16, desc[UR8][R36.64+-0x100] ;  /* 0xffff000824108981 */ /* 0x000e28000c1e1d00 */
[----:B------:R-:W2:Y:S04]  /*5f30*/  @!P0 LDG.E.128 R20, desc[UR8][R36.64+-0x80] ;  /* 0xffff800824148981 */ /* 0x000ea8000c1e1d00 */
[----:B------:R1:W3:Y:S02]  /*5f40*/  @!P0 LDG.E.128 R24, desc[UR8][R36.64] ;  /* 0x0000000824188981 */ /* 0x0002e4000c1e1d00 */
[----:B-1----:R-:W-:-:S04]  /*5f50*/  IADD3 R36, P1, R32, R31, RZ ;  /* 0x0000001f20247210 */ /* 0x002fc80007f3e0ff */
[----:B------:R-:W-:Y:S01]  /*5f60*/  IADD3.X R37, R33, R34, RZ, P1, !PT ;  /* 0x0000002221257210 */ /* 0x000fe20000ffe4ff */
[-C--:B0-----:R-:W-:Y:S01]  /*5f70*/  FFMA.FTZ R12, R16, R29.reuse, R12 ;  /* 0x0000001d100c7223 */ /* 0x081fe2000001000c */
[-C--:B------:R-:W-:Y:S01]  /*5f80*/  FFMA.FTZ R11, R17, R29.reuse, R11 ;  /* 0x0000001d110b7223 */ /* 0x080fe2000001000b */
[-C--:B------:R-:W-:Y:S01]  /*5f90*/  FFMA.FTZ R10, R18, R29.reuse, R10 ;  /* 0x0000001d120a7223 */ /* 0x080fe2000001000a */
[-C--:B------:R-:W-:Y:S01]  /*5fa0*/  FFMA.FTZ R9, R19, R29.reuse, R9 ;  /* 0x0000001d13097223 */ /* 0x080fe20000010009 */
[-C--:B--2---:R-:W-:Y:S01]  /*5fb0*/  FFMA.FTZ R8, R20, R29.reuse, R8 ;  /* 0x0000001d14087223 */ /* 0x084fe20000010008 */
[-C--:B------:R-:W-:Y:S01]  /*5fc0*/  FFMA.FTZ R7, R21, R29.reuse, R7 ;  /* 0x0000001d15077223 */ /* 0x080fe20000010007 */
[-C--:B------:R-:W-:Y:S01]  /*5fd0*/  FFMA.FTZ R6, R22, R29.reuse, R6 ;  /* 0x0000001d16067223 */ /* 0x080fe20000010006 */
[-C--:B------:R-:W-:Y:S01]  /*5fe0*/  FFMA.FTZ R5, R23, R29.reuse, R5 ;  /* 0x0000001d17057223 */ /* 0x080fe20000010005 */
[-C--:B---3--:R-:W-:Y:S01]  /*5ff0*/  FFMA.FTZ R4, R24, R29.reuse, R4 ;  /* 0x0000001d18047223 */ /* 0x088fe20000010004 */
[-C--:B------:R-:W-:Y:S01]  /*6000*/  FFMA.FTZ R3, R25, R29.reuse, R3 ;  /* 0x0000001d19037223 */ /* 0x080fe20000010003 */
[-C--:B------:R-:W-:Y:S01]  /*6010*/  FFMA.FTZ R2, R26, R29.reuse, R2 ;  /* 0x0000001d1a027223 */ /* 0x080fe20000010002 */
[----:B------:R-:W-:Y:S01]  /*6020*/  FFMA.FTZ R0, R27, R29, R0 ;  /* 0x0000001d1b007223 */ /* 0x000fe20000010000 */
[----:B------:R-:W2:Y:S04]  /*6030*/  @!P0 LDG.E.128 R16, desc[UR8][R36.64+-0x100] ;  /* 0xffff000824108981 */ /* 0x000ea8000c1e1d00 */
[----:B------:R-:W3:Y:S04]  /*6040*/  @!P0 LDG.E.128 R20, desc[UR8][R36.64+-0x80] ;  /* 0xffff800824148981 */ /* 0x000ee8000c1e1d00 */
[----:B------:R-:W4:Y:S01]  /*6050*/  @!P0 LDG.E.128 R24, desc[UR8][R36.64] ;  /* 0x0000000824188981 */ /* 0x000f22000c1e1d00 */
[----:B------:R-:W-:Y:S01]  /*6060*/  IADD3 R31, P0, R32, R36, RZ ;  /* 0x00000024201f7210 */ /* 0x000fe20007f1e0ff */
[----:B------:R-:W-:Y:S01]  /*6070*/  UIADD3 UR5, UR5, 0x1, URZ ;  /* 0x0000000105057890 */ /* 0x000fe2000fffe03f */
[----:B------:R-:W-:Y:S01]  /*6080*/  PLOP3.LUT P4, PT, PT, PT, PT, 0x8, 0x0 ;  /* 0x000000000000781c */ /* 0x000fe20003f8e170 */
[----:B------:R0:W2:Y:S01]  /*6090*/  LDS R29, [R14+0x44] ;  /* 0x000044000e1d7984 */ /* 0x0000a20000000800 */
[----:B------:R-:W-:Y:S01]  /*60a0*/  IADD3.X R34, R33, R37, RZ, P0, !PT ;  /* 0x0000002521227210 */ /* 0x000fe200007fe4ff */
[----:B------:R-:W-:Y:S01]  /*60b0*/  UIADD3 UR5, UR5, 0x1, URZ ;  /* 0x0000000105057890 */ /* 0x000fe2000fffe03f */
[----:B0-----:R-:W-:-:S04]  /*60c0*/  IADD3 R14, R14, 0x44, RZ ;  /* 0x000000440e0e7810 */ /* 0x001fc80007ffe0ff */
[----:B------:R-:W-:Y:S01]  /*60d0*/  IADD3 R14, R14, 0x44, RZ ;  /* 0x000000440e0e7810 */ /* 0x000fe20007ffe0ff */
[-C--:B--2---:R-:W-:Y:S01]  /*60e0*/  FFMA.FTZ R12, R16, R29.reuse, R12 ;  /* 0x0000001d100c7223 */ /* 0x084fe2000001000c */
[-C--:B------:R-:W-:Y:S01]  /*60f0*/  FFMA.FTZ R11, R17, R29.reuse, R11 ;  /* 0x0000001d110b7223 */ /* 0x080fe2000001000b */
[-C--:B------:R-:W-:Y:S01]  /*6100*/  FFMA.FTZ R10, R18, R29.reuse, R10 ;  /* 0x0000001d120a7223 */ /* 0x080fe2000001000a */
[-C--:B------:R-:W-:Y:S01]  /*6110*/  FFMA.FTZ R9, R19, R29.reuse, R9 ;  /* 0x0000001d13097223 */ /* 0x080fe20000010009 */
[-C--:B---3--:R-:W-:Y:S01]  /*6120*/  FFMA.FTZ R8, R20, R29.reuse, R8 ;  /* 0x0000001d14087223 */ /* 0x088fe20000010008 */
[-C--:B------:R-:W-:Y:S01]  /*6130*/  FFMA.FTZ R7, R21, R29.reuse, R7 ;  /* 0x0000001d15077223 */ /* 0x080fe20000010007 */
[-C--:B------:R-:W-:Y:S01]  /*6140*/  FFMA.FTZ R6, R22, R29.reuse, R6 ;  /* 0x0000001d16067223 */ /* 0x080fe20000010006 */
[-C--:B------:R-:W-:Y:S01]  /*6150*/  FFMA.FTZ R5, R23, R29.reuse, R5 ;  /* 0x0000001d17057223 */ /* 0x080fe20000010005 */
[-C--:B----4-:R-:W-:Y:S01]  /*6160*/  FFMA.FTZ R4, R24, R29.reuse, R4 ;  /* 0x0000001d18047223 */ /* 0x090fe20000010004 */
[-C--:B------:R-:W-:Y:S01]  /*6170*/  FFMA.FTZ R3, R25, R29.reuse, R3 ;  /* 0x0000001d19037223 */ /* 0x080fe20000010003 */
[-C--:B------:R-:W-:Y:S01]  /*6180*/  FFMA.FTZ R2, R26, R29.reuse, R2 ;  /* 0x0000001d1a027223 */ /* 0x080fe20000010002 */
[----:B------:R-:W-:-:S07]  /*6190*/  FFMA.FTZ R0, R27, R29, R0 ;  /* 0x0000001d1b007223 */ /* 0x000fce0000010000 */
.L_x_384:
[----:B------:R-:W-:Y:S01]  /*61a0*/  ISETP.GT.OR P4, PT, R13, UR5, P4 ;  /* 0x000000050d007c0c */ /* 0x000fe2000a784670 */
[----:B------:R-:W-:Y:S01]  /*61b0*/  IMAD.MOV.U32 R35, RZ, RZ, R34 ;  /* 0x000000ffff237224 */ /* 0x000fe200078e0022 */
[----:B------:R-:W-:-:S11]  /*61c0*/  MOV R34, R31 ;  /* 0x0000001f00227202 */ /* 0x000fd60000000f00 */
[----:B------:R-:W-:Y:S05]  /*61d0*/  @!P4 BRA `(.L_x_381) ;  /* 0x000000000050c947 */ /* 0x000fea0003800000 */
[----:B------:R-:W0:Y:S01]  /*61e0*/  LDS R14, [R14] ;  /* 0x000000000e0e7984 */ /* 0x000e220000000800 */
[----:B------:R-:W-:Y:S01]  /*61f0*/  ISETP.GE.AND P0, PT, R15, R30, PT ;  /* 0x0000001e0f00720c */ /* 0x000fe20003f06270 */
[----:B------:R-:W-:-:S12]  /*6200*/  BSSY B0, `(.L_x_385) ;  /* 0x0000005000007945 */ /* 0x000fd80003800000 */
[----:B------:R-:W-:Y:S05]  /*6210*/  @P0 BRA `(.L_x_386) ;  /* 0x00000000000c0947 */ /* 0x000fea0003800000 */
[----:B------:R1:W5:Y:S04]  /*6220*/  LDG.E.128 R16, desc[UR8][R34.64+-0x100] ;  /* 0xffff000822107981 */ /* 0x000368000c1e1d00 */
[----:B------:R1:W5:Y:S04]  /*6230*/  LDG.E.128 R20, desc[UR8][R34.64+-0x80] ;  /* 0xffff800822147981 */ /* 0x000368000c1e1d00 */
[----:B------:R1:W5:Y:S02]  /*6240*/  LDG.E.128 R24, desc[UR8][R34.64] ;  /* 0x0000000822187981 */ /* 0x000364000c1e1d00 */
.L_x_386:
[----:B------:R-:W-:Y:S05]  /*6250*/  BSYNC B0 ;  /* 0x0000000000007941 */ /* 0x000fea0003800000 */
.L_x_385:
[C---:B0----5:R-:W-:Y:S01]  /*6260*/  FFMA.FTZ R12, R14.reuse, R16, R12 ;  /* 0x000000100e0c7223 */ /* 0x061fe2000001000c */
        /* <DEDUP_REMOVED lines=11> */
.L_x_381:
[----:B------:R-:W-:-:S04]  /*6320*/  IADD3 R15, R15, UR7, RZ ;  /* 0x000000070f0f7c10 */ /* 0x000fc8000fffe0ff */
[----:B------:R-:W-:-:S13]  /*6330*/  ISETP.GE.AND P0, PT, R15, R28, PT ;  /* 0x0000001c0f00720c */ /* 0x000fda0003f06270 */
[----:B------:R-:W-:Y:S05]  /*6340*/  @P0 EXIT ;  /* 0x000000000000094d */ /* 0x000fea0003800000 */
[----:B------:R-:W0:Y:S01]  /*6350*/  LDC R17, c[0x0][0x2c4] ;  /* 0x0000b100ff117b82 */ /* 0x000e220000000800 */
[----:B------:R-:W-:Y:S01]  /*6360*/  ULDC UR4, c[0x0][0x270] ;  /* 0x00009c0000047ab9 */ /* 0x000fe20000000800 */
[----:B------:R-:W-:Y:S02]  /*6370*/  IABS R21, R15 ;  /* 0x0000000f00157213 */ /* 0x000fe40000000000 */
        /* <DEDUP_REMOVED lines=10> */
[----:B------:R-:W2:Y:S08]  /*6420*/  I2F.RP R22, R20 ;  /* 0x0000001400167306 */ /* 0x000eb00000209400 */
[----:B0-----:R-:W0:Y:S08]  /*6430*/  MUFU.RCP R13, R13 ;  /* 0x0000000d000d7308 */ /* 0x001e300000001000 */
[----:B--2---:R-:W2:Y:S01]  /*6440*/  MUFU.RCP R22, R22 ;  /* 0x0000001600167308 */ /* 0x004ea20000001000 */
[----:B0-----:R-:W-:-:S02]  /*6450*/  VIADD R13, R13, 0xffffffe ;  /* 0x0ffffffe0d0d7836 */ /* 0x001fc40000000000 */
[----:B--2---:R-:W-:-:S05]  /*6460*/  VIADD R22, R22, 0xffffffe ;  /* 0x0ffffffe16167836 */ /* 0x004fca0000000000 */
        /* <DEDUP_REMOVED lines=9> */
[----:B------:R-:W-:Y:S01]  /*6500*/  @!P1 IMAD.IADD R14, R14, 0x1, -R20 ;  /* 0x000000010e0e9824 */ /* 0x000fe200078e0a14 */
[----:B------:R-:W-:Y:S02]  /*6510*/  @!P1 IADD3 R19, R19, 0x1, RZ ;  /* 0x0000000113139810 */ /* 0x000fe40007ffe0ff */
        /* <DEDUP_REMOVED lines=8> */
[----:B------:R-:W-:Y:S01]  /*65a0*/  @!P0 IMAD.MOV R19, RZ, RZ, -R19 ;  /* 0x000000ffff138224 */ /* 0x000fe200078e0a13 */
[----:B------:R-:W-:-:S05]  /*65b0*/  @!P1 LOP3.LUT R19, RZ, R18, RZ, 0x33, !PT ;  /* 0x00000012ff139212 */ /* 0x000fca00078e33ff */
[C---:B------:R-:W-:Y:S02]  /*65c0*/  IMAD R18, R19.reuse, R18, RZ ;  /* 0x0000001213127224 */ /* 0x040fe400078e02ff */
[----:B------:R-:W-:-:S03]  /*65d0*/  IMAD.WIDE.U32 R22, R19, UR4, RZ ;  /* 0x0000000413167c25 */ /* 0x000fc6000f8e00ff */
[----:B------:R-:W-:-:S04]  /*65e0*/  IADD3 R20, R15, -R18, RZ ;  /* 0x800000120f147210 */ /* 0x000fc80007ffe0ff */
[----:B------:R-:W-:Y:S02]  /*65f0*/  IABS R13, R20 ;  /* 0x00000014000d7213 */ /* 0x000fe40000000000 */
[----:B------:R-:W-:-:S03]  /*6600*/  LOP3.LUT R20, R20, R17, RZ, 0x3c, !PT ;  /* 0x0000001114147212 */ /* 0x000fc600078e3cff */
[----:B------:R-:W-:Y:S01]  /*6610*/  IMAD.HI.U32 R21, R14, R13, RZ ;  /* 0x0000000d0e157227 */ /* 0x000fe200078e00ff */
[----:B------:R-:W-:-:S03]  /*6620*/  ISETP.GE.AND P1, PT, R20, RZ, PT ;  /* 0x000000ff1400720c */ /* 0x000fc60003f26270 */
        /* <DEDUP_REMOVED lines=8> */
[----:B------:R-:W-:-:S04]  /*66b0*/  IMAD R13, R13, UR4, RZ ;  /* 0x000000040d0d7c24 */ /* 0x000fc8000f8e02ff */
[----:B------:R-:W-:Y:S01]  /*66c0*/  IMAD R13, R19, UR5, R13 ;  /* 0x00000005130d7c24 */ /* 0x000fe2000f8e020d */
[----:B------:R-:W-:Y:S01]  /*66d0*/  ULDC.64 UR4, c[0x0][0x2a0] ;  /* 0x0000a80000047ab9 */ /* 0x000fe20000000a00 */
[----:B------:R-:W-:Y:S02]  /*66e0*/  @P2 VIADD R21, R21, 0x1 ;  /* 0x0000000115152836 */ /* 0x000fe40000000000 */
[----:B------:R-:W-:-:S03]  /*66f0*/  IMAD.IADD R23, R23, 0x1, R13 ;  /* 0x0000000117177824 */ /* 0x000fc600078e020d */
[----:B------:R-:W-:Y:S02]  /*6700*/  @!P1 IADD3 R21, -R21, RZ, RZ ;  /* 0x000000ff15159210 */ /* 0x000fe40007ffe1ff */
[----:B------:R-:W-:-:S04]  /*6710*/  @!P0 LOP3.LUT R21, RZ, R17, RZ, 0x33, !PT ;  /* 0x00000011ff158212 */ /* 0x000fc800078e33ff */
[----:B------:R-:W-:Y:S01]  /*6720*/  SHF.R.S32.HI R14, RZ, 0x1f, R21 ;  /* 0x0000001fff0e7819 */ /* 0x000fe20000011415 */
[C---:B------:R-:W-:Y:S02]  /*6730*/  IMAD R17, R21.reuse, R17, R18 ;  /* 0x0000001115117224 */ /* 0x040fe400078e0212 */
[----:B------:R-:W-:-:S04]  /*6740*/  IMAD.WIDE.U32 R22, R21, UR4, R22 ;  /* 0x0000000415167c25 */ /* 0x000fc8000f8e0016 */
[----:B------:R-:W-:Y:S02]  /*6750*/  IMAD.IADD R17, R15, 0x1, -R17 ;  /* 0x000000010f117824 */ /* 0x000fe400078e0a11 */
[----:B------:R-:W-:Y:S02]  /*6760*/  IMAD R14, R14, UR4, RZ ;  /* 0x000000040e0e7c24 */ /* 0x000fe4000f8e02ff */
[----:B------:R-:W-:Y:S01]  /*6770*/  IMAD.MOV.U32 R20, RZ, RZ, R22 ;  /* 0x000000ffff147224 */ /* 0x000fe200078e0016 */
[----:B------:R-:W-:Y:S01]  /*6780*/  SHF.R.S32.HI R13, RZ, 0x1f, R17 ;  /* 0x0000001fff0d7819 */ /* 0x000fe20000011411 */
[----:B------:R-:W-:Y:S01]  /*6790*/  IMAD R14, R21, UR5, R14 ;  /* 0x00000005150e7c24 */ /* 0x000fe2000f8e020e */
[----:B------:R-:W-:-:S03]  /*67a0*/  ULDC.64 UR4, c[0x0][0x298] ;  /* 0x0000a60000047ab9 */ /* 0x000fc60000000a00 */
[----:B------:R-:W-:Y:S02]  /*67b0*/  IMAD.IADD R21, R23, 0x1, R14 ;  /* 0x0000000117157824 */ /* 0x000fe400078e020e */
[----:B------:R-:W-:Y:S02]  /*67c0*/  IMAD R13, R13, UR4, RZ ;  /* 0x000000040d0d7c24 */ /* 0x000fe4000f8e02ff */
[----:B------:R-:W-:-:S04]  /*67d0*/  IMAD.WIDE.U32 R20, R17, UR4, R20 ;  /* 0x0000000411147c25 */ /* 0x000fc8000f8e0014 */
[----:B------:R-:W-:Y:S01]  /*67e0*/  IMAD R13, R17, UR5, R13 ;  /* 0x00000005110d7c24 */ /* 0x000fe2000f8e020d */
[C---:B------:R-:W-:Y:S01]  /*67f0*/  IADD3 R17, R47.reuse, 0x20, RZ ;  /* 0x000000202f117810 */ /* 0x040fe20007ffe0ff */
[----:B------:R-:W-:Y:S01]  /*6800*/  VIADD R14, R47, 0x40 ;  /* 0x000000402f0e7836 */ /* 0x000fe20000000000 */
[----:B------:R-:W-:Y:S01]  /*6810*/  ULDC.64 UR4, c[0x0][0x280] ;  /* 0x0000a00000047ab9 */ /* 0x000fe20000000a00 */
[----:B------:R-:W-:Y:S01]  /*6820*/  IMAD.IADD R21, R21, 0x1, R13 ;  /* 0x0000000115157824 */ /* 0x000fe200078e020d */
[-C--:B------:R-:W-:Y:S02]  /*6830*/  IADD3 R13, P2, R47, R20.reuse, RZ ;  /* 0x000000142f0d7210 */ /* 0x080fe40007f5e0ff */
[-C--:B------:R-:W-:Y:S02]  /*6840*/  IADD3 R15, P1, R17, R20.reuse, RZ ;  /* 0x00000014110f7210 */ /* 0x080fe40007f3e0ff */
[----:B------:R-:W-:Y:S02]  /*6850*/  IADD3 R20, P0, R14, R20, RZ ;  /* 0x000000140e147210 */ /* 0x000fe40007f1e0ff */
[----:B------:R-:W-:-:S02]  /*6860*/  LEA.HI.X.SX32 R47, R47, R21, 0x1, P2 ;  /* 0x000000152f2f7211 */ /* 0x000fc400010f0eff */
[----:B------:R-:W-:Y:S02]  /*6870*/  LEA R18, P2, R13, UR4, 0x1 ;  /* 0x000000040d127c11 */ /* 0x000fe4000f8408ff */
[-C--:B------:R-:W-:Y:S02]  /*6880*/  LEA.HI.X.SX32 R17, R17, R21.reuse, 0x1, P1 ;  /* 0x0000001511117211 */ /* 0x080fe400008f0eff */
[----:B------:R-:W-:Y:S02]  /*6890*/  LEA.HI.X.SX32 R21, R14, R21, 0x1, P0 ;  /* 0x000000150e157211 */ /* 0x000fe400000f0eff */
[----:B------:R-:W-:Y:S02]  /*68a0*/  LEA R16, P1, R15, UR4, 0x1 ;  /* 0x000000040f107c11 */ /* 0x000fe4000f8208ff */
[----:B------:R-:W-:Y:S02]  /*68b0*/  LEA R14, P0, R20, UR4, 0x1 ;  /* 0x00000004140e7c11 */ /* 0x000fe4000f8008ff */
[----:B------:R-:W-:-:S02]  /*68c0*/  LEA.HI.X R19, R13, UR5, R47, 0x1, P2 ;  /* 0x000000050d137c11 */ /* 0x000fc400090f0c2f */
[----:B------:R-:W-:Y:S02]  /*68d0*/  F2FP.F16.F32.PACK_AB R13, R9, R10 ;  /* 0x0000000a090d723e */ /* 0x000fe400000000ff */
[----:B------:R-:W-:Y:S02]  /*68e0*/  LEA.HI.X R17, R15, UR5, R17, 0x1, P1 ;  /* 0x000000050f117c11 */ /* 0x000fe400088f0c11 */
[----:B------:R-:W-:Y:S01]  /*68f0*/  F2FP.F16.F32.PACK_AB R9, R5, R6 ;  /* 0x000000060509723e */ /* 0x000fe200000000ff */
[----:B------:R-:W-:Y:S01]  /*6900*/  STG.E.64 desc[UR8][R18.64], R12 ;  /* 0x0000000c12007986 */ /* 0x000fe2000c101b08 */
[----:B------:R-:W-:Y:S02]  /*6910*/  LEA.HI.X R15, R20, UR5, R21, 0x1, P0 ;  /* 0x00000005140f7c11 */ /* 0x000fe400080f0c15 */
[----:B------:R-:W-:Y:S01]  /*6920*/  F2FP.F16.F32.PACK_AB R5, R0, R2 ;  /* 0x000000020005723e */ /* 0x000fe200000000ff */
[----:B------:R-:W-:Y:S04]  /*6930*/  STG.E.64 desc[UR8][R16.64], R8 ;  /* 0x0000000810007986 */ /* 0x000fe8000c101b08 */
[----:B------:R-:W-:Y:S01]  /*6940*/  STG.E.64 desc[UR8][R14.64], R4 ;  /* 0x000000040e007986 */ /* 0x000fe2000c101b08 */
[----:B------:R-:W-:Y:S05]  /*6950*/  EXIT ;  /* 0x000000000000794d */ /* 0x000fea0003800000 */
        .weak           $__internal_7_$__cuda_sm20_div_s64
        .type           $__internal_7_$__cuda_sm20_div_s64,@function
        .size           $__internal_7_$__cuda_sm20_div_s64,(.L_x_6201 - $__internal_7_$__cuda_sm20_div_s64)
$__internal_7_$__cuda_sm20_div_s64:
        /* <DEDUP_REMOVED lines=82> */
[----:B------:R-:W-:Y:S06]  /*6e80*/  RET.REL.NODEC R22 `(_ZN5flash32flash_fwd_splitkv_combine_kernelI23Flash_fwd_kernel_traitsILi96ELi64ELi128ELi4ELb0ELb0EN7cutlass6half_tE19Flash_kernel_traitsILi96ELi64ELi128ELi4ES3_EELi16ELi7ELb1EEEvNS_16Flash_fwd_paramsE) ;  /* 0xffffff90165c7950 */ /* 0x000fec0003c3ffff */
.L_x_387:
        /* <DEDUP_REMOVED lines=15> */
.L_x_6201:


//--------------------- .text._ZN5flash32flash_fwd_splitkv_combine_kernelI23Flash_fwd_kernel_traitsILi96ELi64ELi128ELi4ELb0ELb0EN7cutlass6half_tE19Flash_kernel_traitsILi96ELi64ELi128ELi4ES3_EELi16ELi6ELb1EEEvNS_16Flash_fwd_paramsE --------------------------
	.section	.text._ZN5flash32flash_fwd_splitkv_combine_kernelI23Flash_fwd_kernel_traitsILi96ELi64ELi128ELi4ELb0ELb0EN7cutlass6half_tE19Flash_kernel_traitsILi96ELi64ELi128ELi4ES3_EELi16ELi6ELb1EEEvNS_16Flash_fwd_paramsE,"ax",@progbits
	.align	128
        .global         _ZN5flash32flash_fwd_splitkv_combine_kernelI23Flash_fwd_kernel_traitsILi96ELi64ELi128ELi4ELb0ELb0EN7cutlass6half_tE19Flash_kernel_traitsILi96ELi64ELi128ELi4ES3_EELi16ELi6ELb1EEEvNS_16Flash_fwd_paramsE
        .type           _ZN5flash32flash_fwd_splitkv_combine_kernelI23Flash_fwd_kernel_traitsILi96ELi64ELi128ELi4ELb0ELb0EN7cutlass6half_tE19Flash_kernel_traitsILi96ELi64ELi128ELi4ES3_EELi16ELi6ELb1EEEvNS_16Flash_fwd_paramsE,@function
        .size           _ZN5flash32flash_fwd_splitkv_combine_kernelI23Flash_fwd_kernel_traitsILi96ELi64ELi128ELi4ELb0ELb0EN7cutlass6half_tE19Flash_kernel_traitsILi96ELi64ELi128ELi4ES3_EELi16ELi6ELb1EEEvNS_16Flash_fwd_paramsE,(.L_x_6202 - _ZN5flash32flash_fwd_splitkv_combine_kernelI23Flash_fwd_kernel_traitsILi96ELi64ELi128ELi4ELb0ELb0EN7cutlass6half_tE19Flash_kernel_traitsILi96ELi64ELi128ELi4ES3_EELi16ELi6ELb1EEEvNS_16Flash_fwd_paramsE)
        .other          _ZN5flash32flash_fwd_splitkv_combine_kernelI23Flash_fwd_kernel_traitsILi96ELi64ELi128ELi4ELb0ELb0EN7cutlass6half_tE19Flash_kernel_traitsILi96ELi64ELi128ELi4ES3_EELi16ELi6ELb1EEEvNS_16Flash_fwd_paramsE,@"STO_CUDA_ENTRY STV_DEFAULT"
_ZN5flash32flash_fwd_splitkv_combine_kernelI23Flash_fwd_kernel_traitsILi96ELi64ELi128ELi4ELb0ELb0EN7cutlass6half_tE19Flash_kernel_traitsILi96ELi64ELi128ELi4ES3_EELi16ELi6ELb1EEEvNS_16Flash_fwd_paramsE:
.text._ZN5flash32flash_fwd_splitkv_combine_kernelI23Flash_fwd_kernel_traitsILi96ELi64ELi128ELi4ELb0ELb0EN7cutlass6half_tE19Flash_kernel_traitsILi96ELi64ELi128ELi4ES3_EELi16ELi6ELb1EEEvNS_16Flash_fwd_paramsE:
        /* <DEDUP_REMOVED lines=23> */
[----:B------:R-:W-:Y:S05]  /*0170*/  CALL.REL.NOINC `($__internal_8_$__cuda_sm20_div_s64) ;  /* 0x0000005400f07944 */ /* 0x000fea0003c00000 */
[----:B------:R-:W-:Y:S02]  /*0180*/  MOV R18, R0 ;  /* 0x0000000000127202 */ /* 0x000fe40000000f00 */
[----:B------:R-:W-:Y:S01]  /*0190*/  MOV R19, R27 ;  /* 0x0000001b00137202 */ /* 0x000fe20000000f00 */
[----:B------:R-:W-:Y:S06]  /*01a0*/  BRA `(.L_x_389) ;  /* 0x00000000004c7947 */ /* 0x000fec0003800000 */
.L_x_388:
        /* <DEDUP_REMOVED lines=19> */
.L_x_389:
        /* <DEDUP_REMOVED lines=10> */
[----:B------:R-:W-:Y:S05]  /*0380*/  CALL.REL.NOINC `($__internal_8_$__cuda_sm20_div_s64) ;  /* 0x00000054006c7944 */ /* 0x000fea0003c00000 */
[----:B------:R-:W-:Y:S02]  /*0390*/  MOV R8, R0 ;  /* 0x0000000000087202 */ /* 0x000fe40000000f00 */
[----:B------:R-:W-:Y:S01]  /*03a0*/  MOV R9, R27 ;  /* 0x0000001b00097202 */ /* 0x000fe20000000f00 */
[----:B------:R-:W-:Y:S05]  /*03b0*/  BRA `(.L_x_392) ;  /* 0x00000000004c7947 */ /* 0x000fea0003800000 */
.L_x_391:
        /* <DEDUP_REMOVED lines=19> */
.L_x_392:
[----:B------:R-:W-:Y:S05]  /*04f0*/  BSYNC B0 ;  /* 0x0000000000007941 */ /* 0x000fea0003800000 */
.L_x_390:
        /* <DEDUP_REMOVED lines=54> */
[----:B------:R-:W-:Y:S05]  /*0860*/  BRA `(.L_x_395) ;  /* 0x00000000004c7947 */ /* 0x000fea0003800000 */
.L_x_394:
        /* <DEDUP_REMOVED lines=19> */
.L_x_395:
[----:B------:R-:W-:Y:S05]  /*09a0*/  BSYNC B0 ;  /* 0x0000000000007941 */ /* 0x000fea0003800000 */
.L_x_393:
        /* <DEDUP_REMOVED lines=105> */
.L_x_397:
        /* <DEDUP_REMOVED lines=20> */
.L_x_398:
[----:B------:R-:W-:Y:S05]  /*1180*/  BSYNC B0 ;  /* 0x0000000000007941 */ /* 0x000fea0003800000 */
.L_x_396:
        /* <DEDUP_REMOVED lines=177> */
[----:B------:R-:W-:Y:S05]  /*1ca0*/  CALL.REL.NOINC `($__internal_8_$__cuda_sm20_div_s64) ;  /* 0x0000003c00247944 */ /* 0x000fea0003c00000 */
[----:B------:R-:W-:Y:S02]  /*1cb0*/  MOV R46, R0 ;  /* 0x00000000002e7202 */ /* 0x000fe40000000f00 */
[----:B------:R-:W-:Y:S01]  /*1cc0*/  MOV R47, R27 ;  /* 0x0000001b002f7202 */ /* 0x000fe20000000f00 */
[----:B------:R-:W-:Y:S05]  /*1cd0*/  BRA `(.L_x_401) ;  /* 0x00000000004c7947 */ /* 0x000fea0003800000 */
.L_x_400:
        /* <DEDUP_REMOVED lines=19> */
.L_x_401:
[----:B------:R-:W-:Y:S05]  /*1e10*/  BSYNC B0 ;  /* 0x0000000000007941 */ /* 0x000fea0003800000 */
.L_x_399:
        /* <DEDUP_REMOVED lines=189> */
[----:B------:R-:W-:Y:S05]  /*29f0*/  CALL.REL.NOINC `($__internal_8_$__cuda_sm20_div_s64) ;  /* 0x0000002c00d07944 */ /* 0x000fea0003c00000 */
        /* <DEDUP_REMOVED lines=10> */
.L_x_406:
        /* <DEDUP_REMOVED lines=22> */
.L_x_407:
[----:B------:R-:W-:Y:S05]  /*2c00*/  BSYNC B0 ;  /* 0x0000000000007941 */ /* 0x000fea0003800000 */
.L_x_405:
[----:B------:R-:W-:Y:S01]  /*2c10*/  LOP3.LUT R0, R19, R2, RZ, 0xfc, !PT ;  /* 0x0000000213007212 */ /* 0x000fe200078efcff */
[----:B------:R-:W-:Y:S03]  /*2c20*/  BSSY B0, `(.L_x_408) ;  /* 0x0000026000007945 */ /* 0x000fe60003800000 */
[----:B------:R-:W-:-:S13]  /*2c30*/  ISETP.NE.U32.AND P0, PT, R0, RZ, PT ;  /* 0x000000ff0000720c */ /* 0x000fda0003f05070 */
[----:B------:R-:W-:Y:S05]  /*2c40*/  @!P0 BRA `(.L_x_409) ;  /* 0x0000000000348947 */ /* 0x000fea0003800000 */
[----:B------:R-:W-:Y:S01]  /*2c50*/  IMAD.MOV.U32 R24, RZ, RZ, R25 ;  /* 0x000000ffff187224 */ /* 0x000fe200078e0019 */
[----:B------:R-:W-:Y:S02]  /*2c60*/  MOV R23, R2 ;  /* 0x0000000200177202 */ /* 0x000fe40000000f00 */
        /* <DEDUP_REMOVED lines=11> */
.L_x_409:
        /* <DEDUP_REMOVED lines=22> */
.L_x_410:
[----:B------:R-:W-:Y:S05]  /*2e80*/  BSYNC B0 ;  /* 0x0000000000007941 */ /* 0x000fea0003800000 */
.L_x_408:
        /* <DEDUP_REMOVED lines=11> */
[----:B------:R-:W-:Y:S05]  /*2f40*/  CALL.REL.NOINC `($__internal_8_$__cuda_sm20_div_s64) ;  /* 0x00000028007c7944 */ /* 0x000fea0003c00000 */
        /* <DEDUP_REMOVED lines=8> */
.L_x_412:
        /* <DEDUP_REMOVED lines=22> */
.L_x_413:
[----:B------:R-:W-:Y:S05]  /*3130*/  BSYNC B0 ;  /* 0x0000000000007941 */ /* 0x000fea0003800000 */
.L_x_411:
        /* <DEDUP_REMOVED lines=38> */
[----:B------:R-:W-:Y:S05]  /*33a0*/  CALL.REL.NOINC `($__internal_8_$__cuda_sm20_div_s64) ;  /* 0x0000002400647944 */ /* 0x000fea0003c00000 */
        /* <DEDUP_REMOVED lines=12> */
.L_x_415:
        /* <DEDUP_REMOVED lines=23> */
.L_x_416:
[----:B------:R-:W-:Y:S05]  /*35e0*/  BSYNC B0 ;  /* 0x0000000000007941 */ /* 0x000fea0003800000 */
.L_x_414:
        /* <DEDUP_REMOVED lines=17> */
.L_x_418:
        /* <DEDUP_REMOVED lines=22> */
.L_x_419:
[----:B------:R-:W-:Y:S05]  /*3860*/  BSYNC B0 ;  /* 0x0000000000007941 */ /* 0x000fea0003800000 */
.L_x_417:
        /* <DEDUP_REMOVED lines=21> */
.L_x_421:
        /* <DEDUP_REMOVED lines=23> */
.L_x_422:
[----:B------:R-:W-:Y:S05]  /*3b30*/  BSYNC B0 ;  /* 0x0000000000007941 */ /* 0x000fea0003800000 */
.L_x_420:
        /* <DEDUP_REMOVED lines=39> */
.L_x_424:
        /* <DEDUP_REMOVED lines=23> */
.L_x_425:
[----:B------:R-:W-:Y:S05]  /*3f20*/  BSYNC B0 ;  /* 0x0000000000007941 */ /* 0x000fea0003800000 */
.L_x_423:
        /* <DEDUP_REMOVED lines=30> */
.L_x_427:
        /* <DEDUP_REMOVED lines=23> */
.L_x_428:
[----:B------:R-:W-:Y:S05]  /*4280*/  BSYNC B0 ;  /* 0x0000000000007941 */ /* 0x000fea0003800000 */
.L_x_426:
        /* <DEDUP_REMOVED lines=21> */
.L_x_404:
[----:B------:R-:W-:Y:S02]  /*43e0*/  ULDC.64 UR4, c[0x0][0x2b0] ;  /* 0x0000ac0000047ab9 */ /* 0x000fe40000000a00 */
[----:B------:R-:W-:-:S04]  /*43f0*/  LEA R2, P0, R44, UR4, 0x2 ;  /* 0x000000042c027c11 */ /* 0x000fc8000f8010ff */
[----:B------:R-:W-:-:S05]  /*4400*/  LEA.HI.X R3, R44, UR5, R45, 0x2, P0 ;  /* 0x000000052c037c11 */ /* 0x000fca00080f142d */
[----:B------:R0:W-:Y:S04]  /*4410*/  STG.E desc[UR8][R2.64], R29 ;  /* 0x0000001d02007986 */ /* 0x0001e8000c101908 */
.L_x_403:
[----:B------:R-:W-:Y:S05]  /*4420*/  BSYNC B1 ;  /* 0x0000000000017941 */ /* 0x000fea0003800000 */
.L_x_402:
[----:B------:R-:W2:Y:S01]  /*4430*/  LDC R12, c[0x0][0x3c4] ;  /* 0x0000f100ff0c7b82 */ /* 0x000ea20000000800 */
[C---:B01----:R-:W-:Y:S02]  /*4440*/  IADD3 R3, R35.reuse, 0x8, RZ ;  /* 0x0000000823037810 */ /* 0x043fe40007ffe0ff */
[----:B------:R-:W-:Y:S02]  /*4450*/  CS2R R4, SRZ ;  /* 0x0000000000047805 */ /* 0x000fe4000001ff00 */
[----:B------:R-:W-:Y:S02]  /*4460*/  CS2R R6, SRZ ;  /* 0x0000000000067805 */ /* 0x000fe4000001ff00 */
[----:B------:R-:W-:Y:S02]  /*4470*/  CS2R R10, SRZ ;  /* 0x00000000000a7805 */ /* 0x000fe4000001ff00 */
[----:B------:R-:W-:Y:S02]  /*4480*/  MOV R13, RZ ;  /* 0x000000ff000d7202 */ /* 0x000fe40000000f00 */
[----:B--2---:R-:W-:-:S02]  /*4490*/  ISETP.GE.OR P0, PT, R35, R12, P6 ;  /* 0x0000000c2300720c */ /* 0x004fc40003706670 */
        /* <DEDUP_REMOVED lines=35> */
[----:B--2---:R-:W-:Y:S01]  /*46d0*/  @!P4 STS [R33+0x440], R38 ;  /* 0x000440262100c388 */ /* 0x004fe20000000800 */
[----:B------:R-:W-:Y:S02]  /*46e0*/  IMAD.SHL.U32 R32, R35, 0x4, RZ ;  /* 0x0000000423207824 */ /* 0x000fe400078e00ff */
[----:B------:R-:W-:Y:S01]  /*46f0*/  @!P6 FMUL.FTZ R8, R29, 1.4426950216293334961 ;  /* 0x3fb8aa3b1d08e820 */ /* 0x000fe20000410000 */
[----:B0-----:R-:W-:Y:S02]  /*4700*/  HFMA2.MMA R0, -RZ, RZ, 0, 0 ;  /* 0x00000000ff007435 */ /* 0x001fe400000001ff */
[----:B------:R-:W0:Y:S01]  /*4710*/  @!P0 MUFU.EX2 R30, R30 ;  /* 0x0000001e001e8308 */ /* 0x000e220000000800 */
[----:B---3--:R-:W-:Y:S01]  /*4720*/  @!P3 STS [R33+0x660], R40 ;  /* 0x000660282100b388 */ /* 0x008fe20000000800 */
[----:B-1----:R-:W-:-:S06]  /*4730*/  CS2R R2, SRZ ;  /* 0x0000000000027805 */ /* 0x002fcc000001ff00 */
[----:B------:R-:W1:Y:S01]  /*4740*/  @!P1 MUFU.EX2 R36, R36 ;  /* 0x0000002400249308 */ /* 0x000e620000000800 */
[----:B----4-:R-:W-:Y:S07]  /*4750*/  @!P2 STS [R33+0x880], R34 ;  /* 0x000880222100a388 */ /* 0x010fee0000000800 */
[----:B------:R-:W2:Y:S01]  /*4760*/  @!P6 MUFU.EX2 R8, R8 ;  /* 0x000000080008e308 */ /* 0x000ea20000000800 */
[----:B0-----:R-:W-:Y:S01]  /*4770*/  @!P0 STS [R33+0xcc0], R30 ;  /* 0x000cc01e21008388 */ /* 0x001fe20000000800 */
[----:B------:R-:W-:-:S03]  /*4780*/  ISETP.GE.AND P0, PT, R12, 0x1, PT ;  /* 0x000000010c00780c */ /* 0x000fc60003f06270 */
[----:B-1----:R-:W-:Y:S04]  /*4790*/  @!P1 STS [R33+0xaa0], R36 ;  /* 0x000aa02421009388 */ /* 0x002fe80000000800 */
[----:B--2---:R0:W-:Y:S02]  /*47a0*/  @!P6 STS [R33+0xee0], R8 ;  /* 0x000ee0082100e388 */ /* 0x0041e40000000800 */
[----:B0-----:R-:W-:Y:S01]  /*47b0*/  CS2R R8, SRZ ;  /* 0x0000000000087805 */ /* 0x001fe2000001ff00 */
        /* <DEDUP_REMOVED lines=35> */
.L_x_431:
[----:B------:R-:W2:Y:S01]  /*49f0*/  @!P3 LDG.E.128 R16, desc[UR8][R38.64+-0x100] ;  /* 0xffff00082610b981 */ /* 0x000ea2000c1e1d00 */
[C---:B------:R-:W-:Y:S01]  /*4a00*/  IADD3 R36, P1, R34.reuse, R38, RZ ;  /* 0x0000002622247210 */ /* 0x040fe20007f3e0ff */
[----:B------:R-:W-:Y:S02]  /*4a10*/  UIADD3 UR5, UR5, 0x4, URZ ;  /* 0x0000000405057890 */ /* 0x000fe4000fffe03f */
[----:B------:R-:W2:Y:S01]  /*4a20*/  LDS R12, [R14] ;  /* 0x000000000e0c7984 */ /* 0x000ea20000000800 */
[----:B------:R-:W-:Y:S03]  /*4a30*/  IADD3.X R37, R35, R39, RZ, P1, !PT ;  /* 0x0000002723257210 */ /* 0x000fe60000ffe4ff */
[----:B------:R-:W3:Y:S01]  /*4a40*/  @!P3 LDG.E.128 R20, desc[UR8][R38.64+-0x80] ;  /* 0xffff80082614b981 */ /* 0x000ee2000c1e1d00 */
[----:B------:R-:W-:Y:S03]  /*4a50*/  ISETP.LE.AND P2, PT, R29, UR5, PT ;  /* 0x000000051d007c0c */ /* 0x000fe6000bf43270 */
[----:B------:R0:W4:Y:S01]  /*4a60*/  @!P3 LDG.E.128 R24, desc[UR8][R38.64] ;  /* 0x000000082618b981 */ /* 0x000122000c1e1d00 */
[----:B------:R-:W-:Y:S02]  /*4a70*/  PLOP3.LUT P3, PT, P0, PT, PT, 0x80, 0x0 ;  /* 0x000000000000781c */ /* 0x000fe4000076f070 */
[----:B0-----:R-:W-:Y:S04]  /*4a80*/  IADD3 R38, P1, R34, R36, RZ ;  /* 0x0000002422267210 */ /* 0x001fe80007f3e0ff */
[C---:B------:R-:W-:Y:S01]  /*4a90*/  IADD3.X R39, R35.reuse, R37, RZ, P1, !PT ;  /* 0x0000002523277210 */ /* 0x040fe20000ffe4ff */
[C---:B--2---:R-:W-:Y:S01]  /*4aa0*/  FFMA.FTZ R13, R12.reuse, R16, R13 ;  /* 0x000000100c0d7223 */ /* 0x044fe2000001000d */
[C---:B------:R-:W-:Y:S01]  /*4ab0*/  FFMA.FTZ R10, R12.reuse, R17, R10 ;  /* 0x000000110c0a7223 */ /* 0x040fe2000001000a */
[C---:B------:R-:W-:Y:S01]  /*4ac0*/  FFMA.FTZ R11, R12.reuse, R18, R11 ;  /* 0x000000120c0b7223 */ /* 0x040fe2000001000b */
[C---:B------:R-:W-:Y:S03]  /*4ad0*/  FFMA.FTZ R8, R12.reuse, R19, R8 ;  /* 0x000000130c087223 */ /* 0x040fe60000010008 */
[----:B------:R-:W2:Y:S01]  /*4ae0*/  @!P3 LDG.E.128 R16, desc[UR8][R36.64+-0x100] ;  /* 0xffff00082410b981 */ /* 0x000ea2000c1e1d00 */
[C---:B---3--:R-:W-:Y:S01]  /*4af0*/  FFMA.FTZ R9, R12.reuse, R20, R9 ;  /* 0x000000140c097223 */ /* 0x048fe20000010009 */
[C---:B------:R-:W-:Y:S01]  /*4b00*/  FFMA.FTZ R6, R12.reuse, R21, R6 ;  /* 0x000000150c067223 */ /* 0x040fe20000010006 */
[C---:B------:R-:W-:Y:S01]  /*4b10*/  FFMA.FTZ R7, R12.reuse, R22, R7 ;  /* 0x000000160c077223 */ /* 0x040fe20000010007 */
[C---:B------:R-:W-:Y:S01]  /*4b20*/  FFMA.FTZ R4, R12.reuse, R23, R4 ;  /* 0x000000170c047223 */ /* 0x040fe20000010004 */
[C---:B----4-:R-:W-:Y:S01]  /*4b30*/  FFMA.FTZ R5, R12.reuse, R24, R5 ;  /* 0x000000180c057223 */ /* 0x050fe20000010005 */
[----:B------:R-:W3:Y:S01]  /*4b40*/  @!P3 LDG.E.128 R20, desc[UR8][R36.64+-0x80] ;  /* 0xffff80082414b981 */ /* 0x000ee2000c1e1d00 */
[C---:B------:R-:W-:Y:S01]  /*4b50*/  FFMA.FTZ R2, R12.reuse, R25, R2 ;  /* 0x000000190c027223 */ /* 0x040fe20000010002 */
[C---:B------:R-:W-:Y:S01]  /*4b60*/  FFMA.FTZ R3, R12.reuse, R26, R3 ;  /* 0x0000001a0c037223 */ /* 0x040fe20000010003 */
[----:B------:R-:W-:Y:S02]  /*4b70*/  FFMA.FTZ R0, R12, R27, R0 ;  /* 0x0000001b0c007223 */ /* 0x000fe40000010000 */
[----:B------:R-:W2:Y:S04]  /*4b80*/  LDS R12, [R14+0x44] ;  /* 0x000044000e0c7984 */ /* 0x000ea80000000800 */
[----:B------:R0:W4:Y:S02]  /*4b90*/  @!P3 LDG.E.128 R24, desc[UR8][R36.64] ;  /* 0x000000082418b981 */ /* 0x000124000c1e1d00 */
[----:B0-----:R-:W-:Y:S04]  /*4ba0*/  IADD3 R36, P1, R34, R38, RZ ;  /* 0x0000002622247210 */ /* 0x001fe80007f3e0ff */
[C---:B------:R-:W-:Y:S01]  /*4bb0*/  IADD3.X R37, R35.reuse, R39, RZ, P1, !PT ;  /* 0x0000002723257210 */ /* 0x040fe20000ffe4ff */
        /* <DEDUP_REMOVED lines=16> */
[----:B0-----:R-:W-:Y:S04]  /*4cc0*/  IADD3 R38, P1, R34, R36, RZ ;  /* 0x0000002422267210 */ /* 0x001fe80007f3e0ff */
        /* <DEDUP_REMOVED lines=15> */
[----:B------:R-:W4:Y:S04]  /*4dc0*/  @!P3 LDG.E.128 R24, desc[UR8][R36.64] ;  /* 0x000000082418b981 */ /* 0x000f28000c1e1d00 */
[----:B------:R0:W2:Y:S02]  /*4dd0*/  LDS R12, [R14+0xcc] ;  /* 0x0000cc000e0c7984 */ /* 0x0000a40000000800 */
[----:B0-----:R-:W-:Y:S01]  /*4de0*/  IADD3 R14, R14, 0x110, RZ ;  /* 0x000001100e0e7810 */ /* 0x001fe20007ffe0ff */
        /* <DEDUP_REMOVED lines=13> */
.L_x_430:
[----:B------:R-:W0:Y:S02]  /*4ec0*/  LDC R12, c[0x0][0x3c4] ;  /* 0x0000f100ff0c7b82 */ /* 0x000e240000000800 */
[----:B0-----:R-:W-:-:S04]  /*4ed0*/  IADD3 R29, R12, -UR5, RZ ;  /* 0x800000050c1d7c10 */ /* 0x001fc8000fffe0ff */
[----:B------:R-:W-:-:S13]  /*4ee0*/  ISETP.GT.AND P0, PT, R29, 0x1, PT ;  /* 0x000000011d00780c */ /* 0x000fda0003f04270 */
[----:B------:R-:W-:Y:S05]  /*4ef0*/  @!P0 BRA `(.L_x_432) ;  /* 0x0000000000a88947 */ /* 0x000fea0003800000 */
[----:B------:R-:W-:Y:S01]  /*4f00*/  ISETP.GE.AND P0, PT, R15, R30, PT ;  /* 0x0000001e0f00720c */ /* 0x000fe20003f06270 */
[----:B------:R-:W0:-:S12]  /*4f10*/  LDS R29, [R14] ;  /* 0x000000000e1d7984 */ /* 0x000e180000000800 */
[----:B------:R-:W0:Y:S04]  /*4f20*/  @!P0 LDG.E.128 R16, desc[UR8][R38.64+-0x100] ;  /* 0xffff000826108981 */ /* 0x000e28000c1e1d00 */
[----:B------:R-:W2:Y:S04]  /*4f30*/  @!P0 LDG.E.128 R20, desc[UR8][R38.64+-0x80] ;  /* 0xffff800826148981 */ /* 0x000ea8000c1e1d00 */
[----:B------:R-:W3:Y:S01]  /*4f40*/  @!P0 LDG.E.128 R24, desc[UR8][R38.64] ;  /* 0x0000000826188981 */ /* 0x000ee2000c1e1d00 */
[----:B------:R-:W-:-:S04]  /*4f50*/  IADD3 R36, P1, R34, R38, RZ ;  /* 0x0000002622247210 */ /* 0x000fc80007f3e0ff */
        /* <DEDUP_REMOVED lines=18> */
[----:B------:R-:W-:Y:S01]  /*5080*/  IADD3 R31, R14, 0x44, RZ ;  /* 0x000000440e1f7810 */ /* 0x000fe20007ffe0ff */
[----:B------:R0:W2:Y:S01]  /*5090*/  LDS R29, [R14+0x44] ;  /* 0x000044000e1d7984 */ /* 0x0000a20000000800 */
[----:B------:R-:W-:Y:S01]  /*50a0*/  IADD3.X R39, R35, R37, RZ, P0, !PT ;  /* 0x0000002523277210 */ /* 0x000fe200007fe4ff */
[----:B------:R-:W-:Y:S01]  /*50b0*/  UIADD3 UR5, UR5, 0x1, URZ ;  /* 0x0000000105057890 */ /* 0x000fe2000fffe03f */
[----:B------:R-:W-:-:S02]  /*50c0*/  PLOP3.LUT P4, PT, PT, PT, PT, 0x8, 0x0 ;  /* 0x000000000000781c */ /* 0x000fc40003f8e170 */
[----:B0-----:R-:W-:Y:S01]  /*50d0*/  IADD3 R14, R31, 0x44, RZ ;  /* 0x000000441f0e7810 */ /* 0x001fe20007ffe0ff */
        /* <DEDUP_REMOVED lines=12> */
.L_x_432:
[----:B------:R-:W-:-:S13]  /*51a0*/  ISETP.GT.OR P4, PT, R12, UR5, P4 ;  /* 0x000000050c007c0c */ /* 0x000fda000a784670 */
        /* <DEDUP_REMOVED lines=8> */
.L_x_434:
[----:B------:R-:W-:Y:S05]  /*5230*/  BSYNC B0 ;  /* 0x0000000000007941 */ /* 0x000fea0003800000 */
.L_x_433:
        /* <DEDUP_REMOVED lines=12> */
.L_x_429:
        /* <DEDUP_REMOVED lines=8> */
[----:B------:R-:W-:Y:S02]  /*5380*/  F2FP.F16.F32.PACK_AB R6, R6, R9 ;  /* 0x000000090606723e */ /* 0x000fe400000000ff */
[----:B------:R-:W-:-:S02]  /*5390*/  F2FP.F16.F32.PACK_AB R7, R4, R7 ;  /* 0x000000070407723e */ /* 0x000fc400000000ff */
[----:B------:R-:W-:Y:S02]  /*53a0*/  F2FP.F16.F32.PACK_AB R2, R2, R5 ;  /* 0x000000050202723e */ /* 0x000fe400000000ff */
[----:B------:R-:W-:Y:S01]  /*53b0*/  F2FP.F16.F32.PACK_AB R3, R0, R3 ;  /* 0x000000030003723e */ /* 0x000fe200000000ff */
[----:B0-----:R-:W-:Y:S01]  /*53c0*/  IMAD R18, R17, UR4, RZ ;  /* 0x0000000411127c24 */ /* 0x001fe2000f8e02ff */
[----:B------:R-:W-:-:S04]  /*53d0*/  ULDC.64 UR4, c[0x0][0x290] ;  /* 0x0000a40000047ab9 */ /* 0x000fc80000000a00 */
[-C--:B------:R-:W-:Y:S02]  /*53e0*/  IABS R20, R18.reuse ;  /* 0x0000001200147213 */ /* 0x080fe40000000000 */
[----:B------:R-:W-:Y:S02]  /*53f0*/  IABS R14, R18 ;  /* 0x00000012000e7213 */ /* 0x000fe40000000000 */
[----:B------:R-:W0:Y:S03]  /*5400*/  I2F.RP R16, R20 ;  /* 0x0000001400107306 */ /* 0x000e260000209400 */
[----:B------:R-:W-:-:S05]  /*5410*/  IMAD.MOV R14, RZ, RZ, -R14 ;  /* 0x000000ffff0e7224 */ /* 0x000fca00078e0a0e */
        /* <DEDUP_REMOVED lines=15> */
[----:B------:R-:W-:Y:S01]  /*5510*/  @!P1 IMAD.IADD R21, R21, 0x1, -R20 ;  /* 0x0000000115159824 */ /* 0x000fe200078e0a14 */
[----:B------:R-:W-:-:S02]  /*5520*/  @!P1 IADD3 R19, R19, 0x1, RZ ;  /* 0x0000000113139810 */ /* 0x000fc40007ffe0ff */
[----:B------:R-:W-:Y:S02]  /*5530*/  ISETP.NE.AND P1, PT, R18, RZ, PT ;  /* 0x000000ff1200720c */ /* 0x000fe40003f25270 */
[----:B------:R-:W-:Y:S01]  /*5540*/  ISETP.GE.U32.AND P2, PT, R21, R20, PT ;  /* 0x000000141500720c */ /* 0x000fe20003f46070 */
[----:B0-----:R-:W-:-:S04]  /*5550*/  VIADD R22, R12, 0xffffffe ;  /* 0x0ffffffe0c167836 */ /* 0x001fc80000000000 */
[----:B------:R-:W0:Y:S08]  /*5560*/  F2I.FTZ.U32.TRUNC.NTZ R23, R22 ;  /* 0x0000001600177305 */ /* 0x000e30000021f000 */
[----:B------:R-:W-:-:S04]  /*5570*/  @P2 VIADD R19, R19, 0x1 ;  /* 0x0000000113132836 */ /* 0x000fc80000000000 */
[----:B------:R-:W-:Y:S01]  /*5580*/  @!P0 IMAD.MOV R19, RZ, RZ, -R19 ;  /* 0x000000ffff138224 */ /* 0x000fe200078e0a13 */
[----:B------:R-:W-:-:S05]  /*5590*/  @!P1 LOP3.LUT R19, RZ, R18, RZ, 0x33, !PT ;  /* 0x00000012ff139212 */ /* 0x000fca00078e33ff */
[----:B------:R-:W-:Y:S02]  /*55a0*/  IMAD R18, R19, R18, RZ ;  /* 0x0000001213127224 */ /* 0x000fe400078e02ff */
[----:B0-----:R-:W-:Y:S02]  /*55b0*/  IMAD.MOV R21, RZ, RZ, -R23 ;  /* 0x000000ffff157224 */ /* 0x001fe400078e0a17 */
[----:B------:R-:W-:Y:S01]  /*55c0*/  IMAD.MOV.U32 R22, RZ, RZ, RZ ;  /* 0x000000ffff167224 */ /* 0x000fe200078e00ff */
[----:B------:R-:W-:Y:S01]  /*55d0*/  IADD3 R20, R15, -R18, RZ ;  /* 0x800000120f147210 */ /* 0x000fe20007ffe0ff */
[----:B------:R-:W-:-:S03]  /*55e0*/  IMAD R14, R21, R16, RZ ;  /* 0x00000010150e7224 */ /* 0x000fc600078e02ff */
[----:B------:R-:W-:Y:S01]  /*55f0*/  IABS R12, R20 ;  /* 0x00000014000c7213 */ /* 0x000fe20000000000 */
[----:B------:R-:W-:Y:S01]  /*5600*/  IMAD.HI.U32 R14, R23, R14, R22 ;  /* 0x0000000e170e7227 */ /* 0x000fe200078e0016 */
[----:B------:R-:W-:Y:S02]  /*5610*/  LOP3.LUT R20, R20, R17, RZ, 0x3c, !PT ;  /* 0x0000001114147212 */ /* 0x000fe400078e3cff */
[----:B------:R-:W-:Y:S02]  /*5620*/  IADD3 R22, R32, 0x20, RZ ;  /* 0x0000002020167810 */ /* 0x000fe40007ffe0ff */
[----:B------:R-:W-:Y:S01]  /*5630*/  ISETP.GE.AND P1, PT, R20, RZ, PT ;  /* 0x000000ff1400720c */ /* 0x000fe20003f26270 */
[----:B------:R-:W-:-:S04]  /*5640*/  IMAD.HI.U32 R14, R14, R12, RZ ;  /* 0x0000000c0e0e7227 */ /* 0x000fc800078e00ff */
[----:B------:R-:W-:-:S04]  /*5650*/  IMAD.MOV R21, RZ, RZ, -R14 ;  /* 0x000000ffff157224 */ /* 0x000fc800078e0a0e */
[----:B------:R-:W-:Y:S01]  /*5660*/  IMAD R21, R16, R21, R12 ;  /* 0x0000001510157224 */ /* 0x000fe200078e020c */
[----:B------:R-:W-:-:S04]  /*5670*/  SHF.R.S32.HI R12, RZ, 0x1f, R19 ;  /* 0x0000001fff0c7819 */ /* 0x000fc80000011413 */
[----:B------:R-:W-:Y:S01]  /*5680*/  ISETP.GT.U32.AND P0, PT, R16, R21, PT ;  /* 0x000000151000720c */ /* 0x000fe20003f04070 */
[----:B------:R-:W-:-:S04]  /*5690*/  IMAD R12, R12, UR4, RZ ;  /* 0x000000040c0c7c24 */ /* 0x000fc8000f8e02ff */
[----:B------:R-:W-:-:S08]  /*56a0*/  IMAD R12, R19, UR5, R12 ;  /* 0x00000005130c7c24 */ /* 0x000fd0000f8e020c */
[----:B------:R-:W-:Y:S02]  /*56b0*/  @!P0 IMAD.IADD R21, R21, 0x1, -R16 ;  /* 0x0000000115158824 */ /* 0x000fe400078e0a10 */
[----:B------:R-:W-:Y:S01]  /*56c0*/  @!P0 VIADD R14, R14, 0x1 ;  /* 0x000000010e0e8836 */ /* 0x000fe20000000000 */
[----:B------:R-:W-:Y:S02]  /*56d0*/  ISETP.NE.AND P0, PT, R17, RZ, PT ;  /* 0x000000ff1100720c */ /* 0x000fe40003f05270 */
[----:B------:R-:W-:Y:S01]  /*56e0*/  ISETP.GE.U32.AND P2, PT, R21, R16, PT ;  /* 0x000000101500720c */ /* 0x000fe20003f46070 */
[----:B------:R-:W-:Y:S01]  /*56f0*/  IMAD.WIDE.U32 R20, R19, UR4, RZ ;  /* 0x0000000413147c25 */ /* 0x000fe2000f8e00ff */
[----:B------:R-:W-:-:S03]  /*5700*/  ULDC.64 UR4, c[0x0][0x2a0] ;  /* 0x0000a80000047ab9 */ /* 0x000fc60000000a00 */
[----:B------:R-:W-:-:S08]  /*5710*/  IMAD.IADD R21, R21, 0x1, R12 ;  /* 0x0000000115157824 */ /* 0x000fd000078e020c */
[----:B------:R-:W-:-:S05]  /*5720*/  @P2 IADD3 R14, R14, 0x1, RZ ;  /* 0x000000010e0e2810 */ /* 0x000fca0007ffe0ff */
[----:B------:R-:W-:Y:S01]  /*5730*/  @!P1 IMAD.MOV R14, RZ, RZ, -R14 ;  /* 0x000000ffff0e9224 */ /* 0x000fe200078e0a0e */
[----:B------:R-:W-:-:S04]  /*5740*/  @!P0 LOP3.LUT R14, RZ, R17, RZ, 0x33, !PT ;  /* 0x00000011ff0e8212 */ /* 0x000fc800078e33ff */
[----:B------:R-:W-:Y:S01]  /*5750*/  SHF.R.S32.HI R16, RZ, 0x1f, R14 ;  /* 0x0000001fff107819 */ /* 0x000fe2000001140e */
[C---:B------:R-:W-:Y:S02]  /*5760*/  IMAD R18, R14.reuse, R17, R18 ;  /* 0x000000110e127224 */ /* 0x040fe400078e0212 */
[----:B------:R-:W-:-:S04]  /*5770*/  IMAD.WIDE.U32 R20, R14, UR4, R20 ;  /* 0x000000040e147c25 */ /* 0x000fc8000f8e0014 */
[----:B------:R-:W-:Y:S02]  /*5780*/  IMAD.IADD R18, R15, 0x1, -R18 ;  /* 0x000000010f127824 */ /* 0x000fe400078e0a12 */
[----:B------:R-:W-:-:S03]  /*5790*/  IMAD R17, R16, UR4, RZ ;  /* 0x0000000410117c24 */ /* 0x000fc6000f8e02ff */
[----:B------:R-:W-:Y:S01]  /*57a0*/  SHF.R.S32.HI R15, RZ, 0x1f, R18 ;  /* 0x0000001fff0f7819 */ /* 0x000fe20000011412 */
[----:B------:R-:W-:Y:S01]  /*57b0*/  IMAD R17, R14, UR5, R17 ;  /* 0x000000050e117c24 */ /* 0x000fe2000f8e0211 */
[----:B------:R-:W-:Y:S01]  /*57c0*/  ULDC.64 UR4, c[0x0][0x298] ;  /* 0x0000a60000047ab9 */ /* 0x000fe20000000a00 */
[----:B------:R-:W-:Y:S02]  /*57d0*/  VIADD R14, R32, 0x40 ;  /* 0x00000040200e7836 */ /* 0x000fe40000000000 */
[----:B------:R-:W-:Y:S02]  /*57e0*/  IMAD.IADD R21, R21, 0x1, R17 ;  /* 0x0000000115157824 */ /* 0x000fe400078e0211 */
[----:B------:R-:W-:Y:S02]  /*57f0*/  IMAD R15, R15, UR4, RZ ;  /* 0x000000040f0f7c24 */ /* 0x000fe4000f8e02ff */
[----:B------:R-:W-:-:S04]  /*5800*/  IMAD.WIDE.U32 R20, R18, UR4, R20 ;  /* 0x0000000412147c25 */ /* 0x000fc8000f8e0014 */
[----:B------:R-:W-:Y:S01]  /*5810*/  IMAD R15, R18, UR5, R15 ;  /* 0x00000005120f7c24 */ /* 0x000fe2000f8e020f */
[-C--:B------:R-:W-:Y:S01]  /*5820*/  IADD3 R12, P2, R32, R20.reuse, RZ ;  /* 0x00000014200c7210 */ /* 0x080fe20007f5e0ff */
[----:B------:R-:W-:Y:S02]  /*5830*/  ULDC.64 UR4, c[0x0][0x280] ;  /* 0x0000a00000047ab9 */ /* 0x000fe40000000a00 */
[----:B------:R-:W-:Y:S01]  /*5840*/  IMAD.IADD R21, R21, 0x1, R15 ;  /* 0x0000000115157824 */ /* 0x000fe200078e020f */
[-C--:B------:R-:W-:Y:S02]  /*5850*/  IADD3 R15, P1, R22, R20.reuse, RZ ;  /* 0x00000014160f7210 */ /* 0x080fe40007f3e0ff */
[----:B------:R-:W-:Y:S02]  /*5860*/  IADD3 R20, P0, R14, R20, RZ ;  /* 0x000000140e147210 */ /* 0x000fe40007f1e0ff */
[-C--:B------:R-:W-:Y:S02]  /*5870*/  LEA.HI.X.SX32 R17, R32, R21.reuse, 0x1, P2 ;  /* 0x0000001520117211 */ /* 0x080fe400010f0eff */
[----:B------:R-:W-:-:S02]  /*5880*/  LEA.HI.X.SX32 R22, R22, R21, 0x1, P1 ;  /* 0x0000001516167211 */ /* 0x000fc400008f0eff */
[----:B------:R-:W-:Y:S02]  /*5890*/  LEA R18, P2, R12, UR4, 0x1 ;  /* 0x000000040c127c11 */ /* 0x000fe4000f8408ff */
[----:B------:R-:W-:Y:S02]  /*58a0*/  LEA.HI.X.SX32 R21, R14, R21, 0x1, P0 ;  /* 0x000000150e157211 */ /* 0x000fe400000f0eff */
[C---:B------:R-:W-:Y:S02]  /*58b0*/  LEA R16, P1, R15.reuse, UR4, 0x1 ;  /* 0x000000040f107c11 */ /* 0x040fe4000f8208ff */
[----:B------:R-:W-:Y:S02]  /*58c0*/  LEA R14, P0, R20, UR4, 0x1 ;  /* 0x00000004140e7c11 */ /* 0x000fe4000f8008ff */
[----:B------:R-:W-:Y:S02]  /*58d0*/  LEA.HI.X R19, R12, UR5, R17, 0x1, P2 ;  /* 0x000000050c137c11 */ /* 0x000fe400090f0c11 */
[----:B------:R-:W-:-:S02]  /*58e0*/  LEA.HI.X R17, R15, UR5, R22, 0x1, P1 ;  /* 0x000000050f117c11 */ /* 0x000fc400088f0c16 */
[----:B------:R-:W-:Y:S01]  /*58f0*/  LEA.HI.X R15, R20, UR5, R21, 0x1, P0 ;  /* 0x00000005140f7c11 */ /* 0x000fe200080f0c15 */
[----:B------:R-:W-:Y:S04]  /*5900*/  STG.E.64 desc[UR8][R18.64], R10 ;  /* 0x0000000a12007986 */ /* 0x000fe8000c101b08 */
[----:B------:R-:W-:Y:S04]  /*5910*/  STG.E.64 desc[UR8][R16.64], R6 ;  /* 0x0000000610007986 */ /* 0x000fe8000c101b08 */
[----:B------:R-:W-:Y:S01]  /*5920*/  STG.E.64 desc[UR8][R14.64], R2 ;  /* 0x000000020e007986 */ /* 0x000fe2000c101b08 */
[----:B------:R-:W-:Y:S05]  /*5930*/  EXIT ;  /* 0x000000000000794d */ /* 0x000fea0003800000 */
        .weak           $__internal_8_$__cuda_sm20_div_s64
        .type           $__internal_8_$__cuda_sm20_div_s64,@function
        .size           $__internal_8_$__cuda_sm20_div_s64,(.L_x_6202 - $__internal_8_$__cuda_sm20_div_s64)
$__internal_8_$__cuda_sm20_div_s64:
        /* <DEDUP_REMOVED lines=83> */
[----:B------:R-:W-:Y:S05]  /*5e70*/  RET.REL.NODEC R20 `(_ZN5flash32flash_fwd_splitkv_combine_kernelI23Flash_fwd_kernel_traitsILi96ELi64ELi128ELi4ELb0ELb0EN7cutlass6half_tE19Flash_kernel_traitsILi96ELi64ELi128ELi4ES3_EELi16ELi6ELb1EEEvNS_16Flash_fwd_paramsE) ;  /* 0xffffffa014607950 */ /* 0x000fea0003c3ffff */
.L_x_435:
        /* <DEDUP_REMOVED lines=16> */
.L_x_6202:


//--------------------- .text._ZN5flash32flash_fwd_splitkv_combine_kernelI23Flash_fwd_kernel_traitsILi96ELi64ELi128ELi4ELb0ELb0EN7cutlass6half_tE19Flash_kernel_traitsILi96ELi64ELi128ELi4ES3_EELi16ELi5ELb1EEEvNS_16Flash_fwd_paramsE --------------------------
	.section	.text._ZN5flash32flash_fwd_splitkv_combine_kernelI23Flash_fwd_kernel_traitsILi96ELi64ELi128ELi4ELb0ELb0EN7cutlass6half_tE19Flash_kernel_traitsILi96ELi64ELi128ELi4ES3_EELi16ELi5ELb1EEEvNS_16Flash_fwd_paramsE,"ax",@progbits
	.align	128
        .global         _ZN5flash32flash_fwd_splitkv_combine_kernelI23Flash_fwd_kernel_traitsILi96ELi64ELi128ELi4ELb0ELb0EN7cutlass6half_tE19Flash_kernel_traitsILi96ELi64ELi128ELi4ES3_EELi16ELi5ELb1EEEvNS_16Flash_fwd_paramsE
        .type           _ZN5flash32flash_fwd_splitkv_combine_kernelI23Flash_fwd_kernel_traitsILi96ELi64ELi128ELi4ELb0ELb0EN7cutlass6half_tE19Flash_kernel_traitsILi96ELi64ELi128ELi4ES3_EELi16ELi5ELb1EEEvNS_16Flash_fwd_paramsE,@function
        .size           _ZN5flash32flash_fwd_splitkv_combine_kernelI23Flash_fwd_kernel_traitsILi96ELi64ELi128ELi4ELb0ELb0EN7cutlass6half_tE19Flash_kernel_traitsILi96ELi64ELi128ELi4ES3_EELi16ELi5ELb1EEEvNS_16Flash_fwd_paramsE,(.L_x_6203 - _ZN5flash32flash_fwd_splitkv_combine_kernelI23Flash_fwd_kernel_traitsILi96ELi64ELi128ELi4ELb0ELb0EN7cutlass6half_tE19Flash_kernel_traitsILi96ELi64ELi128ELi4ES3_EELi16ELi5ELb1EEEvNS_16Flash_fwd_paramsE)
        .other          _ZN5flash32flash_fwd_splitkv_combine_kernelI23Flash_fwd_kernel_traitsILi96ELi64ELi128ELi4ELb0ELb0EN7cutlass6half_tE19Flash_kernel_traitsILi96ELi64ELi128ELi4ES3_EELi16ELi5ELb1EEEvNS_16Flash_fwd_paramsE,@"STO_CUDA_ENTRY STV_DEFAULT"
_ZN5flash32flash_fwd_splitkv_combine_kernelI23Flash_fwd_kernel_traitsILi96ELi64ELi128ELi4ELb0ELb0EN7cutlass6half_tE19Flash_kernel_traitsILi96ELi64ELi128ELi4ES3_EELi16ELi5ELb1EEEvNS_16Flash_fwd_paramsE:
.text._ZN5flash32flash_fwd_splitkv_combine_kernelI23Flash_fwd_kernel_traitsILi96ELi64ELi128ELi4ELb0ELb0EN7cutlass6half_tE19Flash_kernel_traitsILi96ELi64ELi128ELi4ES3_EELi16ELi5ELb1EEEvNS_16Flash_fwd_paramsE:
        /* <DEDUP_REMOVED lines=23> */
[----:B------:R-:W-:Y:S05]  /*0170*/  CALL.REL.NOINC `($__internal_9_$__cuda_sm20_div_s64) ;  /* 0x0000005000307944 */ /* 0x000fea0003c00000 */
[----:B------:R-:W-:Y:S05]  /*0180*/  BRA `(.L_x_437) ;  /* 0x00000000004c7947 */ /* 0x000fea0003800000 */
.L_x_436:
        /* <DEDUP_REMOVED lines=19> */
.L_x_437:
        /* <DEDUP_REMOVED lines=12> */
[----:B------:R-:W-:Y:S05]  /*0380*/  CALL.REL.NOINC `($__internal_9_$__cuda_sm20_div_s64) ;  /* 0x0000004c00ac7944 */ /* 0x000fea0003c00000 */
[----:B------:R-:W-:Y:S02]  /*0390*/  MOV R6, R20 ;  /* 0x0000001400067202 */ /* 0x000fe40000000f00 */
[----:B------:R-:W-:Y:S01]  /*03a0*/  MOV R7, R21 ;  /* 0x0000001500077202 */ /* 0x000fe20000000f00 */
[----:B------:R-:W-:Y:S05]  /*03b0*/  BRA `(.L_x_440) ;  /* 0x00000000004c7947 */ /* 0x000fea0003800000 */
.L_x_439:
        /* <DEDUP_REMOVED lines=19> */
.L_x_440:
[----:B------:R-:W-:Y:S05]  /*04f0*/  BSYNC B0 ;  /* 0x0000000000007941 */ /* 0x000fea0003800000 */
.L_x_438:
        /* <DEDUP_REMOVED lines=54> */
[----:B------:R-:W-:Y:S02]  /*0860*/  MOV R30, R20 ;  /* 0x00000014001e7202 */ /* 0x000fe40000000f00 */
[----:B------:R-:W-:Y:S01]  /*0870*/  MOV R31, R21 ;  /* 0x00000015001f7202 */ /* 0x000fe20000000f00 */
[----:B------:R-:W-:Y:S05]  /*0880*/  BRA `(.L_x_443) ;  /* 0x00000000004c7947 */ /* 0x000fea0003800000 */
.L_x_442:
        /* <DEDUP_REMOVED lines=19> */
.L_x_443:
[----:B------:R-:W-:Y:S05]  /*09c0*/  BSYNC B0 ;  /* 0x0000000000007941 */ /* 0x000fea0003800000 */
.L_x_441:
        /* <DEDUP_REMOVED lines=105> */
.L_x_445:
        /* <DEDUP_REMOVED lines=20> */
.L_x_446:
[----:B------:R-:W-:Y:S05]  /*11a0*/  BSYNC B0 ;  /* 0x0000000000007941 */ /* 0x000fea0003800000 */
.L_x_444:
        /* <DEDUP_REMOVED lines=115> */
[----:B------:R-:W-:Y:S05]  /*18e0*/  CALL.REL.NOINC `($__internal_9_$__cuda_sm20_div_s64) ;  /* 0x0000003800547944 */ /* 0x000fea0003c00000 */
[----:B------:R-:W-:Y:S02]  /*18f0*/  MOV R40, R20 ;  /* 0x0000001400287202 */ /* 0x000fe40000000f00 */
[----:B------:R-:W-:Y:S01]  /*1900*/  MOV R41, R21 ;  /* 0x0000001500297202 */ /* 0x000fe20000000f00 */
[----:B------:R-:W-:Y:S05]  /*1910*/  BRA `(.L_x_449) ;  /* 0x00000000004c7947 */ /* 0x000fea0003800000 */
.L_x_448:
        /* <DEDUP_REMOVED lines=19> */
.L_x_449:
[----:B------:R-:W-:Y:S05]  /*1a50*/  BSYNC B0 ;  /* 0x0000000000007941 */ /* 0x000fea0003800000 */
.L_x_447:
        /* <DEDUP_REMOVED lines=161> */
[----:B------:R-:W-:Y:S05]  /*2470*/  CALL.REL.NOINC `($__internal_9_$__cuda_sm20_div_s64) ;  /* 0x0000002c00707944 */ /* 0x000fea0003c00000 */
        /* <DEDUP_REMOVED lines=10> */
.L_x_454:
        /* <DEDUP_REMOVED lines=22> */
.L_x_455:
[----:B------:R-:W-:Y:S05]  /*2680*/  BSYNC B0 ;  /* 0x0000000000007941 */ /* 0x000fea0003800000 */
.L_x_453:
[----:B------:R-:W-:Y:S01]  /*2690*/  LOP3.LUT R19, R17, R0, RZ, 0xfc, !PT ;  /* 0x0000000011137212 */ /* 0x000fe200078efcff */
[----:B------:R-:W-:Y:S03]  /*26a0*/  BSSY B0, `(.L_x_456) ;  /* 0x0000028000007945 */ /* 0x000fe60003800000 */
[----:B------:R-:W-:-:S13]  /*26b0*/  ISETP.NE.U32.AND P0, PT, R19, RZ, PT ;  /* 0x000000ff1300720c */ /* 0x000fda0003f05070 */
[----:B------:R-:W-:Y:S05]  /*26c0*/  @!P0 BRA `(.L_x_457) ;  /* 0x00000000003c8947 */ /* 0x000fea0003800000 */
[----:B------:R-:W-:Y:S01]  /*26d0*/  IMAD.MOV.U32 R26, RZ, RZ, R25 ;  /* 0x000000ffff1a7224 */ /* 0x000fe200078e0019 */
[----:B------:R-:W-:Y:S02]  /*26e0*/  MOV R23, R0 ;  /* 0x0000000000177202 */ /* 0x000fe40000000f00 */
[----:B------:R-:W-:Y:S02]  /*26f0*/  MOV R24, 0x2710 ;  /* 0x0000271000187802 */ /* 0x000fe40000000f00 */
[----:B------:R-:W-:Y:S05]  /*2700*/  CALL.REL.NOINC `($__internal_9_$__cuda_sm20_div_s64) ;  /* 0x0000002800cc7944 */ /* 0x000fea0003c00000 */
        /* <DEDUP_REMOVED lines=11> */
.L_x_457:
        /* <DEDUP_REMOVED lines=22> */
.L_x_458:
[----:B------:R-:W-:Y:S05]  /*2920*/  BSYNC B0 ;  /* 0x0000000000007941 */ /* 0x000fea0003800000 */
.L_x_456:
        /* <DEDUP_REMOVED lines=11> */
[----:B------:R-:W-:Y:S05]  /*29e0*/  CALL.REL.NOINC `($__internal_9_$__cuda_sm20_div_s64) ;  /* 0x0000002800147944 */ /* 0x000fea0003c00000 */
[----:B------:R-:W-:-:S04]  /*29f0*/  IADD3 R17, P0, RZ, -R20, RZ ;  /* 0x80000014ff117210 */ /* 0x000fc80007f1e0ff */
[----:B------:R-:W-:Y:S01]  /*2a00*/  IADD3.X R18, RZ, ~R21, RZ, P0, !PT ;  /* 0x80000015ff127210 */ /* 0x000fe200007fe4ff */
[----:B------:R-:W-:-:S04]  /*2a10*/  IMAD.WIDE.U32 R42, R5, R17, R42 ;  /* 0x00000011052a7225 */ /* 0x000fc800078e002a */
[----:B------:R-:W-:-:S04]  /*2a20*/  IMAD R18, R18, R5, RZ ;  /* 0x0000000512127224 */ /* 0x000fc800078e02ff */
[----:B------:R-:W-:-:S05]  /*2a30*/  IMAD R4, R4, R17, R18 ;  /* 0x0000001104047224 */ /* 0x000fca00078e0212 */
[----:B------:R-:W-:Y:S01]  /*2a40*/  IADD3 R4, R43, R4, RZ ;  /* 0x000000042b047210 */ /* 0x000fe20007ffe0ff */
[----:B------:R-:W-:Y:S05]  /*2a50*/  BRA `(.L_x_461) ;  /* 0x0000000000587947 */ /* 0x000fea0003800000 */
.L_x_460:
        /* <DEDUP_REMOVED lines=22> */
.L_x_461:
[----:B------:R-:W-:Y:S05]  /*2bc0*/  BSYNC B0 ;  /* 0x0000000000007941 */ /* 0x000fea0003800000 */
.L_x_459:
        /* <DEDUP_REMOVED lines=38> */
[----:B------:R-:W-:Y:S05]  /*2e30*/  CALL.REL.NOINC `($__internal_9_$__cuda_sm20_div_s64) ;  /* 0x0000002400007944 */ /* 0x000fea0003c00000 */
        /* <DEDUP_REMOVED lines=12> */
.L_x_463:
        /* <DEDUP_REMOVED lines=23> */
.L_x_464:
[----:B------:R-:W-:Y:S05]  /*3070*/  BSYNC B0 ;  /* 0x0000000000007941 */ /* 0x000fea0003800000 */
.L_x_462:
        /* <DEDUP_REMOVED lines=19> */
.L_x_466:
        /* <DEDUP_REMOVED lines=22> */
.L_x_467:
[----:B------:R-:W-:Y:S05]  /*3310*/  BSYNC B0 ;  /* 0x0000000000007941 */ /* 0x000fea0003800000 */
.L_x_465:
        /* <DEDUP_REMOVED lines=19> */
.L_x_469:
        /* <DEDUP_REMOVED lines=23> */
.L_x_470:
[----:B------:R-:W-:Y:S05]  /*35c0*/  BSYNC B0 ;  /* 0x0000000000007941 */ /* 0x000fea0003800000 */
.L_x_468:
        /* <DEDUP_REMOVED lines=39> */
.L_x_472:
        /* <DEDUP_REMOVED lines=23> */
.L_x_473:
[----:B------:R-:W-:Y:S05]  /*39b0*/  BSYNC B0 ;  /* 0x0000000000007941 */ /* 0x000fea0003800000 */
.L_x_471:
        /* <DEDUP_REMOVED lines=29> */
.L_x_475:
        /* <DEDUP_REMOVED lines=23> */
.L_x_476:
[----:B------:R-:W-:Y:S05]  /*3d00*/  BSYNC B0 ;  /* 0x0000000000007941 */ /* 0x000fea0003800000 */
.L_x_474:
        /* <DEDUP_REMOVED lines=21> */
.L_x_452:
[----:B------:R-:W-:Y:S02]  /*3e60*/  ULDC.64 UR4, c[0x0][0x2b0] ;  /* 0x0000ac0000047ab9 */ /* 0x000fe40000000a00 */
[----:B------:R-:W-:-:S04]  /*3e70*/  LEA R2, P0, R38, UR4, 0x2 ;  /* 0x0000000426027c11 */ /* 0x000fc8000f8010ff */
[----:B------:R-:W-:-:S05]  /*3e80*/  LEA.HI.X R3, R38, UR5, R39, 0x2, P0 ;  /* 0x0000000526037c11 */ /* 0x000fca00080f1427 */
[----:B------:R0:W-:Y:S04]  /*3e90*/  STG.E desc[UR8][R2.64], R30 ;  /* 0x0000001e02007986 */ /* 0x0001e8000c101908 */
.L_x_451:
[----:B------:R-:W-:Y:S05]  /*3ea0*/  BSYNC B1 ;  /* 0x0000000000017941 */ /* 0x000fea0003800000 */
.L_x_450:
[----:B------:R-:W2:Y:S01]  /*3eb0*/  LDC R29, c[0x0][0x3c4] ;  /* 0x0000f100ff1d7b82 */ /* 0x000ea20000000800 */
[----:B------:R-:W-:Y:S01]  /*3ec0*/  VIADD R0, R36, 0x8 ;  /* 0x0000000824007836 */ /* 0x000fe20000000000 */
[----:B0-----:R-:W-:Y:S02]  /*3ed0*/  CS2R R2, SRZ ;  /* 0x0000000000027805 */ /* 0x001fe4000001ff00 */
[----:B-1----:R-:W-:Y:S02]  /*3ee0*/  CS2R R4, SRZ ;  /* 0x0000000000047805 */ /* 0x002fe4000001ff00 */
[----:B------:R-:W-:Y:S01]  /*3ef0*/  CS2R R6, SRZ ;  /* 0x0000000000067805 */ /* 0x000fe2000001ff00 */
[----:B------:R-:W-:Y:S01]  /*3f00*/  IMAD.MOV.U32 R13, RZ, RZ, RZ ;  /* 0x000000ffff0d7224 */ /* 0x000fe200078e00ff */
[-C--:B--2---:R-:W-:Y:S01]  /*3f10*/  ISETP.GE.OR P1, PT, R0, R29.reuse, P6 ;  /* 0x0000001d0000720c */ /* 0x084fe20003726670 */
[C---:B------:R-:W-:Y:S01]  /*3f20*/  VIADD R0, R36.reuse, 0x10 ;  /* 0x0000001024007836 */ /* 0x040fe20000000000 */
[----:B------:R-:W-:-:S04]  /*3f30*/  ISETP.GE.OR P2, PT, R36, R29, P6 ;  /* 0x0000001d2400720c */ /* 0x000fc80003746670 */
[----:B------:R-:W-:Y:S02]  /*3f40*/  ISETP.GE.OR P0, PT, R0, R29, P6 ;  /* 0x0000001d0000720c */ /* 0x000fe40003706670 */
[C---:B------:R-:W-:Y:S01]  /*3f50*/  IADD3 R0, R36.reuse, 0x18, RZ ;  /* 0x0000001824007810 */ /* 0x040fe20007ffe0ff */
[----:B------:R-:W-:-:S03]  /*3f60*/  IMAD.SHL.U32 R36, R36, 0x4, RZ ;  /* 0x0000000424247824 */ /* 0x000fc600078e00ff */
[----:B------:R-:W-:Y:S01]  /*3f70*/  ISETP.GE.OR P6, PT, R0, R29, P6 ;  /* 0x0000001d0000720c */ /* 0x000fe200037c6670 */
[C---:B------:R-:W-:Y:S01]  /*3f80*/  @!P1 FADD.FTZ R32, -R30.reuse, R32 ;  /* 0x000000201e209221 */ /* 0x040fe20000010100 */
[----:B------:R-:W-:Y:S01]  /*3f90*/  HFMA2.MMA R0, -RZ, RZ, 0, 0 ;  /* 0x00000000ff007435 */ /* 0x000fe200000001ff */
[----:B------:R-:W-:Y:S02]  /*3fa0*/  @!P2 FADD.FTZ R35, -R30, R35 ;  /* 0x000000231e23a221 */ /* 0x000fe40000010100 */
[----:B------:R-:W-:Y:S02]  /*3fb0*/  @!P1 FMUL.FTZ R32, R32, 1.4426950216293334961 ;  /* 0x3fb8aa3b20209820 */ /* 0x000fe40000410000 */
[----:B------:R-:W-:Y:S01]  /*3fc0*/  @!P0 FADD.FTZ R31, -R30, R31 ;  /* 0x0000001f1e1f8221 */ /* 0x000fe20000010100 */
[----:B------:R-:W-:Y:S01]  /*3fd0*/  @!P2 FMUL.FTZ R35, R35, 1.4426950216293334961 ;  /* 0x3fb8aa3b2323a820 */ /* 0x000fe20000410000 */
[----:B------:R-:W0:Y:S02]  /*3fe0*/  @!P1 MUFU.EX2 R9, R32 ;  /* 0x0000002000099308 */ /* 0x000e240000000800 */
[----:B------:R-:W-:-:S02]  /*3ff0*/  @!P0 FMUL.FTZ R31, R31, 1.4426950216293334961 ;  /* 0x3fb8aa3b1f1f8820 */ /* 0x000fc40000410000 */
[----:B------:R-:W-:-:S04]  /*4000*/  @!P6 FADD.FTZ R30, -R30, R33 ;  /* 0x000000211e1ee221 */ /* 0x000fc80000010100 */
[----:B------:R-:W1:Y:S01]  /*4010*/  @!P0 MUFU.EX2 R31, R31 ;  /* 0x0000001f001f8308 */ /* 0x000e620000000800 */
[----:B------:R-:W-:-:S07]  /*4020*/  @!P6 FMUL.FTZ R11, R30, 1.4426950216293334961 ;  /* 0x3fb8aa3b1e0be820 */ /* 0x000fce0000410000 */
[----:B------:R-:W2:Y:S01]  /*4030*/  @!P2 MUFU.EX2 R35, R35 ;  /* 0x000000230023a308 */ /* 0x000ea20000000800 */
[----:B0-----:R0:W-:Y:S07]  /*4040*/  @!P1 STS [R34+0x220], R9 ;  /* 0x0002200922009388 */ /* 0x0011ee0000000800 */
[----:B------:R-:W3:Y:S01]  /*4050*/  @!P6 MUFU.EX2 R11, R11 ;  /* 0x0000000b000be308 */ /* 0x000ee20000000800 */
[----:B-1----:R-:W-:Y:S01]  /*4060*/  @!P0 STS [R34+0x440], R31 ;  /* 0x0004401f22008388 */ /* 0x002fe20000000800 */
[----:B------:R-:W-:-:S03]  /*4070*/  ISETP.GE.AND P0, PT, R29, 0x1, PT ;  /* 0x000000011d00780c */ /* 0x000fc60003f06270 */
        /* <DEDUP_REMOVED lines=39> */
.L_x_479:
        /* <DEDUP_REMOVED lines=77> */
.L_x_478:
        /* <DEDUP_REMOVED lines=46> */
.L_x_480:
        /* <DEDUP_REMOVED lines=9> */
.L_x_482:
[----:B------:R-:W-:Y:S05]  /*4b30*/  BSYNC B0 ;  /* 0x0000000000007941 */ /* 0x000fea0003800000 */
.L_x_481:
        /* <DEDUP_REMOVED lines=12> */
.L_x_477:
        /* <DEDUP_REMOVED lines=100> */
        .weak           $__internal_9_$__cuda_sm20_div_s64
        .type           $__internal_9_$__cuda_sm20_div_s64,@function
        .size           $__internal_9_$__cuda_sm20_div_s64,(.L_x_6203 - $__internal_9_$__cuda_sm20_div_s64)
$__internal_9_$__cuda_sm20_div_s64:
        /* <DEDUP_REMOVED lines=83> */
[----:B------:R-:W-:Y:S06]  /*5770*/  RET.REL.NODEC R44 `(_ZN5flash32flash_fwd_splitkv_combine_kernelI23Flash_fwd_kernel_traitsILi96ELi64ELi128ELi4ELb0ELb0EN7cutlass6half_tE19Flash_kernel_traitsILi96ELi64ELi128ELi4ES3_EELi16ELi5ELb1EEEvNS_16Flash_fwd_paramsE) ;  /* 0xffffffa82c207950 */ /* 0x000fec0003c3ffff */
.L_x_483:
        /* <DEDUP_REMOVED lines=16> */
.L_x_6203:


//--------------------- .text._ZN5flash32flash_fwd_splitkv_combine_kernelI23Flash_fwd_kernel_traitsILi96ELi64ELi128ELi4ELb0ELb0EN7cutlass6half_tE19Flash_kernel_traitsILi96ELi64ELi128ELi4ES3_EELi16ELi4ELb1EEEvNS_16Flash_fwd_paramsE --------------------------
	.section	.text._ZN5flash32flash_fwd_splitkv_combine_kernelI23Flash_fwd_kernel_traitsILi96ELi64ELi128ELi4ELb0ELb0EN7cutlass6half_tE19Flash_kernel_traitsILi96ELi64ELi128ELi4ES3_EELi16ELi4ELb1EEEvNS_16Flash_fwd_paramsE,"ax",@progbits
	.align	128
        .global         _ZN5flash32flash_fwd_splitkv_combine_kernelI23Flash_fwd_kernel_traitsILi96ELi64ELi128ELi4ELb0ELb0EN7cutlass6half_tE19Flash_kernel_traitsILi96ELi64ELi128ELi4ES3_EELi16ELi4ELb1EEEvNS_16Flash_fwd_paramsE
        .type           _ZN5flash32flash_fwd_splitkv_combine_kernelI23Flash_fwd_kernel_traitsILi96ELi64ELi128ELi4ELb0ELb0EN7cutlass6half_tE19Flash_kernel_traitsILi96ELi64ELi128ELi4ES3_EELi16ELi4ELb1EEEvNS_16Flash_fwd_paramsE,@function
        .size           _ZN5flash32flash_fwd_splitkv_combine_kernelI23Flash_fwd_kernel_traitsILi96ELi64ELi128ELi4ELb0ELb0EN7cutlass6half_tE19Flash_kernel_traitsILi96ELi64ELi128ELi4ES3_EELi16ELi4ELb1EEEvNS_16Flash_fwd_paramsE,(.L_x_6204 - _ZN5flash32flash_fwd_splitkv_combine_kernelI23Flash_fwd_kernel_traitsILi96ELi64ELi128ELi4ELb0ELb0EN7cutlass6half_tE19Flash_kernel_traitsILi96ELi64ELi128ELi4ES3_EELi16ELi4ELb1EEEvNS_16Flash_fwd_paramsE)
        .other          _ZN5flash32flash_fwd_splitkv_combine_kernelI23Flash_fwd_kernel_traitsILi96ELi64ELi128ELi4ELb0ELb0EN7cutlass6half_tE19Flash_kernel_traitsILi96ELi64ELi128ELi4ES3_EELi16ELi4ELb1EEEvNS_16Flash_fwd_paramsE,@"STO_CUDA_ENTRY STV_DEFAULT"
_ZN5flash32flash_fwd_splitkv_combine_kernelI23Flash_fwd_kernel_traitsILi96ELi64ELi128ELi4ELb0ELb0EN7cutlass6half_tE19Flash_kernel_traitsILi96ELi64ELi128ELi4ES3_EELi16ELi4ELb1EEEvNS_16Flash_fwd_paramsE:
.text._ZN5flash32flash_fwd_splitkv_combine_kernelI23Flash_fwd_kernel_traitsILi96ELi64ELi128ELi4ELb0ELb0EN7cutlass6half_tE19Flash_kernel_traitsILi96ELi64ELi128ELi4ES3_EELi16ELi4ELb1EEEvNS_16Flash_fwd_paramsE:
        /* <DEDUP_REMOVED lines=23> */
[----:B------:R-:W-:Y:S05]  /*0170*/  CALL.REL.NOINC `($__internal_10_$__cuda_sm20_div_s64) ;  /* 0x0000004c00407944 */ /* 0x000fea0003c00000 */
[----:B------:R-:W-:Y:S05]  /*0180*/  BRA `(.L_x_485) ;  /* 0x00000000004c7947 */ /* 0x000fea0003800000 */
.L_x_484:
        /* <DEDUP_REMOVED lines=19> */
.L_x_485:
        /* <DEDUP_REMOVED lines=12> */
[----:B------:R-:W-:Y:S05]  /*0380*/  CALL.REL.NOINC `($__internal_10_$__cuda_sm20_div_s64) ;  /* 0x0000004800bc7944 */ /* 0x000fea0003c00000 */
[----:B------:R-:W-:Y:S02]  /*0390*/  MOV R8, R20 ;  /* 0x0000001400087202 */ /* 0x000fe40000000f00 */
[----:B------:R-:W-:Y:S01]  /*03a0*/  MOV R9, R21 ;  /* 0x0000001500097202 */ /* 0x000fe20000000f00 */
[----:B------:R-:W-:Y:S05]  /*03b0*/  BRA `(.L_x_488) ;  /* 0x00000000004c7947 */ /* 0x000fea0003800000 */
.L_x_487:
        /* <DEDUP_REMOVED lines=19> */
.L_x_488:
[----:B------:R-:W-:Y:S05]  /*04f0*/  BSYNC B0 ;  /* 0x0000000000007941 */ /* 0x000fea0003800000 */
.L_x_486:
        /* <DEDUP_REMOVED lines=42> */
.L_x_490:
        /* <DEDUP_REMOVED lines=19> */
.L_x_491:
[----:B------:R-:W-:Y:S05]  /*08d0*/  BSYNC B0 ;  /* 0x0000000000007941 */ /* 0x000fea0003800000 */
.L_x_489:
        /* <DEDUP_REMOVED lines=72> */
[----:B------:R-:W-:Y:S05]  /*0d60*/  CALL.REL.NOINC `($__internal_10_$__cuda_sm20_div_s64) ;  /* 0x0000004000447944 */ /* 0x000fea0003c00000 */
[----:B------:R-:W-:Y:S02]  /*0d70*/  MOV R38, R20 ;  /* 0x0000001400267202 */ /* 0x000fe40000000f00 */
[----:B------:R-:W-:Y:S01]  /*0d80*/  MOV R39, R21 ;  /* 0x0000001500277202 */ /* 0x000fe20000000f00 */
[----:B------:R-:W-:Y:S05]  /*0d90*/  BRA `(.L_x_494) ;  /* 0x00000000004c7947 */ /* 0x000fea0003800000 */
.L_x_493:
        /* <DEDUP_REMOVED lines=19> */
.L_x_494:
[----:B------:R-:W-:Y:S05]  /*0ed0*/  BSYNC B0 ;  /* 0x0000000000007941 */ /* 0x000fea0003800000 */
.L_x_492:
        /* <DEDUP_REMOVED lines=41> */
.L_x_496:
        /* <DEDUP_REMOVED lines=19> */
.L_x_497:
[----:B------:R-:W-:Y:S05]  /*12a0*/  BSYNC B0 ;  /* 0x0000000000007941 */ /* 0x000fea0003800000 */
.L_x_495:
        /* <DEDUP_REMOVED lines=236> */
[----:B------:R-:W-:Y:S05]  /*2170*/  CALL.REL.NOINC `($__internal_10_$__cuda_sm20_div_s64) ;  /* 0x0000002c00407944 */ /* 0x000fea0003c00000 */
        /* <DEDUP_REMOVED lines=10> */
.L_x_502:
        /* <DEDUP_REMOVED lines=22> */
.L_x_503:
[----:B------:R-:W-:Y:S05]  /*2380*/  BSYNC B0 ;  /* 0x0000000000007941 */ /* 0x000fea0003800000 */
.L_x_501:
[----:B------:R-:W-:Y:S01]  /*2390*/  LOP3.LUT R19, R17, R0, RZ, 0xfc, !PT ;  /* 0x0000000011137212 */ /* 0x000fe200078efcff */
[----:B------:R-:W-:Y:S03]  /*23a0*/  BSSY B0, `(.L_x_504) ;  /* 0x0000028000007945 */ /* 0x000fe60003800000 */
[----:B------:R-:W-:-:S13]  /*23b0*/  ISETP.NE.U32.AND P1, PT, R19, RZ, PT ;  /* 0x000000ff1300720c */ /* 0x000fda0003f25070 */
[----:B------:R-:W-:Y:S05]  /*23c0*/  @!P1 BRA `(.L_x_505) ;  /* 0x00000000003c9947 */ /* 0x000fea0003800000 */
[----:B------:R-:W-:Y:S01]  /*23d0*/  IMAD.MOV.U32 R26, RZ, RZ, R27 ;  /* 0x000000ffff1a7224 */ /* 0x000fe200078e001b */
[----:B------:R-:W-:Y:S02]  /*23e0*/  MOV R25, R0 ;  /* 0x0000000000197202 */ /* 0x000fe40000000f00 */
[----:B------:R-:W-:Y:S02]  /*23f0*/  MOV R24, 0x2410 ;  /* 0x0000241000187802 */ /* 0x000fe40000000f00 */
[----:B------:R-:W-:Y:S05]  /*2400*/  CALL.REL.NOINC `($__internal_10_$__cuda_sm20_div_s64) ;  /* 0x00000028009c7944 */ /* 0x000fea0003c00000 */
        /* <DEDUP_REMOVED lines=11> */
.L_x_505:
        /* <DEDUP_REMOVED lines=22> */
.L_x_506:
[----:B------:R-:W-:Y:S05]  /*2620*/  BSYNC B0 ;  /* 0x0000000000007941 */ /* 0x000fea0003800000 */
.L_x_504:
        /* <DEDUP_REMOVED lines=11> */
[----:B------:R-:W-:Y:S05]  /*26e0*/  CALL.REL.NOINC `($__internal_10_$__cuda_sm20_div_s64) ;  /* 0x0000002400e47944 */ /* 0x000fea0003c00000 */
[----:B------:R-:W-:-:S04]  /*26f0*/  IADD3 R17, P0, RZ, -R20, RZ ;  /* 0x80000014ff117210 */ /* 0x000fc80007f1e0ff */
[----:B------:R-:W-:Y:S01]  /*2700*/  IADD3.X R18, RZ, ~R21, RZ, P0, !PT ;  /* 0x80000015ff127210 */ /* 0x000fe200007fe4ff */
[----:B------:R-:W-:-:S04]  /*2710*/  IMAD.WIDE.U32 R40, R5, R17, R40 ;  /* 0x0000001105287225 */ /* 0x000fc800078e0028 */
[----:B------:R-:W-:-:S04]  /*2720*/  IMAD R18, R18, R5, RZ ;  /* 0x0000000512127224 */ /* 0x000fc800078e02ff */
[----:B------:R-:W-:-:S05]  /*2730*/  IMAD R4, R4, R17, R18 ;  /* 0x0000001104047224 */ /* 0x000fca00078e0212 */
[----:B------:R-:W-:Y:S01]  /*2740*/  IADD3 R4, R41, R4, RZ ;  /* 0x0000000429047210 */ /* 0x000fe20007ffe0ff */
[----:B------:R-:W-:Y:S05]  /*2750*/  BRA `(.L_x_509) ;  /* 0x0000000000587947 */ /* 0x000fea0003800000 */
.L_x_508:
        /* <DEDUP_REMOVED lines=22> */
.L_x_509:
[----:B------:R-:W-:Y:S05]  /*28c0*/  BSYNC B0 ;  /* 0x0000000000007941 */ /* 0x000fea0003800000 */
.L_x_507:
        /* <DEDUP_REMOVED lines=38> */
[----:B------:R-:W-:Y:S05]  /*2b30*/  CALL.REL.NOINC `($__internal_10_$__cuda_sm20_div_s64) ;  /* 0x0000002000d07944 */ /* 0x000fea0003c00000 */
        /* <DEDUP_REMOVED lines=12> */
.L_x_511:
        /* <DEDUP_REMOVED lines=23> */
.L_x_512:
[----:B------:R-:W-:Y:S05]  /*2d70*/  BSYNC B0 ;  /* 0x0000000000007941 */ /* 0x000fea0003800000 */
.L_x_510:
        /* <DEDUP_REMOVED lines=19> */
.L_x_514:
        /* <DEDUP_REMOVED lines=22> */
.L_x_515:
[----:B------:R-:W-:Y:S05]  /*3010*/  BSYNC B0 ;  /* 0x0000000000007941 */ /* 0x000fea0003800000 */
.L_x_513:
        /* <DEDUP_REMOVED lines=19> */
.L_x_517:
        /* <DEDUP_REMOVED lines=23> */
.L_x_518:
[----:B------:R-:W-:Y:S05]  /*32c0*/  BSYNC B0 ;  /* 0x0000000000007941 */ /* 0x000fea0003800000 */
.L_x_516:
        /* <DEDUP_REMOVED lines=39> */
.L_x_520:
        /* <DEDUP_REMOVED lines=23> */
.L_x_521:
[----:B------:R-:W-:Y:S05]  /*36b0*/  BSYNC B0 ;  /* 0x0000000000007941 */ /* 0x000fea0003800000 */
.L_x_519:
        /* <DEDUP_REMOVED lines=29> */
.L_x_523:
        /* <DEDUP_REMOVED lines=23> */
.L_x_524:
[----:B------:R-:W-:Y:S05]  /*3a00*/  BSYNC B0 ;  /* 0x0000000000007941 */ /* 0x000fea0003800000 */
.L_x_522:
        /* <DEDUP_REMOVED lines=21> */
.L_x_500:
[----:B------:R-:W-:Y:S02]  /*3b60*/  ULDC.64 UR4, c[0x0][0x2b0] ;  /* 0x0000ac0000047ab9 */ /* 0x000fe40000000a00 */
[----:B------:R-:W-:-:S04]  /*3b70*/  LEA R2, P0, R36, UR4, 0x2 ;  /* 0x0000000424027c11 */ /* 0x000fc8000f8010ff */
[----:B------:R-:W-:-:S05]  /*3b80*/  LEA.HI.X R3, R36, UR5, R37, 0x2, P0 ;  /* 0x0000000524037c11 */ /* 0x000fca00080f1425 */
[----:B------:R0:W-:Y:S04]  /*3b90*/  STG.E desc[UR8][R2.64], R31 ;  /* 0x0000001f02007986 */ /* 0x0001e8000c101908 */
.L_x_499:
[----:B------:R-:W-:Y:S05]  /*3ba0*/  BSYNC B1 ;  /* 0x0000000000017941 */ /* 0x000fea0003800000 */
.L_x_498:
[----:B------:R-:W2:Y:S01]  /*3bb0*/  LDC R12, c[0x0][0x3c4] ;  /* 0x0000f100ff0c7b82 */ /* 0x000ea20000000800 */
[C---:B0-----:R-:W-:Y:S01]  /*3bc0*/  VIADD R3, R35.reuse, 0x8 ;  /* 0x0000000823037836 */ /* 0x041fe20000000000 */
[----:B------:R-:W-:Y:S01]  /*3bd0*/  CS2R R6, SRZ ;  /* 0x0000000000067805 */ /* 0x000fe2000001ff00 */
[----:B------:R-:W-:Y:S02]  /*3be0*/  IMAD.MOV.U32 R0, RZ, RZ, RZ ;  /* 0x000000ffff007224 */ /* 0x000fe400078e00ff */
[----:B------:R-:W-:Y:S01]  /*3bf0*/  IMAD.MOV.U32 R13, RZ, RZ, RZ ;  /* 0x000000ffff0d7224 */ /* 0x000fe200078e00ff */
[-C--:B--2---:R-:W-:Y:S02]  /*3c00*/  ISETP.GE.OR P0, PT, R35, R12.reuse, P3 ;  /* 0x0000000c2300720c */ /* 0x084fe40001f06670 */
[----:B------:R-:W-:Y:S02]  /*3c10*/  ISETP.GE.OR P3, PT, R3, R12, P3 ;  /* 0x0000000c0300720c */ /* 0x000fe40001f66670 */
[----:B------:R-:W-:-:S09]  /*3c20*/  CS2R R2, SRZ ;  /* 0x0000000000027805 */ /* 0x000fd2000001ff00 */
[----:B-1----:R-:W-:Y:S01]  /*3c30*/  @!P0 FADD.FTZ R4, -R31, R32 ;  /* 0x000000201f048221 */ /* 0x002fe20000010100 */
[----:B------:R-:W-:Y:S02]  /*3c40*/  IMAD.SHL.U32 R32, R35, 0x4, RZ ;  /* 0x0000000423207824 */ /* 0x000fe400078e00ff */
[----:B------:R-:W-:Y:S01]  /*3c50*/  @!P3 FADD.FTZ R31, -R31, R33 ;  /* 0x000000211f1fb221 */ /* 0x000fe20000010100 */
[----:B------:R-:W-:-:S03]  /*3c60*/  @!P0 FMUL.FTZ R4, R4, 1.4426950216293334961 ;  /* 0x3fb8aa3b04048820 */ /* 0x000fc60000410000 */
[----:B------:R-:W-:Y:S01]  /*3c70*/  @!P3 FMUL.FTZ R11, R31, 1.4426950216293334961 ;  /* 0x3fb8aa3b1f0bb820 */ /* 0x000fe20000410000 */
[----:B------:R-:W0:Y:S08]  /*3c80*/  @!P0 MUFU.EX2 R9, R4 ;  /* 0x0000000400098308 */ /* 0x000e300000000800 */
[----:B------:R-:W1:Y:S01]  /*3c90*/  @!P3 MUFU.EX2 R11, R11 ;  /* 0x0000000b000bb308 */ /* 0x000e620000000800 */
[----:B0-----:R0:W-:Y:S01]  /*3ca0*/  @!P0 STS [R34], R9 ;  /* 0x0000000922008388 */ /* 0x0011e20000000800 */
[----:B------:R-:W-:-:S02]  /*3cb0*/  ISETP.GE.AND P0, PT, R12, 0x1, PT ;  /* 0x000000010c00780c */ /* 0x000fc40003f06270 */
[----:B------:R-:W-:Y:S01]  /*3cc0*/  CS2R R4, SRZ ;  /* 0x0000000000047805 */ /* 0x000fe2000001ff00 */
        /* <DEDUP_REMOVED lines=38> */
.L_x_527:
        /* <DEDUP_REMOVED lines=77> */
.L_x_526:
        /* <DEDUP_REMOVED lines=46> */
.L_x_528:
        /* <DEDUP_REMOVED lines=9> */
.L_x_530:
[----:B------:R-:W-:Y:S05]  /*4770*/  BSYNC B0 ;  /* 0x0000000000007941 */ /* 0x000fea0003800000 */
.L_x_529:
        /* <DEDUP_REMOVED lines=12> */
.L_x_525:
        /* <DEDUP_REMOVED lines=100> */
        .weak           $__internal_10_$__cuda_sm20_div_s64
        .type           $__internal_10_$__cuda_sm20_div_s64,@function
        .size           $__internal_10_$__cuda_sm20_div_s64,(.L_x_6204 - $__internal_10_$__cuda_sm20_div_s64)
$__internal_10_$__cuda_sm20_div_s64:
        /* <DEDUP_REMOVED lines=83> */
[----:B------:R-:W-:Y:S06]  /*53b0*/  RET.REL.NODEC R22 `(_ZN5flash32flash_fwd_splitkv_combine_kernelI23Flash_fwd_kernel_traitsILi96ELi64ELi128ELi4ELb0ELb0EN7cutlass6half_tE19Flash_kernel_traitsILi96ELi64ELi128ELi4ES3_EELi16ELi4ELb1EEEvNS_16Flash_fwd_paramsE) ;  /* 0xffffffac16107950 */ /* 0x000fec0003c3ffff */
.L_x_531:
        /* <DEDUP_REMOVED lines=12> */
.L_x_6204:


//--------------------- .text._ZN5flash32flash_fwd_splitkv_combine_kernelI23Flash_fwd_kernel_traitsILi96ELi64ELi128ELi4ELb0ELb0EN7cutlass6half_tE19Flash_kernel_traitsILi96ELi64ELi128ELi4ES3_EELi16ELi3ELb1EEEvNS_16Flash_fwd_paramsE --------------------------
	.section	.text._ZN5flash32flash_fwd_splitkv_combine_kernelI23Flash_fwd_kernel_traitsILi96ELi64ELi128ELi4ELb0ELb0EN7cutlass6half_tE19Flash_kernel_traitsILi96ELi64ELi128ELi4ES3_EELi16ELi3ELb1EEEvNS_16Flash_fwd_paramsE,"ax",@progbits
	.align	128
        .global         _ZN5flash32flash_fwd_splitkv_combine_kernelI23Flash_fwd_kernel_traitsILi96ELi64ELi128ELi4ELb0ELb0EN7cutlass6half_tE19Flash_kernel_traitsILi96ELi64ELi128ELi4ES3_EELi16ELi3ELb1EEEvNS_16Flash_fwd_paramsE
        .type           _ZN5flash32flash_fwd_splitkv_combine_kernelI23Flash_fwd_kernel_traitsILi96ELi64ELi128ELi4ELb0ELb0EN7cutlass6half_tE19Flash_kernel_traitsILi96ELi64ELi128ELi4ES3_EELi16ELi3ELb1EEEvNS_16Flash_fwd_paramsE,@function
        .size           _ZN5flash32flash_fwd_splitkv_combine_kernelI23Flash_fwd_kernel_traitsILi96ELi64ELi128ELi4ELb0ELb0EN7cutlass6half_tE19Flash_kernel_traitsILi96ELi64ELi128ELi4ES3_EELi16ELi3ELb1EEEvNS_16Flash_fwd_paramsE,(.L_x_6205 - _ZN5flash32flash_fwd_splitkv_combine_kernelI23Flash_fwd_kernel_traitsILi96ELi64ELi128ELi4ELb0ELb0EN7cutlass6half_tE19Flash_kernel_traitsILi96ELi64ELi128ELi4ES3_EELi16ELi3ELb1EEEvNS_16Flash_fwd_paramsE)
        .other          _ZN5flash32flash_fwd_splitkv_combine_kernelI23Flash_fwd_kernel_traitsILi96ELi64ELi128ELi4ELb0ELb0EN7cutlass6half_tE19Flash_kernel_traitsILi96ELi64ELi128ELi4ES3_EELi16ELi3ELb1EEEvNS_16Flash_fwd_paramsE,@"STO_CUDA_ENTRY STV_DEFAULT"
_ZN5flash32flash_fwd_splitkv_combine_kernelI23Flash_fwd_kernel_traitsILi96ELi64ELi128ELi4ELb0ELb0EN7cutlass6half_tE19Flash_kernel_traitsILi96ELi64ELi128ELi4ES3_EELi16ELi3ELb1EEEvNS_16Flash_fwd_paramsE:
.text._ZN5flash32flash_fwd_splitkv_combine_kernelI23Flash_fwd_kernel_traitsILi96ELi64ELi128ELi4ELb0ELb0EN7cutlass6half_tE19Flash_kernel_traitsILi96ELi64ELi128ELi4ES3_EELi16ELi3ELb1EEEvNS_16Flash_fwd_paramsE:
        /* <DEDUP_REMOVED lines=23> */
[----:B------:R-:W-:Y:S05]  /*0170*/  CALL.REL.NOINC `($__internal_11_$__cuda_sm20_div_s64) ;  /* 0x0000004c00447944 */ /* 0x000fea0003c00000 */
[----:B------:R-:W-:Y:S05]  /*0180*/  BRA `(.L_x_533) ;  /* 0x00000000004c7947 */ /* 0x000fea0003800000 */
.L_x_532:
        /* <DEDUP_REMOVED lines=19> */
.L_x_533:
        /* <DEDUP_REMOVED lines=12> */
[----:B------:R-:W-:Y:S05]  /*0380*/  CALL.REL.NOINC `($__internal_11_$__cuda_sm20_div_s64) ;  /* 0x0000004800c07944 */ /* 0x000fea0003c00000 */
[----:B------:R-:W-:Y:S02]  /*0390*/  MOV R8, R18 ;  /* 0x0000001200087202 */ /* 0x000fe40000000f00 */
[----:B------:R-:W-:Y:S01]  /*03a0*/  MOV R9, R19 ;  /* 0x0000001300097202 */ /* 0x000fe20000000f00 */
[----:B------:R-:W-:Y:S05]  /*03b0*/  BRA `(.L_x_536) ;  /* 0x00000000004c7947 */ /* 0x000fea0003800000 */
.L_x_535:
        /* <DEDUP_REMOVED lines=19> */
.L_x_536:
[----:B------:R-:W-:Y:S05]  /*04f0*/  BSYNC B0 ;  /* 0x0000000000007941 */ /* 0x000fea0003800000 */
.L_x_534:
        /* <DEDUP_REMOVED lines=42> */
.L_x_538:
        /* <DEDUP_REMOVED lines=19> */
.L_x_539:
[----:B------:R-:W-:Y:S05]  /*08d0*/  BSYNC B0 ;  /* 0x0000000000007941 */ /* 0x000fea0003800000 */
.L_x_537:
        /* <DEDUP_REMOVED lines=74> */
[----:B------:R-:W-:Y:S02]  /*0d80*/  MOV R34, R18 ;  /* 0x0000001200227202 */ /* 0x000fe40000000f00 */
[----:B------:R-:W-:Y:S01]  /*0d90*/  MOV R35, R19 ;  /* 0x0000001300237202 */ /* 0x000fe20000000f00 */
[----:B------:R-:W-:Y:S05]  /*0da0*/  BRA `(.L_x_542) ;  /* 0x00000000004c7947 */ /* 0x000fea0003800000 */
.L_x_541:
        /* <DEDUP_REMOVED lines=19> */
.L_x_542:
[----:B------:R-:W-:Y:S05]  /*0ee0*/  BSYNC B0 ;  /* 0x0000000000007941 */ /* 0x000fea0003800000 */
.L_x_540:
        /* <DEDUP_REMOVED lines=43> */
.L_x_544:
        /* <DEDUP_REMOVED lines=19> */
.L_x_545:
[----:B------:R-:W-:Y:S05]  /*12d0*/  BSYNC B0 ;  /* 0x0000000000007941 */ /* 0x000fea0003800000 */
.L_x_543:
        /* <DEDUP_REMOVED lines=67> */
.L_x_547:
[----:B------:R-:W-:Y:S05]  /*1710*/  BSYNC B0 ;  /* 0x0000000000007941 */ /* 0x000fea0003800000 */
.L_x_546:
        /* <DEDUP_REMOVED lines=14> */
.L_x_549:
[----:B------:R-:W-:Y:S05]  /*1800*/  BSYNC B0 ;  /* 0x0000000000007941 */ /* 0x000fea0003800000 */
.L_x_548:
        /* <DEDUP_REMOVED lines=142> */
[----:B------:R-:W-:Y:S05]  /*20f0*/  CALL.REL.NOINC `($__internal_11_$__cuda_sm20_div_s64) ;  /* 0x0000002c00647944 */ /* 0x000fea0003c00000 */
        /* <DEDUP_REMOVED lines=9> */
.L_x_554:
        /* <DEDUP_REMOVED lines=22> */
.L_x_555:
[----:B------:R-:W-:Y:S05]  /*22f0*/  BSYNC B0 ;  /* 0x0000000000007941 */ /* 0x000fea0003800000 */
.L_x_553:
        /* <DEDUP_REMOVED lines=19> */
.L_x_557:
        /* <DEDUP_REMOVED lines=22> */
.L_x_558:
[----:B------:R-:W-:Y:S05]  /*2590*/  BSYNC B0 ;  /* 0x0000000000007941 */ /* 0x000fea0003800000 */
.L_x_556:
        /* <DEDUP_REMOVED lines=11> */
[----:B------:R-:W-:Y:S05]  /*2650*/  CALL.REL.NOINC `($__internal_11_$__cuda_sm20_div_s64) ;  /* 0x00000028000c7944 */ /* 0x000fea0003c00000 */
[----:B------:R-:W-:-:S04]  /*2660*/  IADD3 R17, P0, RZ, -R18, RZ ;  /* 0x80000012ff117210 */ /* 0x000fc80007f1e0ff */
[----:B------:R-:W-:Y:S01]  /*2670*/  IADD3.X R16, RZ, ~R19, RZ, P0, !PT ;  /* 0x80000013ff107210 */ /* 0x000fe200007fe4ff */
[----:B------:R-:W-:-:S04]  /*2680*/  IMAD.WIDE.U32 R36, R5, R17, R36 ;  /* 0x0000001105247225 */ /* 0x000fc800078e0024 */
[----:B------:R-:W-:-:S04]  /*2690*/  IMAD R16, R16, R5, RZ ;  /* 0x0000000510107224 */ /* 0x000fc800078e02ff */
[----:B------:R-:W-:-:S05]  /*26a0*/  IMAD R4, R4, R17, R16 ;  /* 0x0000001104047224 */ /* 0x000fca00078e0210 */
[----:B------:R-:W-:Y:S01]  /*26b0*/  IADD3 R4, R37, R4, RZ ;  /* 0x0000000425047210 */ /* 0x000fe20007ffe0ff */
[----:B------:R-:W-:Y:S05]  /*26c0*/  BRA `(.L_x_561) ;  /* 0x0000000000587947 */ /* 0x000fea0003800000 */
.L_x_560:
        /* <DEDUP_REMOVED lines=22> */
.L_x_561:
[----:B------:R-:W-:Y:S05]  /*2830*/  BSYNC B0 ;  /* 0x0000000000007941 */ /* 0x000fea0003800000 */
.L_x_559:
        /* <DEDUP_REMOVED lines=38> */
[----:B------:R-:W-:Y:S05]  /*2aa0*/  CALL.REL.NOINC `($__internal_11_$__cuda_sm20_div_s64) ;  /* 0x0000002000f87944 */ /* 0x000fea0003c00000 */
        /* <DEDUP_REMOVED lines=12> */
.L_x_563:
        /* <DEDUP_REMOVED lines=23> */
.L_x_564:
[----:B------:R-:W-:Y:S05]  /*2ce0*/  BSYNC B0 ;  /* 0x0000000000007941 */ /* 0x000fea0003800000 */
.L_x_562:
        /* <DEDUP_REMOVED lines=18> */
.L_x_566:
        /* <DEDUP_REMOVED lines=22> */
.L_x_567:
[----:B------:R-:W-:Y:S05]  /*2f70*/  BSYNC B0 ;  /* 0x0000000000007941 */ /* 0x000fea0003800000 */
.L_x_565:
        /* <DEDUP_REMOVED lines=20> */
.L_x_569:
        /* <DEDUP_REMOVED lines=23> */
.L_x_570:
[----:B------:R-:W-:Y:S05]  /*3230*/  BSYNC B0 ;  /* 0x0000000000007941 */ /* 0x000fea0003800000 */
.L_x_568:
        /* <DEDUP_REMOVED lines=26> */
[----:B------:R-:W-:Y:S05]  /*33e0*/  CALL.REL.NOINC `($__internal_11_$__cuda_sm20_div_s64) ;  /* 0x0000001800a87944 */ /* 0x000fea0003c00000 */
        /* <DEDUP_REMOVED lines=12> */
.L_x_572:
        /* <DEDUP_REMOVED lines=23> */
.L_x_573:
[----:B------:R-:W-:Y:S05]  /*3620*/  BSYNC B0 ;  /* 0x0000000000007941 */ /* 0x000fea0003800000 */
.L_x_571:
        /* <DEDUP_REMOVED lines=29> */
.L_x_575:
        /* <DEDUP_REMOVED lines=23> */
.L_x_576:
[----:B------:R-:W-:Y:S05]  /*3970*/  BSYNC B0 ;  /* 0x0000000000007941 */ /* 0x000fea0003800000 */
.L_x_574:
        /* <DEDUP_REMOVED lines=21> */
.L_x_552:
[----:B------:R-:W-:Y:S02]  /*3ad0*/  ULDC.64 UR4, c[0x0][0x2b0] ;  /* 0x0000ac0000047ab9 */ /* 0x000fe40000000a00 */
[----:B------:R-:W-:-:S04]  /*3ae0*/  LEA R2, P0, R32, UR4, 0x2 ;  /* 0x0000000420027c11 */ /* 0x000fc8000f8010ff */
[----:B------:R-:W-:-:S05]  /*3af0*/  LEA.HI.X R3, R32, UR5, R33, 0x2, P0 ;  /* 0x0000000520037c11 */ /* 0x000fca00080f1421 */
[----:B------:R0:W-:Y:S04]  /*3b00*/  STG.E desc[UR8][R2.64], R27 ;  /* 0x0000001b02007986 */ /* 0x0001e8000c101908 */
.L_x_551:
[----:B------:R-:W-:Y:S05]  /*3b10*/  BSYNC B1 ;  /* 0x0000000000017941 */ /* 0x000fea0003800000 */
.L_x_550:
[----:B------:R-:W2:Y:S01]  /*3b20*/  S2R R0, SR_TID.X ;  /* 0x0000000000007919 */ /* 0x000ea20000002100 */
[----:B------:R-:W3:Y:S01]  /*3b30*/  LDC R29, c[0x0][0x3c4] ;  /* 0x0000f100ff1d7b82 */ /* 0x000ee20000000800 */
[----:B------:R-:W-:Y:S01]  /*3b40*/  BSSY B0, `(.L_x_577) ;  /* 0x0000012000007945 */ /* 0x000fe20003800000 */
[----:B--2---:R-:W-:-:S04]  /*3b50*/  SHF.R.S32.HI R15, RZ, 0x1f, R0 ;  /* 0x0000001fff0f7819 */ /* 0x004fc80000011400 */
[----:B------:R-:W-:-:S04]  /*3b60*/  LEA.HI R15, R15, R0, RZ, 0x3 ;  /* 0x000000000f0f7211 */ /* 0x000fc800078f18ff */
[----:B01----:R-:W-:-:S05]  /*3b70*/  LOP3.LUT R3, R15, 0xfffffff8, RZ, 0xc0, !PT ;  /* 0xfffffff80f037812 */ /* 0x003fca00078ec0ff */
[----:B------:R-:W-:-:S05]  /*3b80*/  IMAD.IADD R32, R0, 0x1, -R3 ;  /* 0x0000000100207824 */ /* 0x000fca00078e0a03 */
[----:B---3--:R-:W-:-:S04]  /*3b90*/  ISETP.GE.AND P0, PT, R32, R29, PT ;  /* 0x0000001d2000720c */ /* 0x008fc80003f06270 */
[----:B------:R-:W-:-:S13]  /*3ba0*/  ISETP.LT.AND P0, PT, R0, 0x80, !P0 ;  /* 0x000000800000780c */ /* 0x000fda0004701270 */
[----:B------:R-:W-:Y:S05]  /*3bb0*/  @!P0 BRA `(.L_x_578) ;  /* 0x0000000000288947 */ /* 0x000fea0003800000 */
[----:B------:R-:W0:Y:S01]  /*3bc0*/  S2R R0, SR_CgaCtaId ;  /* 0x0000000000007919 */ /* 0x000e220000008800 */
[----:B------:R-:W-:Y:S01]  /*3bd0*/  FADD.FTZ R2, -R27, R30 ;  /* 0x0000001e1b027221 */ /* 0x000fe20000010100 */
[----:B------:R-:W-:-:S03]  /*3be0*/  MOV R3, 0x400 ;  /* 0x0000040000037802 */ /* 0x000fc60000000f00 */
[----:B------:R-:W-:-:S06]  /*3bf0*/  FMUL.FTZ R2, R2, 1.4426950216293334961 ;  /* 0x3fb8aa3b02027820 */ /* 0x000fcc0000410000 */
[----:B------:R-:W1:Y:S01]  /*3c00*/  MUFU.EX2 R2, R2 ;  /* 0x0000000200027308 */ /* 0x000e620000000800 */
[----:B0-----:R-:W-:-:S05]  /*3c10*/  LEA R3, R0, R3, 0x18 ;  /* 0x0000000300037211 */ /* 0x001fca00078ec0ff */
[----:B------:R-:W-:Y:S01]  /*3c20*/  IMAD R0, R32, 0x44, R3 ;  /* 0x0000004420007824 */ /* 0x000fe200078e0203 */
[----:B------:R-:W-:-:S04]  /*3c30*/  SHF.R.S32.HI R3, RZ, 0x3, R15 ;  /* 0x00000003ff037819 */ /* 0x000fc8000001140f */
[----:B------:R-:W-:-:S05]  /*3c40*/  LEA R3, R3, R0, 0x2 ;  /* 0x0000000003037211 */ /* 0x000fca00078e10ff */
[----:B-1----:R0:W-:Y:S02]  /*3c50*/  STS [R3], R2 ;  /* 0x0000000203007388 */ /* 0x0021e40000000800 */
.L_x_578:
[----:B------:R-:W-:Y:S05]  /*3c60*/  BSYNC B0 ;  /* 0x0000000000007941 */ /* 0x000fea0003800000 */
.L_x_577:
[----:B------:R-:W-:Y:S01]  /*3c70*/  ISETP.GE.AND P0, PT, R29, 0x1, PT ;  /* 0x000000011d00780c */ /* 0x000fe20003f06270 */
[----:B------:R-:W-:Y:S01]  /*3c80*/  BAR.SYNC.DEFER_BLOCKING 0x0 ;  /* 0x0000000000007b1d */ /* 0x000fe20000010000 */
[----:B------:R-:W-:Y:S01]  /*3c90*/  IMAD.MOV.U32 R0, RZ, RZ, RZ ;  /* 0x000000ffff007224 */ /* 0x000fe200078e00ff */
[----:B0-----:R-:W-:Y:S02]  /*3ca0*/  CS2R R2, SRZ ;  /* 0x0000000000027805 */ /* 0x001fe4000001ff00 */
[----:B------:R-:W-:Y:S02]  /*3cb0*/  CS2R R4, SRZ ;  /* 0x0000000000047805 */ /* 0x000fe4000001ff00 */
[----:B------:R-:W-:Y:S02]  /*3cc0*/  CS2R R6, SRZ ;  /* 0x0000000000067805 */ /* 0x000fe4000001ff00 */
[----:B------:R-:W-:Y:S02]  /*3cd0*/  CS2R R8, SRZ ;  /* 0x0000000000087805 */ /* 0x000fe4000001ff00 */
[----:B------:R-:W-:Y:S01]  /*3ce0*/  CS2R R10, SRZ ;  /* 0x00000000000a7805 */ /* 0x000fe2000001ff00 */
[----:B------:R-:W-:Y:S01]  /*3cf0*/  IMAD.MOV.U32 R13, RZ, RZ, RZ ;  /* 0x000000ffff0d7224 */ /* 0x000fe200078e00ff */
[----:B------:R-:W-:Y:S01]  /*3d00*/  SHF.R.S32.HI R15, RZ, 0x3, R15 ;  /* 0x00000003ff0f7819 */ /* 0x000fe2000001140f */
[----:B------:R-:W-:Y:S01]  /*3d10*/  IMAD.SHL.U32 R32, R32, 0x4, RZ ;  /* 0x0000000420207824 */ /* 0x000fe200078e00ff */
[----:B------:R-:W-:Y:S06]  /*3d20*/  @!P0 BRA `(.L_x_579) ;  /* 0x0000000800c88947 */ /* 0x000fec0003800000 */
        /* <DEDUP_REMOVED lines=33> */
.L_x_581:
        /* <DEDUP_REMOVED lines=77> */
.L_x_580:
        /* <DEDUP_REMOVED lines=46> */
.L_x_582:
        /* <DEDUP_REMOVED lines=9> */
.L_x_584:
[----:B------:R-:W-:Y:S05]  /*4780*/  BSYNC B0 ;  /* 0x0000000000007941 */ /* 0x000fea0003800000 */
.L_x_583:
        /* <DEDUP_REMOVED lines=12> */
.L_x_579:
        /* <DEDUP_REMOVED lines=100> */
        .weak           $__internal_11_$__cuda_sm20_div_s64
        .type           $__internal_11_$__cuda_sm20_div_s64,@function
        .size           $__internal_11_$__cuda_sm20_div_s64,(.L_x_6205 - $__internal_11_$__cuda_sm20_div_s64)
$__internal_11_$__cuda_sm20_div_s64:
        /* <DEDUP_REMOVED lines=83> */
[----:B------:R-:W-:Y:S06]  /*53c0*/  RET.REL.NODEC R38 `(_ZN5flash32flash_fwd_splitkv_combine_kernelI23Flash_fwd_kernel_traitsILi96ELi64ELi128ELi4ELb0ELb0EN7cutlass6half_tE19Flash_kernel_traitsILi96ELi64ELi128ELi4ES3_EELi16ELi3ELb1EEEvNS_16Flash_fwd_paramsE) ;  /* 0xffffffac260c7950 */ /* 0x000fec0003c3ffff */
.L_x_585:
        /* <DEDUP_REMOVED lines=11> */
.L_x_6205:


//--------------------- .text._ZN5flash32flash_fwd_splitkv_combine_kernelI23Flash_fwd_kernel_traitsILi96ELi64ELi128ELi4ELb0ELb0EN7cutlass6half_tE19Flash_kernel_traitsILi96ELi64ELi128ELi4ES3_EELi16ELi2ELb1EEEvNS_16Flash_fwd_paramsE --------------------------
	.section	.text._ZN5flash32flash_fwd_splitkv_combine_kernelI23Flash_fwd_kernel_traitsILi96ELi64ELi128ELi4ELb0ELb0EN7cutlass6half_tE19Flash_kernel_traitsILi96ELi64ELi128ELi4ES3_EELi16ELi2ELb1EEEvNS_16Flash_fwd_paramsE,"ax",@progbits
	.align	128
        .global         _ZN5flash32flash_fwd_splitkv_combine_kernelI23Flash_fwd_kernel_traitsILi96ELi64ELi128ELi4ELb0ELb0EN7cutlass6half_tE19Flash_kernel_traitsILi96ELi64ELi128ELi4ES3_EELi16ELi2ELb1EEEvNS_16Flash_fwd_paramsE
        .type           _ZN5flash32flash_fwd_splitkv_combine_kernelI23Flash_fwd_kernel_traitsILi96ELi64ELi128ELi4ELb0ELb0EN7cutlass6half_tE19Flash_kernel_traitsILi96ELi64ELi128ELi4ES3_EELi16ELi2ELb1EEEvNS_16Flash_fwd_paramsE,@function
        .size           _ZN5flash32flash_fwd_splitkv_combine_kernelI23Flash_fwd_kernel_traitsILi96ELi64ELi128ELi4ELb0ELb0EN7cutlass6half_tE19Flash_kernel_traitsILi96ELi64ELi128ELi4ES3_EELi16ELi2ELb1EEEvNS_16Flash_fwd_paramsE,(.L_x_6206 - _ZN5flash32flash_fwd_splitkv_combine_kernelI23Flash_fwd_kernel_traitsILi96ELi64ELi128ELi4ELb0ELb0EN7cutlass6half_tE19Flash_kernel_traitsILi96ELi64ELi128ELi4ES3_EELi16ELi2ELb1EEEvNS_16Flash_fwd_paramsE)
        .other          _ZN5flash32flash_fwd_splitkv_combine_kernelI23Flash_fwd_kernel_traitsILi96ELi64ELi128ELi4ELb0ELb0EN7cutlass6half_tE19Flash_kernel_traitsILi96ELi64ELi128ELi4ES3_EELi16ELi2ELb1EEEvNS_16Flash_fwd_paramsE,@"STO_CUDA_ENTRY STV_DEFAULT"
_ZN5flash32flash_fwd_splitkv_combine_kernelI23Flash_fwd_kernel_traitsILi96ELi64ELi128ELi4ELb0ELb0EN7cutlass6half_tE19Flash_kernel_traitsILi96ELi64ELi128ELi4ES3_EELi16ELi2ELb1EEEvNS_16Flash_fwd_paramsE:
.text._ZN5flash32flash_fwd_splitkv_combine_kernelI23Flash_fwd_kernel_traitsILi96ELi64ELi128ELi4ELb0ELb0EN7cutlass6half_tE19Flash_kernel_traitsILi96ELi64ELi128ELi4ES3_EELi16ELi2ELb1EEEvNS_16Flash_fwd_paramsE:
        /* <DEDUP_REMOVED lines=23> */
[----:B------:R-:W-:Y:S05]  /*0170*/  CALL.REL.NOINC `($__internal_12_$__cuda_sm20_div_s64) ;  /* 0x0000004c00387944 */ /* 0x000fea0003c00000 */
[----:B------:R-:W-:Y:S05]  /*0180*/  BRA `(.L_x_587) ;  /* 0x00000000004c7947 */ /* 0x000fea0003800000 */
.L_x_586:
        /* <DEDUP_REMOVED lines=19> */
.L_x_587:
        /* <DEDUP_REMOVED lines=12> */
[----:B------:R-:W-:Y:S05]  /*0380*/  CALL.REL.NOINC `($__internal_12_$__cuda_sm20_div_s64) ;  /* 0x0000004800b47944 */ /* 0x000fea0003c00000 */
[----:B------:R-:W-:Y:S02]  /*0390*/  MOV R8, R18 ;  /* 0x0000001200087202 */ /* 0x000fe40000000f00 */
[----:B------:R-:W-:Y:S01]  /*03a0*/  MOV R9, R19 ;  /* 0x0000001300097202 */ /* 0x000fe20000000f00 */
[----:B------:R-:W-:Y:S05]  /*03b0*/  BRA `(.L_x_590) ;  /* 0x00000000004c7947 */ /* 0x000fea0003800000 */
.L_x_589:
        /* <DEDUP_REMOVED lines=19> */
.L_x_590:
[----:B------:R-:W-:Y:S05]  /*04f0*/  BSYNC B0 ;  /* 0x0000000000007941 */ /* 0x000fea0003800000 */
.L_x_588:
        /* <DEDUP_REMOVED lines=41> */
.L_x_592:
        /* <DEDUP_REMOVED lines=19> */
.L_x_593:
[----:B------:R-:W-:Y:S05]  /*08c0*/  BSYNC B0 ;  /* 0x0000000000007941 */ /* 0x000fea0003800000 */
.L_x_591:
        /* <DEDUP_REMOVED lines=73> */
[----:B------:R-:W-:Y:S02]  /*0d60*/  MOV R34, R18 ;  /* 0x0000001200227202 */ /* 0x000fe40000000f00 */
[----:B------:R-:W-:Y:S01]  /*0d70*/  MOV R35, R19 ;  /* 0x0000001300237202 */ /* 0x000fe20000000f00 */
[----:B------:R-:W-:Y:S05]  /*0d80*/  BRA `(.L_x_596) ;  /* 0x00000000004c7947 */ /* 0x000fea0003800000 */
.L_x_595:
        /* <DEDUP_REMOVED lines=19> */
.L_x_596:
[----:B------:R-:W-:Y:S05]  /*0ec0*/  BSYNC B0 ;  /* 0x0000000000007941 */ /* 0x000fea0003800000 */
.L_x_594:
        /* <DEDUP_REMOVED lines=44> */
.L_x_598:
        /* <DEDUP_REMOVED lines=19> */
.L_x_599:
[----:B------:R-:W-:Y:S05]  /*12c0*/  BSYNC B0 ;  /* 0x0000000000007941 */ /* 0x000fea0003800000 */
.L_x_597:
        /* <DEDUP_REMOVED lines=68> */
.L_x_601:
[----:B------:R-:W-:Y:S05]  /*1710*/  BSYNC B0 ;  /* 0x0000000000007941 */ /* 0x000fea0003800000 */
.L_x_600:
        /* <DEDUP_REMOVED lines=13> */
.L_x_603:
[----:B------:R-:W-:Y:S05]  /*17f0*/  BSYNC B0 ;  /* 0x0000000000007941 */ /* 0x000fea0003800000 */
.L_x_602:
        /* <DEDUP_REMOVED lines=138> */
[----:B------:R-:W-:Y:S05]  /*20a0*/  CALL.REL.NOINC `($__internal_12_$__cuda_sm20_div_s64) ;  /* 0x0000002c006c7944 */ /* 0x000fea0003c00000 */
        /* <DEDUP_REMOVED lines=9> */
.L_x_608:
        /* <DEDUP_REMOVED lines=22> */
.L_x_609:
[----:B------:R-:W-:Y:S05]  /*22a0*/  BSYNC B0 ;  /* 0x0000000000007941 */ /* 0x000fea0003800000 */
.L_x_607:
        /* <DEDUP_REMOVED lines=19> */
.L_x_611:
        /* <DEDUP_REMOVED lines=22> */
.L_x_612:
[----:B------:R-:W-:Y:S05]  /*2540*/  BSYNC B0 ;  /* 0x0000000000007941 */ /* 0x000fea0003800000 */
.L_x_610:
        /* <DEDUP_REMOVED lines=11> */
[----:B------:R-:W-:Y:S05]  /*2600*/  CALL.REL.NOINC `($__internal_12_$__cuda_sm20_div_s64) ;  /* 0x0000002800147944 */ /* 0x000fea0003c00000 */
[----:B------:R-:W-:-:S04]  /*2610*/  IADD3 R17, P0, RZ, -R18, RZ ;  /* 0x80000012ff117210 */ /* 0x000fc80007f1e0ff */
[----:B------:R-:W-:Y:S01]  /*2620*/  IADD3.X R16, RZ, ~R19, RZ, P0, !PT ;  /* 0x80000013ff107210 */ /* 0x000fe200007fe4ff */
[----:B------:R-:W-:-:S04]  /*2630*/  IMAD.WIDE.U32 R36, R5, R17, R36 ;  /* 0x0000001105247225 */ /* 0x000fc800078e0024 */
[----:B------:R-:W-:-:S04]  /*2640*/  IMAD R16, R16, R5, RZ ;  /* 0x0000000510107224 */ /* 0x000fc800078e02ff */
[----:B------:R-:W-:-:S05]  /*2650*/  IMAD R4, R4, R17, R16 ;  /* 0x0000001104047224 */ /* 0x000fca00078e0210 */
[----:B------:R-:W-:Y:S01]  /*2660*/  IADD3 R4, R37, R4, RZ ;  /* 0x0000000425047210 */ /* 0x000fe20007ffe0ff */
[----:B------:R-:W-:Y:S05]  /*2670*/  BRA `(.L_x_615) ;  /* 0x0000000000587947 */ /* 0x000fea0003800000 */
.L_x_614:
        /* <DEDUP_REMOVED lines=22> */
.L_x_615:
[----:B------:R-:W-:Y:S05]  /*27e0*/  BSYNC B0 ;  /* 0x0000000000007941 */ /* 0x000fea0003800000 */
.L_x_613:
        /* <DEDUP_REMOVED lines=38> */
[----:B------:R-:W-:Y:S05]  /*2a50*/  CALL.REL.NOINC `($__internal_12_$__cuda_sm20_div_s64) ;  /* 0x0000002400007944 */ /* 0x000fea0003c00000 */
        /* <DEDUP_REMOVED lines=12> */
.L_x_617:
        /* <DEDUP_REMOVED lines=23> */
.L_x_618:
[----:B------:R-:W-:Y:S05]  /*2c90*/  BSYNC B0 ;  /* 0x0000000000007941 */ /* 0x000fea0003800000 */
.L_x_616:
        /* <DEDUP_REMOVED lines=18> */
.L_x_620:
        /* <DEDUP_REMOVED lines=22> */
.L_x_621:
[----:B------:R-:W-:Y:S05]  /*2f20*/  BSYNC B0 ;  /* 0x0000000000007941 */ /* 0x000fea0003800000 */
.L_x_619:
        /* <DEDUP_REMOVED lines=20> */
.L_x_623:
        /* <DEDUP_REMOVED lines=23> */
.L_x_624:
[----:B------:R-:W-:Y:S05]  /*31e0*/  BSYNC B0 ;  /* 0x0000000000007941 */ /* 0x000fea0003800000 */
.L_x_622:
        /* <DEDUP_REMOVED lines=26> */
[----:B------:R-:W-:Y:S05]  /*3390*/  CALL.REL.NOINC `($__internal_12_$__cuda_sm20_div_s64) ;  /* 0x0000001800b07944 */ /* 0x000fea0003c00000 */
        /* <DEDUP_REMOVED lines=12> */
.L_x_626:
        /* <DEDUP_REMOVED lines=23> */
.L_x_627:
[----:B------:R-:W-:Y:S05]  /*35d0*/  BSYNC B0 ;  /* 0x0000000000007941 */ /* 0x000fea0003800000 */
.L_x_625:
        /* <DEDUP_REMOVED lines=29> */
.L_x_629:
        /* <DEDUP_REMOVED lines=23> */
.L_x_630:
[----:B------:R-:W-:Y:S05]  /*3920*/  BSYNC B0 ;  /* 0x0000000000007941 */ /* 0x000fea0003800000 */
.L_x_628:
        /* <DEDUP_REMOVED lines=21> */
.L_x_606:
[----:B------:R-:W-:Y:S02]  /*3a80*/  ULDC.64 UR4, c[0x0][0x2b0] ;  /* 0x0000ac0000047ab9 */ /* 0x000fe40000000a00 */
[----:B------:R-:W-:-:S04]  /*3a90*/  LEA R2, P0, R32, UR4, 0x2 ;  /* 0x0000000420027c11 */ /* 0x000fc8000f8010ff */
[----:B------:R-:W-:-:S05]  /*3aa0*/  LEA.HI.X R3, R32, UR5, R33, 0x2, P0 ;  /* 0x0000000520037c11 */ /* 0x000fca00080f1421 */
[----:B------:R0:W-:Y:S04]  /*3ab0*/  STG.E desc[UR8][R2.64], R27 ;  /* 0x0000001b02007986 */ /* 0x0001e8000c101908 */
.L_x_605:
[----:B------:R-:W-:Y:S05]  /*3ac0*/  BSYNC B1 ;  /* 0x0000000000017941 */ /* 0x000fea0003800000 */
.L_x_604:
[----:B------:R-:W2:Y:S01]  /*3ad0*/  S2R R31, SR_TID.X ;  /* 0x00000000001f7919 */ /* 0x000ea20000002100 */
[----:B------:R-:W3:Y:S01]  /*3ae0*/  LDC R15, c[0x0][0x3c4] ;  /* 0x0000f100ff0f7b82 */ /* 0x000ee20000000800 */
[----:B------:R-:W-:Y:S01]  /*3af0*/  BSSY B0, `(.L_x_631) ;  /* 0x0000013000007945 */ /* 0x000fe20003800000 */
[----:B--2---:R-:W-:-:S04]  /*3b00*/  SHF.R.S32.HI R12, RZ, 0x1f, R31 ;  /* 0x0000001fff0c7819 */ /* 0x004fc8000001141f */
[CC--:B------:R-:W-:Y:S02]  /*3b10*/  LEA.HI R6, R12.reuse, R31.reuse, RZ, 0x2 ;  /* 0x0000001f0c067211 */ /* 0x0c0fe400078f10ff */
[----:B------:R-:W-:Y:S02]  /*3b20*/  LEA.HI R12, R12, R31, RZ, 0x3 ;  /* 0x0000001f0c0c7211 */ /* 0x000fe400078f18ff */
[----:B------:R-:W-:Y:S02]  /*3b30*/  LOP3.LUT R6, R6, 0xfffffffc, RZ, 0xc0, !PT ;  /* 0xfffffffc06067812 */ /* 0x000fe400078ec0ff */
[----:B01----:R-:W-:-:S03]  /*3b40*/  LOP3.LUT R2, R12, 0x3ffffff8, RZ, 0xc0, !PT ;  /* 0x3ffffff80c027812 */ /* 0x003fc600078ec0ff */
[----:B------:R-:W-:-:S05]  /*3b50*/  IMAD.IADD R4, R31, 0x1, -R6 ;  /* 0x000000011f047824 */ /* 0x000fca00078e0a06 */
[----:B---3--:R-:W-:-:S04]  /*3b60*/  ISETP.GE.AND P0, PT, R4, R15, PT ;  /* 0x0000000f0400720c */ /* 0x008fc80003f06270 */
        /* <DEDUP_REMOVED lines=11> */
.L_x_632:
[----:B------:R-:W-:Y:S05]  /*3c20*/  BSYNC B0 ;  /* 0x0000000000007941 */ /* 0x000fea0003800000 */
.L_x_631:
[----:B------:R-:W-:Y:S01]  /*3c30*/  ISETP.GE.AND P0, PT, R15, 0x1, PT ;  /* 0x000000010f00780c */ /* 0x000fe20003f06270 */
[----:B------:R-:W-:Y:S01]  /*3c40*/  IMAD.IADD R31, R31, 0x1, -R2 ;  /* 0x000000011f1f7824 */ /* 0x000fe200078e0a02 */
[----:B------:R-:W-:Y:S01]  /*3c50*/  BAR.SYNC.DEFER_BLOCKING 0x0 ;  /* 0x0000000000007b1d */ /* 0x000fe20000010000 */
[----:B------:R-:W-:Y:S01]  /*3c60*/  IMAD.MOV.U32 R0, RZ, RZ, RZ ;  /* 0x000000ffff007224 */ /* 0x000fe200078e00ff */
[----:B------:R-:W-:Y:S02]  /*3c70*/  CS2R R2, SRZ ;  /* 0x0000000000027805 */ /* 0x000fe4000001ff00 */
[----:B0-----:R-:W-:Y:S02]  /*3c80*/  CS2R R4, SRZ ;  /* 0x0000000000047805 */ /* 0x001fe4000001ff00 */
[----:B------:R-:W-:Y:S02]  /*3c90*/  CS2R R6, SRZ ;  /* 0x0000000000067805 */ /* 0x000fe4000001ff00 */
[----:B------:R-:W-:-:S02]  /*3ca0*/  CS2R R8, SRZ ;  /* 0x0000000000087805 */ /* 0x000fc4000001ff00 */
        /* <DEDUP_REMOVED lines=38> */
.L_x_635:
        /* <DEDUP_REMOVED lines=77> */
.L_x_634:
        /* <DEDUP_REMOVED lines=46> */
.L_x_636:
        /* <DEDUP_REMOVED lines=9> */
.L_x_638:
[----:B------:R-:W-:Y:S05]  /*4750*/  BSYNC B0 ;  /* 0x0000000000007941 */ /* 0x000fea0003800000 */
.L_x_637:
        /* <DEDUP_REMOVED lines=12> */
.L_x_633:
        /* <DEDUP_REMOVED lines=49> */
[----:B------:R-:W-:-:S04]  /*4b30*/  LOP3.LUT R20, R20, R17, RZ, 0x3c, !PT ;  /* 0x0000001114147212 */ /* 0x000fc800078e3cff */
        /* <DEDUP_REMOVED lines=25> */
[----:B------:R-:W-:-:S03]  /*4cd0*/  ULDC.64 UR4, c[0x0][0x298] ;  /* 0x0000a60000047ab9 */ /* 0x000fc60000000a00 */
[----:B------:R-:W-:Y:S02]  /*4ce0*/  IMAD R15, R15, UR4, RZ ;  /* 0x000000040f0f7c24 */ /* 0x000fe4000f8e02ff */
[----:B------:R-:W-:Y:S01]  /*4cf0*/  IMAD.IADD R21, R21, 0x1, R17 ;  /* 0x0000000115157824 */ /* 0x000fe200078e0211 */
[----:B------:R-:W-:Y:S01]  /*4d00*/  IADD3 R17, R31, 0x20, RZ ;  /* 0x000000201f117810 */ /* 0x000fe20007ffe0ff */
[C---:B------:R-:W-:Y:S02]  /*4d10*/  IMAD R15, R18.reuse, UR5, R15 ;  /* 0x00000005120f7c24 */ /* 0x040fe4000f8e020f */
[----:B------:R-:W-:Y:S01]  /*4d20*/  IMAD.WIDE.U32 R18, R18, UR4, R20 ;  /* 0x0000000412127c25 */ /* 0x000fe2000f8e0014 */
[----:B------:R-:W-:-:S03]  /*4d30*/  ULDC.64 UR4, c[0x0][0x280] ;  /* 0x0000a00000047ab9 */ /* 0x000fc60000000a00 */
[C---:B------:R-:W-:Y:S01]  /*4d40*/  VIADD R21, R31.reuse, 0x40 ;  /* 0x000000401f157836 */ /* 0x040fe20000000000 */
[-C--:B------:R-:W-:Y:S01]  /*4d50*/  IADD3 R12, P2, R31, R18.reuse, RZ ;  /* 0x000000121f0c7210 */ /* 0x080fe20007f5e0ff */
[----:B------:R-:W-:Y:S01]  /*4d60*/  IMAD.IADD R14, R19, 0x1, R15 ;  /* 0x00000001130e7824 */ /* 0x000fe200078e020f */
[-C--:B------:R-:W-:Y:S02]  /*4d70*/  IADD3 R15, P1, R17, R18.reuse, RZ ;  /* 0x00000012110f7210 */ /* 0x080fe40007f3e0ff */
[----:B------:R-:W-:Y:S02]  /*4d80*/  IADD3 R20, P0, R21, R18, RZ ;  /* 0x0000001215147210 */ /* 0x000fe40007f1e0ff */
[-C--:B------:R-:W-:Y:S02]  /*4d90*/  LEA.HI.X.SX32 R31, R31, R14.reuse, 0x1, P2 ;  /* 0x0000000e1f1f7211 */ /* 0x080fe400010f0eff */
[----:B------:R-:W-:Y:S02]  /*4da0*/  LEA.HI.X.SX32 R22, R17, R14, 0x1, P1 ;  /* 0x0000000e11167211 */ /* 0x000fe400008f0eff */
[----:B------:R-:W-:-:S02]  /*4db0*/  LEA R18, P2, R12, UR4, 0x1 ;  /* 0x000000040c127c11 */ /* 0x000fc4000f8408ff */
[----:B------:R-:W-:Y:S02]  /*4dc0*/  LEA.HI.X.SX32 R21, R21, R14, 0x1, P0 ;  /* 0x0000000e15157211 */ /* 0x000fe400000f0eff */
[C---:B------:R-:W-:Y:S02]  /*4dd0*/  LEA R16, P1, R15.reuse, UR4, 0x1 ;  /* 0x000000040f107c11 */ /* 0x040fe4000f8208ff */
[----:B------:R-:W-:Y:S02]  /*4de0*/  LEA R14, P0, R20, UR4, 0x1 ;  /* 0x00000004140e7c11 */ /* 0x000fe4000f8008ff */
[----:B------:R-:W-:Y:S02]  /*4df0*/  LEA.HI.X R19, R12, UR5, R31, 0x1, P2 ;  /* 0x000000050c137c11 */ /* 0x000fe400090f0c1f */
[----:B------:R-:W-:Y:S02]  /*4e00*/  LEA.HI.X R17, R15, UR5, R22, 0x1, P1 ;  /* 0x000000050f117c11 */ /* 0x000fe400088f0c16 */
[----:B------:R-:W-:Y:S01]  /*4e10*/  LEA.HI.X R15, R20, UR5, R21, 0x1, P0 ;  /* 0x00000005140f7c11 */ /* 0x000fe200080f0c15 */
[----:B------:R-:W-:Y:S04]  /*4e20*/  STG.E.64 desc[UR8][R18.64], R10 ;  /* 0x0000000a12007986 */ /* 0x000fe8000c101b08 */
[----:B------:R-:W-:Y:S04]  /*4e30*/  STG.E.64 desc[UR8][R16.64], R6 ;  /* 0x0000000610007986 */ /* 0x000fe8000c101b08 */
[----:B------:R-:W-:Y:S01]  /*4e40*/  STG.E.64 desc[UR8][R14.64], R2 ;  /* 0x000000020e007986 */ /* 0x000fe2000c101b08 */
[----:B------:R-:W-:Y:S05]  /*4e50*/  EXIT ;  /* 0x000000000000794d */ /* 0x000fea0003800000 */
        .weak           $__internal_12_$__cuda_sm20_div_s64
        .type           $__internal_12_$__cuda_sm20_div_s64,@function
        .size           $__internal_12_$__cuda_sm20_div_s64,(.L_x_6206 - $__internal_12_$__cuda_sm20_div_s64)
$__internal_12_$__cuda_sm20_div_s64:
        /* <DEDUP_REMOVED lines=83> */
[----:B------:R-:W-:Y:S06]  /*5390*/  RET.REL.NODEC R38 `(_ZN5flash32flash_fwd_splitkv_combine_kernelI23Flash_fwd_kernel_traitsILi96ELi64ELi128ELi4ELb0ELb0EN7cutlass6half_tE19Flash_kernel_traitsILi96ELi64ELi128ELi4ES3_EELi16ELi2ELb1EEEvNS_16Flash_fwd_paramsE) ;  /* 0xffffffac26187950 */ /* 0x000fec0003c3ffff */
.L_x_639:
        /* <DEDUP_REMOVED lines=14> */
.L_x_6206:


//--------------------- .text._ZN5flash32flash_fwd_splitkv_combine_kernelI23Flash_fwd_kernel_traitsILi96ELi64ELi128ELi4ELb0ELb0EN7cutlass6half_tE19Flash_kernel_traitsILi96ELi64ELi128ELi4ES3_EELi16ELi1ELb1EEEvNS_16Flash_fwd_paramsE --------------------------
	.section	.text._ZN5flash32flash_fwd_splitkv_combine_kernelI23Flash_fwd_kernel_traitsILi96ELi64ELi128ELi4ELb0ELb0EN7cutlass6half_tE19Flash_kernel_traitsILi96ELi64ELi128ELi4ES3_EELi16ELi1ELb1EEEvNS_16Flash_fwd_paramsE,"ax",@progbits
	.align	128
        .global         _ZN5flash32flash_fwd_splitkv_combine_kernelI23Flash_fwd_kernel_traitsILi96ELi64ELi128ELi4ELb0ELb0EN7cutlass6half_tE19Flash_kernel_traitsILi96ELi64ELi128ELi4ES3_EELi16ELi1ELb1EEEvNS_16Flash_fwd_paramsE
        .type           _ZN5flash32flash_fwd_splitkv_combine_kernelI23Flash_fwd_kernel_traitsILi96ELi64ELi128ELi4ELb0ELb0EN7cutlass6half_tE19Flash_kernel_traitsILi96ELi64ELi128ELi4ES3_EELi16ELi1ELb1EEEvNS_16Flash_fwd_paramsE,@function
        .size           _ZN5flash32flash_fwd_splitkv_combine_kernelI23Flash_fwd_kernel_traitsILi96ELi64ELi128ELi4ELb0ELb0EN7cutlass6half_tE19Flash_kernel_traitsILi96ELi64ELi128ELi4ES3_EELi16ELi1ELb1EEEvNS_16Flash_fwd_paramsE,(.L_x_6207 - _ZN5flash32flash_fwd_splitkv_combine_kernelI23Flash_fwd_kernel_traitsILi96ELi64ELi128ELi4ELb0ELb0EN7cutlass6half_tE19Flash_kernel_traitsILi96ELi64ELi128ELi4ES3_EELi16ELi1ELb1EEEvNS_16Flash_fwd_paramsE)
        .other          _ZN5flash32flash_fwd_splitkv_combine_kernelI23Flash_fwd_kernel_traitsILi96ELi64ELi128ELi4ELb0ELb0EN7cutlass6half_tE19Flash_kernel_traitsILi96ELi64ELi128ELi4ES3_EELi16ELi1ELb1EEEvNS_16Flash_fwd_paramsE,@"STO_CUDA_ENTRY STV_DEFAULT"
_ZN5flash32flash_fwd_splitkv_combine_kernelI23Flash_fwd_kernel_traitsILi96ELi64ELi128ELi4ELb0ELb0EN7cutlass6half_tE19Flash_kernel_traitsILi96ELi64ELi128ELi4ES3_EELi16ELi1ELb1EEEvNS_16Flash_fwd_paramsE:
.text._ZN5flash32flash_fwd_splitkv_combine_kernelI23Flash_fwd_kernel_traitsILi96ELi64ELi128ELi4ELb0ELb0EN7cutlass6half_tE19Flash_kernel_traitsILi96ELi64ELi128ELi4ES3_EELi16ELi1ELb1EEEvNS_16Flash_fwd_paramsE:
        /* <DEDUP_REMOVED lines=23> */
[----:B------:R-:W-:Y:S05]  /*0170*/  CALL.REL.NOINC `($__internal_13_$__cuda_sm20_div_s64) ;  /* 0x0000004c00487944 */ /* 0x000fea0003c00000 */
[----:B------:R-:W-:Y:S05]  /*0180*/  BRA `(.L_x_641) ;  /* 0x00000000004c7947 */ /* 0x000fea0003800000 */
.L_x_640:
        /* <DEDUP_REMOVED lines=19> */
.L_x_641:
        /* <DEDUP_REMOVED lines=12> */
[----:B------:R-:W-:Y:S02]  /*0380*/  MOV R20, 0x3a0 ;  /* 0x000003a000147802 */ /* 0x000fe40000000f00 */
[----:B------:R-:W-:Y:S05]  /*0390*/  CALL.REL.NOINC `($__internal_13_$__cuda_sm20_div_s64) ;  /* 0x0000004800c07944 */ /* 0x000fea0003c00000 */
[----:B------:R-:W-:Y:S02]  /*03a0*/  MOV R26, R18 ;  /* 0x00000012001a7202 */ /* 0x000fe40000000f00 */
[----:B------:R-:W-:Y:S01]  /*03b0*/  MOV R27, R19 ;  /* 0x00000013001b7202 */ /* 0x000fe20000000f00 */
[----:B------:R-:W-:Y:S05]  /*03c0*/  BRA `(.L_x_644) ;  /* 0x00000000004c7947 */ /* 0x000fea0003800000 */
.L_x_643:
        /* <DEDUP_REMOVED lines=19> */
.L_x_644:
[----:B------:R-:W-:Y:S05]  /*0500*/  BSYNC B0 ;  /* 0x0000000000007941 */ /* 0x000fea0003800000 */
.L_x_642:
[----:B------:R-:W0:Y:S01]  /*0510*/  LDC R8, c[0x0][0x2c4] ;  /* 0x0000b100ff087b82 */ /* 0x000e220000000800 */
[----:B------:R-:W-:Y:S01]  /*0520*/  BSSY B0, `(.L_x_645) ;  /* 0x000003c000007945 */ /* 0x000fe20003800000 */
[----:B0-----:R-:W-:-:S04]  /*0530*/  IABS R11, R8 ;  /* 0x00000008000b7213 */ /* 0x001fc80000000000 */
[----:B------:R-:W0:Y:S01]  /*0540*/  I2F.RP R14, R11 ;  /* 0x0000000b000e7306 */ /* 0x000e220000209400 */
[----:B------:R-:W-:-:S07]  /*0550*/  IADD3 R0, R11, -0x1, R8 ;  /* 0xffffffff0b007810 */ /* 0x000fce0007ffe008 */
[----:B0-----:R-:W0:Y:S02]  /*0560*/  MUFU.RCP R12, R14 ;  /* 0x0000000e000c7308 */ /* 0x001e240000001000 */
[----:B0-----:R-:W-:-:S06]  /*0570*/  VIADD R12, R12, 0xffffffe ;  /* 0x0ffffffe0c0c7836 */ /* 0x001fcc0000000000 */
[----:B------:R-:W0:Y:S02]  /*0580*/  F2I.FTZ.U32.TRUNC.NTZ R13, R12 ;  /* 0x0000000c000d7305 */ /* 0x000e24000021f000 */
[----:B0-----:R-:W-:Y:S02]  /*0590*/  IMAD.MOV R2, RZ, RZ, -R13 ;  /* 0x000000ffff027224 */ /* 0x001fe400078e0a0d */
[----:B------:R-:W-:Y:S02]  /*05a0*/  IMAD.MOV.U32 R12, RZ, RZ, RZ ;  /* 0x000000ffff0c7224 */ /* 0x000fe400078e00ff */
[----:B------:R-:W-:Y:S01]  /*05b0*/  IMAD R9, R2, R11, RZ ;  /* 0x0000000b02097224 */ /* 0x000fe200078e02ff */
[----:B------:R-:W-:-:S03]  /*05c0*/  IABS R2, R0 ;  /* 0x0000000000027213 */ /* 0x000fc60000000000 */
[----:B------:R-:W-:-:S04]  /*05d0*/  IMAD.HI.U32 R10, R13, R9, R12 ;  /* 0x000000090d0a7227 */ /* 0x000fc800078e000c */
[----:B------:R-:W-:-:S04]  /*05e0*/  IMAD.MOV.U32 R9, RZ, RZ, R2 ;  /* 0x000000ffff097224 */ /* 0x000fc800078e0002 */
        /* <DEDUP_REMOVED lines=28> */
.L_x_646:
[----:B------:R-:W0:Y:S01]  /*07b0*/  I2F.U32.RP R4, R16 ;  /* 0x0000001000047306 */ /* 0x000e220000209000 */
[----:B------:R-:W-:Y:S01]  /*07c0*/  HFMA2.MMA R8, -RZ, RZ, 0, 0 ;  /* 0x00000000ff087435 */ /* 0x000fe200000001ff */
[----:B------:R-:W-:Y:S02]  /*07d0*/  ISETP.NE.U32.AND P0, PT, R16, RZ, PT ;  /* 0x000000ff1000720c */ /* 0x000fe40003f05070 */
[----:B------:R-:W-:-:S04]  /*07e0*/  MOV R19, RZ ;  /* 0x000000ff00137202 */ /* 0x000fc80000000f00 */
        /* <DEDUP_REMOVED lines=15> */
.L_x_647:
[----:B------:R-:W-:Y:S05]  /*08e0*/  BSYNC B0 ;  /* 0x0000000000007941 */ /* 0x000fea0003800000 */
.L_x_645:
        /* <DEDUP_REMOVED lines=47> */
[----:B------:R-:W-:Y:S01]  /*0be0*/  IMAD R13, R11, R0, R4 ;  /* 0x000000000b0d7224 */ /* 0x000fe200078e0204 */
[----:B------:R-:W-:-:S04]  /*0bf0*/  LOP3.LUT R0, R7, R10, RZ, 0x3c, !PT ;  /* 0x0000000a07007212 */ /* 0x000fc800078e3cff */
[----:B------:R-:W-:Y:S02]  /*0c00*/  ISETP.GT.U32.AND P1, PT, R10, R13, PT ;  /* 0x0000000d0a00720c */ /* 0x000fe40003f24070 */
[----:B------:R-:W-:-:S11]  /*0c10*/  ISETP.GE.AND P0, PT, R0, RZ, PT ;  /* 0x000000ff0000720c */ /* 0x000fd60003f06270 */
[-C--:B------:R-:W-:Y:S01]  /*0c20*/  @!P1 IADD3 R13, R13, -R10.reuse, RZ ;  /* 0x8000000a0d0d9210 */ /* 0x080fe20007ffe0ff */
        /* <DEDUP_REMOVED lines=20> */
[----:B------:R-:W-:Y:S05]  /*0d70*/  CALL.REL.NOINC `($__internal_13_$__cuda_sm20_div_s64) ;  /* 0x0000004000487944 */ /* 0x000fea0003c00000 */
[----:B------:R-:W-:Y:S02]  /*0d80*/  MOV R32, R18 ;  /* 0x0000001200207202 */ /* 0x000fe40000000f00 */
[----:B------:R-:W-:Y:S01]  /*0d90*/  MOV R33, R19 ;  /* 0x0000001300217202 */ /* 0x000fe20000000f00 */
[----:B------:R-:W-:Y:S05]  /*0da0*/  BRA `(.L_x_650) ;  /* 0x00000000004c7947 */ /* 0x000fea0003800000 */
.L_x_649:
        /* <DEDUP_REMOVED lines=19> */
.L_x_650:
[----:B------:R-:W-:Y:S05]  /*0ee0*/  BSYNC B0 ;  /* 0x0000000000007941 */ /* 0x000fea0003800000 */
.L_x_648:
[-C--:B------:R-:W-:Y:S01]  /*0ef0*/  IABS R11, R0.reuse ;  /* 0x00000000000b7213 */ /* 0x080fe20000000000 */
[----:B------:R-:W0:Y:S01]  /*0f00*/  LDC R8, c[0x0][0x2c4] ;  /* 0x0000b100ff087b82 */ /* 0x000e220000000800 */
[----:B------:R-:W-:Y:S01]  /*0f10*/  IABS R4, R0 ;  /* 0x0000000000047213 */ /* 0x000fe20000000000 */
[----:B------:R-:W-:Y:S01]  /*0f20*/  BSSY B0, `(.L_x_651) ;  /* 0x000003c000007945 */ /* 0x000fe20003800000 */
[----:B------:R-:W1:Y:S03]  /*0f30*/  I2F.RP R12, R11 ;  /* 0x0000000b000c7306 */ /* 0x000e660000209400 */
[----:B------:R-:W-:-:S05]  /*0f40*/  IMAD.MOV R4, RZ, RZ, -R4 ;  /* 0x000000ffff047224 */ /* 0x000fca00078e0a04 */
[----:B-1----:R-:W1:Y:S01]  /*0f50*/  MUFU.RCP R18, R12 ;  /* 0x0000000c00127308 */ /* 0x002e620000001000 */
[----:B0-----:R-:W-:-:S04]  /*0f60*/  IADD3 R8, R11, -0x1, R8 ;  /* 0xffffffff0b087810 */ /* 0x001fc80007ffe008 */
[----:B------:R-:W-:Y:S01]  /*0f70*/  IABS R9, R8 ;  /* 0x0000000800097213 */ /* 0x000fe20000000000 */
[----:B-1----:R-:W-:-:S04]  /*0f80*/  VIADD R18, R18, 0xffffffe ;  /* 0x0ffffffe12127836 */ /* 0x002fc80000000000 */
        /* <DEDUP_REMOVED lines=34> */
.L_x_652:
        /* <DEDUP_REMOVED lines=19> */
.L_x_653:
[----:B------:R-:W-:Y:S05]  /*12e0*/  BSYNC B0 ;  /* 0x0000000000007941 */ /* 0x000fea0003800000 */
.L_x_651:
[----:B------:R-:W0:Y:S01]  /*12f0*/  LDC R9, c[0x0][0x2c4] ;  /* 0x0000b100ff097b82 */ /* 0x000e220000000800 */
[----:B------:R-:W-:Y:S01]  /*1300*/  IMAD.MOV.U32 R18, RZ, RZ, RZ ;  /* 0x000000ffff127224 */ /* 0x000fe200078e00ff */
        /* <DEDUP_REMOVED lines=15> */
[----:B------:R-:W-:-:S03]  /*1400*/  ISETP.GE.AND P1, PT, R8, RZ, PT ;  /* 0x000000ff0800720c */ /* 0x000fc60003f26270 */
        /* <DEDUP_REMOVED lines=9> */
[----:B------:R-:W-:Y:S02]  /*14a0*/  SHF.R.S32.HI R4, RZ, 0x1f, R0 ;  /* 0x0000001fff047819 */ /* 0x000fe40000011400 */
[----:B------:R-:W-:-:S03]  /*14b0*/  LEA.HI.SX32 R19, R0, 0x1, 0x1 ;  /* 0x0000000100137811 */ /* 0x000fc600078f0aff */
[----:B------:R-:W-:Y:S02]  /*14c0*/  @!P3 IMAD.MOV R19, RZ, RZ, R4 ;  /* 0x000000ffff13b224 */ /* 0x000fe400078e0204 */
[----:B------:R-:W1:Y:S01]  /*14d0*/  LDC R4, c[0x0][0x270] ;  /* 0x00009c00ff047b82 */ /* 0x000e620000000800 */
[----:B0-----:R-:W-:-:S03]  /*14e0*/  SHF.R.S32.HI R10, RZ, 0x1f, R17 ;  /* 0x0000001fff0a7819 */ /* 0x001fc60000011411 */
        /* <DEDUP_REMOVED lines=8> */
[----:B------:R-:W-:-:S03]  /*1570*/  ISETP.GE.AND P0, PT, R26, UR5, PT ;  /* 0x000000051a007c0c */ /* 0x000fc6000bf06270 */
[----:B------:R-:W0:Y:S01]  /*1580*/  @!P2 S2R R19, SR_CgaCtaId ;  /* 0x000000000013a919 */ /* 0x000e220000008800 */
[----:B------:R-:W-:Y:S01]  /*1590*/  IABS R24, R0 ;  /* 0x0000000000187213 */ /* 0x000fe20000000000 */
[----:B------:R-:W-:Y:S01]  /*15a0*/  IMAD.IADD R27, R17, 0x1, -R10 ;  /* 0x00000001111b7824 */ /* 0x000fe200078e0a0a */
[----:B------:R-:W-:Y:S02]  /*15b0*/  @!P2 MOV R18, 0x400 ;  /* 0x000004000012a802 */ /* 0x000fe40000000f00 */
[----:B------:R-:W2:Y:S01]  /*15c0*/  I2F.RP R23, R24 ;  /* 0x0000001800177306 */ /* 0x000ea20000209400 */
[----:B-1----:R-:W-:-:S07]  /*15d0*/  IABS R22, R4 ;  /* 0x0000000400167213 */ /* 0x002fce0000000000 */
[----:B------:R-:W-:Y:S08]  /*15e0*/  I2F.U32.RP R8, R22 ;  /* 0x0000001600087306 */ /* 0x000ff00000209000 */
[----:B--2---:R-:W1:Y:S01]  /*15f0*/  MUFU.RCP R30, R23 ;  /* 0x00000017001e7308 */ /* 0x004e620000001000 */
[----:B0-----:R-:W-:-:S05]  /*1600*/  @!P2 LEA R19, R19, R18, 0x18 ;  /* 0x000000121313a211 */ /* 0x001fca00078ec0ff */
[----:B------:R-:W-:Y:S02]  /*1610*/  @!P2 IMAD R18, R26, 0x44, R19 ;  /* 0x000000441a12a824 */ /* 0x000fe400078e0213 */
[----:B-1----:R-:W-:Y:S02]  /*1620*/  VIADD R30, R30, 0xffffffe ;  /* 0x0ffffffe1e1e7836 */ /* 0x002fe40000000000 */
[----:B------:R-:W-:Y:S02]  /*1630*/  @!P2 IMAD R18, R27, 0x4, R18 ;  /* 0x000000041b12a824 */ /* 0x000fe400078e0212 */
[----:B------:R0:W1:Y:S01]  /*1640*/  F2I.FTZ.U32.TRUNC.NTZ R31, R30 ;  /* 0x0000001e001f7305 */ /* 0x000062000021f000 */
        /* <DEDUP_REMOVED lines=19> */
.L_x_655:
[----:B------:R-:W-:Y:S05]  /*1780*/  BSYNC B0 ;  /* 0x0000000000007941 */ /* 0x000fea0003800000 */
.L_x_654:
[----:B-----5:R3:W-:Y:S01]  /*1790*/  @!P2 STS [R18], R25 ;  /* 0x000000191200a388 */ /* 0x0207e20000000800 */
[----:B------:R-:W-:Y:S01]  /*17a0*/  BSSY B0, `(.L_x_656) ;  /* 0x000000f000007945 */ /* 0x000fe20003800000 */
[----:B--2---:R-:W-:Y:S01]  /*17b0*/  MOV R27, 0xff800000 ;  /* 0xff800000001b7802 */ /* 0x004fe20000000f00 */
[----:B------:R-:W-:Y:S06]  /*17c0*/  BAR.SYNC.DEFER_BLOCKING 0x0 ;  /* 0x0000000000007b1d */ /* 0x000fec0000010000 */
[----:B------:R-:W-:Y:S05]  /*17d0*/  @P2 BRA `(.L_x_657) ;  /* 0x00000000002c2947 */ /* 0x000fea0003800000 */
[----:B------:R-:W2:Y:S01]  /*17e0*/  S2R R10, SR_CgaCtaId ;  /* 0x00000000000a7919 */ /* 0x000ea20000008800 */
[----:B---3--:R-:W-:Y:S02]  /*17f0*/  LEA.HI R25, R17, R17, RZ, 0x1 ;  /* 0x0000001111197211 */ /* 0x008fe400078f08ff */
[----:B------:R-:W-:Y:S02]  /*1800*/  MOV R19, 0x400 ;  /* 0x0000040000137802 */ /* 0x000fe40000000f00 */
[C---:B------:R-:W-:Y:S01]  /*1810*/  LOP3.LUT R18, R25.reuse, 0xfffffffe, RZ, 0xc0, !PT ;  /* 0xfffffffe19127812 */ /* 0x040fe200078ec0ff */
[----:B------:R-:W-:-:S05]  /*1820*/  IMAD.SHL.U32 R25, R25, 0x2, RZ ;  /* 0x0000000219197824 */ /* 0x000fca00078e00ff */
[----:B------:R-:W-:Y:S02]  /*1830*/  LOP3.LUT R25, R25, 0xfffffffc, RZ, 0xc0, !PT ;  /* 0xfffffffc19197812 */ /* 0x000fe400078ec0ff */
[----:B--2---:R-:W-:Y:S01]  /*1840*/  LEA R10, R10, R19, 0x18 ;  /* 0x000000130a0a7211 */ /* 0x004fe200078ec0ff */
[----:B------:R-:W-:-:S04]  /*1850*/  IMAD.IADD R19, R17, 0x1, -R18 ;  /* 0x0000000111137824 */ /* 0x000fc800078e0a12 */
[----:B------:R-:W-:-:S04]  /*1860*/  IMAD R10, R19, 0x44, R10 ;  /* 0x00000044130a7824 */ /* 0x000fc800078e020a */
[----:B------:R-:W-:-:S05]  /*1870*/  IMAD.IADD R10, R10, 0x1, R25 ;  /* 0x000000010a0a7824 */ /* 0x000fca00078e0219 */
[----:B------:R2:W4:Y:S02]  /*1880*/  LDS R27, [R10] ;  /* 0x000000000a1b7984 */ /* 0x0005240000000800 */
.L_x_657:
[----:B------:R-:W-:Y:S05]  /*1890*/  BSYNC B0 ;  /* 0x0000000000007941 */ /* 0x000fea0003800000 */
.L_x_656:
[----:B---34-:R-:W3:Y:S01]  /*18a0*/  SHFL.BFLY PT, R18, R27, 0x1, 0x1f ;  /* 0x0c201f001b127f89 */ /* 0x018ee200000e0000 */
[----:B------:R-:W4:Y:S01]  /*18b0*/  MUFU.RCP R8, R8 ;  /* 0x0000000800087308 */ /* 0x000f220000001000 */
[----:B-12---:R-:W-:Y:S01]  /*18c0*/  IMAD.MOV R10, RZ, RZ, -R31 ;  /* 0x000000ffff0a7224 */ /* 0x006fe200078e0a1f */
[----:B------:R-:W-:Y:S01]  /*18d0*/  IABS R25, R0 ;  /* 0x0000000000197213 */ /* 0x000fe20000000000 */
[----:B0-----:R-:W-:Y:S01]  /*18e0*/  IMAD.MOV.U32 R30, RZ, RZ, RZ ;  /* 0x000000ffff1e7224 */ /* 0x001fe200078e00ff */
[----:B------:R-:W-:Y:S01]  /*18f0*/  IABS R35, R4 ;  /* 0x0000000400237213 */ /* 0x000fe20000000000 */
[----:B------:R-:W-:Y:S01]  /*1900*/  IMAD R19, R10, R24, RZ ;  /* 0x000000180a137224 */ /* 0x000fe200078e02ff */
[----:B------:R-:W-:Y:S01]  /*1910*/  IABS R10, R23 ;  /* 0x00000017000a7213 */ /* 0x000fe20000000000 */
[----:B------:R-:W-:Y:S01]  /*1920*/  IMAD.MOV R25, RZ, RZ, -R25 ;  /* 0x000000ffff197224 */ /* 0x000fe200078e0a19 */
[----:B------:R-:W-:Y:S01]  /*1930*/  IABS R29, R7 ;  /* 0x00000007001d7213 */ /* 0x000fe20000000000 */
[----:B------:R-:W-:Y:S01]  /*1940*/  IMAD.HI.U32 R19, R31, R19, R30 ;  /* 0x000000131f137227 */ /* 0x000fe200078e001e */
[----:B------:R-:W-:Y:S01]  /*1950*/  ISETP.NE.AND P4, PT, R0, RZ, PT ;  /* 0x000000ff0000720c */ /* 0x000fe20003f85270 */
[----:B------:R-:W-:Y:S01]  /*1960*/  BSSY B1, `(.L_x_658) ;  /* 0x0000218000017945 */ /* 0x000fe20003800000 */
[----:B------:R-:W-:Y:S01]  /*1970*/  ISETP.GT.AND P3, PT, R2, RZ, PT ;  /* 0x000000ff0200720c */ /* 0x000fe20003f64270 */
[----:B------:R-:W-:Y:S01]  /*1980*/  IMAD.MOV R35, RZ, RZ, -R35 ;  /* 0x000000ffff237224 */ /* 0x000fe200078e0a23 */
[----:B------:R-:W-:Y:S01]  /*1990*/  LOP3.LUT R7, R7, R4, RZ, 0x3c, !PT ;  /* 0x0000000407077212 */ /* 0x000fe200078e3cff */
[----:B------:R-:W-:-:S04]  /*19a0*/  IMAD.HI.U32 R19, R19, R10, RZ ;  /* 0x0000000a13137227 */ /* 0x000fc800078e00ff */
[----:B----4-:R-:W-:Y:S02]  /*19b0*/  VIADD R36, R8, 0xffffffe ;  /* 0x0ffffffe08247836 */ /* 0x010fe40000000000 */
[----:B------:R-:W-:Y:S01]  /*19c0*/  IMAD R25, R19, R25, R10 ;  /* 0x0000001913197224 */ /* 0x000fe200078e020a */
[----:B---3--:R-:W-:Y:S01]  /*19d0*/  FMNMX.FTZ R18, R18, R27, !PT ;  /* 0x0000001b12127209 */ /* 0x008fe20007810000 */
[----:B------:R-:W0:Y:S03]  /*19e0*/  F2I.FTZ.U32.TRUNC.NTZ R37, R36 ;  /* 0x0000002400257305 */ /* 0x000e26000021f000 */
[----:B------:R-:W-:Y:S02]  /*19f0*/  ISETP.GT.U32.AND P1, PT, R24, R25, PT ;  /* 0x000000191800720c */ /* 0x000fe40003f24070 */
[----:B------:R-:W-:-:S04]  /*1a00*/  FSETP.NEU.FTZ.AND P0, PT, R18, -INF , PT ;  /* 0xff8000001200780b */ /* 0x000fc80003f1d000 */
[----:B------:R-:W-:Y:S02]  /*1a10*/  FSEL R8, R18, RZ, P0 ;  /* 0x000000ff12087208 */ /* 0x000fe40000000000 */
[----:B------:R-:W-:-:S03]  /*1a20*/  LOP3.LUT R18, R23, R24, RZ, 0x3c, !PT ;  /* 0x0000001817127212 */ /* 0x000fc600078e3cff */
[----:B------:R-:W-:Y:S01]  /*1a30*/  FADD.FTZ R26, -R8, R27 ;  /* 0x0000001b081a7221 */ /* 0x000fe20000010100 */
[----:B------:R-:W-:Y:S01]  /*1a40*/  ISETP.GE.AND P2, PT, R18, RZ, PT ;  /* 0x000000ff1200720c */ /* 0x000fe20003f46270 */
[--C-:B0-----:R-:W-:Y:S01]  /*1a50*/  IMAD.MOV R31, RZ, RZ, -R37.reuse ;  /* 0x000000ffff1f7224 */ /* 0x101fe200078e0a25 */
[----:B------:R-:W-:Y:S01]  /*1a60*/  LEA.HI.SX32 R18, R2, 0x1, 0x1 ;  /* 0x0000000102127811 */ /* 0x000fe200078f0aff */
[----:B------:R-:W-:Y:S01]  /*1a70*/  FMUL.FTZ R26, R26, 1.4426950216293334961 ;  /* 0x3fb8aa3b1a1a7820 */ /* 0x000fe20000410000 */
[----:B------:R-:W-:Y:S02]  /*1a80*/  IMAD.MOV.U32 R36, RZ, RZ, RZ ;  /* 0x000000ffff247224 */ /* 0x000fe400078e00ff */
[----:B------:R-:W-:Y:S01]  /*1a90*/  IMAD R34, R31, R22, RZ ;  /* 0x000000161f227224 */ /* 0x000fe200078e02ff */
[----:B------:R-:W-:Y:S01]  /*1aa0*/  SHF.R.S32.HI R31, RZ, 0x1f, R2 ;  /* 0x0000001fff1f7819 */ /* 0x000fe20000011402 */
[----:B------:R-:W-:Y:S01]  /*1ab0*/  @!P1 IMAD.IADD R25, R25, 0x1, -R24 ;  /* 0x0000000119199824 */ /* 0x000fe200078e0a18 */
[----:B------:R-:W0:Y:S01]  /*1ac0*/  MUFU.EX2 R26, R26 ;  /* 0x0000001a001a7308 */ /* 0x000e220000000800 */
[----:B------:R-:W-:-:S03]  /*1ad0*/  IMAD.HI.U32 R34, R37, R34, R36 ;  /* 0x0000002225227227 */ /* 0x000fc600078e0024 */
[----:B------:R-:W-:Y:S01]  /*1ae0*/  ISETP.GE.U32.AND P0, PT, R25, R24, PT ;  /* 0x000000181900720c */ /* 0x000fe20003f06070 */
[----:B------:R-:W-:Y:S02]  /*1af0*/  @!P1 VIADD R19, R19, 0x1 ;  /* 0x0000000113139836 */ /* 0x000fe40000000000 */
[----:B------:R-:W-:-:S04]  /*1b00*/  IMAD.HI.U32 R30, R34, R29, RZ ;  /* 0x0000001d221e7227 */ /* 0x000fc800078e00ff */
[----:B------:R-:W-:-:S04]  /*1b10*/  IMAD.HI.U32 R34, R34, R10, RZ ;  /* 0x0000000a22227227 */ /* 0x000fc800078e00ff */
[-C--:B------:R-:W-:Y:S01]  /*1b20*/  IMAD R29, R30, R35.reuse, R29 ;  /* 0x000000231e1d7224 */ /* 0x080fe200078e021d */
[----:B0-----:R-:W0:Y:S01]  /*1b30*/  SHFL.BFLY PT, R25, R26, 0x1, 0x1f ;  /* 0x0c201f001a197f89 */ /* 0x001e2200000e0000 */
[----:B------:R-:W-:Y:S02]  /*1b40*/  IMAD R35, R34, R35, R10 ;  /* 0x0000002322237224 */ /* 0x000fe400078e020a */
[----:B------:R-:W-:Y:S01]  /*1b50*/  @P0 VIADD R19, R19, 0x1 ;  /* 0x0000000113130836 */ /* 0x000fe20000000000 */
[C---:B------:R-:W-:Y:S01]  /*1b60*/  ISETP.GT.U32.AND P1, PT, R22.reuse, R29, PT ;  /* 0x0000001d1600720c */ /* 0x040fe20003f24070 */
[----:B------:R-:W1:Y:S01]  /*1b70*/  LDC.U8 R10, c[0x0][0x3d9] ;  /* 0x0000f640ff0a7b82 */ /* 0x000e620000000000 */
[----:B------:R-:W-:Y:S01]  /*1b80*/  ISETP.GT.U32.AND P0, PT, R22, R35, PT ;  /* 0x000000231600720c */ /* 0x000fe20003f04070 */
[----:B------:R-:W-:Y:S01]  /*1b90*/  @!P2 IMAD.MOV R19, RZ, RZ, -R19 ;  /* 0x000000ffff13a224 */ /* 0x000fe200078e0a13 */
[----:B------:R-:W-:Y:S01]  /*1ba0*/  @!P4 LOP3.LUT R19, RZ, R24, RZ, 0x33, !PT ;  /* 0x00000018ff13c212 */ /* 0x000fe200078e33ff */
[----:B------:R-:W-:Y:S01]  /*1bb0*/  @!P3 IMAD.MOV R18, RZ, RZ, R31 ;  /* 0x000000ffff12b224 */ /* 0x000fe200078e021f */
[----:B------:R-:W-:-:S02]  /*1bc0*/  LOP3.LUT R24, R23, R4, RZ, 0x3c, !PT ;  /* 0x0000000417187212 */ /* 0x000fc400078e3cff */
[----:B------:R-:W-:Y:S02]  /*1bd0*/  ISETP.GT.AND P4, PT, R0, RZ, PT ;  /* 0x000000ff0000720c */ /* 0x000fe40003f84270 */
[----:B------:R-:W-:Y:S02]  /*1be0*/  ISETP.GE.AND P2, PT, R7, RZ, PT ;  /* 0x000000ff0700720c */ /* 0x000fe40003f46270 */
[----:B------:R-:W-:Y:S01]  /*1bf0*/  ISETP.GE.AND P3, PT, R24, RZ, PT ;  /* 0x000000ff1800720c */ /* 0x000fe20003f66270 */
[----:B------:R-:W-:Y:S01]  /*1c00*/  @!P1 IMAD.IADD R29, R29, 0x1, -R22 ;  /* 0x000000011d1d9824 */ /* 0x000fe200078e0a16 */
[----:B------:R-:W-:Y:S01]  /*1c10*/  SHF.R.S32.HI R23, RZ, 0x1f, R0 ;  /* 0x0000001fff177819 */ /* 0x000fe20000011400 */
[----:B------:R-:W-:Y:S01]  /*1c20*/  @!P0 IMAD.IADD R35, R35, 0x1, -R22 ;  /* 0x0000000123238824 */ /* 0x000fe200078e0a16 */
[----:B------:R-:W-:Y:S01]  /*1c30*/  LEA.HI.SX32 R7, R0, 0x1, 0x1 ;  /* 0x0000000100077811 */ /* 0x000fe200078f0aff */
[----:B------:R-:W-:Y:S01]  /*1c40*/  @!P1 VIADD R30, R30, 0x1 ;  /* 0x000000011e1e9836 */ /* 0x000fe20000000000 */
[----:B------:R-:W-:Y:S01]  /*1c50*/  ISETP.GE.U32.AND P5, PT, R29, R22, PT ;  /* 0x000000161d00720c */ /* 0x000fe20003fa6070 */
[----:B------:R-:W-:-:S02]  /*1c60*/  @!P0 VIADD R34, R34, 0x1 ;  /* 0x0000000122228836 */ /* 0x000fc40000000000 */
[----:B0-----:R-:W-:Y:S01]  /*1c70*/  FADD.FTZ R25, R26, R25 ;  /* 0x000000191a197221 */ /* 0x001fe20000010000 */
[----:B------:R-:W-:Y:S01]  /*1c80*/  ISETP.GE.U32.AND P6, PT, R35, R22, PT ;  /* 0x000000162300720c */ /* 0x000fe20003fc6070 */
[----:B------:R-:W-:Y:S01]  /*1c90*/  @!P4 IMAD.MOV R7, RZ, RZ, R23 ;  /* 0x000000ffff07c224 */ /* 0x000fe200078e0217 */
[----:B------:R-:W-:Y:S01]  /*1ca0*/  LOP3.LUT R22, R17, 0x1, RZ, 0xc0, !PT ;  /* 0x0000000111167812 */ /* 0x000fe200078ec0ff */
[----:B------:R-:W-:Y:S01]  /*1cb0*/  IMAD.MOV.U32 R26, RZ, RZ, 0x7f800000 ;  /* 0x7f800000ff1a7424 */ /* 0x000fe200078e00ff */
[----:B------:R-:W-:Y:S02]  /*1cc0*/  FSETP.NE.FTZ.AND P1, PT, R25, RZ, PT ;  /* 0x000000ff1900720b */ /* 0x000fe40003f35000 */
[----:B------:R-:W-:Y:S02]  /*1cd0*/  ISETP.NE.U32.AND P0, PT, R22, 0x1, PT ;  /* 0x000000011600780c */ /* 0x000fe40003f05070 */
[----:B-1----:R-:W-:Y:S01]  /*1ce0*/  ISETP.NE.AND P4, PT, R10, RZ, PT ;  /* 0x000000ff0a00720c */ /* 0x002fe20003f85270 */
[----:B------:R-:W-:Y:S01]  /*1cf0*/  @P5 VIADD R30, R30, 0x1 ;  /* 0x000000011e1e5836 */ /* 0x000fe20000000000 */
[----:B------:R-:W-:-:S03]  /*1d00*/  ISETP.GT.OR P0, PT, R17, 0x1f, !P0 ;  /* 0x0000001f1100780c */ /* 0x000fc60004704670 */
[----:B------:R-:W-:Y:S01]  /*1d10*/  @P6 VIADD R34, R34, 0x1 ;  /* 0x0000000122226836 */ /* 0x000fe20000000000 */
[----:B------:R-:W-:Y:S01]  /*1d20*/  ISETP.NE.AND P5, PT, R4, RZ, PT ;  /* 0x000000ff0400720c */ /* 0x000fe20003fa5270 */
[----:B------:R-:W-:Y:S01]  /*1d30*/  @!P2 IMAD.MOV R30, RZ, RZ, -R30 ;  /* 0x000000ffff1ea224 */ /* 0x000fe200078e0a1e */
[----:B------:R-:W-:Y:S01]  /*1d40*/  LOP3.LUT R23, RZ, R4, RZ, 0x33, !PT ;  /* 0x00000004ff177212 */ /* 0x000fe200078e33ff */
[----:B------:R-:W0:Y:S01]  /*1d50*/  @P1 MUFU.LG2 R25, R25 ;  /* 0x0000001900191308 */ /* 0x000e220000000c00 */
[----:B------:R-:W-:Y:S01]  /*1d60*/  @!P3 IMAD.MOV R34, RZ, RZ, -R34 ;  /* 0x000000ffff22b224 */ /* 0x000fe200078e0a22 */
[----:B------:R-:W-:Y:S02]  /*1d70*/  SEL R22, R9, 0x1, !P4 ;  /* 0x0000000109167807 */ /* 0x000fe40006000000 */
[C---:B------:R-:W-:Y:S02]  /*1d80*/  SEL R29, R23.reuse, R30, !P5 ;  /* 0x0000001e171d7207 */ /* 0x040fe40006800000 */
[----:B------:R-:W-:-:S02]  /*1d90*/  SEL R31, R23, R34, !P5 ;  /* 0x00000022171f7207 */ /* 0x000fc40006800000 */
[----:B------:R-:W-:Y:S01]  /*1da0*/  ISETP.LT.U32.AND P2, PT, R20, R19, PT ;  /* 0x000000131400720c */ /* 0x000fe20003f41070 */
[-C--:B------:R-:W-:Y:S01]  /*1db0*/  IMAD R23, R29, R22.reuse, RZ ;  /* 0x000000161d177224 */ /* 0x080fe200078e02ff */
[----:B------:R-:W-:Y:S01]  /*1dc0*/  SHF.R.S32.HI R9, RZ, 0x1f, R19 ;  /* 0x0000001fff097819 */ /* 0x000fe20000011413 */
[----:B------:R-:W-:-:S03]  /*1dd0*/  IMAD R22, R31, R22, RZ ;  /* 0x000000161f167224 */ /* 0x000fc600078e02ff */
[----:B------:R-:W-:Y:S01]  /*1de0*/  ISETP.LT.AND.EX P2, PT, R21, R9, PT, P2 ;  /* 0x000000091500720c */ /* 0x000fe20003f41320 */
[----:B------:R-:W-:Y:S02]  /*1df0*/  IMAD R7, R22, R7, RZ ;  /* 0x0000000716077224 */ /* 0x000fe400078e02ff */
[----:B0-----:R-:W-:Y:S01]  /*1e00*/  @P1 FFMA.FTZ R26, R25, 0.69314718246459960938, R8 ;  /* 0x3f317218191a1823 */ /* 0x001fe20000010008 */
        /* <DEDUP_REMOVED lines=51> */
.L_x_662:
        /* <DEDUP_REMOVED lines=22> */
.L_x_663:
[----:B------:R-:W-:Y:S05]  /*22a0*/  BSYNC B0 ;  /* 0x0000000000007941 */ /* 0x000fea0003800000 */
.L_x_661:
        /* <DEDUP_REMOVED lines=11> */
[----:B------:R-:W-:Y:S02]  /*2360*/  IADD3.X R4, RZ, ~R19, RZ, P0, !PT ;  /* 0x80000013ff047210 */ /* 0x000fe400007fe4ff */
[----:B------:R-:W-:Y:S01]  /*2370*/  MOV R36, R18 ;  /* 0x0000001200247202 */ /* 0x000fe20000000f00 */
[----:B------:R-:W-:Y:S01]  /*2380*/  IMAD.WIDE.U32 R30, R5, R17, R30 ;  /* 0x00000011051e7225 */ /* 0x000fe200078e001e */
[----:B------:R-:W-:-:S03]  /*2390*/  MOV R37, R19 ;  /* 0x0000001300257202 */ /* 0x000fc60000000f00 */
[----:B------:R-:W-:-:S04]  /*23a0*/  IMAD R4, R4, R5, RZ ;  /* 0x0000000504047224 */ /* 0x000fc800078e02ff */
[----:B------:R-:W-:-:S05]  /*23b0*/  IMAD R4, R6, R17, R4 ;  /* 0x0000001106047224 */ /* 0x000fca00078e0204 */
[----:B------:R-:W-:Y:S01]  /*23c0*/  IADD3 R6, R31, R4, RZ ;  /* 0x000000041f067210 */ /* 0x000fe20007ffe0ff */
[----:B------:R-:W-:Y:S05]  /*23d0*/  BRA `(.L_x_666) ;  /* 0x0000000000587947 */ /* 0x000fea0003800000 */
.L_x_665:
        /* <DEDUP_REMOVED lines=22> */
.L_x_666:
[----:B------:R-:W-:Y:S05]  /*2540*/  BSYNC B0 ;  /* 0x0000000000007941 */ /* 0x000fea0003800000 */
.L_x_664:
[----:B------:R-:W0:Y:S01]  /*2550*/  LDC.64 R4, c[0x0][0x2c0] ;  /* 0x0000b000ff047b82 */ /* 0x000e220000000a00 */
[----:B------:R-:W-:Y:S01]  /*2560*/  LOP3.LUT R17, R37, R3, RZ, 0xfc, !PT ;  /* 0x0000000325117212 */ /* 0x000fe200078efcff */
[----:B------:R-:W-:Y:S03]  /*2570*/  BSSY B0, `(.L_x_667) ;  /* 0x0000028000007945 */ /* 0x000fe60003800000 */
[----:B------:R-:W-:Y:S01]  /*2580*/  ISETP.NE.U32.AND P0, PT, R17, RZ, PT ;  /* 0x000000ff1100720c */ /* 0x000fe20003f05070 */
[C---:B0-----:R-:W-:Y:S01]  /*2590*/  IMAD R5, R4.reuse, R5, RZ ;  /* 0x0000000504057224 */ /* 0x041fe200078e02ff */
[----:B------:R-:W-:-:S11]  /*25a0*/  SEL R23, R4, 0x1, P4 ;  /* 0x0000000104177807 */ /* 0x000fd60002000000 */
[----:B------:R-:W-:Y:S05]  /*25b0*/  @!P0 BRA `(.L_x_668) ;  /* 0x0000000000348947 */ /* 0x000fea0003800000 */
[----:B------:R-:W-:Y:S01]  /*25c0*/  IMAD.MOV.U32 R34, RZ, RZ, R36 ;  /* 0x000000ffff227224 */ /* 0x000fe200078e0024 */
[----:B------:R-:W-:Y:S01]  /*25d0*/  MOV R22, R29 ;  /* 0x0000001d00167202 */ /* 0x000fe20000000f00 */
[----:B------:R-:W-:Y:S01]  /*25e0*/  IMAD.MOV.U32 R21, RZ, RZ, R37 ;  /* 0x000000ffff157224 */ /* 0x000fe200078e0025 */
[----:B------:R-:W-:Y:S02]  /*25f0*/  MOV R4, R3 ;  /* 0x0000000300047202 */ /* 0x000fe40000000f00 */
[----:B------:R-:W-:Y:S02]  /*2600*/  MOV R20, 0x2620 ;  /* 0x0000262000147802 */ /* 0x000fe40000000f00 */
[----:B------:R-:W-:Y:S05]  /*2610*/  CALL.REL.NOINC `($__internal_13_$__cuda_sm20_div_s64) ;  /* 0x0000002800207944 */ /* 0x000fea0003c00000 */
[----:B------:R-:W-:-:S04]  /*2620*/  IADD3 R20, P0, RZ, -R18, RZ ;  /* 0x80000012ff147210 */ /* 0x000fc80007f1e0ff */
[----:B------:R-:W-:Y:S01]  /*2630*/  IADD3.X R4, RZ, ~R19, RZ, P0, !PT ;  /* 0x80000013ff047210 */ /* 0x000fe200007fe4ff */
[----:B------:R-:W-:-:S04]  /*2640*/  IMAD.WIDE.U32 R36, R29, R20, R36 ;  /* 0x000000141d247225 */ /* 0x000fc800078e0024 */
[----:B------:R-:W-:-:S04]  /*2650*/  IMAD R4, R4, R29, RZ ;  /* 0x0000001d04047224 */ /* 0x000fc800078e02ff */
[----:B------:R-:W-:-:S05]  /*2660*/  IMAD R4, R3, R20, R4 ;  /* 0x0000001403047224 */ /* 0x000fca00078e0204 */
[----:B------:R-:W-:Y:S01]  /*2670*/  IADD3 R4, R37, R4, RZ ;  /* 0x0000000425047210 */ /* 0x000fe20007ffe0ff */
[----:B------:R-:W-:Y:S05]  /*2680*/  BRA `(.L_x_669) ;  /* 0x0000000000587947 */ /* 0x000fea0003800000 */
.L_x_668:
        /* <DEDUP_REMOVED lines=22> */
.L_x_669:
[----:B------:R-:W-:Y:S05]  /*27f0*/  BSYNC B0 ;  /* 0x0000000000007941 */ /* 0x000fea0003800000 */
.L_x_667:
[-C--:B------:R-:W-:Y:S01]  /*2800*/  IMAD R3, R33, R16.reuse, RZ ;  /* 0x0000001021037224 */ /* 0x080fe200078e02ff */
[----:B------:R-:W-:Y:S01]  /*2810*/  ULDC.U8 UR5, c[0x0][0x3d9] ;  /* 0x0000f64000057ab9 */ /* 0x000fe20000000000 */
[C---:B------:R-:W-:Y:S01]  /*2820*/  IMAD.WIDE.U32 R24, R32.reuse, R16, RZ ;  /* 0x0000001020187225 */ /* 0x040fe200078e00ff */
[----:B------:R-:W-:Y:S01]  /*2830*/  UISETP.NE.AND UP0, UPT, UR5, URZ, UPT ;  /* 0x0000003f0500728c */ /* 0x000fe2000bf05270 */
[----:B------:R-:W-:Y:S01]  /*2840*/  SHF.R.S32.HI R17, RZ, 0x1f, R23 ;  /* 0x0000001fff117819 */ /* 0x000fe20000011417 */
[----:B------:R-:W-:Y:S01]  /*2850*/  ULDC UR4, c[0x0][0x2c4] ;  /* 0x0000b10000047ab9 */ /* 0x000fe20000000800 */
[----:B------:R-:W-:Y:S01]  /*2860*/  IMAD R3, R32, R15, R3 ;  /* 0x0000000f20037224 */ /* 0x000fe200078e0203 */
[----:B------:R-:W-:Y:S01]  /*2870*/  USEL UR4, UR4, 0x1, !UP0 ;  /* 0x0000000104047887 */ /* 0x000fe2000c000000 */
[----:B------:R-:W-:Y:S01]  /*2880*/  IMAD.WIDE.U32 R32, R24, R14, RZ ;  /* 0x0000000e18207225 */ /* 0x000fe200078e00ff */
[----:B------:R-:W-:Y:S02]  /*2890*/  BSSY B0, `(.L_x_670) ;  /* 0x000003f000007945 */ /* 0x000fe40003800000 */
[----:B------:R-:W-:Y:S01]  /*28a0*/  IADD3 R3, R25, R3, RZ ;  /* 0x0000000319037210 */ /* 0x000fe20007ffe0ff */
[----:B------:R-:W-:Y:S01]  /*28b0*/  IMAD R21, R4, R5, RZ ;  /* 0x0000000504157224 */ /* 0x000fe200078e02ff */
[----:B------:R-:W-:Y:S01]  /*28c0*/  USHF.R.S32.HI UR5, URZ, 0x1f, UR4 ;  /* 0x0000001f3f057899 */ /* 0x000fe20008011404 */
[----:B------:R-:W-:-:S02]  /*28d0*/  IMAD R6, R6, R23, RZ ;  /* 0x0000001706067224 */ /* 0x000fc400078e02ff */
[----:B------:R-:W-:Y:S01]  /*28e0*/  IMAD R20, R3, R14, RZ ;  /* 0x0000000e03147224 */ /* 0x000fe200078e02ff */
[----:B------:R-:W-:Y:S01]  /*28f0*/  SHF.R.S32.HI R3, RZ, 0x1f, R5 ;  /* 0x0000001fff037819 */ /* 0x000fe20000011405 */
[----:B------:R-:W-:Y:S02]  /*2900*/  IMAD R19, R19, UR4, RZ ;  /* 0x0000000413137c24 */ /* 0x000fe4000f8e02ff */
[----:B------:R-:W-:Y:S02]  /*2910*/  IMAD R25, R13, R24, R20 ;  /* 0x000000180d197224 */ /* 0x000fe400078e0214 */
[----:B------:R-:W-:Y:S02]  /*2920*/  IMAD R21, R3, R36, R21 ;  /* 0x0000002403157224 */ /* 0x000fe400078e0215 */
[----:B------:R-:W-:Y:S01]  /*2930*/  IMAD R17, R17, R30, R6 ;  /* 0x0000001e11117224 */ /* 0x000fe200078e0206 */
[----:B------:R-:W-:Y:S01]  /*2940*/  IADD3 R4, R33, R25, RZ ;  /* 0x0000001921047210 */ /* 0x000fe20007ffe0ff */
[----:B------:R-:W-:-:S03]  /*2950*/  IMAD.WIDE.U32 R38, R36, R5, RZ ;  /* 0x0000000524267225 */ /* 0x000fc600078e00ff */
[----:B------:R-:W-:Y:S01]  /*2960*/  LOP3.LUT R3, R43, R4, RZ, 0xfc, !PT ;  /* 0x000000042b037212 */ /* 0x000fe200078efcff */
[----:B------:R-:W-:Y:S01]  /*2970*/  IMAD.WIDE.U32 R30, R30, R23, RZ ;  /* 0x000000171e1e7225 */ /* 0x000fe200078e00ff */
[----:B------:R-:W-:Y:S02]  /*2980*/  IADD3 R6, R39, R21, RZ ;  /* 0x0000001527067210 */ /* 0x000fe40007ffe0ff */
[----:B------:R-:W-:Y:S01]  /*2990*/  ISETP.NE.U32.AND P0, PT, R3, RZ, PT ;  /* 0x000000ff0300720c */ /* 0x000fe20003f05070 */
[C---:B------:R-:W-:Y:S02]  /*29a0*/  IMAD R19, R18.reuse, UR5, R19 ;  /* 0x0000000512137c24 */ /* 0x040fe4000f8e0213 */
[----:B------:R-:W-:-:S04]  /*29b0*/  IMAD.WIDE.U32 R36, R18, UR4, RZ ;  /* 0x0000000412247c25 */ /* 0x000fc8000f8e00ff */
[----:B------:R-:W-:Y:S01]  /*29c0*/  IMAD R3, R0, R5, RZ ;  /* 0x0000000500037224 */ /* 0x000fe200078e02ff */
[----:B------:R-:W-:Y:S01]  /*29d0*/  IADD3 R0, R31, R17, RZ ;  /* 0x000000111f007210 */ /* 0x000fe20007ffe0ff */
[----:B------:R-:W-:Y:S01]  /*29e0*/  IMAD R2, R2, R5, RZ ;  /* 0x0000000502027224 */ /* 0x000fe200078e02ff */
[----:B------:R-:W-:-:S03]  /*29f0*/  IADD3 R5, R37, R19, RZ ;  /* 0x0000001325057210 */ /* 0x000fc60007ffe0ff */
[----:B------:R-:W-:Y:S05]  /*2a00*/  @!P0 BRA `(.L_x_671) ;  /* 0x0000000000408947 */ /* 0x000fea0003800000 */
[----:B------:R-:W-:Y:S01]  /*2a10*/  IMAD.MOV.U32 R34, RZ, RZ, R42 ;  /* 0x000000ffff227224 */ /* 0x000fe200078e002a */
[----:B------:R-:W-:Y:S01]  /*2a20*/  MOV R21, R43 ;  /* 0x0000002b00157202 */ /* 0x000fe20000000f00 */
[----:B------:R-:W-:Y:S01]  /*2a30*/  IMAD.MOV.U32 R22, RZ, RZ, R32 ;  /* 0x000000ffff167224 */ /* 0x000fe200078e0020 */
[----:B------:R-:W-:Y:S02]  /*2a40*/  MOV R20, 0x2a60 ;  /* 0x00002a6000147802 */ /* 0x000fe40000000f00 */
[----:B------:R-:W-:Y:S05]  /*2a50*/  CALL.REL.NOINC `($__internal_13_$__cuda_sm20_div_s64) ;  /* 0x0000002400107944 */ /* 0x000fea0003c00000 */
[----:B------:R-:W-:Y:S02]  /*2a60*/  IADD3 R21, P0, RZ, -R18, RZ ;  /* 0x80000012ff157210 */ /* 0x000fe40007f1e0ff */
[----:B------:R-:W-:Y:S02]  /*2a70*/  MOV R24, R42 ;  /* 0x0000002a00187202 */ /* 0x000fe40000000f00 */
[----:B------:R-:W-:Y:S02]  /*2a80*/  IADD3.X R17, RZ, ~R19, RZ, P0, !PT ;  /* 0x80000013ff117210 */ /* 0x000fe400007fe4ff */
[----:B------:R-:W-:Y:S01]  /*2a90*/  MOV R25, R43 ;  /* 0x0000002b00197202 */ /* 0x000fe20000000f00 */
[----:B------:R-:W-:Y:S01]  /*2aa0*/  IMAD.MOV.U32 R43, RZ, RZ, R19 ;  /* 0x000000ffff2b7224 */ /* 0x000fe200078e0013 */
[----:B------:R-:W-:Y:S01]  /*2ab0*/  MOV R42, R18 ;  /* 0x00000012002a7202 */ /* 0x000fe20000000f00 */
[-C--:B------:R-:W-:Y:S02]  /*2ac0*/  IMAD R17, R17, R32.reuse, RZ ;  /* 0x0000002011117224 */ /* 0x080fe400078e02ff */
[----:B------:R-:W-:-:S04]  /*2ad0*/  IMAD.WIDE.U32 R32, R21, R32, R24 ;  /* 0x0000002015207225 */ /* 0x000fc800078e0018 */
[----:B------:R-:W-:-:S04]  /*2ae0*/  IMAD R17, R4, R21, R17 ;  /* 0x0000001504117224 */ /* 0x000fc800078e0211 */
[----:B------:R-:W-:Y:S01]  /*2af0*/  IMAD.IADD R21, R33, 0x1, R17 ;  /* 0x0000000121157824 */ /* 0x000fe200078e0211 */
[----:B------:R-:W-:Y:S05]  /*2b00*/  BRA `(.L_x_672) ;  /* 0x00000000005c7947 */ /* 0x000fea0003800000 */
.L_x_671:
        /* <DEDUP_REMOVED lines=22> */
[----:B------:R-:W-:Y:S02]  /*2c70*/  MOV R42, R4 ;  /* 0x00000004002a7202 */ /* 0x000fe40000000f00 */
.L_x_672:
[----:B------:R-:W-:Y:S05]  /*2c80*/  BSYNC B0 ;  /* 0x0000000000007941 */ /* 0x000fea0003800000 */
.L_x_670:
        /* <DEDUP_REMOVED lines=9> */
[----:B------:R-:W-:Y:S01]  /*2d20*/  IADD3 R4, P0, RZ, -R18, RZ ;  /* 0x80000012ff047210 */ /* 0x000fe20007f1e0ff */
[----:B------:R-:W-:Y:S01]  /*2d30*/  IMAD.MOV.U32 R33, RZ, RZ, R19 ;  /* 0x000000ffff217224 */ /* 0x000fe200078e0013 */
[----:B------:R-:W-:Y:S02]  /*2d40*/  MOV R20, R32 ;  /* 0x0000002000147202 */ /* 0x000fe40000000f00 */
[----:B------:R-:W-:Y:S02]  /*2d50*/  IADD3.X R17, RZ, ~R19, RZ, P0, !PT ;  /* 0x80000013ff117210 */ /* 0x000fe400007fe4ff */
[----:B------:R-:W-:Y:S01]  /*2d60*/  MOV R32, R18 ;  /* 0x0000001200207202 */ /* 0x000fe20000000f00 */
[----:B------:R-:W-:-:S04]  /*2d70*/  IMAD.WIDE.U32 R20, R16, R4, R20 ;  /* 0x0000000410147225 */ /* 0x000fc800078e0014 */
[----:B------:R-:W-:Y:S01]  /*2d80*/  IMAD R17, R17, R16, RZ ;  /* 0x0000001011117224 */ /* 0x000fe200078e02ff */
[----:B------:R-:W-:-:S03]  /*2d90*/  MOV R16, R20 ;  /* 0x0000001400107202 */ /* 0x000fc60000000f00 */
[----:B------:R-:W-:-:S04]  /*2da0*/  IMAD R15, R15, R4, R17 ;  /* 0x000000040f0f7224 */ /* 0x000fc800078e0211 */
[----:B------:R-:W-:Y:S01]  /*2db0*/  IMAD.IADD R15, R21, 0x1, R15 ;  /* 0x00000001150f7824 */ /* 0x000fe200078e020f */
[----:B------:R-:W-:Y:S05]  /*2dc0*/  BRA `(.L_x_675) ;  /* 0x00000000005c7947 */ /* 0x000fea0003800000 */
.L_x_674:
        /* <DEDUP_REMOVED lines=23> */
.L_x_675:
[----:B------:R-:W-:Y:S05]  /*2f40*/  BSYNC B0 ;  /* 0x0000000000007941 */ /* 0x000fea0003800000 */
.L_x_673:
        /* <DEDUP_REMOVED lines=20> */
.L_x_677:
        /* <DEDUP_REMOVED lines=23> */
.L_x_678:
[----:B------:R-:W-:Y:S05]  /*3200*/  BSYNC B0 ;  /* 0x0000000000007941 */ /* 0x000fea0003800000 */
.L_x_676:
        /* <DEDUP_REMOVED lines=10> */
[----:B------:R-:W-:Y:S01]  /*32b0*/  IMAD R17, R4, R18, R17 ;  /* 0x0000001204117224 */ /* 0x000fe200078e0211 */
[----:B------:R-:W-:Y:S01]  /*32c0*/  SHF.R.S32.HI R19, RZ, 0x1f, R44 ;  /* 0x0000001fff137819 */ /* 0x000fe2000001142c */
[----:B------:R-:W-:-:S02]  /*32d0*/  IMAD R4, R15, R44, RZ ;  /* 0x0000002c0f047224 */ /* 0x000fc400078e02ff */
[----:B------:R-:W-:Y:S02]  /*32e0*/  IMAD R13, R21, R14, R13 ;  /* 0x0000000e150d7224 */ /* 0x000fe400078e020d */
[----:B------:R-:W-:-:S04]  /*32f0*/  IMAD.WIDE.U32 R14, R14, R2, RZ ;  /* 0x000000020e0e7225 */ /* 0x000fc800078e00ff */
[----:B------:R-:W-:Y:S01]  /*3300*/  IMAD R19, R19, R16, R4 ;  /* 0x0000001013137224 */ /* 0x000fe200078e0204 */
[----:B------:R-:W-:Y:S01]  /*3310*/  IADD3 R8, R15, R13, RZ ;  /* 0x0000000d0f087210 */ /* 0x000fe20007ffe0ff */
        /* <DEDUP_REMOVED lines=9> */
[----:B------:R-:W-:Y:S05]  /*33b0*/  CALL.REL.NOINC `($__internal_13_$__cuda_sm20_div_s64) ;  /* 0x0000001800b87944 */ /* 0x000fea0003c00000 */
        /* <DEDUP_REMOVED lines=12> */
.L_x_680:
        /* <DEDUP_REMOVED lines=23> */
.L_x_681:
[----:B------:R-:W-:Y:S05]  /*35f0*/  BSYNC B0 ;  /* 0x0000000000007941 */ /* 0x000fea0003800000 */
.L_x_679:
        /* <DEDUP_REMOVED lines=29> */
.L_x_683:
        /* <DEDUP_REMOVED lines=23> */
.L_x_684:
[----:B------:R-:W-:Y:S05]  /*3940*/  BSYNC B0 ;  /* 0x0000000000007941 */ /* 0x000fea0003800000 */
.L_x_682:
        /* <DEDUP_REMOVED lines=21> */
.L_x_660:
[----:B------:R-:W-:Y:S02]  /*3aa0*/  ULDC.64 UR4, c[0x0][0x2b0] ;  /* 0x0000ac0000047ab9 */ /* 0x000fe40000000a00 */
[----:B------:R-:W-:-:S04]  /*3ab0*/  LEA R2, P0, R30, UR4, 0x2 ;  /* 0x000000041e027c11 */ /* 0x000fc8000f8010ff */
[----:B------:R-:W-:-:S05]  /*3ac0*/  LEA.HI.X R3, R30, UR5, R31, 0x2, P0 ;  /* 0x000000051e037c11 */ /* 0x000fca00080f141f */
[----:B------:R0:W-:Y:S04]  /*3ad0*/  STG.E desc[UR8][R2.64], R26 ;  /* 0x0000001a02007986 */ /* 0x0001e8000c101908 */
.L_x_659:
[----:B------:R-:W-:Y:S05]  /*3ae0*/  BSYNC B1 ;  /* 0x0000000000017941 */ /* 0x000fea0003800000 */
.L_x_658:
[----:B------:R-:W0:Y:S01]  /*3af0*/  S2R R31, SR_TID.X ;  /* 0x00000000001f7919 */ /* 0x000e220000002100 */
[----:B------:R-:W2:Y:S01]  /*3b00*/  LDC R15, c[0x0][0x3c4] ;  /* 0x0000f100ff0f7b82 */ /* 0x000ea20000000800 */
[----:B------:R-:W-:Y:S01]  /*3b10*/  BSSY B0, `(.L_x_685) ;  /* 0x0000015000007945 */ /* 0x000fe20003800000 */
[-C--:B01----:R-:W-:Y:S02]  /*3b20*/  LEA.HI R3, R31, R31.reuse, RZ, 0x1 ;  /* 0x0000001f1f037211 */ /* 0x083fe400078f08ff */
[----:B------:R-:W-:Y:S02]  /*3b30*/  SHF.R.S32.HI R30, RZ, 0x1f, R31 ;  /* 0x0000001fff1e7819 */ /* 0x000fe4000001141f */
[----:B------:R-:W-:Y:S02]  /*3b40*/  LOP3.LUT R4, R3, 0xfffffffe, RZ, 0xc0, !PT ;  /* 0xfffffffe03047812 */ /* 0x000fe400078ec0ff */
[----:B------:R-:W-:-:S03]  /*3b50*/  LEA.HI R30, R30, R31, RZ, 0x3 ;  /* 0x0000001f1e1e7211 */ /* 0x000fc600078f18ff */
[----:B------:R-:W-:Y:S01]  /*3b60*/  IMAD.IADD R4, R31, 0x1, -R4 ;  /* 0x000000011f047824 */ /* 0x000fe200078e0a04 */
[----:B------:R-:W-:-:S04]  /*3b70*/  LOP3.LUT R2, R30, 0x3ffffff8, RZ, 0xc0, !PT ;  /* 0x3ffffff81e027812 */ /* 0x000fc800078ec0ff */
[----:B--2---:R-:W-:-:S04]  /*3b80*/  ISETP.GE.AND P0, PT, R4, R15, PT ;  /* 0x0000000f0400720c */ /* 0x004fc80003f06270 */
        /* <DEDUP_REMOVED lines=13> */
.L_x_686:
[----:B------:R-:W-:Y:S05]  /*3c60*/  BSYNC B0 ;  /* 0x0000000000007941 */ /* 0x000fea0003800000 */
.L_x_685:
        /* <DEDUP_REMOVED lines=46> */
.L_x_689:
        /* <DEDUP_REMOVED lines=77> */
.L_x_688:
        /* <DEDUP_REMOVED lines=46> */
.L_x_690:
        /* <DEDUP_REMOVED lines=9> */
.L_x_692:
[----:B------:R-:W-:Y:S05]  /*4790*/  BSYNC B0 ;  /* 0x0000000000007941 */ /* 0x000fea0003800000 */
.L_x_691:
        /* <DEDUP_REMOVED lines=12> */
.L_x_687:
        /* <DEDUP_REMOVED lines=100> */
        .weak           $__internal_13_$__cuda_sm20_div_s64
        .type           $__internal_13_$__cuda_sm20_div_s64,@function
        .size           $__internal_13_$__cuda_sm20_div_s64,(.L_x_6207 - $__internal_13_$__cuda_sm20_div_s64)
$__internal_13_$__cuda_sm20_div_s64:
[----:B------:R-:W-:Y:S01]  /*4ea0*/  IADD3 R41, P0, RZ, -R22, RZ ;  /* 0x80000016ff297210 */ /* 0x000fe20007f1e0ff */
[----:B------:R-:W-:Y:S01]  /*4eb0*/  IMAD.MOV.U32 R35, RZ, RZ, RZ ;  /* 0x000000ffff237224 */ /* 0x000fe200078e00ff */
        /* <DEDUP_REMOVED lines=30> */
[C---:B------:R-:W-:Y:S02]  /*50a0*/  IMAD R19, R25.reuse, R24, RZ ;  /* 0x0000001819137224 */ /* 0x040fe400078e02ff */
[----:B------:R-:W-:-:S04]  /*50b0*/  IMAD.HI.U32 R18, P3, R25, R18, R48 ;  /* 0x0000001219127227 */ /* 0x000fc80007860030 */
[----:B------:R-:W-:Y:S01]  /*50c0*/  IMAD.HI.U32 R17, R25, R24, RZ ;  /* 0x0000001819117227 */ /* 0x000fe200078e00ff */
[----:B------:R-:W-:Y:S02]  /*50d0*/  IADD3 R19, P2, R19, R18, RZ ;  /* 0x0000001213137210 */ /* 0x000fe40007f5e0ff */
[----:B------:R-:W-:Y:S01]  /*50e0*/  IADD3 R18, P0, RZ, -R34, RZ ;  /* 0x80000022ff127210 */ /* 0x000fe20007f1e0ff */
[----:B------:R-:W-:-:S03]  /*50f0*/  IMAD.X R25, R17, 0x1, R25, P5 ;  /* 0x0000000111197824 */ /* 0x000fc600028e0619 */
[----:B------:R-:W-:Y:S02]  /*5100*/  SEL R18, R18, R34, !P1 ;  /* 0x0000002212127207 */ /* 0x000fe40004800000 */
        /* <DEDUP_REMOVED lines=25> */
[----:B------:R-:W-:Y:S02]  /*52a0*/  SEL R17, R18, R17, P3 ;  /* 0x0000001112117207 */ /* 0x000fe40001800000 */
[----:B------:R-:W-:Y:S02]  /*52b0*/  IADD3 R25, P1, R34, 0x1, RZ ;  /* 0x0000000122197810 */ /* 0x000fe40007f3e0ff */
[----:B------:R-:W-:Y:S01]  /*52c0*/  SEL R19, R19, R24, P3 ;  /* 0x0000001813137207 */ /* 0x000fe20001800000 */
[----:B------:R-:W-:Y:S01]  /*52d0*/  IMAD.MOV.U32 R24, RZ, RZ, R20 ;  /* 0x000000ffff187224 */ /* 0x000fe200078e0014 */
[----:B------:R-:W-:-:S02]  /*52e0*/  ISETP.GE.U32.AND.EX P0, PT, R17, R41, PT, P0 ;  /* 0x000000291100720c */ /* 0x000fc40003f06100 */
[----:B------:R-:W-:Y:S01]  /*52f0*/  LOP3.LUT R17, R4, R21, RZ, 0x3c, !PT ;  /* 0x0000001504117212 */ /* 0x000fe200078e3cff */
[----:B------:R-:W-:Y:S01]  /*5300*/  IMAD.X R18, RZ, RZ, R19, P1 ;  /* 0x000000ffff127224 */ /* 0x000fe200008e0613 */
[----:B------:R-:W-:Y:S02]  /*5310*/  SEL R25, R25, R34, P0 ;  /* 0x0000002219197207 */ /* 0x000fe40000000000 */
[----:B------:R-:W-:Y:S02]  /*5320*/  ISETP.GE.AND P2, PT, R17, RZ, PT ;  /* 0x000000ff1100720c */ /* 0x000fe40003f46270 */
[----:B------:R-:W-:Y:S02]  /*5330*/  SEL R19, R18, R19, P0 ;  /* 0x0000001312137207 */ /* 0x000fe40000000000 */
[----:B------:R-:W-:Y:S02]  /*5340*/  IADD3 R18, P1, RZ, -R25, RZ ;  /* 0x80000019ff127210 */ /* 0x000fe40007f3e0ff */
[----:B------:R-:W-:-:S02]  /*5350*/  ISETP.NE.U32.AND P0, PT, R22, RZ, PT ;  /* 0x000000ff1600720c */ /* 0x000fc40003f05070 */
[----:B------:R-:W-:Y:S02]  /*5360*/  IADD3.X R22, RZ, ~R19, RZ, P1, !PT ;  /* 0x80000013ff167210 */ /* 0x000fe40000ffe4ff */
[----:B------:R-:W-:Y:S01]  /*5370*/  SEL R18, R18, R25, !P2 ;  /* 0x0000001912127207 */ /* 0x000fe20005000000 */
[----:B------:R-:W-:Y:S01]  /*5380*/  IMAD.MOV.U32 R25, RZ, RZ, 0x0 ;  /* 0x00000000ff197424 */ /* 0x000fe200078e00ff */
[----:B------:R-:W-:Y:S02]  /*5390*/  ISETP.NE.AND.EX P0, PT, R4, RZ, PT, P0 ;  /* 0x000000ff0400720c */ /* 0x000fe40003f05300 */
[----:B------:R-:W-:Y:S02]  /*53a0*/  SEL R22, R22, R19, !P2 ;  /* 0x0000001316167207 */ /* 0x000fe40005000000 */
[----:B------:R-:W-:Y:S02]  /*53b0*/  SEL R18, R18, 0xffffffff, P0 ;  /* 0xffffffff12127807 */ /* 0x000fe40000000000 */
[----:B------:R-:W-:Y:S01]  /*53c0*/  SEL R19, R22, 0xffffffff, P0 ;  /* 0xffffffff16137807 */ /* 0x000fe20000000000 */
[----:B------:R-:W-:Y:S06]  /*53d0*/  RET.REL.NODEC R24 `(_ZN5flash32flash_fwd_splitkv_combine_kernelI23Flash_fwd_kernel_traitsILi96ELi64ELi128ELi4ELb0ELb0EN7cutlass6half_tE19Flash_kernel_traitsILi96ELi64ELi128ELi4ES3_EELi16ELi1ELb1EEEvNS_16Flash_fwd_paramsE) ;  /* 0xffffffac18087950 */ /* 0x000fec0003c3ffff */
.L_x_693:
        /* <DEDUP_REMOVED lines=10> */
.L_x_6207:


//--------------------- .text._ZN5flash24flash_fwd_splitkv_kernelI23Flash_fwd_kernel_traitsILi96ELi64ELi128ELi4ELb0ELb0EN7cutlass6half_tE19Flash_kernel_traitsILi96ELi64ELi128ELi4ES3_EELb1ELb0ELb0ELb0ELb0ELb0ELb0ELb0EEEvNS_16Flash_fwd_paramsE --------------------------
	.section	.text._ZN5flash24flash_fwd_splitkv_kernelI23Flash_fwd_kernel_traitsILi96ELi64ELi128ELi4ELb0ELb0EN7cutlass6half_tE19Flash_kernel_traitsILi96ELi64ELi128ELi4ES3_EELb1ELb0ELb0ELb0ELb0ELb0ELb0ELb0EEEvNS_16Flash_fwd_paramsE,"ax",@progbits
	.align	128
        .global         _ZN5flash24flash_fwd_splitkv_kernelI23Flash_fwd_kernel_traitsILi96ELi64ELi128ELi4ELb0ELb0EN7cutlass6half_tE19Flash_kernel_traitsILi96ELi64ELi128ELi4ES3_EELb1ELb0ELb0ELb0ELb0ELb0ELb0ELb0EEEvNS_16Flash_fwd_paramsE
        .type           _ZN5flash24flash_fwd_splitkv_kernelI23Flash_fwd_kernel_traitsILi96ELi64ELi128ELi4ELb0ELb0EN7cutlass6half_tE19Flash_kernel_traitsILi96ELi64ELi128ELi4ES3_EELb1ELb0ELb0ELb0ELb0ELb0ELb0ELb0EEEvNS_16Flash_fwd_paramsE,@function
        .size           _ZN5flash24flash_fwd_splitkv_kernelI23Flash_fwd_kernel_traitsILi96ELi64ELi128ELi4ELb0ELb0EN7cutlass6half_tE19Flash_kernel_traitsILi96ELi64ELi128ELi4ES3_EELb1ELb0ELb0ELb0ELb0ELb0ELb0ELb0EEEvNS_16Flash_fwd_paramsE,(.L_x_6236 - _ZN5flash24flash_fwd_splitkv_kernelI23Flash_fwd_kernel_traitsILi96ELi64ELi128ELi4ELb0ELb0EN7cutlass6half_tE19Flash_kernel_traitsILi96ELi64ELi128ELi4ES3_EELb1ELb0ELb0ELb0ELb0ELb0ELb0ELb0EEEvNS_16Flash_fwd_paramsE)
        .other          _ZN5flash24flash_fwd_splitkv_kernelI23Flash_fwd_kernel_traitsILi96ELi64ELi128ELi4ELb0ELb0EN7cutlass6half_tE19Flash_kernel_traitsILi96ELi64ELi128ELi4ES3_EELb1ELb0ELb0ELb0ELb0ELb0ELb0ELb0EEEvNS_16Flash_fwd_paramsE,@"STO_CUDA_ENTRY STV_DEFAULT"
_ZN5flash24flash_fwd_splitkv_kernelI23Flash_fwd_kernel_traitsILi96ELi64ELi128ELi4ELb0ELb0EN7cutlass6half_tE19Flash_kernel_traitsILi96ELi64ELi128ELi4ES3_EELb1ELb0ELb0ELb0ELb0ELb0ELb0ELb0EEEvNS_16Flash_fwd_paramsE:
.text._ZN5flash24flash_fwd_splitkv_kernelI23Flash_fwd_kernel_traitsILi96ELi64ELi128ELi4ELb0ELb0EN7cutlass6half_tE19Flash_kernel_traitsILi96ELi64ELi128ELi4ES3_EELb1ELb0ELb0ELb0ELb0ELb0ELb0ELb0EEEvNS_16Flash_fwd_paramsE:
[----:B------:R-:W-:Y:S08]  /*0000*/  LDC R1, c[0x0][0x28] ;  /* 0x00000a00ff017b82 */ /* 0x000ff00000000800 */
[----:B------:R-:W1:Y:S01]  /*0010*/  LDC.64 R4, c[0x0][0x2f0] ;  /* 0x0000bc00ff047b82 */ /* 0x000e620000000a00 */
[----:B------:R-:W2:Y:S01]  /*0020*/  S2R R11, SR_CTAID.Y ;  /* 0x00000000000b7919 */ /* 0x000ea20000002600 */
[----:B------:R-:W-:Y:S01]  /*0030*/  IMAD.MOV.U32 R180, RZ, RZ, -0x1 ;  /* 0xffffffffffb47424 */ /* 0x000fe200078e00ff */
[----:B------:R-:W-:-:S05]  /*0040*/  ULDC.64 UR10, c[0x0][0x208] ;  /* 0x00008200000a7ab9 */ /* 0x000fca0000000a00 */
[----:B------:R-:W3:Y:S08]  /*0050*/  LDC.64 R2, c[0x0][0x300] ;  /* 0x0000c000ff027b82 */ /* 0x000ef00000000a00 */
[----:B------:R-:W2:Y:S01]  /*0060*/  LDC.64 R6, c[0x0][0x2f0] ;  /* 0x0000bc00ff067b82 */ /* 0x000ea20000000a00 */
[----:B-1----:R-:W-:-:S07]  /*0070*/  ISETP.NE.U32.AND P2, PT, R4, RZ, PT ;  /* 0x000000ff0400720c */ /* 0x002fce0003f45070 */
[----:B------:R-:W1:Y:S01]  /*0080*/  LDC.U8 R0, c[0x0][0x3c2] ;  /* 0x0000f080ff007b82 */ /* 0x000e620000000000 */
[----:B------:R-:W-:Y:S02]  /*0090*/  ISETP.NE.AND.EX P2, PT, R5, RZ, PT, P2 ;  /* 0x000000ff0500720c */ /* 0x000fe40003f45320 */
[----:B---3--:R-:W-:-:S04]  /*00a0*/  ISETP.NE.U32.AND P1, PT, R2, RZ, PT ;  /* 0x000000ff0200720c */ /* 0x008fc80003f25070 */
[----:B------:R-:W-:Y:S01]  /*00b0*/  ISETP.NE.AND.EX P1, PT, R3, RZ, PT, P1 ;  /* 0x000000ff0300720c */ /* 0x000fe20003f25310 */
[----:B------:R-:W-:Y:S01]  /*00c0*/  IMAD.MOV.U32 R12, RZ, RZ, RZ ;  /* 0x000000ffff0c7224 */ /* 0x000fe200078e00ff */
[----:B------:R-:W3:Y:S01]  /*00d0*/  LDC.64 R2, c[0x0][0x2f8] ;  /* 0x0000be00ff027b82 */ /* 0x000ee20000000a00 */
[----:B--2---:R-:W-:-:S05]  /*00e0*/  IMAD.WIDE R8, R11, 0x4, R6 ;  /* 0x000000040b087825 */ /* 0x004fca00078e0206 */
[----:B------:R-:W2:Y:S02]  /*00f0*/  @P2 LDG.E R180, desc[UR10][R8.64] ;  /* 0x0000000a08b42981 */ /* 0x000ea4000c1e1900 */
[----:B------:R-:W4:Y:S02]  /*0100*/  LDC.64 R6, c[0x0][0x2f8] ;  /* 0x0000be00ff067b82 */ /* 0x000f240000000a00 */
[----:B------:R-:W2:Y:S06]  /*0110*/  @P2 LDG.E R183, desc[UR10][R8.64+0x4] ;  /* 0x0000040a08b72981 */ /* 0x000eac000c1e1900 */
[----:B------:R-:W1:Y:S02]  /*0120*/  @P1 LDC.64 R4, c[0x0][0x300] ;  /* 0x0000c000ff041b82 */ /* 0x000e640000000a00 */
[----:B-1----:R-:W-:-:S05]  /*0130*/  @P1 IMAD.WIDE R4, R11, 0x4, R4 ;  /* 0x000000040b041825 */ /* 0x002fca00078e0204 */
[----:B------:R1:W5:Y:S01]  /*0140*/  @P1 LDG.E R12, desc[UR10][R4.64] ;  /* 0x0000000a040c1981 */ /* 0x000362000c1e1900 */
[----:B------:R-:W-:Y:S02]  /*0150*/  ISETP.NE.AND P3, PT, R0, RZ, PT ;  /* 0x000000ff0000720c */ /* 0x000fe40003f65270 */
[----:B---3--:R-:W-:-:S04]  /*0160*/  ISETP.EQ.U32.AND P0, PT, R2, RZ, PT ;  /* 0x000000ff0200720c */ /* 0x008fc80003f02070 */
[----:B------:R-:W-:Y:S01]  /*0170*/  ISETP.EQ.OR.EX P0, PT, R3, RZ, !P3, P0 ;  /* 0x000000ff0300720c */ /* 0x000fe20005f02700 */
[----:B------:R-:W-:Y:S02]  /*0180*/  IMAD.MOV.U32 R17, RZ, RZ, -0x1 ;  /* 0xffffffffff117424 */ /* 0x000fe400078e00ff */
[----:B----4-:R-:W-:Y:S01]  /*0190*/  IMAD.WIDE R6, R11, 0x4, R6 ;  /* 0x000000040b067825 */ /* 0x010fe200078e0206 */
[----:B------:R-:W3:Y:S01]  /*01a0*/  S2R R19, SR_CTAID.X ;  /* 0x0000000000137919 */ /* 0x000ee20000002500 */
[----:B------:R-:W4:Y:S08]  /*01b0*/  S2R R24, SR_CTAID.Z ;  /* 0x0000000000187919 */ /* 0x000f300000002700 */
[----:B------:R1:W5:Y:S01]  /*01c0*/  @!P0 LDG.E R17, desc[UR10][R6.64] ;  /* 0x0000000a06118981 */ /* 0x000362000c1e1900 */
[----:B------:R-:W-:-:S04]  /*01d0*/  ISETP.NE.U32.AND P0, PT, R2, RZ, PT ;  /* 0x000000ff0200720c */ /* 0x000fc80003f05070 */
[----:B------:R-:W-:Y:S01]  /*01e0*/  ISETP.NE.AND.EX P0, PT, R3, RZ, PT, P0 ;  /* 0x000000ff0300720c */ /* 0x000fe20003f05300 */
[----:B--2---:R-:W-:-:S06]  /*01f0*/  @P2 IMAD.IADD R183, R183, 0x1, -R180 ;  /* 0x00000001b7b72824 */ /* 0x004fcc00078e0ab4 */
[----:B------:R-:W2:Y:S06]  /*0200*/  @!P2 LDC R183, c[0x0][0x2c4] ;  /* 0x0000b100ffb7ab82 */ /* 0x000eac0000000800 */
[----:B-1-34-:R-:W-:Y:S05]  /*0210*/  @!P0 BRA `(.L_x_694) ;  /* 0x0000000000108947 */ /* 0x01afea0003800000 */
[----:B------:R-:W3:Y:S02]  /*0220*/  @P3 LDG.E R0, desc[UR10][R6.64+0x4] ;  /* 0x0000040a06003981 */ /* 0x000ee4000c1e1900 */
[----:B---3-5:R-:W-:-:S06]  /*0230*/  @P3 IADD3 R5, R0, -R17, RZ ;  /* 0x8000001100053210 */ /* 0x028fcc0007ffe0ff */
[----:B------:R3:W5:Y:S01]  /*0240*/  @!P3 LDG.E R5, desc[UR10][R6.64] ;  /* 0x0000000a0605b981 */ /* 0x000762000c1e1900 */
[----:B------:R-:W-:Y:S05]  /*0250*/  BRA `(.L_x_695) ;  /* 0x0000000000047947 */ /* 0x000fea0003800000 */
.L_x_694:
[----:B------:R-:W1:Y:S02]  /*0260*/  LDC R5, c[0x0][0x2c8] ;  /* 0x0000b200ff057b82 */ /* 0x000e640000000800 */
.L_x_695:
[----:B------:R-:W4:Y:S02]  /*0270*/  LDC.64 R2, c[0x0][0x308] ;  /* 0x0000c200ff027b82 */ /* 0x000f240000000a00 */
[----:B----4-:R-:W-:-:S04]  /*0280*/  ISETP.NE.U32.AND P1, PT, R2, RZ, PT ;  /* 0x000000ff0200720c */ /* 0x010fc80003f25070 */
[----:B------:R-:W-:-:S13]  /*0290*/  ISETP.NE.AND.EX P1, PT, R3, RZ, PT, P1 ;  /* 0x000000ff0300720c */ /* 0x000fda0003f25310 */
[----:B------:R-:W3:Y:S01]  /*02a0*/  @P1 LDC.64 R2, c[0x0][0x308] ;  /* 0x0000c200ff021b82 */ /* 0x000ee20000000a00 */
[----:B------:R-:W-:-:S07]  /*02b0*/  IMAD.SHL.U32 R126, R19, 0x40, RZ ;  /* 0x00000040137e7824 */ /* 0x000fce00078e00ff */
[----:B------:R-:W4:Y:S01]  /*02c0*/  @!P1 LDC R0, c[0x0][0x2cc] ;  /* 0x0000b300ff009b82 */ /* 0x000f220000000800 */
[----:B---3--:R-:W-:-:S07]  /*02d0*/  @P1 IMAD.WIDE R6, R11, 0x4, R2 ;  /* 0x000000040b061825 */ /* 0x008fce00078e0202 */
[----:B------:R-:W3:Y:S01]  /*02e0*/  @!P1 LDC.64 R2, c[0x0][0x318] ;  /* 0x0000c600ff029b82 */ /* 0x000ee20000000a00 */
[----:B------:R1:W5:Y:S01]  /*02f0*/  @P1 LDG.E R117, desc[UR10][R6.64] ;  /* 0x0000000a06751981 */ /* 0x000362000c1e1900 */
[----:B--2---:R-:W-:-:S13]  /*0300*/  ISETP.GT.AND P0, PT, R183, R126, PT ;  /* 0x0000007eb700720c */ /* 0x004fda0003f04270 */
[----:B----4-:R-:W-:Y:S05]  /*0310*/  @!P0 EXIT ;  /* 0x000000000000894d */ /* 0x010fea0003800000 */
[----:B------:R-:W2:Y:S01]  /*0320*/  LDC R120, c[0x0][0x398] ;  /* 0x0000e600ff787b82 */ /* 0x000ea20000000800 */
[----:B---3--:R-:W-:Y:S01]  /*0330*/  @!P1 ISETP.NE.U32.AND P0, PT, R2, RZ, PT ;  /* 0x000000ff0200920c */ /* 0x008fe20003f05070 */
[----:B-----5:R-:W-:Y:S01]  /*0340*/  @P1 IMAD.IADD R117, R117, 0x1, -R12 ;  /* 0x0000000175751824 */ /* 0x020fe200078e0a0c */
[----:B------:R-:W-:Y:S01]  /*0350*/  ULDC UR5, c[0x0][0x2c8] ;  /* 0x0000b20000057ab9 */ /* 0x000fe20000000800 */
[----:B------:R-:W3:Y:S01]  /*0360*/  S2R R121, SR_TID.X ;  /* 0x0000000000797919 */ /* 0x000ee20000002100 */
[----:B------:R-:W-:Y:S01]  /*0370*/  @!P1 ISETP.NE.AND.EX P0, PT, R3, RZ, PT, P0 ;  /* 0x000000ff0300920c */ /* 0x000fe20003f05300 */
[----:B------:R-:W-:Y:S01]  /*0380*/  UIADD3 UR5, UR5, 0x7f, URZ ;  /* 0x0000007f05057890 */ /* 0x000fe2000fffe03f */
[----:B------:R-:W-:Y:S02]  /*0390*/  IADD3 R3, -R183, 0xbf, R126 ;  /* 0x000000bfb7037810 */ /* 0x000fe40007ffe17e */
[----:B------:R-:W-:Y:S01]  /*03a0*/  @!P1 SEL R0, R0, RZ, P0 ;  /* 0x000000ff00009207 */ /* 0x000fe20000000000 */
[----:B------:R-:W-:-:S03]  /*03b0*/  USHF.R.S32.HI UR4, URZ, 0x1f, UR5 ;  /* 0x0000001f3f047899 */ /* 0x000fc60008011405 */
[----:B-1----:R-:W-:Y:S01]  /*03c0*/  @!P1 IADD3 R117, R0, R5, -R12 ;  /* 0x0000000500759210 */ /* 0x002fe20007ffe80c */
[----:B------:R-:W-:-:S04]  /*03d0*/  ULEA.HI UR4, UR4, UR5, URZ, 0x7 ;  /* 0x0000000504047291 */ /* 0x000fc8000f8f383f */
[----:B------:R-:W-:Y:S01]  /*03e0*/  VIADD R5, R117, 0x7f ;  /* 0x0000007f75057836 */ /* 0x000fe20000000000 */
[----:B------:R-:W-:-:S04]  /*03f0*/  USHF.R.S32.HI UR4, URZ, 0x7, UR4 ;  /* 0x000000073f047899 */ /* 0x000fc80008011404 */
[----:B------:R-:W-:Y:S02]  /*0400*/  SHF.R.S32.HI R2, RZ, 0x1f, R5 ;  /* 0x0000001fff027819 */ /* 0x000fe40000011405 */
[----:B--2---:R-:W-:Y:S02]  /*0410*/  IADD3 R3, R3, R120, R117 ;  /* 0x0000007803037210 */ /* 0x004fe40007ffe075 */
[----:B------:R-:W-:Y:S02]  /*0420*/  LEA.HI R2, R2, R5, RZ, 0x7 ;  /* 0x0000000502027211 */ /* 0x000fe400078f38ff */
[----:B------:R-:W-:Y:S02]  /*0430*/  SHF.R.S32.HI R0, RZ, 0x1f, R3 ;  /* 0x0000001fff007819 */ /* 0x000fe40000011403 */
[----:B------:R-:W-:Y:S02]  /*0440*/  SHF.R.S32.HI R2, RZ, 0x7, R2 ;  /* 0x00000007ff027819 */ /* 0x000fe40000011402 */
[----:B------:R-:W-:-:S04]  /*0450*/  LEA.HI R0, R0, R3, RZ, 0x7 ;  /* 0x0000000300007211 */ /* 0x000fc800078f38ff */
[----:B------:R-:W-:-:S04]  /*0460*/  SHF.R.S32.HI R3, RZ, 0x7, R0 ;  /* 0x00000007ff037819 */ /* 0x000fc80000011400 */
[----:B------:R-:W-:-:S04]  /*0470*/  VIMNMX3 R136, R2, UR4, R3, PT ;  /* 0x0000000402887c0f */ /* 0x000fc8000b800103 */
[----:B------:R-:W-:-:S13]  /*0480*/  ISETP.GT.AND P0, PT, R136, RZ, PT ;  /* 0x000000ff8800720c */ /* 0x000fda0003f04270 */
[----:B---3--:R-:W-:Y:S05]  /*0490*/  @P0 BRA `(.L_x_696) ;  /* 0x0000000400780947 */ /* 0x008fea0003800000 */
[----:B------:R-:W-:Y:S01]  /*04a0*/  ISETP.NE.AND P0, PT, R180, -0x1, PT ;  /* 0xffffffffb400780c */ /* 0x000fe20003f05270 */
[----:B------:R-:W1:Y:S01]  /*04b0*/  LDC.64 R4, c[0x0][0x298] ;  /* 0x0000a600ff047b82 */ /* 0x000e620000000a00 */
[----:B------:R-:W-:Y:S01]  /*04c0*/  SHF.R.S32.HI R0, RZ, 0x1f, R121 ;  /* 0x0000001fff007819 */ /* 0x000fe20000011479 */
[----:B------:R-:W-:Y:S01]  /*04d0*/  ULDC UR4, c[0x0][0x270] ;  /* 0x00009c0000047ab9 */ /* 0x000fe20000000800 */
[----:B------:R-:W-:Y:S01]  /*04e0*/  IMAD.IADD R183, R183, 0x1, -R126 ;  /* 0x00000001b7b77824 */ /* 0x000fe200078e0a7e */
[----:B------:R-:W-:Y:S01]  /*04f0*/  BSSY B0, `(.L_x_697) ;  /* 0x0000038000007945 */ /* 0x000fe20003800000 */
[----:B------:R-:W-:-:S04]  /*0500*/  LEA.HI R0, R0, R121, RZ, 0x2 ;  /* 0x0000007900007211 */ /* 0x000fc800078f10ff */
[----:B------:R-:W-:Y:S02]  /*0510*/  LOP3.LUT R10, R0, 0xfffffffc, RZ, 0xc0, !PT ;  /* 0xfffffffc000a7812 */ /* 0x000fe400078ec0ff */
[----:B------:R-:W-:Y:S01]  /*0520*/  SHF.R.S32.HI R0, RZ, 0x2, R0 ;  /* 0x00000002ff007819 */ /* 0x000fe20000011400 */
[----:B------:R-:W2:Y:S01]  /*0530*/  @!P0 LDC.64 R2, c[0x0][0x290] ;  /* 0x0000a400ff028b82 */ /* 0x000ea20000000a00 */
[----:B------:R-:W-:Y:S01]  /*0540*/  @!P0 SHF.R.S32.HI R7, RZ, 0x1f, R11 ;  /* 0x0000001fff078819 */ /* 0x000fe2000001140b */
[----:B------:R-:W-:Y:S01]  /*0550*/  IMAD.IADD R121, R121, 0x1, -R10 ;  /* 0x0000000179797824 */ /* 0x000fe200078e0a0a */
[----:B------:R-:W-:-:S04]  /*0560*/  ISETP.GE.AND P1, PT, R0, R183, PT ;  /* 0x000000b70000720c */ /* 0x000fc80003f26270 */
[----:B------:R-:W-:Y:S01]  /*0570*/  ISETP.NE.AND P6, PT, R121, RZ, PT ;  /* 0x000000ff7900720c */ /* 0x000fe20003fc5270 */
[----:B-1----:R-:W-:-:S04]  /*0580*/  @P0 IMAD.WIDE.U32 R8, R180, R4, RZ ;  /* 0x00000004b4080225 */ /* 0x002fc800078e00ff */
[----:B------:R-:W-:Y:S02]  /*0590*/  @P0 IMAD R180, R180, R5, R9 ;  /* 0x00000005b4b40224 */ /* 0x000fe400078e0209 */
[-C--:B--2---:R-:W-:Y:S01]  /*05a0*/  @!P0 IMAD R6, R7, R2.reuse, RZ ;  /* 0x0000000207068224 */ /* 0x084fe200078e02ff */
[----:B------:R-:W-:Y:S01]  /*05b0*/  SHF.R.S32.HI R7, RZ, 0x1f, R126 ;  /* 0x0000001fff077819 */ /* 0x000fe2000001147e */
[----:B------:R-:W-:Y:S01]  /*05c0*/  @!P0 IMAD.WIDE.U32 R12, R11, R2, RZ ;  /* 0x000000020b0c8225 */ /* 0x000fe200078e00ff */
[----:B------:R-:W-:-:S03]  /*05d0*/  SHF.R.S32.HI R2, RZ, 0x1f, R24 ;  /* 0x0000001fff027819 */ /* 0x000fc60000011418 */
[----:B------:R-:W-:Y:S02]  /*05e0*/  @!P0 IMAD R3, R11, R3, R6 ;  /* 0x000000030b038224 */ /* 0x000fe400078e0206 */
[----:B------:R-:W-:Y:S01]  /*05f0*/  @P0 IMAD.MOV.U32 R6, RZ, RZ, R8 ;  /* 0x000000ffff060224 */ /* 0x000fe200078e0008 */
[----:B------:R-:W-:Y:S01]  /*0600*/  SHF.L.U32 R8, R121, 0x3, RZ ;  /* 0x0000000379087819 */ /* 0x000fe200000006ff */
[----:B------:R-:W-:Y:S01]  /*0610*/  IMAD R11, R11, UR4, R24 ;  /* 0x000000040b0b7c24 */ /* 0x000fe2000f8e0218 */
[----:B------:R-:W-:Y:S01]  /*0620*/  ULDC UR4, c[0x0][0x2c4] ;  /* 0x0000b10000047ab9 */ /* 0x000fe20000000800 */
[----:B------:R-:W-:Y:S01]  /*0630*/  IMAD R7, R7, R4, RZ ;  /* 0x0000000407077224 */ /* 0x000fe200078e02ff */
[----:B------:R-:W-:Y:S01]  /*0640*/  SHF.R.S32.HI R9, RZ, 0x1f, R8 ;  /* 0x0000001fff097819 */ /* 0x000fe20000011408 */
[----:B------:R-:W-:Y:S01]  /*0650*/  IMAD R11, R11, UR4, R126 ;  /* 0x000000040b0b7c24 */ /* 0x000fe2000f8e027e */
[----:B------:R-:W-:Y:S01]  /*0660*/  @!P0 MOV R6, R12 ;  /* 0x0000000c00068202 */ /* 0x000fe20000000f00 */
[C---:B------:R-:W-:Y:S01]  /*0670*/  IMAD R7, R126.reuse, R5, R7 ;  /* 0x000000057e077224 */ /* 0x040fe200078e0207 */
[----:B------:R-:W-:Y:S01]  /*0680*/  ULDC.64 UR4, c[0x0][0x2a0] ;  /* 0x0000a80000047ab9 */ /* 0x000fe20000000a00 */
[----:B------:R-:W-:Y:S01]  /*0690*/  IMAD.WIDE.U32 R126, R126, R4, R8 ;  /* 0x000000047e7e7225 */ /* 0x000fe200078e0008 */
[----:B------:R-:W-:-:S03]  /*06a0*/  IADD3 R10, R8, 0x40, RZ ;  /* 0x00000040080a7810 */ /* 0x000fc60007ffe0ff */
[----:B------:R-:W-:Y:S01]  /*06b0*/  @!P0 IMAD.IADD R180, R13, 0x1, R3 ;  /* 0x000000010db48824 */ /* 0x000fe200078e0203 */
[----:B------:R-:W-:Y:S01]  /*06c0*/  IADD3 R12, P0, R6, R126, RZ ;  /* 0x0000007e060c7210 */ /* 0x000fe20007f1e0ff */
[----:B------:R-:W-:Y:S01]  /*06d0*/  IMAD R15, R2, UR4, RZ ;  /* 0x00000004020f7c24 */ /* 0x000fe2000f8e02ff */
[----:B------:R-:W-:Y:S02]  /*06e0*/  IADD3 R6, R0, 0x20, RZ ;  /* 0x0000002000067810 */ /* 0x000fe40007ffe0ff */
[----:B------:R-:W-:Y:S01]  /*06f0*/  IADD3.X R13, R180, R127, R7, P0, !PT ;  /* 0x0000007fb40d7210 */ /* 0x000fe200007fe407 */
[----:B------:R-:W-:Y:S01]  /*0700*/  IMAD R15, R24, UR5, R15 ;  /* 0x00000005180f7c24 */ /* 0x000fe2000f8e020f */
[----:B------:R-:W-:Y:S02]  /*0710*/  IADD3 R2, P3, R11, R0, RZ ;  /* 0x000000000b027210 */ /* 0x000fe40007f7e0ff */
[----:B------:R-:W-:Y:S01]  /*0720*/  ISETP.GE.AND P0, PT, R6, R183, PT ;  /* 0x000000b70600720c */ /* 0x000fe20003f06270 */
[----:B------:R-:W-:Y:S01]  /*0730*/  IMAD.WIDE.U32 R24, R24, UR4, R12 ;  /* 0x0000000418187c25 */ /* 0x000fe2000f8e000c */
[----:B------:R-:W-:-:S03]  /*0740*/  SHF.R.S32.HI R7, RZ, 0x1f, R0 ;  /* 0x0000001fff077819 */ /* 0x000fc60000011400 */
[----:B------:R-:W-:Y:S02]  /*0750*/  VIADD R12, R8, 0x20 ;  /* 0x00000020080c7836 */ /* 0x000fe40000000000 */
[----:B------:R-:W-:Y:S01]  /*0760*/  IMAD.IADD R15, R25, 0x1, R15 ;  /* 0x00000001190f7824 */ /* 0x000fe200078e020f */
[----:B------:R-:W-:Y:S06]  /*0770*/  @P1 BRA `(.L_x_698) ;  /* 0x00000000003c1947 */ /* 0x000fec0003800000 */
[-C--:B------:R-:W-:Y:S01]  /*0780*/  IMAD R3, R7, R4.reuse, RZ ;  /* 0x0000000407037224 */ /* 0x080fe200078e02ff */
[----:B------:R-:W-:Y:S01]  /*0790*/  ULDC UR6, c[0x0][0x2d0] ;  /* 0x0000b40000067ab9 */ /* 0x000fe20000000800 */
[----:B------:R-:W-:Y:S01]  /*07a0*/  IMAD.MOV.U32 R14, RZ, RZ, R24 ;  /* 0x000000ffff0e7224 */ /* 0x000fe200078e0018 */
[----:B------:R-:W-:Y:S01]  /*07b0*/  ISETP.GE.AND P5, PT, R8, UR6, PT ;  /* 0x0000000608007c0c */ /* 0x000fe2000bfa6270 */
[----:B------:R-:W-:Y:S01]  /*07c0*/  IMAD R3, R0, R5, R3 ;  /* 0x0000000500037224 */ /* 0x000fe200078e0203 */
[----:B------:R-:W-:Y:S01]  /*07d0*/  ISETP.GE.AND P4, PT, R12, UR6, PT ;  /* 0x000000060c007c0c */ /* 0x000fe2000bf86270 */
[----:B------:R-:W-:Y:S01]  /*07e0*/  IMAD.WIDE.U32 R16, R0, R4, R14 ;  /* 0x0000000400107225 */ /* 0x000fe200078e000e */
[----:B------:R-:W-:Y:S01]  /*07f0*/  ISETP.GE.AND P2, PT, R10, UR6, PT ;  /* 0x000000060a007c0c */ /* 0x000fe2000bf46270 */
[----:B------:R-:W-:Y:S02]  /*0800*/  ULDC.64 UR4, c[0x0][0x280] ;  /* 0x0000a00000047ab9 */ /* 0x000fe40000000a00 */
[----:B------:R-:W-:Y:S01]  /*0810*/  IMAD.IADD R3, R17, 0x1, R3 ;  /* 0x0000000111037824 */ /* 0x000fe200078e0203 */
[----:B------:R-:W-:-:S04]  /*0820*/  LEA R18, P1, R16, UR4, 0x1 ;  /* 0x0000000410127c11 */ /* 0x000fc8000f8208ff */
[----:B------:R-:W-:-:S05]  /*0830*/  LEA.HI.X R19, R16, UR5, R3, 0x1, P1 ;  /* 0x0000000510137c11 */ /* 0x000fca00088f0c03 */
[----:B------:R1:W-:Y:S04]  /*0840*/  @!P5 STG.E.128 desc[UR10][R18.64], RZ ;  /* 0x000000ff1200d986 */ /* 0x0003e8000c101d0a */
[----:B------:R1:W-:Y:S04]  /*0850*/  @!P4 STG.E.128 desc[UR10][R18.64+0x40], RZ ;  /* 0x000040ff1200c986 */ /* 0x0003e8000c101d0a */
[----:B------:R1:W-:Y:S02]  /*0860*/  @!P2 STG.E.128 desc[UR10][R18.64+0x80], RZ ;  /* 0x000080ff1200a986 */ /* 0x0003e4000c101d0a */
.L_x_698:
[----:B------:R-:W-:Y:S05]  /*0870*/  BSYNC B0 ;  /* 0x0000000000007941 */ /* 0x000fea0003800000 */
.L_x_697:
[----:B------:R-:W-:Y:S01]  /*0880*/  BSSY B0, `(.L_x_699) ;  /* 0x0000014000007945 */ /* 0x000fe20003800000 */
[----:B------:R-:W-:-:S03]  /*0890*/  ISETP.GE.OR P5, PT, R0, R183, P6 ;  /* 0x000000b70000720c */ /* 0x000fc600037a6670 */
[----:B------:R-:W-:Y:S10]  /*08a0*/  @P0 BRA `(.L_x_700) ;  /* 0x0000000000440947 */ /* 0x000ff40003800000 */
[----:B------:R-:W-:Y:S01]  /*08b0*/  IADD3 R3, P0, R0, 0x20, RZ ;  /* 0x0000002000037810 */ /* 0x000fe20007f1e0ff */
[----:B------:R-:W-:Y:S01]  /*08c0*/  IMAD.MOV.U32 R14, RZ, RZ, R24 ;  /* 0x000000ffff0e7224 */ /* 0x000fe200078e0018 */
[----:B------:R-:W-:Y:S01]  /*08d0*/  ULDC UR6, c[0x0][0x2d0] ;  /* 0x0000b40000067ab9 */ /* 0x000fe20000000800 */
[----:B------:R-:W-:Y:S01]  /*08e0*/  ULDC.64 UR4, c[0x0][0x280] ;  /* 0x0000a00000047ab9 */ /* 0x000fe20000000a00 */
[----:B------:R-:W-:Y:S01]  /*08f0*/  ISETP.GE.AND P2, PT, R8, UR6, PT ;  /* 0x0000000608007c0c */ /* 0x000fe2000bf46270 */
[----:B------:R-:W-:Y:S01]  /*0900*/  IMAD.X R9, RZ, RZ, R7, P0 ;  /* 0x000000ffff097224 */ /* 0x000fe200000e0607 */
[----:B------:R-:W-:Y:S01]  /*0910*/  ISETP.GE.AND P1, PT, R12, UR6, PT ;  /* 0x000000060c007c0c */ /* 0x000fe2000bf26270 */
[----:B------:R-:W-:Y:S01]  /*0920*/  IMAD.WIDE.U32 R14, R3, R4, R14 ;  /* 0x00000004030e7225 */ /* 0x000fe200078e000e */
[----:B------:R-:W-:-:S03]  /*0930*/  ISETP.GE.AND P0, PT, R10, UR6, PT ;  /* 0x000000060a007c0c */ /* 0x000fc6000bf06270 */
[----:B------:R-:W-:Y:S01]  /*0940*/  IMAD R0, R9, R4, RZ ;  /* 0x0000000409007224 */ /* 0x000fe200078e02ff */
[----:B------:R-:W-:-:S03]  /*0950*/  LEA R4, P4, R14, UR4, 0x1 ;  /* 0x000000040e047c11 */ /* 0x000fc6000f8808ff */
[----:B------:R-:W-:-:S04]  /*0960*/  IMAD R3, R3, R5, R0 ;  /* 0x0000000503037224 */ /* 0x000fc800078e0200 */
[----:B------:R-:W-:-:S05]  /*0970*/  IMAD.IADD R3, R15, 0x1, R3 ;  /* 0x000000010f037824 */ /* 0x000fca00078e0203 */
[----:B------:R-:W-:-:S05]  /*0980*/  LEA.HI.X R5, R14, UR5, R3, 0x1, P4 ;  /* 0x000000050e057c11 */ /* 0x000fca000a0f0c03 */
[----:B------:R2:W-:Y:S04]  /*0990*/  @!P2 STG.E.128 desc[UR10][R4.64], RZ ;  /* 0x000000ff0400a986 */ /* 0x0005e8000c101d0a */
[----:B------:R2:W-:Y:S04]  /*09a0*/  @!P1 STG.E.128 desc[UR10][R4.64+0x40], RZ ;  /* 0x000040ff04009986 */ /* 0x0005e8000c101d0a */
[----:B------:R2:W-:Y:S02]  /*09b0*/  @!P0 STG.E.128 desc[UR10][R4.64+0x80], RZ ;  /* 0x000080ff04008986 */ /* 0x0005e4000c101d0a */
.L_x_700:
[----:B------:R-:W-:Y:S05]  /*09c0*/  BSYNC B0 ;  /* 0x0000000000007941 */ /* 0x000fea0003800000 */
.L_x_699:
[----:B------:R-:W-:Y:S01]  /*09d0*/  ISETP.GE.OR P6, PT, R6, R183, P6 ;  /* 0x000000b70600720c */ /* 0x000fe200037c6670 */
[----:B------:R-:W-:Y:S01]  /*09e0*/  ULDC.64 UR4, c[0x0][0x2b0] ;  /* 0x0000ac0000047ab9 */ /* 0x000fe20000000a00 */
[----:B------:R-:W-:Y:S01]  /*09f0*/  LEA.HI.X.SX32 R7, R11, R7, 0x1, P3 ;  /* 0x000000070b077211 */ /* 0x000fe200018f0eff */
[----:B------:R-:W-:Y:S01]  /*0a00*/  @!P5 IMAD.MOV.U32 R3, RZ, RZ, 0x7f800000 ;  /* 0x7f800000ff03d424 */ /* 0x000fe200078e00ff */
[----:B--2---:R-:W-:-:S04]  /*0a10*/  LEA R4, P0, R2, UR4, 0x2 ;  /* 0x0000000402047c11 */ /* 0x004fc8000f8010ff */
[----:B------:R-:W-:-:S05]  /*0a20*/  LEA.HI.X R5, R2, UR5, R7, 0x2, P0 ;  /* 0x0000000502057c11 */ /* 0x000fca00080f1407 */
[----:B------:R2:W-:Y:S01]  /*0a30*/  @!P5 STG.E desc[UR10][R4.64], R3 ;  /* 0x000000030400d986 */ /* 0x0005e2000c10190a */
[----:B------:R-:W-:Y:S05]  /*0a40*/  @P6 EXIT ;  /* 0x000000000000694d */ /* 0x000fea0003800000 */
[----:B--2---:R-:W-:-:S05]  /*0a50*/  MOV R3, 0x7f800000 ;  /* 0x7f80000000037802 */ /* 0x004fca0000000f00 */
[----:B------:R-:W-:Y:S01]  /*0a60*/  STG.E desc[UR10][R4.64+0x80], R3 ;  /* 0x0000800304007986 */ /* 0x000fe2000c10190a */
[----:B------:R-:W-:Y:S05]  /*0a70*/  EXIT ;  /* 0x000000000000794d */ /* 0x000fea0003800000 */
.L_x_696:
[----:B------:R-:W1:Y:S01]  /*0a80*/  LDC.64 R2, c[0x0][0x368] ;  /* 0x0000da00ff027b82 */ /* 0x000e620000000a00 */
[----:B------:R-:W-:-:S07]  /*0a90*/  IMAD.MOV.U32 R10, RZ, RZ, R11 ;  /* 0x000000ffff0a7224 */ /* 0x000fce00078e000b */
[----:B------:R-:W2:Y:S01]  /*0aa0*/  LDC.64 R4, c[0x0][0x370] ;  /* 0x0000dc00ff047b82 */ /* 0x000ea20000000a00 */
[----:B-1----:R-:W-:-:S04]  /*0ab0*/  ISETP.NE.U32.AND P0, PT, R2, RZ, PT ;  /* 0x000000ff0200720c */ /* 0x002fc80003f05070 */
[----:B------:R-:W-:-:S13]  /*0ac0*/  ISETP.NE.AND.EX P0, PT, R3, RZ, PT, P0 ;  /* 0x000000ff0300720c */ /* 0x000fda0003f05300 */
[----:B------:R-:W1:Y:S02]  /*0ad0*/  @P0 LDC.64 R2, c[0x0][0x368] ;  /* 0x0000da00ff020b82 */ /* 0x000e640000000a00 */
[----:B-1----:R-:W-:-:S05]  /*0ae0*/  @P0 IMAD.WIDE R2, R11, 0x4, R2 ;  /* 0x000000040b020825 */ /* 0x002fca00078e0202 */
[----:B------:R1:W5:Y:S01]  /*0af0*/  @P0 LDG.E R10, desc[UR10][R2.64] ;  /* 0x0000000a020a0981 */ /* 0x000362000c1e1900 */
[----:B--2---:R-:W-:Y:S02]  /*0b00*/  ISETP.NE.U32.AND P0, PT, R4, RZ, PT ;  /* 0x000000ff0400720c */ /* 0x004fe40003f05070 */
[----:B------:R-:W-:Y:S02]  /*0b10*/  CS2R R186, SRZ ;  /* 0x0000000000ba7805 */ /* 0x000fe4000001ff00 */
[----:B------:R-:W-:Y:S02]  /*0b20*/  PLOP3.LUT P6, PT, PT, PT, PT, 0x8, 0x0 ;  /* 0x000000000000781c */ /* 0x000fe40003fce170 */
[----:B------:R-:W-:-:S13]  /*0b30*/  ISETP.NE.AND.EX P0, PT, R5, RZ, PT, P0 ;  /* 0x000000ff0500720c */ /* 0x000fda0003f05300 */
[----:B------:R-:W-:Y:S05]  /*0b40*/  @!P0 BRA `(.L_x_701) ;  /* 0x00000000002c8947 */ /* 0x000fea0003800000 */
[----:B-1----:R-:W1:Y:S01]  /*0b50*/  LDC.64 R2, c[0x0][0x378] ;  /* 0x0000de00ff027b82 */ /* 0x002e620000000a00 */
[----:B------:R-:W-:-:S05]  /*0b60*/  SHF.R.S32.HI R7, RZ, 0x1f, R11 ;  /* 0x0000001fff077819 */ /* 0x000fca000001140b */
[-C--:B-1----:R-:W-:Y:S02]  /*0b70*/  IMAD R0, R7, R2.reuse, RZ ;  /* 0x0000000207007224 */ /* 0x082fe400078e02ff */
[----:B------:R-:W-:-:S04]  /*0b80*/  IMAD.WIDE.U32 R6, R11, R2, RZ ;  /* 0x000000020b067225 */ /* 0x000fc800078e00ff */
[----:B------:R-:W-:Y:S01]  /*0b90*/  IMAD R3, R11, R3, R0 ;  /* 0x000000030b037224 */ /* 0x000fe200078e0200 */
[----:B------:R-:W-:-:S03]  /*0ba0*/  LEA R186, P0, R6, R4, 0x2 ;  /* 0x0000000406ba7211 */ /* 0x000fc600078010ff */
[----:B------:R-:W-:Y:S01]  /*0bb0*/  IMAD.IADD R3, R7, 0x1, R3 ;  /* 0x0000000107037824 */ /* 0x000fe200078e0203 */
[----:B------:R-:W-:-:S04]  /*0bc0*/  ISETP.NE.U32.AND P6, PT, R186, RZ, PT ;  /* 0x000000ffba00720c */ /* 0x000fc80003fc5070 */
[----:B------:R-:W-:-:S05]  /*0bd0*/  SHF.L.U64.HI R6, R6, 0x2, R3 ;  /* 0x0000000206067819 */ /* 0x000fca0000010203 */
[----:B------:R-:W-:-:S05]  /*0be0*/  IMAD.X R187, R6, 0x1, R5, P0 ;  /* 0x0000000106bb7824 */ /* 0x000fca00000e0605 */
[----:B------:R-:W-:-:S13]  /*0bf0*/  ISETP.NE.AND.EX P6, PT, R187, RZ, PT, P6 ;  /* 0x000000ffbb00720c */ /* 0x000fda0003fc5360 */
.L_x_701:
[----:B------:R-:W-:Y:S05]  /*0c00*/  @!P6 BRA `(.L_x_702) ;  /* 0x00000004003ce947 */ /* 0x000fea0003800000 */
[----:B------:R-:W1:Y:S01]  /*0c10*/  LDC R12, c[0x0][0x380] ;  /* 0x0000e000ff0c7b82 */ /* 0x000e620000000800 */
[----:B------:R-:W-:Y:S01]  /*0c20*/  LEA R15, R136, 0xffffff80, 0x7 ;  /* 0xffffff80880f7811 */ /* 0x000fe200078e38ff */
[----:B------:R-:W-:-:S03]  /*0c30*/  ULDC.64 UR4, c[0x0][0x260] ;  /* 0x0000980000047ab9 */ /* 0x000fc60000000a00 */
[----:B------:R-:W-:-:S03]  /*0c40*/  IABS R0, R15 ;  /* 0x0000000f00007213 */ /* 0x000fc60000000000 */
[----:B------:R-:W2:Y:S08]  /*0c50*/  LDC R9, c[0x0][0x278] ;  /* 0x00009e00ff097b82 */ /* 0x000eb00000000800 */
[----:B------:R-:W3:Y:S01]  /*0c60*/  LDC.64 R128, c[0x0][0x248] ;  /* 0x00009200ff807b82 */ /* 0x000ee20000000a00 */
[----:B-1----:R-:W-:-:S04]  /*0c70*/  IABS R3, R12 ;  /* 0x0000000c00037213 */ /* 0x002fc80000000000 */
[----:B------:R-:W1:Y:S08]  /*0c80*/  I2F.RP R6, R3 ;  /* 0x0000000300067306 */ /* 0x000e700000209400 */
[----:B-1----:R-:W1:Y:S02]  /*0c90*/  MUFU.RCP R4, R6 ;  /* 0x0000000600047308 */ /* 0x002e640000001000 */
[----:B-1----:R-:W-:-:S06]  /*0ca0*/  IADD3 R4, R4, 0xffffffe, RZ ;  /* 0x0ffffffe04047810 */ /* 0x002fcc0007ffe0ff */
[----:B------:R-:W1:Y:S02]  /*0cb0*/  F2I.FTZ.U32.TRUNC.NTZ R5, R4 ;  /* 0x0000000400057305 */ /* 0x000e64000021f000 */
[----:B-1----:R-:W-:Y:S01]  /*0cc0*/  IMAD.MOV R2, RZ, RZ, -R5 ;  /* 0x000000ffff027224 */ /* 0x002fe200078e0a05 */
[----:B------:R-:W-:-:S03]  /*0cd0*/  MOV R4, RZ ;  /* 0x000000ff00047202 */ /* 0x000fc60000000f00 */
[----:B------:R-:W-:-:S04]  /*0ce0*/  IMAD R2, R2, R3, RZ ;  /* 0x0000000302027224 */ /* 0x000fc800078e02ff */
[----:B------:R-:W-:-:S04]  /*0cf0*/  IMAD.HI.U32 R5, R5, R2, R4 ;  /* 0x0000000205057227 */ /* 0x000fc800078e0004 */
[----:B------:R-:W-:-:S04]  /*0d00*/  IMAD.MOV.U32 R2, RZ, RZ, R0 ;  /* 0x000000ffff027224 */ /* 0x000fc800078e0000 */
[----:B------:R-:W-:-:S05]  /*0d10*/  IMAD.HI.U32 R13, R5, R2, RZ ;  /* 0x00000002050d7227 */ /* 0x000fca00078e00ff */
[----:B------:R-:W-:-:S05]  /*0d20*/  IADD3 R0, -R13, RZ, RZ ;  /* 0x000000ff0d007210 */ /* 0x000fca0007ffe1ff */
[----:B------:R-:W-:-:S05]  /*0d30*/  IMAD R0, R3, R0, R2 ;  /* 0x0000000003007224 */ /* 0x000fca00078e0202 */
[----:B------:R-:W-:-:S13]  /*0d40*/  ISETP.GT.U32.AND P1, PT, R3, R0, PT ;  /* 0x000000000300720c */ /* 0x000fda0003f24070 */
[----:B------:R-:W-:Y:S01]  /*0d50*/  @!P1 IMAD.IADD R0, R0, 0x1, -R3 ;  /* 0x0000000100009824 */ /* 0x000fe200078e0a03 */
[----:B------:R-:W-:Y:S02]  /*0d60*/  @!P1 IADD3 R13, R13, 0x1, RZ ;  /* 0x000000010d0d9810 */ /* 0x000fe40007ffe0ff */
[----:B------:R-:W-:Y:S02]  /*0d70*/  ISETP.NE.AND P1, PT, R12, RZ, PT ;  /* 0x000000ff0c00720c */ /* 0x000fe40003f25270 */
[----:B------:R-:W-:Y:S02]  /*0d80*/  ISETP.GE.U32.AND P2, PT, R0, R3, PT ;  /* 0x000000030000720c */ /* 0x000fe40003f46070 */
[----:B------:R-:W-:-:S04]  /*0d90*/  LOP3.LUT R0, R15, R12, RZ, 0x3c, !PT ;  /* 0x0000000c0f007212 */ /* 0x000fc800078e3cff */
[----:B------:R-:W-:-:S07]  /*0da0*/  ISETP.GE.AND P0, PT, R0, RZ, PT ;  /* 0x000000ff0000720c */ /* 0x000fce0003f06270 */
[----:B------:R-:W-:-:S06]  /*0db0*/  @P2 VIADD R13, R13, 0x1 ;  /* 0x000000010d0d2836 */ /* 0x000fcc0000000000 */
[----:B------:R-:W-:Y:S02]  /*0dc0*/  @!P0 IADD3 R13, -R13, RZ, RZ ;  /* 0x000000ff0d0d8210 */ /* 0x000fe40007ffe1ff */
[----:B------:R-:W-:-:S05]  /*0dd0*/  @!P1 LOP3.LUT R13, RZ, R12, RZ, 0x33, !PT ;  /* 0x0000000cff0d9212 */ /* 0x000fca00078e33ff */
[----:B------:R-:W-:-:S05]  /*0de0*/  IMAD.WIDE R16, R13, 0x4, R186 ;  /* 0x000000040d107825 */ /* 0x000fca00078e02ba */
[----:B------:R-:W4:Y:S01]  /*0df0*/  LDG.E R0, desc[UR10][R16.64] ;  /* 0x0000000a10007981 */ /* 0x000f22000c1e1900 */
[----:B--2---:R-:W-:Y:S02]  /*0e00*/  IABS R2, R9 ;  /* 0x0000000900027213 */ /* 0x004fe40000000000 */
[----:B-----5:R-:W-:Y:S02]  /*0e10*/  IADD3 R10, -R13, RZ, RZ ;  /* 0x000000ff0d0a7210 */ /* 0x020fe40007ffe1ff */
[----:B------:R-:W1:Y:S03]  /*0e20*/  I2F.RP R5, R2 ;  /* 0x0000000200057306 */ /* 0x000e660000209400 */
[----:B------:R-:W-:-:S05]  /*0e30*/  IMAD R15, R12, R10, R15 ;  /* 0x0000000a0c0f7224 */ /* 0x000fca00078e020f */
[----:B------:R-:W-:Y:S01]  /*0e40*/  SHF.R.S32.HI R13, RZ, 0x1f, R15 ;  /* 0x0000001fff0d7819 */ /* 0x000fe2000001140f */
[----:B-1----:R-:W1:Y:S02]  /*0e50*/  MUFU.RCP R6, R5 ;  /* 0x0000000500067308 */ /* 0x002e640000001000 */
[----:B-1----:R-:W-:-:S06]  /*0e60*/  VIADD R6, R6, 0xffffffe ;  /* 0x0ffffffe06067836 */ /* 0x002fcc0000000000 */
[----:B------:R-:W1:Y:S02]  /*0e70*/  F2I.FTZ.U32.TRUNC.NTZ R7, R6 ;  /* 0x0000000600077305 */ /* 0x000e64000021f000 */
[----:B-1----:R-:W-:Y:S01]  /*0e80*/  IADD3 R3, RZ, -R7, RZ ;  /* 0x80000007ff037210 */ /* 0x002fe20007ffe0ff */
[----:B------:R-:W-:-:S04]  /*0e90*/  IMAD.MOV.U32 R6, RZ, RZ, RZ ;  /* 0x000000ffff067224 */ /* 0x000fc800078e00ff */
[----:B------:R-:W-:Y:S01]  /*0ea0*/  IMAD R4, R3, R2, RZ ;  /* 0x0000000203047224 */ /* 0x000fe200078e02ff */
[----:B------:R-:W-:-:S03]  /*0eb0*/  IABS R3, R24 ;  /* 0x0000001800037213 */ /* 0x000fc60000000000 */
[----:B------:R-:W-:Y:S01]  /*0ec0*/  IMAD.HI.U32 R7, R7, R4, R6 ;  /* 0x0000000407077227 */ /* 0x000fe200078e0006 */
[----:B------:R-:W-:-:S05]  /*0ed0*/  MOV R4, R3 ;  /* 0x0000000300047202 */ /* 0x000fca0000000f00 */
[----:B------:R-:W-:-:S04]  /*0ee0*/  IMAD.HI.U32 R8, R7, R4, RZ ;  /* 0x0000000407087227 */ /* 0x000fc800078e00ff */
[----:B------:R-:W-:-:S04]  /*0ef0*/  IMAD.MOV R3, RZ, RZ, -R8 ;  /* 0x000000ffff037224 */ /* 0x000fc800078e0a08 */
[C---:B------:R-:W-:Y:S02]  /*0f00*/  IMAD R3, R2.reuse, R3, R4 ;  /* 0x0000000302037224 */ /* 0x040fe400078e0204 */
[----:B------:R-:W1:Y:S03]  /*0f10*/  LDC.64 R4, c[0x0][0x230] ;  /* 0x00008c00ff047b82 */ /* 0x000e660000000a00 */
[----:B------:R-:W-:-:S13]  /*0f20*/  ISETP.GT.U32.AND P1, PT, R2, R3, PT ;  /* 0x000000030200720c */ /* 0x000fda0003f24070 */
[-C--:B------:R-:W-:Y:S01]  /*0f30*/  @!P1 IADD3 R3, R3, -R2.reuse, RZ ;  /* 0x8000000203039210 */ /* 0x080fe20007ffe0ff */
[----:B------:R-:W-:Y:S01]  /*0f40*/  @!P1 VIADD R8, R8, 0x1 ;  /* 0x0000000108089836 */ /* 0x000fe20000000000 */
[----:B------:R-:W-:Y:S02]  /*0f50*/  ISETP.NE.AND P1, PT, R9, RZ, PT ;  /* 0x000000ff0900720c */ /* 0x000fe40003f25270 */
[----:B------:R-:W-:Y:S02]  /*0f60*/  ISETP.GE.U32.AND P2, PT, R3, R2, PT ;  /* 0x000000020300720c */ /* 0x000fe40003f46070 */
[----:B------:R-:W-:-:S04]  /*0f70*/  LOP3.LUT R2, R24, R9, RZ, 0x3c, !PT ;  /* 0x0000000918027212 */ /* 0x000fc800078e3cff */
[----:B------:R-:W-:Y:S02]  /*0f80*/  ISETP.GE.AND P0, PT, R2, RZ, PT ;  /* 0x000000ff0200720c */ /* 0x000fe40003f06270 */
[----:B------:R-:W2:Y:S05]  /*0f90*/  LDC.64 R2, c[0x0][0x238] ;  /* 0x00008e00ff027b82 */ /* 0x000eaa0000000a00 */
[----:B------:R-:W-:-:S06]  /*0fa0*/  @P2 VIADD R8, R8, 0x1 ;  /* 0x0000000108082836 */ /* 0x000fcc0000000000 */
[----:B------:R-:W-:Y:S02]  /*0fb0*/  @!P0 IADD3 R8, -R8, RZ, RZ ;  /* 0x000000ff08088210 */ /* 0x000fe40007ffe1ff */
[----:B------:R-:W-:-:S04]  /*0fc0*/  @!P1 LOP3.LUT R8, RZ, R9, RZ, 0x33, !PT ;  /* 0x00000009ff089212 */ /* 0x000fc800078e33ff */
[----:B------:R-:W-:Y:S02]  /*0fd0*/  SHF.R.S32.HI R9, RZ, 0x1f, R8 ;  /* 0x0000001fff097819 */ /* 0x000fe40000011408 */
[----:B----4-:R-:W-:Y:S01]  /*0fe0*/  SHF.R.S32.HI R7, RZ, 0x1f, R0 ;  /* 0x0000001fff077819 */ /* 0x010fe20000011400 */
[----:B-1----:R-:W-:-:S04]  /*0ff0*/  IMAD.WIDE.U32 R16, R0, R4, RZ ;  /* 0x0000000400107225 */ /* 0x002fc800078e00ff */
[----:B------:R-:W-:Y:S02]  /*1000*/  IMAD R6, R7, R4, RZ ;  /* 0x0000000407067224 */ /* 0x000fe400078e02ff */
[----:B---3--:R-:W-:Y:S02]  /*1010*/  IMAD R4, R13, R128, RZ ;  /* 0x000000800d047224 */ /* 0x008fe400078e02ff */
[----:B------:R-:W-:Y:S02]  /*1020*/  IMAD R5, R0, R5, R6 ;  /* 0x0000000500057224 */ /* 0x000fe400078e0206 */
[----:B------:R-:W-:Y:S02]  /*1030*/  IMAD R4, R15, R129, R4 ;  /* 0x000000810f047224 */ /* 0x000fe400078e0204 */
[----:B--2---:R-:W-:Y:S01]  /*1040*/  IMAD R7, R7, R2, RZ ;  /* 0x0000000207077224 */ /* 0x004fe200078e02ff */
[----:B------:R-:W-:Y:S01]  /*1050*/  IADD3 R17, R17, R5, RZ ;  /* 0x0000000511117210 */ /* 0x000fe20007ffe0ff */
[----:B------:R-:W-:-:S02]  /*1060*/  IMAD R5, R9, UR4, RZ ;  /* 0x0000000409057c24 */ /* 0x000fc4000f8e02ff */
[----:B------:R-:W-:Y:S02]  /*1070*/  IMAD R3, R0, R3, R7 ;  /* 0x0000000300037224 */ /* 0x000fe400078e0207 */
[----:B------:R-:W-:-:S04]  /*1080*/  IMAD.WIDE.U32 R16, R15, R128, R16 ;  /* 0x000000800f107225 */ /* 0x000fc800078e0010 */
[----:B------:R-:W-:Y:S02]  /*1090*/  IMAD.IADD R17, R17, 0x1, R4 ;  /* 0x0000000111117824 */ /* 0x000fe400078e0204 */
[----:B------:R-:W-:-:S04]  /*10a0*/  IMAD.WIDE.U32 R20, R0, R2, RZ ;  /* 0x0000000200147225 */ /* 0x000fc800078e00ff */
[C---:B------:R-:W-:Y:S01]  /*10b0*/  IMAD R5, R8.reuse, UR5, R5 ;  /* 0x0000000508057c24 */ /* 0x040fe2000f8e0205 */
[----:B------:R-:W-:Y:S01]  /*10c0*/  IADD3 R6, R21, R3, RZ ;  /* 0x0000000315067210 */ /* 0x000fe20007ffe0ff */
[----:B------:R-:W-:-:S05]  /*10d0*/  IMAD.WIDE.U32 R22, R8, UR4, R16 ;  /* 0x0000000408167c25 */ /* 0x000fca000f8e0010 */
[----:B------:R-:W-:Y:S01]  /*10e0*/  IADD3 R0, R23, R5, RZ ;  /* 0x0000000517007210 */ /* 0x000fe20007ffe0ff */
[----:B------:R-:W-:Y:S06]  /*10f0*/  BRA `(.L_x_703) ;  /* 0x0000000400287947 */ /* 0x000fec0003800000 */
.L_x_702:
[----:B------:R-:W1:Y:S01]  /*1100*/  LDC R9, c[0x0][0x278] ;  /* 0x00009e00ff097b82 */ /* 0x000e620000000800 */
[----:B------:R-:W-:Y:S02]  /*1110*/  ISETP.NE.AND P3, PT, R17, -0x1, PT ;  /* 0xffffffff1100780c */ /* 0x000fe40003f65270 */
[----:B------:R-:W-:-:S04]  /*1120*/  LEA R15, R136, 0xffffff80, 0x7 ;  /* 0xffffff80880f7811 */ /* 0x000fc800078e38ff */
[----:B------:R-:W-:-:S07]  /*1130*/  SHF.R.S32.HI R13, RZ, 0x1f, R15 ;  /* 0x0000001fff0d7819 */ /* 0x000fce000001140f */
[----:B------:R-:W2:Y:S01]  /*1140*/  @P3 LDC.64 R128, c[0x0][0x248] ;  /* 0x00009200ff803b82 */ /* 0x000ea20000000a00 */
[----:B------:R-:W-:Y:S01]  /*1150*/  @P3 IMAD.IADD R20, R12, 0x1, R17 ;  /* 0x000000010c143824 */ /* 0x000fe200078e0211 */
[----:B-1----:R-:W-:-:S04]  /*1160*/  IABS R3, R9 ;  /* 0x0000000900037213 */ /* 0x002fc80000000000 */
[----:B------:R-:W1:Y:S01]  /*1170*/  I2F.RP R6, R3 ;  /* 0x0000000300067306 */ /* 0x000e620000209400 */
[C---:B--2---:R-:W-:Y:S02]  /*1180*/  @P3 IMAD R7, R20.reuse, R129, RZ ;  /* 0x0000008114073224 */ /* 0x044fe400078e02ff */
[----:B------:R-:W-:-:S05]  /*1190*/  @P3 IMAD.WIDE.U32 R20, R20, R128, RZ ;  /* 0x0000008014143225 */ /* 0x000fca00078e00ff */
[----:B-1----:R-:W1:Y:S01]  /*11a0*/  MUFU.RCP R4, R6 ;  /* 0x0000000600047308 */ /* 0x002e620000001000 */
[----:B------:R-:W-:Y:S01]  /*11b0*/  @P3 IADD3 R7, R21, R7, RZ ;  /* 0x0000000715073210 */ /* 0x000fe20007ffe0ff */
[----:B-1----:R-:W-:Y:S01]  /*11c0*/  VIADD R4, R4, 0xffffffe ;  /* 0x0ffffffe04047836 */ /* 0x002fe20000000000 */
[----:B------:R-:W-:-:S05]  /*11d0*/  @P3 MOV R6, R20 ;  /* 0x0000001400063202 */ /* 0x000fca0000000f00 */
[----:B------:R-:W1:Y:S02]  /*11e0*/  F2I.FTZ.U32.TRUNC.NTZ R5, R4 ;  /* 0x0000000400057305 */ /* 0x000e64000021f000 */
[----:B-1----:R-:W-:Y:S01]  /*11f0*/  IMAD.MOV R0, RZ, RZ, -R5 ;  /* 0x000000ffff007224 */ /* 0x002fe200078e0a05 */
[----:B------:R-:W-:-:S03]  /*1200*/  MOV R4, RZ ;  /* 0x000000ff00047202 */ /* 0x000fc60000000f00 */
[----:B------:R-:W-:Y:S01]  /*1210*/  IMAD R2, R0, R3, RZ ;  /* 0x0000000300027224 */ /* 0x000fe200078e02ff */
[----:B------:R-:W-:-:S03]  /*1220*/  IABS R0, R24 ;  /* 0x0000001800007213 */ /* 0x000fc60000000000 */
[----:B------:R-:W-:-:S04]  /*1230*/  IMAD.HI.U32 R5, R5, R2, R4 ;  /* 0x0000000205057227 */ /* 0x000fc800078e0004 */
[----:B------:R-:W-:-:S04]  /*1240*/  IMAD.MOV.U32 R2, RZ, RZ, R0 ;  /* 0x000000ffff027224 */ /* 0x000fc800078e0000 */
[----:B------:R-:W-:Y:S02]  /*1250*/  IMAD.HI.U32 R8, R5, R2, RZ ;  /* 0x0000000205087227 */ /* 0x000fe400078e00ff */
[----:B------:R-:W1:Y:S02]  /*1260*/  @P3 LDC.64 R4, c[0x0][0x250] ;  /* 0x00009400ff043b82 */ /* 0x000e640000000a00 */
[----:B------:R-:W-:-:S04]  /*1270*/  IMAD.MOV R0, RZ, RZ, -R8 ;  /* 0x000000ffff007224 */ /* 0x000fc800078e0a08 */
[----:B------:R-:W-:-:S05]  /*1280*/  IMAD R0, R3, R0, R2 ;  /* 0x0000000003007224 */ /* 0x000fca00078e0202 */
[----:B------:R-:W-:-:S13]  /*1290*/  ISETP.GT.U32.AND P0, PT, R3, R0, PT ;  /* 0x000000000300720c */ /* 0x000fda0003f04070 */
[-C--:B------:R-:W-:Y:S02]  /*12a0*/  @!P0 IADD3 R0, R0, -R3.reuse, RZ ;  /* 0x8000000300008210 */ /* 0x080fe40007ffe0ff */
[----:B------:R-:W-:Y:S02]  /*12b0*/  @!P0 IADD3 R8, R8, 0x1, RZ ;  /* 0x0000000108088810 */ /* 0x000fe40007ffe0ff */
[----:B------:R-:W-:Y:S02]  /*12c0*/  ISETP.GE.U32.AND P2, PT, R0, R3, PT ;  /* 0x000000030000720c */ /* 0x000fe40003f46070 */
[----:B------:R-:W2:Y:S01]  /*12d0*/  LDC.64 R2, c[0x0][0x260] ;  /* 0x00009800ff027b82 */ /* 0x000ea20000000a00 */
[----:B------:R-:W-:Y:S02]  /*12e0*/  LOP3.LUT R0, R24, R9, RZ, 0x3c, !PT ;  /* 0x0000000918007212 */ /* 0x000fe400078e3cff */
[----:B------:R-:W-:Y:S02]  /*12f0*/  ISETP.NE.AND P0, PT, R9, RZ, PT ;  /* 0x000000ff0900720c */ /* 0x000fe40003f05270 */
[----:B------:R-:W-:-:S06]  /*1300*/  ISETP.GE.AND P1, PT, R0, RZ, PT ;  /* 0x000000ff0000720c */ /* 0x000fcc0003f26270 */
[----:B------:R-:W-:-:S07]  /*1310*/  @P2 VIADD R8, R8, 0x1 ;  /* 0x0000000108082836 */ /* 0x000fce0000000000 */
[----:B------:R-:W-:Y:S01]  /*1320*/  @!P1 IMAD.MOV R8, RZ, RZ, -R8 ;  /* 0x000000ffff089224 */ /* 0x000fe200078e0a08 */
[----:B-1----:R-:W-:Y:S06]  /*1330*/  @P3 BRA `(.L_x_704) ;  /* 0x0000000000303947 */ /* 0x002fec0003800000 */
[----:B------:R-:W1:Y:S01]  /*1340*/  LDC.64 R128, c[0x0][0x248] ;  /* 0x00009200ff807b82 */ /* 0x000e620000000a00 */
[----:B------:R-:W-:-:S07]  /*1350*/  SHF.R.S32.HI R21, RZ, 0x1f, R12 ;  /* 0x0000001fff157819 */ /* 0x000fce000001140c */
[----:B------:R-:W3:Y:S01]  /*1360*/  LDC.64 R6, c[0x0][0x230] ;  /* 0x00008c00ff067b82 */ /* 0x000ee20000000a00 */
[-C--:B-1----:R-:W-:Y:S01]  /*1370*/  IMAD R14, R21, R128.reuse, RZ ;  /* 0x00000080150e7224 */ /* 0x082fe200078e02ff */
[----:B-----5:R-:W-:Y:S01]  /*1380*/  SHF.R.S32.HI R21, RZ, 0x1f, R10 ;  /* 0x0000001fff157819 */ /* 0x020fe2000001140a */
[----:B------:R-:W-:-:S04]  /*1390*/  IMAD.WIDE.U32 R22, R12, R128, RZ ;  /* 0x000000800c167225 */ /* 0x000fc800078e00ff */
[----:B------:R-:W-:Y:S02]  /*13a0*/  IMAD R14, R12, R129, R14 ;  /* 0x000000810c0e7224 */ /* 0x000fe400078e020e */
[----:B---3--:R-:W-:-:S03]  /*13b0*/  IMAD R0, R21, R6, RZ ;  /* 0x0000000615007224 */ /* 0x008fc600078e02ff */
[----:B------:R-:W-:Y:S01]  /*13c0*/  IADD3 R23, R23, R14, RZ ;  /* 0x0000000e17177210 */ /* 0x000fe20007ffe0ff */
[C---:B------:R-:W-:Y:S02]  /*13d0*/  IMAD R0, R10.reuse, R7, R0 ;  /* 0x000000070a007224 */ /* 0x040fe400078e0200 */
[----:B------:R-:W-:-:S05]  /*13e0*/  IMAD.WIDE.U32 R6, R10, R6, R22 ;  /* 0x000000060a067225 */ /* 0x000fca00078e0016 */
[----:B------:R-:W-:-:S07]  /*13f0*/  IADD3 R7, R7, R0, RZ ;  /* 0x0000000007077210 */ /* 0x000fce0007ffe0ff */
.L_x_704:
[----:B------:R-:W-:Y:S01]  /*1400*/  IMAD R0, R13, R128, RZ ;  /* 0x000000800d007224 */ /* 0x000fe200078e02ff */
[----:B------:R-:W-:Y:S01]  /*1410*/  @!P0 LOP3.LUT R8, RZ, R9, RZ, 0x33, !PT ;  /* 0x00000009ff088212 */ /* 0x000fe200078e33ff */
[----:B------:R-:W-:Y:S01]  /*1420*/  IMAD.WIDE.U32 R22, R128, R15, R6 ;  /* 0x0000000f80167225 */ /* 0x000fe200078e0006 */
[----:B------:R-:W-:Y:S02]  /*1430*/  @P3 IADD3 R6, R12, R17, RZ ;  /* 0x000000110c063210 */ /* 0x000fe40007ffe0ff */
[----:B------:R-:W-:Y:S01]  /*1440*/  SHF.R.S32.HI R9, RZ, 0x1f, R8 ;  /* 0x0000001fff097819 */ /* 0x000fe20000011408 */
[----:B------:R-:W-:Y:S02]  /*1450*/  IMAD R7, R129, R15, R0 ;  /* 0x0000000f81077224 */ /* 0x000fe400078e0200 */
[----:B------:R-:W-:-:S03]  /*1460*/  @P3 IMAD.WIDE.U32 R20, R6, R4, RZ ;  /* 0x0000000406143225 */ /* 0x000fc600078e00ff */
[----:B------:R-:W-:Y:S01]  /*1470*/  IADD3 R23, R23, R7, RZ ;  /* 0x0000000717177210 */ /* 0x000fe20007ffe0ff */
[-C--:B--2---:R-:W-:Y:S02]  /*1480*/  IMAD R0, R9, R2.reuse, RZ ;  /* 0x0000000209007224 */ /* 0x084fe400078e02ff */
[----:B------:R-:W-:Y:S02]  /*1490*/  @P3 IMAD R6, R6, R5, R21 ;  /* 0x0000000506063224 */ /* 0x000fe400078e0215 */
[----:B------:R-:W-:-:S04]  /*14a0*/  IMAD.WIDE.U32 R22, R8, R2, R22 ;  /* 0x0000000208167225 */ /* 0x000fc800078e0016 */
[----:B------:R-:W-:-:S05]  /*14b0*/  IMAD R0, R8, R3, R0 ;  /* 0x0000000308007224 */ /* 0x000fca00078e0200 */
[----:B------:R-:W-:Y:S01]  /*14c0*/  IADD3 R0, R23, R0, RZ ;  /* 0x0000000017007210 */ /* 0x000fe20007ffe0ff */
[----:B------:R-:W-:Y:S06]  /*14d0*/  @P3 BRA `(.L_x_703) ;  /* 0x0000000000303947 */ /* 0x000fec0003800000 */
[----:B------:R-:W1:Y:S01]  /*14e0*/  LDC.64 R4, c[0x0][0x250] ;  /* 0x00009400ff047b82 */ /* 0x000e620000000a00 */
[----:B------:R-:W-:-:S07]  /*14f0*/  SHF.R.S32.HI R7, RZ, 0x1f, R12 ;  /* 0x0000001fff077819 */ /* 0x000fce000001140c */
[----:B------:R-:W2:Y:S01]  /*1500*/  LDC.64 R2, c[0x0][0x238] ;  /* 0x00008e00ff027b82 */ /* 0x000ea20000000a00 */
[-C--:B-1----:R-:W-:Y:S01]  /*1510*/  IMAD R6, R7, R4.reuse, RZ ;  /* 0x0000000407067224 */ /* 0x082fe200078e02ff */
[----:B-----5:R-:W-:Y:S01]  /*1520*/  SHF.R.S32.HI R7, RZ, 0x1f, R10 ;  /* 0x0000001fff077819 */ /* 0x020fe2000001140a */
[----:B------:R-:W-:-:S04]  /*1530*/  IMAD.WIDE.U32 R16, R12, R4, RZ ;  /* 0x000000040c107225 */ /* 0x000fc800078e00ff */
[----:B------:R-:W-:Y:S02]  /*1540*/  IMAD R5, R12, R5, R6 ;  /* 0x000000050c057224 */ /* 0x000fe400078e0206 */
[----:B--2---:R-:W-:-:S03]  /*1550*/  IMAD R7, R7, R2, RZ ;  /* 0x0000000207077224 */ /* 0x004fc600078e02ff */
[----:B------:R-:W-:Y:S01]  /*1560*/  IADD3 R17, R17, R5, RZ ;  /* 0x0000000511117210 */ /* 0x000fe20007ffe0ff */
[C---:B------:R-:W-:Y:S02]  /*1570*/  IMAD R3, R10.reuse, R3, R7 ;  /* 0x000000030a037224 */ /* 0x040fe400078e0207 */
[----:B------:R-:W-:-:S05]  /*1580*/  IMAD.WIDE.U32 R20, R10, R2, R16 ;  /* 0x000000020a147225 */ /* 0x000fca00078e0010 */
[----:B------:R-:W-:-:S07]  /*1590*/  IADD3 R6, R21, R3, RZ ;  /* 0x0000000315067210 */ /* 0x000fce0007ffe0ff */
.L_x_703:
[----:B------:R-:W-:Y:S01]  /*15a0*/  ISETP.NE.AND P0, PT, R180, -0x1, PT ;  /* 0xffffffffb400780c */ /* 0x000fe20003f05270 */
[----:B------:R-:W1:Y:S01]  /*15b0*/  S2UR UR8, SR_CgaCtaId ;  /* 0x00000000000879c3 */ /* 0x000e620000008800 */
[----:B------:R-:W-:Y:S01]  /*15c0*/  SHF.R.S32.HI R14, RZ, 0x1f, R121 ;  /* 0x0000001fff0e7819 */ /* 0x000fe20000011479 */
[----:B------:R-:W-:Y:S01]  /*15d0*/  IMAD.IADD R23, R183, 0x1, -R126 ;  /* 0x00000001b7177824 */ /* 0x000fe200078e0a7e */
[----:B------:R-:W-:Y:S01]  /*15e0*/  ULDC.64 UR4, c[0x0][0x268] ;  /* 0x00009a0000047ab9 */ /* 0x000fe20000000a00 */
[----:B------:R-:W-:Y:S01]  /*15f0*/  ULDC.64 UR6, c[0x0][0x258] ;  /* 0x0000960000067ab9 */ /* 0x000fe20000000a00 */
[CC--:B------:R-:W-:Y:S01]  /*1600*/  LEA.HI R21, R14.reuse, R121.reuse, RZ, 0x2 ;  /* 0x000000790e157211 */ /* 0x0c0fe200078f10ff */
[----:B------:R-:W-:Y:S01]  /*1610*/  IMAD R9, R9, UR4, RZ ;  /* 0x0000000409097c24 */ /* 0x000fe2000f8e02ff */
[----:B------:R-:W-:Y:S01]  /*1620*/  LEA.HI R12, R14, R121, RZ, 0x3 ;  /* 0x000000790e0c7211 */ /* 0x000fe200078f18ff */
[----:B------:R-:W-:Y:S01]  /*1630*/  VIADD R181, R136, 0xffffffff ;  /* 0xffffffff88b57836 */ /* 0x000fe20000000000 */
[----:B------:R-:W-:Y:S01]  /*1640*/  LOP3.LUT R184, R21, 0xfffffffc, RZ, 0xc0, !PT ;  /* 0xfffffffc15b87812 */ /* 0x000fe200078ec0ff */
[----:B------:R-:W-:Y:S01]  /*1650*/  UMOV UR9, 0x400 ;  /* 0x0000040000097882 */ /* 0x000fe20000000000 */
[----:B------:R-:W-:Y:S01]  /*1660*/  SHF.R.S32.HI R7, RZ, 0x3, R12 ;  /* 0x00000003ff077819 */ /* 0x000fe2000001140c */
[----:B------:R-:W2:Y:S01]  /*1670*/  @!P0 LDC.64 R2, c[0x0][0x228] ;  /* 0x00008a00ff028b82 */ /* 0x000ea20000000a00 */
[----:B------:R-:W-:Y:S01]  /*1680*/  SHF.R.S32.HI R16, RZ, 0x2, R21 ;  /* 0x00000002ff107819 */ /* 0x000fe20000011415 */
[----:B------:R-:W-:Y:S01]  /*1690*/  IMAD.IADD R184, R121, 0x1, -R184 ;  /* 0x0000000179b87824 */ /* 0x000fe200078e0ab8 */
[----:B------:R-:W-:Y:S01]  /*16a0*/  @!P0 SHF.R.S32.HI R25, RZ, 0x1f, R11 ;  /* 0x0000001fff198819 */ /* 0x000fe2000001140b */
[----:B------:R-:W-:Y:S01]  /*16b0*/  IMAD.SHL.U32 R27, R7, 0x40, RZ ;  /* 0x00000040071b7824 */ /* 0x000fe200078e00ff */
[CC--:B------:R-:W-:Y:S01]  /*16c0*/  ISETP.GE.AND P4, PT, R16.reuse, R23.reuse, PT ;  /* 0x000000171000720c */ /* 0x0c0fe20003f86270 */
[----:B-----5:R-:W-:Y:S01]  /*16d0*/  VIADD R10, R16, 0x20 ;  /* 0x00000020100a7836 */ /* 0x020fe20000000000 */
[----:B------:R-:W-:Y:S01]  /*16e0*/  SHF.L.U32 R184, R184, 0x3, RZ ;  /* 0x00000003b8b87819 */ /* 0x000fe200000006ff */
[----:B------:R-:W3:Y:S01]  /*16f0*/  @P0 LDC.64 R4, c[0x0][0x240] ;  /* 0x00009000ff040b82 */ /* 0x000ee20000000a00 */
[----:B------:R-:W-:Y:S01]  /*1700*/  LOP3.LUT R27, R27, 0xc0, RZ, 0xc0, !PT ;  /* 0x000000c01b1b7812 */ /* 0x000fe200078ec0ff */
[----:B------:R-:W-:Y:S01]  /*1710*/  BSSY B0, `(.L_x_705) ;  /* 0x0000050000007945 */ /* 0x000fe20003800000 */
[----:B------:R-:W-:Y:S01]  /*1720*/  ISETP.GE.AND P2, PT, R10, R23, PT ;  /* 0x000000170a00720c */ /* 0x000fe20003f46270 */
[----:B------:R-:W-:Y:S01]  /*1730*/  VIADD R175, R184, 0x20 ;  /* 0x00000020b8af7836 */ /* 0x000fe20000000000 */
[----:B------:R-:W-:-:S02]  /*1740*/  LOP3.LUT R23, R27, 0x18, R184, 0xf8, !PT ;  /* 0x000000181b177812 */ /* 0x000fc400078ef8b8 */
[----:B------:R-:W-:Y:S02]  /*1750*/  SHF.R.U32.HI R182, RZ, 0x3, R27 ;  /* 0x00000003ffb67819 */ /* 0x000fe4000001161b */
[----:B------:R-:W-:Y:S02]  /*1760*/  LEA.HI R21, R21, R16, RZ, 0x1 ;  /* 0x0000001015157211 */ /* 0x000fe400078f08ff */
[----:B------:R-:W-:Y:S02]  /*1770*/  LEA.HI R124, R14, R121, RZ, 0x5 ;  /* 0x000000790e7c7211 */ /* 0x000fe400078f28ff */
[----:B------:R-:W-:Y:S02]  /*1780*/  LOP3.LUT R21, R21, 0x7fffffe, RZ, 0xc0, !PT ;  /* 0x07fffffe15157812 */ /* 0x000fe400078ec0ff */
[----:B------:R-:W-:Y:S01]  /*1790*/  IADD3 R20, P1, R184, R20, RZ ;  /* 0x00000014b8147210 */ /* 0x000fe20007f3e0ff */
[----:B--2---:R-:W-:Y:S01]  /*17a0*/  @!P0 IMAD R26, R25, R2, RZ ;  /* 0x00000002191a8224 */ /* 0x004fe200078e02ff */
[----:B------:R-:W-:-:S02]  /*17b0*/  SHF.R.S32.HI R125, RZ, 0x5, R124 ;  /* 0x00000005ff7d7819 */ /* 0x000fc4000001147c */
[C---:B------:R-:W-:Y:S01]  /*17c0*/  IADD3 R22, P3, R184.reuse, R22, RZ ;  /* 0x00000016b8167210 */ /* 0x040fe20007f7e0ff */
[----:B------:R-:W-:Y:S01]  /*17d0*/  @!P0 IMAD R3, R11, R3, R26 ;  /* 0x000000030b038224 */ /* 0x000fe200078e021a */
[----:B------:R-:W-:Y:S01]  /*17e0*/  LOP3.LUT R182, R23, R182, RZ, 0x3c, !PT ;  /* 0x000000b617b67212 */ /* 0x000fe200078e3cff */
[----:B------:R-:W-:Y:S01]  /*17f0*/  @!P0 IMAD.WIDE.U32 R26, R11, R2, RZ ;  /* 0x000000020b1a8225 */ /* 0x000fe200078e00ff */
[----:B------:R-:W-:Y:S02]  /*1800*/  SHF.R.S32.HI R17, RZ, 0x1f, R16 ;  /* 0x0000001fff117819 */ /* 0x000fe40000011410 */
[----:B------:R-:W-:Y:S01]  /*1810*/  IADD3 R174, R184, 0x40, RZ ;  /* 0x00000040b8ae7810 */ /* 0x000fe20007ffe0ff */
[----:B---3--:R-:W-:-:S04]  /*1820*/  @P0 IMAD.WIDE.U32 R28, R180, R4, RZ ;  /* 0x00000004b41c0225 */ /* 0x008fc800078e00ff */
[----:B------:R-:W-:Y:S02]  /*1830*/  @P0 IMAD R5, R180, R5, R29 ;  /* 0x00000005b4050224 */ /* 0x000fe400078e021d */
[----:B------:R-:W-:Y:S01]  /*1840*/  @P0 IMAD.MOV.U32 R2, RZ, RZ, R28 ;  /* 0x000000ffff020224 */ /* 0x000fe200078e001c */
[----:B------:R-:W-:Y:S01]  /*1850*/  @!P0 MOV R2, R26 ;  /* 0x0000001a00028202 */ /* 0x000fe20000000f00 */
[----:B------:R-:W-:Y:S01]  /*1860*/  @!P0 IMAD.IADD R5, R27, 0x1, R3 ;  /* 0x000000011b058824 */ /* 0x000fe200078e0203 */
[----:B------:R-:W-:Y:S01]  /*1870*/  SHF.R.S32.HI R3, RZ, 0x1f, R184 ;  /* 0x0000001fff037819 */ /* 0x000fe200000114b8 */
[----:B------:R-:W-:Y:S01]  /*1880*/  IMAD.IADD R4, R16, 0x1, -R21 ;  /* 0x0000000110047824 */ /* 0x000fe200078e0a15 */
[----:B------:R-:W-:Y:S01]  /*1890*/  SHF.R.S32.HI R27, RZ, 0x1f, R24 ;  /* 0x0000001fff1b7819 */ /* 0x000fe20000011418 */
[----:B------:R-:W-:Y:S01]  /*18a0*/  IMAD.WIDE R18, R19, 0x40, R16 ;  /* 0x0000004013127825 */ /* 0x000fe200078e0210 */
[----:B------:R-:W-:Y:S02]  /*18b0*/  IADD3 R2, P0, R184, R2, RZ ;  /* 0x00000002b8027210 */ /* 0x000fe40007f1e0ff */
[C---:B------:R-:W-:Y:S01]  /*18c0*/  IADD3.X R23, R3.reuse, R0, RZ, P3, !PT ;  /* 0x0000000003177210 */ /* 0x040fe20001ffe4ff */
[----:B------:R-:W-:Y:S01]  /*18d0*/  IMAD.X R21, R3, 0x1, R6, P1 ;  /* 0x0000000103157824 */ /* 0x000fe200008e0606 */
[----:B------:R-:W-:Y:S01]  /*18e0*/  SHF.L.U32 R0, R181, 0x7, RZ ;  /* 0x00000007b5007819 */ /* 0x000fe200000006ff */
[----:B------:R-:W-:-:S02]  /*18f0*/  IMAD R11, R125, 0x8, R4 ;  /* 0x000000087d0b7824 */ /* 0x000fc400078e0204 */
[----:B------:R-:W-:Y:S02]  /*1900*/  IMAD R27, R27, UR6, RZ ;  /* 0x000000061b1b7c24 */ /* 0x000fe4000f8e02ff */
[----:B------:R-:W-:Y:S02]  /*1910*/  IMAD.X R3, R3, 0x1, R5, P0 ;  /* 0x0000000103037824 */ /* 0x000fe400000e0605 */
[C---:B------:R-:W-:Y:S02]  /*1920*/  IMAD R6, R8.reuse, UR5, R9 ;  /* 0x0000000508067c24 */ /* 0x040fe4000f8e0209 */
[----:B------:R-:W-:Y:S01]  /*1930*/  IMAD.WIDE.U32 R8, R8, UR4, R20 ;  /* 0x0000000408087c25 */ /* 0x000fe2000f8e0014 */
[----:B-1----:R-:W-:-:S03]  /*1940*/  ULEA UR4, UR8, UR9, 0x18 ;  /* 0x0000000908047291 */ /* 0x002fc6000f8ec03f */
[----:B------:R-:W-:Y:S02]  /*1950*/  IMAD.U32 R182, R11, 0x20, R182 ;  /* 0x000000200bb67824 */ /* 0x000fe400078e00b6 */
[C---:B------:R-:W-:Y:S02]  /*1960*/  IMAD R27, R24.reuse, UR7, R27 ;  /* 0x00000007181b7c24 */ /* 0x040fe4000f8e021b */
[----:B------:R-:W-:Y:S01]  /*1970*/  IMAD.WIDE.U32 R24, R24, UR6, R2 ;  /* 0x0000000618187c25 */ /* 0x000fe2000f8e0002 */
[----:B------:R-:W-:-:S03]  /*1980*/  LEA R182, R182, UR4, 0x1 ;  /* 0x00000004b6b67c11 */ /* 0x000fc6000f8e08ff */
[----:B------:R-:W-:Y:S02]  /*1990*/  IMAD.IADD R11, R117, 0x1, -R0 ;  /* 0x00000001750b7824 */ /* 0x000fe400078e0a00 */
[----:B------:R-:W-:Y:S01]  /*19a0*/  IMAD.IADD R27, R25, 0x1, R27 ;  /* 0x00000001191b7824 */ /* 0x000fe200078e021b */
[----:B------:R-:W-:Y:S06]  /*19b0*/  @P4 BRA `(.L_x_706) ;  /* 0x0000000000944947 */ /* 0x000fec0003800000 */
[----:B------:R-:W-:Y:S01]  /*19c0*/  ULDC UR5, c[0x0][0x2d0] ;  /* 0x0000b40000057ab9 */ /* 0x000fe20000000800 */
[----:B------:R-:W-:Y:S01]  /*19d0*/  ULDC.64 UR6, c[0x0][0x240] ;  /* 0x0000900000067ab9 */ /* 0x000fe20000000a00 */
[----:B------:R-:W-:Y:S01]  /*19e0*/  ISETP.GE.AND P5, PT, R184, UR5, PT ;  /* 0x00000005b8007c0c */ /* 0x000fe2000bfa6270 */
[----:B------:R-:W-:Y:S01]  /*19f0*/  IMAD R21, R19, UR6, RZ ;  /* 0x0000000613157c24 */ /* 0x000fe2000f8e02ff */
[----:B------:R-:W-:Y:S01]  /*1a00*/  ISETP.GE.AND P4, PT, R175, UR5, PT ;  /* 0x00000005af007c0c */ /* 0x000fe2000bf86270 */
[----:B------:R-:W-:Y:S01]  /*1a10*/  IMAD.MOV.U32 R26, RZ, RZ, R24 ;  /* 0x000000ffff1a7224 */ /* 0x000fe200078e0018 */
[----:B------:R-:W-:Y:S01]  /*1a20*/  ISETP.GE.AND P3, PT, R174, UR5, PT ;  /* 0x00000005ae007c0c */ /* 0x000fe2000bf66270 */
[C---:B------:R-:W-:Y:S02]  /*1a30*/  IMAD R20, R18.reuse, UR7, R21 ;  /* 0x0000000712147c24 */ /* 0x040fe4000f8e0215 */
[----:B------:R-:W-:-:S04]  /*1a40*/  IMAD.WIDE.U32 R28, R18, UR6, R26 ;  /* 0x00000006121c7c25 */ /* 0x000fc8000f8e001a */
[----:B------:R-:W-:Y:S02]  /*1a50*/  IMAD.IADD R20, R29, 0x1, R20 ;  /* 0x000000011d147824 */ /* 0x000fe400078e0214 */
[----:B------:R-:W1:Y:S01]  /*1a60*/  @!P5 LDC.64 R4, c[0x0][0x210] ;  /* 0x00008400ff04db82 */ /* 0x000e620000000a00 */
[----:B------:R2:W-:Y:S04]  /*1a70*/  @P5 STS [R182], RZ ;  /* 0x000000ffb6005388 */ /* 0x0005e80000000800 */
[----:B------:R2:W-:Y:S03]  /*1a80*/  @P5 STS [R182+0x4], RZ ;  /* 0x000004ffb6005388 */ /* 0x0005e60000000800 */
[----:B------:R-:W3:Y:S01]  /*1a90*/  @!P4 LDC.64 R2, c[0x0][0x210] ;  /* 0x00008400ff02cb82 */ /* 0x000ee20000000a00 */
[----:B------:R2:W-:Y:S01]  /*1aa0*/  @P5 STS.64 [R182+0x8], RZ ;  /* 0x000008ffb6005388 */ /* 0x0005e20000000a00 */
[----:B-1----:R-:W-:-:S04]  /*1ab0*/  @!P5 LEA R4, P1, R28, R4, 0x1 ;  /* 0x000000041c04d211 */ /* 0x002fc800078208ff */
[C---:B------:R-:W-:Y:S02]  /*1ac0*/  @!P5 LEA.HI.X R5, R28.reuse, R5, R20, 0x1, P1 ;  /* 0x000000051c05d211 */ /* 0x040fe400008f0c14 */
[----:B---3--:R-:W-:-:S03]  /*1ad0*/  @!P4 LEA R2, P0, R28, R2, 0x1 ;  /* 0x000000021c02c211 */ /* 0x008fc600078008ff */
[----:B------:R-:W-:Y:S01]  /*1ae0*/  @!PT LDS RZ, [RZ] ;  /* 0x00000000fffff984 */ /* 0x000fe20000000800 */
[----:B------:R-:W-:Y:S01]  /*1af0*/  @!PT LDS RZ, [RZ] ;  /* 0x00000000fffff984 */ /* 0x000fe20000000800 */
[----:B------:R-:W-:Y:S01]  /*1b00*/  @!PT LDS RZ, [RZ] ;  /* 0x00000000fffff984 */ /* 0x000fe20000000800 */
[----:B------:R2:W-:Y:S01]  /*1b10*/  @!P5 LDGSTS.E.BYPASS.LTC128B.128 [R182], desc[UR10][R4.64] ;  /* 0x0000000004b6dfae */ /* 0x0005e2000b901d4a */
[----:B------:R-:W-:-:S03]  /*1b20*/  @!P4 LEA.HI.X R3, R28, R3, R20, 0x1, P0 ;  /* 0x000000031c03c211 */ /* 0x000fc600000f0c14 */
[----:B------:R2:W-:Y:S04]  /*1b30*/  @P4 STS.128 [R182+0x1000], RZ ;  /* 0x001000ffb6004388 */ /* 0x0005e80000000c00 */
[----:B------:R-:W-:Y:S01]  /*1b40*/  @!PT LDS RZ, [RZ] ;  /* 0x00000000fffff984 */ /* 0x000fe20000000800 */
[----:B------:R-:W-:Y:S01]  /*1b50*/  @!PT LDS RZ, [RZ] ;  /* 0x00000000fffff984 */ /* 0x000fe20000000800 */
[----:B------:R-:W-:Y:S01]  /*1b60*/  @!PT LDS RZ, [RZ] ;  /* 0x00000000fffff984 */ /* 0x000fe20000000800 */
[----:B------:R2:W-:Y:S04]  /*1b70*/  @!P4 LDGSTS.E.BYPASS.LTC128B.128 [R182+0x1000], desc[UR10][R2.64+0x40] ;  /* 0x0100004002b6cfae */ /* 0x0005e8000b901d4a */
[----:B------:R2:W-:Y:S01]  /*1b80*/  @P3 STS.128 [R182+0x2000], RZ ;  /* 0x002000ffb6003388 */ /* 0x0005e20000000c00 */
[----:B------:R-:W-:Y:S05]  /*1b90*/  @P3 BRA `(.L_x_706) ;  /* 0x00000000001c3947 */ /* 0x000fea0003800000 */
[----:B------:R-:W-:Y:S02]  /*1ba0*/  ULDC.64 UR6, c[0x0][0x210] ;  /* 0x0000840000067ab9 */ /* 0x000fe40000000a00 */
[----:B--2---:R-:W-:-:S04]  /*1bb0*/  LEA R2, P0, R28, UR6, 0x1 ;  /* 0x000000061c027c11 */ /* 0x004fc8000f8008ff */
[----:B------:R-:W-:-:S05]  /*1bc0*/  LEA.HI.X R3, R28, UR7, R20, 0x1, P0 ;  /* 0x000000071c037c11 */ /* 0x000fca00080f0c14 */
[----:B------:R-:W-:Y:S01]  /*1bd0*/  @!PT LDS RZ, [RZ] ;  /* 0x00000000fffff984 */ /* 0x000fe20000000800 */
[----:B------:R-:W-:Y:S01]  /*1be0*/  @!PT LDS RZ, [RZ] ;  /* 0x00000000fffff984 */ /* 0x000fe20000000800 */
[----:B------:R-:W-:Y:S01]  /*1bf0*/  @!PT LDS RZ, [RZ] ;  /* 0x00000000fffff984 */ /* 0x000fe20000000800 */
[----:B------:R1:W-:Y:S04]  /*1c00*/  LDGSTS.E.BYPASS.LTC128B.128 [R182+0x2000], desc[UR10][R2.64+0x80] ;  /* 0x0200008002b67fae */ /* 0x0003e8000b901d4a */
.L_x_706:
[----:B------:R-:W-:Y:S05]  /*1c10*/  BSYNC B0 ;  /* 0x0000000000007941 */ /* 0x000fea0003800000 */
.L_x_705:
[----:B------:R-:W-:Y:S04]  /*1c20*/  BSSY B0, `(.L_x_707) ;  /* 0x0000028000007945 */ /* 0x000fe80003800000 */
[----:B------:R-:W-:Y:S05]  /*1c30*/  @P2 BRA `(.L_x_708) ;  /* 0x0000000000982947 */ /* 0x000fea0003800000 */
[----:B------:R-:W-:Y:S01]  /*1c40*/  ULDC UR5, c[0x0][0x2d0] ;  /* 0x0000b40000057ab9 */ /* 0x000fe20000000800 */
[----:B------:R-:W-:Y:S01]  /*1c50*/  IADD3 R18, P0, R18, 0x20, RZ ;  /* 0x0000002012127810 */ /* 0x000fe20007f1e0ff */
[----:B------:R-:W-:Y:S01]  /*1c60*/  ULDC.64 UR6, c[0x0][0x240] ;  /* 0x0000900000067ab9 */ /* 0x000fe20000000a00 */
[----:B------:R-:W-:Y:S01]  /*1c70*/  ISETP.GE.AND P3, PT, R184, UR5, PT ;  /* 0x00000005b8007c0c */ /* 0x000fe2000bf66270 */
[----:B------:R-:W-:Y:S01]  /*1c80*/  IMAD.MOV.U32 R20, RZ, RZ, R24 ;  /* 0x000000ffff147224 */ /* 0x000fe200078e0018 */
[----:B------:R-:W-:Y:S01]  /*1c90*/  ISETP.GE.AND P2, PT, R175, UR5, PT ;  /* 0x00000005af007c0c */ /* 0x000fe2000bf46270 */
[----:B------:R-:W-:Y:S01]  /*1ca0*/  IMAD.X R19, RZ, RZ, R19, P0 ;  /* 0x000000ffff137224 */ /* 0x000fe200000e0613 */
[----:B------:R-:W-:Y:S01]  /*1cb0*/  ISETP.GE.AND P0, PT, R174, UR5, PT ;  /* 0x00000005ae007c0c */ /* 0x000fe2000bf06270 */
[----:B------:R-:W-:Y:S02]  /*1cc0*/  IMAD.MOV.U32 R21, RZ, RZ, R27 ;  /* 0x000000ffff157224 */ /* 0x000fe400078e001b */
[----:B------:R-:W-:-:S02]  /*1cd0*/  IMAD R19, R19, UR6, RZ ;  /* 0x0000000613137c24 */ /* 0x000fc4000f8e02ff */
[----:B------:R-:W-:-:S04]  /*1ce0*/  IMAD.WIDE.U32 R20, R18, UR6, R20 ;  /* 0x0000000612147c25 */ /* 0x000fc8000f8e0014 */
[----:B--2---:R-:W2:Y:S01]  /*1cf0*/  @!P3 LDC.64 R4, c[0x0][0x210] ;  /* 0x00008400ff04bb82 */ /* 0x004ea20000000a00 */
[----:B------:R-:W-:Y:S01]  /*1d00*/  IMAD R19, R18, UR7, R19 ;  /* 0x0000000712137c24 */ /* 0x000fe2000f8e0213 */
[----:B------:R3:W-:Y:S06]  /*1d10*/  @P3 STS.128 [R182+0x800], RZ ;  /* 0x000800ffb6003388 */ /* 0x0007ec0000000c00 */
[----:B-1----:R-:W1:Y:S01]  /*1d20*/  @!P2 LDC.64 R2, c[0x0][0x210] ;  /* 0x00008400ff02ab82 */ /* 0x002e620000000a00 */
[----:B--2---:R-:W-:Y:S01]  /*1d30*/  @!P3 LEA R18, P4, R20, R4, 0x1 ;  /* 0x000000041412b211 */ /* 0x004fe200078808ff */
[----:B------:R-:W-:-:S05]  /*1d40*/  IMAD.IADD R4, R21, 0x1, R19 ;  /* 0x0000000115047824 */ /* 0x000fca00078e0213 */
[C---:B------:R-:W-:Y:S02]  /*1d50*/  @!P3 LEA.HI.X R19, R20.reuse, R5, R4, 0x1, P4 ;  /* 0x000000051413b211 */ /* 0x040fe400020f0c04 */
[----:B-1----:R-:W-:-:S03]  /*1d60*/  @!P2 LEA R2, P1, R20, R2, 0x1 ;  /* 0x000000021402a211 */ /* 0x002fc600078208ff */
[----:B------:R-:W-:Y:S01]  /*1d70*/  @!PT LDS RZ, [RZ] ;  /* 0x00000000fffff984 */ /* 0x000fe20000000800 */
[----:B------:R-:W-:Y:S01]  /*1d80*/  @!PT LDS RZ, [RZ] ;  /* 0x00000000fffff984 */ /* 0x000fe20000000800 */
[----:B------:R-:W-:Y:S01]  /*1d90*/  @!PT LDS RZ, [RZ] ;  /* 0x00000000fffff984 */ /* 0x000fe20000000800 */
[----:B------:R3:W-:Y:S01]  /*1da0*/  @!P3 LDGSTS.E.BYPASS.LTC128B.128 [R182+0x800], desc[UR10][R18.64] ;  /* 0x0080000012b6bfae */ /* 0x0007e2000b901d4a */
        /* <DEDUP_REMOVED lines=9> */
[----:B---3--:R-:W-:-:S04]  /*1e40*/  LEA R2, P0, R20, UR6, 0x1 ;  /* 0x0000000614027c11 */ /* 0x008fc8000f8008ff */
[----:B------:R-:W-:-:S05]  /*1e50*/  LEA.HI.X R3, R20, UR7, R4, 0x1, P0 ;  /* 0x0000000714037c11 */ /* 0x000fca00080f0c04 */
[----:B------:R-:W-:Y:S01]  /*1e60*/  @!PT LDS RZ, [RZ] ;  /* 0x00000000fffff984 */ /* 0x000fe20000000800 */
[----:B------:R-:W-:Y:S01]  /*1e70*/  @!PT LDS RZ, [RZ] ;  /* 0x00000000fffff984 */ /* 0x000fe20000000800 */
[----:B------:R-:W-:Y:S01]  /*1e80*/  @!PT LDS RZ, [RZ] ;  /* 0x00000000fffff984 */ /* 0x000fe20000000800 */
[----:B------:R4:W-:Y:S04]  /*1e90*/  LDGSTS.E.BYPASS.LTC128B.128 [R182+0x2800], desc[UR10][R2.64+0x80] ;  /* 0x0280008002b67fae */ /* 0x0009e8000b901d4a */
.L_x_708:
[----:B------:R-:W-:Y:S05]  /*1ea0*/  BSYNC B0 ;  /* 0x0000000000007941 */ /* 0x000fea0003800000 */
.L_x_707:
[CC--:B------:R-:W-:Y:S01]  /*1eb0*/  ISETP.GE.AND P0, PT, R16.reuse, R11.reuse, PT ;  /* 0x0000000b1000720c */ /* 0x0c0fe20003f06270 */
[-C--:B------:R-:W-:Y:S01]  /*1ec0*/  IMAD R137, R17, R128.reuse, RZ ;  /* 0x0000008011897224 */ /* 0x080fe200078e02ff */
[----:B------:R-:W-:Y:S01]  /*1ed0*/  BSSY B0, `(.L_x_709) ;  /* 0x0000029000007945 */ /* 0x000fe20003800000 */
[----:B---3--:R-:W-:Y:S01]  /*1ee0*/  VIADD R18, R16, 0x40 ;  /* 0x0000004010127836 */ /* 0x008fe20000000000 */
[----:B------:R-:W-:Y:S01]  /*1ef0*/  ISETP.GE.AND P5, PT, R10, R11, PT ;  /* 0x0000000b0a00720c */ /* 0x000fe20003fa6270 */
[----:B------:R-:W-:Y:S01]  /*1f00*/  IMAD R137, R16, R129, R137 ;  /* 0x0000008110897224 */ /* 0x000fe200078e0289 */
[----:B------:R-:W-:Y:S01]  /*1f10*/  SHF.L.U64.HI R176, R128, 0x5, R129 ;  /* 0x0000000580b07819 */ /* 0x000fe20000010281 */
[----:B------:R-:W-:Y:S01]  /*1f20*/  IMAD.WIDE.U32 R138, R16, R128, R22 ;  /* 0x00000080108a7225 */ /* 0x000fe200078e0016 */
[----:B------:R-:W-:Y:S02]  /*1f30*/  ISETP.GE.AND P1, PT, R18, R11, PT ;  /* 0x0000000b1200720c */ /* 0x000fe40003f26270 */
[----:B------:R-:W-:Y:S01]  /*1f40*/  SHF.L.U32 R177, R128, 0x5, RZ ;  /* 0x0000000580b17819 */ /* 0x000fe200000006ff */
[----:B------:R-:W-:-:S02]  /*1f50*/  IMAD.IADD R137, R139, 0x1, R137 ;  /* 0x000000018b897824 */ /* 0x000fc400078e0289 */
[----:B------:R-:W-:Y:S08]  /*1f60*/  @P0 BRA `(.L_x_710) ;  /* 0x00000000007c0947 */ /* 0x000ff00003800000 */
[----:B------:R-:W-:Y:S02]  /*1f70*/  ULDC UR5, c[0x0][0x2d0] ;  /* 0x0000b40000057ab9 */ /* 0x000fe40000000800 */
[----:B------:R-:W-:Y:S02]  /*1f80*/  ISETP.GE.AND P4, PT, R184, UR5, PT ;  /* 0x00000005b8007c0c */ /* 0x000fe4000bf86270 */
[----:B------:R-:W-:Y:S02]  /*1f90*/  ISETP.GE.AND P3, PT, R175, UR5, PT ;  /* 0x00000005af007c0c */ /* 0x000fe4000bf66270 */
[----:B------:R-:W-:-:S09]  /*1fa0*/  ISETP.GE.AND P0, PT, R174, UR5, PT ;  /* 0x00000005ae007c0c */ /* 0x000fd2000bf06270 */
[----:B--2---:R-:W2:Y:S01]  /*1fb0*/  @!P4 LDC.64 R4, c[0x0][0x218] ;  /* 0x00008600ff04cb82 */ /* 0x004ea20000000a00 */
[----:B------:R3:W-:Y:S04]  /*1fc0*/  @P4 STS [R182+0x3000], RZ ;  /* 0x003000ffb6004388 */ /* 0x0007e80000000800 */
[----:B------:R3:W-:Y:S03]  /*1fd0*/  @P4 STS [R182+0x3004], RZ ;  /* 0x003004ffb6004388 */ /* 0x0007e60000000800 */
[----:B-1--4-:R-:W1:Y:S01]  /*1fe0*/  @!P3 LDC.64 R2, c[0x0][0x218] ;  /* 0x00008600ff02bb82 */ /* 0x012e620000000a00 */
[----:B------:R3:W-:Y:S01]  /*1ff0*/  @P4 STS.64 [R182+0x3008], RZ ;  /* 0x003008ffb6004388 */ /* 0x0007e20000000a00 */
[----:B--2---:R-:W-:-:S04]  /*2000*/  @!P4 LEA R4, P2, R138, R4, 0x1 ;  /* 0x000000048a04c211 */ /* 0x004fc800078408ff */
        /* <DEDUP_REMOVED lines=21> */
.L_x_710:
[----:B------:R-:W-:Y:S05]  /*2160*/  BSYNC B0 ;  /* 0x0000000000007941 */ /* 0x000fea0003800000 */
.L_x_709:
[----:B------:R-:W-:Y:S04]  /*2170*/  BSSY B0, `(.L_x_711) ;  /* 0x0000021000007945 */ /* 0x000fe80003800000 */
[----:B------:R-:W-:Y:S05]  /*2180*/  @P5 BRA `(.L_x_712) ;  /* 0x00000000007c5947 */ /* 0x000fea0003800000 */
[----:B------:R-:W-:Y:S01]  /*2190*/  ULDC UR5, c[0x0][0x2d0] ;  /* 0x0000b40000057ab9 */ /* 0x000fe20000000800 */
[----:B------:R-:W-:Y:S02]  /*21a0*/  IADD3 R19, P2, R177, R138, RZ ;  /* 0x0000008ab1137210 */ /* 0x000fe40007f5e0ff */
[----:B------:R-:W-:Y:S02]  /*21b0*/  ISETP.GE.AND P4, PT, R184, UR5, PT ;  /* 0x00000005b8007c0c */ /* 0x000fe4000bf86270 */
[----:B------:R-:W-:Y:S01]  /*21c0*/  ISETP.GE.AND P3, PT, R175, UR5, PT ;  /* 0x00000005af007c0c */ /* 0x000fe2000bf66270 */
[----:B------:R-:W-:Y:S01]  /*21d0*/  IMAD.X R20, R176, 0x1, R137, P2 ;  /* 0x00000001b0147824 */ /* 0x000fe200010e0689 */
[----:B------:R-:W-:-:S09]  /*21e0*/  ISETP.GE.AND P0, PT, R174, UR5, PT ;  /* 0x00000005ae007c0c */ /* 0x000fd2000bf06270 */
[----:B--23--:R-:W2:Y:S01]  /*21f0*/  @!P4 LDC.64 R4, c[0x0][0x218] ;  /* 0x00008600ff04cb82 */ /* 0x00cea20000000a00 */
[----:B------:R3:W-:Y:S07]  /*2200*/  @P4 STS.128 [R182+0x3800], RZ ;  /* 0x003800ffb6004388 */ /* 0x0007ee0000000c00 */
[----:B-1--4-:R-:W1:Y:S01]  /*2210*/  @!P3 LDC.64 R2, c[0x0][0x218] ;  /* 0x00008600ff02bb82 */ /* 0x012e620000000a00 */
        /* <DEDUP_REMOVED lines=22> */
.L_x_712:
[----:B------:R-:W-:Y:S05]  /*2380*/  BSYNC B0 ;  /* 0x0000000000007941 */ /* 0x000fea0003800000 */
.L_x_711:
[----:B------:R-:W-:Y:S01]  /*2390*/  BSSY B0, `(.L_x_713) ;  /* 0x0000023000007945 */ /* 0x000fe20003800000 */
[C---:B------:R-:W-:Y:S02]  /*23a0*/  IADD3 R15, P0, R16.reuse, R15, RZ ;  /* 0x0000000f100f7210 */ /* 0x040fe40007f1e0ff */
[----:B------:R-:W-:Y:S01]  /*23b0*/  IADD3 R20, R16, 0x60, RZ ;  /* 0x0000006010147810 */ /* 0x000fe20007ffe0ff */
[----:B------:R-:W-:Y:S05]  /*23c0*/  @P1 BRA `(.L_x_714) ;  /* 0x00000000007c1947 */ /* 0x000fea0003800000 */
[----:B------:R-:W-:Y:S01]  /*23d0*/  ULDC UR5, c[0x0][0x2d0] ;  /* 0x0000b40000057ab9 */ /* 0x000fe20000000800 */
[----:B------:R-:W-:Y:S02]  /*23e0*/  LEA R19, P2, R128, R138, 0x6 ;  /* 0x0000008a80137211 */ /* 0x000fe400078430ff */
[----:B------:R-:W-:Y:S02]  /*23f0*/  ISETP.GE.AND P4, PT, R184, UR5, PT ;  /* 0x00000005b8007c0c */ /* 0x000fe4000bf86270 */
[----:B------:R-:W-:Y:S02]  /*2400*/  ISETP.GE.AND P3, PT, R175, UR5, PT ;  /* 0x00000005af007c0c */ /* 0x000fe4000bf66270 */
[----:B------:R-:W-:Y:S02]  /*2410*/  ISETP.GE.AND P1, PT, R174, UR5, PT ;  /* 0x00000005ae007c0c */ /* 0x000fe4000bf26270 */
[----:B------:R-:W-:-:S07]  /*2420*/  LEA.HI.X R22, R128, R137, R129, 0x6, P2 ;  /* 0x0000008980167211 */ /* 0x000fce00010f3481 */
        /* <DEDUP_REMOVED lines=25> */
.L_x_714:
[----:B------:R-:W-:Y:S05]  /*25c0*/  BSYNC B0 ;  /* 0x0000000000007941 */ /* 0x000fea0003800000 */
.L_x_713:
[----:B------:R-:W-:Y:S01]  /*25d0*/  ISETP.GE.AND P2, PT, R20, R11, PT ;  /* 0x0000000b1400720c */ /* 0x000fe20003f46270 */
[----:B------:R-:W-:Y:S01]  /*25e0*/  BSSY B0, `(.L_x_715) ;  /* 0x0000026000007945 */ /* 0x000fe20003800000 */
[----:B------:R-:W-:Y:S02]  /*25f0*/  LEA.HI R22, R14, R121, RZ, 0x4 ;  /* 0x000000790e167211 */ /* 0x000fe400078f20ff */
[----:B------:R-:W-:Y:S02]  /*2600*/  ISETP.GE.AND P1, PT, R16, R11, PT ;  /* 0x0000000b1000720c */ /* 0x000fe40003f26270 */
[----:B------:R-:W-:-:S07]  /*2610*/  SHF.R.S32.HI R19, RZ, 0x4, R22 ;  /* 0x00000004ff137819 */ /* 0x000fce0000011416 */
[----:B------:R-:W-:Y:S05]  /*2620*/  @P2 BRA `(.L_x_716) ;  /* 0x0000000000842947 */ /* 0x000fea0003800000 */
[----:B------:R-:W-:Y:S01]  /*2630*/  ULDC UR5, c[0x0][0x2d0] ;  /* 0x0000b40000057ab9 */ /* 0x000fe20000000800 */
[----:B------:R-:W-:Y:S01]  /*2640*/  IMAD.MOV.U32 R139, RZ, RZ, R137 ;  /* 0x000000ffff8b7224 */ /* 0x000fe200078e0089 */
[----:B------:R-:W-:Y:S01]  /*2650*/  ISETP.GE.AND P5, PT, R184, UR5, PT ;  /* 0x00000005b8007c0c */ /* 0x000fe2000bfa6270 */
[----:B------:R-:W-:Y:S01]  /*2660*/  IMAD R14, R129, 0x60, RZ ;  /* 0x00000060810e7824 */ /* 0x000fe200078e02ff */
[----:B------:R-:W-:Y:S01]  /*2670*/  ISETP.GE.AND P4, PT, R175, UR5, PT ;  /* 0x00000005af007c0c */ /* 0x000fe2000bf86270 */
[----:B------:R-:W-:Y:S01]  /*2680*/  IMAD.WIDE.U32 R24, R128, 0x60, R138 ;  /* 0x0000006080187825 */ /* 0x000fe200078e008a */
[----:B------:R-:W-:-:S03]  /*2690*/  ISETP.GE.AND P2, PT, R174, UR5, PT ;  /* 0x00000005ae007c0c */ /* 0x000fc6000bf46270 */
[----:B------:R-:W-:-:S06]  /*26a0*/  IMAD.IADD R14, R25, 0x1, R14 ;  /* 0x00000001190e7824 */ /* 0x000fcc00078e020e */
        /* <DEDUP_REMOVED lines=25> */
.L_x_716:
[----:B------:R-:W-:Y:S05]  /*2840*/  BSYNC B0 ;  /* 0x0000000000007941 */ /* 0x000fea0003800000 */
.L_x_715:
[----:B------:R-:W0:Y:S01]  /*2850*/  LDGDEPBAR ;  /* 0x00000000000079af */ /* 0x000e220000000000 */
[C---:B-1234-:R-:W-:Y:S01]  /*2860*/  LEA.HI R3, R22.reuse, R19, RZ, 0x1 ;  /* 0x0000001316037211 */ /* 0x05efe200078f08ff */
[----:B------:R-:W-:Y:S01]  /*2870*/  IMAD.X R13, R17, 0x1, R13, P0 ;  /* 0x00000001110d7824 */ /* 0x000fe200000e060d */
[----:B------:R-:W-:Y:S01]  /*2880*/  LOP3.LUT R22, R22, 0xfffffff0, RZ, 0xc0, !PT ;  /* 0xfffffff016167812 */ /* 0x000fe200078ec0ff */
[----:B------:R-:W1:Y:S01]  /*2890*/  LDC.64 R130, c[0x0][0x250] ;  /* 0x00009400ff827b82 */ /* 0x000e620000000a00 */
[----:B------:R-:W-:Y:S01]  /*28a0*/  LOP3.LUT R2, R12, 0xfffffff8, RZ, 0xc0, !PT ;  /* 0xfffffff80c027812 */ /* 0x000fe200078ec0ff */
[----:B------:R-:W-:Y:S01]  /*28b0*/  IMAD.IADD R9, R9, 0x1, R6 ;  /* 0x0000000109097824 */ /* 0x000fe200078e0206 */
[----:B------:R-:W-:Y:S01]  /*28c0*/  LOP3.LUT R4, R3, 0xfffffffe, RZ, 0xc0, !PT ;  /* 0xfffffffe03047812 */ /* 0x000fe200078ec0ff */
[C---:B------:R-:W-:Y:S01]  /*28d0*/  IMAD.IADD R123, R121.reuse, 0x1, -R22 ;  /* 0x00000001797b7824 */ /* 0x040fe200078e0a16 */
[-C--:B------:R-:W-:Y:S01]  /*28e0*/  ISETP.GE.AND P3, PT, R10, R11.reuse, PT ;  /* 0x0000000b0a00720c */ /* 0x080fe20003f66270 */
[----:B------:R-:W-:Y:S01]  /*28f0*/  IMAD.IADD R2, R121, 0x1, -R2 ;  /* 0x0000000179027824 */ /* 0x000fe200078e0a02 */
[----:B------:R-:W-:Y:S01]  /*2900*/  ISETP.GE.AND P5, PT, R18, R11, PT ;  /* 0x0000000b1200720c */ /* 0x000fe20003fa6270 */
[----:B------:R-:W-:Y:S01]  /*2910*/  IMAD.IADD R19, R19, 0x1, -R4 ;  /* 0x0000000113137824 */ /* 0x000fe200078e0a04 */
[----:B------:R-:W-:Y:S01]  /*2920*/  LEA.HI R12, R123, R123, RZ, 0x1 ;  /* 0x0000007b7b0c7211 */ /* 0x000fe200078f08ff */
[----:B------:R-:W-:Y:S01]  /*2930*/  IMAD.SHL.U32 R10, R7, 0x8, RZ ;  /* 0x00000008070a7824 */ /* 0x000fe200078e00ff */
[----:B------:R-:W-:Y:S01]  /*2940*/  ISETP.GE.AND P4, PT, R20, R11, PT ;  /* 0x0000000b1400720c */ /* 0x000fe20003f86270 */
[----:B------:R-:W-:Y:S01]  /*2950*/  ULDC.64 UR6, c[0x0][0x220] ;  /* 0x0000880000067ab9 */ /* 0x000fe20000000a00 */
[----:B------:R-:W-:Y:S01]  /*2960*/  LEA.HI R11, R2, R2, RZ, 0x1 ;  /* 0x00000002020b7211 */ /* 0x000fe200078f08ff */
[----:B------:R-:W-:Y:S01]  /*2970*/  BSSY B0, `(.L_x_717) ;  /* 0x0000049000007945 */ /* 0x000fe20003800000 */
[----:B------:R-:W-:-:S02]  /*2980*/  SHF.R.S32.HI R17, RZ, 0x1, R12 ;  /* 0x00000001ff117819 */ /* 0x000fc4000001140c */
[----:B------:R-:W-:Y:S02]  /*2990*/  SHF.R.S32.HI R4, RZ, 0x1f, R12 ;  /* 0x0000001fff047819 */ /* 0x000fe4000001140c */
[----:B------:R-:W-:Y:S01]  /*29a0*/  SHF.R.S32.HI R3, RZ, 0x1, R11 ;  /* 0x00000001ff037819 */ /* 0x000fe2000001140b */
[----:B------:R-:W-:-:S04]  /*29b0*/  DEPBAR.LE SB0, 0x0 ;  /* 0x000080000000791a */ /* 0x000fc80000000000 */
[----:B------:R-:W-:Y:S01]  /*29c0*/  BAR.SYNC.DEFER_BLOCKING 0x0 ;  /* 0x0000000000007b1d */ /* 0x000fe20000010000 */
[----:B------:R-:W-:Y:S01]  /*29d0*/  LEA.HI R4, R4, R17, RZ, 0x2 ;  /* 0x0000001104047211 */ /* 0x000fe200078f10ff */
[----:B------:R-:W-:Y:S01]  /*29e0*/  IMAD.SHL.U32 R5, R3, 0x40, RZ ;  /* 0x0000004003057824 */ /* 0x000fe200078e00ff */
[----:B------:R-:W-:Y:S01]  /*29f0*/  SHF.R.S32.HI R14, RZ, 0x1f, R123 ;  /* 0x0000001fff0e7819 */ /* 0x000fe2000001147b */
[-C--:B-1----:R-:W-:Y:S01]  /*2a00*/  IMAD.WIDE.U32 R118, R15, R130.reuse, R8 ;  /* 0x000000820f767225 */ /* 0x082fe200078e0008 */
[----:B------:R-:W-:Y:S02]  /*2a10*/  LOP3.LUT R4, R4, 0xfffffffc, RZ, 0xc0, !PT ;  /* 0xfffffffc04047812 */ /* 0x000fe400078ec0ff */
[----:B------:R-:W-:Y:S01]  /*2a20*/  LOP3.LUT R11, R11, 0x7fffffe, RZ, 0xc0, !PT ;  /* 0x07fffffe0b0b7812 */ /* 0x000fe200078ec0ff */
[----:B------:R-:W-:Y:S01]  /*2a30*/  IMAD.SHL.U32 R179, R130, 0x20, RZ ;  /* 0x0000002082b37824 */ /* 0x000fe200078e00ff */
[----:B------:R-:W-:Y:S01]  /*2a40*/  LOP3.LUT R5, R5, 0xc0, RZ, 0xc0, !PT ;  /* 0x000000c005057812 */ /* 0x000fe200078ec0ff */
[----:B------:R-:W-:Y:S01]  /*2a50*/  IMAD.IADD R4, R17, 0x1, -R4 ;  /* 0x0000000111047824 */ /* 0x000fe200078e0a04 */
[----:B------:R-:W-:Y:S01]  /*2a60*/  LEA.HI R7, R14, R123, RZ, 0x3 ;  /* 0x0000007b0e077211 */ /* 0x000fe200078f18ff */
[----:B------:R-:W-:Y:S01]  /*2a70*/  IMAD.IADD R2, R2, 0x1, -R11 ;  /* 0x0000000102027824 */ /* 0x000fe200078e0a0b */
[----:B------:R-:W-:Y:S01]  /*2a80*/  LOP3.LUT R10, R5, 0x8, R10, 0xf8, !PT ;  /* 0x00000008050a7812 */ /* 0x000fe200078ef80a */
[----:B------:R-:W-:Y:S01]  /*2a90*/  IMAD.SHL.U32 R6, R4, 0x40, RZ ;  /* 0x0000004004067824 */ /* 0x000fe200078e00ff */
[----:B------:R-:W-:Y:S01]  /*2aa0*/  SHF.R.U32.HI R5, RZ, 0x3, R5 ;  /* 0x00000003ff057819 */ /* 0x000fe20000011605 */
[----:B------:R-:W-:Y:S01]  /*2ab0*/  IMAD.SHL.U32 R7, R7, 0x20, RZ ;  /* 0x0000002007077824 */ /* 0x000fe200078e00ff */
[----:B------:R-:W-:Y:S01]  /*2ac0*/  LOP3.LUT R12, R12, 0x7fffffe, RZ, 0xc0, !PT ;  /* 0x07fffffe0c0c7812 */ /* 0x000fe200078ec0ff */
[C---:B------:R-:W-:Y:S01]  /*2ad0*/  IMAD R172, R19.reuse, 0x8, R2 ;  /* 0x0000000813ac7824 */ /* 0x040fe200078e0202 */
[----:B------:R-:W-:Y:S01]  /*2ae0*/  LOP3.LUT R5, R10, R5, RZ, 0x3c, !PT ;  /* 0x000000050a057212 */ /* 0x000fe200078e3cff */
[----:B------:R-:W-:Y:S01]  /*2af0*/  IMAD.SHL.U32 R19, R19, 0x8, RZ ;  /* 0x0000000813137824 */ /* 0x000fe200078e00ff */
[----:B------:R-:W-:Y:S01]  /*2b00*/  LOP3.LUT R2, R6, 0xc0, RZ, 0xc0, !PT ;  /* 0x000000c006027812 */ /* 0x000fe200078ec0ff */
[----:B------:R-:W-:Y:S01]  /*2b10*/  IMAD R6, R13, R130, RZ ;  /* 0x000000820d067224 */ /* 0x000fe200078e02ff */
[----:B------:R-:W-:Y:S01]  /*2b20*/  LOP3.LUT R122, R7, 0xffffff00, RZ, 0xc0, !PT ;  /* 0xffffff00077a7812 */ /* 0x000fe200078ec0ff */
[----:B------:R1:W-:Y:S01]  /*2b30*/  @P1 STS [R182+0x9000], RZ ;  /* 0x009000ffb6001388 */ /* 0x0003e20000000800 */
[----:B------:R-:W-:Y:S01]  /*2b40*/  IMAD.U32 R172, R172, 0x20, R5 ;  /* 0x00000020acac7824 */ /* 0x000fe200078e0005 */
[----:B------:R-:W-:Y:S01]  /*2b50*/  LOP3.LUT R7, R2, 0x8, R19, 0xf8, !PT ;  /* 0x0000000802077812 */ /* 0x000fe200078ef813 */
[----:B------:R-:W-:Y:S01]  /*2b60*/  IMAD R5, R15, R131, R6 ;  /* 0x000000830f057224 */ /* 0x000fe200078e0206 */
[----:B------:R1:W-:Y:S01]  /*2b70*/  @P1 STS [R182+0x9004], RZ ;  /* 0x009004ffb6001388 */ /* 0x0003e20000000800 */
[----:B------:R-:W-:Y:S01]  /*2b80*/  SHF.R.U32.HI R2, RZ, 0x3, R2 ;  /* 0x00000003ff027819 */ /* 0x000fe20000011602 */
[----:B------:R-:W-:Y:S01]  /*2b90*/  IMAD.IADD R123, R123, 0x1, -R12 ;  /* 0x000000017b7b7824 */ /* 0x000fe200078e0a0c */
[----:B------:R-:W-:Y:S01]  /*2ba0*/  LEA R196, P0, R118, UR6, 0x1 ;  /* 0x0000000676c47c11 */ /* 0x000fe2000f8008ff */
[----:B------:R1:W-:Y:S01]  /*2bb0*/  @P1 STS.64 [R182+0x9008], RZ ;  /* 0x009008ffb6001388 */ /* 0x0003e20000000a00 */
[----:B------:R-:W-:Y:S01]  /*2bc0*/  IMAD R6, R125, 0x200, R122 ;  /* 0x000002007d067824 */ /* 0x000fe200078e027a */
[----:B------:R-:W-:Y:S01]  /*2bd0*/  LOP3.LUT R2, R7, R2, RZ, 0x3c, !PT ;  /* 0x0000000207027212 */ /* 0x000fe200078e3cff */
[----:B------:R-:W-:Y:S01]  /*2be0*/  IMAD.IADD R116, R119, 0x1, R5 ;  /* 0x0000000177747824 */ /* 0x000fe200078e0205 */
[----:B------:R1:W-:Y:S01]  /*2bf0*/  @P1 STS.128 [R182+0xb000], RZ ;  /* 0x00b000ffb6001388 */ /* 0x0003e20000000c00 */
[----:B------:R-:W-:Y:S01]  /*2c00*/  IMAD R173, R123, 0x20, R6 ;  /* 0x000000207bad7824 */ /* 0x000fe200078e0206 */
[----:B------:R-:W-:-:S02]  /*2c10*/  SHF.L.U64.HI R178, R130, 0x5, R131 ;  /* 0x0000000582b27819 */ /* 0x000fc40000010283 */
[----:B------:R1:W-:Y:S01]  /*2c20*/  @P1 STS.128 [R182+0xd000], RZ ;  /* 0x00d000ffb6001388 */ /* 0x0003e20000000c00 */
[----:B------:R-:W-:Y:S01]  /*2c30*/  IMAD.IADD R173, R2, 0x1, R173 ;  /* 0x0000000102ad7824 */ /* 0x000fe200078e02ad */
[----:B------:R-:W-:Y:S02]  /*2c40*/  LEA R172, R172, UR4, 0x1 ;  /* 0x00000004acac7c11 */ /* 0x000fe4000f8e08ff */
[----:B------:R-:W-:Y:S02]  /*2c50*/  LEA.HI.X R197, R118, UR7, R116, 0x1, P0 ;  /* 0x0000000776c57c11 */ /* 0x000fe400080f0c74 */
[----:B------:R-:W-:Y:S01]  /*2c60*/  LEA R173, R173, UR4, 0x1 ;  /* 0x00000004adad7c11 */ /* 0x000fe2000f8e08ff */
[----:B------:R-:W-:Y:S06]  /*2c70*/  @P1 BRA `(.L_x_718) ;  /* 0x0000000000601947 */ /* 0x000fec0003800000 */
[----:B------:R-:W-:Y:S02]  /*2c80*/  ULDC UR5, c[0x0][0x2d0] ;  /* 0x0000b40000057ab9 */ /* 0x000fe40000000800 */
[----:B------:R-:W-:Y:S02]  /*2c90*/  ISETP.GE.AND P2, PT, R184, UR5, PT ;  /* 0x00000005b8007c0c */ /* 0x000fe4000bf46270 */
[----:B------:R-:W-:Y:S02]  /*2ca0*/  ISETP.GE.AND P1, PT, R175, UR5, PT ;  /* 0x00000005af007c0c */ /* 0x000fe4000bf26270 */
[----:B------:R-:W-:-:S09]  /*2cb0*/  ISETP.GE.AND P0, PT, R174, UR5, PT ;  /* 0x00000005ae007c0c */ /* 0x000fd2000bf06270 */
[----:B------:R-:W-:Y:S01]  /*2cc0*/  @!P2 IMAD.MOV.U32 R6, RZ, RZ, R196 ;  /* 0x000000ffff06a224 */ /* 0x000fe200078e00c4 */
[----:B------:R2:W-:Y:S01]  /*2cd0*/  @P2 STS [R182+0x9000], RZ ;  /* 0x009000ffb6002388 */ /* 0x0005e20000000800 */
[----:B------:R-:W-:-:S03]  /*2ce0*/  @!P2 IMAD.MOV.U32 R7, RZ, RZ, R197 ;  /* 0x000000ffff07a224 */ /* 0x000fc600078e00c5 */
[----:B------:R2:W-:Y:S04]  /*2cf0*/  @P2 STS [R182+0x9004], RZ ;  /* 0x009004ffb6002388 */ /* 0x0005e80000000800 */
[----:B------:R2:W-:Y:S04]  /*2d00*/  @P2 STS.64 [R182+0x9008], RZ ;  /* 0x009008ffb6002388 */ /* 0x0005e80000000a00 */
[----:B------:R-:W-:Y:S01]  /*2d10*/  @!PT LDS RZ, [RZ] ;  /* 0x00000000fffff984 */ /* 0x000fe20000000800 */
[----:B------:R-:W-:Y:S01]  /*2d20*/  @!PT LDS RZ, [RZ] ;  /* 0x00000000fffff984 */ /* 0x000fe20000000800 */
[----:B------:R-:W-:Y:S01]  /*2d30*/  @!PT LDS RZ, [RZ] ;  /* 0x00000000fffff984 */ /* 0x000fe20000000800 */
[----:B------:R2:W-:Y:S04]  /*2d40*/  @!P2 LDGSTS.E.BYPASS.LTC128B.128 [R182+0x9000], desc[UR10][R6.64] ;  /* 0x0900000006b6afae */ /* 0x0005e8000b901d4a */
[----:B------:R2:W-:Y:S04]  /*2d50*/  @P1 STS.128 [R182+0xb000], RZ ;  /* 0x00b000ffb6001388 */ /* 0x0005e80000000c00 */
[----:B------:R-:W-:Y:S01]  /*2d60*/  @!PT LDS RZ, [RZ] ;  /* 0x00000000fffff984 */ /* 0x000fe20000000800 */
[----:B------:R-:W-:Y:S01]  /*2d70*/  @!PT LDS RZ, [RZ] ;  /* 0x00000000fffff984 */ /* 0x000fe20000000800 */
[----:B------:R-:W-:Y:S01]  /*2d80*/  @!PT LDS RZ, [RZ] ;  /* 0x00000000fffff984 */ /* 0x000fe20000000800 */
[----:B------:R2:W-:Y:S04]  /*2d90*/  @!P1 LDGSTS.E.BYPASS.LTC128B.128 [R182+0xb000], desc[UR10][R196.64+0x40] ;  /* 0x0b000040c4b69fae */ /* 0x0005e8000b901d4a */
[----:B------:R2:W-:Y:S01]  /*2da0*/  @P0 STS.128 [R182+0xd000], RZ ;  /* 0x00d000ffb6000388 */ /* 0x0005e20000000c00 */
[----:B------:R-:W-:Y:S05]  /*2db0*/  @P0 BRA `(.L_x_718) ;  /* 0x0000000000100947 */ /* 0x000fea0003800000 */
[----:B------:R-:W-:Y:S01]  /*2dc0*/  @!PT LDS RZ, [RZ] ;  /* 0x00000000fffff984 */ /* 0x000fe20000000800 */
[----:B------:R-:W-:Y:S01]  /*2dd0*/  @!PT LDS RZ, [RZ] ;  /* 0x00000000fffff984 */ /* 0x000fe20000000800 */
[----:B------:R-:W-:Y:S01]  /*2de0*/  @!PT LDS RZ, [RZ] ;  /* 0x00000000fffff984 */ /* 0x000fe20000000800 */
[----:B------:R3:W-:Y:S02]  /*2df0*/  LDGSTS.E.BYPASS.LTC128B.128 [R182+0xd000], desc[UR10][R196.64+0x80] ;  /* 0x0d000080c4b67fae */ /* 0x0007e4000b901d4a */
.L_x_718:
[----:B------:R-:W-:Y:S05]  /*2e00*/  BSYNC B0 ;  /* 0x0000000000007941 */ /* 0x000fea0003800000 */
.L_x_717:
[----:B------:R4:W-:Y:S01]  /*2e10*/  @P3 STS.128 [R182+0x9800], RZ ;  /* 0x009800ffb6003388 */ /* 0x0009e20000000c00 */
[----:B------:R-:W-:Y:S03]  /*2e20*/  BSSY B0, `(.L_x_719) ;  /* 0x000001e000007945 */ /* 0x000fe60003800000 */
[----:B------:R4:W-:Y:S04]  /*2e30*/  @P3 STS.128 [R182+0xb800], RZ ;  /* 0x00b800ffb6003388 */ /* 0x0009e80000000c00 */
[----:B------:R4:W-:Y:S01]  /*2e40*/  @P3 STS.128 [R182+0xd800], RZ ;  /* 0x00d800ffb6003388 */ /* 0x0009e20000000c00 */
[----:B------:R-:W-:Y:S05]  /*2e50*/  @P3 BRA `(.L_x_720) ;  /* 0x0000000000683947 */ /* 0x000fea0003800000 */
[----:B------:R-:W-:Y:S02]  /*2e60*/  ULDC UR5, c[0x0][0x2d0] ;  /* 0x0000b40000057ab9 */ /* 0x000fe40000000800 */
[----:B------:R-:W-:Y:S02]  /*2e70*/  ISETP.GE.AND P3, PT, R184, UR5, PT ;  /* 0x00000005b8007c0c */ /* 0x000fe4000bf66270 */
[----:B------:R-:W-:Y:S02]  /*2e80*/  ISETP.GE.AND P2, PT, R175, UR5, PT ;  /* 0x00000005af007c0c */ /* 0x000fe4000bf46270 */
[----:B------:R-:W-:-:S09]  /*2e90*/  ISETP.GE.AND P0, PT, R174, UR5, PT ;  /* 0x00000005ae007c0c */ /* 0x000fd2000bf06270 */
[CC--:B------:R-:W-:Y:S01]  /*2ea0*/  @!P3 LEA R8, P1, R179.reuse, R196.reuse, 0x1 ;  /* 0x000000c4b308b211 */ /* 0x0c0fe200078208ff */
[----:B------:R1:W-:Y:S03]  /*2eb0*/  @P3 STS.128 [R182+0x9800], RZ ;  /* 0x009800ffb6003388 */ /* 0x0003e60000000c00 */
[C---:B------:R-:W-:Y:S02]  /*2ec0*/  @!P3 LEA.HI.X R9, R179.reuse, R197, R178, 0x1, P1 ;  /* 0x000000c5b309b211 */ /* 0x040fe400008f0cb2 */
[----:B--2---:R-:W-:-:S03]  /*2ed0*/  @!P2 LEA R6, P1, R179, R196, 0x1 ;  /* 0x000000c4b306a211 */ /* 0x004fc600078208ff */
        /* <DEDUP_REMOVED lines=12> */
[----:B-1----:R-:W-:-:S04]  /*2fa0*/  LEA R6, P0, R179, R196, 0x1 ;  /* 0x000000c4b3067211 */ /* 0x002fc800078008ff */
[----:B------:R-:W-:-:S05]  /*2fb0*/  LEA.HI.X R7, R179, R197, R178, 0x1, P0 ;  /* 0x000000c5b3077211 */ /* 0x000fca00000f0cb2 */
[----:B------:R-:W-:Y:S01]  /*2fc0*/  @!PT LDS RZ, [RZ] ;  /* 0x00000000fffff984 */ /* 0x000fe20000000800 */
[----:B------:R-:W-:Y:S01]  /*2fd0*/  @!PT LDS RZ, [RZ] ;  /* 0x00000000fffff984 */ /* 0x000fe20000000800 */
[----:B------:R-:W-:Y:S01]  /*2fe0*/  @!PT LDS RZ, [RZ] ;  /* 0x00000000fffff984 */ /* 0x000fe20000000800 */
[----:B------:R1:W-:Y:S04]  /*2ff0*/  LDGSTS.E.BYPASS.LTC128B.128 [R182+0xd800], desc[UR10][R6.64+0x80] ;  /* 0x0d80008006b67fae */ /* 0x0003e8000b901d4a */
.L_x_720:
[----:B------:R-:W-:Y:S05]  /*3000*/  BSYNC B0 ;  /* 0x0000000000007941 */ /* 0x000fea0003800000 */
.L_x_719:
[----:B------:R1:W-:Y:S01]  /*3010*/  @P5 STS.128 [R182+0xa000], RZ ;  /* 0x00a000ffb6005388 */ /* 0x0003e20000000c00 */
[----:B------:R-:W-:Y:S03]  /*3020*/  BSSY B0, `(.L_x_721) ;  /* 0x0000020000007945 */ /* 0x000fe60003800000 */
[----:B------:R1:W-:Y:S04]  /*3030*/  @P5 STS.128 [R182+0xc000], RZ ;  /* 0x00c000ffb6005388 */ /* 0x0003e80000000c00 */
[----:B------:R1:W-:Y:S01]  /*3040*/  @P5 STS.128 [R182+0xe000], RZ ;  /* 0x00e000ffb6005388 */ /* 0x0003e20000000c00 */
[----:B------:R-:W-:Y:S05]  /*3050*/  @P5 BRA `(.L_x_722) ;  /* 0x0000000000705947 */ /* 0x000fea0003800000 */
[----:B------:R-:W-:Y:S01]  /*3060*/  ULDC UR5, c[0x0][0x2d0] ;  /* 0x0000b40000057ab9 */ /* 0x000fe20000000800 */
[----:B------:R-:W-:Y:S01]  /*3070*/  IMAD.SHL.U32 R5, R130, 0x40, RZ ;  /* 0x0000004082057824 */ /* 0x000fe200078e00ff */
[----:B------:R-:W-:Y:S02]  /*3080*/  ISETP.GE.AND P3, PT, R184, UR5, PT ;  /* 0x00000005b8007c0c */ /* 0x000fe4000bf66270 */
[----:B------:R-:W-:Y:S02]  /*3090*/  ISETP.GE.AND P2, PT, R175, UR5, PT ;  /* 0x00000005af007c0c */ /* 0x000fe4000bf46270 */
[----:B------:R-:W-:Y:S02]  /*30a0*/  ISETP.GE.AND P0, PT, R174, UR5, PT ;  /* 0x00000005ae007c0c */ /* 0x000fe4000bf06270 */
[----:B-12---:R-:W-:-:S07]  /*30b0*/  SHF.L.U64.HI R6, R130, 0x6, R131 ;  /* 0x0000000682067819 */ /* 0x006fce0000010283 */
[CC--:B------:R-:W-:Y:S01]  /*30c0*/  @!P3 LEA R10, P5, R5.reuse, R196.reuse, 0x1 ;  /* 0x000000c4050ab211 */ /* 0x0c0fe200078a08ff */
[----:B------:R1:W-:Y:S01]  /*30d0*/  @P3 STS.128 [R182+0xa000], RZ ;  /* 0x00a000ffb6003388 */ /* 0x0003e20000000c00 */
[C---:B------:R-:W-:Y:S02]  /*30e0*/  @!P2 LEA R8, P1, R5.reuse, R196, 0x1 ;  /* 0x000000c40508a211 */ /* 0x040fe400078208ff */
[CCC-:B------:R-:W-:Y:S02]  /*30f0*/  @!P3 LEA.HI.X R11, R5.reuse, R197.reuse, R6.reuse, 0x1, P5 ;  /* 0x000000c5050bb211 */ /* 0x1c0fe400028f0c06 */
[----:B------:R-:W-:-:S03]  /*3100*/  @!P2 LEA.HI.X R9, R5, R197, R6, 0x1, P1 ;  /* 0x000000c50509a211 */ /* 0x000fc600008f0c06 */
        /* <DEDUP_REMOVED lines=17> */
.L_x_722:
[----:B------:R-:W-:Y:S05]  /*3220*/  BSYNC B0 ;  /* 0x0000000000007941 */ /* 0x000fea0003800000 */
.L_x_721:
        /* <DEDUP_REMOVED lines=9> */
[----:B-1----:R-:W-:Y:S01]  /*32c0*/  @!P2 MOV R8, R196 ;  /* 0x000000c40008a202 */ /* 0x002fe20000000f00 */
[C---:B--2---:R-:W-:Y:S01]  /*32d0*/  @!P2 IMAD R6, R131.reuse, 0xc0, RZ ;  /* 0x000000c08306a824 */ /* 0x044fe200078e02ff */
[----:B------:R-:W-:Y:S01]  /*32e0*/  @!P2 MOV R9, R197 ;  /* 0x000000c50009a202 */ /* 0x000fe20000000f00 */
[----:B------:R-:W-:Y:S01]  /*32f0*/  @!P1 IMAD R5, R131, 0xc0, RZ ;  /* 0x000000c083059824 */ /* 0x000fe200078e02ff */
[----:B------:R1:W-:Y:S01]  /*3300*/  @P2 STS.128 [R182+0xa800], RZ ;  /* 0x00a800ffb6002388 */ /* 0x0003e20000000c00 */
[----:B------:R-:W-:-:S04]  /*3310*/  @!P2 IMAD.WIDE.U32 R10, R130, 0xc0, R8 ;  /* 0x000000c0820aa825 */ /* 0x000fc800078e0008 */
[----:B------:R-:W-:Y:S01]  /*3320*/  @!P1 IMAD.WIDE.U32 R8, R130, 0xc0, R196 ;  /* 0x000000c082089825 */ /* 0x000fe200078e00c4 */
[----:B------:R-:W-:-:S04]  /*3330*/  @!P2 IADD3 R11, R11, R6, RZ ;  /* 0x000000060b0ba210 */ /* 0x000fc80007ffe0ff */
[----:B------:R-:W-:Y:S01]  /*3340*/  @!P1 IADD3 R9, R9, R5, RZ ;  /* 0x0000000509099210 */ /* 0x000fe20007ffe0ff */
        /* <DEDUP_REMOVED lines=11> */
[----:B------:R-:W-:Y:S02]  /*3400*/  IMAD R5, R131, 0xc0, RZ ;  /* 0x000000c083057824 */ /* 0x000fe400078e02ff */
[----:B------:R-:W-:-:S05]  /*3410*/  IMAD.WIDE.U32 R6, R130, 0xc0, R196 ;  /* 0x000000c082067825 */ /* 0x000fca00078e00c4 */
[----:B------:R-:W-:-:S05]  /*3420*/  IADD3 R7, R7, R5, RZ ;  /* 0x0000000507077210 */ /* 0x000fca0007ffe0ff */
[----:B------:R-:W-:Y:S01]  /*3430*/  @!PT LDS RZ, [RZ] ;  /* 0x00000000fffff984 */ /* 0x000fe20000000800 */
[----:B------:R-:W-:Y:S01]  /*3440*/  @!PT LDS RZ, [RZ] ;  /* 0x00000000fffff984 */ /* 0x000fe20000000800 */
[----:B------:R-:W-:Y:S01]  /*3450*/  @!PT LDS RZ, [RZ] ;  /* 0x00000000fffff984 */ /* 0x000fe20000000800 */
[----:B------:R2:W-:Y:S02]  /*3460*/  LDGSTS.E.BYPASS.LTC128B.128 [R182+0xe800], desc[UR10][R6.64+0x80] ;  /* 0x0e80008006b67fae */ /* 0x0005e4000b901d4a */
.L_x_724:
[----:B------:R-:W-:Y:S05]  /*3470*/  BSYNC B0 ;  /* 0x0000000000007941 */ /* 0x000fea0003800000 */
.L_x_723:
[----:B------:R-:W-:Y:S01]  /*3480*/  LDSM.16.M88.4 R88, [R173] ;  /* 0x00000000ad58783b */ /* 0x000fe20000000200 */
[----:B------:R-:W-:Y:S01]  /*3490*/  IMAD.MOV.U32 R5, RZ, RZ, 0x10 ;  /* 0x00000010ff057424 */ /* 0x000fe200078e00ff */
[----:B------:R-:W-:Y:S01]  /*34a0*/  LOP3.LUT P1, RZ, R4, 0x2, RZ, 0xc0, !PT ;  /* 0x0000000204ff7812 */ /* 0x000fe2000782c0ff */
[----:B------:R-:W-:Y:S01]  /*34b0*/  IMAD R125, R125, 0x10, R126 ;  /* 0x000000107d7d7824 */ /* 0x000fe200078e027e */
[----:B------:R-:W5:Y:S01]  /*34c0*/  LDSM.16.M88.4 R44, [R172+0x3000] ;  /* 0x00300000ac2c783b */ /* 0x000f620000000200 */
[----:B------:R-:W-:Y:S01]  /*34d0*/  LOP3.LUT P0, RZ, R3, 0x2, RZ, 0xc0, !PT ;  /* 0x0000000203ff7812 */ /* 0x000fe2000780c0ff */
[----:B------:R-:W-:Y:S01]  /*34e0*/  IMAD R123, R123, 0x20, R122 ;  /* 0x000000207b7b7824 */ /* 0x000fe200078e027a */
[C---:B------:R-:W-:Y:S01]  /*34f0*/  SEL R3, R5.reuse, 0xfffffff0, !P1 ;  /* 0xfffffff005037807 */ /* 0x040fe20004800000 */
[----:B------:R-:W3:Y:S01]  /*3500*/  LDSM.16.M88.4 R36, [R172+0x3400] ;  /* 0x00340000ac24783b */ /* 0x000ee20000000200 */
[----:B------:R-:W-:Y:S02]  /*3510*/  SEL R5, R5, 0xfffffff0, !P0 ;  /* 0xfffffff005057807 */ /* 0x000fe40004000000 */
[----:B------:R-:W-:Y:S01]  /*3520*/  ISETP.GE.AND P4, PT, R136, 0x2, PT ;  /* 0x000000028800780c */ /* 0x000fe20003f86270 */
[----:B------:R-:W4:Y:S01]  /*3530*/  LDSM.16.M88.4 R28, [R172+0x3800] ;  /* 0x00380000ac1c783b */ /* 0x000f220000000200 */
[----:B------:R-:W-:-:S02]  /*3540*/  IMAD R171, R3, 0x2, R173 ;  /* 0x0000000203ab7824 */ /* 0x000fc400078e02ad */
[----:B------:R-:W-:Y:S01]  /*3550*/  IMAD R169, R5, 0x2, R172 ;  /* 0x0000000205a97824 */ /* 0x000fe200078e02ac */
[----:B------:R-:W1:Y:S04]  /*3560*/  LDSM.16.M88.4 R20, [R172+0x3c00] ;  /* 0x003c0000ac14783b */ /* 0x000e680000000200 */
[----:B------:R-:W2:Y:S04]  /*3570*/  LDSM.16.M88.4 R12, [R172+0x4000] ;  /* 0x00400000ac0c783b */ /* 0x000ea80000000200 */
[----:B------:R-:W2:Y:S04]  /*3580*/  LDSM.16.M88.4 R96, [R172+0x4800] ;  /* 0x00480000ac60783b */ /* 0x000ea80000000200 */
[----:B------:R-:W2:Y:S04]  /*3590*/  LDSM.16.M88.4 R56, [R172+0x4400] ;  /* 0x00440000ac38783b */ /* 0x000ea80000000200 */
[----:B------:R-:W2:Y:S04]  /*35a0*/  LDSM.16.M88.4 R68, [R172+0x4c00] ;  /* 0x004c0000ac44783b */ /* 0x000ea80000000200 */
[----:B------:R-:W-:Y:S04]  /*35b0*/  LDSM.16.M88.4 R64, [R171] ;  /* 0x00000000ab40783b */ /* 0x000fe80000000200 */
[----:B------:R-:W2:Y:S04]  /*35c0*/  LDSM.16.M88.4 R60, [R169+0x3000] ;  /* 0x00300000a93c783b */ /* 0x000ea80000000200 */
[----:B------:R-:W2:Y:S01]  /*35d0*/  LDSM.16.M88.4 R52, [R169+0x3400] ;  /* 0x00340000a934783b */ /* 0x000ea20000000200 */
[C---:B-----5:R-:W-:Y:S03]  /*35e0*/  HMMA.16816.F32 R48, R88.reuse, R44, RZ ;  /* 0x0000002c5830723c */ /* 0x060fe600000018ff */
[----:B------:R-:W5:Y:S03]  /*35f0*/  LDSM.16.M88.4 R84, [R169+0x3800] ;  /* 0x00380000a954783b */ /* 0x000f660000000200 */
[C---:B---3--:R-:W-:Y:S01]  /*3600*/  HMMA.16816.F32 R40, R88.reuse, R36, RZ ;  /* 0x000000245828723c */ /* 0x048fe200000018ff */
[----:B------:R-:W3:Y:S04]  /*3610*/  LDSM.16.M88.4 R80, [R169+0x3c00] ;  /* 0x003c0000a950783b */ /* 0x000ee80000000200 */
[----:B------:R-:W-:Y:S01]  /*3620*/  LDSM.16.M88.4 R72, [R169+0x4800] ;  /* 0x00480000a948783b */ /* 0x000fe20000000200 */
[C---:B----4-:R-:W-:Y:S03]  /*3630*/  HMMA.16816.F32 R32, R88.reuse, R28, RZ ;  /* 0x0000001c5820723c */ /* 0x050fe600000018ff */
[----:B------:R-:W-:Y:S03]  /*3640*/  LDSM.16.M88.4 R76, [R169+0x4400] ;  /* 0x00440000a94c783b */ /* 0x000fe60000000200 */
[C---:B-1----:R-:W-:Y:S01]  /*3650*/  HMMA.16816.F32 R24, R88.reuse, R20, RZ ;  /* 0x000000145818723c */ /* 0x042fe200000018ff */
[----:B------:R-:W-:Y:S04]  /*3660*/  LDSM.16.M88.4 R108, [R172+0x5400] ;  /* 0x00540000ac6c783b */ /* 0x000fe80000000200 */
[----:B------:R-:W-:Y:S01]  /*3670*/  LDSM.16.M88.4 R104, [R172+0x5c00] ;  /* 0x005c0000ac68783b */ /* 0x000fe20000000200 */
[C---:B--2---:R-:W-:Y:S03]  /*3680*/  HMMA.16816.F32 R16, R88.reuse, R12, RZ ;  /* 0x0000000c5810723c */ /* 0x044fe600000018ff */
[----:B------:R-:W-:Y:S03]  /*3690*/  LDSM.16.M88.4 R112, [R173+0x2000] ;  /* 0x00200000ad70783b */ /* 0x000fe60000000200 */
[C---:B------:R-:W-:Y:S01]  /*36a0*/  HMMA.16816.F32 R100, R88.reuse, R96, RZ ;  /* 0x000000605864723c */ /* 0x040fe200000018ff */
[----:B------:R-:W0:Y:S05]  /*36b0*/  LDGDEPBAR ;  /* 0x00000000000079af */ /* 0x000e2a0000000000 */
[C---:B------:R-:W-:Y:S06]  /*36c0*/  HMMA.16816.F32 R44, R88.reuse, R46, RZ ;  /* 0x0000002e582c723c */ /* 0x040fec00000018ff */
[C---:B------:R-:W-:Y:S06]  /*36d0*/  HMMA.16816.F32 R36, R88.reuse, R38, RZ ;  /* 0x000000265824723c */ /* 0x040fec00000018ff */
[C---:B------:R-:W-:Y:S06]  /*36e0*/  HMMA.16816.F32 R28, R88.reuse, R30, RZ ;  /* 0x0000001e581c723c */ /* 0x040fec00000018ff */
[C---:B------:R-:W-:Y:S06]  /*36f0*/  HMMA.16816.F32 R20, R88.reuse, R22, RZ ;  /* 0x000000165814723c */ /* 0x040fec00000018ff */
[C---:B------:R-:W-:Y:S06]  /*3700*/  HMMA.16816.F32 R12, R88.reuse, R14, RZ ;  /* 0x0000000e580c723c */ /* 0x040fec00000018ff */
[C---:B------:R-:W-:Y:S06]  /*3710*/  HMMA.16816.F32 R8, R88.reuse, R56, RZ ;  /* 0x000000385808723c */ /* 0x040fec00000018ff */
[C---:B------:R-:W-:Y:S01]  /*3720*/  HMMA.16816.F32 R4, R88.reuse, R58, RZ ;  /* 0x0000003a5804723c */ /* 0x040fe200000018ff */
[----:B------:R-:W1:Y:S05]  /*3730*/  LDSM.16.M88.4 R56, [R169+0x4000] ;  /* 0x00400000a938783b */ /* 0x000e6a0000000200 */
[C---:B------:R-:W-:Y:S06]  /*3740*/  HMMA.16816.F32 R96, R88.reuse, R98, RZ ;  /* 0x000000625860723c */ /* 0x040fec00000018ff */
[C---:B------:R-:W-:Y:S06]  /*3750*/  HMMA.16816.F32 R92, R88.reuse, R68, RZ ;  /* 0x00000044585c723c */ /* 0x040fec00000018ff */
[----:B------:R-:W-:Y:S01]  /*3760*/  HMMA.16816.F32 R88, R88, R70, RZ ;  /* 0x000000465858723c */ /* 0x000fe200000018ff */
[----:B------:R-:W2:Y:S05]  /*3770*/  LDSM.16.M88.4 R68, [R169+0x4c00] ;  /* 0x004c0000a944783b */ /* 0x000eaa0000000200 */
[C---:B------:R-:W-:Y:S06]  /*3780*/  HMMA.16816.F32 R48, R64.reuse, R60, R48 ;  /* 0x0000003c4030723c */ /* 0x040fec0000001830 */
[C---:B------:R-:W-:Y:S01]  /*3790*/  HMMA.16816.F32 R44, R64.reuse, R62, R44 ;  /* 0x0000003e402c723c */ /* 0x040fe2000000182c */
[----:B------:R-:W-:Y:S05]  /*37a0*/  LDSM.16.M88.4 R60, [R172+0x5000] ;  /* 0x00500000ac3c783b */ /* 0x000fea0000000200 */
[C---:B------:R-:W-:Y:S06]  /*37b0*/  HMMA.16816.F32 R40, R64.reuse, R52, R40 ;  /* 0x000000344028723c */ /* 0x040fec0000001828 */
[C---:B------:R-:W-:Y:S01]  /*37c0*/  HMMA.16816.F32 R36, R64.reuse, R54, R36 ;  /* 0x000000364024723c */ /* 0x040fe20000001824 */
[----:B------:R-:W4:Y:S05]  /*37d0*/  LDSM.16.M88.4 R52, [R173+0x1000] ;  /* 0x00100000ad34783b */ /* 0x000f2a0000000200 */
[C---:B-----5:R-:W-:Y:S06]  /*37e0*/  HMMA.16816.F32 R32, R64.reuse, R84, R32 ;  /* 0x000000544020723c */ /* 0x060fec0000001820 */
[C---:B------:R-:W-:Y:S01]  /*37f0*/  HMMA.16816.F32 R28, R64.reuse, R86, R28 ;  /* 0x00000056401c723c */ /* 0x040fe2000000181c */
[----:B------:R-:W-:Y:S05]  /*3800*/  LDSM.16.M88.4 R84, [R172+0x6000] ;  /* 0x00600000ac54783b */ /* 0x000fea0000000200 */
[C---:B---3--:R-:W-:Y:S06]  /*3810*/  HMMA.16816.F32 R24, R64.reuse, R80, R24 ;  /* 0x000000504018723c */ /* 0x048fec0000001818 */
[C---:B------:R-:W-:Y:S01]  /*3820*/  HMMA.16816.F32 R20, R64.reuse, R82, R20 ;  /* 0x000000524014723c */ /* 0x040fe20000001814 */
[----:B------:R-:W-:Y:S05]  /*3830*/  LDSM.16.M88.4 R80, [R172+0x6400] ;  /* 0x00640000ac50783b */ /* 0x000fea0000000200 */
[C---:B-1----:R-:W-:Y:S06]  /*3840*/  HMMA.16816.F32 R16, R64.reuse, R56, R16 ;  /* 0x000000384010723c */ /* 0x042fec0000001810 */
[C---:B------:R-:W-:Y:S01]  /*3850*/  HMMA.16816.F32 R12, R64.reuse, R58, R12 ;  /* 0x0000003a400c723c */ /* 0x040fe2000000180c */
[----:B------:R-:W1:Y:S05]  /*3860*/  LDSM.16.M88.4 R56, [R172+0x5800] ;  /* 0x00580000ac38783b */ /* 0x000e6a0000000200 */
[C---:B------:R-:W-:Y:S06]  /*3870*/  HMMA.16816.F32 R100, R64.reuse, R72, R100 ;  /* 0x000000484064723c */ /* 0x040fec0000001864 */
[C---:B------:R-:W-:Y:S01]  /*3880*/  HMMA.16816.F32 R96, R64.reuse, R74, R96 ;  /* 0x0000004a4060723c */ /* 0x040fe20000001860 */
[----:B------:R-:W3:Y:S05]  /*3890*/  LDSM.16.M88.4 R72, [R172+0x6800] ;  /* 0x00680000ac48783b */ /* 0x000eea0000000200 */
[C---:B--2---:R-:W-:Y:S06]  /*38a0*/  HMMA.16816.F32 R92, R64.reuse, R68, R92 ;  /* 0x00000044405c723c */ /* 0x044fec000000185c */
[C---:B------:R-:W-:Y:S01]  /*38b0*/  HMMA.16816.F32 R88, R64.reuse, R70, R88 ;  /* 0x000000464058723c */ /* 0x040fe20000001858 */
[----:B------:R-:W2:Y:S05]  /*38c0*/  LDSM.16.M88.4 R68, [R172+0x6c00] ;  /* 0x006c0000ac44783b */ /* 0x000eaa0000000200 */
[C---:B------:R-:W-:Y:S06]  /*38d0*/  HMMA.16816.F32 R8, R64.reuse, R76, R8 ;  /* 0x0000004c4008723c */ /* 0x040fec0000001808 */
[----:B------:R-:W-:Y:S01]  /*38e0*/  HMMA.16816.F32 R4, R64, R78, R4 ;  /* 0x0000004e4004723c */ /* 0x000fe20000001804 */
[----:B------:R-:W-:Y:S04]  /*38f0*/  LDSM.16.M88.4 R76, [R171+0x1000] ;  /* 0x00100000ab4c783b */ /* 0x000fe80000000200 */
[----:B------:R-:W-:Y:S01]  /*3900*/  LDSM.16.M88.4 R64, [R169+0x5000] ;  /* 0x00500000a940783b */ /* 0x000fe20000000200 */
[C---:B----4-:R-:W-:Y:S06]  /*3910*/  HMMA.16816.F32 R48, R52.reuse, R60, R48 ;  /* 0x0000003c3430723c */ /* 0x050fec0000001830 */
[C---:B------:R-:W-:Y:S01]  /*3920*/  HMMA.16816.F32 R44, R52.reuse, R62, R44 ;  /* 0x0000003e342c723c */ /* 0x040fe2000000182c */
[----:B------:R-:W4:Y:S05]  /*3930*/  LDSM.16.M88.4 R60, [R169+0x5400] ;  /* 0x00540000a93c783b */ /* 0x000f2a0000000200 */
[C---:B------:R-:W-:Y:S06]  /*3940*/  HMMA.16816.F32 R40, R52.reuse, R108, R40 ;  /* 0x0000006c3428723c */ /* 0x040fec0000001828 */
[C---:B------:R-:W-:Y:S01]  /*3950*/  HMMA.16816.F32 R36, R52.reuse, R110, R36 ;  /* 0x0000006e3424723c */ /* 0x040fe20000001824 */
[----:B------:R-:W5:Y:S05]  /*3960*/  LDSM.16.M88.4 R108, [R169+0x5c00] ;  /* 0x005c0000a96c783b */ /* 0x000f6a0000000200 */
[C---:B-1----:R-:W-:Y:S06]  /*3970*/  HMMA.16816.F32 R32, R52.reuse, R56, R32 ;  /* 0x000000383420723c */ /* 0x042fec0000001820 */
[C---:B------:R-:W-:Y:S01]  /*3980*/  HMMA.16816.F32 R28, R52.reuse, R58, R28 ;  /* 0x0000003a341c723c */ /* 0x040fe2000000181c */
[----:B------:R-:W1:Y:S05]  /*3990*/  LDSM.16.M88.4 R56, [R169+0x5800] ;  /* 0x00580000a938783b */ /* 0x000e6a0000000200 */
[C---:B------:R-:W-:Y:S06]  /*39a0*/  HMMA.16816.F32 R24, R52.reuse, R104, R24 ;  /* 0x000000683418723c */ /* 0x040fec0000001818 */
[C---:B------:R-:W-:Y:S01]  /*39b0*/  HMMA.16816.F32 R20, R52.reuse, R106, R20 ;  /* 0x0000006a3414723c */ /* 0x040fe20000001814 */
[----:B------:R-:W-:Y:S05]  /*39c0*/  LDSM.16.M88.4 R104, [R169+0x6000] ;  /* 0x00600000a968783b */ /* 0x000fea0000000200 */
[C---:B------:R-:W-:Y:S06]  /*39d0*/  HMMA.16816.F32 R16, R52.reuse, R84, R16 ;  /* 0x000000543410723c */ /* 0x040fec0000001810 */
[C---:B------:R-:W-:Y:S01]  /*39e0*/  HMMA.16816.F32 R12, R52.reuse, R86, R12 ;  /* 0x00000056340c723c */ /* 0x040fe2000000180c */
[----:B------:R-:W-:Y:S05]  /*39f0*/  LDSM.16.M88.4 R84, [R169+0x6800] ;  /* 0x00680000a954783b */ /* 0x000fea0000000200 */
[C---:B------:R-:W-:Y:S06]  /*3a00*/  HMMA.16816.F32 R8, R52.reuse, R80, R8 ;  /* 0x000000503408723c */ /* 0x040fec0000001808 */
[C---:B------:R-:W-:Y:S01]  /*3a10*/  HMMA.16816.F32 R4, R52.reuse, R82, R4 ;  /* 0x000000523404723c */ /* 0x040fe20000001804 */
[----:B------:R-:W-:Y:S05]  /*3a20*/  LDSM.16.M88.4 R80, [R169+0x6c00] ;  /* 0x006c0000a950783b */ /* 0x000fea0000000200 */
[C---:B---3--:R-:W-:Y:S06]  /*3a30*/  HMMA.16816.F32 R100, R52.reuse, R72, R100 ;  /* 0x000000483464723c */ /* 0x048fec0000001864 */
[C---:B------:R-:W-:Y:S01]  /*3a40*/  HMMA.16816.F32 R96, R52.reuse, R74, R96 ;  /* 0x0000004a3460723c */ /* 0x040fe20000001860 */
[----:B------:R-:W-:Y:S05]  /*3a50*/  LDSM.16.M88.4 R72, [R172+0x7000] ;  /* 0x00700000ac48783b */ /* 0x000fea0000000200 */
[C---:B--2---:R-:W-:Y:S06]  /*3a60*/  HMMA.16816.F32 R92, R52.reuse, R68, R92 ;  /* 0x00000044345c723c */ /* 0x044fec000000185c */
[----:B------:R-:W-:Y:S01]  /*3a70*/  HMMA.16816.F32 R88, R52, R70, R88 ;  /* 0x000000463458723c */ /* 0x000fe20000001858 */
[----:B------:R-:W2:Y:S04]  /*3a80*/  LDSM.16.M88.4 R52, [R169+0x6400] ;  /* 0x00640000a934783b */ /* 0x000ea80000000200 */
[----:B------:R-:W-:Y:S01]  /*3a90*/  LDSM.16.M88.4 R68, [R172+0x7400] ;  /* 0x00740000ac44783b */ /* 0x000fe20000000200 */
[C---:B----4-:R-:W-:Y:S06]  /*3aa0*/  HMMA.16816.F32 R40, R76.reuse, R60, R40 ;  /* 0x0000003c4c28723c */ /* 0x050fec0000001828 */
[C---:B------:R-:W-:Y:S01]  /*3ab0*/  HMMA.16816.F32 R36, R76.reuse, R62, R36 ;  /* 0x0000003e4c24723c */ /* 0x040fe20000001824 */
[----:B------:R-:W3:Y:S05]  /*3ac0*/  LDSM.16.M88.4 R60, [R172+0x7c00] ;  /* 0x007c0000ac3c783b */ /* 0x000eea0000000200 */
[C---:B-----5:R-:W-:Y:S06]  /*3ad0*/  HMMA.16816.F32 R24, R76.reuse, R108, R24 ;  /* 0x0000006c4c18723c */ /* 0x060fec0000001818 */
[C---:B------:R-:W-:Y:S01]  /*3ae0*/  HMMA.16816.F32 R20, R76.reuse, R110, R20 ;  /* 0x0000006e4c14723c */ /* 0x040fe20000001814 */
[----:B------:R-:W-:Y:S05]  /*3af0*/  LDSM.16.M88.4 R108, [R172+0x8800] ;  /* 0x00880000ac6c783b */ /* 0x000fea0000000200 */
[C---:B-1----:R-:W-:Y:S06]  /*3b00*/  HMMA.16816.F32 R32, R76.reuse, R56, R32 ;  /* 0x000000384c20723c */ /* 0x042fec0000001820 */
[C---:B------:R-:W-:Y:S01]  /*3b10*/  HMMA.16816.F32 R28, R76.reuse, R58, R28 ;  /* 0x0000003a4c1c723c */ /* 0x040fe2000000181c */
[----:B------:R-:W-:Y:S05]  /*3b20*/  LDSM.16.M88.4 R56, [R172+0x8000] ;  /* 0x00800000ac38783b */ /* 0x000fea0000000200 */
[C---:B--2---:R-:W-:Y:S06]  /*3b30*/  HMMA.16816.F32 R8, R76.reuse, R52, R8 ;  /* 0x000000344c08723c */ /* 0x044fec0000001808 */
[C---:B------:R-:W-:Y:S01]  /*3b40*/  HMMA.16816.F32 R4, R76.reuse, R54, R4 ;  /* 0x000000364c04723c */ /* 0x040fe20000001804 */
[----:B------:R-:W1:Y:S05]  /*3b50*/  LDSM.16.M88.4 R52, [R172+0x8400] ;  /* 0x00840000ac34783b */ /* 0x000e6a0000000200 */
[C---:B------:R-:W-:Y:S06]  /*3b60*/  HMMA.16816.F32 R48, R76.reuse, R64, R48 ;  /* 0x000000404c30723c */ /* 0x040fec0000001830 */
[C---:B------:R-:W-:Y:S01]  /*3b70*/  HMMA.16816.F32 R44, R76.reuse, R66, R44 ;  /* 0x000000424c2c723c */ /* 0x040fe2000000182c */
[----:B------:R-:W2:Y:S05]  /*3b80*/  LDSM.16.M88.4 R64, [R172+0x7800] ;  /* 0x00780000ac40783b */ /* 0x000eaa0000000200 */
[C---:B------:R-:W-:Y:S06]  /*3b90*/  HMMA.16816.F32 R100, R76.reuse, R84, R100 ;  /* 0x000000544c64723c */ /* 0x040fec0000001864 */
[----:B------:R-:W-:Y:S01]  /*3ba0*/  HMMA.16816.F32 R96, R76, R86, R96 ;  /* 0x000000564c60723c */ /* 0x000fe20000001860 */
[----:B------:R-:W-:Y:S05]  /*3bb0*/  LDSM.16.M88.4 R84, [R171+0x2000] ;  /* 0x00200000ab54783b */ /* 0x000fea0000000200 */
[C---:B---3--:R-:W-:Y:S06]  /*3bc0*/  HMMA.16816.F32 R24, R112.reuse, R60, R24 ;  /* 0x0000003c7018723c */ /* 0x048fec0000001818 */
[----:B------:R-:W-:Y:S01]  /*3bd0*/  HMMA.16816.F32 R20, R112, R62, R20 ;  /* 0x0000003e7014723c */ /* 0x000fe20000001814 */
[----:B------:R-:W3:Y:S05]  /*3be0*/  LDSM.16.M88.4 R60, [R169+0x8400] ;  /* 0x00840000a93c783b */ /* 0x000eea0000000200 */
[C---:B------:R-:W-:Y:S06]  /*3bf0*/  HMMA.16816.F32 R16, R76.reuse, R104, R16 ;  /* 0x000000684c10723c */ /* 0x040fec0000001810 */
[----:B------:R-:W-:Y:S01]  /*3c00*/  HMMA.16816.F32 R12, R76, R106, R12 ;  /* 0x0000006a4c0c723c */ /* 0x000fe2000000180c */
[----:B------:R-:W4:Y:S05]  /*3c10*/  LDSM.16.M88.4 R104, [R172+0x8c00] ;  /* 0x008c0000ac68783b */ /* 0x000f2a0000000200 */
[C---:B-1----:R-:W-:Y:S06]  /*3c20*/  HMMA.16816.F32 R8, R112.reuse, R52, R8 ;  /* 0x000000347008723c */ /* 0x042fec0000001808 */
[----:B------:R-:W-:Y:S01]  /*3c30*/  HMMA.16816.F32 R4, R112, R54, R4 ;  /* 0x000000367004723c */ /* 0x000fe20000001804 */
[----:B------:R-:W-:Y:S05]  /*3c40*/  LDSM.16.M88.4 R52, [R169+0x8c00] ;  /* 0x008c0000a934783b */ /* 0x000fea0000000200 */
[C---:B------:R-:W-:Y:S06]  /*3c50*/  HMMA.16816.F32 R92, R76.reuse, R80, R92 ;  /* 0x000000504c5c723c */ /* 0x040fec000000185c */
[----:B------:R-:W-:Y:S01]  /*3c60*/  HMMA.16816.F32 R88, R76, R82, R88 ;  /* 0x000000524c58723c */ /* 0x000fe20000001858 */
[----:B------:R-:W-:Y:S04]  /*3c70*/  LDSM.16.M88.4 R80, [R169+0x7000] ;  /* 0x00700000a950783b */ /* 0x000fe80000000200 */
[----:B------:R-:W-:Y:S01]  /*3c80*/  LDSM.16.M88.4 R76, [R169+0x7400] ;  /* 0x00740000a94c783b */ /* 0x000fe20000000200 */
[C---:B------:R-:W-:Y:S06]  /*3c90*/  HMMA.16816.F32 R16, R112.reuse, R56, R16 ;  /* 0x000000387010723c */ /* 0x040fec0000001810 */
[C---:B------:R-:W-:Y:S01]  /*3ca0*/  HMMA.16816.F32 R12, R112.reuse, R58, R12 ;  /* 0x0000003a700c723c */ /* 0x040fe2000000180c */
[----:B------:R-:W1:Y:S05]  /*3cb0*/  LDSM.16.M88.4 R56, [R169+0x8800] ;  /* 0x00880000a938783b */ /* 0x000e6a0000000200 */
[C---:B------:R-:W-:Y:S06]  /*3cc0*/  HMMA.16816.F32 R48, R112.reuse, R72, R48 ;  /* 0x000000487030723c */ /* 0x040fec0000001830 */
[C---:B------:R-:W-:Y:S01]  /*3cd0*/  HMMA.16816.F32 R44, R112.reuse, R74, R44 ;  /* 0x0000004a702c723c */ /* 0x040fe2000000182c */
[----:B------:R-:W5:Y:S05]  /*3ce0*/  LDSM.16.M88.4 R72, [R169+0x7800] ;  /* 0x00780000a948783b */ /* 0x000f6a0000000200 */
[C---:B------:R-:W-:Y:S06]  /*3cf0*/  HMMA.16816.F32 R40, R112.reuse, R68, R40 ;  /* 0x000000447028723c */ /* 0x040fec0000001828 */
[C---:B------:R-:W-:Y:S01]  /*3d00*/  HMMA.16816.F32 R36, R112.reuse, R70, R36 ;  /* 0x000000467024723c */ /* 0x040fe20000001824 */
[----:B------:R-:W5:Y:S05]  /*3d10*/  LDSM.16.M88.4 R68, [R169+0x7c00] ;  /* 0x007c0000a944783b */ /* 0x000f6a0000000200 */
[C---:B--2---:R-:W-:Y:S06]  /*3d20*/  HMMA.16816.F32 R32, R112.reuse, R64, R32 ;  /* 0x000000407020723c */ /* 0x044fec0000001820 */
[----:B------:R-:W-:Y:S01]  /*3d30*/  HMMA.16816.F32 R28, R112, R66, R28 ;  /* 0x00000042701c723c */ /* 0x000fe2000000181c */
[----:B------:R-:W2:Y:S01]  /*3d40*/  LDSM.16.M88.4 R64, [R169+0x8000] ;  /* 0x00800000a940783b */ /* 0x000ea20000000200 */
[----:B------:R-:W-:-:S04]  /*3d50*/  DEPBAR.LE SB0, 0x0 ;  /* 0x000080000000791a */ /* 0x000fc80000000000 */
[C---:B---3--:R-:W-:Y:S06]  /*3d60*/  HMMA.16816.F32 R8, R84.reuse, R60, R8 ;  /* 0x0000003c5408723c */ /* 0x048fec0000001808 */
[----:B------:R-:W-:Y:S06]  /*3d70*/  HMMA.16816.F32 R60, R84, R62, R4 ;  /* 0x0000003e543c723c */ /* 0x000fec0000001804 */
[----:B------:R-:W-:Y:S01]  /*3d80*/  HMMA.16816.F32 R96, R112, R110, R96 ;  /* 0x0000006e7060723c */ /* 0x000fe20000001860 */
[----:B------:R-:W-:-:S05]  /*3d90*/  LOP3.LUT R4, R124, 0xffffffe0, RZ, 0xc0, !PT ;  /* 0xffffffe07c047812 */ /* 0x000fca00078ec0ff */
[----:B------:R-:W-:Y:S01]  /*3da0*/  IMAD.IADD R4, R121, 0x1, -R4 ;  /* 0x0000000179047824 */ /* 0x000fe200078e0a04 */
[C---:B------:R-:W-:Y:S04]  /*3db0*/  HMMA.16816.F32 R100, R112.reuse, R108, R100 ;  /* 0x0000006c7064723c */ /* 0x040fe80000001864 */
[----:B------:R-:W-:Y:S02]  /*3dc0*/  SHF.R.S32.HI R5, RZ, 0x1f, R4 ;  /* 0x0000001fff057819 */ /* 0x000fe40000011404 */
[----:B----4-:R-:W-:Y:S02]  /*3dd0*/  HMMA.16816.F32 R92, R112, R104, R92 ;  /* 0x00000068705c723c */ /* 0x010fe4000000185c */
[----:B------:R-:W-:-:S04]  /*3de0*/  LEA.HI R5, R5, R4, RZ, 0x2 ;  /* 0x0000000405057211 */ /* 0x000fc800078f10ff */
[----:B------:R-:W-:Y:S01]  /*3df0*/  HMMA.16816.F32 R88, R112, R106, R88 ;  /* 0x0000006a7058723c */ /* 0x000fe20000001858 */
[----:B------:R-:W-:-:S04]  /*3e00*/  SHF.R.S32.HI R188, RZ, 0x2, R5 ;  /* 0x00000002ffbc7819 */ /* 0x000fc80000011405 */
[----:B------:R-:W-:Y:S01]  /*3e10*/  IADD3 R4, R125, 0x1, R188 ;  /* 0x000000017d047810 */ /* 0x000fe20007ffe0bc */
[C---:B-1----:R-:W-:Y:S03]  /*3e20*/  HMMA.16816.F32 R96, R84.reuse, R58, R96 ;  /* 0x0000003a5460723c */ /* 0x042fe60000001860 */
[----:B------:R-:W-:Y:S01]  /*3e30*/  IADD3 R5, R117, R4, -R183 ;  /* 0x0000000475057210 */ /* 0x000fe20007ffe8b7 */
[----:B------:R-:W-:Y:S02]  /*3e40*/  IMAD.IADD R4, R2, 0x1, R123 ;  /* 0x0000000102047824 */ /* 0x000fe400078e027b */
[----:B------:R-:W-:Y:S01]  /*3e50*/  HMMA.16816.F32 R48, R84, R80, R48 ;  /* 0x000000505430723c */ /* 0x000fe20000001830 */
[----:B------:R-:W-:Y:S02]  /*3e60*/  IMAD.SHL.U32 R59, R121, 0x2, RZ ;  /* 0x00000002793b7824 */ /* 0x000fe400078e00ff */
[----:B------:R-:W-:-:S03]  /*3e70*/  IMAD.IADD R120, R5, 0x1, R120 ;  /* 0x0000000105787824 */ /* 0x000fc600078e0278 */
[C---:B------:R-:W-:Y:S01]  /*3e80*/  HMMA.16816.F32 R44, R84.reuse, R82, R44 ;  /* 0x00000052542c723c */ /* 0x040fe2000000182c */
[----:B------:R-:W-:Y:S02]  /*3e90*/  LOP3.LUT R59, R59, 0x6, RZ, 0xc0, !PT ;  /* 0x000000063b3b7812 */ /* 0x000fe400078ec0ff */
[C---:B------:R-:W-:Y:S02]  /*3ea0*/  VIMNMX R140, R120.reuse, R117, PT ;  /* 0x00000075788c7248 */ /* 0x040fe40003fe0100 */
[----:B------:R-:W-:Y:S01]  /*3eb0*/  VIADDMNMX R139, R120, 0x8, R117, PT ;  /* 0x00000008788b7846 */ /* 0x000fe20003800175 */
[C---:B------:R-:W-:Y:S06]  /*3ec0*/  HMMA.16816.F32 R40, R84.reuse, R76, R40 ;  /* 0x0000004c5428723c */ /* 0x040fec0000001828 */
[C---:B------:R-:W-:Y:S06]  /*3ed0*/  HMMA.16816.F32 R36, R84.reuse, R78, R36 ;  /* 0x0000004e5424723c */ /* 0x040fec0000001824 */
[C---:B-----5:R-:W-:Y:S06]  /*3ee0*/  HMMA.16816.F32 R32, R84.reuse, R72, R32 ;  /* 0x000000485420723c */ /* 0x060fec0000001820 */
[C---:B------:R-:W-:Y:S06]  /*3ef0*/  HMMA.16816.F32 R28, R84.reuse, R74, R28 ;  /* 0x0000004a541c723c */ /* 0x040fec000000181c */
[C---:B------:R-:W-:Y:S06]  /*3f00*/  HMMA.16816.F32 R24, R84.reuse, R68, R24 ;  /* 0x000000445418723c */ /* 0x040fec0000001818 */
[C---:B------:R-:W-:Y:S06]  /*3f10*/  HMMA.16816.F32 R20, R84.reuse, R70, R20 ;  /* 0x000000465414723c */ /* 0x040fec0000001814 */
[C---:B--2---:R-:W-:Y:S06]  /*3f20*/  HMMA.16816.F32 R16, R84.reuse, R64, R16 ;  /* 0x000000405410723c */ /* 0x044fec0000001810 */
[C---:B------:R-:W-:Y:S06]  /*3f30*/  HMMA.16816.F32 R12, R84.reuse, R66, R12 ;  /* 0x00000042540c723c */ /* 0x040fec000000180c */
[C---:B------:R-:W-:Y:S06]  /*3f40*/  HMMA.16816.F32 R100, R84.reuse, R56, R100 ;  /* 0x000000385464723c */ /* 0x040fec0000001864 */
[C---:B------:R-:W-:Y:S06]  /*3f50*/  HMMA.16816.F32 R92, R84.reuse, R52, R92 ;  /* 0x00000034545c723c */ /* 0x040fec000000185c */
[----:B------:R-:W-:Y:S01]  /*3f60*/  HMMA.16816.F32 R88, R84, R54, R88 ;  /* 0x000000365458723c */ /* 0x000fe20000001858 */
[----:B------:R-:W-:Y:S06]  /*3f70*/  BAR.SYNC.DEFER_BLOCKING 0x0 ;  /* 0x0000000000007b1d */ /* 0x000fec0000010000 */
[----:B------:R-:W-:-:S02]  /*3f80*/  NOP ;  /* 0x0000000000007918 */ /* 0x000fc40000000000 */
[----:B------:R-:W-:-:S15]  /*3f90*/  @!P4 BRA `(.L_x_725) ;  /* 0x0000000c0020c947 */ /* 0x000fde0003800000 */
[----:B------:R-:W-:Y:S05]  /*3fa0*/  @!P6 BRA `(.L_x_726) ;  /* 0x0000000000ece947 */ /* 0x000fea0003800000 */
[----:B------:R-:W1:Y:S01]  /*3fb0*/  LDC R5, c[0x0][0x380] ;  /* 0x0000e000ff057b82 */ /* 0x000e620000000800 */
[----:B------:R-:W-:Y:S01]  /*3fc0*/  VIADD R56, R0, 0xffffff80 ;  /* 0xffffff8000387836 */ /* 0x000fe20000000000 */
[----:B------:R-:W-:Y:S01]  /*3fd0*/  IABS R52, R0 ;  /* 0x0000000000347213 */ /* 0x000fe20000000000 */
[----:B------:R-:W-:-:S03]  /*3fe0*/  ULDC.64 UR8, c[0x0][0x230] ;  /* 0x00008c0000087ab9 */ /* 0x000fc60000000a00 */
[----:B------:R-:W-:Y:S02]  /*3ff0*/  IABS R6, R56 ;  /* 0x0000003800067213 */ /* 0x000fe40000000000 */
[-C--:B-1----:R-:W-:Y:S02]  /*4000*/  IABS R2, R5.reuse ;  /* 0x0000000500027213 */ /* 0x082fe40000000000 */
[----:B------:R-:W-:Y:S02]  /*4010*/  LOP3.LUT R56, R56, R5, RZ, 0x3c, !PT ;  /* 0x0000000538387212 */ /* 0x000fe400078e3cff */
[----:B------:R-:W1:Y:S08]  /*4020*/  I2F.RP R53, R2 ;  /* 0x0000000200357306 */ /* 0x000e700000209400 */
[----:B-1----:R-:W1:Y:S02]  /*4030*/  MUFU.RCP R54, R53 ;  /* 0x0000003500367308 */ /* 0x002e640000001000 */
[----:B-1----:R-:W-:-:S06]  /*4040*/  VIADD R54, R54, 0xffffffe ;  /* 0x0ffffffe36367836 */ /* 0x002fcc0000000000 */
[----:B------:R-:W1:Y:S02]  /*4050*/  F2I.FTZ.U32.TRUNC.NTZ R55, R54 ;  /* 0x0000003600377305 */ /* 0x000e64000021f000 */
[----:B-1----:R-:W-:Y:S02]  /*4060*/  IADD3 R7, RZ, -R55, RZ ;  /* 0x80000037ff077210 */ /* 0x002fe40007ffe0ff */
[----:B------:R-:W-:-:S03]  /*4070*/  MOV R54, RZ ;  /* 0x000000ff00367202 */ /* 0x000fc60000000f00 */
[----:B------:R-:W-:-:S04]  /*4080*/  IMAD R7, R7, R2, RZ ;  /* 0x0000000207077224 */ /* 0x000fc800078e02ff */
[----:B------:R-:W-:-:S06]  /*4090*/  IMAD.HI.U32 R7, R55, R7, R54 ;  /* 0x0000000737077227 */ /* 0x000fcc00078e0036 */
[----:B------:R-:W-:-:S04]  /*40a0*/  IMAD.HI.U32 R54, R7, R6, RZ ;  /* 0x0000000607367227 */ /* 0x000fc800078e00ff */
[----:B------:R-:W-:Y:S01]  /*40b0*/  IMAD.HI.U32 R55, R7, R52, RZ ;  /* 0x0000003407377227 */ /* 0x000fe200078e00ff */
[----:B------:R-:W-:-:S03]  /*40c0*/  IADD3 R7, -R54, RZ, RZ ;  /* 0x000000ff36077210 */ /* 0x000fc60007ffe1ff */
[----:B------:R-:W-:Y:S02]  /*40d0*/  IMAD.MOV R53, RZ, RZ, -R55 ;  /* 0x000000ffff357224 */ /* 0x000fe400078e0a37 */
[C---:B------:R-:W-:Y:S01]  /*40e0*/  IMAD R7, R2.reuse, R7, R6 ;  /* 0x0000000702077224 */ /* 0x040fe200078e0206 */
[----:B------:R-:W-:Y:S01]  /*40f0*/  LOP3.LUT R6, RZ, R5, RZ, 0x33, !PT ;  /* 0x00000005ff067212 */ /* 0x000fe200078e33ff */
[----:B------:R-:W-:-:S03]  /*4100*/  IMAD R53, R2, R53, R52 ;  /* 0x0000003502357224 */ /* 0x000fc600078e0234 */
[C---:B------:R-:W-:Y:S02]  /*4110*/  ISETP.GT.U32.AND P1, PT, R2.reuse, R7, PT ;  /* 0x000000070200720c */ /* 0x040fe40003f24070 */
[----:B------:R-:W-:-:S11]  /*4120*/  ISETP.GT.U32.AND P0, PT, R2, R53, PT ;  /* 0x000000350200720c */ /* 0x000fd60003f04070 */
[-C--:B------:R-:W-:Y:S02]  /*4130*/  @!P1 IADD3 R7, R7, -R2.reuse, RZ ;  /* 0x8000000207079210 */ /* 0x080fe40007ffe0ff */
[----:B------:R-:W-:Y:S01]  /*4140*/  @!P0 IMAD.IADD R53, R53, 0x1, -R2 ;  /* 0x0000000135358824 */ /* 0x000fe200078e0a02 */
[----:B------:R-:W-:Y:S01]  /*4150*/  @!P1 IADD3 R54, R54, 0x1, RZ ;  /* 0x0000000136369810 */ /* 0x000fe20007ffe0ff */
[----:B------:R-:W-:Y:S01]  /*4160*/  @!P0 VIADD R55, R55, 0x1 ;  /* 0x0000000137378836 */ /* 0x000fe20000000000 */
[-C--:B------:R-:W-:Y:S02]  /*4170*/  ISETP.GE.U32.AND P3, PT, R7, R2.reuse, PT ;  /* 0x000000020700720c */ /* 0x080fe40003f66070 */
[----:B------:R-:W-:Y:S02]  /*4180*/  ISETP.GE.U32.AND P5, PT, R53, R2, PT ;  /* 0x000000023500720c */ /* 0x000fe40003fa6070 */
[----:B------:R-:W-:Y:S02]  /*4190*/  LOP3.LUT R2, R0, R5, RZ, 0x3c, !PT ;  /* 0x0000000500027212 */ /* 0x000fe400078e3cff */
[----:B------:R-:W-:-:S02]  /*41a0*/  ISETP.GE.AND P0, PT, R56, RZ, PT ;  /* 0x000000ff3800720c */ /* 0x000fc40003f06270 */
[----:B------:R-:W-:Y:S02]  /*41b0*/  ISETP.GE.AND P2, PT, R2, RZ, PT ;  /* 0x000000ff0200720c */ /* 0x000fe40003f46270 */
[----:B------:R-:W-:-:S03]  /*41c0*/  ISETP.NE.AND P1, PT, R5, RZ, PT ;  /* 0x000000ff0500720c */ /* 0x000fc60003f25270 */
[----:B------:R-:W-:Y:S02]  /*41d0*/  @P3 IADD3 R54, R54, 0x1, RZ ;  /* 0x0000000136363810 */ /* 0x000fe40007ffe0ff */
[----:B------:R-:W-:-:S04]  /*41e0*/  @P5 VIADD R55, R55, 0x1 ;  /* 0x0000000137375836 */ /* 0x000fc80000000000 */
[----:B------:R-:W-:Y:S02]  /*41f0*/  @!P0 IADD3 R54, -R54, RZ, RZ ;  /* 0x000000ff36368210 */ /* 0x000fe40007ffe1ff */
[----:B------:R-:W-:-:S05]  /*4200*/  @!P2 IMAD.MOV R55, RZ, RZ, -R55 ;  /* 0x000000ffff37a224 */ /* 0x000fca00078e0a37 */
[C---:B------:R-:W-:Y:S02]  /*4210*/  SEL R7, R6.reuse, R55, !P1 ;  /* 0x0000003706077207 */ /* 0x040fe40004800000 */
[----:B------:R-:W-:-:S03]  /*4220*/  SEL R6, R6, R54, !P1 ;  /* 0x0000003606067207 */ /* 0x000fc60004800000 */
[----:B------:R-:W-:-:S04]  /*4230*/  IMAD.WIDE R56, R7, 0x4, R186 ;  /* 0x0000000407387825 */ /* 0x000fc800078e02ba */
[----:B------:R-:W-:Y:S01]  /*4240*/  IMAD.WIDE R54, R6, 0x4, R186 ;  /* 0x0000000406367825 */ /* 0x000fe200078e02ba */
[----:B------:R-:W2:Y:S04]  /*4250*/  LDG.E R53, desc[UR10][R56.64] ;  /* 0x0000000a38357981 */ /* 0x000ea8000c1e1900 */
[----:B------:R-:W2:Y:S01]  /*4260*/  LDG.E R2, desc[UR10][R54.64] ;  /* 0x0000000a36027981 */ /* 0x000ea2000c1e1900 */
[----:B------:R-:W-:-:S04]  /*4270*/  IMAD.IADD R6, R7, 0x1, -R6 ;  /* 0x0000000107067824 */ /* 0x000fc800078e0a06 */
[----:B------:R-:W-:-:S05]  /*4280*/  IMAD R6, R6, R5, -0x80 ;  /* 0xffffff8006067424 */ /* 0x000fca00078e0205 */
[----:B------:R-:W-:-:S05]  /*4290*/  SHF.R.S32.HI R5, RZ, 0x1f, R6 ;  /* 0x0000001fff057819 */ /* 0x000fca0000011406 */
[----:B------:R-:W-:-:S04]  /*42a0*/  IMAD R5, R5, R128, RZ ;  /* 0x0000008005057224 */ /* 0x000fc800078e02ff */
[C---:B------:R-:W-:Y:S01]  /*42b0*/  IMAD R5, R6.reuse, R129, R5 ;  /* 0x0000008106057224 */ /* 0x040fe200078e0205 */
[----:B--2---:R-:W-:Y:S01]  /*42c0*/  IADD3 R2, -R53, R2, RZ ;  /* 0x0000000235027210 */ /* 0x004fe20007ffe1ff */
[----:B------:R-:W-:-:S03]  /*42d0*/  IMAD.WIDE.U32 R52, R6, R128, RZ ;  /* 0x0000008006347225 */ /* 0x000fc600078e00ff */
[----:B------:R-:W-:Y:S01]  /*42e0*/  SHF.R.S32.HI R7, RZ, 0x1f, R2 ;  /* 0x0000001fff077819 */ /* 0x000fe20000011402 */
[----:B------:R-:W-:-:S04]  /*42f0*/  IMAD.IADD R53, R53, 0x1, R5 ;  /* 0x0000000135357824 */ /* 0x000fc800078e0205 */
[----:B------:R-:W-:Y:S02]  /*4300*/  IMAD R7, R7, UR8, RZ ;  /* 0x0000000807077c24 */ /* 0x000fe4000f8e02ff */
[----:B------:R-:W-:-:S04]  /*4310*/  IMAD.WIDE.U32 R52, R2, UR8, R52 ;  /* 0x0000000802347c25 */ /* 0x000fc8000f8e0034 */
[----:B------:R-:W-:Y:S02]  /*4320*/  IMAD R7, R2, UR9, R7 ;  /* 0x0000000902077c24 */ /* 0x000fe4000f8e0207 */
[----:B------:R-:W-:-:S03]  /*4330*/  IMAD.MOV.U32 R5, RZ, RZ, R52 ;  /* 0x000000ffff057224 */ /* 0x000fc600078e0034 */
[----:B------:R-:W-:Y:S01]  /*4340*/  IADD3 R2, R53, R7, RZ ;  /* 0x0000000735027210 */ /* 0x000fe20007ffe0ff */
[----:B------:R-:W-:Y:S06]  /*4350*/  BRA `(.L_x_727) ;  /* 0x0000000000087947 */ /* 0x000fec0003800000 */
.L_x_726:
[----:B------:R-:W-:-:S04]  /*4360*/  LEA R5, -R128, RZ, 0x7 ;  /* 0x000000ff80057211 */ /* 0x000fc800078e39ff */
[----:B------:R-:W-:-:S07]  /*4370*/  SHF.R.S32.HI R2, RZ, 0x1f, R5 ;  /* 0x0000001fff027819 */ /* 0x000fce0000011405 */
.L_x_727:
[----:B------:R-:W-:Y:S01]  /*4380*/  ULDC UR5, c[0x0][0x2d0] ;  /* 0x0000b40000057ab9 */ /* 0x000fe20000000800 */
[----:B------:R-:W-:Y:S01]  /*4390*/  BSSY B0, `(.L_x_728) ;  /* 0x0000085000007945 */ /* 0x000fe20003800000 */
[----:B------:R-:W-:Y:S02]  /*43a0*/  ISETP.GE.AND P3, PT, R184, UR5, PT ;  /* 0x00000005b8007c0c */ /* 0x000fe4000bf66270 */
[----:B------:R-:W-:Y:S02]  /*43b0*/  ISETP.GE.AND P2, PT, R175, UR5, PT ;  /* 0x00000005af007c0c */ /* 0x000fe4000bf46270 */
[----:B------:R-:W-:-:S09]  /*43c0*/  ISETP.GE.AND P1, PT, R174, UR5, PT ;  /* 0x00000005ae007c0c */ /* 0x000fd2000bf26270 */
[----:B------:R-:W1:Y:S01]  /*43d0*/  @!P3 LDC.64 R54, c[0x0][0x218] ;  /* 0x00008600ff36bb82 */ /* 0x000e620000000a00 */
[CC--:B------:R-:W-:Y:S01]  /*43e0*/  @!P3 IADD3 R65, P0, R5.reuse, R138.reuse, RZ ;  /* 0x0000008a0541b210 */ /* 0x0c0fe20007f1e0ff */
[----:B------:R2:W-:Y:S04]  /*43f0*/  @P3 STS [R182+0x3000], RZ ;  /* 0x003000ffb6003388 */ /* 0x0005e80000000800 */
[----:B------:R-:W-:Y:S01]  /*4400*/  @!P3 IMAD.X R58, R2, 0x1, R137, P0 ;  /* 0x00000001023ab824 */ /* 0x000fe200000e0689 */
[----:B------:R-:W-:Y:S01]  /*4410*/  @!P2 IADD3 R64, P0, R5, R138, RZ ;  /* 0x0000008a0540a210 */ /* 0x000fe20007f1e0ff */
[----:B------:R-:W3:Y:S01]  /*4420*/  @!P2 LDC.64 R52, c[0x0][0x218] ;  /* 0x00008600ff34ab82 */ /* 0x000ee20000000a00 */
[----:B------:R2:W-:Y:S04]  /*4430*/  @P3 STS [R182+0x3004], RZ ;  /* 0x003004ffb6003388 */ /* 0x0005e80000000800 */
[----:B------:R2:W-:Y:S03]  /*4440*/  @P3 STS.64 [R182+0x3008], RZ ;  /* 0x003008ffb6003388 */ /* 0x0005e60000000a00 */
[----:B------:R-:W4:Y:S08]  /*4450*/  @!P1 LDC.64 R6, c[0x0][0x218] ;  /* 0x00008600ff069b82 */ /* 0x000f300000000a00 */
[----:B------:R-:W5:Y:S01]  /*4460*/  @!P3 LDC.64 R56, c[0x0][0x218] ;  /* 0x00008600ff38bb82 */ /* 0x000f620000000a00 */
[----:B-1----:R-:W-:-:S04]  /*4470*/  @!P3 LEA R66, P5, R65, R54, 0x1 ;  /* 0x000000364142b211 */ /* 0x002fc800078a08ff */
[----:B------:R-:W-:Y:S01]  /*4480*/  @!P3 LEA.HI.X R67, R65, R55, R58, 0x1, P5 ;  /* 0x000000374143b211 */ /* 0x000fe200028f0c3a */
[----:B------:R-:W-:Y:S01]  /*4490*/  @!P2 IMAD.X R65, R2, 0x1, R137, P0 ;  /* 0x000000010241a824 */ /* 0x000fe200000e0689 */
[----:B------:R-:W-:Y:S01]  /*44a0*/  @!P1 IADD3 R58, P0, R5, R138, RZ ;  /* 0x0000008a053a9210 */ /* 0x000fe20007f1e0ff */
[----:B------:R-:W1:Y:S01]  /*44b0*/  @!P2 LDC.64 R54, c[0x0][0x218] ;  /* 0x00008600ff36ab82 */ /* 0x000e620000000a00 */
[C---:B---3--:R-:W-:Y:S01]  /*44c0*/  @!P2 LEA R70, P5, R64.reuse, R52, 0x1 ;  /* 0x000000344046a211 */ /* 0x048fe200078a08ff */
[----:B------:R-:W-:Y:S01]  /*44d0*/  @!PT LDS RZ, [RZ] ;  /* 0x00000000fffff984 */ /* 0x000fe20000000800 */
[----:B------:R-:W-:Y:S01]  /*44e0*/  @!PT LDS RZ, [RZ] ;  /* 0x00000000fffff984 */ /* 0x000fe20000000800 */
[----:B------:R-:W-:Y:S01]  /*44f0*/  @!PT LDS RZ, [RZ] ;  /* 0x00000000fffff984 */ /* 0x000fe20000000800 */
[----:B------:R3:W-:Y:S03]  /*4500*/  @!P3 LDGSTS.E.BYPASS.LTC128B.128 [R182+0x3000], desc[UR10][R66.64] ;  /* 0x0300000042b6bfae */ /* 0x0007e6000b901d4a */
[----:B------:R-:W-:Y:S01]  /*4510*/  @!P2 LEA.HI.X R71, R64, R53, R65, 0x1, P5 ;  /* 0x000000354047a211 */ /* 0x000fe200028f0c41 */
[----:B------:R-:W-:Y:S01]  /*4520*/  @!P1 IMAD.X R65, R2, 0x1, R137, P0 ;  /* 0x0000000102419824 */ /* 0x000fe200000e0689 */
[----:B------:R-:W-:Y:S01]  /*4530*/  IADD3 R69, P5, R177, R5, RZ ;  /* 0x00000005b1457210 */ /* 0x000fe20007fbe0ff */
[----:B------:R-:W2:Y:S01]  /*4540*/  @!P1 LDC.64 R52, c[0x0][0x218] ;  /* 0x00008600ff349b82 */ /* 0x000ea20000000a00 */
[C---:B----4-:R-:W-:Y:S01]  /*4550*/  @!P1 LEA R64, P0, R58.reuse, R6, 0x1 ;  /* 0x000000063a409211 */ /* 0x050fe200078008ff */
[----:B------:R4:W-:Y:S03]  /*4560*/  @P2 STS.128 [R182+0x5000], RZ ;  /* 0x005000ffb6002388 */ /* 0x0009e60000000c00 */
[----:B------:R-:W-:Y:S01]  /*4570*/  @!P1 LEA.HI.X R65, R58, R7, R65, 0x1, P0 ;  /* 0x000000073a419211 */ /* 0x000fe200000f0c41 */
[----:B------:R-:W-:Y:S01]  /*4580*/  IMAD.X R58, R176, 0x1, R2, P5 ;  /* 0x00000001b03a7824 */ /* 0x000fe200028e0602 */
[----:B------:R-:W-:Y:S01]  /*4590*/  @!P3 IADD3 R73, P0, R69, R138, RZ ;  /* 0x0000008a4549b210 */ /* 0x000fe20007f1e0ff */
[----:B------:R-:W3:Y:S01]  /*45a0*/  @!P3 LDC.64 R6, c[0x0][0x218] ;  /* 0x00008600ff06bb82 */ /* 0x000ee20000000a00 */
[----:B------:R-:W-:Y:S01]  /*45b0*/  @!PT LDS RZ, [RZ] ;  /* 0x00000000fffff984 */ /* 0x000fe20000000800 */
[----:B------:R-:W-:Y:S01]  /*45c0*/  @!PT LDS RZ, [RZ] ;  /* 0x00000000fffff984 */ /* 0x000fe20000000800 */
[----:B------:R-:W-:Y:S01]  /*45d0*/  @!PT LDS RZ, [RZ] ;  /* 0x00000000fffff984 */ /* 0x000fe20000000800 */
[----:B------:R4:W-:Y:S02]  /*45e0*/  @!P2 LDGSTS.E.BYPASS.LTC128B.128 [R182+0x5000], desc[UR10][R70.64+0x40] ;  /* 0x0500004046b6afae */ /* 0x0009e4000b901d4a */
[----:B-----5:R-:W-:Y:S01]  /*45f0*/  @!P3 LEA R72, P5, R73, R56, 0x1 ;  /* 0x000000384948b211 */ /* 0x020fe200078a08ff */
[C-C-:B------:R-:W-:Y:S01]  /*4600*/  @!P3 IMAD.X R68, R58.reuse, 0x1, R137.reuse, P0 ;  /* 0x000000013a44b824 */ /* 0x140fe200000e0689 */
[----:B------:R-:W-:Y:S01]  /*4610*/  @!P2 IADD3 R56, P0, R69, R138, RZ ;  /* 0x0000008a4538a210 */ /* 0x000fe20007f1e0ff */
[----:B------:R1:W-:Y:S03]  /*4620*/  @P1 STS.128 [R182+0x7000], RZ ;  /* 0x007000ffb6001388 */ /* 0x0003e60000000c00 */
[----:B------:R-:W-:Y:S01]  /*4630*/  @!P3 LEA.HI.X R73, R73, R57, R68, 0x1, P5 ;  /* 0x000000394949b211 */ /* 0x000fe200028f0c44 */
[----:B------:R-:W-:Y:S01]  /*4640*/  @!P2 IMAD.X R57, R58, 0x1, R137, P0 ;  /* 0x000000013a39a824 */ /* 0x000fe200000e0689 */
[----:B-1----:R-:W-:Y:S01]  /*4650*/  @!P2 LEA R74, P5, R56, R54, 0x1 ;  /* 0x00000036384aa211 */ /* 0x002fe200078a08ff */
[----:B------:R-:W-:Y:S01]  /*4660*/  @!PT LDS RZ, [RZ] ;  /* 0x00000000fffff984 */ /* 0x000fe20000000800 */
[----:B------:R-:W-:Y:S01]  /*4670*/  @!PT LDS RZ, [RZ] ;  /* 0x00000000fffff984 */ /* 0x000fe20000000800 */
[----:B------:R-:W-:Y:S01]  /*4680*/  @!PT LDS RZ, [RZ] ;  /* 0x00000000fffff984 */ /* 0x000fe20000000800 */
[----:B------:R1:W-:Y:S01]  /*4690*/  @!P1 LDGSTS.E.BYPASS.LTC128B.128 [R182+0x7000], desc[UR10][R64.64+0x80] ;  /* 0x0700008040b69fae */ /* 0x0003e2000b901d4a */
[----:B------:R-:W-:-:S02]  /*46a0*/  @!P1 IADD3 R54, P0, R69, R138, RZ ;  /* 0x0000008a45369210 */ /* 0x000fc40007f1e0ff */
[----:B------:R-:W-:Y:S01]  /*46b0*/  @!P2 LEA.HI.X R75, R56, R55, R57, 0x1, P5 ;  /* 0x00000037384ba211 */ /* 0x000fe200028f0c39 */
[----:B------:R1:W-:Y:S01]  /*46c0*/  @P3 STS.128 [R182+0x3800], RZ ;  /* 0x003800ffb6003388 */ /* 0x0003e20000000c00 */
[----:B------:R-:W5:Y:S01]  /*46d0*/  @!P2 LDC.64 R56, c[0x0][0x218] ;  /* 0x00008600ff38ab82 */ /* 0x000f620000000a00 */
[----:B------:R-:W-:Y:S01]  /*46e0*/  @!P1 IMAD.X R55, R58, 0x1, R137, P0 ;  /* 0x000000013a379824 */ /* 0x000fe200000e0689 */
[C---:B--2---:R-:W-:Y:S01]  /*46f0*/  @!P1 LEA R78, P0, R54.reuse, R52, 0x1 ;  /* 0x00000034364e9211 */ /* 0x044fe200078008ff */
[----:B------:R-:W-:Y:S01]  /*4700*/  @!PT LDS RZ, [RZ] ;  /* 0x00000000fffff984 */ /* 0x000fe20000000800 */
[----:B------:R-:W-:Y:S01]  /*4710*/  @!PT LDS RZ, [RZ] ;  /* 0x00000000fffff984 */ /* 0x000fe20000000800 */
[----:B------:R-:W-:Y:S01]  /*4720*/  @!PT LDS RZ, [RZ] ;  /* 0x00000000fffff984 */ /* 0x000fe20000000800 */
[----:B------:R2:W-:Y:S03]  /*4730*/  @!P3 LDGSTS.E.BYPASS.LTC128B.128 [R182+0x3800], desc[UR10][R72.64] ;  /* 0x0380000048b6bfae */ /* 0x0005e6000b901d4a */
[----:B------:R-:W-:Y:S01]  /*4740*/  @!P1 LEA.HI.X R79, R54, R53, R55, 0x1, P0 ;  /* 0x00000035364f9211 */ /* 0x000fe200000f0c37 */
[----:B------:R2:W-:Y:S01]  /*4750*/  @P2 STS.128 [R182+0x5800], RZ ;  /* 0x005800ffb6002388 */ /* 0x0005e20000000c00 */
[----:B------:R-:W-:Y:S01]  /*4760*/  IADD3 R69, P0, R177, R69, RZ ;  /* 0x00000045b1457210 */ /* 0x000fe20007f1e0ff */
[----:B------:R-:W4:Y:S02]  /*4770*/  @!P1 LDC.64 R54, c[0x0][0x218] ;  /* 0x00008600ff369b82 */ /* 0x000f240000000a00 */
[----:B------:R-:W-:Y:S01]  /*4780*/  @!PT LDS RZ, [RZ] ;  /* 0x00000000fffff984 */ /* 0x000fe20000000800 */
[----:B------:R-:W-:Y:S01]  /*4790*/  @!PT LDS RZ, [RZ] ;  /* 0x00000000fffff984 */ /* 0x000fe20000000800 */
[----:B------:R-:W-:Y:S01]  /*47a0*/  @!PT LDS RZ, [RZ] ;  /* 0x00000000fffff984 */ /* 0x000fe20000000800 */
[----:B------:R2:W-:Y:S01]  /*47b0*/  @!P2 LDGSTS.E.BYPASS.LTC128B.128 [R182+0x5800], desc[UR10][R74.64+0x40] ;  /* 0x058000404ab6afae */ /* 0x0005e2000b901d4a */
[CC--:B------:R-:W-:Y:S01]  /*47c0*/  @!P2 IADD3 R77, P5, R69.reuse, R138.reuse, RZ ;  /* 0x0000008a454da210 */ /* 0x0c0fe20007fbe0ff */
[----:B------:R-:W-:Y:S01]  /*47d0*/  IMAD.X R58, R176, 0x1, R58, P0 ;  /* 0x00000001b03a7824 */ /* 0x000fe200000e063a */
[----:B------:R-:W-:Y:S01]  /*47e0*/  @!P3 IADD3 R68, P0, R69, R138, RZ ;  /* 0x0000008a4544b210 */ /* 0x000fe20007f1e0ff */
[----:B------:R2:W-:Y:S02]  /*47f0*/  @P1 STS.128 [R182+0x7800], RZ ;  /* 0x007800ffb6001388 */ /* 0x0005e40000000c00 */
[----:B------:R-:W1:Y:S02]  /*4800*/  @!P3 LDC.64 R52, c[0x0][0x218] ;  /* 0x00008600ff34bb82 */ /* 0x000e640000000a00 */
[--C-:B------:R-:W-:Y:S01]  /*4810*/  @!P3 IMAD.X R76, R58, 0x1, R137.reuse, P0 ;  /* 0x000000013a4cb824 */ /* 0x100fe200000e0689 */
[C---:B---3--:R-:W-:Y:S01]  /*4820*/  @!P3 LEA R80, P0, R68.reuse, R6, 0x1 ;  /* 0x000000064450b211 */ /* 0x048fe200078008ff */
[----:B------:R-:W-:Y:S01]  /*4830*/  @!PT LDS RZ, [RZ] ;  /* 0x00000000fffff984 */ /* 0x000fe20000000800 */
[----:B------:R-:W-:Y:S01]  /*4840*/  @!PT LDS RZ, [RZ] ;  /* 0x00000000fffff984 */ /* 0x000fe20000000800 */
[----:B------:R-:W-:Y:S01]  /*4850*/  @!PT LDS RZ, [RZ] ;  /* 0x00000000fffff984 */ /* 0x000fe20000000800 */
[----:B------:R2:W-:Y:S03]  /*4860*/  @!P1 LDGSTS.E.BYPASS.LTC128B.128 [R182+0x7800], desc[UR10][R78.64+0x80] ;  /* 0x078000804eb69fae */ /* 0x0005e6000b901d4a */
[----:B------:R-:W-:Y:S01]  /*4870*/  @!P3 LEA.HI.X R81, R68, R7, R76, 0x1, P0 ;  /* 0x000000074451b211 */ /* 0x000fe200000f0c4c */
[----:B------:R-:W-:Y:S01]  /*4880*/  @!P2 IMAD.X R76, R58, 0x1, R137, P5 ;  /* 0x000000013a4ca824 */ /* 0x000fe200028e0689 */
[----:B------:R-:W3:Y:S01]  /*4890*/  @!P2 LDC.64 R6, c[0x0][0x218] ;  /* 0x00008600ff06ab82 */ /* 0x000ee20000000a00 */
[----:B-----5:R-:W-:Y:S01]  /*48a0*/  @!P2 LEA R66, P5, R77, R56, 0x1 ;  /* 0x000000384d42a211 */ /* 0x020fe200078a08ff */
[----:B------:R2:W-:Y:S01]  /*48b0*/  @P3 STS.128 [R182+0x4000], RZ ;  /* 0x004000ffb6003388 */ /* 0x0005e20000000c00 */
[----:B------:R-:W-:-:S02]  /*48c0*/  @!P1 IADD3 R68, P0, R69, R138, RZ ;  /* 0x0000008a45449210 */ /* 0x000fc40007f1e0ff */
[----:B------:R-:W-:Y:S01]  /*48d0*/  @!P2 LEA.HI.X R67, R77, R57, R76, 0x1, P5 ;  /* 0x000000394d43a211 */ /* 0x000fe200028f0c4c */
[----:B------:R-:W-:Y:S01]  /*48e0*/  @!PT LDS RZ, [RZ] ;  /* 0x00000000fffff984 */ /* 0x000fe20000000800 */
[----:B------:R-:W-:Y:S01]  /*48f0*/  @!PT LDS RZ, [RZ] ;  /* 0x00000000fffff984 */ /* 0x000fe20000000800 */
[----:B------:R-:W-:Y:S01]  /*4900*/  @!PT LDS RZ, [RZ] ;  /* 0x00000000fffff984 */ /* 0x000fe20000000800 */
[----:B------:R2:W-:Y:S01]  /*4910*/  @!P3 LDGSTS.E.BYPASS.LTC128B.128 [R182+0x4000], desc[UR10][R80.64] ;  /* 0x0400000050b6bfae */ /* 0x0005e2000b901d4a */
[----:B------:R-:W-:Y:S01]  /*4920*/  IADD3 R69, P5, R177, R69, RZ ;  /* 0x00000045b1457210 */ /* 0x000fe20007fbe0ff */
[----:B------:R-:W-:Y:S01]  /*4930*/  @!P1 IMAD.X R56, R58, 0x1, R137, P0 ;  /* 0x000000013a389824 */ /* 0x000fe200000e0689 */
[----:B----4-:R-:W-:Y:S01]  /*4940*/  @!P1 LEA R70, P0, R68, R54, 0x1 ;  /* 0x0000003644469211 */ /* 0x010fe200078008ff */
[----:B------:R2:W-:Y:S02]  /*4950*/  @P2 STS.128 [R182+0x6000], RZ ;  /* 0x006000ffb6002388 */ /* 0x0005e40000000c00 */
[----:B------:R-:W-:Y:S01]  /*4960*/  IMAD.X R58, R176, 0x1, R58, P5 ;  /* 0x00000001b03a7824 */ /* 0x000fe200028e063a */
[----:B------:R-:W-:Y:S01]  /*4970*/  @!P3 IADD3 R54, P5, R69, R138, RZ ;  /* 0x0000008a4536b210 */ /* 0x000fe20007fbe0ff */
[----:B------:R-:W-:Y:S01]  /*4980*/  @!PT LDS RZ, [RZ] ;  /* 0x00000000fffff984 */ /* 0x000fe20000000800 */
[----:B------:R-:W-:Y:S01]  /*4990*/  @!PT LDS RZ, [RZ] ;  /* 0x00000000fffff984 */ /* 0x000fe20000000800 */
[----:B------:R-:W-:Y:S01]  /*49a0*/  @!PT LDS RZ, [RZ] ;  /* 0x00000000fffff984 */ /* 0x000fe20000000800 */
[----:B------:R2:W-:Y:S01]  /*49b0*/  @!P2 LDGSTS.E.BYPASS.LTC128B.128 [R182+0x6000], desc[UR10][R66.64+0x40] ;  /* 0x0600004042b6afae */ /* 0x0005e2000b901d4a */
[----:B------:R-:W-:-:S02]  /*49c0*/  @!P1 LEA.HI.X R71, R68, R55, R56, 0x1, P0 ;  /* 0x0000003744479211 */ /* 0x000fc400000f0c38 */
[----:B------:R-:W-:Y:S01]  /*49d0*/  @!P2 IADD3 R55, P0, R69, R138, RZ ;  /* 0x0000008a4537a210 */ /* 0x000fe20007f1e0ff */
[--C-:B------:R-:W-:Y:S01]  /*49e0*/  @!P3 IMAD.X R56, R58, 0x1, R137.reuse, P5 ;  /* 0x000000013a38b824 */ /* 0x100fe200028e0689 */
[----:B-1----:R-:W-:Y:S01]  /*49f0*/  @!P3 LEA R64, P5, R54, R52, 0x1 ;  /* 0x000000343640b211 */ /* 0x002fe200078a08ff */
[----:B------:R2:W-:Y:S02]  /*4a00*/  @P1 STS.128 [R182+0x8000], RZ ;  /* 0x008000ffb6001388 */ /* 0x0005e40000000c00 */
[----:B------:R-:W-:Y:S01]  /*4a10*/  @!P2 IMAD.X R52, R58, 0x1, R137, P0 ;  /* 0x000000013a34a824 */ /* 0x000fe200000e0689 */
[----:B------:R-:W-:Y:S01]  /*4a20*/  @!P3 LEA.HI.X R65, R54, R53, R56, 0x1, P5 ;  /* 0x000000353641b211 */ /* 0x000fe200028f0c38 */
[----:B------:R-:W-:Y:S01]  /*4a30*/  @!PT LDS RZ, [RZ] ;  /* 0x00000000fffff984 */ /* 0x000fe20000000800 */
[----:B------:R-:W-:Y:S01]  /*4a40*/  @!PT LDS RZ, [RZ] ;  /* 0x00000000fffff984 */ /* 0x000fe20000000800 */
[----:B------:R-:W-:Y:S01]  /*4a50*/  @!PT LDS RZ, [RZ] ;  /* 0x00000000fffff984 */ /* 0x000fe20000000800 */
[----:B------:R2:W-:Y:S01]  /*4a60*/  @!P1 LDGSTS.E.BYPASS.LTC128B.128 [R182+0x8000], desc[UR10][R70.64+0x80] ;  /* 0x0800008046b69fae */ /* 0x0005e2000b901d4a */
[----:B---3--:R-:W-:-:S03]  /*4a70*/  @!P2 LEA R6, P0, R55, R6, 0x1 ;  /* 0x000000063706a211 */ /* 0x008fc600078008ff */
[----:B------:R2:W-:Y:S01]  /*4a80*/  @P3 STS.128 [R182+0x4800], RZ ;  /* 0x004800ffb6003388 */ /* 0x0005e20000000c00 */
        /* <DEDUP_REMOVED lines=12> */
[----:B------:R-:W-:Y:S01]  /*4b50*/  IADD3 R69, P0, R69, R138, RZ ;  /* 0x0000008a45457210 */ /* 0x000fe20007f1e0ff */
[----:B------:R-:W-:-:S04]  /*4b60*/  ULDC.64 UR8, c[0x0][0x218] ;  /* 0x0000860000087ab9 */ /* 0x000fc80000000a00 */
[----:B------:R-:W-:Y:S01]  /*4b70*/  IMAD.X R58, R58, 0x1, R137, P0 ;  /* 0x000000013a3a7824 */ /* 0x000fe200000e0689 */
[----:B--2---:R-:W-:-:S04]  /*4b80*/  LEA R6, P0, R69, UR8, 0x1 ;  /* 0x0000000845067c11 */ /* 0x004fc8000f8008ff */
[----:B------:R-:W-:-:S05]  /*4b90*/  LEA.HI.X R7, R69, UR9, R58, 0x1, P0 ;  /* 0x0000000945077c11 */ /* 0x000fca00080f0c3a */
[----:B------:R-:W-:Y:S01]  /*4ba0*/  @!PT LDS RZ, [RZ] ;  /* 0x00000000fffff984 */ /* 0x000fe20000000800 */
[----:B------:R-:W-:Y:S01]  /*4bb0*/  @!PT LDS RZ, [RZ] ;  /* 0x00000000fffff984 */ /* 0x000fe20000000800 */
[----:B------:R-:W-:Y:S01]  /*4bc0*/  @!PT LDS RZ, [RZ] ;  /* 0x00000000fffff984 */ /* 0x000fe20000000800 */
[----:B------:R1:W-:Y:S04]  /*4bd0*/  LDGSTS.E.BYPASS.LTC128B.128 [R182+0x8800], desc[UR10][R6.64+0x80] ;  /* 0x0880008006b67fae */ /* 0x0003e8000b901d4a */
.L_x_729:
[----:B------:R-:W-:Y:S05]  /*4be0*/  BSYNC B0 ;  /* 0x0000000000007941 */ /* 0x000fea0003800000 */
.L_x_728:
[----:B------:R-:W0:Y:S01]  /*4bf0*/  LDGDEPBAR ;  /* 0x00000000000079af */ /* 0x000e220000000000 */
[----:B------:R-:W-:-:S04]  /*4c00*/  IADD3 R138, P0, R5, R138, RZ ;  /* 0x0000008a058a7210 */ /* 0x000fc80007f1e0ff */
[----:B------:R-:W-:-:S09]  /*4c10*/  IADD3.X R137, R2, R137, RZ, P0, !PT ;  /* 0x0000008902897210 */ /* 0x000fd200007fe4ff */
.L_x_725:
[----:B------:R-:W-:Y:S01]  /*4c20*/  IMAD.IADD R2, R0, 0x1, R59 ;  /* 0x0000000100027824 */ /* 0x000fe200078e023b */
[----:B------:R-:W-:Y:S01]  /*4c30*/  ULDC UR12, c[0x0][0x2ec] ;  /* 0x0000bb00000c7ab9 */ /* 0x000fe20000000800 */
[----:B------:R-:W-:Y:S01]  /*4c40*/  LEA R170, R4, UR4, 0x1 ;  /* 0x0000000404aa7c11 */ /* 0x000fe2000f8e08ff */
[----:B------:R-:W-:Y:S01]  /*4c50*/  ULDC.64 UR8, c[0x0][0x218] ;  /* 0x0000860000087ab9 */ /* 0x000fe20000000a00 */
[C---:B------:R-:W-:Y:S02]  /*4c60*/  VIADD R0, R2.reuse, 0x8 ;  /* 0x0000000802007836 */ /* 0x040fe40000000000 */
[C---:B------:R-:W-:Y:S01]  /*4c70*/  VIADD R5, R2.reuse, 0x1 ;  /* 0x0000000102057836 */ /* 0x040fe20000000000 */
[----:B------:R-:W-:Y:S01]  /*4c80*/  LDSM.16.MT88.4 R84, [R170+0xb000] ;  /* 0x00b00000aa54783b */ /* 0x000fe20000004200 */
[----:B-12---:R-:W-:Y:S01]  /*4c90*/  VIADD R6, R2, 0x9 ;  /* 0x0000000902067836 */ /* 0x006fe20000000000 */
[-C--:B------:R-:W-:Y:S01]  /*4ca0*/  ISETP.GE.AND P2, PT, R0, R140.reuse, PT ;  /* 0x0000008c0000720c */ /* 0x080fe20003f46270 */
[----:B------:R-:W-:Y:S01]  /*4cb0*/  IMAD R168, R3, 0x2, R170 ;  /* 0x0000000203a87824 */ /* 0x000fe200078e02aa */
[----:B------:R-:W-:-:S02]  /*4cc0*/  ISETP.GE.AND P5, PT, R5, R140, PT ;  /* 0x0000008c0500720c */ /* 0x000fc40003fa6270 */
[-C--:B------:R-:W-:Y:S01]  /*4cd0*/  ISETP.GE.AND P0, PT, R5, R139.reuse, PT ;  /* 0x0000008b0500720c */ /* 0x080fe20003f06270 */
[----:B------:R-:W-:Y:S01]  /*4ce0*/  VIADD R5, R2, 0x10 ;  /* 0x0000001002057836 */ /* 0x000fe20000000000 */
[-C--:B------:R-:W-:Y:S02]  /*4cf0*/  ISETP.GE.AND P3, PT, R0, R139.reuse, PT ;  /* 0x0000008b0000720c */ /* 0x080fe40003f66270 */
[----:B------:R-:W-:Y:S02]  /*4d00*/  FSEL R0, R44, -INF , !P2 ;  /* 0xff8000002c007808 */ /* 0x000fe40005000000 */
[C---:B------:R-:W-:Y:S02]  /*4d10*/  ISETP.GE.AND P1, PT, R6.reuse, R140, PT ;  /* 0x0000008c0600720c */ /* 0x040fe40003f26270 */
[----:B------:R-:W-:Y:S01]  /*4d20*/  ISETP.GE.AND P2, PT, R6, R139, PT ;  /* 0x0000008b0600720c */ /* 0x000fe20003f46270 */
[----:B------:R-:W-:Y:S01]  /*4d30*/  VIADD R6, R2, 0x11 ;  /* 0x0000001102067836 */ /* 0x000fe20000000000 */
[----:B------:R-:W-:-:S02]  /*4d40*/  FSEL R77, R46, -INF , !P3 ;  /* 0xff8000002e4d7808 */ /* 0x000fc40005800000 */
[-C--:B------:R-:W-:Y:S02]  /*4d50*/  ISETP.GE.AND P3, PT, R5, R140.reuse, PT ;  /* 0x0000008c0500720c */ /* 0x080fe40003f66270 */
[----:B------:R-:W-:Y:S02]  /*4d60*/  FSEL R70, R45, -INF , !P1 ;  /* 0xff8000002d467808 */ /* 0x000fe40004800000 */
[----:B------:R-:W-:Y:S01]  /*4d70*/  ISETP.GE.AND P1, PT, R5, R139, PT ;  /* 0x0000008b0500720c */ /* 0x000fe20003f26270 */
[----:B------:R-:W-:Y:S01]  /*4d80*/  VIADD R5, R2, 0x18 ;  /* 0x0000001802057836 */ /* 0x000fe20000000000 */
[----:B------:R-:W-:Y:S02]  /*4d90*/  FSEL R81, R47, -INF , !P2 ;  /* 0xff8000002f517808 */ /* 0x000fe40005000000 */
[----:B------:R-:W-:Y:S02]  /*4da0*/  ISETP.GE.AND P2, PT, R6, R140, PT ;  /* 0x0000008c0600720c */ /* 0x000fe40003f46270 */
[----:B------:R-:W-:-:S02]  /*4db0*/  FSEL R68, R40, -INF , !P3 ;  /* 0xff80000028447808 */ /* 0x000fc40005800000 */
[-C--:B------:R-:W-:Y:S01]  /*4dc0*/  ISETP.GE.AND P3, PT, R6, R139.reuse, PT ;  /* 0x0000008b0600720c */ /* 0x080fe20003f66270 */
[----:B------:R-:W-:Y:S01]  /*4dd0*/  VIADD R6, R2, 0x19 ;  /* 0x0000001902067836 */ /* 0x000fe20000000000 */
[----:B------:R-:W-:Y:S02]  /*4de0*/  FSEL R73, R42, -INF , !P1 ;  /* 0xff8000002a497808 */ /* 0x000fe40004800000 */
[----:B------:R-:W-:Y:S02]  /*4df0*/  FSEL R74, R41, -INF , !P2 ;  /* 0xff800000294a7808 */ /* 0x000fe40005000000 */
[C---:B------:R-:W-:Y:S02]  /*4e00*/  ISETP.GE.AND P1, PT, R5.reuse, R140, PT ;  /* 0x0000008c0500720c */ /* 0x040fe40003f26270 */
[----:B------:R-:W-:Y:S01]  /*4e10*/  ISETP.GE.AND P2, PT, R5, R139, PT ;  /* 0x0000008b0500720c */ /* 0x000fe20003f46270 */
[----:B------:R-:W-:Y:S01]  /*4e20*/  VIADD R5, R2, 0x20 ;  /* 0x0000002002057836 */ /* 0x000fe20000000000 */
[----:B------:R-:W-:-:S02]  /*4e30*/  FSEL R75, R43, -INF , !P3 ;  /* 0xff8000002b4b7808 */ /* 0x000fc40005800000 */
[-C--:B------:R-:W-:Y:S02]  /*4e40*/  ISETP.GE.AND P3, PT, R6, R140.reuse, PT ;  /* 0x0000008c0600720c */ /* 0x080fe40003f66270 */
[----:B------:R-:W-:Y:S01]  /*4e50*/  FSEL R72, R36, -INF , !P1 ;  /* 0xff80000024487808 */ /* 0x000fe20004800000 */
[----:B------:R-:W-:Y:S01]  /*4e60*/  VIADD R36, R2, 0x21 ;  /* 0x0000002102247836 */ /* 0x000fe20000000000 */
[----:B------:R-:W-:Y:S02]  /*4e70*/  FSEL R7, R38, -INF , !P2 ;  /* 0xff80000026077808 */ /* 0x000fe40005000000 */
[-C--:B------:R-:W-:Y:S02]  /*4e80*/  ISETP.GE.AND P1, PT, R6, R139.reuse, PT ;  /* 0x0000008b0600720c */ /* 0x080fe40003f26270 */
[----:B------:R-:W-:Y:S02]  /*4e90*/  ISETP.GE.AND P2, PT, R5, R140, PT ;  /* 0x0000008c0500720c */ /* 0x000fe40003f46270 */
[----:B------:R-:W-:Y:S01]  /*4ea0*/  FSEL R6, R37, -INF , !P3 ;  /* 0xff80000025067808 */ /* 0x000fe20005800000 */
[----:B------:R-:W-:Y:S01]  /*4eb0*/  VIADD R37, R2, 0x28 ;  /* 0x0000002802257836 */ /* 0x000fe20000000000 */
[----:B------:R-:W-:-:S02]  /*4ec0*/  ISETP.GE.AND P3, PT, R5, R139, PT ;  /* 0x0000008b0500720c */ /* 0x000fc40003f66270 */
[----:B------:R-:W-:Y:S02]  /*4ed0*/  FSEL R5, R39, -INF , !P1 ;  /* 0xff80000027057808 */ /* 0x000fe40004800000 */
[----:B------:R-:W-:Y:S01]  /*4ee0*/  FSEL R66, R32, -INF , !P2 ;  /* 0xff80000020427808 */ /* 0x000fe20005000000 */
[----:B------:R-:W-:Y:S01]  /*4ef0*/  VIADD R32, R2, 0x30 ;  /* 0x0000003002207836 */ /* 0x000fe20000000000 */
[C---:B------:R-:W-:Y:S02]  /*4f00*/  ISETP.GE.AND P1, PT, R36.reuse, R140, PT ;  /* 0x0000008c2400720c */ /* 0x040fe40003f26270 */
[----:B------:R-:W-:Y:S01]  /*4f10*/  ISETP.GE.AND P2, PT, R36, R139, PT ;  /* 0x0000008b2400720c */ /* 0x000fe20003f46270 */
[----:B------:R-:W-:Y:S01]  /*4f20*/  VIADD R36, R2, 0x29 ;  /* 0x0000002902247836 */ /* 0x000fe20000000000 */
[----:B------:R-:W-:Y:S02]  /*4f30*/  FSEL R153, R34, -INF , !P3 ;  /* 0xff80000022997808 */ /* 0x000fe40005800000 */
[----:B------:R-:W-:-:S02]  /*4f40*/  FSEL R148, R33, -INF , !P1 ;  /* 0xff80000021947808 */ /* 0x000fc40004800000 */
[----:B------:R-:W-:Y:S02]  /*4f50*/  FSEL R155, R35, -INF , !P2 ;  /* 0xff800000239b7808 */ /* 0x000fe40005000000 */
[CC--:B------:R-:W-:Y:S02]  /*4f60*/  ISETP.GE.AND P3, PT, R37.reuse, R140.reuse, PT ;  /* 0x0000008c2500720c */ /* 0x0c0fe40003f66270 */
[----:B------:R-:W-:Y:S02]  /*4f70*/  ISETP.GE.AND P1, PT, R37, R139, PT ;  /* 0x0000008b2500720c */ /* 0x000fe40003f26270 */
[----:B------:R-:W-:Y:S02]  /*4f80*/  ISETP.GE.AND P2, PT, R36, R140, PT ;  /* 0x0000008c2400720c */ /* 0x000fe40003f46270 */
[----:B------:R-:W-:Y:S01]  /*4f90*/  FSEL R150, R28, -INF , !P3 ;  /* 0xff8000001c967808 */ /* 0x000fe20005800000 */
[----:B------:R-:W-:Y:S01]  /*4fa0*/  VIADD R28, R2, 0x31 ;  /* 0x00000031021c7836 */ /* 0x000fe20000000000 */
[----:B------:R-:W-:-:S02]  /*4fb0*/  FSEL R157, R30, -INF , !P1 ;  /* 0xff8000001e9d7808 */ /* 0x000fc40004800000 */
[----:B------:R-:W-:Y:S01]  /*4fc0*/  FSEL R152, R29, -INF , !P2 ;  /* 0xff8000001d987808 */ /* 0x000fe20005000000 */
[----:B------:R-:W-:Y:S01]  /*4fd0*/  VIADD R29, R2, 0x38 ;  /* 0x00000038021d7836 */ /* 0x000fe20000000000 */
[-C--:B------:R-:W-:Y:S02]  /*4fe0*/  ISETP.GE.AND P3, PT, R36, R139.reuse, PT ;  /* 0x0000008b2400720c */ /* 0x080fe40003f66270 */
[C---:B------:R-:W-:Y:S02]  /*4ff0*/  ISETP.GE.AND P1, PT, R32.reuse, R140, PT ;  /* 0x0000008c2000720c */ /* 0x040fe40003f26270 */
[----:B------:R-:W-:Y:S02]  /*5000*/  ISETP.GE.AND P2, PT, R32, R139, PT ;  /* 0x0000008b2000720c */ /* 0x000fe40003f46270 */
[----:B------:R-:W-:Y:S02]  /*5010*/  FSEL R125, R31, -INF , !P3 ;  /* 0xff8000001f7d7808 */ /* 0x000fe40005800000 */
[----:B------:R-:W-:-:S02]  /*5020*/  FSEL R40, R24, -INF , !P1 ;  /* 0xff80000018287808 */ /* 0x000fc40004800000 */
[----:B------:R-:W-:Y:S01]  /*5030*/  FSEL R121, R26, -INF , !P2 ;  /* 0xff8000001a797808 */ /* 0x000fe20005000000 */
[----:B------:R-:W-:Y:S01]  /*5040*/  VIADD R26, R2, 0x39 ;  /* 0x00000039021a7836 */ /* 0x000fe20000000000 */
[CC--:B------:R-:W-:Y:S02]  /*5050*/  ISETP.GE.AND P3, PT, R28.reuse, R140.reuse, PT ;  /* 0x0000008c1c00720c */ /* 0x0c0fe40003f66270 */
[----:B------:R-:W-:Y:S02]  /*5060*/  ISETP.GE.AND P1, PT, R28, R139, PT ;  /* 0x0000008b1c00720c */ /* 0x000fe40003f26270 */
[----:B------:R-:W-:Y:S02]  /*5070*/  ISETP.GE.AND P2, PT, R29, R140, PT ;  /* 0x0000008c1d00720c */ /* 0x000fe40003f46270 */
[----:B------:R-:W-:Y:S01]  /*5080*/  FSEL R64, R25, -INF , !P3 ;  /* 0xff80000019407808 */ /* 0x000fe20005800000 */
[----:B------:R-:W-:Y:S01]  /*5090*/  VIADD R25, R2, 0x40 ;  /* 0x0000004002197836 */ /* 0x000fe20000000000 */
[----:B------:R-:W-:-:S02]  /*50a0*/  FSEL R149, R27, -INF , !P1 ;  /* 0xff8000001b957808 */ /* 0x000fc40004800000 */
[----:B------:R-:W-:Y:S02]  /*50b0*/  FSEL R24, R49, -INF , !P5 ;  /* 0xff80000031187808 */ /* 0x000fe40006800000 */
[-C--:B------:R-:W-:Y:S02]  /*50c0*/  ISETP.GE.AND P5, PT, R2, R140.reuse, PT ;  /* 0x0000008c0200720c */ /* 0x080fe40003fa6270 */
[----:B------:R-:W-:Y:S02]  /*50d0*/  ISETP.GE.AND P1, PT, R26, R140, PT ;  /* 0x0000008c1a00720c */ /* 0x000fe40003f26270 */
[----:B------:R-:W-:Y:S02]  /*50e0*/  FSEL R144, R20, -INF , !P2 ;  /* 0xff80000014907808 */ /* 0x000fe40005000000 */
[----:B------:R-:W-:Y:S02]  /*50f0*/  FSEL R20, R48, -INF , !P5 ;  /* 0xff80000030147808 */ /* 0x000fe40006800000 */
[----:B------:R-:W-:-:S02]  /*5100*/  FSEL R146, R21, -INF , !P1 ;  /* 0xff80000015927808 */ /* 0x000fc40004800000 */
[C---:B------:R-:W-:Y:S02]  /*5110*/  ISETP.GE.AND P5, PT, R25.reuse, R140, PT ;  /* 0x0000008c1900720c */ /* 0x040fe40003fa6270 */
[-C--:B------:R-:W-:Y:S01]  /*5120*/  ISETP.GE.AND P1, PT, R25, R139.reuse, PT ;  /* 0x0000008b1900720c */ /* 0x080fe20003f26270 */
[----:B------:R-:W-:Y:S01]  /*5130*/  VIADD R25, R2, 0x41 ;  /* 0x0000004102197836 */ /* 0x000fe20000000000 */
[-C--:B------:R-:W-:Y:S02]  /*5140*/  ISETP.GE.AND P2, PT, R26, R139.reuse, PT ;  /* 0x0000008b1a00720c */ /* 0x080fe40003f46270 */
[----:B------:R-:W-:Y:S02]  /*5150*/  FMNMX.FTZ R21, R20, R24, !PT ;  /* 0x0000001814157209 */ /* 0x000fe40007810000 */
[----:B------:R-:W-:Y:S02]  /*5160*/  ISETP.GE.AND P3, PT, R29, R139, PT ;  /* 0x0000008b1d00720c */ /* 0x000fe40003f66270 */
[----:B------:R-:W-:-:S02]  /*5170*/  FSEL R147, R23, -INF , !P2 ;  /* 0xff80000017937808 */ /* 0x000fc40005000000 */
[C---:B------:R-:W-:Y:S02]  /*5180*/  ISETP.GE.AND P2, PT, R25.reuse, R139, PT ;  /* 0x0000008b1900720c */ /* 0x040fe40003f46270 */
[----:B------:R-:W-:Y:S02]  /*5190*/  FMNMX.FTZ R21, R0, R21, !PT ;  /* 0x0000001500157209 */ /* 0x000fe40007810000 */
[----:B------:R-:W-:Y:S01]  /*51a0*/  FSEL R151, R22, -INF , !P3 ;  /* 0xff80000016977808 */ /* 0x000fe20005800000 */
[----:B------:R-:W-:Y:S01]  /*51b0*/  VIADD R22, R2, 0x48 ;  /* 0x0000004802167836 */ /* 0x000fe20000000000 */
[----:B------:R-:W-:Y:S02]  /*51c0*/  ISETP.GE.AND P3, PT, R25, R140, PT ;  /* 0x0000008c1900720c */ /* 0x000fe40003f66270 */
[----:B------:R-:W-:Y:S02]  /*51d0*/  FSEL R143, R19, -INF , !P2 ;  /* 0xff800000138f7808 */ /* 0x000fe40005000000 */
[----:B------:R-:W-:-:S02]  /*51e0*/  FMNMX.FTZ R21, R70, R21, !PT ;  /* 0x0000001546157209 */ /* 0x000fc40007810000 */
[-C--:B------:R-:W-:Y:S02]  /*51f0*/  ISETP.GE.AND P2, PT, R2, R139.reuse, PT ;  /* 0x0000008b0200720c */ /* 0x080fe40003f46270 */
[----:B------:R-:W-:Y:S01]  /*5200*/  FSEL R141, R18, -INF , !P1 ;  /* 0xff800000128d7808 */ /* 0x000fe20004800000 */
[----:B------:R-:W-:Y:S01]  /*5210*/  VIADD R18, R2, 0x50 ;  /* 0x0000005002127836 */ /* 0x000fe20000000000 */
[----:B------:R-:W-:Y:S02]  /*5220*/  ISETP.GE.AND P1, PT, R22, R139, PT ;  /* 0x0000008b1600720c */ /* 0x000fe40003f26270 */
[----:B------:R-:W-:Y:S02]  /*5230*/  FSEL R132, R17, -INF , !P3 ;  /* 0xff80000011847808 */ /* 0x000fe40005800000 */
[----:B------:R-:W-:Y:S02]  /*5240*/  FMNMX.FTZ R21, R68, R21, !PT ;  /* 0x0000001544157209 */ /* 0x000fe40007810000 */
[----:B------:R-:W-:-:S02]  /*5250*/  FSEL R17, R51, -INF , !P0 ;  /* 0xff80000033117808 */ /* 0x000fc40004000000 */
[----:B------:R-:W-:Y:S02]  /*5260*/  FSEL R19, R50, -INF , !P2 ;  /* 0xff80000032137808 */ /* 0x000fe40005000000 */
[----:B------:R-:W-:Y:S02]  /*5270*/  FSEL R145, R14, -INF , !P1 ;  /* 0xff8000000e917808 */ /* 0x000fe40004800000 */
[----:B------:R-:W-:Y:S02]  /*5280*/  FMNMX.FTZ R21, R74, R21, !PT ;  /* 0x000000154a157209 */ /* 0x000fe40007810000 */
[----:B------:R-:W-:Y:S02]  /*5290*/  FMNMX.FTZ R14, R19, R17, !PT ;  /* 0x00000011130e7209 */ /* 0x000fe40007810000 */
[----:B------:R-:W-:Y:S02]  /*52a0*/  FMNMX.FTZ R21, R72, R21, !PT ;  /* 0x0000001548157209 */ /* 0x000fe40007810000 */
[----:B------:R-:W-:-:S02]  /*52b0*/  FMNMX.FTZ R14, R77, R14, !PT ;  /* 0x0000000e4d0e7209 */ /* 0x000fc40007810000 */
[----:B------:R-:W-:Y:S02]  /*52c0*/  FMNMX.FTZ R21, R6, R21, !PT ;  /* 0x0000001506157209 */ /* 0x000fe40007810000 */
[----:B------:R-:W-:Y:S02]  /*52d0*/  FMNMX.FTZ R14, R81, R14, !PT ;  /* 0x0000000e510e7209 */ /* 0x000fe40007810000 */
[----:B------:R-:W-:Y:S01]  /*52e0*/  FSEL R126, R16, -INF , !P5 ;  /* 0xff800000107e7808 */ /* 0x000fe20006800000 */
[----:B------:R-:W-:Y:S01]  /*52f0*/  VIADD R16, R2, 0x49 ;  /* 0x0000004902107836 */ /* 0x000fe20000000000 */
[----:B------:R-:W-:Y:S02]  /*5300*/  FMNMX.FTZ R21, R66, R21, !PT ;  /* 0x0000001542157209 */ /* 0x000fe40007810000 */
[----:B------:R-:W-:Y:S02]  /*5310*/  FMNMX.FTZ R14, R73, R14, !PT ;  /* 0x0000000e490e7209 */ /* 0x000fe40007810000 */
[----:B------:R-:W-:-:S02]  /*5320*/  ISETP.GE.AND P3, PT, R16, R140, PT ;  /* 0x0000008c1000720c */ /* 0x000fc40003f66270 */
[----:B------:R-:W-:Y:S02]  /*5330*/  FMNMX.FTZ R21, R148, R21, !PT ;  /* 0x0000001594157209 */ /* 0x000fe40007810000 */
[----:B------:R-:W-:Y:S02]  /*5340*/  FMNMX.FTZ R14, R75, R14, !PT ;  /* 0x0000000e4b0e7209 */ /* 0x000fe40007810000 */
[----:B------:R-:W-:Y:S01]  /*5350*/  ISETP.GE.AND P0, PT, R16, R139, PT ;  /* 0x0000008b1000720c */ /* 0x000fe20003f06270 */
[----:B------:R-:W-:Y:S01]  /*5360*/  VIADD R16, R2, 0x51 ;  /* 0x0000005102107836 */ /* 0x000fe20000000000 */
[----:B------:R-:W-:Y:S02]  /*5370*/  FSEL R142, R13, -INF , !P3 ;  /* 0xff8000000d8e7808 */ /* 0x000fe40005800000 */
[----:B------:R-:W-:Y:S02]  /*5380*/  FMNMX.FTZ R13, R150, R21, !PT ;  /* 0x00000015960d7209 */ /* 0x000fe40007810000 */
[----:B------:R-:W-:-:S02]  /*5390*/  FMNMX.FTZ R14, R7, R14, !PT ;  /* 0x0000000e070e7209 */ /* 0x000fc40007810000 */
[----:B------:R-:W-:Y:S02]  /*53a0*/  FSEL R135, R15, -INF , !P0 ;  /* 0xff8000000f877808 */ /* 0x000fe40004000000 */
[----:B------:R-:W-:Y:S01]  /*53b0*/  FMNMX.FTZ R15, R152, R13, !PT ;  /* 0x0000000d980f7209 */ /* 0x000fe20007810000 */
[----:B------:R-:W-:Y:S01]  /*53c0*/  VIADD R13, R2, 0x61 ;  /* 0x00000061020d7836 */ /* 0x000fe20000000000 */
[----:B------:R-:W-:Y:S02]  /*53d0*/  FMNMX.FTZ R14, R5, R14, !PT ;  /* 0x0000000e050e7209 */ /* 0x000fe40007810000 */
[----:B------:R-:W-:Y:S02]  /*53e0*/  FMNMX.FTZ R15, R40, R15, !PT ;  /* 0x0000000f280f7209 */ /* 0x000fe40007810000 */
[----:B------:R-:W-:Y:S02]  /*53f0*/  FMNMX.FTZ R14, R153, R14, !PT ;  /* 0x0000000e990e7209 */ /* 0x000fe40007810000 */
[----:B------:R-:W-:-:S02]  /*5400*/  FMNMX.FTZ R15, R64, R15, !PT ;  /* 0x0000000f400f7209 */ /* 0x000fc40007810000 */
[----:B------:R-:W-:Y:S02]  /*5410*/  FMNMX.FTZ R14, R155, R14, !PT ;  /* 0x0000000e9b0e7209 */ /* 0x000fe40007810000 */
[----:B------:R-:W-:Y:S02]  /*5420*/  FMNMX.FTZ R15, R144, R15, !PT ;  /* 0x0000000f900f7209 */ /* 0x000fe40007810000 */
[----:B------:R-:W-:Y:S02]  /*5430*/  FMNMX.FTZ R14, R157, R14, !PT ;  /* 0x0000000e9d0e7209 */ /* 0x000fe40007810000 */
[----:B------:R-:W-:Y:S02]  /*5440*/  FMNMX.FTZ R15, R146, R15, !PT ;  /* 0x0000000f920f7209 */ /* 0x000fe40007810000 */
[----:B------:R-:W-:Y:S02]  /*5450*/  FMNMX.FTZ R14, R125, R14, !PT ;  /* 0x0000000e7d0e7209 */ /* 0x000fe40007810000 */
[----:B------:R-:W-:-:S02]  /*5460*/  ISETP.GE.AND P5, PT, R22, R140, PT ;  /* 0x0000008c1600720c */ /* 0x000fc40003fa6270 */
        /* <DEDUP_REMOVED lines=9> */
[----:B------:R-:W-:Y:S02]  /*5500*/  ISETP.GE.AND P1, PT, R16, R140, PT ;  /* 0x0000008c1000720c */ /* 0x000fe40003f26270 */
[----:B------:R-:W-:Y:S01]  /*5510*/  FSEL R52, R8, -INF , !P2 ;  /* 0xff80000008347808 */ /* 0x000fe20005000000 */
[----:B------:R-:W-:Y:S01]  /*5520*/  VIADD R8, R2, 0x59 ;  /* 0x0000005902087836 */ /* 0x000fe20000000000 */
[----:B------:R-:W-:Y:S02]  /*5530*/  FMNMX.FTZ R15, R142, R15, !PT ;  /* 0x0000000f8e0f7209 */ /* 0x000fe40007810000 */
[----:B------:R-:W-:-:S02]  /*5540*/  FMNMX.FTZ R14, R147, R14, !PT ;  /* 0x0000000e930e7209 */ /* 0x000fc40007810000 */
[----:B------:R-:W-:Y:S02]  /*5550*/  ISETP.GE.AND P5, PT, R18, R139, PT ;  /* 0x0000008b1200720c */ /* 0x000fe40003fa6270 */
[----:B------:R-:W-:Y:S02]  /*5560*/  ISETP.GE.AND P0, PT, R12, R140, PT ;  /* 0x0000008c0c00720c */ /* 0x000fe40003f06270 */
[----:B------:R-:W-:Y:S01]  /*5570*/  FSEL R56, R9, -INF , !P1 ;  /* 0xff80000009387808 */ /* 0x000fe20004800000 */
[----:B------:R-:W-:Y:S01]  /*5580*/  VIADD R9, R2, 0x71 ;  /* 0x0000007102097836 */ /* 0x000fe20000000000 */
[----:B------:R-:W-:Y:S02]  /*5590*/  FMNMX.FTZ R15, R52, R15, !PT ;  /* 0x0000000f340f7209 */ /* 0x000fe40007810000 */
[----:B------:R-:W-:Y:S02]  /*55a0*/  FMNMX.FTZ R14, R141, R14, !PT ;  /* 0x0000000e8d0e7209 */ /* 0x000fe40007810000 */
[----:B------:R-:W-:Y:S01]  /*55b0*/  FSEL R53, R10, -INF , !P5 ;  /* 0xff8000000a357808 */ /* 0x000fe20006800000 */
[----:B------:R-:W-:Y:S01]  /*55c0*/  VIADD R10, R2, 0x70 ;  /* 0x00000070020a7836 */ /* 0x000fe20000000000 */
[----:B------:R-:W-:-:S02]  /*55d0*/  ISETP.GE.AND P5, PT, R8, R140, PT ;  /* 0x0000008c0800720c */ /* 0x000fc40003fa6270 */
[-C--:B------:R-:W-:Y:S01]  /*55e0*/  ISETP.GE.AND P1, PT, R8, R139.reuse, PT ;  /* 0x0000008b0800720c */ /* 0x080fe20003f26270 */
[----:B------:R-:W-:Y:S01]  /*55f0*/  VIADD R8, R2, 0x60 ;  /* 0x0000006002087836 */ /* 0x000fe20000000000 */
[-C--:B------:R-:W-:Y:S02]  /*5600*/  ISETP.GE.AND P3, PT, R16, R139.reuse, PT ;  /* 0x0000008b1000720c */ /* 0x080fe40003f66270 */
[----:B------:R-:W-:Y:S01]  /*5610*/  ISETP.GE.AND P2, PT, R12, R139, PT ;  /* 0x0000008b0c00720c */ /* 0x000fe20003f46270 */
[----:B------:R-:W-:Y:S01]  /*5620*/  VIADD R12, R2, 0x68 ;  /* 0x00000068020c7836 */ /* 0x000fe20000000000 */
[----:B------:R-:W-:Y:S02]  /*5630*/  FSEL R59, R60, -INF , !P0 ;  /* 0xff8000003c3b7808 */ /* 0x000fe40004000000 */
[----:B------:R-:W-:Y:S02]  /*5640*/  FMNMX.FTZ R16, R56, R15, !PT ;  /* 0x0000000f38107209 */ /* 0x000fe40007810000 */
[----:B------:R-:W-:-:S02]  /*5650*/  FMNMX.FTZ R14, R143, R14, !PT ;  /* 0x0000000e8f0e7209 */ /* 0x000fc40007810000 */
[----:B------:R-:W-:Y:S01]  /*5660*/  FSEL R57, R11, -INF , !P3 ;  /* 0xff8000000b397808 */ /* 0x000fe20005800000 */
[----:B------:R-:W-:Y:S01]  /*5670*/  VIADD R11, R2, 0x69 ;  /* 0x00000069020b7836 */ /* 0x000fe20000000000 */
[----:B------:R-:W-:Y:S02]  /*5680*/  FSEL R65, R62, -INF , !P2 ;  /* 0xff8000003e417808 */ /* 0x000fe40005000000 */
[----:B------:R-:W-:Y:S02]  /*5690*/  ISETP.GE.AND P3, PT, R8, R140, PT ;  /* 0x0000008c0800720c */ /* 0x000fe40003f66270 */
[----:B------:R-:W-:Y:S02]  /*56a0*/  FSEL R62, R61, -INF , !P5 ;  /* 0xff8000003d3e7808 */ /* 0x000fe40006800000 */
[----:B------:R-:W-:Y:S02]  /*56b0*/  FMNMX.FTZ R15, R59, R16, !PT ;  /* 0x000000103b0f7209 */ /* 0x000fe40007810000 */
[----:B------:R-:W-:-:S02]  /*56c0*/  FMNMX.FTZ R14, R145, R14, !PT ;  /* 0x0000000e910e7209 */ /* 0x000fc40007810000 */
[----:B------:R-:W-:Y:S02]  /*56d0*/  ISETP.GE.AND P2, PT, R13, R140, PT ;  /* 0x0000008c0d00720c */ /* 0x000fe40003f46270 */
[----:B------:R-:W-:Y:S02]  /*56e0*/  FSEL R42, R100, -INF , !P3 ;  /* 0xff800000642a7808 */ /* 0x000fe40005800000 */
[----:B------:R-:W-:Y:S02]  /*56f0*/  FMNMX.FTZ R15, R62, R15, !PT ;  /* 0x0000000f3e0f7209 */ /* 0x000fe40007810000 */
[----:B------:R-:W-:Y:S02]  /*5700*/  FMNMX.FTZ R14, R135, R14, !PT ;  /* 0x0000000e870e7209 */ /* 0x000fe40007810000 */
[----:B------:R-:W-:Y:S02]  /*5710*/  ISETP.GE.AND P3, PT, R12, R140, PT ;  /* 0x0000008c0c00720c */ /* 0x000fe40003f66270 */
[----:B------:R-:W-:-:S02]  /*5720*/  FSEL R44, R101, -INF , !P2 ;  /* 0xff800000652c7808 */ /* 0x000fc40005000000 */
[----:B------:R-:W-:Y:S02]  /*5730*/  FMNMX.FTZ R15, R42, R15, !PT ;  /* 0x0000000f2a0f7209 */ /* 0x000fe40007810000 */
[----:B------:R-:W-:Y:S02]  /*5740*/  FMNMX.FTZ R14, R53, R14, !PT ;  /* 0x0000000e350e7209 */ /* 0x000fe40007810000 */
[----:B------:R-:W-:Y:S02]  /*5750*/  ISETP.GE.AND P2, PT, R11, R140, PT ;  /* 0x0000008c0b00720c */ /* 0x000fe40003f46270 */
[----:B------:R-:W-:Y:S02]  /*5760*/  FSEL R46, R96, -INF , !P3 ;  /* 0xff800000602e7808 */ /* 0x000fe40005800000 */
[----:B------:R-:W-:Y:S02]  /*5770*/  FMNMX.FTZ R15, R44, R15, !PT ;  /* 0x0000000f2c0f7209 */ /* 0x000fe40007810000 */
[----:B------:R-:W-:-:S02]  /*5780*/  FMNMX.FTZ R14, R57, R14, !PT ;  /* 0x0000000e390e7209 */ /* 0x000fc40007810000 */
[----:B------:R-:W-:Y:S01]  /*5790*/  ISETP.GE.AND P0, PT, R8, R139, PT ;  /* 0x0000008b0800720c */ /* 0x000fe20003f06270 */
[----:B------:R-:W-:Y:S01]  /*57a0*/  VIADD R8, R2, 0x78 ;  /* 0x0000007802087836 */ /* 0x000fe20000000000 */
[----:B------:R-:W-:Y:S01]  /*57b0*/  ISETP.GE.AND P3, PT, R10, R140, PT ;  /* 0x0000008c0a00720c */ /* 0x000fe20003f66270 */
[----:B------:R-:W-:Y:S01]  /*57c0*/  VIADD R2, R2, 0x79 ;  /* 0x0000007902027836 */ /* 0x000fe20000000000 */
[----:B------:R-:W-:Y:S02]  /*57d0*/  FSEL R48, R97, -INF , !P2 ;  /* 0xff80000061307808 */ /* 0x000fe40005000000 */
[----:B------:R-:W-:Y:S02]  /*57e0*/  FMNMX.FTZ R15, R46, R15, !PT ;  /* 0x0000000f2e0f7209 */ /* 0x000fe40007810000 */
[----:B------:R-:W-:Y:S02]  /*57f0*/  FSEL R55, R63, -INF , !P1 ;  /* 0xff8000003f377808 */ /* 0x000fe40004800000 */
[----:B------:R-:W-:-:S02]  /*5800*/  FMNMX.FTZ R14, R65, R14, !PT ;  /* 0x0000000e410e7209 */ /* 0x000fc40007810000 */
[----:B------:R-:W-:Y:S02]  /*5810*/  ISETP.GE.AND P2, PT, R9, R140, PT ;  /* 0x0000008c0900720c */ /* 0x000fe40003f46270 */
[----:B------:R-:W-:Y:S02]  /*5820*/  FSEL R50, R92, -INF , !P3 ;  /* 0xff8000005c327808 */ /* 0x000fe40005800000 */
[----:B------:R-:W-:Y:S02]  /*5830*/  FMNMX.FTZ R15, R48, R15, !PT ;  /* 0x0000000f300f7209 */ /* 0x000fe40007810000 */
[----:B------:R-:W-:Y:S02]  /*5840*/  ISETP.GE.AND P1, PT, R13, R139, PT ;  /* 0x0000008b0d00720c */ /* 0x000fe40003f26270 */
        /* <DEDUP_REMOVED lines=14> */
[----:B------:R-:W-:Y:S02]  /*5930*/  FSEL R58, R89, -INF , !P2 ;  /* 0xff800000593a7808 */ /* 0x000fe40005000000 */
[----:B------:R-:W-:Y:S02]  /*5940*/  FMNMX.FTZ R15, R54, R15, !PT ;  /* 0x0000000f360f7209 */ /* 0x000fe40007810000 */
[----:B------:R-:W-:Y:S02]  /*5950*/  ISETP.GE.AND P0, PT, R10, R139, PT ;  /* 0x0000008b0a00720c */ /* 0x000fe40003f06270 */
[----:B------:R-:W-:Y:S02]  /*5960*/  FSEL R45, R99, -INF , !P1 ;  /* 0xff800000632d7808 */ /* 0x000fe40004800000 */
[----:B------:R-:W-:Y:S01]  /*5970*/  FMNMX.FTZ R14, R41, R14, !PT ;  /* 0x0000000e290e7209 */ /* 0x000fe20007810000 */
[----:B------:R-:W-:Y:S01]  /*5980*/  LDSM.16.MT88.4 R96, [R170+0xd000] ;  /* 0x00d00000aa60783b */ /* 0x000fe20000004200 */
[----:B------:R-:W-:-:S02]  /*5990*/  FMNMX.FTZ R13, R58, R15, !PT ;  /* 0x0000000f3a0d7209 */ /* 0x000fc40007810000 */
[-C--:B------:R-:W-:Y:S02]  /*59a0*/  ISETP.GE.AND P1, PT, R9, R139.reuse, PT ;  /* 0x0000008b0900720c */ /* 0x080fe40003f26270 */
[----:B------:R-:W-:Y:S01]  /*59b0*/  FSEL R31, R94, -INF , !P0 ;  /* 0xff8000005e1f7808 */ /* 0x000fe20004000000 */
[----:B------:R-:W1:Y:S01]  /*59c0*/  SHFL.BFLY PT, R12, R13, 0x2, 0x1f ;  /* 0x0c401f000d0c7f89 */ /* 0x000e6200000e0000 */
[----:B------:R-:W-:Y:S02]  /*59d0*/  FMNMX.FTZ R14, R45, R14, !PT ;  /* 0x0000000e2d0e7209 */ /* 0x000fe40007810000 */
[-C--:B------:R-:W-:Y:S02]  /*59e0*/  ISETP.GE.AND P0, PT, R8, R139.reuse, PT ;  /* 0x0000008b0800720c */ /* 0x080fe40003f06270 */
[----:B------:R-:W-:Y:S02]  /*59f0*/  FSEL R39, R95, -INF , !P1 ;  /* 0xff8000005f277808 */ /* 0x000fe40004800000 */
[----:B------:R-:W-:Y:S01]  /*5a00*/  FMNMX.FTZ R14, R31, R14, !PT ;  /* 0x0000000e1f0e7209 */ /* 0x000fe20007810000 */
[----:B------:R-:W-:Y:S01]  /*5a10*/  LDSM.16.MT88.4 R92, [R168+0xb000] ;  /* 0x00b00000a85c783b */ /* 0x000fe20000004200 */
[----:B------:R-:W-:-:S02]  /*5a20*/  ISETP.GE.AND P1, PT, R2, R139, PT ;  /* 0x0000008b0200720c */ /* 0x000fc40003f26270 */
[----:B------:R-:W-:Y:S02]  /*5a30*/  FSEL R37, R90, -INF , !P0 ;  /* 0xff8000005a257808 */ /* 0x000fe40004000000 */
[----:B------:R-:W-:Y:S02]  /*5a40*/  FMNMX.FTZ R10, R39, R14, !PT ;  /* 0x0000000e270a7209 */ /* 0x000fe40007810000 */
[----:B------:R-:W-:Y:S02]  /*5a50*/  FSEL R35, R91, -INF , !P1 ;  /* 0xff8000005b237808 */ /* 0x000fe40004800000 */
[----:B------:R-:W-:-:S04]  /*5a60*/  FMNMX.FTZ R10, R37, R10, !PT ;  /* 0x0000000a250a7209 */ /* 0x000fc80007810000 */
[----:B------:R-:W-:Y:S02]  /*5a70*/  FMNMX.FTZ R10, R35, R10, !PT ;  /* 0x0000000a230a7209 */ /* 0x000fe40007810000 */
[----:B-1----:R-:W-:-:S03]  /*5a80*/  FMNMX.FTZ R13, R13, R12, !PT ;  /* 0x0000000c0d0d7209 */ /* 0x002fc60007810000 */
[----:B------:R-:W1:Y:S04]  /*5a90*/  SHFL.BFLY PT, R9, R10, 0x2, 0x1f ;  /* 0x0c401f000a097f89 */ /* 0x000e6800000e0000 */
[----:B------:R-:W2:Y:S01]  /*5aa0*/  SHFL.BFLY PT, R2, R13, 0x1, 0x1f ;  /* 0x0c201f000d027f89 */ /* 0x000ea200000e0000 */
[----:B-1----:R-:W-:Y:S02]  /*5ab0*/  FMNMX.FTZ R9, R10, R9, !PT ;  /* 0x000000090a097209 */ /* 0x002fe40007810000 */
[----:B--2---:R-:W-:-:S03]  /*5ac0*/  FMNMX.FTZ R2, R13, R2, !PT ;  /* 0x000000020d027209 */ /* 0x004fc60007810000 */
[----:B------:R-:W1:Y:S01]  /*5ad0*/  SHFL.BFLY PT, R8, R9, 0x1, 0x1f ;  /* 0x0c201f0009087f89 */ /* 0x000e6200000e0000 */
[C---:B------:R-:W-:Y:S01]  /*5ae0*/  FSETP.NEU.FTZ.AND P0, PT, R2.reuse, -INF , PT ;  /* 0xff8000000200780b */ /* 0x040fe20003f1d000 */
[----:B------:R-:W-:Y:S02]  /*5af0*/  FMUL.FTZ R117, R2, UR12 ;  /* 0x0000000c02757c20 */ /* 0x000fe40008410000 */
[----:B------:R-:W-:Y:S03]  /*5b00*/  LDSM.16.MT88.4 R12, [R168+0x9400] ;  /* 0x00940000a80c783b */ /* 0x000fe60000004200 */
[----:B------:R-:W-:-:S05]  /*5b10*/  FSEL R117, R117, RZ, P0 ;  /* 0x000000ff75757208 */ /* 0x000fca0000000000 */
[--C-:B------:R-:W-:Y:S01]  /*5b20*/  FFMA.FTZ R120, R0, UR12, -R117.reuse ;  /* 0x0000000c00787c23 */ /* 0x100fe20008010875 */
[--C-:B------:R-:W-:Y:S01]  /*5b30*/  FFMA.FTZ R127, R20, UR12, -R117.reuse ;  /* 0x0000000c147f7c23 */ /* 0x100fe20008010875 */
[--C-:B------:R-:W-:Y:S01]  /*5b40*/  FFMA.FTZ R122, R24, UR12, -R117.reuse ;  /* 0x0000000c187a7c23 */ /* 0x100fe20008010875 */
[--C-:B------:R-:W-:Y:S01]  /*5b50*/  FFMA.FTZ R67, R70, UR12, -R117.reuse ;  /* 0x0000000c46437c23 */ /* 0x100fe20008010875 */
[--C-:B------:R-:W-:Y:S01]  /*5b60*/  FFMA.FTZ R36, R68, UR12, -R117.reuse ;  /* 0x0000000c44247c23 */ /* 0x100fe20008010875 */
[--C-:B------:R-:W-:Y:S01]  /*5b70*/  FFMA.FTZ R33, R74, UR12, -R117.reuse ;  /* 0x0000000c4a217c23 */ /* 0x100fe20008010875 */
[----:B------:R-:W-:Y:S01]  /*5b80*/  MUFU.EX2 R120, R120 ;  /* 0x0000007800787308 */ /* 0x000fe20000000800 */
[--C-:B------:R-:W-:Y:S01]  /*5b90*/  FFMA.FTZ R29, R72, UR12, -R117.reuse ;  /* 0x0000000c481d7c23 */ /* 0x100fe20008010875 */
[--C-:B------:R-:W-:Y:S01]  /*5ba0*/  FFMA.FTZ R28, R6, UR12, -R117.reuse ;  /* 0x0000000c061c7c23 */ /* 0x100fe20008010875 */
[----:B------:R-:W-:Y:S01]  /*5bb0*/  LDSM.16.MT88.4 R68, [R170+0x9000] ;  /* 0x00900000aa44783b */ /* 0x000fe20000004200 */
[----:B-1----:R-:W-:Y:S01]  /*5bc0*/  FMNMX.FTZ R0, R9, R8, !PT ;  /* 0x0000000809007209 */ /* 0x002fe20007810000 */
[--C-:B------:R-:W-:Y:S01]  /*5bd0*/  FFMA.FTZ R22, R66, UR12, -R117.reuse ;  /* 0x0000000c42167c23 */ /* 0x100fe20008010875 */
[--C-:B------:R-:W-:Y:S01]  /*5be0*/  FFMA.FTZ R21, R148, UR12, -R117.reuse ;  /* 0x0000000c94157c23 */ /* 0x100fe20008010875 */
[----:B------:R-:W-:Y:S01]  /*5bf0*/  LDSM.16.MT88.4 R8, [R170+0xb400] ;  /* 0x00b40000aa08783b */ /* 0x000fe20000004200 */
[C---:B------:R-:W-:Y:S01]  /*5c00*/  FSETP.NEU.FTZ.AND P0, PT, R0.reuse, -INF , PT ;  /* 0xff8000000000780b */ /* 0x040fe20003f1d000 */
[----:B------:R-:W-:Y:S01]  /*5c10*/  FMUL.FTZ R32, R0, UR12 ;  /* 0x0000000c00207c20 */ /* 0x000fe20008410000 */
[----:B------:R-:W-:Y:S01]  /*5c20*/  MUFU.EX2 R127, R127 ;  /* 0x0000007f007f7308 */ /* 0x000fe20000000800 */
[--C-:B------:R-:W-:Y:S01]  /*5c30*/  FFMA.FTZ R25, R150, UR12, -R117.reuse ;  /* 0x0000000c96197c23 */ /* 0x100fe20008010875 */
[--C-:B------:R-:W-:Y:S01]  /*5c40*/  FFMA.FTZ R24, R152, UR12, -R117.reuse ;  /* 0x0000000c98187c23 */ /* 0x100fe20008010875 */
[--C-:B------:R-:W-:Y:S01]  /*5c50*/  FFMA.FTZ R66, R64, UR12, -R117.reuse ;  /* 0x0000000c40427c23 */ /* 0x100fe20008010875 */
[----:B------:R-:W-:Y:S01]  /*5c60*/  FSEL R32, R32, RZ, P0 ;  /* 0x000000ff20207208 */ /* 0x000fe20000000000 */
[--C-:B------:R-:W-:Y:S01]  /*5c70*/  FFMA.FTZ R63, R144, UR12, -R117.reuse ;  /* 0x0000000c903f7c23 */ /* 0x100fe20008010875 */
[--C-:B------:R-:W-:Y:S01]  /*5c80*/  FFMA.FTZ R60, R146, UR12, -R117.reuse ;  /* 0x0000000c923c7c23 */ /* 0x100fe20008010875 */
[--C-:B------:R-:W-:Y:S01]  /*5c90*/  FFMA.FTZ R132, R132, UR12, -R117.reuse ;  /* 0x0000000c84847c23 */ /* 0x100fe20008010875 */
[----:B------:R-:W1:Y:S01]  /*5ca0*/  MUFU.EX2 R122, R122 ;  /* 0x0000007a007a7308 */ /* 0x000e620000000800 */
[--C-:B------:R-:W-:Y:S01]  /*5cb0*/  FFMA.FTZ R133, R19, UR12, -R32.reuse ;  /* 0x0000000c13857c23 */ /* 0x100fe20008010820 */
[--C-:B------:R-:W-:Y:S01]  /*5cc0*/  FFMA.FTZ R124, R17, UR12, -R32.reuse ;  /* 0x0000000c117c7c23 */ /* 0x100fe20008010820 */
[--C-:B------:R-:W-:Y:S01]  /*5cd0*/  FFMA.FTZ R123, R77, UR12, -R32.reuse ;  /* 0x0000000c4d7b7c23 */ /* 0x100fe20008010820 */
[--C-:B------:R-:W-:Y:S01]  /*5ce0*/  FFMA.FTZ R38, R81, UR12, -R32.reuse ;  /* 0x0000000c51267c23 */ /* 0x100fe20008010820 */
[----:B------:R-:W2:Y:S01]  /*5cf0*/  LDSM.16.MT88.4 R76, [R168+0x9000] ;  /* 0x00900000a84c783b */ /* 0x000ea20000004200 */
[--C-:B------:R-:W-:Y:S01]  /*5d00*/  FFMA.FTZ R43, R73, UR12, -R32.reuse ;  /* 0x0000000c492b7c23 */ /* 0x100fe20008010820 */
[--C-:B------:R-:W-:Y:S01]  /*5d10*/  FFMA.FTZ R34, R75, UR12, -R32.reuse ;  /* 0x0000000c4b227c23 */ /* 0x100fe20008010820 */
[----:B------:R-:W3:Y:S01]  /*5d20*/  MUFU.EX2 R67, R67 ;  /* 0x0000004300437308 */ /* 0x000ee20000000800 */
[--C-:B------:R-:W-:Y:S01]  /*5d30*/  FFMA.FTZ R30, R7, UR12, -R32.reuse ;  /* 0x0000000c071e7c23 */ /* 0x100fe20008010820 */
[--C-:B------:R-:W-:Y:S01]  /*5d40*/  FFMA.FTZ R23, R5, UR12, -R32.reuse ;  /* 0x0000000c05177c23 */ /* 0x100fe20008010820 */
[----:B------:R-:W4:Y:S01]  /*5d50*/  LDSM.16.MT88.4 R16, [R170+0x9400] ;  /* 0x00940000aa10783b */ /* 0x000f220000004200 */
[--C-:B------:R-:W-:Y:S01]  /*5d60*/  FFMA.FTZ R20, R153, UR12, -R32.reuse ;  /* 0x0000000c99147c23 */ /* 0x100fe20008010820 */
[--C-:B------:R-:W-:Y:S01]  /*5d70*/  FFMA.FTZ R27, R155, UR12, -R32.reuse ;  /* 0x0000000c9b1b7c23 */ /* 0x100fe20008010820 */
[--C-:B------:R-:W-:Y:S01]  /*5d80*/  FFMA.FTZ R26, R157, UR12, -R32.reuse ;  /* 0x0000000c9d1a7c23 */ /* 0x100fe20008010820 */
[--C-:B------:R-:W-:Y:S01]  /*5d90*/  FFMA.FTZ R3, R125, UR12, -R32.reuse ;  /* 0x0000000c7d037c23 */ /* 0x100fe20008010820 */
[----:B------:R-:W-:Y:S01]  /*5da0*/  MUFU.EX2 R133, R133 ;  /* 0x0000008500857308 */ /* 0x000fe20000000800 */
[----:B-1----:R-:W-:Y:S01]  /*5db0*/  F2FP.F16.F32.PACK_AB R104, R122, R127 ;  /* 0x0000007f7a68723e */ /* 0x002fe200000000ff */
[--C-:B------:R-:W-:Y:S01]  /*5dc0*/  FFMA.FTZ R125, R40, UR12, -R117.reuse ;  /* 0x0000000c287d7c23 */ /* 0x100fe20008010875 */
[--C-:B------:R-:W-:Y:S01]  /*5dd0*/  FFMA.FTZ R121, R121, UR12, -R32.reuse ;  /* 0x0000000c79797c23 */ /* 0x100fe20008010820 */
[--C-:B------:R-:W-:Y:S01]  /*5de0*/  FFMA.FTZ R64, R149, UR12, -R32.reuse ;  /* 0x0000000c95407c23 */ /* 0x100fe20008010820 */
[--C-:B------:R-:W-:Y:S01]  /*5df0*/  FFMA.FTZ R61, R151, UR12, -R32.reuse ;  /* 0x0000000c973d7c23 */ /* 0x100fe20008010820 */
[--C-:B------:R-:W-:Y:S01]  /*5e00*/  FFMA.FTZ R40, R147, UR12, -R32.reuse ;  /* 0x0000000c93287c23 */ /* 0x100fe20008010820 */
[--C-:B------:R-:W-:Y:S01]  /*5e10*/  FFMA.FTZ R149, R126, UR12, -R117.reuse ;  /* 0x0000000c7e957c23 */ /* 0x100fe20008010875 */
[----:B------:R-:W1:Y:S01]  /*5e20*/  MUFU.EX2 R124, R124 ;  /* 0x0000007c007c7308 */ /* 0x000e620000000800 */
[----:B---3--:R-:W-:Y:S01]  /*5e30*/  F2FP.F16.F32.PACK_AB R106, R67, R120 ;  /* 0x00000078436a723e */ /* 0x008fe200000000ff */
        /* <DEDUP_REMOVED lines=9> */
[--C-:B------:R-:W-:Y:S01]  /*5ed0*/  FFMA.FTZ R62, R53, UR12, -R32.reuse ;  /* 0x0000000c353e7c23 */ /* 0x100fe20008010820 */
[--C-:B------:R-:W-:Y:S01]  /*5ee0*/  FFMA.FTZ R56, R56, UR12, -R117.reuse ;  /* 0x0000000c38387c23 */ /* 0x100fe20008010875 */
[--C-:B------:R-:W-:Y:S01]  /*5ef0*/  FFMA.FTZ R59, R59, UR12, -R117.reuse ;  /* 0x0000000c3b3b7c23 */ /* 0x100fe20008010875 */
[--C-:B------:R-:W-:Y:S01]  /*5f00*/  FFMA.FTZ R53, R57, UR12, -R32.reuse ;  /* 0x0000000c39357c23 */ /* 0x100fe20008010820 */
[----:B------:R-:W-:Y:S01]  /*5f10*/  FFMA.FTZ R55, R55, UR12, -R32 ;  /* 0x0000000c37377c23 */ /* 0x000fe20008010820 */
[----:B------:R-:W3:Y:S01]  /*5f20*/  MUFU.EX2 R38, R38 ;  /* 0x0000002600267308 */ /* 0x000ee20000000800 */
[----:B-1----:R-:W-:Y:S01]  /*5f30*/  F2FP.F16.F32.PACK_AB R105, R124, R133 ;  /* 0x000000857c69723e */ /* 0x002fe200000000ff */
[----:B------:R-:W-:Y:S01]  /*5f40*/  FADD.FTZ R127, R127, R122 ;  /* 0x0000007a7f7f7221 */ /* 0x000fe20000010000 */
[--C-:B------:R-:W-:Y:S01]  /*5f50*/  FFMA.FTZ R57, R42, UR12, -R117.reuse ;  /* 0x0000000c2a397c23 */ /* 0x100fe20008010875 */
[--C-:B------:R-:W-:Y:S01]  /*5f60*/  FFMA.FTZ R42, R46, UR12, -R117.reuse ;  /* 0x0000000c2e2a7c23 */ /* 0x100fe20008010875 */
[----:B------:R-:W-:Y:S01]  /*5f70*/  FFMA.FTZ R44, R44, UR12, -R117 ;  /* 0x0000000c2c2c7c23 */ /* 0x000fe20008010875 */
[----:B------:R-:W-:Y:S01]  /*5f80*/  FADD.FTZ R120, R120, R127 ;  /* 0x0000007f78787221 */ /* 0x000fe20000010000 */
[--C-:B------:R-:W-:Y:S01]  /*5f90*/  FFMA.FTZ R46, R49, UR12, -R32.reuse ;  /* 0x0000000c312e7c23 */ /* 0x100fe20008010820 */
[----:B------:R-:W-:Y:S01]  /*5fa0*/  MUFU.EX2 R36, R36 ;  /* 0x0000002400247308 */ /* 0x000fe20000000800 */
[----:B------:R-:W-:Y:S01]  /*5fb0*/  FFMA.FTZ R47, R47, UR12, -R32 ;  /* 0x0000000c2f2f7c23 */ /* 0x000fe20008010820 */
[----:B------:R-:W-:Y:S01]  /*5fc0*/  FADD.FTZ R67, R67, R120 ;  /* 0x0000007843437221 */ /* 0x000fe20000010000 */
[----:B------:R-:W-:Y:S01]  /*5fd0*/  FFMA.FTZ R41, R41, UR12, -R32 ;  /* 0x0000000c29297c23 */ /* 0x000fe20008010820 */
[----:B------:R-:W-:Y:S01]  /*5fe0*/  FADD.FTZ R124, R133, R124 ;  /* 0x0000007c857c7221 */ /* 0x000fe20000010000 */
[--C-:B------:R-:W-:Y:S01]  /*5ff0*/  FFMA.FTZ R50, R50, UR12, -R117.reuse ;  /* 0x0000000c32327c23 */ /* 0x100fe20008010875 */
[--C-:B------:R-:W-:Y:S01]  /*6000*/  FFMA.FTZ R54, R54, UR12, -R117.reuse ;  /* 0x0000000c36367c23 */ /* 0x100fe20008010875 */
[----:B------:R-:W-:Y:S01]  /*6010*/  FFMA.FTZ R37, R37, UR12, -R32 ;  /* 0x0000000c25257c23 */ /* 0x000fe20008010820 */
[----:B------:R-:W1:Y:S01]  /*6020*/  MUFU.EX2 R33, R33 ;  /* 0x0000002100217308 */ /* 0x000e620000000800 */
[----:B---3--:R-:W-:Y:S01]  /*6030*/  F2FP.F16.F32.PACK_AB R107, R38, R123 ;  /* 0x0000007b266b723e */ /* 0x008fe200000000ff */
[----:B------:R-:W-:Y:S01]  /*6040*/  FADD.FTZ R123, R123, R124 ;  /* 0x0000007c7b7b7221 */ /* 0x000fe20000010000 */
[----:B------:R-:W-:Y:S01]  /*6050*/  FFMA.FTZ R58, R58, UR12, -R117 ;  /* 0x0000000c3a3a7c23 */ /* 0x000fe20008010875 */
[----:B------:R-:W-:-:S02]  /*6060*/  LEA R192, P0, R138, UR8, 0x1 ;  /* 0x000000088ac07c11 */ /* 0x000fc4000f8008ff */
[----:B------:R-:W-:Y:S02]  /*6070*/  FADD.FTZ R38, R38, R123 ;  /* 0x0000007b26267221 */ /* 0x000fe40000010000 */
[----:B------:R-:W-:Y:S01]  /*6080*/  HMMA.16816.F32 R80, R104, R84, RZ ;  /* 0x000000546850723c */ /* 0x000fe200000018ff */
[----:B------:R-:W-:Y:S01]  /*6090*/  MUFU.EX2 R29, R29 ;  /* 0x0000001d001d7308 */ /* 0x000fe20000000800 */
[----:B------:R-:W-:-:S04]  /*60a0*/  LEA.HI.X R191, R138, UR9, R137, 0x1, P0 ;  /* 0x000000098abf7c11 */ /* 0x000fc800080f0c89 */
[C---:B------:R-:W-:Y:S03]  /*60b0*/  HMMA.16816.F32 R84, R104.reuse, R86, RZ ;  /* 0x000000566854723c */ /* 0x040fe600000018ff */
[----:B------:R-:W3:Y:S01]  /*60c0*/  MUFU.EX2 R28, R28 ;  /* 0x0000001c001c7308 */ /* 0x000ee20000000800 */
[----:B-1----:R-:W-:Y:S02]  /*60d0*/  F2FP.F16.F32.PACK_AB R4, R33, R36 ;  /* 0x000000242104723e */ /* 0x002fe400000000ff */
[C---:B--2---:R-:W-:Y:S05]  /*60e0*/  HMMA.16816.F32 R72, R104.reuse, R76, RZ ;  /* 0x0000004c6848723c */ /* 0x044fea00000018ff */
[----:B------:R-:W-:Y:S01]  /*60f0*/  MUFU.EX2 R43, R43 ;  /* 0x0000002b002b7308 */ /* 0x000fe20000000800 */
[C---:B------:R-:W-:Y:S06]  /*6100*/  HMMA.16816.F32 R76, R104.reuse, R78, RZ ;  /* 0x0000004e684c723c */ /* 0x040fec00000018ff */
[----:B------:R-:W-:Y:S01]  /*6110*/  HMMA.16816.F32 R112, R104, R68, RZ ;  /* 0x000000446870723c */ /* 0x000fe200000018ff */
[----:B------:R-:W1:Y:S01]  /*6120*/  MUFU.EX2 R34, R34 ;  /* 0x0000002200227308 */ /* 0x000e620000000800 */
[----:B---3--:R-:W-:-:S04]  /*6130*/  F2FP.F16.F32.PACK_AB R6, R28, R29 ;  /* 0x0000001d1c06723e */ /* 0x008fc800000000ff */
[C---:B------:R-:W-:Y:S03]  /*6140*/  HMMA.16816.F32 R88, R104.reuse, R92, RZ ;  /* 0x0000005c6858723c */ /* 0x040fe600000018ff */
[----:B------:R-:W2:Y:S03]  /*6150*/  MUFU.EX2 R30, R30 ;  /* 0x0000001e001e7308 */ /* 0x000ea60000000800 */
[C---:B------:R-:W-:Y:S05]  /*6160*/  HMMA.16816.F32 R108, R104.reuse, R96, RZ ;  /* 0x00000060686c723c */ /* 0x040fea00000018ff */
[----:B------:R-:W3:Y:S01]  /*6170*/  MUFU.EX2 R23, R23 ;  /* 0x0000001700177308 */ /* 0x000ee20000000800 */
[----:B-1----:R-:W-:Y:S01]  /*6180*/  F2FP.F16.F32.PACK_AB R5, R34, R43 ;  /* 0x0000002b2205723e */ /* 0x002fe200000000ff */
[----:B------:R-:W-:Y:S01]  /*6190*/  HMMA.16816.F32 R68, R104, R70, RZ ;  /* 0x000000466844723c */ /* 0x000fe200000018ff */
[----:B------:R-:W-:Y:S01]  /*61a0*/  FADD.FTZ R43, R43, R38 ;  /* 0x000000262b2b7221 */ /* 0x000fe20000010000 */
[--C-:B------:R-:W-:Y:S01]  /*61b0*/  FFMA.FTZ R38, R31, UR12, -R32.reuse ;  /* 0x0000000c1f267c23 */ /* 0x100fe20008010820 */
[----:B------:R-:W-:-:S02]  /*61c0*/  FFMA.FTZ R31, R39, UR12, -R32 ;  /* 0x0000000c271f7c23 */ /* 0x000fc40008010820 */
[----:B------:R-:W-:Y:S01]  /*61d0*/  FADD.FTZ R43, R34, R43 ;  /* 0x0000002b222b7221 */ /* 0x000fe20000010000 */
[----:B------:R-:W-:Y:S01]  /*61e0*/  HMMA.16816.F32 R92, R104, R94, RZ ;  /* 0x0000005e685c723c */ /* 0x000fe200000018ff */
[----:B------:R-:W-:Y:S02]  /*61f0*/  MUFU.EX2 R22, R22 ;  /* 0x0000001600167308 */ /* 0x000fe40000000800 */
[----:B--2---:R-:W-:-:S03]  /*6200*/  FADD.FTZ R34, R30, R43 ;  /* 0x0000002b1e227221 */ /* 0x004fc60000010000 */
[----:B------:R-:W-:Y:S01]  /*6210*/  HMMA.16816.F32 R96, R104, R98, RZ ;  /* 0x000000626860723c */ /* 0x000fe200000018ff */
[C---:B---3--:R-:W-:Y:S02]  /*6220*/  F2FP.F16.F32.PACK_AB R7, R23.reuse, R30 ;  /* 0x0000001e1707723e */ /* 0x048fe400000000ff */
[----:B------:R-:W-:Y:S01]  /*6230*/  MUFU.EX2 R21, R21 ;  /* 0x0000001500157308 */ /* 0x000fe20000000800 */
[----:B------:R-:W-:-:S04]  /*6240*/  FADD.FTZ R23, R23, R34 ;  /* 0x0000002217177221 */ /* 0x000fc80000010000 */
[C---:B------:R-:W-:Y:S03]  /*6250*/  HMMA.16816.F32 R80, R4.reuse, R8, R80 ;  /* 0x000000080450723c */ /* 0x040fe60000001850 */
[----:B------:R-:W-:Y:S03]  /*6260*/  MUFU.EX2 R25, R25 ;  /* 0x0000001900197308 */ /* 0x000fe60000000800 */
[C---:B------:R-:W-:Y:S01]  /*6270*/  HMMA.16816.F32 R84, R4.reuse, R10, R84 ;  /* 0x0000000a0454723c */ /* 0x040fe20000001854 */
[----:B------:R-:W1:Y:S04]  /*6280*/  LDSM.16.MT88.4 R8, [R168+0xd000] ;  /* 0x00d00000a808783b */ /* 0x000e680000004200 */
[----:B------:R-:W-:Y:S01]  /*6290*/  MUFU.EX2 R24, R24 ;  /* 0x0000001800187308 */ /* 0x000fe20000000800 */
[C---:B------:R-:W-:Y:S06]  /*62a0*/  HMMA.16816.F32 R72, R4.reuse, R12, R72 ;  /* 0x0000000c0448723c */ /* 0x040fec0000001848 */
[C---:B------:R-:W-:Y:S01]  /*62b0*/  HMMA.16816.F32 R76, R4.reuse, R14, R76 ;  /* 0x0000000e044c723c */ /* 0x040fe2000000184c */
[----:B------:R-:W2:Y:S01]  /*62c0*/  LDSM.16.MT88.4 R12, [R170+0xd400] ;  /* 0x00d40000aa0c783b */ /* 0x000ea20000004200 */
[----:B------:R-:W3:Y:S04]  /*62d0*/  MUFU.EX2 R20, R20 ;  /* 0x0000001400147308 */ /* 0x000ee80000000800 */
[C---:B----4-:R-:W-:Y:S04]  /*62e0*/  HMMA.16816.F32 R112, R4.reuse, R16, R112 ;  /* 0x000000100470723c */ /* 0x050fe80000001870 */
[----:B------:R-:W4:Y:S02]  /*62f0*/  MUFU.EX2 R27, R27 ;  /* 0x0000001b001b7308 */ /* 0x000f240000000800 */
[----:B------:R-:W-:Y:S01]  /*6300*/  HMMA.16816.F32 R68, R4, R18, R68 ;  /* 0x000000120444723c */ /* 0x000fe20000001844 */
[----:B------:R-:W5:Y:S05]  /*6310*/  LDSM.16.MT88.4 R16, [R168+0xb400] ;  /* 0x00b40000a810783b */ /* 0x000f6a0000004200 */
[----:B------:R-:W-:Y:S01]  /*6320*/  MUFU.EX2 R26, R26 ;  /* 0x0000001a001a7308 */ /* 0x000fe20000000800 */
[----:B---3--:R-:W-:-:S07]  /*6330*/  FADD.FTZ R34, R20, R23 ;  /* 0x0000001714227221 */ /* 0x008fce0000010000 */
[----:B------:R-:W3:Y:S01]  /*6340*/  MUFU.EX2 R3, R3 ;  /* 0x0000000300037308 */ /* 0x000ee20000000800 */
[C---:B-1----:R-:W-:Y:S07]  /*6350*/  HMMA.16816.F32 R100, R104.reuse, R8, RZ ;  /* 0x000000086864723c */ /* 0x042fee00000018ff */
[----:B------:R-:W-:Y:S01]  /*6360*/  MUFU.EX2 R125, R125 ;  /* 0x0000007d007d7308 */ /* 0x000fe20000000800 */
[----:B------:R-:W-:Y:S01]  /*6370*/  HMMA.16816.F32 R104, R104, R10, RZ ;  /* 0x0000000a6868723c */ /* 0x000fe200000018ff */
[----:B------:R-:W1:Y:S05]  /*6380*/  LDSM.16.MT88.4 R8, [R168+0xd400] ;  /* 0x00d40000a808783b */ /* 0x000e6a0000004200 */
[C---:B--2---:R-:W-:Y:S01]  /*6390*/  HMMA.16816.F32 R108, R4.reuse, R12, R108 ;  /* 0x0000000c046c723c */ /* 0x044fe2000000186c */
[----:B------:R-:W2:Y:S05]  /*63a0*/  MUFU.EX2 R66, R66 ;  /* 0x0000004200427308 */ /* 0x000eaa0000000800 */
[C---:B------:R-:W-:Y:S01]  /*63b0*/  HMMA.16816.F32 R96, R4.reuse, R14, R96 ;  /* 0x0000000e0460723c */ /* 0x040fe20000001860 */
[----:B------:R-:W2:Y:S02]  /*63c0*/  LDSM.16.MT88.4 R12, [R170+0x9800] ;  /* 0x00980000aa0c783b */ /* 0x000ea40000004200 */
[----:B------:R-:W-:Y:S03]  /*63d0*/  MUFU.EX2 R63, R63 ;  /* 0x0000003f003f7308 */ /* 0x000fe60000000800 */
[C---:B-----5:R-:W-:Y:S05]  /*63e0*/  HMMA.16816.F32 R88, R4.reuse, R16, R88 ;  /* 0x000000100458723c */ /* 0x060fea0000001858 */
[----:B------:R-:W5:Y:S01]  /*63f0*/  MUFU.EX2 R60, R60 ;  /* 0x0000003c003c7308 */ /* 0x000f620000000800 */
[C---:B------:R-:W-:Y:S01]  /*6400*/  HMMA.16816.F32 R92, R4.reuse, R18, R92 ;  /* 0x00000012045c723c */ /* 0x040fe2000000185c */
[----:B------:R-:W-:Y:S06]  /*6410*/  LDSM.16.MT88.4 R16, [R170+0xa400] ;  /* 0x00a40000aa10783b */ /* 0x000fec0000004200 */
[----:B------:R-:W-:Y:S08]  /*6420*/  MUFU.EX2 R121, R121 ;  /* 0x0000007900797308 */ /* 0x000ff00000000800 */
[----:B------:R-:W5:Y:S01]  /*6430*/  MUFU.EX2 R64, R64 ;  /* 0x0000004000407308 */ /* 0x000f620000000800 */
[C---:B-1----:R-:W-:Y:S06]  /*6440*/  HMMA.16816.F32 R100, R4.reuse, R8, R100 ;  /* 0x000000080464723c */ /* 0x042fec0000001864 */
[----:B------:R-:W-:Y:S01]  /*6450*/  HMMA.16816.F32 R104, R4, R10, R104 ;  /* 0x0000000a0468723c */ /* 0x000fe20000001868 */
[----:B------:R-:W1:Y:S01]  /*6460*/  LDSM.16.MT88.4 R8, [R168+0x9800] ;  /* 0x00980000a808783b */ /* 0x000e620000004200 */
[----:B------:R-:W-:Y:S05]  /*6470*/  MUFU.EX2 R61, R61 ;  /* 0x0000003d003d7308 */ /* 0x000fea0000000800 */
[----:B------:R-:W-:-:S02]  /*6480*/  F2FP.F16.F32.PACK_AB R4, R21, R22 ;  /* 0x000000161504723e */ /* 0x000fc400000000ff */
[----:B------:R-:W-:Y:S01]  /*6490*/  F2FP.F16.F32.PACK_AB R6, R24, R25 ;  /* 0x000000191806723e */ /* 0x000fe200000000ff */
[----:B------:R-:W5:Y:S01]  /*64a0*/  MUFU.EX2 R40, R40 ;  /* 0x0000002800287308 */ /* 0x000f620000000800 */
[C---:B----4-:R-:W-:Y:S01]  /*64b0*/  F2FP.F16.F32.PACK_AB R5, R27.reuse, R20 ;  /* 0x000000141b05723e */ /* 0x050fe200000000ff */
[----:B------:R-:W-:Y:S01]  /*64c0*/  FADD.FTZ R27, R27, R34 ;  /* 0x000000221b1b7221 */ /* 0x000fe20000010000 */
[----:B---3--:R-:W-:-:S03]  /*64d0*/  F2FP.F16.F32.PACK_AB R7, R3, R26 ;  /* 0x0000001a0307723e */ /* 0x008fc600000000ff */
[----:B------:R-:W-:Y:S02]  /*64e0*/  FADD.FTZ R26, R26, R27 ;  /* 0x0000001b1a1a7221 */ /* 0x000fe40000010000 */
[----:B------:R-:W-:Y:S02]  /*64f0*/  MUFU.EX2 R149, R149 ;  /* 0x0000009500957308 */ /* 0x000fe40000000800 */
[----:B--2---:R-:W-:Y:S01]  /*6500*/  HMMA.16816.F32 R112, R4, R12, R112 ;  /* 0x0000000c0470723c */ /* 0x004fe20000001870 */
[----:B------:R-:W-:-:S05]  /*6510*/  FADD.FTZ R26, R3, R26 ;  /* 0x0000001a031a7221 */ /* 0x000fca0000010000 */
[C---:B------:R-:W-:Y:S01]  /*6520*/  HMMA.16816.F32 R68, R4.reuse, R14, R68 ;  /* 0x0000000e0444723c */ /* 0x040fe20000001844 */
[----:B------:R-:W2:Y:S01]  /*6530*/  LDSM.16.MT88.4 R12, [R170+0xb800] ;  /* 0x00b80000aa0c783b */ /* 0x000ea20000004200 */
[----:B------:R-:W3:Y:S08]  /*6540*/  MUFU.EX2 R132, R132 ;  /* 0x0000008400847308 */ /* 0x000ef00000000800 */
[----:B------:R-:W-:Y:S01]  /*6550*/  MUFU.EX2 R147, R147 ;  /* 0x0000009300937308 */ /* 0x000fe20000000800 */
[C---:B-1----:R-:W-:Y:S07]  /*6560*/  HMMA.16816.F32 R72, R4.reuse, R8, R72 ;  /* 0x000000080448723c */ /* 0x042fee0000001848 */
[----:B------:R-:W1:Y:S01]  /*6570*/  MUFU.EX2 R126, R126 ;  /* 0x0000007e007e7308 */ /* 0x000e620000000800 */
[C---:B------:R-:W-:Y:S01]  /*6580*/  HMMA.16816.F32 R76, R4.reuse, R10, R76 ;  /* 0x0000000a044c723c */ /* 0x040fe2000000184c */
[----:B------:R-:W4:Y:S06]  /*6590*/  LDSM.16.MT88.4 R8, [R168+0xb800] ;  /* 0x00b80000a808783b */ /* 0x000f2c0000004200 */
[----:B------:R-:W-:Y:S08]  /*65a0*/  MUFU.EX2 R142, R142 ;  /* 0x0000008e008e7308 */ /* 0x000ff00000000800 */
[----:B------:R-:W1:Y:S01]  /*65b0*/  MUFU.EX2 R141, R141 ;  /* 0x0000008d008d7308 */ /* 0x000e620000000800 */
[C---:B--2---:R-:W-:Y:S07]  /*65c0*/  HMMA.16816.F32 R80, R4.reuse, R12, R80 ;  /* 0x0000000c0450723c */ /* 0x044fee0000001850 */
[----:B------:R-:W-:Y:S01]  /*65d0*/  MUFU.EX2 R134, R134 ;  /* 0x0000008600867308 */ /* 0x000fe20000000800 */
[C---:B------:R-:W-:Y:S01]  /*65e0*/  HMMA.16816.F32 R84, R4.reuse, R14, R84 ;  /* 0x0000000e0454723c */ /* 0x040fe20000001854 */
[----:B------:R-:W2:Y:S06]  /*65f0*/  LDSM.16.MT88.4 R12, [R170+0xd800] ;  /* 0x00d80000aa0c783b */ /* 0x000eac0000004200 */
[----:B------:R-:W1:Y:S08]  /*6600*/  MUFU.EX2 R135, R135 ;  /* 0x0000008700877308 */ /* 0x000e700000000800 */
[----:B------:R-:W-:Y:S01]  /*6610*/  MUFU.EX2 R143, R143 ;  /* 0x0000008f008f7308 */ /* 0x000fe20000000800 */
[C---:B----4-:R-:W-:Y:S07]  /*6620*/  HMMA.16816.F32 R88, R4.reuse, R8, R88 ;  /* 0x000000080458723c */ /* 0x050fee0000001858 */
[----:B------:R-:W-:Y:S01]  /*6630*/  MUFU.EX2 R56, R56 ;  /* 0x0000003800387308 */ /* 0x000fe20000000800 */
        /* <DEDUP_REMOVED lines=12> */
[----:B------:R-:W-:Y:S01]  /*6700*/  HMMA.16816.F32 R104, R4, R10, R104 ;  /* 0x0000000a0468723c */ /* 0x000fe20000001868 */
[----:B------:R-:W4:Y:S06]  /*6710*/  LDSM.16.MT88.4 R8, [R168+0x9c00] ;  /* 0x009c0000a808783b */ /* 0x000f2c0000004200 */
[----:B------:R-:W-:Y:S01]  /*6720*/  F2FP.F16.F32.PACK_AB R4, R66, R125 ;  /* 0x0000007d4204723e */ /* 0x000fe200000000ff */
[----:B------:R-:W-:Y:S01]  /*6730*/  MUFU.EX2 R44, R44 ;  /* 0x0000002c002c7308 */ /* 0x000fe20000000800 */
[----:B-----5:R-:W-:-:S02]  /*6740*/  F2FP.F16.F32.PACK_AB R6, R60, R63 ;  /* 0x0000003f3c06723e */ /* 0x020fc400000000ff */
[----:B------:R-:W-:Y:S01]  /*6750*/  F2FP.F16.F32.PACK_AB R5, R64, R121 ;  /* 0x000000794005723e */ /* 0x000fe200000000ff */
[----:B------:R-:W-:Y:S01]  /*6760*/  FADD.FTZ R121, R121, R26 ;  /* 0x0000001a79797221 */ /* 0x000fe20000010000 */
[----:B------:R-:W-:-:S03]  /*6770*/  F2FP.F16.F32.PACK_AB R7, R40, R61 ;  /* 0x0000003d2807723e */ /* 0x000fc600000000ff */
[----:B------:R-:W-:Y:S01]  /*6780*/  MUFU.EX2 R42, R42 ;  /* 0x0000002a002a7308 */ /* 0x000fe20000000800 */
[----:B------:R-:W-:-:S03]  /*6790*/  FADD.FTZ R64, R64, R121 ;  /* 0x0000007940407221 */ /* 0x000fc60000010000 */
[----:B--2---:R-:W-:Y:S01]  /*67a0*/  HMMA.16816.F32 R112, R4, R12, R112 ;  /* 0x0000000c0470723c */ /* 0x004fe20000001870 */
[----:B------:R-:W-:-:S03]  /*67b0*/  FADD.FTZ R61, R61, R64 ;  /* 0x000000403d3d7221 */ /* 0x000fc60000010000 */
[----:B------:R-:W-:Y:S01]  /*67c0*/  MUFU.EX2 R46, R46 ;  /* 0x0000002e002e7308 */ /* 0x000fe20000000800 */
[----:B------:R-:W-:Y:S01]  /*67d0*/  FADD.FTZ R61, R40, R61 ;  /* 0x0000003d283d7221 */ /* 0x000fe20000010000 */
[C---:B------:R-:W-:Y:S01]  /*67e0*/  HMMA.16816.F32 R68, R4.reuse, R14, R68 ;  /* 0x0000000e0444723c */ /* 0x040fe20000001844 */
[----:B------:R-:W2:Y:S05]  /*67f0*/  LDSM.16.MT88.4 R12, [R170+0xbc00] ;  /* 0x00bc0000aa0c783b */ /* 0x000eaa0000004200 */
[----:B------:R-:W-:Y:S08]  /*6800*/  MUFU.EX2 R47, R47 ;  /* 0x0000002f002f7308 */ /* 0x000ff00000000800 */
[----:B------:R-:W-:Y:S01]  /*6810*/  MUFU.EX2 R41, R41 ;  /* 0x0000002900297308 */ /* 0x000fe20000000800 */
[C---:B----4-:R-:W-:Y:S06]  /*6820*/  HMMA.16816.F32 R72, R4.reuse, R8, R72 ;  /* 0x000000080448723c */ /* 0x050fec0000001848 */
[C---:B------:R-:W-:Y:S01]  /*6830*/  HMMA.16816.F32 R76, R4.reuse, R10, R76 ;  /* 0x0000000a044c723c */ /* 0x040fe2000000184c */
[----:B------:R-:W4:Y:S01]  /*6840*/  LDSM.16.MT88.4 R8, [R168+0xbc00] ;  /* 0x00bc0000a808783b */ /* 0x000f220000004200 */
[----:B------:R-:W-:Y:S08]  /*6850*/  MUFU.EX2 R50, R50 ;  /* 0x0000003200327308 */ /* 0x000ff00000000800 */
[----:B------:R-:W-:Y:S08]  /*6860*/  MUFU.EX2 R54, R54 ;  /* 0x0000003600367308 */ /* 0x000ff00000000800 */
[----:B------:R-:W-:Y:S01]  /*6870*/  MUFU.EX2 R193, R58 ;  /* 0x0000003a00c17308 */ /* 0x000fe20000000800 */
[C---:B--2---:R-:W-:Y:S06]  /*6880*/  HMMA.16816.F32 R80, R4.reuse, R12, R80 ;  /* 0x0000000c0450723c */ /* 0x044fec0000001850 */
[C---:B------:R-:W-:Y:S01]  /*6890*/  HMMA.16816.F32 R84, R4.reuse, R14, R84 ;  /* 0x0000000e0454723c */ /* 0x040fe20000001854 */
[----:B------:R-:W2:Y:S01]  /*68a0*/  LDSM.16.MT88.4 R12, [R170+0xdc00] ;  /* 0x00dc0000aa0c783b */ /* 0x000ea20000004200 */
[----:B------:R-:W-:Y:S08]  /*68b0*/  MUFU.EX2 R30, R38 ;  /* 0x00000026001e7308 */ /* 0x000ff00000000800 */
[----:B------:R-:W-:Y:S01]  /*68c0*/  MUFU.EX2 R31, R31 ;  /* 0x0000001f001f7308 */ /* 0x000fe20000000800 */
[C---:B----4-:R-:W-:Y:S06]  /*68d0*/  HMMA.16816.F32 R88, R4.reuse, R8, R88 ;  /* 0x000000080458723c */ /* 0x050fec0000001858 */
[C---:B------:R-:W-:Y:S01]  /*68e0*/  HMMA.16816.F32 R92, R4.reuse, R10, R92 ;  /* 0x0000000a045c723c */ /* 0x040fe2000000185c */
[----:B------:R-:W4:Y:S05]  /*68f0*/  LDSM.16.MT88.4 R8, [R168+0xdc00] ;  /* 0x00dc0000a808783b */ /* 0x000f2a0000004200 */
[C---:B--2---:R-:W-:Y:S06]  /*6900*/  HMMA.16816.F32 R108, R4.reuse, R12, R108 ;  /* 0x0000000c046c723c */ /* 0x044fec000000186c */
[C---:B------:R-:W-:Y:S01]  /*6910*/  HMMA.16816.F32 R96, R4.reuse, R14, R96 ;  /* 0x0000000e0460723c */ /* 0x040fe20000001860 */
[----:B------:R-:W2:Y:S05]  /*6920*/  LDSM.16.MT88.4 R12, [R170+0xa000] ;  /* 0x00a00000aa0c783b */ /* 0x000eaa0000004200 */
[C---:B----4-:R-:W-:Y:S06]  /*6930*/  HMMA.16816.F32 R100, R4.reuse, R8, R100 ;  /* 0x000000080464723c */ /* 0x050fec0000001864 */
[----:B------:R-:W-:Y:S01]  /*6940*/  HMMA.16816.F32 R104, R4, R10, R104 ;  /* 0x0000000a0468723c */ /* 0x000fe20000001868 */
[----:B------:R-:W4:Y:S06]  /*6950*/  LDSM.16.MT88.4 R8, [R168+0xa000] ;  /* 0x00a00000a808783b */ /* 0x000f2c0000004200 */
[----:B---3--:R-:W-:-:S02]  /*6960*/  F2FP.F16.F32.PACK_AB R4, R132, R149 ;  /* 0x000000958404723e */ /* 0x008fc400000000ff */
[----:B-1----:R-:W-:Y:S02]  /*6970*/  F2FP.F16.F32.PACK_AB R6, R126, R147 ;  /* 0x000000937e06723e */ /* 0x002fe400000000ff */
[----:B------:R-:W-:Y:S01]  /*6980*/  F2FP.F16.F32.PACK_AB R5, R141, R142 ;  /* 0x0000008e8d05723e */ /* 0x000fe200000000ff */
[----:B------:R-:W-:Y:S01]  /*6990*/  FADD.FTZ R142, R142, R61 ;  /* 0x0000003d8e8e7221 */ /* 0x000fe20000010000 */
[----:B------:R-:W-:-:S03]  /*69a0*/  F2FP.F16.F32.PACK_AB R7, R135, R134 ;  /* 0x000000868707723e */ /* 0x000fc600000000ff */
[----:B------:R-:W-:-:S04]  /*69b0*/  FADD.FTZ R141, R141, R142 ;  /* 0x0000008e8d8d7221 */ /* 0x000fc80000010000 */
[----:B--2---:R-:W-:Y:S01]  /*69c0*/  HMMA.16816.F32 R112, R4, R12, R112 ;  /* 0x0000000c0470723c */ /* 0x004fe20000001870 */
[----:B------:R-:W-:-:S04]  /*69d0*/  FADD.FTZ R134, R134, R141 ;  /* 0x0000008d86867221 */ /* 0x000fc80000010000 */
[----:B------:R-:W-:Y:S01]  /*69e0*/  FADD.FTZ R135, R135, R134 ;  /* 0x0000008687877221 */ /* 0x000fe20000010000 */
[C---:B------:R-:W-:Y:S01]  /*69f0*/  HMMA.16816.F32 R68, R4.reuse, R14, R68 ;  /* 0x0000000e0444723c */ /* 0x040fe20000001844 */
[----:B------:R-:W1:Y:S05]  /*6a00*/  LDSM.16.MT88.4 R12, [R170+0xc000] ;  /* 0x00c00000aa0c783b */ /* 0x000e6a0000004200 */
[C---:B----4-:R-:W-:Y:S06]  /*6a10*/  HMMA.16816.F32 R72, R4.reuse, R8, R72 ;  /* 0x000000080448723c */ /* 0x050fec0000001848 */
[C---:B------:R-:W-:Y:S01]  /*6a20*/  HMMA.16816.F32 R76, R4.reuse, R10, R76 ;  /* 0x0000000a044c723c */ /* 0x040fe2000000184c */
[----:B------:R-:W2:Y:S05]  /*6a30*/  LDSM.16.MT88.4 R8, [R168+0xc000] ;  /* 0x00c00000a808783b */ /* 0x000eaa0000004200 */
[C---:B-1----:R-:W-:Y:S06]  /*6a40*/  HMMA.16816.F32 R80, R4.reuse, R12, R80 ;  /* 0x0000000c0450723c */ /* 0x042fec0000001850 */
[C---:B------:R-:W-:Y:S01]  /*6a50*/  HMMA.16816.F32 R84, R4.reuse, R14, R84 ;  /* 0x0000000e0454723c */ /* 0x040fe20000001854 */
[----:B------:R-:W1:Y:S05]  /*6a60*/  LDSM.16.MT88.4 R12, [R170+0xe000] ;  /* 0x00e00000aa0c783b */ /* 0x000e6a0000004200 */
[C---:B--2---:R-:W-:Y:S06]  /*6a70*/  HMMA.16816.F32 R88, R4.reuse, R8, R88 ;  /* 0x000000080458723c */ /* 0x044fec0000001858 */
[C---:B------:R-:W-:Y:S01]  /*6a80*/  HMMA.16816.F32 R92, R4.reuse, R10, R92 ;  /* 0x0000000a045c723c */ /* 0x040fe2000000185c */
[----:B------:R-:W2:Y:S05]  /*6a90*/  LDSM.16.MT88.4 R8, [R168+0xe000] ;  /* 0x00e00000a808783b */ /* 0x000eaa0000004200 */
[C---:B-1----:R-:W-:Y:S06]  /*6aa0*/  HMMA.16816.F32 R108, R4.reuse, R12, R108 ;  /* 0x0000000c046c723c */ /* 0x042fec000000186c */
[C---:B------:R-:W-:Y:S01]  /*6ab0*/  HMMA.16816.F32 R96, R4.reuse, R14, R96 ;  /* 0x0000000e0460723c */ /* 0x040fe20000001860 */
[----:B------:R-:W1:Y:S05]  /*6ac0*/  LDSM.16.MT88.4 R12, [R168+0xa400] ;  /* 0x00a40000a80c783b */ /* 0x000e6a0000004200 */
[C---:B--2---:R-:W-:Y:S06]  /*6ad0*/  HMMA.16816.F32 R100, R4.reuse, R8, R100 ;  /* 0x000000080464723c */ /* 0x044fec0000001864 */
[----:B------:R-:W-:Y:S01]  /*6ae0*/  HMMA.16816.F32 R104, R4, R10, R104 ;  /* 0x0000000a0468723c */ /* 0x000fe20000001868 */
[----:B------:R-:W2:Y:S06]  /*6af0*/  LDSM.16.MT88.4 R8, [R170+0xc400] ;  /* 0x00c40000aa08783b */ /* 0x000eac0000004200 */
[----:B------:R-:W-:Y:S01]  /*6b00*/  FFMA.FTZ R4, R65, UR12, -R32 ;  /* 0x0000000c41047c23 */ /* 0x000fe20008010820 */
[----:B------:R-:W-:Y:S01]  /*6b10*/  F2FP.F16.F32.PACK_AB R6, R52, R59 ;  /* 0x0000003b3406723e */ /* 0x000fe200000000ff */
[--C-:B------:R-:W-:Y:S01]  /*6b20*/  FFMA.FTZ R65, R48, UR12, -R117.reuse ;  /* 0x0000000c30417c23 */ /* 0x100fe20008010875 */
[----:B------:R-:W-:Y:S01]  /*6b30*/  F2FP.F16.F32.PACK_AB R5, R53, R62 ;  /* 0x0000003e3505723e */ /* 0x000fe200000000ff */
[----:B------:R3:W4:Y:S01]  /*6b40*/  MUFU.EX2 R122, R4 ;  /* 0x00000004007a7308 */ /* 0x0007220000000800 */
[----:B------:R-:W-:Y:S01]  /*6b50*/  FFMA.FTZ R48, R51, UR12, -R117 ;  /* 0x0000000c33307c23 */ /* 0x000fe20008010875 */
[----:B------:R-:W-:-:S04]  /*6b60*/  FADD.FTZ R62, R62, R135 ;  /* 0x000000873e3e7221 */ /* 0x000fc80000010000 */
[----:B------:R-:W-:Y:S02]  /*6b70*/  FADD.FTZ R53, R53, R62 ;  /* 0x0000003e35357221 */ /* 0x000fe40000010000 */
[----:B------:R-:W5:Y:S01]  /*6b80*/  MUFU.EX2 R51, R65 ;  /* 0x0000004100337308 */ /* 0x000f620000000800 */
[----:B---3--:R-:W-:Y:S02]  /*6b90*/  F2FP.F16.F32.PACK_AB R4, R56, R143 ;  /* 0x0000008f3804723e */ /* 0x008fe400000000ff */
[----:B----4-:R-:W-:Y:S01]  /*6ba0*/  F2FP.F16.F32.PACK_AB R7, R55, R122 ;  /* 0x0000007a3707723e */ /* 0x010fe200000000ff */
[----:B------:R-:W-:-:S04]  /*6bb0*/  FADD.FTZ R122, R122, R53 ;  /* 0x000000357a7a7221 */ /* 0x000fc80000010000 */
[----:B------:R-:W-:Y:S02]  /*6bc0*/  FADD.FTZ R55, R55, R122 ;  /* 0x0000007a37377221 */ /* 0x000fe40000010000 */
[C---:B-1----:R-:W-:Y:S06]  /*6bd0*/  HMMA.16816.F32 R72, R4.reuse, R12, R72 ;  /* 0x0000000c0448723c */ /* 0x042fec0000001848 */
[C---:B------:R-:W-:Y:S01]  /*6be0*/  HMMA.16816.F32 R76, R4.reuse, R14, R76 ;  /* 0x0000000e044c723c */ /* 0x040fe2000000184c */
[----:B------:R-:W1:Y:S05]  /*6bf0*/  LDSM.16.MT88.4 R12, [R170+0xe400] ;  /* 0x00e40000aa0c783b */ /* 0x000e6a0000004200 */
[C---:B------:R-:W-:Y:S06]  /*6c00*/  HMMA.16816.F32 R112, R4.reuse, R16, R112 ;  /* 0x000000100470723c */ /* 0x040fec0000001870 */
[C---:B------:R-:W-:Y:S01]  /*6c10*/  HMMA.16816.F32 R68, R4.reuse, R18, R68 ;  /* 0x000000120444723c */ /* 0x040fe20000001844 */
[----:B------:R-:W3:Y:S05]  /*6c20*/  LDSM.16.MT88.4 R16, [R168+0xc400] ;  /* 0x00c40000a810783b */ /* 0x000eea0000004200 */
[C---:B--2---:R-:W-:Y:S06]  /*6c30*/  HMMA.16816.F32 R80, R4.reuse, R8, R80 ;  /* 0x000000080450723c */ /* 0x044fec0000001850 */
[C---:B------:R-:W-:Y:S01]  /*6c40*/  HMMA.16816.F32 R84, R4.reuse, R10, R84 ;  /* 0x0000000a0454723c */ /* 0x040fe20000001854 */
[----:B------:R-:W2:Y:S05]  /*6c50*/  LDSM.16.MT88.4 R8, [R168+0xe400] ;  /* 0x00e40000a808783b */ /* 0x000eaa0000004200 */
[C---:B-1----:R-:W-:Y:S06]  /*6c60*/  HMMA.16816.F32 R108, R4.reuse, R12, R108 ;  /* 0x0000000c046c723c */ /* 0x042fec000000186c */
[C---:B------:R-:W-:Y:S01]  /*6c70*/  HMMA.16816.F32 R96, R4.reuse, R14, R96 ;  /* 0x0000000e0460723c */ /* 0x040fe20000001860 */
[----:B------:R-:W1:Y:S05]  /*6c80*/  LDSM.16.MT88.4 R12, [R170+0xa800] ;  /* 0x00a80000aa0c783b */ /* 0x000e6a0000004200 */
[C---:B---3--:R-:W-:Y:S06]  /*6c90*/  HMMA.16816.F32 R88, R4.reuse, R16, R88 ;  /* 0x000000100458723c */ /* 0x048fec0000001858 */
[C---:B------:R-:W-:Y:S01]  /*6ca0*/  HMMA.16816.F32 R92, R4.reuse, R18, R92 ;  /* 0x00000012045c723c */ /* 0x040fe2000000185c */
[----:B------:R-:W3:Y:S05]  /*6cb0*/  LDSM.16.MT88.4 R16, [R170+0xc800] ;  /* 0x00c80000aa10783b */ /* 0x000eea0000004200 */
[C---:B--2---:R-:W-:Y:S06]  /*6cc0*/  HMMA.16816.F32 R100, R4.reuse, R8, R100 ;  /* 0x000000080464723c */ /* 0x044fec0000001864 */
[----:B------:R-:W-:Y:S01]  /*6cd0*/  HMMA.16816.F32 R104, R4, R10, R104 ;  /* 0x0000000a0468723c */ /* 0x000fe20000001868 */
[----:B------:R-:W2:Y:S06]  /*6ce0*/  LDSM.16.MT88.4 R8, [R168+0xa800] ;  /* 0x00a80000a808783b */ /* 0x000eac0000004200 */
[----:B------:R-:W-:Y:S01]  /*6cf0*/  FADD.FTZ R4, R36, R67 ;  /* 0x0000004324047221 */ /* 0x000fe20000010000 */
[--C-:B------:R-:W-:Y:S01]  /*6d00*/  FFMA.FTZ R36, R45, UR12, -R32.reuse ;  /* 0x0000000c2d247c23 */ /* 0x100fe20008010820 */
[----:B-----5:R-:W-:Y:S01]  /*6d10*/  F2FP.F16.F32.PACK_AB R6, R51, R42 ;  /* 0x0000002a3306723e */ /* 0x020fe200000000ff */
[----:B------:R-:W-:Y:S01]  /*6d20*/  FFMA.FTZ R32, R35, UR12, -R32 ;  /* 0x0000000c23207c23 */ /* 0x000fe20008010820 */
[----:B------:R-:W-:Y:S01]  /*6d30*/  FADD.FTZ R4, R33, R4 ;  /* 0x0000000421047221 */ /* 0x000fe20000010000 */
[----:B------:R-:W-:-:S02]  /*6d40*/  F2FP.F16.F32.PACK_AB R5, R47, R46 ;  /* 0x0000002e2f05723e */ /* 0x000fc400000000ff */
[----:B------:R-:W4:Y:S01]  /*6d50*/  MUFU.EX2 R36, R36 ;  /* 0x0000002400247308 */ /* 0x000f220000000800 */
[----:B------:R-:W-:Y:S01]  /*6d60*/  FADD.FTZ R33, R29, R4 ;  /* 0x000000041d217221 */ /* 0x000fe20000010000 */
[----:B------:R-:W-:-:S03]  /*6d70*/  F2FP.F16.F32.PACK_AB R4, R44, R57 ;  /* 0x000000392c04723e */ /* 0x000fc600000000ff */
[----:B------:R-:W-:-:S03]  /*6d80*/  FADD.FTZ R35, R28, R33 ;  /* 0x000000211c237221 */ /* 0x000fc60000010000 */
[----:B------:R-:W5:Y:S01]  /*6d90*/  MUFU.EX2 R29, R48 ;  /* 0x00000030001d7308 */ /* 0x000f620000000800 */
[----:B------:R-:W-:-:S07]  /*6da0*/  FADD.FTZ R22, R22, R35 ;  /* 0x0000002316167221 */ /* 0x000fce0000010000 */
[----:B------:R-:W-:Y:S01]  /*6db0*/  MUFU.EX2 R28, R37 ;  /* 0x00000025001c7308 */ /* 0x000fe20000000800 */
[----:B----4-:R-:W-:-:S07]  /*6dc0*/  F2FP.F16.F32.PACK_AB R7, R36, R41 ;  /* 0x000000292407723e */ /* 0x010fce00000000ff */
[C---:B-1----:R-:W-:Y:S01]  /*6dd0*/  HMMA.16816.F32 R112, R4.reuse, R12, R112 ;  /* 0x0000000c0470723c */ /* 0x042fe20000001870 */
[----:B------:R-:W1:Y:S05]  /*6de0*/  MUFU.EX2 R33, R32 ;  /* 0x0000002000217308 */ /* 0x000e6a0000000800 */
[C---:B------:R-:W-:Y:S01]  /*6df0*/  HMMA.16816.F32 R68, R4.reuse, R14, R68 ;  /* 0x0000000e0444723c */ /* 0x040fe20000001844 */
[----:B------:R-:W4:Y:S05]  /*6e00*/  LDSM.16.MT88.4 R12, [R168+0xc800] ;  /* 0x00c80000a80c783b */ /* 0x000f2a0000004200 */
[C---:B---3--:R-:W-:Y:S06]  /*6e10*/  HMMA.16816.F32 R80, R4.reuse, R16, R80 ;  /* 0x000000100450723c */ /* 0x048fec0000001850 */
[C---:B------:R-:W-:Y:S01]  /*6e20*/  HMMA.16816.F32 R84, R4.reuse, R18, R84 ;  /* 0x000000120454723c */ /* 0x040fe20000001854 */
[----:B------:R-:W3:Y:S05]  /*6e30*/  LDSM.16.MT88.4 R16, [R168+0xe800] ;  /* 0x00e80000a810783b */ /* 0x000eea0000004200 */
[C---:B--2---:R-:W-:Y:S06]  /*6e40*/  HMMA.16816.F32 R72, R4.reuse, R8, R72 ;  /* 0x000000080448723c */ /* 0x044fec0000001848 */
[C---:B------:R-:W-:Y:S01]  /*6e50*/  HMMA.16816.F32 R76, R4.reuse, R10, R76 ;  /* 0x0000000a044c723c */ /* 0x040fe2000000184c */
[----:B------:R-:W2:Y:S05]  /*6e60*/  LDSM.16.MT88.4 R8, [R170+0xe800] ;  /* 0x00e80000aa08783b */ /* 0x000eaa0000004200 */
[C---:B----4-:R-:W-:Y:S06]  /*6e70*/  HMMA.16816.F32 R88, R4.reuse, R12, R88 ;  /* 0x0000000c0458723c */ /* 0x050fec0000001858 */
[C---:B------:R-:W-:Y:S01]  /*6e80*/  HMMA.16816.F32 R92, R4.reuse, R14, R92 ;  /* 0x0000000e045c723c */ /* 0x040fe2000000185c */
[----:B------:R-:W4:Y:S05]  /*6e90*/  LDSM.16.MT88.4 R12, [R170+0xac00] ;  /* 0x00ac0000aa0c783b */ /* 0x000f2a0000004200 */
[C---:B---3--:R-:W-:Y:S06]  /*6ea0*/  HMMA.16816.F32 R100, R4.reuse, R16, R100 ;  /* 0x000000100464723c */ /* 0x048fec0000001864 */
[----:B------:R-:W-:Y:S01]  /*6eb0*/  HMMA.16816.F32 R104, R4, R18, R104 ;  /* 0x000000120468723c */ /* 0x000fe20000001868 */
[----:B------:R-:W-:-:S02]  /*6ec0*/  FADD.FTZ R16, R21, R22 ;  /* 0x0000001615107221 */ /* 0x000fc40000010000 */
[----:B------:R-:W3:Y:S02]  /*6ed0*/  LDSM.16.MT88.4 R20, [R170+0xcc00] ;  /* 0x00cc0000aa14783b */ /* 0x000ee40000004200 */
[----:B------:R-:W-:Y:S01]  /*6ee0*/  FADD.FTZ R25, R25, R16 ;  /* 0x0000001019197221 */ /* 0x000fe20000010000 */
[----:B--2---:R-:W-:Y:S01]  /*6ef0*/  HMMA.16816.F32 R108, R4, R8, R108 ;  /* 0x00000008046c723c */ /* 0x004fe2000000186c */
[----:B------:R-:W-:Y:S02]  /*6f00*/  LDSM.16.MT88.4 R16, [R168+0xcc00] ;  /* 0x00cc0000a810783b */ /* 0x000fe40000004200 */
[----:B------:R-:W-:-:S03]  /*6f10*/  FADD.FTZ R24, R24, R25 ;  /* 0x0000001918187221 */ /* 0x000fc60000010000 */
[----:B------:R-:W-:Y:S01]  /*6f20*/  HMMA.16816.F32 R96, R4, R10, R96 ;  /* 0x0000000a0460723c */ /* 0x000fe20000001860 */
[----:B------:R-:W2:Y:S01]  /*6f30*/  LDSM.16.MT88.4 R8, [R168+0xac00] ;  /* 0x00ac0000a808783b */ /* 0x000ea20000004200 */
[----:B------:R-:W-:-:S04]  /*6f40*/  FADD.FTZ R125, R125, R24 ;  /* 0x000000187d7d7221 */ /* 0x000fc80000010000 */
[----:B------:R-:W-:Y:S01]  /*6f50*/  FADD.FTZ R66, R66, R125 ;  /* 0x0000007d42427221 */ /* 0x000fe20000010000 */
[----:B-----5:R-:W-:Y:S02]  /*6f60*/  F2FP.F16.F32.PACK_AB R4, R29, R50 ;  /* 0x000000321d04723e */ /* 0x020fe400000000ff */
[----:B------:R-:W-:Y:S01]  /*6f70*/  F2FP.F16.F32.PACK_AB R6, R193, R54 ;  /* 0x00000036c106723e */ /* 0x000fe200000000ff */
[----:B------:R-:W-:Y:S01]  /*6f80*/  FADD.FTZ R63, R63, R66 ;  /* 0x000000423f3f7221 */ /* 0x000fe20000010000 */
[----:B------:R-:W-:Y:S02]  /*6f90*/  F2FP.F16.F32.PACK_AB R5, R31, R30 ;  /* 0x0000001e1f05723e */ /* 0x000fe400000000ff */
[----:B-1----:R-:W-:Y:S01]  /*6fa0*/  F2FP.F16.F32.PACK_AB R7, R33, R28 ;  /* 0x0000001c2107723e */ /* 0x002fe200000000ff */
[----:B------:R-:W-:-:S04]  /*6fb0*/  FADD.FTZ R60, R60, R63 ;  /* 0x0000003f3c3c7221 */ /* 0x000fc80000010000 */
[----:B------:R-:W-:Y:S02]  /*6fc0*/  FADD.FTZ R149, R149, R60 ;  /* 0x0000003c95957221 */ /* 0x000fe40000010000 */
[----:B----4-:R-:W-:Y:S02]  /*6fd0*/  HMMA.16816.F32 R112, R4, R12, R112 ;  /* 0x0000000c0470723c */ /* 0x010fe40000001870 */
[----:B------:R-:W-:-:S04]  /*6fe0*/  FADD.FTZ R132, R132, R149 ;  /* 0x0000009584847221 */ /* 0x000fc80000010000 */
[----:B------:R-:W-:Y:S01]  /*6ff0*/  HMMA.16816.F32 R68, R4, R14, R68 ;  /* 0x0000000e0444723c */ /* 0x000fe20000001844 */
[----:B------:R-:W1:Y:S01]  /*7000*/  LDSM.16.MT88.4 R12, [R170+0xec00] ;  /* 0x00ec0000aa0c783b */ /* 0x000e620000004200 */
[----:B------:R-:W-:-:S04]  /*7010*/  FADD.FTZ R147, R147, R132 ;  /* 0x0000008493937221 */ /* 0x000fc80000010000 */
[----:B------:R-:W-:Y:S01]  /*7020*/  FADD.FTZ R126, R126, R147 ;  /* 0x000000937e7e7221 */ /* 0x000fe20000010000 */
[----:B---3--:R-:W-:Y:S03]  /*7030*/  HMMA.16816.F32 R80, R4, R20, R80 ;  /* 0x000000140450723c */ /* 0x008fe60000001850 */
[----:B------:R-:W-:-:S03]  /*7040*/  FADD.FTZ R143, R143, R126 ;  /* 0x0000007e8f8f7221 */ /* 0x000fc60000010000 */
[----:B------:R-:W-:Y:S01]  /*7050*/  HMMA.16816.F32 R84, R4, R22, R84 ;  /* 0x000000160454723c */ /* 0x000fe20000001854 */
[----:B------:R-:W-:-:S04]  /*7060*/  FADD.FTZ R56, R56, R143 ;  /* 0x0000008f38387221 */ /* 0x000fc80000010000 */
[----:B------:R-:W-:Y:S01]  /*7070*/  FADD.FTZ R59, R59, R56 ;  /* 0x000000383b3b7221 */ /* 0x000fe20000010000 */
[----:B--2---:R-:W-:Y:S03]  /*7080*/  HMMA.16816.F32 R72, R4, R8, R72 ;  /* 0x000000080448723c */ /* 0x004fe60000001848 */
[----:B------:R-:W-:-:S03]  /*7090*/  FADD.FTZ R52, R52, R59 ;  /* 0x0000003b34347221 */ /* 0x000fc60000010000 */
[----:B------:R-:W-:Y:S01]  /*70a0*/  HMMA.16816.F32 R76, R4, R10, R76 ;  /* 0x0000000a044c723c */ /* 0x000fe2000000184c */
[----:B------:R-:W2:Y:S01]  /*70b0*/  LDSM.16.MT88.4 R8, [R168+0xec00] ;  /* 0x00ec0000a808783b */ /* 0x000ea20000004200 */
[----:B------:R-:W-:-:S04]  /*70c0*/  FADD.FTZ R57, R57, R52 ;  /* 0x0000003439397221 */ /* 0x000fc80000010000 */
[----:B------:R-:W-:Y:S01]  /*70d0*/  FADD.FTZ R57, R44, R57 ;  /* 0x000000392c397221 */ /* 0x000fe20000010000 */
[----:B------:R-:W-:Y:S03]  /*70e0*/  HMMA.16816.F32 R88, R4, R16, R88 ;  /* 0x000000100458723c */ /* 0x000fe60000001858 */
[----:B------:R-:W-:-:S03]  /*70f0*/  FADD.FTZ R42, R42, R57 ;  /* 0x000000392a2a7221 */ /* 0x000fc60000010000 */
[----:B------:R-:W-:Y:S01]  /*7100*/  HMMA.16816.F32 R92, R4, R18, R92 ;  /* 0x00000012045c723c */ /* 0x000fe2000000185c */
[----:B------:R-:W-:-:S04]  /*7110*/  FADD.FTZ R51, R51, R42 ;  /* 0x0000002a33337221 */ /* 0x000fc80000010000 */
[----:B------:R-:W-:Y:S01]  /*7120*/  FADD.FTZ R50, R50, R51 ;  /* 0x0000003332327221 */ /* 0x000fe20000010000 */
[----:B-1----:R-:W-:Y:S03]  /*7130*/  HMMA.16816.F32 R108, R4, R12, R108 ;  /* 0x0000000c046c723c */ /* 0x002fe6000000186c */
[----:B------:R-:W-:-:S03]  /*7140*/  FADD.FTZ R29, R29, R50 ;  /* 0x000000321d1d7221 */ /* 0x000fc60000010000 */
[----:B------:R-:W-:Y:S01]  /*7150*/  HMMA.16816.F32 R96, R4, R14, R96 ;  /* 0x0000000e0460723c */ /* 0x000fe20000001860 */
[----:B------:R-:W-:Y:S01]  /*7160*/  FADD.FTZ R12, R46, R55 ;  /* 0x000000372e0c7221 */ /* 0x000fe20000010000 */
[----:B------:R-:W-:-:S03]  /*7170*/  FADD.FTZ R54, R54, R29 ;  /* 0x0000001d36367221 */ /* 0x000fc60000010000 */
[----:B------:R-:W-:Y:S01]  /*7180*/  FADD.FTZ R12, R47, R12 ;  /* 0x0000000c2f0c7221 */ /* 0x000fe20000010000 */
[----:B------:R-:W-:-:S03]  /*7190*/  FADD.FTZ R193, R193, R54 ;  /* 0x00000036c1c17221 */ /* 0x000fc60000010000 */
[----:B------:R-:W-:-:S04]  /*71a0*/  FADD.FTZ R41, R41, R12 ;  /* 0x0000000c29297221 */ /* 0x000fc80000010000 */
[----:B------:R-:W-:Y:S01]  /*71b0*/  FADD.FTZ R41, R36, R41 ;  /* 0x0000002924297221 */ /* 0x000fe20000010000 */
[----:B--2---:R-:W-:Y:S03]  /*71c0*/  HMMA.16816.F32 R100, R4, R8, R100 ;  /* 0x000000080464723c */ /* 0x004fe60000001864 */
[----:B------:R-:W-:-:S04]  /*71d0*/  FADD.FTZ R30, R30, R41 ;  /* 0x000000291e1e7221 */ /* 0x000fc80000010000 */
[----:B------:R-:W-:Y:S01]  /*71e0*/  FADD.FTZ R31, R31, R30 ;  /* 0x0000001e1f1f7221 */ /* 0x000fe20000010000 */
[----:B------:R-:W-:Y:S03]  /*71f0*/  HMMA.16816.F32 R104, R4, R10, R104 ;  /* 0x0000000a0468723c */ /* 0x000fe60000001868 */
[----:B------:R-:W-:-:S04]  /*7200*/  FADD.FTZ R28, R28, R31 ;  /* 0x0000001f1c1c7221 */ /* 0x000fc80000010000 */
[----:B------:R-:W-:Y:S01]  /*7210*/  FADD.FTZ R194, R33, R28 ;  /* 0x0000001c21c27221 */ /* 0x000fe20000010000 */
[----:B------:R-:W-:-:S01]  /*7220*/  NOP ;  /* 0x0000000000007918 */ /* 0x000fc20000000000 */
[----:B------:R-:W-:-:S15]  /*7230*/  @!P4 BRA `(.L_x_730) ;  /* 0x000000480068c947 */ /* 0x000fde0003800000 */
[----:B------:R-:W-:-:S04]  /*7240*/  DEPBAR.LE SB0, 0x0 ;  /* 0x000080000000791a */ /* 0x000fc80000000000 */
[----:B------:R-:W-:Y:S01]  /*7250*/  IADD3 R181, R136, -0x2, RZ ;  /* 0xfffffffe88b57810 */ /* 0x000fe20007ffe0ff */
[----:B------:R-:W-:Y:S06]  /*7260*/  BAR.SYNC.DEFER_BLOCKING 0x0 ;  /* 0x0000000000007b1d */ /* 0x000fec0000010000 */
[----:B------:R-:W-:Y:S05]  /*7270*/  @!P6 BRA `(.L_x_731) ;  /* 0x0000000000ece947 */ /* 0x000fea0003800000 */
[----:B------:R-:W1:Y:S01]  /*7280*/  LDC R4, c[0x0][0x380] ;  /* 0x0000e000ff047b82 */ /* 0x000e620000000800 */
[----:B------:R-:W-:Y:S01]  /*7290*/  IMAD.SHL.U32 R5, R181, 0x80, RZ ;  /* 0x00000080b5057824 */ /* 0x000fe200078e00ff */
[----:B------:R-:W-:-:S04]  /*72a0*/  ULDC.64 UR4, c[0x0][0x238] ;  /* 0x00008e0000047ab9 */ /* 0x000fc80000000a00 */
[C---:B------:R-:W-:Y:S02]  /*72b0*/  IADD3 R13, R5.reuse, 0x80, RZ ;  /* 0x00000080050d7810 */ /* 0x040fe40007ffe0ff */
[----:B------:R-:W-:Y:S02]  /*72c0*/  IABS R7, R5 ;  /* 0x0000000500077213 */ /* 0x000fe40000000000 */
[----:B------:R-:W-:Y:S02]  /*72d0*/  IABS R9, R13 ;  /* 0x0000000d00097213 */ /* 0x000fe40000000000 */
[-C--:B-1----:R-:W-:Y:S02]  /*72e0*/  IABS R3, R4.reuse ;  /* 0x0000000400037213 */ /* 0x082fe40000000000 */
[-C--:B------:R-:W-:Y:S02]  /*72f0*/  LOP3.LUT R5, R5, R4.reuse, RZ, 0x3c, !PT ;  /* 0x0000000405057212 */ /* 0x080fe400078e3cff */
[----:B------:R-:W1:Y:S01]  /*7300*/  I2F.RP R6, R3 ;  /* 0x0000000300067306 */ /* 0x000e620000209400 */
[----:B------:R-:W-:-:S02]  /*7310*/  LOP3.LUT R13, R13, R4, RZ, 0x3c, !PT ;  /* 0x000000040d0d7212 */ /* 0x000fc400078e3cff */
[----:B------:R-:W-:Y:S02]  /*7320*/  ISETP.GE.AND P0, PT, R5, RZ, PT ;  /* 0x000000ff0500720c */ /* 0x000fe40003f06270 */
[----:B------:R-:W-:-:S03]  /*7330*/  ISETP.GE.AND P2, PT, R13, RZ, PT ;  /* 0x000000ff0d00720c */ /* 0x000fc60003f46270 */
[----:B-1----:R-:W1:Y:S02]  /*7340*/  MUFU.RCP R14, R6 ;  /* 0x00000006000e7308 */ /* 0x002e640000001000 */
[----:B-1----:R-:W-:-:S06]  /*7350*/  VIADD R14, R14, 0xffffffe ;  /* 0x0ffffffe0e0e7836 */ /* 0x002fcc0000000000 */
[----:B------:R-:W1:Y:S02]  /*7360*/  F2I.FTZ.U32.TRUNC.NTZ R15, R14 ;  /* 0x0000000e000f7305 */ /* 0x000e64000021f000 */
[----:B-1----:R-:W-:Y:S01]  /*7370*/  IADD3 R10, RZ, -R15, RZ ;  /* 0x8000000fff0a7210 */ /* 0x002fe20007ffe0ff */
[----:B------:R-:W-:-:S04]  /*7380*/  IMAD.MOV.U32 R14, RZ, RZ, RZ ;  /* 0x000000ffff0e7224 */ /* 0x000fc800078e00ff */
[----:B------:R-:W-:-:S04]  /*7390*/  IMAD R10, R10, R3, RZ ;  /* 0x000000030a0a7224 */ /* 0x000fc800078e02ff */
[----:B------:R-:W-:-:S06]  /*73a0*/  IMAD.HI.U32 R10, R15, R10, R14 ;  /* 0x0000000a0f0a7227 */ /* 0x000fcc00078e000e */
[----:B------:R-:W-:-:S04]  /*73b0*/  IMAD.HI.U32 R11, R10, R9, RZ ;  /* 0x000000090a0b7227 */ /* 0x000fc800078e00ff */
[----:B------:R-:W-:Y:S01]  /*73c0*/  IMAD.HI.U32 R10, R10, R7, RZ ;  /* 0x000000070a0a7227 */ /* 0x000fe200078e00ff */
[----:B------:R-:W-:-:S03]  /*73d0*/  IADD3 R8, -R11, RZ, RZ ;  /* 0x000000ff0b087210 */ /* 0x000fc60007ffe1ff */
[----:B------:R-:W-:Y:S02]  /*73e0*/  IMAD.MOV R6, RZ, RZ, -R10 ;  /* 0x000000ffff067224 */ /* 0x000fe400078e0a0a */
[C---:B------:R-:W-:Y:S02]  /*73f0*/  IMAD R8, R3.reuse, R8, R9 ;  /* 0x0000000803087224 */ /* 0x040fe400078e0209 */
[C---:B------:R-:W-:Y:S01]  /*7400*/  IMAD R6, R3.reuse, R6, R7 ;  /* 0x0000000603067224 */ /* 0x040fe200078e0207 */
[----:B------:R-:W-:Y:S02]  /*7410*/  LOP3.LUT R7, RZ, R4, RZ, 0x33, !PT ;  /* 0x00000004ff077212 */ /* 0x000fe400078e33ff */
        /* <DEDUP_REMOVED lines=8> */
[----:B------:R-:W-:-:S09]  /*74a0*/  ISETP.NE.AND P1, PT, R4, RZ, PT ;  /* 0x000000ff0400720c */ /* 0x000fd20003f25270 */
[----:B------:R-:W-:Y:S02]  /*74b0*/  @P5 IADD3 R11, R11, 0x1, RZ ;  /* 0x000000010b0b5810 */ /* 0x000fe40007ffe0ff */
[----:B------:R-:W-:Y:S02]  /*74c0*/  @P4 VIADD R10, R10, 0x1 ;  /* 0x000000010a0a4836 */ /* 0x000fe40000000000 */
[----:B------:R-:W-:Y:S02]  /*74d0*/  @!P2 IADD3 R11, -R11, RZ, RZ ;  /* 0x000000ff0b0ba210 */ /* 0x000fe40007ffe1ff */
[----:B------:R-:W-:Y:S02]  /*74e0*/  @!P0 IMAD.MOV R10, RZ, RZ, -R10 ;  /* 0x000000ffff0a8224 */ /* 0x000fe400078e0a0a */
[----:B------:R-:W-:-:S03]  /*74f0*/  SEL R3, R7, R11, !P1 ;  /* 0x0000000b07037207 */ /* 0x000fc60004800000 */
[----:B------:R-:W-:Y:S02]  /*7500*/  SEL R7, R7, R10, !P1 ;  /* 0x0000000a07077207 */ /* 0x000fe40004800000 */
[----:B------:R-:W-:-:S04]  /*7510*/  IMAD.WIDE R12, R3, 0x4, R186 ;  /* 0x00000004030c7825 */ /* 0x000fc800078e02ba */
[----:B------:R-:W-:Y:S01]  /*7520*/  IMAD.WIDE R10, R7, 0x4, R186 ;  /* 0x00000004070a7825 */ /* 0x000fe200078e02ba */
[----:B------:R-:W2:Y:S04]  /*7530*/  LDG.E R6, desc[UR10][R12.64] ;  /* 0x0000000a0c067981 */ /* 0x000ea8000c1e1900 */
[----:B------:R-:W2:Y:S01]  /*7540*/  LDG.E R5, desc[UR10][R10.64] ;  /* 0x0000000a0a057981 */ /* 0x000ea2000c1e1900 */
[----:B------:R-:W-:-:S05]  /*7550*/  IADD3 R3, R3, -R7, RZ ;  /* 0x8000000703037210 */ /* 0x000fca0007ffe0ff */
[----:B------:R-:W-:-:S04]  /*7560*/  IMAD R4, R3, R4, -0x80 ;  /* 0xffffff8003047424 */ /* 0x000fc800078e0204 */
[----:B------:R-:W-:Y:S01]  /*7570*/  IMAD.WIDE.U32 R8, R4, R130, RZ ;  /* 0x0000008204087225 */ /* 0x000fe200078e00ff */
[----:B------:R-:W-:-:S05]  /*7580*/  SHF.R.S32.HI R3, RZ, 0x1f, R4 ;  /* 0x0000001fff037819 */ /* 0x000fca0000011404 */
[----:B------:R-:W-:-:S04]  /*7590*/  IMAD R3, R3, R130, RZ ;  /* 0x0000008203037224 */ /* 0x000fc800078e02ff */
[----:B------:R-:W-:-:S05]  /*75a0*/  IMAD R3, R4, R131, R3 ;  /* 0x0000008304037224 */ /* 0x000fca00078e0203 */
[----:B------:R-:W-:Y:S01]  /*75b0*/  IADD3 R9, R9, R3, RZ ;  /* 0x0000000309097210 */ /* 0x000fe20007ffe0ff */
[----:B--2---:R-:W-:-:S05]  /*75c0*/  IMAD.IADD R5, R5, 0x1, -R6 ;  /* 0x0000000105057824 */ /* 0x004fca00078e0a06 */
[----:B------:R-:W-:-:S05]  /*75d0*/  SHF.R.S32.HI R6, RZ, 0x1f, R5 ;  /* 0x0000001fff067819 */ /* 0x000fca0000011405 */
[----:B------:R-:W-:-:S04]  /*75e0*/  IMAD R6, R6, UR4, RZ ;  /* 0x0000000406067c24 */ /* 0x000fc8000f8e02ff */
[C---:B------:R-:W-:Y:S02]  /*75f0*/  IMAD R6, R5.reuse, UR5, R6 ;  /* 0x0000000505067c24 */ /* 0x040fe4000f8e0206 */
[----:B------:R-:W-:-:S04]  /*7600*/  IMAD.WIDE.U32 R4, R5, UR4, R8 ;  /* 0x0000000405047c25 */ /* 0x000fc8000f8e0008 */
[----:B------:R-:W-:Y:S01]  /*7610*/  IMAD.IADD R11, R5, 0x1, R6 ;  /* 0x00000001050b7824 */ /* 0x000fe200078e0206 */
[----:B------:R-:W-:Y:S06]  /*7620*/  BRA `(.L_x_732) ;  /* 0x0000000000087947 */ /* 0x000fec0003800000 */
.L_x_731:
[----:B------:R-:W-:-:S04]  /*7630*/  LEA R4, -R130, RZ, 0x7 ;  /* 0x000000ff82047211 */ /* 0x000fc800078e39ff */
[----:B------:R-:W-:-:S07]  /*7640*/  SHF.R.S32.HI R11, RZ, 0x1f, R4 ;  /* 0x0000001fff0b7819 */ /* 0x000fce0000011404 */
.L_x_732:
[----:B------:R-:W-:Y:S02]  /*7650*/  ULDC UR4, c[0x0][0x2d0] ;  /* 0x0000b40000047ab9 */ /* 0x000fe40000000800 */
[----:B------:R-:W-:Y:S02]  /*7660*/  ISETP.GE.AND P3, PT, R175, UR4, PT ;  /* 0x00000004af007c0c */ /* 0x000fe4000bf66270 */
[----:B------:R-:W-:Y:S02]  /*7670*/  ISETP.GE.AND P2, PT, R174, UR4, PT ;  /* 0x00000004ae007c0c */ /* 0x000fe4000bf46270 */
[----:B------:R-:W-:-:S09]  /*7680*/  ISETP.GE.AND P4, PT, R184, UR4, PT ;  /* 0x00000004b8007c0c */ /* 0x000fd2000bf86270 */
[----:B------:R-:W-:-:S04]  /*7690*/  @!P3 IADD3 R6, P0, R4, R118, RZ ;  /* 0x000000760406b210 */ /* 0x000fc80007f1e0ff */
[----:B------:R-:W-:Y:S01]  /*76a0*/  @!P3 LEA R16, P1, R6, UR6, 0x1 ;  /* 0x000000060610bc11 */ /* 0x000fe2000f8208ff */
[--C-:B------:R-:W-:Y:S01]  /*76b0*/  @!P3 IMAD.X R3, R11, 0x1, R116.reuse, P0 ;  /* 0x000000010b03b824 */ /* 0x100fe200000e0674 */
[----:B------:R-:W-:Y:S01]  /*76c0*/  LEA R142, P0, R4, R196, 0x1 ;  /* 0x000000c4048e7211 */ /* 0x000fe200078008ff */
[----:B------:R-:W-:Y:S03]  /*76d0*/  @P4 STS [R182+0x9000], RZ ;  /* 0x009000ffb6004388 */ /* 0x000fe60000000800 */
[----:B------:R-:W-:Y:S01]  /*76e0*/  @!P3 LEA.HI.X R17, R6, UR7, R3, 0x1, P1 ;  /* 0x000000070611bc11 */ /* 0x000fe200088f0c03 */
[----:B------:R-:W-:Y:S01]  /*76f0*/  @P4 STS [R182+0x9004], RZ ;  /* 0x009004ffb6004388 */ /* 0x000fe20000000800 */
[----:B------:R-:W-:Y:S02]  /*7700*/  IADD3 R7, P1, R179, R4, RZ ;  /* 0x00000004b3077210 */ /* 0x000fe40007f3e0ff */
[C-C-:B------:R-:W-:Y:S01]  /*7710*/  LEA.HI.X R143, R4.reuse, R197, R11.reuse, 0x1, P0 ;  /* 0x000000c5048f7211 */ /* 0x140fe200000f0c0b */
[----:B------:R-:W-:Y:S01]  /*7720*/  @P4 STS.64 [R182+0x9008], RZ ;  /* 0x009008ffb6004388 */ /* 0x000fe20000000a00 */
[-C--:B------:R-:W-:Y:S01]  /*7730*/  @!P2 IADD3 R5, P0, R4, R118.reuse, RZ ;  /* 0x000000760405a210 */ /* 0x080fe20007f1e0ff */
[----:B------:R-:W-:Y:S01]  /*7740*/  IMAD.X R3, R178, 0x1, R11, P1 ;  /* 0x00000001b2037824 */ /* 0x000fe200008e060b */
[C---:B------:R-:W-:Y:S01]  /*7750*/  @!P3 IADD3 R9, P1, R7.reuse, R118, RZ ;  /* 0x000000760709b210 */ /* 0x040fe20007f3e0ff */
[----:B------:R-:W-:Y:S01]  /*7760*/  @!PT LDS RZ, [RZ] ;  /* 0x00000000fffff984 */ /* 0x000fe20000000800 */
[----:B------:R-:W-:Y:S01]  /*7770*/  @!PT LDS RZ, [RZ] ;  /* 0x00000000fffff984 */ /* 0x000fe20000000800 */
[----:B------:R-:W-:Y:S01]  /*7780*/  @!PT LDS RZ, [RZ] ;  /* 0x00000000fffff984 */ /* 0x000fe20000000800 */
[----:B------:R-:W-:Y:S01]  /*7790*/  @!P4 LDGSTS.E.BYPASS.LTC128B.128 [R182+0x9000], desc[UR10][R142.64] ;  /* 0x090000008eb6cfae */ /* 0x000fe2000b901d4a */
[----:B------:R-:W-:Y:S01]  /*77a0*/  @!P4 LEA R14, P5, R7, R196, 0x1 ;  /* 0x000000c4070ec211 */ /* 0x000fe200078a08ff */
[--C-:B------:R-:W-:Y:S01]  /*77b0*/  @!P2 IMAD.X R4, R11, 0x1, R116.reuse, P0 ;  /* 0x000000010b04a824 */ /* 0x100fe200000e0674 */
[----:B------:R-:W-:Y:S01]  /*77c0*/  @!P2 LEA R10, P0, R5, UR6, 0x1 ;  /* 0x00000006050aac11 */ /* 0x000fe2000f8008ff */
[----:B------:R-:W-:Y:S01]  /*77d0*/  @!P3 IMAD.X R6, R3, 0x1, R116, P1 ;  /* 0x000000010306b824 */ /* 0x000fe200008e0674 */
[----:B------:R-:W-:Y:S01]  /*77e0*/  @!P3 LEA R12, P1, R9, UR6, 0x1 ;  /* 0x00000006090cbc11 */ /* 0x000fe2000f8208ff */
[----:B------:R-:W-:Y:S01]  /*77f0*/  @P3 STS.128 [R182+0xb000], RZ ;  /* 0x00b000ffb6003388 */ /* 0x000fe20000000c00 */
[----:B------:R-:W-:-:S02]  /*7800*/  @!P2 LEA.HI.X R11, R5, UR7, R4, 0x1, P0 ;  /* 0x00000007050bac11 */ /* 0x000fc400080f0c04 */
[----:B------:R-:W-:Y:S01]  /*7810*/  @!P3 LEA.HI.X R13, R9, UR7, R6, 0x1, P1 ;  /* 0x00000007090dbc11 */ /* 0x000fe200088f0c06 */
[----:B------:R-:W-:Y:S01]  /*7820*/  @!PT LDS RZ, [RZ] ;  /* 0x00000000fffff984 */ /* 0x000fe20000000800 */
[----:B------:R-:W-:Y:S01]  /*7830*/  @!PT LDS RZ, [RZ] ;  /* 0x00000000fffff984 */ /* 0x000fe20000000800 */
[----:B------:R-:W-:Y:S01]  /*7840*/  @!PT LDS RZ, [RZ] ;  /* 0x00000000fffff984 */ /* 0x000fe20000000800 */
[----:B------:R-:W-:Y:S01]  /*7850*/  @!P3 LDGSTS.E.BYPASS.LTC128B.128 [R182+0xb000], desc[UR10][R16.64+0x40] ;  /* 0x0b00004010b6bfae */ /* 0x000fe2000b901d4a */
[----:B------:R-:W-:Y:S02]  /*7860*/  IADD3 R6, P1, R179, R7, RZ ;  /* 0x00000007b3067210 */ /* 0x000fe40007f3e0ff */
[CC--:B------:R-:W-:Y:S01]  /*7870*/  @!P2 IADD3 R4, P0, R7.reuse, R118.reuse, RZ ;  /* 0x000000760704a210 */ /* 0x0c0fe20007f1e0ff */
[----:B------:R-:W-:Y:S01]  /*7880*/  @P2 STS.128 [R182+0xd000], RZ ;  /* 0x00d000ffb6002388 */ /* 0x000fe20000000c00 */
[--C-:B------:R-:W-:Y:S01]  /*7890*/  @!P4 LEA.HI.X R15, R7, R197, R3.reuse, 0x1, P5 ;  /* 0x000000c5070fc211 */ /* 0x100fe200028f0c03 */
[----:B------:R-:W-:Y:S01]  /*78a0*/  IMAD.X R5, R178, 0x1, R3, P1 ;  /* 0x00000001b2057824 */ /* 0x000fe200008e0603 */
[----:B------:R-:W-:Y:S01]  /*78b0*/  @!P3 IADD3 R7, P1, R6, R118, RZ ;  /* 0x000000760607b210 */ /* 0x000fe20007f3e0ff */
[----:B------:R-:W-:Y:S01]  /*78c0*/  @!P2 IMAD.X R3, R3, 0x1, R116, P0 ;  /* 0x000000010303a824 */ /* 0x000fe200000e0674 */
[----:B------:R-:W-:Y:S01]  /*78d0*/  @!P2 LEA R8, P0, R4, UR6, 0x1 ;  /* 0x000000060408ac11 */ /* 0x000fe2000f8008ff */
[----:B------:R-:W-:Y:S01]  /*78e0*/  @!PT LDS RZ, [RZ] ;  /* 0x00000000fffff984 */ /* 0x000fe20000000800 */
[----:B------:R-:W-:Y:S01]  /*78f0*/  @!PT LDS RZ, [RZ] ;  /* 0x00000000fffff984 */ /* 0x000fe20000000800 */
[----:B------:R-:W-:Y:S01]  /*7900*/  @!PT LDS RZ, [RZ] ;  /* 0x00000000fffff984 */ /* 0x000fe20000000800 */
[----:B------:R-:W-:Y:S01]  /*7910*/  @!P2 LDGSTS.E.BYPASS.LTC128B.128 [R182+0xd000], desc[UR10][R10.64+0x80] ;  /* 0x0d0000800ab6afae */ /* 0x000fe2000b901d4a */
[----:B------:R-:W-:-:S02]  /*7920*/  @!P4 LEA R22, P5, R6, R196, 0x1 ;  /* 0x000000c40616c211 */ /* 0x000fc400078a08ff */
[----:B------:R-:W-:Y:S01]  /*7930*/  @!P2 LEA.HI.X R9, R4, UR7, R3, 0x1, P0 ;  /* 0x000000070409ac11 */ /* 0x000fe200080f0c03 */
[----:B------:R-:W-:Y:S01]  /*7940*/  @!P3 IMAD.X R4, R5, 0x1, R116, P1 ;  /* 0x000000010504b824 */ /* 0x000fe200008e0674 */
[C---:B------:R-:W-:Y:S01]  /*7950*/  @!P3 LEA R18, P1, R7.reuse, UR6, 0x1 ;  /* 0x000000060712bc11 */ /* 0x040fe2000f8208ff */
[----:B------:R-:W-:Y:S01]  /*7960*/  @P4 STS.128 [R182+0x9800], RZ ;  /* 0x009800ffb6004388 */ /* 0x000fe20000000c00 */
[C---:B------:R-:W-:Y:S02]  /*7970*/  @!P2 IADD3 R3, P0, R6.reuse, R118, RZ ;  /* 0x000000760603a210 */ /* 0x040fe40007f1e0ff */
[----:B------:R-:W-:Y:S01]  /*7980*/  @!P3 LEA.HI.X R19, R7, UR7, R4, 0x1, P1 ;  /* 0x000000070713bc11 */ /* 0x000fe200088f0c04 */
[----:B------:R-:W-:Y:S01]  /*7990*/  @!PT LDS RZ, [RZ] ;  /* 0x00000000fffff984 */ /* 0x000fe20000000800 */
[----:B------:R-:W-:Y:S01]  /*79a0*/  @!PT LDS RZ, [RZ] ;  /* 0x00000000fffff984 */ /* 0x000fe20000000800 */
[----:B------:R-:W-:Y:S01]  /*79b0*/  @!PT LDS RZ, [RZ] ;  /* 0x00000000fffff984 */ /* 0x000fe20000000800 */
[----:B------:R-:W-:Y:S01]  /*79c0*/  @!P4 LDGSTS.E.BYPASS.LTC128B.128 [R182+0x9800], desc[UR10][R14.64] ;  /* 0x098000000eb6cfae */ /* 0x000fe2000b901d4a */
[----:B------:R-:W-:Y:S01]  /*79d0*/  IADD3 R7, P1, R179, R6, RZ ;  /* 0x00000006b3077210 */ /* 0x000fe20007f3e0ff */
[----:B------:R-:W-:Y:S01]  /*79e0*/  @!P2 IMAD.X R4, R5, 0x1, R116, P0 ;  /* 0x000000010504a824 */ /* 0x000fe200000e0674 */
[C---:B------:R-:W-:Y:S01]  /*79f0*/  @!P2 LEA R20, P0, R3.reuse, UR6, 0x1 ;  /* 0x000000060314ac11 */ /* 0x040fe2000f8008ff */
[----:B------:R-:W-:Y:S01]  /*7a00*/  @P3 STS.128 [R182+0xb800], RZ ;  /* 0x00b800ffb6003388 */ /* 0x000fe20000000c00 */
[--C-:B------:R-:W-:Y:S01]  /*7a10*/  @!P4 LEA.HI.X R23, R6, R197, R5.reuse, 0x1, P5 ;  /* 0x000000c50617c211 */ /* 0x100fe200028f0c05 */
[----:B------:R-:W-:Y:S01]  /*7a20*/  IMAD.X R5, R178, 0x1, R5, P1 ;  /* 0x00000001b2057824 */ /* 0x000fe200008e0605 */
[----:B------:R-:W-:Y:S01]  /*7a30*/  @!P2 LEA.HI.X R21, R3, UR7, R4, 0x1, P0 ;  /* 0x000000070315ac11 */ /* 0x000fe200080f0c04 */
[----:B------:R-:W-:Y:S01]  /*7a40*/  @!PT LDS RZ, [RZ] ;  /* 0x00000000fffff984 */ /* 0x000fe20000000800 */
[----:B------:R-:W-:Y:S01]  /*7a50*/  @!PT LDS RZ, [RZ] ;  /* 0x00000000fffff984 */ /* 0x000fe20000000800 */
[----:B------:R-:W-:Y:S01]  /*7a60*/  @!PT LDS RZ, [RZ] ;  /* 0x00000000fffff984 */ /* 0x000fe20000000800 */
[----:B------:R1:W-:Y:S01]  /*7a70*/  @!P3 LDGSTS.E.BYPASS.LTC128B.128 [R182+0xb800], desc[UR10][R12.64+0x40] ;  /* 0x0b8000400cb6bfae */ /* 0x0003e2000b901d4a */
[----:B------:R-:W-:-:S02]  /*7a80*/  @!P3 IADD3 R3, P1, R7, R118, RZ ;  /* 0x000000760703b210 */ /* 0x000fc40007f3e0ff */
[C---:B------:R-:W-:Y:S01]  /*7a90*/  @!P4 LEA R24, P5, R7.reuse, R196, 0x1 ;  /* 0x000000c40718c211 */ /* 0x040fe200078a08ff */
[----:B------:R-:W-:Y:S01]  /*7aa0*/  @P2 STS.128 [R182+0xd800], RZ ;  /* 0x00d800ffb6002388 */ /* 0x000fe20000000c00 */
[----:B------:R-:W-:Y:S01]  /*7ab0*/  @!P2 IADD3 R118, P0, R7, R118, RZ ;  /* 0x000000760776a210 */ /* 0x000fe20007f1e0ff */
[--C-:B------:R-:W-:Y:S01]  /*7ac0*/  @!P3 IMAD.X R4, R5, 0x1, R116.reuse, P1 ;  /* 0x000000010504b824 */ /* 0x100fe200008e0674 */
[----:B------:R-:W-:Y:S01]  /*7ad0*/  @!P4 LEA.HI.X R25, R7, R197, R5, 0x1, P5 ;  /* 0x000000c50719c211 */ /* 0x000fe200028f0c05 */
[----:B------:R-:W-:Y:S01]  /*7ae0*/  @!PT LDS RZ, [RZ] ;  /* 0x00000000fffff984 */ /* 0x000fe20000000800 */
[----:B------:R-:W-:Y:S01]  /*7af0*/  @!PT LDS RZ, [RZ] ;  /* 0x00000000fffff984 */ /* 0x000fe20000000800 */
[----:B------:R-:W-:Y:S01]  /*7b00*/  @!PT LDS RZ, [RZ] ;  /* 0x00000000fffff984 */ /* 0x000fe20000000800 */
[----:B------:R-:W-:Y:S01]  /*7b10*/  @!P2 LDGSTS.E.BYPASS.LTC128B.128 [R182+0xd800], desc[UR10][R8.64+0x80] ;  /* 0x0d80008008b6afae */ /* 0x000fe2000b901d4a */
[----:B------:R-:W-:Y:S01]  /*7b20*/  @!P3 LEA R30, P1, R3, UR6, 0x1 ;  /* 0x00000006031ebc11 */ /* 0x000fe2000f8208ff */
[----:B------:R-:W-:Y:S01]  /*7b30*/  @!P2 IMAD.X R5, R5, 0x1, R116, P0 ;  /* 0x000000010505a824 */ /* 0x000fe200000e0674 */
[C---:B------:R-:W-:Y:S01]  /*7b40*/  @!P2 LEA R28, P0, R118.reuse, UR6, 0x1 ;  /* 0x00000006761cac11 */ /* 0x040fe2000f8008ff */
[----:B------:R-:W-:Y:S01]  /*7b50*/  @P4 STS.128 [R182+0xa000], RZ ;  /* 0x00a000ffb6004388 */ /* 0x000fe20000000c00 */
[----:B------:R-:W-:Y:S01]  /*7b60*/  @!P3 LEA.HI.X R31, R3, UR7, R4, 0x1, P1 ;  /* 0x00000007031fbc11 */ /* 0x000fe200088f0c04 */
[----:B------:R-:W-:Y:S01]  /*7b70*/  IMAD.MOV.U32 R196, RZ, RZ, R142 ;  /* 0x000000ffffc47224 */ /* 0x000fe200078e008e */
[----:B------:R-:W-:Y:S01]  /*7b80*/  @!P2 LEA.HI.X R29, R118, UR7, R5, 0x1, P0 ;  /* 0x00000007761dac11 */ /* 0x000fe200080f0c05 */
[----:B------:R-:W-:Y:S01]  /*7b90*/  @!PT LDS RZ, [RZ] ;  /* 0x00000000fffff984 */ /* 0x000fe20000000800 */
[----:B------:R-:W-:Y:S01]  /*7ba0*/  @!PT LDS RZ, [RZ] ;  /* 0x00000000fffff984 */ /* 0x000fe20000000800 */
[----:B------:R-:W-:Y:S01]  /*7bb0*/  @!PT LDS RZ, [RZ] ;  /* 0x00000000fffff984 */ /* 0x000fe20000000800 */
[----:B------:R-:W-:Y:S01]  /*7bc0*/  @!P4 LDGSTS.E.BYPASS.LTC128B.128 [R182+0xa000], desc[UR10][R22.64] ;  /* 0x0a00000016b6cfae */ /* 0x000fe2000b901d4a */
[----:B------:R-:W-:-:S03]  /*7bd0*/  IMAD.MOV.U32 R197, RZ, RZ, R143 ;  /* 0x000000ffffc57224 */ /* 0x000fc600078e008f */
[----:B------:R-:W-:Y:S04]  /*7be0*/  @P3 STS.128 [R182+0xc000], RZ ;  /* 0x00c000ffb6003388 */ /* 0x000fe80000000c00 */
[----:B------:R-:W-:Y:S01]  /*7bf0*/  @!PT LDS RZ, [RZ] ;  /* 0x00000000fffff984 */ /* 0x000fe20000000800 */
[----:B------:R-:W-:Y:S01]  /*7c00*/  @!PT LDS RZ, [RZ] ;  /* 0x00000000fffff984 */ /* 0x000fe20000000800 */
[----:B------:R-:W-:Y:S01]  /*7c10*/  @!PT LDS RZ, [RZ] ;  /* 0x00000000fffff984 */ /* 0x000fe20000000800 */
[----:B------:R2:W-:Y:S04]  /*7c20*/  @!P3 LDGSTS.E.BYPASS.LTC128B.128 [R182+0xc000], desc[UR10][R18.64+0x40] ;  /* 0x0c00004012b6bfae */ /* 0x0005e8000b901d4a */
        /* <DEDUP_REMOVED lines=9> */
[----:B------:R-:W-:Y:S04]  /*7cc0*/  @!P4 LDGSTS.E.BYPASS.LTC128B.128 [R182+0xa800], desc[UR10][R24.64] ;  /* 0x0a80000018b6cfae */ /* 0x000fe8000b901d4a */
        /* <DEDUP_REMOVED lines=9> */
[----:B------:R4:W-:Y:S04]  /*7d60*/  @!P2 LDGSTS.E.BYPASS.LTC128B.128 [R182+0xe800], desc[UR10][R28.64+0x80] ;  /* 0x0e8000801cb6afae */ /* 0x0009e8000b901d4a */
[----:B-1----:R-:W-:Y:S04]  /*7d70*/  LDSM.16.M88.4 R12, [R173] ;  /* 0x00000000ad0c783b */ /* 0x002fe80000000200 */
[----:B------:R-:W1:Y:S04]  /*7d80*/  LDSM.16.M88.4 R4, [R172+0x3000] ;  /* 0x00300000ac04783b */ /* 0x000e680000000200 */
[----:B------:R-:W5:Y:S04]  /*7d90*/  LDSM.16.M88.4 R60, [R172+0x3400] ;  /* 0x00340000ac3c783b */ /* 0x000f680000000200 */
[----:B------:R-:W-:Y:S04]  /*7da0*/  LDSM.16.M88.4 R116, [R171] ;  /* 0x00000000ab74783b */ /* 0x000fe80000000200 */
[----:B--2---:R-:W2:Y:S04]  /*7db0*/  LDSM.16.M88.4 R16, [R169+0x3000] ;  /* 0x00300000a910783b */ /* 0x004ea80000000200 */
[----:B---3--:R-:W3:Y:S04]  /*7dc0*/  LDSM.16.M88.4 R20, [R169+0x3400] ;  /* 0x00340000a914783b */ /* 0x008ee80000000200 */
[----:B------:R-:W3:Y:S04]  /*7dd0*/  LDSM.16.M88.4 R52, [R172+0x3800] ;  /* 0x00380000ac34783b */ /* 0x000ee80000000200 */
[----:B------:R-:W3:Y:S04]  /*7de0*/  LDSM.16.M88.4 R44, [R172+0x3c00] ;  /* 0x003c0000ac2c783b */ /* 0x000ee80000000200 */
[----:B----4-:R-:W4:Y:S04]  /*7df0*/  LDSM.16.M88.4 R28, [R172+0x4400] ;  /* 0x00440000ac1c783b */ /* 0x010f280000000200 */
[----:B------:R-:W4:Y:S04]  /*7e00*/  LDSM.16.M88.4 R24, [R169+0x3800] ;  /* 0x00380000a918783b */ /* 0x000f280000000200 */
[----:B------:R-:W4:Y:S01]  /*7e10*/  LDSM.16.M88.4 R36, [R172+0x4000] ;  /* 0x00400000ac24783b */ /* 0x000f220000000200 */
[C---:B-1----:R-:W-:Y:S03]  /*7e20*/  HMMA.16816.F32 R8, R12.reuse, R4, RZ ;  /* 0x000000040c08723c */ /* 0x042fe600000018ff */
[----:B------:R-:W-:Y:S04]  /*7e30*/  LDSM.16.M88.4 R124, [R172+0x4c00] ;  /* 0x004c0000ac7c783b */ /* 0x000fe80000000200 */
[----:B------:R-:W-:Y:S01]  /*7e40*/  LDSM.16.M88.4 R120, [R169+0x4400] ;  /* 0x00440000a978783b */ /* 0x000fe20000000200 */
[C---:B-----5:R-:W-:Y:S03]  /*7e50*/  HMMA.16816.F32 R64, R12.reuse, R60, RZ ;  /* 0x0000003c0c40723c */ /* 0x060fe600000018ff */
[----:B------:R-:W-:Y:S03]  /*7e60*/  LDSM.16.M88.4 R132, [R169+0x4000] ;  /* 0x00400000a984783b */ /* 0x000fe60000000200 */
[C---:B------:R-:W-:Y:S01]  /*7e70*/  HMMA.16816.F32 R4, R12.reuse, R6, RZ ;  /* 0x000000060c04723c */ /* 0x040fe200000018ff */
[----:B------:R-:W1:Y:S01]  /*7e80*/  S2R R3, SR_TID.X ;  /* 0x0000000000037919 */ /* 0x000e620000002100 */
[----:B------:R-:W0:Y:S04]  /*7e90*/  LDGDEPBAR ;  /* 0x00000000000079af */ /* 0x000e280000000000 */
[----:B------:R-:W-:Y:S06]  /*7ea0*/  HMMA.16816.F32 R60, R12, R62, RZ ;  /* 0x0000003e0c3c723c */ /* 0x000fec00000018ff */
[C---:B--2---:R-:W-:Y:S06]  /*7eb0*/  HMMA.16816.F32 R8, R116.reuse, R16, R8 ;  /* 0x000000107408723c */ /* 0x044fec0000001808 */
[C---:B---3--:R-:W-:Y:S06]  /*7ec0*/  HMMA.16816.F32 R64, R116.reuse, R20, R64 ;  /* 0x000000147440723c */ /* 0x048fec0000001840 */
[C---:B------:R-:W-:Y:S01]  /*7ed0*/  HMMA.16816.F32 R4, R116.reuse, R18, R4 ;  /* 0x000000127404723c */ /* 0x040fe20000001804 */
[----:B------:R-:W2:Y:S05]  /*7ee0*/  LDSM.16.M88.4 R16, [R169+0x3c00] ;  /* 0x003c0000a910783b */ /* 0x000eaa0000000200 */
[----:B------:R-:W-:Y:S01]  /*7ef0*/  HMMA.16816.F32 R60, R116, R22, R60 ;  /* 0x00000016743c723c */ /* 0x000fe2000000183c */
[----:B------:R-:W3:Y:S01]  /*7f00*/  LDSM.16.M88.4 R20, [R172+0x4800] ;  /* 0x00480000ac14783b */ /* 0x000ee20000000200 */
[----:B-1----:R-:W-:-:S04]  /*7f10*/  IMAD.SHL.U32 R3, R3, 0x2, RZ ;  /* 0x0000000203037824 */ /* 0x002fc800078e00ff */
[C---:B------:R-:W-:Y:S06]  /*7f20*/  HMMA.16816.F32 R56, R12.reuse, R52, RZ ;  /* 0x000000340c38723c */ /* 0x040fec00000018ff */
[C---:B------:R-:W-:Y:S06]  /*7f30*/  HMMA.16816.F32 R52, R12.reuse, R54, RZ ;  /* 0x000000360c34723c */ /* 0x040fec00000018ff */
[C---:B------:R-:W-:Y:S06]  /*7f40*/  HMMA.16816.F32 R48, R12.reuse, R44, RZ ;  /* 0x0000002c0c30723c */ /* 0x040fec00000018ff */
[C---:B------:R-:W-:Y:S06]  /*7f50*/  HMMA.16816.F32 R44, R12.reuse, R46, RZ ;  /* 0x0000002e0c2c723c */ /* 0x040fec00000018ff */
[C---:B----4-:R-:W-:Y:S06]  /*7f60*/  HMMA.16816.F32 R32, R12.reuse, R28, RZ ;  /* 0x0000001c0c20723c */ /* 0x050fec00000018ff */
[----:B------:R-:W-:Y:S06]  /*7f70*/  HMMA.16816.F32 R28, R12, R30, RZ ;  /* 0x0000001e0c1c723c */ /* 0x000fec00000018ff */
[C---:B------:R-:W-:Y:S06]  /*7f80*/  HMMA.16816.F32 R56, R116.reuse, R24, R56 ;  /* 0x000000187438723c */ /* 0x040fec0000001838 */
[----:B------:R-:W-:Y:S06]  /*7f90*/  HMMA.16816.F32 R52, R116, R26, R52 ;  /* 0x0000001a7434723c */ /* 0x000fec0000001834 */
[----:B------:R-:W-:Y:S06]  /*7fa0*/  HMMA.16816.F32 R40, R12, R36, RZ ;  /* 0x000000240c28723c */ /* 0x000fec00000018ff */
[C---:B--2---:R-:W-:Y:S06]  /*7fb0*/  HMMA.16816.F32 R48, R116.reuse, R16, R48 ;  /* 0x000000107430723c */ /* 0x044fec0000001830 */
[----:B------:R-:W-:Y:S06]  /*7fc0*/  HMMA.16816.F32 R44, R116, R18, R44 ;  /* 0x00000012742c723c */ /* 0x000fec000000182c */
[C---:B---3--:R-:W-:Y:S06]  /*7fd0*/  HMMA.16816.F32 R24, R12.reuse, R20, RZ ;  /* 0x000000140c18723c */ /* 0x048fec00000018ff */
[C---:B------:R-:W-:Y:S06]  /*7fe0*/  HMMA.16816.F32 R36, R12.reuse, R38, RZ ;  /* 0x000000260c24723c */ /* 0x040fec00000018ff */
[C---:B------:R-:W-:Y:S06]  /*7ff0*/  HMMA.16816.F32 R20, R12.reuse, R22, RZ ;  /* 0x000000160c14723c */ /* 0x040fec00000018ff */
[C---:B------:R-:W-:Y:S06]  /*8000*/  HMMA.16816.F32 R16, R12.reuse, R124, RZ ;  /* 0x0000007c0c10723c */ /* 0x040fec00000018ff */
[----:B------:R-:W-:Y:S01]  /*8010*/  HMMA.16816.F32 R12, R12, R126, RZ ;  /* 0x0000007e0c0c723c */ /* 0x000fe200000018ff */
[----:B------:R-:W1:Y:S05]  /*8020*/  LDSM.16.M88.4 R124, [R169+0x4800] ;  /* 0x00480000a97c783b */ /* 0x000e6a0000000200 */
[C---:B------:R-:W-:Y:S06]  /*8030*/  HMMA.16816.F32 R32, R116.reuse, R120, R32 ;  /* 0x000000787420723c */ /* 0x040fec0000001820 */
[C---:B------:R-:W-:Y:S01]  /*8040*/  HMMA.16816.F32 R28, R116.reuse, R122, R28 ;  /* 0x0000007a741c723c */ /* 0x040fe2000000181c */
[----:B------:R-:W2:Y:S05]  /*8050*/  LDSM.16.M88.4 R120, [R169+0x4c00] ;  /* 0x004c0000a978783b */ /* 0x000eaa0000000200 */
[C---:B------:R-:W-:Y:S06]  /*8060*/  HMMA.16816.F32 R40, R116.reuse, R132, R40 ;  /* 0x000000847428723c */ /* 0x040fec0000001828 */
[C---:B------:R-:W-:Y:S06]  /*8070*/  HMMA.16816.F32 R36, R116.reuse, R134, R36 ;  /* 0x000000867424723c */ /* 0x040fec0000001824 */
[C---:B-1----:R-:W-:Y:S06]  /*8080*/  HMMA.16816.F32 R24, R116.reuse, R124, R24 ;  /* 0x0000007c7418723c */ /* 0x042fec0000001818 */
[C---:B------:R-:W-:Y:S01]  /*8090*/  HMMA.16816.F32 R20, R116.reuse, R126, R20 ;  /* 0x0000007e7414723c */ /* 0x040fe20000001814 */
[----:B------:R-:W-:Y:S05]  /*80a0*/  LDSM.16.M88.4 R124, [R172+0x5000] ;  /* 0x00500000ac7c783b */ /* 0x000fea0000000200 */
[C---:B--2---:R-:W-:Y:S06]  /*80b0*/  HMMA.16816.F32 R16, R116.reuse, R120, R16 ;  /* 0x000000787410723c */ /* 0x044fec0000001810 */
[----:B------:R-:W-:Y:S01]  /*80c0*/  HMMA.16816.F32 R12, R116, R122, R12 ;  /* 0x0000007a740c723c */ /* 0x000fe2000000180c */
[----:B------:R-:W1:Y:S04]  /*80d0*/  LDSM.16.M88.4 R116, [R173+0x1000] ;  /* 0x00100000ad74783b */ /* 0x000e680000000200 */
[----:B------:R-:W2:Y:S01]  /*80e0*/  LDSM.16.M88.4 R120, [R172+0x5400] ;  /* 0x00540000ac78783b */ /* 0x000ea20000000200 */
[C---:B-1----:R-:W-:Y:S06]  /*80f0*/  HMMA.16816.F32 R8, R116.reuse, R124, R8 ;  /* 0x0000007c7408723c */ /* 0x042fec0000001808 */
[C---:B------:R-:W-:Y:S01]  /*8100*/  HMMA.16816.F32 R4, R116.reuse, R126, R4 ;  /* 0x0000007e7404723c */ /* 0x040fe20000001804 */
[----:B------:R-:W1:Y:S05]  /*8110*/  LDSM.16.M88.4 R124, [R172+0x5800] ;  /* 0x00580000ac7c783b */ /* 0x000e6a0000000200 */
[C---:B--2---:R-:W-:Y:S06]  /*8120*/  HMMA.16816.F32 R64, R116.reuse, R120, R64 ;  /* 0x000000787440723c */ /* 0x044fec0000001840 */
[C---:B------:R-:W-:Y:S01]  /*8130*/  HMMA.16816.F32 R60, R116.reuse, R122, R60 ;  /* 0x0000007a743c723c */ /* 0x040fe2000000183c */
[----:B------:R-:W2:Y:S05]  /*8140*/  LDSM.16.M88.4 R120, [R172+0x5c00] ;  /* 0x005c0000ac78783b */ /* 0x000eaa0000000200 */
        /* <DEDUP_REMOVED lines=85> */
[----:B------:R-:W-:Y:S01]  /*86a0*/  HMMA.16816.F32 R28, R124, R122, R28 ;  /* 0x0000007a7c1c723c */ /* 0x000fe2000000181c */
[----:B------:R-:W2:Y:S01]  /*86b0*/  LDSM.16.M88.4 R120, [R169+0x8c00] ;  /* 0x008c0000a978783b */ /* 0x000ea20000000200 */
[----:B------:R-:W-:-:S04]  /*86c0*/  DEPBAR.LE SB0, 0x0 ;  /* 0x000080000000791a */ /* 0x000fc80000000000 */
[C---:B-1----:R-:W-:Y:S06]  /*86d0*/  HMMA.16816.F32 R24, R124.reuse, R116, R24 ;  /* 0x000000747c18723c */ /* 0x042fec0000001818 */
[----:B------:R-:W-:Y:S01]  /*86e0*/  HMMA.16816.F32 R20, R124, R118, R20 ;  /* 0x000000767c14723c */ /* 0x000fe20000001814 */
[----:B------:R-:W-:Y:S01]  /*86f0*/  LOP3.LUT R116, R3, 0x6, RZ, 0xc0, !PT ;  /* 0x0000000603747812 */ /* 0x000fe200078ec0ff */
[----:B------:R-:W-:-:S04]  /*8700*/  IMAD.SHL.U32 R3, R181, 0x80, RZ ;  /* 0x00000080b5037824 */ /* 0x000fc800078e00ff */
[C---:B--2---:R-:W-:Y:S01]  /*8710*/  HMMA.16816.F32 R16, R124.reuse, R120, R16 ;  /* 0x000000787c10723c */ /* 0x044fe20000001810 */
[--C-:B------:R-:W-:Y:S01]  /*8720*/  LOP3.LUT R117, R3, 0x8, R116.reuse, 0xfe, !PT ;  /* 0x0000000803757812 */ /* 0x100fe200078efe74 */
[----:B------:R-:W-:Y:S03]  /*8730*/  BAR.SYNC.DEFER_BLOCKING 0x0 ;  /* 0x0000000000007b1d */ /* 0x000fe60000010000 */
[C---:B------:R-:W-:Y:S01]  /*8740*/  ISETP.GE.AND P5, PT, R117.reuse, R140, PT ;  /* 0x0000008c7500720c */ /* 0x040fe20003fa6270 */
[----:B------:R-:W-:Y:S01]  /*8750*/  HMMA.16816.F32 R12, R124, R122, R12 ;  /* 0x0000007a7c0c723c */ /* 0x000fe2000000180c */
[----:B------:R-:W-:Y:S02]  /*8760*/  ISETP.GE.AND P1, PT, R117, R139, PT ;  /* 0x0000008b7500720c */ /* 0x000fe40003f26270 */
[----:B------:R-:W-:Y:S02]  /*8770*/  LOP3.LUT R117, R3, 0x10, R116, 0xfe, !PT ;  /* 0x0000001003757812 */ /* 0x000fe400078efe74 */
[----:B------:R-:W-:-:S02]  /*8780*/  FSEL R6, R6, -INF , !P1 ;  /* 0xff80000006067808 */ /* 0x000fc40004800000 */
[-C--:B------:R-:W-:Y:S02]  /*8790*/  ISETP.GE.AND P0, PT, R117, R140.reuse, PT ;  /* 0x0000008c7500720c */ /* 0x080fe40003f06270 */
[----:B------:R-:W-:Y:S02]  /*87a0*/  FSEL R125, R4, -INF , !P5 ;  /* 0xff800000047d7808 */ /* 0x000fe40006800000 */
[----:B------:R-:W-:Y:S02]  /*87b0*/  LOP3.LUT R4, R3, 0x18, R116, 0xfe, !PT ;  /* 0x0000001803047812 */ /* 0x000fe400078efe74 */
[----:B------:R-:W-:Y:S02]  /*87c0*/  FSEL R203, R64, -INF , !P0 ;  /* 0xff80000040cb7808 */ /* 0x000fe40004000000 */
[----:B------:R-:W-:Y:S02]  /*87d0*/  ISETP.GE.AND P5, PT, R117, R139, PT ;  /* 0x0000008b7500720c */ /* 0x000fe40003fa6270 */
[----:B------:R-:W-:-:S02]  /*87e0*/  ISETP.GE.AND P1, PT, R4, R140, PT ;  /* 0x0000008c0400720c */ /* 0x000fc40003f26270 */
[-C--:B------:R-:W-:Y:S02]  /*87f0*/  ISETP.GE.AND P0, PT, R4, R139.reuse, PT ;  /* 0x0000008b0400720c */ /* 0x080fe40003f06270 */
[----:B------:R-:W-:Y:S02]  /*8800*/  LOP3.LUT R4, R3, 0x20, R116, 0xfe, !PT ;  /* 0x0000002003047812 */ /* 0x000fe400078efe74 */
[----:B------:R-:W-:Y:S02]  /*8810*/  FSEL R66, R66, -INF , !P5 ;  /* 0xff80000042427808 */ /* 0x000fe40006800000 */
[----:B------:R-:W-:Y:S02]  /*8820*/  FSEL R201, R60, -INF , !P1 ;  /* 0xff8000003cc97808 */ /* 0x000fe40004800000 */
[C---:B------:R-:W-:Y:S02]  /*8830*/  ISETP.GE.AND P5, PT, R4.reuse, R140, PT ;  /* 0x0000008c0400720c */ /* 0x040fe40003fa6270 */
[----:B------:R-:W-:-:S02]  /*8840*/  ISETP.GE.AND P1, PT, R4, R139, PT ;  /* 0x0000008b0400720c */ /* 0x000fc40003f26270 */
[C-C-:B------:R-:W-:Y:S02]  /*8850*/  LOP3.LUT R4, R3.reuse, 0x28, R116.reuse, 0xfe, !PT ;  /* 0x0000002803047812 */ /* 0x140fe400078efe74 */
[----:B------:R-:W-:Y:S02]  /*8860*/  FSEL R120, R62, -INF , !P0 ;  /* 0xff8000003e787808 */ /* 0x000fe40004000000 */
[----:B------:R-:W-:Y:S02]  /*8870*/  FSEL R121, R56, -INF , !P5 ;  /* 0xff80000038797808 */ /* 0x000fe40006800000 */
[C---:B------:R-:W-:Y:S02]  /*8880*/  ISETP.GE.AND P0, PT, R4.reuse, R140, PT ;  /* 0x0000008c0400720c */ /* 0x040fe40003f06270 */
[----:B------:R-:W-:Y:S02]  /*8890*/  ISETP.GE.AND P5, PT, R4, R139, PT ;  /* 0x0000008b0400720c */ /* 0x000fe40003fa6270 */
[----:B------:R-:W-:-:S02]  /*88a0*/  LOP3.LUT R4, R3, 0x30, R116, 0xfe, !PT ;  /* 0x0000003003047812 */ /* 0x000fc400078efe74 */
[----:B------:R-:W-:Y:S02]  /*88b0*/  FSEL R122, R58, -INF , !P1 ;  /* 0xff8000003a7a7808 */ /* 0x000fe40004800000 */
[----:B------:R-:W-:Y:S02]  /*88c0*/  FSEL R119, R52, -INF , !P0 ;  /* 0xff80000034777808 */ /* 0x000fe40004000000 */
[C---:B------:R-:W-:Y:S02]  /*88d0*/  ISETP.GE.AND P1, PT, R4.reuse, R140, PT ;  /* 0x0000008c0400720c */ /* 0x040fe40003f26270 */
[----:B------:R-:W-:Y:S02]  /*88e0*/  ISETP.GE.AND P0, PT, R4, R139, PT ;  /* 0x0000008b0400720c */ /* 0x000fe40003f06270 */
[----:B------:R-:W-:Y:S02]  /*88f0*/  LOP3.LUT R4, R3, 0x38, R116, 0xfe, !PT ;  /* 0x0000003803047812 */ /* 0x000fe400078efe74 */
[----:B------:R-:W-:-:S02]  /*8900*/  FSEL R118, R54, -INF , !P5 ;  /* 0xff80000036767808 */ /* 0x000fc40006800000 */
[----:B------:R-:W-:Y:S02]  /*8910*/  FSEL R165, R48, -INF , !P1 ;  /* 0xff80000030a57808 */ /* 0x000fe40004800000 */
[C---:B------:R-:W-:Y:S02]  /*8920*/  ISETP.GE.AND P5, PT, R4.reuse, R140, PT ;  /* 0x0000008c0400720c */ /* 0x040fe40003fa6270 */
[----:B------:R-:W-:Y:S02]  /*8930*/  ISETP.GE.AND P1, PT, R4, R139, PT ;  /* 0x0000008b0400720c */ /* 0x000fe40003f26270 */
[----:B------:R-:W-:Y:S02]  /*8940*/  LOP3.LUT R4, R3, 0x40, R116, 0xfe, !PT ;  /* 0x0000004003047812 */ /* 0x000fe400078efe74 */
[----:B------:R-:W-:Y:S02]  /*8950*/  FSEL R166, R50, -INF , !P0 ;  /* 0xff80000032a67808 */ /* 0x000fe40004000000 */
[----:B------:R-:W-:-:S02]  /*8960*/  FSEL R163, R44, -INF , !P5 ;  /* 0xff8000002ca37808 */ /* 0x000fc40006800000 */
[CC--:B------:R-:W-:Y:S02]  /*8970*/  ISETP.GE.AND P0, PT, R4.reuse, R140.reuse, PT ;  /* 0x0000008c0400720c */ /* 0x0c0fe40003f06270 */
[----:B------:R-:W-:Y:S02]  /*8980*/  ISETP.GE.AND P5, PT, R4, R139, PT ;  /* 0x0000008b0400720c */ /* 0x000fe40003fa6270 */
[----:B------:R-:W-:Y:S02]  /*8990*/  LOP3.LUT R4, R3, 0x48, R116, 0xfe, !PT ;  /* 0x0000004803047812 */ /* 0x000fe400078efe74 */
[----:B------:R-:W-:Y:S02]  /*89a0*/  FSEL R162, R46, -INF , !P1 ;  /* 0xff8000002ea27808 */ /* 0x000fe40004800000 */
[----:B------:R-:W-:Y:S02]  /*89b0*/  FSEL R155, R40, -INF , !P0 ;  /* 0xff800000289b7808 */ /* 0x000fe40004000000 */
        /* <DEDUP_REMOVED lines=25> */
[C---:B------:R-:W-:Y:S02]  /*8b50*/  ISETP.GE.AND P0, PT, R4.reuse, R140, PT ;  /* 0x0000008c0400720c */ /* 0x040fe40003f06270 */
[----:B------:R-:W-:Y:S02]  /*8b60*/  ISETP.GE.AND P5, PT, R4, R139, PT ;  /* 0x0000008b0400720c */ /* 0x000fe40003fa6270 */
[C---:B------:R-:W-:Y:S02]  /*8b70*/  LOP3.LUT R4, R3.reuse, R116, RZ, 0xfc, !PT ;  /* 0x0000007403047212 */ /* 0x040fe400078efcff */
[----:B------:R-:W-:Y:S02]  /*8b80*/  LOP3.LUT R20, R3, 0x78, R116, 0xfe, !PT ;  /* 0x0000007803147812 */ /* 0x000fe400078efe74 */
[----:B------:R-:W-:Y:S02]  /*8b90*/  FSEL R62, R22, -INF , !P1 ;  /* 0xff800000163e7808 */ /* 0x000fe40004800000 */
[----:B------:R-:W-:Y:S01]  /*8ba0*/  FSEL R133, R16, -INF , !P0 ;  /* 0xff80000010857808 */ /* 0x000fe20004000000 */
[----:B------:R-:W-:Y:S01]  /*8bb0*/  VIADD R16, R4, 0x1 ;  /* 0x0000000104107836 */ /* 0x000fe20000000000 */
[----:B------:R-:W-:-:S02]  /*8bc0*/  ISETP.GE.AND P1, PT, R20, R140, PT ;  /* 0x0000008c1400720c */ /* 0x000fc40003f26270 */
[----:B------:R-:W-:Y:S02]  /*8bd0*/  FSEL R58, R18, -INF , !P5 ;  /* 0xff800000123a7808 */ /* 0x000fe40006800000 */
[----:B------:R-:W-:Y:S01]  /*8be0*/  FSEL R134, R12, -INF , !P1 ;  /* 0xff8000000c867808 */ /* 0x000fe20004800000 */
[----:B------:R-:W-:Y:S01]  /*8bf0*/  VIADD R12, R4, 0x9 ;  /* 0x00000009040c7836 */ /* 0x000fe20000000000 */
[----:B------:R-:W-:Y:S02]  /*8c00*/  ISETP.GE.AND P0, PT, R20, R139, PT ;  /* 0x0000008b1400720c */ /* 0x000fe40003f06270 */
[----:B------:R-:W-:Y:S02]  /*8c10*/  ISETP.GE.AND P5, PT, R16, R140, PT ;  /* 0x0000008c1000720c */ /* 0x000fe40003fa6270 */
[----:B------:R-:W-:Y:S02]  /*8c20*/  FSEL R60, R14, -INF , !P0 ;  /* 0xff8000000e3c7808 */ /* 0x000fe40004000000 */
[----:B------:R-:W-:-:S02]  /*8c30*/  FSEL R127, R9, -INF , !P5 ;  /* 0xff800000097f7808 */ /* 0x000fc40006800000 */
[CC--:B------:R-:W-:Y:S02]  /*8c40*/  ISETP.GE.AND P0, PT, R12.reuse, R140.reuse, PT ;  /* 0x0000008c0c00720c */ /* 0x0c0fe40003f06270 */
[-C--:B------:R-:W-:Y:S01]  /*8c50*/  ISETP.GE.AND P5, PT, R12, R139.reuse, PT ;  /* 0x0000008b0c00720c */ /* 0x080fe20003fa6270 */
[----:B------:R-:W-:Y:S01]  /*8c60*/  VIADD R12, R4, 0x11 ;  /* 0x00000011040c7836 */ /* 0x000fe20000000000 */
[----:B------:R-:W-:Y:S02]  /*8c70*/  ISETP.GE.AND P1, PT, R16, R139, PT ;  /* 0x0000008b1000720c */ /* 0x000fe40003f26270 */
[----:B------:R-:W-:Y:S01]  /*8c80*/  FSEL R9, R5, -INF , !P0 ;  /* 0xff80000005097808 */ /* 0x000fe20004000000 */
[----:B------:R-:W-:Y:S01]  /*8c90*/  VIADD R5, R4, 0x19 ;  /* 0x0000001904057836 */ /* 0x000fe20000000000 */
[----:B------:R-:W-:Y:S02]  /*8ca0*/  FSEL R14, R11, -INF , !P1 ;  /* 0xff8000000b0e7808 */ /* 0x000fe40004800000 */
[----:B------:R-:W-:-:S02]  /*8cb0*/  ISETP.GE.AND P1, PT, R12, R140, PT ;  /* 0x0000008c0c00720c */ /* 0x000fc40003f26270 */
[-C--:B------:R-:W-:Y:S02]  /*8cc0*/  ISETP.GE.AND P0, PT, R12, R139.reuse, PT ;  /* 0x0000008b0c00720c */ /* 0x080fe40003f06270 */
[----:B------:R-:W-:Y:S02]  /*8cd0*/  FSEL R12, R7, -INF , !P5 ;  /* 0xff800000070c7808 */ /* 0x000fe40006800000 */
[----:B------:R-:W-:Y:S02]  /*8ce0*/  FSEL R207, R65, -INF , !P1 ;  /* 0xff80000041cf7808 */ /* 0x000fe40004800000 */
[C---:B------:R-:W-:Y:S02]  /*8cf0*/  ISETP.GE.AND P5, PT, R5.reuse, R140, PT ;  /* 0x0000008c0500720c */ /* 0x040fe40003fa6270 */
[----:B------:R-:W-:Y:S01]  /*8d00*/  ISETP.GE.AND P1, PT, R5, R139, PT ;  /* 0x0000008b0500720c */ /* 0x000fe20003f26270 */
[----:B------:R-:W-:Y:S01]  /*8d10*/  VIADD R5, R4, 0x21 ;  /* 0x0000002104057836 */ /* 0x000fe20000000000 */
[----:B------:R-:W-:-:S02]  /*8d20*/  FSEL R204, R67, -INF , !P0 ;  /* 0xff80000043cc7808 */ /* 0x000fc40004000000 */
[----:B------:R-:W-:Y:S02]  /*8d30*/  FSEL R205, R61, -INF , !P5 ;  /* 0xff8000003dcd7808 */ /* 0x000fe40006800000 */
[CC--:B------:R-:W-:Y:S02]  /*8d40*/  ISETP.GE.AND P0, PT, R5.reuse, R140.reuse, PT ;  /* 0x0000008c0500720c */ /* 0x0c0fe40003f06270 */
[----:B------:R-:W-:Y:S01]  /*8d50*/  ISETP.GE.AND P5, PT, R5, R139, PT ;  /* 0x0000008b0500720c */ /* 0x000fe20003fa6270 */
[----:B------:R-:W-:Y:S01]  /*8d60*/  VIADD R5, R4, 0x29 ;  /* 0x0000002904057836 */ /* 0x000fe20000000000 */
[----:B------:R-:W-:Y:S02]  /*8d70*/  FSEL R124, R63, -INF , !P1 ;  /* 0xff8000003f7c7808 */ /* 0x000fe40004800000 */
[----:B------:R-:W-:Y:S02]  /*8d80*/  FSEL R199, R57, -INF , !P0 ;  /* 0xff80000039c77808 */ /* 0x000fe40004000000 */
[----:B------:R-:W-:-:S02]  /*8d90*/  ISETP.GE.AND P1, PT, R5, R140, PT ;  /* 0x0000008c0500720c */ /* 0x000fc40003f26270 */
[-C--:B------:R-:W-:Y:S01]  /*8da0*/  ISETP.GE.AND P0, PT, R5, R139.reuse, PT ;  /* 0x0000008b0500720c */ /* 0x080fe20003f06270 */
[C---:B------:R-:W-:Y:S01]  /*8db0*/  VIADD R5, R4.reuse, 0x31 ;  /* 0x0000003104057836 */ /* 0x040fe20000000000 */
        /* <DEDUP_REMOVED lines=37> */
[C---:B------:R-:W-:Y:S02]  /*9010*/  ISETP.GE.AND P0, PT, R5.reuse, R140, PT ;  /* 0x0000008c0500720c */ /* 0x040fe40003f06270 */
[-C--:B------:R-:W-:Y:S01]  /*9020*/  ISETP.GE.AND P5, PT, R5, R139.reuse, PT ;  /* 0x0000008b0500720c */ /* 0x080fe20003fa6270 */
[----:B------:R-:W-:Y:S01]  /*9030*/  VIADD R5, R4, 0x71 ;  /* 0x0000007104057836 */ /* 0x000fe20000000000 */
[----:B------:R-:W-:Y:S02]  /*9040*/  FSEL R147, R21, -INF , !P0 ;  /* 0xff80000015937808 */ /* 0x000fe40004000000 */
[----:B------:R-:W-:Y:S02]  /*9050*/  FSEL R67, R27, -INF , !P1 ;  /* 0xff8000001b437808 */ /* 0x000fe40004800000 */
[----:B------:R-:W-:-:S02]  /*9060*/  ISETP.GE.AND P0, PT, R5, R139, PT ;  /* 0x0000008b0500720c */ /* 0x000fc40003f06270 */
[-C--:B------:R-:W-:Y:S01]  /*9070*/  ISETP.GE.AND P1, PT, R5, R140.reuse, PT ;  /* 0x0000008c0500720c */ /* 0x080fe20003f26270 */
[----:B------:R-:W-:Y:S01]  /*9080*/  VIADD R5, R4, 0x79 ;  /* 0x0000007904057836 */ /* 0x000fe20000000000 */
[----:B------:R-:W-:Y:S02]  /*9090*/  FSEL R65, R19, -INF , !P0 ;  /* 0xff80000013417808 */ /* 0x000fe40004000000 */
[----:B------:R-:W-:Y:S02]  /*90a0*/  ISETP.GE.AND P0, PT, R136, 0x3, PT ;  /* 0x000000038800780c */ /* 0x000fe40003f06270 */
[----:B------:R-:W-:Y:S02]  /*90b0*/  FSEL R116, R23, -INF , !P5 ;  /* 0xff80000017747808 */ /* 0x000fe40006800000 */
[----:B------:R-:W-:Y:S02]  /*90c0*/  FSEL R149, R17, -INF , !P1 ;  /* 0xff80000011957808 */ /* 0x000fe40004800000 */
[----:B------:R-:W-:-:S02]  /*90d0*/  ISETP.GE.AND P5, PT, R4, R140, PT ;  /* 0x0000008c0400720c */ /* 0x000fc40003fa6270 */
[----:B------:R-:W-:Y:S02]  /*90e0*/  ISETP.GE.AND P1, PT, R5, R140, PT ;  /* 0x0000008c0500720c */ /* 0x000fe40003f26270 */
[----:B------:R-:W-:Y:S02]  /*90f0*/  FSEL R7, R8, -INF , !P5 ;  /* 0xff80000008077808 */ /* 0x000fe40006800000 */
[----:B------:R-:W-:Y:S02]  /*9100*/  FSEL R136, R13, -INF , !P1 ;  /* 0xff8000000d887808 */ /* 0x000fe40004800000 */
[-C--:B------:R-:W-:Y:S02]  /*9110*/  ISETP.GE.AND P5, PT, R4, R139.reuse, PT ;  /* 0x0000008b0400720c */ /* 0x080fe40003fa6270 */
[----:B------:R-:W-:Y:S02]  /*9120*/  ISETP.GE.AND P1, PT, R5, R139, PT ;  /* 0x0000008b0500720c */ /* 0x000fe40003f26270 */
[----:B------:R-:W-:-:S02]  /*9130*/  FSEL R10, R10, -INF , !P5 ;  /* 0xff8000000a0a7808 */ /* 0x000fc40006800000 */
[----:B------:R-:W-:Y:S01]  /*9140*/  FSEL R117, R15, -INF , !P1 ;  /* 0xff8000000f757808 */ /* 0x000fe20004800000 */
[----:B------:R-:W-:Y:S08]  /*9150*/  @!P0 BRA `(.L_x_733) ;  /* 0x0000000800c08947 */ /* 0x000ff00003800000 */
[----:B------:R-:W-:Y:S05]  /*9160*/  @!P6 BRA `(.L_x_734) ;  /* 0x0000000000ece947 */ /* 0x000fea0003800000 */
[----:B------:R-:W1:Y:S01]  /*9170*/  LDC R8, c[0x0][0x380] ;  /* 0x0000e000ff087b82 */ /* 0x000e620000000800 */
[----:B------:R-:W-:Y:S02]  /*9180*/  IABS R13, R3 ;  /* 0x00000003000d7213 */ /* 0x000fe40000000000 */
[C---:B------:R-:W-:Y:S02]  /*9190*/  IADD3 R15, R3.reuse, -0x80, RZ ;  /* 0xffffff80030f7810 */ /* 0x040fe40007ffe0ff */
[-C--:B-1----:R-:W-:Y:S02]  /*91a0*/  IABS R5, R8.reuse ;  /* 0x0000000800057213 */ /* 0x082fe40000000000 */
[----:B------:R-:W-:Y:S02]  /*91b0*/  LOP3.LUT R3, R3, R8, RZ, 0x3c, !PT ;  /* 0x0000000803037212 */ /* 0x000fe400078e3cff */
[----:B------:R-:W1:Y:S08]  /*91c0*/  I2F.RP R11, R5 ;  /* 0x00000005000b7306 */ /* 0x000e700000209400 */
[----:B-1----:R-:W1:Y:S02]  /*91d0*/  MUFU.RCP R16, R11 ;  /* 0x0000000b00107308 */ /* 0x002e640000001000 */
[----:B-1----:R-:W-:Y:S01]  /*91e0*/  VIADD R16, R16, 0xffffffe ;  /* 0x0ffffffe10107836 */ /* 0x002fe20000000000 */
[----:B------:R-:W-:-:S02]  /*91f0*/  IABS R11, R15 ;  /* 0x0000000f000b7213 */ /* 0x000fc40000000000 */
[----:B------:R-:W-:-:S03]  /*9200*/  LOP3.LUT R15, R15, R8, RZ, 0x3c, !PT ;  /* 0x000000080f0f7212 */ /* 0x000fc600078e3cff */
[----:B------:R-:W1:Y:S02]  /*9210*/  F2I.FTZ.U32.TRUNC.NTZ R17, R16 ;  /* 0x0000001000117305 */ /* 0x000e64000021f000 */
[----:B-1----:R-:W-:Y:S01]  /*9220*/  IADD3 R4, RZ, -R17, RZ ;  /* 0x80000011ff047210 */ /* 0x002fe20007ffe0ff */
[----:B------:R-:W-:-:S04]  /*9230*/  IMAD.MOV.U32 R16, RZ, RZ, RZ ;  /* 0x000000ffff107224 */ /* 0x000fc800078e00ff */
[----:B------:R-:W-:-:S04]  /*9240*/  IMAD R4, R4, R5, RZ ;  /* 0x0000000504047224 */ /* 0x000fc800078e02ff */
[----:B------:R-:W-:-:S06]  /*9250*/  IMAD.HI.U32 R4, R17, R4, R16 ;  /* 0x0000000411047227 */ /* 0x000fcc00078e0010 */
[----:B------:R-:W-:-:S04]  /*9260*/  IMAD.HI.U32 R17, R4, R13, RZ ;  /* 0x0000000d04117227 */ /* 0x000fc800078e00ff */
[----:B------:R-:W-:-:S04]  /*9270*/  IMAD.MOV R16, RZ, RZ, -R17 ;  /* 0x000000ffff107224 */ /* 0x000fc800078e0a11 */
[----:B------:R-:W-:Y:S02]  /*9280*/  IMAD R16, R5, R16, R13 ;  /* 0x0000001005107224 */ /* 0x000fe400078e020d */
[----:B------:R-:W-:-:S03]  /*9290*/  IMAD.HI.U32 R13, R4, R11, RZ ;  /* 0x0000000b040d7227 */ /* 0x000fc600078e00ff */
[----:B------:R-:W-:Y:S02]  /*92a0*/  ISETP.GT.U32.AND P0, PT, R5, R16, PT ;  /* 0x000000100500720c */ /* 0x000fe40003f04070 */
[----:B------:R-:W-:-:S05]  /*92b0*/  IADD3 R4, -R13, RZ, RZ ;  /* 0x000000ff0d047210 */ /* 0x000fca0007ffe1ff */
[----:B------:R-:W-:-:S05]  /*92c0*/  IMAD R4, R5, R4, R11 ;  /* 0x0000000405047224 */ /* 0x000fca00078e020b */
[----:B------:R-:W-:Y:S01]  /*92d0*/  ISETP.GT.U32.AND P1, PT, R5, R4, PT ;  /* 0x000000040500720c */ /* 0x000fe20003f24070 */
[----:B------:R-:W-:Y:S02]  /*92e0*/  @!P0 IMAD.IADD R16, R16, 0x1, -R5 ;  /* 0x0000000110108824 */ /* 0x000fe400078e0a05 */
[----:B------:R-:W-:-:S03]  /*92f0*/  @!P0 VIADD R17, R17, 0x1 ;  /* 0x0000000111118836 */ /* 0x000fc60000000000 */
[----:B------:R-:W-:-:S07]  /*9300*/  ISETP.GE.U32.AND P5, PT, R16, R5, PT ;  /* 0x000000051000720c */ /* 0x000fce0003fa6070 */
[-C--:B------:R-:W-:Y:S01]  /*9310*/  @!P1 IADD3 R4, R4, -R5.reuse, RZ ;  /* 0x8000000504049210 */ /* 0x080fe20007ffe0ff */
[----:B------:R-:W-:Y:S01]  /*9320*/  @!P1 VIADD R13, R13, 0x1 ;  /* 0x000000010d0d9836 */ /* 0x000fe20000000000 */
[----:B------:R-:W-:Y:S02]  /*9330*/  ISETP.GE.AND P1, PT, R15, RZ, PT ;  /* 0x000000ff0f00720c */ /* 0x000fe40003f26270 */
[----:B------:R-:W-:Y:S02]  /*9340*/  ISETP.GE.U32.AND P0, PT, R4, R5, PT ;  /* 0x000000050400720c */ /* 0x000fe40003f06070 */
[----:B------:R-:W-:Y:S02]  /*9350*/  @P5 IADD3 R17, R17, 0x1, RZ ;  /* 0x0000000111115810 */ /* 0x000fe40007ffe0ff */
[----:B------:R-:W-:Y:S02]  /*9360*/  ISETP.GE.AND P5, PT, R3, RZ, PT ;  /* 0x000000ff0300720c */ /* 0x000fe40003fa6270 */
[----:B------:R-:W-:-:S07]  /*9370*/  LOP3.LUT R4, RZ, R8, RZ, 0x33, !PT ;  /* 0x00000008ff047212 */ /* 0x000fce00078e33ff */
[----:B------:R-:W-:Y:S02]  /*9380*/  @P0 IADD3 R13, R13, 0x1, RZ ;  /* 0x000000010d0d0810 */ /* 0x000fe40007ffe0ff */
[----:B------:R-:W-:Y:S02]  /*9390*/  ISETP.NE.AND P0, PT, R8, RZ, PT ;  /* 0x000000ff0800720c */ /* 0x000fe40003f05270 */
[----:B------:R-:W-:Y:S01]  /*93a0*/  @!P5 IMAD.MOV R17, RZ, RZ, -R17 ;  /* 0x000000ffff11d224 */ /* 0x000fe200078e0a11 */
[----:B------:R-:W-:-:S04]  /*93b0*/  @!P1 IADD3 R13, -R13, RZ, RZ ;  /* 0x000000ff0d0d9210 */ /* 0x000fc80007ffe1ff */
[C---:B------:R-:W-:Y:S02]  /*93c0*/  SEL R11, R4.reuse, R17, !P0 ;  /* 0x00000011040b7207 */ /* 0x040fe40004000000 */
[----:B------:R-:W-:-:S03]  /*93d0*/  SEL R4, R4, R13, !P0 ;  /* 0x0000000d04047207 */ /* 0x000fc60004000000 */
[----:B------:R-:W-:-:S04]  /*93e0*/  IMAD.WIDE R16, R11, 0x4, R186 ;  /* 0x000000040b107825 */ /* 0x000fc800078e02ba */
[----:B------:R-:W-:Y:S02]  /*93f0*/  IMAD.WIDE R18, R4, 0x4, R186 ;  /* 0x0000000404127825 */ /* 0x000fe400078e02ba */
[----:B------:R-:W2:Y:S04]  /*9400*/  LDG.E R16, desc[UR10][R16.64] ;  /* 0x0000000a10107981 */ /* 0x000ea8000c1e1900 */
[----:B------:R-:W2:Y:S01]  /*9410*/  LDG.E R3, desc[UR10][R18.64] ;  /* 0x0000000a12037981 */ /* 0x000ea2000c1e1900 */
[----:B------:R-:W-:Y:S02]  /*9420*/  IMAD.IADD R11, R11, 0x1, -R4 ;  /* 0x000000010b0b7824 */ /* 0x000fe400078e0a04 */
[----:B------:R-:W1:Y:S02]  /*9430*/  LDC.64 R4, c[0x0][0x230] ;  /* 0x00008c00ff047b82 */ /* 0x000e640000000a00 */
[----:B------:R-:W-:-:S05]  /*9440*/  IMAD R8, R11, R8, -0x80 ;  /* 0xffffff800b087424 */ /* 0x000fca00078e0208 */
[----:B------:R-:W-:-:S05]  /*9450*/  SHF.R.S32.HI R11, RZ, 0x1f, R8 ;  /* 0x0000001fff0b7819 */ /* 0x000fca0000011408 */
[----:B------:R-:W-:-:S04]  /*9460*/  IMAD R11, R11, R128, RZ ;  /* 0x000000800b0b7224 */ /* 0x000fc800078e02ff */
[C---:B------:R-:W-:Y:S02]  /*9470*/  IMAD R11, R8.reuse, R129, R11 ;  /* 0x00000081080b7224 */ /* 0x040fe400078e020b */
[----:B------:R-:W-:-:S04]  /*9480*/  IMAD.WIDE.U32 R128, R8, R128, RZ ;  /* 0x0000008008807225 */ /* 0x000fc800078e00ff */
[----:B------:R-:W-:Y:S01]  /*9490*/  IMAD.IADD R129, R129, 0x1, R11 ;  /* 0x0000000181817824 */ /* 0x000fe200078e020b */
[----:B--2---:R-:W-:-:S04]  /*94a0*/  IADD3 R3, -R16, R3, RZ ;  /* 0x0000000310037210 */ /* 0x004fc80007ffe1ff */
[----:B------:R-:W-:Y:S01]  /*94b0*/  SHF.R.S32.HI R13, RZ, 0x1f, R3 ;  /* 0x0000001fff0d7819 */ /* 0x000fe20000011403 */
[----:B-1----:R-:W-:-:S04]  /*94c0*/  IMAD.WIDE.U32 R128, R3, R4, R128 ;  /* 0x0000000403807225 */ /* 0x002fc800078e0080 */
[----:B------:R-:W-:Y:S02]  /*94d0*/  IMAD R8, R13, R4, RZ ;  /* 0x000000040d087224 */ /* 0x000fe400078e02ff */
[----:B------:R-:W-:Y:S02]  /*94e0*/  IMAD.MOV.U32 R11, RZ, RZ, R128 ;  /* 0x000000ffff0b7224 */ /* 0x000fe400078e0080 */
[----:B------:R-:W-:-:S05]  /*94f0*/  IMAD R5, R3, R5, R8 ;  /* 0x0000000503057224 */ /* 0x000fca00078e0208 */
[----:B------:R-:W-:Y:S01]  /*9500*/  IADD3 R16, R129, R5, RZ ;  /* 0x0000000581107210 */ /* 0x000fe20007ffe0ff */
[----:B------:R-:W-:Y:S06]  /*9510*/  BRA `(.L_x_735) ;  /* 0x0000000000087947 */ /* 0x000fec0003800000 */
.L_x_734:
[----:B------:R-:W-:-:S04]  /*9520*/  LEA R11, -R128, RZ, 0x7 ;  /* 0x000000ff800b7211 */ /* 0x000fc800078e39ff */
[----:B------:R-:W-:-:S07]  /*9530*/  SHF.R.S32.HI R16, RZ, 0x1f, R11 ;  /* 0x0000001fff107819 */ /* 0x000fce000001140b */
.L_x_735:
[----:B------:R-:W-:Y:S01]  /*9540*/  @!P3 IADD3 R4, P0, R138, R11, RZ ;  /* 0x0000000b8a04b210 */ /* 0x000fe20007f1e0ff */
[----:B------:R1:W-:Y:S01]  /*9550*/  @P4 STS [R182+0x3004], RZ ;  /* 0x003004ffb6004388 */ /* 0x0003e20000000800 */
[----:B------:R-:W-:Y:S01]  /*9560*/  @!P4 LEA R20, P1, R11, R192, 0x1 ;  /* 0x000000c00b14c211 */ /* 0x000fe200078208ff */
[----:B------:R-:W-:Y:S02]  /*9570*/  BSSY B0, `(.L_x_736) ;  /* 0x000006b000007945 */ /* 0x000fe40003800000 */
[--C-:B------:R-:W-:Y:S01]  /*9580*/  @!P3 IMAD.X R3, R137, 0x1, R16.reuse, P0 ;  /* 0x000000018903b824 */ /* 0x100fe200000e0610 */
[C---:B------:R-:W-:Y:S01]  /*9590*/  @!P3 LEA R18, P0, R4.reuse, UR8, 0x1 ;  /* 0x000000080412bc11 */ /* 0x040fe2000f8008ff */
[----:B------:R1:W-:Y:S01]  /*95a0*/  @P4 STS.64 [R182+0x3008], RZ ;  /* 0x003008ffb6004388 */ /* 0x0003e20000000a00 */
[----:B------:R-:W-:Y:S02]  /*95b0*/  @!P4 LEA.HI.X R21, R11, R191, R16, 0x1, P1 ;  /* 0x000000bf0b15c211 */ /* 0x000fe400008f0c10 */
[----:B------:R-:W-:Y:S01]  /*95c0*/  @!P3 LEA.HI.X R19, R4, UR9, R3, 0x1, P0 ;  /* 0x000000090413bc11 */ /* 0x000fe200080f0c03 */
[----:B------:R1:W-:Y:S01]  /*95d0*/  @P4 STS [R182+0x3000], RZ ;  /* 0x003000ffb6004388 */ /* 0x0003e20000000800 */
[----:B------:R-:W-:-:S02]  /*95e0*/  @!P2 IADD3 R4, P0, R138, R11, RZ ;  /* 0x0000000b8a04a210 */ /* 0x000fc40007f1e0ff */
[----:B------:R-:W-:Y:S01]  /*95f0*/  @!P4 IADD3 R5, P1, R177, R11, RZ ;  /* 0x0000000bb105c210 */ /* 0x000fe20007f3e0ff */
[----:B------:R-:W-:Y:S01]  /*9600*/  @!PT LDS RZ, [RZ] ;  /* 0x00000000fffff984 */ /* 0x000fe20000000800 */
[----:B------:R-:W-:Y:S01]  /*9610*/  @!PT LDS RZ, [RZ] ;  /* 0x00000000fffff984 */ /* 0x000fe20000000800 */
[----:B------:R-:W-:Y:S01]  /*9620*/  @!PT LDS RZ, [RZ] ;  /* 0x00000000fffff984 */ /* 0x000fe20000000800 */
[----:B------:R-:W-:Y:S02]  /*9630*/  @!P4 LDGSTS.E.BYPASS.LTC128B.128 [R182+0x3000], desc[UR10][R20.64] ;  /* 0x0300000014b6cfae */ /* 0x000fe4000b901d4a */
[--C-:B------:R-:W-:Y:S01]  /*9640*/  @!P2 IMAD.X R3, R137, 0x1, R16.reuse, P0 ;  /* 0x000000018903a824 */ /* 0x100fe200000e0610 */
[C---:B------:R-:W-:Y:S01]  /*9650*/  @!P2 LEA R22, P0, R4.reuse, UR8, 0x1 ;  /* 0x000000080416ac11 */ /* 0x040fe2000f8008ff */
[----:B------:R1:W-:Y:S03]  /*9660*/  @P3 STS.128 [R182+0x5000], RZ ;  /* 0x005000ffb6003388 */ /* 0x0003e60000000c00 */
[----:B------:R-:W-:Y:S01]  /*9670*/  @!P2 LEA.HI.X R23, R4, UR9, R3, 0x1, P0 ;  /* 0x000000090417ac11 */ /* 0x000fe200080f0c03 */
[----:B------:R-:W-:Y:S01]  /*9680*/  @!P4 IMAD.X R4, R176, 0x1, R16, P1 ;  /* 0x00000001b004c824 */ /* 0x000fe200008e0610 */
[C---:B------:R-:W-:Y:S01]  /*9690*/  @!P4 LEA R24, P0, R5.reuse, R192, 0x1 ;  /* 0x000000c00518c211 */ /* 0x040fe200078008ff */
[----:B------:R-:W-:Y:S01]  /*96a0*/  @!PT LDS RZ, [RZ] ;  /* 0x00000000fffff984 */ /* 0x000fe20000000800 */
[----:B------:R-:W-:Y:S01]  /*96b0*/  @!PT LDS RZ, [RZ] ;  /* 0x00000000fffff984 */ /* 0x000fe20000000800 */
[----:B------:R-:W-:Y:S01]  /*96c0*/  @!PT LDS RZ, [RZ] ;  /* 0x00000000fffff984 */ /* 0x000fe20000000800 */
[----:B------:R2:W-:Y:S03]  /*96d0*/  @!P3 LDGSTS.E.BYPASS.LTC128B.128 [R182+0x5000], desc[UR10][R18.64+0x40] ;  /* 0x0500004012b6bfae */ /* 0x0005e6000b901d4a */
[----:B------:R-:W-:Y:S01]  /*96e0*/  @!P4 LEA.HI.X R25, R5, R191, R4, 0x1, P0 ;  /* 0x000000bf0519c211 */ /* 0x000fe200000f0c04 */
[----:B------:R1:W-:Y:S01]  /*96f0*/  @P2 STS.128 [R182+0x7000], RZ ;  /* 0x007000ffb6002388 */ /* 0x0003e20000000c00 */
[----:B------:R-:W-:-:S03]  /*9700*/  @!P3 IADD3 R5, P1, P0, R138, R11, R177 ;  /* 0x0000000b8a05b210 */ /* 0x000fc6000783e0b1 */
[----:B------:R-:W-:Y:S01]  /*9710*/  @!PT LDS RZ, [RZ] ;  /* 0x00000000fffff984 */ /* 0x000fe20000000800 */
[----:B------:R-:W-:Y:S01]  /*9720*/  @!PT LDS RZ, [RZ] ;  /* 0x00000000fffff984 */ /* 0x000fe20000000800 */
[----:B------:R-:W-:Y:S01]  /*9730*/  @!PT LDS RZ, [RZ] ;  /* 0x00000000fffff984 */ /* 0x000fe20000000800 */
[----:B------:R-:W-:Y:S01]  /*9740*/  @!P2 LDGSTS.E.BYPASS.LTC128B.128 [R182+0x7000], desc[UR10][R22.64+0x80] ;  /* 0x0700008016b6afae */ /* 0x000fe2000b901d4a */
[----:B------:R-:W-:Y:S02]  /*9750*/  @!P3 IADD3.X R4, R137, R16, R176, P1, P0 ;  /* 0x000000108904b210 */ /* 0x000fe40000fe04b0 */
[----:B------:R-:W-:Y:S01]  /*9760*/  @!P2 IADD3 R3, P1, P0, R138, R11, R177 ;  /* 0x0000000b8a03a210 */ /* 0x000fe2000783e0b1 */
[----:B------:R1:W-:Y:S04]  /*9770*/  @P4 STS.128 [R182+0x3800], RZ ;  /* 0x003800ffb6004388 */ /* 0x0003e80000000c00 */
[----:B------:R-:W-:Y:S01]  /*9780*/  @!PT LDS RZ, [RZ] ;  /* 0x00000000fffff984 */ /* 0x000fe20000000800 */
[----:B------:R-:W-:Y:S01]  /*9790*/  @!PT LDS RZ, [RZ] ;  /* 0x00000000fffff984 */ /* 0x000fe20000000800 */
[----:B------:R-:W-:Y:S01]  /*97a0*/  @!PT LDS RZ, [RZ] ;  /* 0x00000000fffff984 */ /* 0x000fe20000000800 */
[----:B------:R3:W-:Y:S04]  /*97b0*/  @!P4 LDGSTS.E.BYPASS.LTC128B.128 [R182+0x3800], desc[UR10][R24.64] ;  /* 0x0380000018b6cfae */ /* 0x0007e8000b901d4a */
[----:B------:R1:W-:Y:S01]  /*97c0*/  @P3 STS.128 [R182+0x5800], RZ ;  /* 0x005800ffb6003388 */ /* 0x0003e20000000c00 */
[----:B--2---:R-:W-:-:S04]  /*97d0*/  @!P3 LEA R18, P5, R5, UR8, 0x1 ;  /* 0x000000080512bc11 */ /* 0x004fc8000f8a08ff */
[----:B------:R-:W-:Y:S02]  /*97e0*/  @!P3 LEA.HI.X R19, R5, UR9, R4, 0x1, P5 ;  /* 0x000000090513bc11 */ /* 0x000fe4000a8f0c04 */
[----:B------:R-:W-:Y:S02]  /*97f0*/  @!P2 IADD3.X R4, R137, R16, R176, P1, P0 ;  /* 0x000000108904a210 */ /* 0x000fe40000fe04b0 */
[C---:B------:R-:W-:Y:S01]  /*9800*/  @!P2 LEA R20, P0, R3.reuse, UR8, 0x1 ;  /* 0x000000080314ac11 */ /* 0x040fe2000f8008ff */
[----:B------:R-:W-:Y:S01]  /*9810*/  @!PT LDS RZ, [RZ] ;  /* 0x00000000fffff984 */ /* 0x000fe20000000800 */
[----:B------:R-:W-:Y:S01]  /*9820*/  @!PT LDS RZ, [RZ] ;  /* 0x00000000fffff984 */ /* 0x000fe20000000800 */
[----:B------:R-:W-:Y:S01]  /*9830*/  @!PT LDS RZ, [RZ] ;  /* 0x00000000fffff984 */ /* 0x000fe20000000800 */
[----:B------:R2:W-:Y:S03]  /*9840*/  @!P3 LDGSTS.E.BYPASS.LTC128B.128 [R182+0x5800], desc[UR10][R18.64+0x40] ;  /* 0x0580004012b6bfae */ /* 0x0005e6000b901d4a */
[----:B------:R-:W-:Y:S01]  /*9850*/  @!P2 LEA.HI.X R21, R3, UR9, R4, 0x1, P0 ;  /* 0x000000090315ac11 */ /* 0x000fe200080f0c04 */
[----:B------:R1:W-:Y:S01]  /*9860*/  @P2 STS.128 [R182+0x7800], RZ ;  /* 0x007800ffb6002388 */ /* 0x0003e20000000c00 */
[----:B------:R-:W-:-:S03]  /*9870*/  IADD3 R5, P1, P0, R177, R11, R177 ;  /* 0x0000000bb1057210 */ /* 0x000fc6000783e0b1 */
[----:B------:R-:W-:Y:S01]  /*9880*/  @!PT LDS RZ, [RZ] ;  /* 0x00000000fffff984 */ /* 0x000fe20000000800 */
[----:B------:R-:W-:Y:S01]  /*9890*/  @!PT LDS RZ, [RZ] ;  /* 0x00000000fffff984 */ /* 0x000fe20000000800 */
[----:B------:R-:W-:Y:S01]  /*98a0*/  @!PT LDS RZ, [RZ] ;  /* 0x00000000fffff984 */ /* 0x000fe20000000800 */
[----:B------:R4:W-:Y:S01]  /*98b0*/  @!P2 LDGSTS.E.BYPASS.LTC128B.128 [R182+0x7800], desc[UR10][R20.64+0x80] ;  /* 0x0780008014b6afae */ /* 0x0009e2000b901d4a */
[----:B------:R-:W-:Y:S02]  /*98c0*/  IADD3.X R8, R176, R16, R176, P1, P0 ;  /* 0x00000010b0087210 */ /* 0x000fe40000fe04b0 */
[----:B------:R-:W-:Y:S01]  /*98d0*/  @!P3 IADD3 R4, P0, R138, R5, RZ ;  /* 0x000000058a04b210 */ /* 0x000fe20007f1e0ff */
[----:B------:R1:W-:Y:S01]  /*98e0*/  @P4 STS.128 [R182+0x4000], RZ ;  /* 0x004000ffb6004388 */ /* 0x0003e20000000c00 */
[----:B---3--:R-:W-:-:S03]  /*98f0*/  @!P4 LEA R24, P1, R5, R192, 0x1 ;  /* 0x000000c00518c211 */ /* 0x008fc600078208ff */
[--C-:B------:R-:W-:Y:S01]  /*9900*/  @!P3 IMAD.X R3, R137, 0x1, R8.reuse, P0 ;  /* 0x000000018903b824 */ /* 0x100fe200000e0608 */
[C---:B------:R-:W-:Y:S02]  /*9910*/  @!P3 LEA R22, P0, R4.reuse, UR8, 0x1 ;  /* 0x000000080416bc11 */ /* 0x040fe4000f8008ff */
[----:B------:R-:W-:Y:S02]  /*9920*/  @!P4 LEA.HI.X R25, R5, R191, R8, 0x1, P1 ;  /* 0x000000bf0519c211 */ /* 0x000fe400008f0c08 */
[----:B------:R-:W-:Y:S02]  /*9930*/  @!P3 LEA.HI.X R23, R4, UR9, R3, 0x1, P0 ;  /* 0x000000090417bc11 */ /* 0x000fe400080f0c03 */
[-C--:B------:R-:W-:Y:S01]  /*9940*/  @!P2 IADD3 R4, P0, R138, R5.reuse, RZ ;  /* 0x000000058a04a210 */ /* 0x080fe20007f1e0ff */
[----:B------:R-:W-:Y:S01]  /*9950*/  @!PT LDS RZ, [RZ] ;  /* 0x00000000fffff984 */ /* 0x000fe20000000800 */
[----:B------:R-:W-:Y:S01]  /*9960*/  @!PT LDS RZ, [RZ] ;  /* 0x00000000fffff984 */ /* 0x000fe20000000800 */
[----:B------:R-:W-:Y:S01]  /*9970*/  @!PT LDS RZ, [RZ] ;  /* 0x00000000fffff984 */ /* 0x000fe20000000800 */
[----:B------:R-:W-:Y:S01]  /*9980*/  @!P4 LDGSTS.E.BYPASS.LTC128B.128 [R182+0x4000], desc[UR10][R24.64] ;  /* 0x0400000018b6cfae */ /* 0x000fe2000b901d4a */
[----:B------:R-:W-:-:S03]  /*9990*/  IADD3 R5, P1, R177, R5, RZ ;  /* 0x00000005b1057210 */ /* 0x000fc60007f3e0ff */
[C-C-:B------:R-:W-:Y:S01]  /*99a0*/  @!P2 IMAD.X R3, R137.reuse, 0x1, R8.reuse, P0 ;  /* 0x000000018903a824 */ /* 0x140fe200000e0608 */
[----:B--2---:R-:W-:Y:S01]  /*99b0*/  @!P2 LEA R18, P0, R4, UR8, 0x1 ;  /* 0x000000080412ac11 */ /* 0x004fe2000f8008ff */
[----:B------:R-:W-:Y:S01]  /*99c0*/  IMAD.X R8, R176, 0x1, R8, P1 ;  /* 0x00000001b0087824 */ /* 0x000fe200008e0608 */
[----:B------:R1:W-:Y:S02]  /*99d0*/  @P3 STS.128 [R182+0x6000], RZ ;  /* 0x006000ffb6003388 */ /* 0x0003e40000000c00 */
[----:B------:R-:W-:Y:S02]  /*99e0*/  @!P2 LEA.HI.X R19, R4, UR9, R3, 0x1, P0 ;  /* 0x000000090413ac11 */ /* 0x000fe400080f0c03 */
[----:B------:R-:W-:Y:S01]  /*99f0*/  @!P3 IADD3 R3, P0, R138, R5, RZ ;  /* 0x000000058a03b210 */ /* 0x000fe20007f1e0ff */
[----:B------:R-:W-:Y:S01]  /*9a00*/  @!PT LDS RZ, [RZ] ;  /* 0x00000000fffff984 */ /* 0x000fe20000000800 */
[----:B------:R-:W-:Y:S01]  /*9a10*/  @!PT LDS RZ, [RZ] ;  /* 0x00000000fffff984 */ /* 0x000fe20000000800 */
[----:B------:R-:W-:Y:S01]  /*9a20*/  @!PT LDS RZ, [RZ] ;  /* 0x00000000fffff984 */ /* 0x000fe20000000800 */
[----:B------:R2:W-:Y:S04]  /*9a30*/  @!P3 LDGSTS.E.BYPASS.LTC128B.128 [R182+0x6000], desc[UR10][R22.64+0x40] ;  /* 0x0600004016b6bfae */ /* 0x0005e8000b901d4a */
[----:B------:R-:W-:Y:S01]  /*9a40*/  @!P3 IMAD.X R4, R137, 0x1, R8, P0 ;  /* 0x000000018904b824 */ /* 0x000fe200000e0608 */
[C---:B----4-:R-:W-:Y:S01]  /*9a50*/  @!P3 LEA R20, P0, R3.reuse, UR8, 0x1 ;  /* 0x000000080314bc11 */ /* 0x050fe2000f8008ff */
[----:B------:R1:W-:Y:S03]  /*9a60*/  @P2 STS.128 [R182+0x8000], RZ ;  /* 0x008000ffb6002388 */ /* 0x0003e60000000c00 */
[----:B------:R-:W-:Y:S01]  /*9a70*/  @!P3 LEA.HI.X R21, R3, UR9, R4, 0x1, P0 ;  /* 0x000000090315bc11 */ /* 0x000fe200080f0c04 */
[----:B------:R-:W-:Y:S01]  /*9a80*/  @!PT LDS RZ, [RZ] ;  /* 0x00000000fffff984 */ /* 0x000fe20000000800 */
[----:B------:R-:W-:Y:S01]  /*9a90*/  @!PT LDS RZ, [RZ] ;  /* 0x00000000fffff984 */ /* 0x000fe20000000800 */
[----:B------:R-:W-:Y:S01]  /*9aa0*/  @!PT LDS RZ, [RZ] ;  /* 0x00000000fffff984 */ /* 0x000fe20000000800 */
[----:B------:R1:W-:Y:S04]  /*9ab0*/  @!P2 LDGSTS.E.BYPASS.LTC128B.128 [R182+0x8000], desc[UR10][R18.64+0x80] ;  /* 0x0800008012b6afae */ /* 0x0003e8000b901d4a */
[----:B------:R1:W-:Y:S01]  /*9ac0*/  @P4 STS.128 [R182+0x4800], RZ ;  /* 0x004800ffb6004388 */ /* 0x0003e20000000c00 */
[----:B--2---:R-:W-:-:S04]  /*9ad0*/  @!P4 LEA R22, P1, R5, R192, 0x1 ;  /* 0x000000c00516c211 */ /* 0x004fc800078208ff */
[----:B------:R-:W-:-:S05]  /*9ae0*/  @!P4 LEA.HI.X R23, R5, R191, R8, 0x1, P1 ;  /* 0x000000bf0517c211 */ /* 0x000fca00008f0c08 */
        /* <DEDUP_REMOVED lines=11> */
[----:B------:R-:W-:-:S05]  /*9ba0*/  IADD3 R5, P0, R138, R5, RZ ;  /* 0x000000058a057210 */ /* 0x000fca0007f1e0ff */
[----:B------:R-:W-:Y:S01]  /*9bb0*/  IMAD.X R8, R137, 0x1, R8, P0 ;  /* 0x0000000189087824 */ /* 0x000fe200000e0608 */
[----:B------:R-:W-:-:S04]  /*9bc0*/  LEA R4, P0, R5, UR8, 0x1 ;  /* 0x0000000805047c11 */ /* 0x000fc8000f8008ff */
[----:B------:R-:W-:-:S05]  /*9bd0*/  LEA.HI.X R5, R5, UR9, R8, 0x1, P0 ;  /* 0x0000000905057c11 */ /* 0x000fca00080f0c08 */
[----:B------:R-:W-:Y:S01]  /*9be0*/  @!PT LDS RZ, [RZ] ;  /* 0x00000000fffff984 */ /* 0x000fe20000000800 */
[----:B------:R-:W-:Y:S01]  /*9bf0*/  @!PT LDS RZ, [RZ] ;  /* 0x00000000fffff984 */ /* 0x000fe20000000800 */
[----:B------:R-:W-:Y:S01]  /*9c00*/  @!PT LDS RZ, [RZ] ;  /* 0x00000000fffff984 */ /* 0x000fe20000000800 */
[----:B------:R2:W-:Y:S04]  /*9c10*/  LDGSTS.E.BYPASS.LTC128B.128 [R182+0x8800], desc[UR10][R4.64+0x80] ;  /* 0x0880008004b67fae */ /* 0x0005e8000b901d4a */
.L_x_737:
[----:B------:R-:W-:Y:S05]  /*9c20*/  BSYNC B0 ;  /* 0x0000000000007941 */ /* 0x000fea0003800000 */
.L_x_736:
[----:B------:R-:W0:Y:S01]  /*9c30*/  LDGDEPBAR ;  /* 0x00000000000079af */ /* 0x000e220000000000 */
[----:B------:R-:W-:-:S04]  /*9c40*/  LEA R192, P0, R11, R192, 0x1 ;  /* 0x000000c00bc07211 */ /* 0x000fc800078008ff */
[----:B------:R-:W-:-:S09]  /*9c50*/  LEA.HI.X R191, R11, R191, R16, 0x1, P0 ;  /* 0x000000bf0bbf7211 */ /* 0x000fd200000f0c10 */
.L_x_733:
[----:B--2---:R-:W-:Y:S01]  /*9c60*/  FMNMX.FTZ R4, R2, R7, !PT ;  /* 0x0000000702047209 */ /* 0x004fe20007810000 */
[----:B-1----:R-:W-:Y:S01]  /*9c70*/  LDSM.16.MT88.4 R16, [R168+0x9000] ;  /* 0x00900000a810783b */ /* 0x002fe20000004200 */
[----:B------:R-:W-:Y:S02]  /*9c80*/  FMNMX.FTZ R3, R0, R10, !PT ;  /* 0x0000000a00037209 */ /* 0x000fe40007810000 */
[----:B------:R-:W-:Y:S01]  /*9c90*/  FMNMX.FTZ R4, R127, R4, !PT ;  /* 0x000000047f047209 */ /* 0x000fe20007810000 */
[----:B------:R-:W-:Y:S01]  /*9ca0*/  LDSM.16.MT88.4 R24, [R170+0xb000] ;  /* 0x00b00000aa18783b */ /* 0x000fe20000004200 */
[----:B------:R-:W-:Y:S02]  /*9cb0*/  FMNMX.FTZ R3, R14, R3, !PT ;  /* 0x000000030e037209 */ /* 0x000fe40007810000 */
[----:B------:R-:W-:Y:S01]  /*9cc0*/  FMNMX.FTZ R4, R125, R4, !PT ;  /* 0x000000047d047209 */ /* 0x000fe20007810000 */
[----:B------:R-:W-:Y:S01]  /*9cd0*/  LDSM.16.MT88.4 R32, [R168+0xb000] ;  /* 0x00b00000a820783b */ /* 0x000fe20000004200 */
[----:B------:R-:W-:-:S02]  /*9ce0*/  FMNMX.FTZ R3, R6, R3, !PT ;  /* 0x0000000306037209 */ /* 0x000fc40007810000 */
[----:B------:R-:W-:Y:S01]  /*9cf0*/  FMNMX.FTZ R4, R9, R4, !PT ;  /* 0x0000000409047209 */ /* 0x000fe20007810000 */
[----:B------:R-:W-:Y:S01]  /*9d00*/  LDSM.16.MT88.4 R40, [R170+0xd000] ;  /* 0x00d00000aa28783b */ /* 0x000fe20000004200 */
[----:B------:R-:W-:Y:S02]  /*9d10*/  FMNMX.FTZ R3, R12, R3, !PT ;  /* 0x000000030c037209 */ /* 0x000fe40007810000 */
[----:B------:R-:W-:Y:S01]  /*9d20*/  FMNMX.FTZ R4, R203, R4, !PT ;  /* 0x00000004cb047209 */ /* 0x000fe20007810000 */
[----:B------:R-:W-:Y:S01]  /*9d30*/  LDSM.16.MT88.4 R52, [R168+0xd000] ;  /* 0x00d00000a834783b */ /* 0x000fe20000004200 */
        /* <DEDUP_REMOVED lines=39> */
[----:B------:R-:W-:-:S04]  /*9fb0*/  FMNMX.FTZ R4, R131, R4, !PT ;  /* 0x0000000483047209 */ /* 0x000fc80007810000 */
        /* <DEDUP_REMOVED lines=13> */
[----:B------:R-:W-:-:S03]  /*a090*/  FMNMX.FTZ R8, R60, R3, !PT ;  /* 0x000000033c087209 */ /* 0x000fc60007810000 */
[----:B------:R-:W1:Y:S01]  /*a0a0*/  SHFL.BFLY PT, R5, R4, 0x2, 0x1f ;  /* 0x0c401f0004057f89 */ /* 0x000e6200000e0000 */
[----:B------:R-:W-:-:S05]  /*a0b0*/  FMNMX.FTZ R11, R117, R8, !PT ;  /* 0x00000008750b7209 */ /* 0x000fca0007810000 */
[----:B------:R-:W2:Y:S01]  /*a0c0*/  SHFL.BFLY PT, R8, R11, 0x2, 0x1f ;  /* 0x0c401f000b087f89 */ /* 0x000ea200000e0000 */
[----:B-1----:R-:W-:-:S05]  /*a0d0*/  FMNMX.FTZ R5, R4, R5, !PT ;  /* 0x0000000504057209 */ /* 0x002fca0007810000 */
[----:B------:R-:W1:Y:S01]  /*a0e0*/  SHFL.BFLY PT, R56, R5, 0x1, 0x1f ;  /* 0x0c201f0005387f89 */ /* 0x000e6200000e0000 */
[----:B--2---:R-:W-:-:S05]  /*a0f0*/  FMNMX.FTZ R8, R11, R8, !PT ;  /* 0x000000080b087209 */ /* 0x004fca0007810000 */
[----:B------:R-:W2:Y:S01]  /*a100*/  SHFL.BFLY PT, R3, R8, 0x1, 0x1f ;  /* 0x0c201f0008037f89 */ /* 0x000ea200000e0000 */
[----:B-1----:R-:W-:-:S04]  /*a110*/  FMNMX.FTZ R56, R5, R56, !PT ;  /* 0x0000003805387209 */ /* 0x002fc80007810000 */
[C---:B------:R-:W-:Y:S01]  /*a120*/  FSETP.NEU.FTZ.AND P1, PT, R56.reuse, -INF , PT ;  /* 0xff8000003800780b */ /* 0x040fe20003f3d000 */
[----:B------:R-:W-:Y:S01]  /*a130*/  FMUL.FTZ R140, R56, UR12 ;  /* 0x0000000c388c7c20 */ /* 0x000fe20008410000 */
[----:B--2---:R-:W-:Y:S02]  /*a140*/  FMNMX.FTZ R3, R8, R3, !PT ;  /* 0x0000000308037209 */ /* 0x004fe40007810000 */
[----:B------:R-:W-:Y:S02]  /*a150*/  FSEL R195, R56, RZ, P1 ;  /* 0x000000ff38c37208 */ /* 0x000fe40000800000 */
[----:B------:R-:W-:Y:S01]  /*a160*/  FSEL R140, R140, RZ, P1 ;  /* 0x000000ff8c8c7208 */ /* 0x000fe20000800000 */
[C---:B------:R-:W-:Y:S01]  /*a170*/  FMUL.FTZ R4, R3.reuse, UR12 ;  /* 0x0000000c03047c20 */ /* 0x040fe20008410000 */
[----:B------:R-:W-:Y:S01]  /*a180*/  FSETP.NEU.FTZ.AND P0, PT, R3, -INF , PT ;  /* 0xff8000000300780b */ /* 0x000fe20003f1d000 */
[----:B------:R-:W-:Y:S02]  /*a190*/  FADD.FTZ R195, R2, -R195 ;  /* 0x800000c302c37221 */ /* 0x000fe40000010000 */
[--C-:B------:R-:W-:Y:S01]  /*a1a0*/  FFMA.FTZ R138, R125, UR12, -R140.reuse ;  /* 0x0000000c7d8a7c23 */ /* 0x100fe2000801088c */
[----:B------:R-:W-:Y:S01]  /*a1b0*/  FSEL R161, R3, RZ, P0 ;  /* 0x000000ff03a17208 */ /* 0x000fe20000000000 */
[--C-:B------:R-:W-:Y:S01]  /*a1c0*/  FFMA.FTZ R142, R127, UR12, -R140.reuse ;  /* 0x0000000c7f8e7c23 */ /* 0x100fe2000801088c */
[----:B------:R-:W-:Y:S01]  /*a1d0*/  FSEL R125, R4, RZ, P0 ;  /* 0x000000ff047d7208 */ /* 0x000fe20000000000 */
[--C-:B------:R-:W-:Y:S01]  /*a1e0*/  FFMA.FTZ R127, R9, UR12, -R140.reuse ;  /* 0x0000000c097f7c23 */ /* 0x100fe2000801088c */
[----:B------:R-:W-:Y:S01]  /*a1f0*/  FMUL.FTZ R195, R195, UR12 ;  /* 0x0000000cc3c37c20 */ /* 0x000fe20008410000 */
[----:B------:R-:W-:Y:S01]  /*a200*/  FADD.FTZ R161, R0, -R161 ;  /* 0x800000a100a17221 */ /* 0x000fe20000010000 */
[--C-:B------:R-:W-:Y:S01]  /*a210*/  FFMA.FTZ R202, R7, UR12, -R140.reuse ;  /* 0x0000000c07ca7c23 */ /* 0x100fe2000801088c */
[--C-:B------:R-:W-:Y:S01]  /*a220*/  FFMA.FTZ R143, R10, UR12, -R125.reuse ;  /* 0x0000000c0a8f7c23 */ /* 0x100fe2000801087d */
[--C-:B------:R-:W-:Y:S01]  /*a230*/  FFMA.FTZ R139, R14, UR12, -R125.reuse ;  /* 0x0000000c0e8b7c23 */ /* 0x100fe2000801087d */
[----:B------:R-:W1:Y:S01]  /*a240*/  LDSM.16.MT88.4 R8, [R170+0x9000] ;  /* 0x00900000aa08783b */ /* 0x000e620000004200 */
[----:B------:R-:W-:Y:S01]  /*a250*/  FMUL.FTZ R161, R161, UR12 ;  /* 0x0000000ca1a17c20 */ /* 0x000fe20008410000 */
[----:B------:R-:W2:Y:S01]  /*a260*/  MUFU.EX2 R195, R195 ;  /* 0x000000c300c37308 */ /* 0x000ea20000000800 */
[--C-:B------:R-:W-:Y:S01]  /*a270*/  FFMA.FTZ R137, R6, UR12, -R125.reuse ;  /* 0x0000000c06897c23 */ /* 0x100fe2000801087d */
[--C-:B------:R-:W-:Y:S01]  /*a280*/  FFMA.FTZ R126, R12, UR12, -R125.reuse ;  /* 0x0000000c0c7e7c23 */ /* 0x100fe2000801087d */
[--C-:B------:R-:W-:Y:S01]  /*a290*/  FFMA.FTZ R128, R203, UR12, -R140.reuse ;  /* 0x0000000ccb807c23 */ /* 0x100fe2000801088c */
[--C-:B------:R-:W-:Y:S01]  /*a2a0*/  FFMA.FTZ R63, R207, UR12, -R140.reuse ;  /* 0x0000000ccf3f7c23 */ /* 0x100fe2000801088c */
[--C-:B------:R-:W-:Y:S01]  /*a2b0*/  FFMA.FTZ R61, R201, UR12, -R140.reuse ;  /* 0x0000000cc93d7c23 */ /* 0x100fe2000801088c */
[--C-:B------:R-:W-:Y:S01]  /*a2c0*/  FFMA.FTZ R2, R205, UR12, -R140.reuse ;  /* 0x0000000ccd027c23 */ /* 0x100fe2000801088c */
[--C-:B------:R-:W-:Y:S01]  /*a2d0*/  FFMA.FTZ R66, R66, UR12, -R125.reuse ;  /* 0x0000000c42427c23 */ /* 0x100fe2000801087d */
[----:B------:R-:W3:Y:S01]  /*a2e0*/  MUFU.EX2 R161, R161 ;  /* 0x000000a100a17308 */ /* 0x000ee20000000800 */
[--C-:B------:R-:W-:Y:S01]  /*a2f0*/  FFMA.FTZ R59, R204, UR12, -R125.reuse ;  /* 0x0000000ccc3b7c23 */ /* 0x100fe2000801087d */
[--C-:B------:R-:W-:Y:S01]  /*a300*/  FFMA.FTZ R57, R120, UR12, -R125.reuse ;  /* 0x0000000c78397c23 */ /* 0x100fe2000801087d */
[--C-:B------:R-:W-:Y:S01]  /*a310*/  FFMA.FTZ R0, R124, UR12, -R125.reuse ;  /* 0x0000000c7c007c23 */ /* 0x100fe2000801087d */
[--C-:B------:R-:W-:Y:S01]  /*a320*/  FFMA.FTZ R129, R121, UR12, -R140.reuse ;  /* 0x0000000c79817c23 */ /* 0x100fe2000801088c */
[--C-:B------:R-:W-:Y:S01]  /*a330*/  FFMA.FTZ R121, R119, UR12, -R140.reuse ;  /* 0x0000000c77797c23 */ /* 0x100fe2000801088c */
[--C-:B------:R-:W-:Y:S01]  /*a340*/  FFMA.FTZ R120, R123, UR12, -R140.reuse ;  /* 0x0000000c7b787c23 */ /* 0x100fe2000801088c */
[--C-:B------:R-:W-:Y:S01]  /*a350*/  FFMA.FTZ R123, R122, UR12, -R125.reuse ;  /* 0x0000000c7a7b7c23 */ /* 0x100fe2000801087d */
[----:B------:R-:W-:Y:S01]  /*a360*/  MUFU.EX2 R202, R202 ;  /* 0x000000ca00ca7308 */ /* 0x000fe20000000800 */
[-C--:B--2---:R-:W-:Y:S01]  /*a370*/  FMUL.FTZ R12, R72, R195.reuse ;  /* 0x000000c3480c7220 */ /* 0x084fe20000410000 */
[-C--:B------:R-:W-:Y:S01]  /*a380*/  FMUL.FTZ R13, R73, R195.reuse ;  /* 0x000000c3490d7220 */ /* 0x080fe20000410000 */
[-C--:B------:R-:W-:Y:S01]  /*a390*/  FMUL.FTZ R4, R112, R195.reuse ;  /* 0x000000c370047220 */ /* 0x080fe20000410000 */
[-C--:B------:R-:W-:Y:S01]  /*a3a0*/  FMUL.FTZ R5, R113, R195.reuse ;  /* 0x000000c371057220 */ /* 0x080fe20000410000 */
[-C--:B------:R-:W-:Y:S01]  /*a3b0*/  FMUL.FTZ R68, R68, R195.reuse ;  /* 0x000000c344447220 */ /* 0x080fe20000410000 */
[-C--:B------:R-:W-:Y:S01]  /*a3c0*/  FMUL.FTZ R69, R69, R195.reuse ;  /* 0x000000c345457220 */ /* 0x080fe20000410000 */
[----:B------:R-:W-:Y:S01]  /*a3d0*/  FMUL.FTZ R20, R80, R195 ;  /* 0x000000c350147220 */ /* 0x000fe20000410000 */
[----:B------:R-:W2:Y:S01]  /*a3e0*/  MUFU.EX2 R142, R142 ;  /* 0x0000008e008e7308 */ /* 0x000ea20000000800 */
[-C--:B---3--:R-:W-:Y:S01]  /*a3f0*/  FMUL.FTZ R14, R74, R161.reuse ;  /* 0x000000a14a0e7220 */ /* 0x088fe20000410000 */
[-C--:B------:R-:W-:Y:S01]  /*a400*/  FMUL.FTZ R15, R75, R161.reuse ;  /* 0x000000a14b0f7220 */ /* 0x080fe20000410000 */
[-C--:B------:R-:W-:Y:S01]  /*a410*/  FMUL.FTZ R6, R114, R161.reuse ;  /* 0x000000a172067220 */ /* 0x080fe20000410000 */
[----:B------:R-:W3:Y:S01]  /*a420*/  LDSM.16.MT88.4 R72, [R170+0x9400] ;  /* 0x00940000aa48783b */ /* 0x000ee20000004200 */
[-C--:B------:R-:W-:Y:S01]  /*a430*/  FMUL.FTZ R7, R115, R161.reuse ;  /* 0x000000a173077220 */ /* 0x080fe20000410000 */
[-C--:B------:R-:W-:Y:S01]  /*a440*/  FMUL.FTZ R70, R70, R161.reuse ;  /* 0x000000a146467220 */ /* 0x080fe20000410000 */
[----:B------:R-:W-:Y:S01]  /*a450*/  FMUL.FTZ R71, R71, R161 ;  /* 0x000000a147477220 */ /* 0x000fe20000410000 */
[----:B------:R-:W-:Y:S01]  /*a460*/  MUFU.EX2 R138, R138 ;  /* 0x0000008a008a7308 */ /* 0x000fe20000000800 */
[----:B------:R-:W-:Y:S01]  /*a470*/  FMUL.FTZ R21, R81, R195 ;  /* 0x000000c351157220 */ /* 0x000fe20000410000 */
[-C--:B------:R-:W-:Y:S01]  /*a480*/  FMUL.FTZ R22, R82, R161.reuse ;  /* 0x000000a152167220 */ /* 0x080fe20000410000 */
[----:B------:R-:W-:Y:S01]  /*a490*/  FMUL.FTZ R23, R83, R161 ;  /* 0x000000a153177220 */ /* 0x000fe20000410000 */
[-C--:B------:R-:W-:Y:S01]  /*a4a0*/  FMUL.FTZ R28, R88, R195.reuse ;  /* 0x000000c3581c7220 */ /* 0x080fe20000410000 */
[----:B------:R-:W-:Y:S01]  /*a4b0*/  FMUL.FTZ R29, R89, R195 ;  /* 0x000000c3591d7220 */ /* 0x000fe20000410000 */
[-C--:B------:R-:W-:Y:S01]  /*a4c0*/  FMUL.FTZ R30, R90, R161.reuse ;  /* 0x000000a15a1e7220 */ /* 0x080fe20000410000 */
[----:B------:R-:W-:Y:S01]  /*a4d0*/  FMUL.FTZ R31, R91, R161 ;  /* 0x000000a15b1f7220 */ /* 0x000fe20000410000 */
[----:B------:R-:W4:Y:S01]  /*a4e0*/  MUFU.EX2 R127, R127 ;  /* 0x0000007f007f7308 */ /* 0x000f220000000800 */
[----:B--2---:R-:W-:Y:S01]  /*a4f0*/  F2FP.F16.F32.PACK_AB R48, R142, R202 ;  /* 0x000000ca8e30723e */ /* 0x004fe200000000ff */
[-C--:B------:R-:W-:Y:S01]  /*a500*/  FMUL.FTZ R36, R108, R195.reuse ;  /* 0x000000c36c247220 */ /* 0x080fe20000410000 */
[----:B------:R-:W-:Y:S01]  /*a510*/  FMUL.FTZ R37, R109, R195 ;  /* 0x000000c36d257220 */ /* 0x000fe20000410000 */
[-C--:B------:R-:W-:Y:S01]  /*a520*/  FMUL.FTZ R38, R110, R161.reuse ;  /* 0x000000a16e267220 */ /* 0x080fe20000410000 */
[----:B------:R-:W-:Y:S01]  /*a530*/  FMUL.FTZ R39, R111, R161 ;  /* 0x000000a16f277220 */ /* 0x000fe20000410000 */
[-C--:B------:R-:W-:Y:S01]  /*a540*/  FMUL.FTZ R76, R76, R195.reuse ;  /* 0x000000c34c4c7220 */ /* 0x080fe20000410000 */
[----:B------:R-:W-:Y:S01]  /*a550*/  FMUL.FTZ R77, R77, R195 ;  /* 0x000000c34d4d7220 */ /* 0x000fe20000410000 */
[----:B------:R-:W-:Y:S01]  /*a560*/  MUFU.EX2 R143, R143 ;  /* 0x0000008f008f7308 */ /* 0x000fe20000000800 */
[-C--:B------:R-:W-:Y:S01]  /*a570*/  FMUL.FTZ R78, R78, R161.reuse ;  /* 0x000000a14e4e7220 */ /* 0x080fe20000410000 */
[----:B------:R-:W-:Y:S01]  /*a580*/  FMUL.FTZ R79, R79, R161 ;  /* 0x000000a14f4f7220 */ /* 0x000fe20000410000 */
[-C--:B------:R-:W-:Y:S01]  /*a590*/  FMUL.FTZ R84, R84, R195.reuse ;  /* 0x000000c354547220 */ /* 0x080fe20000410000 */
[----:B------:R-:W-:Y:S01]  /*a5a0*/  FMUL.FTZ R85, R85, R195 ;  /* 0x000000c355557220 */ /* 0x000fe20000410000 */
[-C--:B------:R-:W-:Y:S01]  /*a5b0*/  FMUL.FTZ R86, R86, R161.reuse ;  /* 0x000000a156567220 */ /* 0x080fe20000410000 */
[----:B------:R-:W-:Y:S01]  /*a5c0*/  FMUL.FTZ R87, R87, R161 ;  /* 0x000000a157577220 */ /* 0x000fe20000410000 */
[-C--:B------:R-:W-:Y:S01]  /*a5d0*/  FMUL.FTZ R92, R92, R195.reuse ;  /* 0x000000c35c5c7220 */ /* 0x080fe20000410000 */
[----:B------:R-:W2:Y:S01]  /*a5e0*/  MUFU.EX2 R139, R139 ;  /* 0x0000008b008b7308 */ /* 0x000ea20000000800 */
[----:B----4-:R-:W-:Y:S01]  /*a5f0*/  F2FP.F16.F32.PACK_AB R50, R127, R138 ;  /* 0x0000008a7f32723e */ /* 0x010fe200000000ff */
[----:B------:R-:W-:Y:S01]  /*a600*/  FMUL.FTZ R93, R93, R195 ;  /* 0x000000c35d5d7220 */ /* 0x000fe20000410000 */
[-C--:B------:R-:W-:Y:S01]  /*a610*/  FMUL.FTZ R94, R94, R161.reuse ;  /* 0x000000a15e5e7220 */ /* 0x080fe20000410000 */
[----:B------:R-:W-:Y:S01]  /*a620*/  FMUL.FTZ R95, R95, R161 ;  /* 0x000000a15f5f7220 */ /* 0x000fe20000410000 */
[-C--:B------:R-:W-:Y:S01]  /*a630*/  FMUL.FTZ R96, R96, R195.reuse ;  /* 0x000000c360607220 */ /* 0x080fe20000410000 */
[----:B------:R-:W-:Y:S01]  /*a640*/  FMUL.FTZ R97, R97, R195 ;  /* 0x000000c361617220 */ /* 0x000fe20000410000 */
[-C--:B------:R-:W-:Y:S01]  /*a650*/  FMUL.FTZ R98, R98, R161.reuse ;  /* 0x000000a162627220 */ /* 0x080fe20000410000 */
        /* <DEDUP_REMOVED lines=23> */
[--C-:B------:R-:W-:Y:S01]  /*a7d0*/  FFMA.FTZ R166, R200, UR12, -R125.reuse ;  /* 0x0000000cc8a67c23 */ /* 0x100fe2000801087d */
[----:B------:R-:W2:Y:S01]  /*a7e0*/  MUFU.EX2 R63, R63 ;  /* 0x0000003f003f7308 */ /* 0x000ea20000000800 */
[----:B----4-:R-:W-:Y:S01]  /*a7f0*/  F2FP.F16.F32.PACK_AB R51, R126, R137 ;  /* 0x000000897e33723e */ /* 0x010fe200000000ff */
[--C-:B------:R-:W-:Y:S01]  /*a800*/  FFMA.FTZ R162, R198, UR12, -R125.reuse ;  /* 0x0000000cc6a27c23 */ /* 0x100fe2000801087d */
[--C-:B------:R-:W-:Y:S01]  /*a810*/  FFMA.FTZ R198, R159, UR12, -R140.reuse ;  /* 0x0000000c9fc67c23 */ /* 0x100fe2000801088c */
[--C-:B------:R-:W-:Y:S01]  /*a820*/  FFMA.FTZ R200, R157, UR12, -R140.reuse ;  /* 0x0000000c9dc87c23 */ /* 0x100fe2000801088c */
[--C-:B------:R-:W-:Y:S01]  /*a830*/  FFMA.FTZ R159, R154, UR12, -R125.reuse ;  /* 0x0000000c9a9f7c23 */ /* 0x100fe2000801087d */
[--C-:B------:R-:W-:Y:S01]  /*a840*/  FFMA.FTZ R155, R155, UR12, -R140.reuse ;  /* 0x0000000c9b9b7c23 */ /* 0x100fe2000801088c */
[----:B------:R-:W-:Y:S01]  /*a850*/  FFMA.FTZ R153, R153, UR12, -R140 ;  /* 0x0000000c99997c23 */ /* 0x000fe2000801088c */
[C---:B-1----:R-:W-:Y:S01]  /*a860*/  HMMA.16816.F32 R4, R48.reuse, R8, R4 ;  /* 0x000000083004723c */ /* 0x042fe20000001804 */
[----:B------:R-:W-:Y:S01]  /*a870*/  MUFU.EX2 R61, R61 ;  /* 0x0000003d003d7308 */ /* 0x000fe20000000800 */
[--C-:B------:R-:W-:Y:S01]  /*a880*/  FFMA.FTZ R154, R156, UR12, -R125.reuse ;  /* 0x0000000c9c9a7c23 */ /* 0x100fe2000801087d */
[--C-:B------:R-:W-:Y:S01]  /*a890*/  FFMA.FTZ R157, R158, UR12, -R125.reuse ;  /* 0x0000000c9e9d7c23 */ /* 0x100fe2000801087d */
[----:B------:R-:W-:Y:S01]  /*a8a0*/  FFMA.FTZ R160, R160, UR12, -R125 ;  /* 0x0000000ca0a07c23 */ /* 0x000fe2000801087d */
[----:B------:R-:W-:Y:S01]  /*a8b0*/  FFMA.FTZ R81, R193, R195, R202 ;  /* 0x000000c3c1517223 */ /* 0x000fe200000100ca */
[C---:B------:R-:W-:Y:S01]  /*a8c0*/  HMMA.16816.F32 R8, R48.reuse, R10, R68 ;  /* 0x0000000a3008723c */ /* 0x040fe20000001844 */
[----:B------:R-:W1:Y:S01]  /*a8d0*/  LDSM.16.MT88.4 R68, [R168+0x9400] ;  /* 0x00940000a844783b */ /* 0x000e620000004200 */
[----:B------:R-:W-:Y:S01]  /*a8e0*/  FFMA.FTZ R194, R194, R161, R143 ;  /* 0x000000a1c2c27223 */ /* 0x000fe2000001008f */
[----:B------:R-:W-:Y:S01]  /*a8f0*/  MUFU.EX2 R2, R2 ;  /* 0x0000000200027308 */ /* 0x000fe20000000800 */
[--C-:B------:R-:W-:Y:S01]  /*a900*/  FFMA.FTZ R143, R135, UR12, -R140.reuse ;  /* 0x0000000c878f7c23 */ /* 0x100fe2000801088c */
[----:B------:R-:W-:Y:S01]  /*a910*/  FADD.FTZ R81, R142, R81 ;  /* 0x000000518e517221 */ /* 0x000fe20000010000 */
[C---:B------:R-:W-:Y:S01]  /*a920*/  HMMA.16816.F32 R12, R48.reuse, R16, R12 ;  /* 0x00000010300c723c */ /* 0x040fe2000000180c */
[--C-:B------:R-:W-:Y:S01]  /*a930*/  FFMA.FTZ R135, R141, UR12, -R140.reuse ;  /* 0x0000000c8d877c23 */ /* 0x100fe2000801088c */
[--C-:B------:R-:W-:Y:S01]  /*a940*/  FFMA.FTZ R158, R151, UR12, -R140.reuse ;  /* 0x0000000c979e7c23 */ /* 0x100fe2000801088c */
[--C-:B------:R-:W-:Y:S01]  /*a950*/  FFMA.FTZ R142, R152, UR12, -R140.reuse ;  /* 0x0000000c988e7c23 */ /* 0x100fe2000801088c */
[--C-:B------:R-:W-:Y:S01]  /*a960*/  FFMA.FTZ R141, R146, UR12, -R125.reuse ;  /* 0x0000000c928d7c23 */ /* 0x100fe2000801087d */
[----:B------:R-:W-:Y:S01]  /*a970*/  MUFU.EX2 R66, R66 ;  /* 0x0000004200427308 */ /* 0x000fe20000000800 */
[C---:B------:R-:W-:Y:S01]  /*a980*/  HMMA.16816.F32 R20, R48.reuse, R24, R20 ;  /* 0x000000183014723c */ /* 0x040fe20000001814 */
[----:B------:R-:W-:Y:S01]  /*a990*/  FFMA.FTZ R144, R144, UR12, -R125 ;  /* 0x0000000c90907c23 */ /* 0x000fe2000801087d */
[----:B------:R-:W-:Y:S01]  /*a9a0*/  FADD.FTZ R138, R138, R81 ;  /* 0x000000518a8a7221 */ /* 0x000fe20000010000 */
[--C-:B------:R-:W-:Y:S01]  /*a9b0*/  FFMA.FTZ R132, R132, UR12, -R140.reuse ;  /* 0x0000000c84847c23 */ /* 0x100fe2000801088c */
[----:B------:R-:W-:Y:S01]  /*a9c0*/  FFMA.FTZ R147, R147, UR12, -R140 ;  /* 0x0000000c93937c23 */ /* 0x000fe2000801088c */
[----:B------:R-:W-:Y:S01]  /*a9d0*/  FADD.FTZ R194, R139, R194 ;  /* 0x000000c28bc27221 */ /* 0x000fe20000010000 */
[C---:B------:R-:W-:Y:S01]  /*a9e0*/  HMMA.16816.F32 R28, R48.reuse, R32, R28 ;  /* 0x00000020301c723c */ /* 0x040fe2000000181c */
[----:B------:R-:W4:Y:S01]  /*a9f0*/  MUFU.EX2 R59, R59 ;  /* 0x0000003b003b7308 */ /* 0x000f220000000800 */
[----:B------:R-:W-:Y:S01]  /*aa00*/  FADD.FTZ R127, R127, R138 ;  /* 0x0000008a7f7f7221 */ /* 0x000fe20000010000 */
[----:B------:R-:W-:Y:S01]  /*aa10*/  FADD.FTZ R137, R137, R194 ;  /* 0x000000c289897221 */ /* 0x000fe20000010000 */
[--C-:B------:R-:W-:Y:S01]  /*aa20*/  FFMA.FTZ R133, R133, UR12, -R140.reuse ;  /* 0x0000000c85857c23 */ /* 0x100fe2000801088c */
[--C-:B------:R-:W-:Y:S01]  /*aa30*/  FFMA.FTZ R134, R134, UR12, -R140.reuse ;  /* 0x0000000c86867c23 */ /* 0x100fe2000801088c */
[----:B------:R-:W-:Y:S01]  /*aa40*/  HMMA.16816.F32 R36, R48, R40, R36 ;  /* 0x000000283024723c */ /* 0x000fe20000001824 */
[----:B------:R-:W-:Y:S01]  /*aa50*/  FFMA.FTZ R194, R117, UR12, -R125 ;  /* 0x0000000c75c27c23 */ /* 0x000fe2000801087d */
[--C-:B------:R-:W-:Y:S01]  /*aa60*/  FFMA.FTZ R149, R149, UR12, -R140.reuse ;  /* 0x0000000c95957c23 */ /* 0x100fe2000801088c */
[----:B------:R-:W-:Y:S01]  /*aa70*/  MUFU.EX2 R57, R57 ;  /* 0x0000003900397308 */ /* 0x000fe20000000800 */
[----:B------:R-:W-:-:S02]  /*aa80*/  FFMA.FTZ R136, R136, UR12, -R140 ;  /* 0x0000000c88887c23 */ /* 0x000fc4000801088c */
[C---:B------:R-:W-:Y:S01]  /*aa90*/  HMMA.16816.F32 R16, R48.reuse, R18, R76 ;  /* 0x000000123010723c */ /* 0x040fe2000000184c */
[----:B------:R-:W5:Y:S04]  /*aaa0*/  LDSM.16.MT88.4 R76, [R168+0xb400] ;  /* 0x00b40000a84c783b */ /* 0x000f680000004200 */
[----:B------:R-:W3:Y:S01]  /*aab0*/  MUFU.EX2 R0, R0 ;  /* 0x0000000000007308 */ /* 0x000ee20000000800 */
[C---:B------:R-:W-:Y:S01]  /*aac0*/  HMMA.16816.F32 R24, R48.reuse, R26, R84 ;  /* 0x0000001a3018723c */ /* 0x040fe20000001854 */
[----:B------:R-:W-:Y:S05]  /*aad0*/  LDSM.16.MT88.4 R84, [R170+0xc400] ;  /* 0x00c40000aa54783b */ /* 0x000fea0000004200 */
[C---:B------:R-:W-:Y:S01]  /*aae0*/  HMMA.16816.F32 R32, R48.reuse, R34, R92 ;  /* 0x000000223020723c */ /* 0x040fe2000000185c */
[----:B------:R-:W-:Y:S01]  /*aaf0*/  MUFU.EX2 R129, R129 ;  /* 0x0000008100817308 */ /* 0x000fe20000000800 */
[----:B------:R-:W-:Y:S04]  /*ab00*/  LDSM.16.MT88.4 R92, [R168+0xc400] ;  /* 0x00c40000a85c783b */ /* 0x000fe80000004200 */
[C---:B------:R-:W-:Y:S01]  /*ab10*/  HMMA.16816.F32 R40, R48.reuse, R42, R96 ;  /* 0x0000002a3028723c */ /* 0x040fe20000001860 */
[----:B------:R-:W-:Y:S02]  /*ab20*/  LDSM.16.MT88.4 R96, [R170+0xe400] ;  /* 0x00e40000aa60783b */ /* 0x000fe40000004200 */
[----:B------:R-:W5:Y:S03]  /*ab30*/  MUFU.EX2 R124, R124 ;  /* 0x0000007c007c7308 */ /* 0x000f660000000800 */
[C---:B------:R-:W-:Y:S05]  /*ab40*/  HMMA.16816.F32 R44, R48.reuse, R52, R44 ;  /* 0x00000034302c723c */ /* 0x040fea000000182c */
[----:B------:R-:W-:Y:S01]  /*ab50*/  MUFU.EX2 R121, R121 ;  /* 0x0000007900797308 */ /* 0x000fe20000000800 */
[----:B------:R-:W-:Y:S01]  /*ab60*/  HMMA.16816.F32 R48, R48, R54, R104 ;  /* 0x000000363030723c */ /* 0x000fe20000001868 */
[----:B--2---:R-:W-:Y:S01]  /*ab70*/  F2FP.F16.F32.PACK_AB R52, R63, R128 ;  /* 0x000000803f34723e */ /* 0x004fe200000000ff */
[----:B------:R-:W-:Y:S01]  /*ab80*/  FADD.FTZ R128, R128, R127 ;  /* 0x0000007f80807221 */ /* 0x000fe20000010000 */
[----:B----4-:R-:W-:-:S03]  /*ab90*/  F2FP.F16.F32.PACK_AB R53, R59, R66 ;  /* 0x000000423b35723e */ /* 0x010fc600000000ff */
[----:B------:R-:W-:Y:S01]  /*aba0*/  FADD.FTZ R128, R63, R128 ;  /* 0x000000803f807221 */ /* 0x000fe20000010000 */
[----:B------:R-:W-:Y:S01]  /*abb0*/  F2FP.F16.F32.PACK_AB R54, R2, R61 ;  /* 0x0000003d0236723e */ /* 0x000fe200000000ff */
[----:B------:R-:W-:Y:S01]  /*abc0*/  MUFU.EX2 R120, R120 ;  /* 0x0000007800787308 */ /* 0x000fe20000000800 */
[----:B---3--:R-:W-:Y:S01]  /*abd0*/  F2FP.F16.F32.PACK_AB R55, R0, R57 ;  /* 0x000000390037723e */ /* 0x008fe200000000ff */
[----:B------:R-:W-:-:S04]  /*abe0*/  FADD.FTZ R61, R61, R128 ;  /* 0x000000803d3d7221 */ /* 0x000fc80000010000 */
[----:B------:R-:W-:Y:S02]  /*abf0*/  FADD.FTZ R2, R2, R61 ;  /* 0x0000003d02027221 */ /* 0x000fe40000010000 */
[C---:B------:R-:W-:Y:S01]  /*ac00*/  HMMA.16816.F32 R4, R52.reuse, R72, R4 ;  /* 0x000000483404723c */ /* 0x040fe20000001804 */
[----:B------:R-:W-:Y:S05]  /*ac10*/  MUFU.EX2 R123, R123 ;  /* 0x0000007b007b7308 */ /* 0x000fea0000000800 */
[C---:B------:R-:W-:Y:S01]  /*ac20*/  HMMA.16816.F32 R8, R52.reuse, R74, R8 ;  /* 0x0000004a3408723c */ /* 0x040fe20000001808 */
[----:B------:R-:W2:Y:S02]  /*ac30*/  LDSM.16.MT88.4 R72, [R170+0xb400] ;  /* 0x00b40000aa48783b */ /* 0x000ea40000004200 */
[----:B------:R-:W3:Y:S03]  /*ac40*/  MUFU.EX2 R122, R122 ;  /* 0x0000007a007a7308 */ /* 0x000ee60000000800 */
[C---:B-1----:R-:W-:Y:S05]  /*ac50*/  HMMA.16816.F32 R12, R52.reuse, R68, R12 ;  /* 0x00000044340c723c */ /* 0x042fea000000180c */
[----:B------:R-:W-:Y:S01]  /*ac60*/  MUFU.EX2 R119, R119 ;  /* 0x0000007700777308 */ /* 0x000fe20000000800 */
[C---:B------:R-:W-:Y:S01]  /*ac70*/  HMMA.16816.F32 R16, R52.reuse, R70, R16 ;  /* 0x000000463410723c */ /* 0x040fe20000001810 */
[----:B------:R-:W1:Y:S05]  /*ac80*/  LDSM.16.MT88.4 R68, [R170+0xd400] ;  /* 0x00d40000aa44783b */ /* 0x000e6a0000004200 */
[C---:B-----5:R-:W-:Y:S01]  /*ac90*/  HMMA.16816.F32 R28, R52.reuse, R76, R28 ;  /* 0x0000004c341c723c */ /* 0x060fe2000000181c */
[----:B------:R-:W4:Y:S05]  /*aca0*/  MUFU.EX2 R118, R118 ;  /* 0x0000007600767308 */ /* 0x000f2a0000000800 */
[C---:B------:R-:W-:Y:S01]  /*acb0*/  HMMA.16816.F32 R32, R52.reuse, R78, R32 ;  /* 0x0000004e3420723c */ /* 0x040fe20000001820 */
[----:B------:R-:W-:Y:S02]  /*acc0*/  LDSM.16.MT88.4 R76, [R170+0x9800] ;  /* 0x00980000aa4c783b */ /* 0x000fe40000004200 */
[----:B------:R-:W-:Y:S08]  /*acd0*/  MUFU.EX2 R190, R190 ;  /* 0x000000be00be7308 */ /* 0x000ff00000000800 */
[----:B------:R-:W-:Y:S01]  /*ace0*/  MUFU.EX2 R189, R189 ;  /* 0x000000bd00bd7308 */ /* 0x000fe20000000800 */
[C---:B--2---:R-:W-:Y:S07]  /*acf0*/  HMMA.16816.F32 R20, R52.reuse, R72, R20 ;  /* 0x000000483414723c */ /* 0x044fee0000001814 */
[----:B------:R-:W-:Y:S01]  /*ad00*/  MUFU.EX2 R165, R165 ;  /* 0x000000a500a57308 */ /* 0x000fe20000000800 */
[C---:B------:R-:W-:Y:S01]  /*ad10*/  HMMA.16816.F32 R24, R52.reuse, R74, R24 ;  /* 0x0000004a3418723c */ /* 0x040fe20000001818 */
[----:B------:R-:W2:Y:S06]  /*ad20*/  LDSM.16.MT88.4 R72, [R168+0xd400] ;  /* 0x00d40000a848783b */ /* 0x000eac0000004200 */
[----:B------:R-:W-:Y:S01]  /*ad30*/  MUFU.EX2 R164, R164 ;  /* 0x000000a400a47308 */ /* 0x000fe20000000800 */
[C---:B-1----:R-:W-:Y:S06]  /*ad40*/  HMMA.16816.F32 R36, R52.reuse, R68, R36 ;  /* 0x000000443424723c */ /* 0x042fec0000001824 */
[C---:B------:R-:W-:Y:S01]  /*ad50*/  HMMA.16816.F32 R40, R52.reuse, R70, R40 ;  /* 0x000000463428723c */ /* 0x040fe20000001828 */
[----:B------:R-:W1:Y:S01]  /*ad60*/  LDSM.16.MT88.4 R68, [R168+0x9800] ;  /* 0x00980000a844783b */ /* 0x000e620000004200 */
[----:B------:R-:W-:Y:S08]  /*ad70*/  MUFU.EX2 R167, R167 ;  /* 0x000000a700a77308 */ /* 0x000ff00000000800 */
[----:B------:R-:W-:Y:S08]  /*ad80*/  MUFU.EX2 R166, R166 ;  /* 0x000000a600a67308 */ /* 0x000ff00000000800 */
[----:B------:R-:W-:Y:S08]  /*ad90*/  MUFU.EX2 R163, R163 ;  /* 0x000000a300a37308 */ /* 0x000ff00000000800 */
[----:B------:R-:W-:Y:S01]  /*ada0*/  MUFU.EX2 R162, R162 ;  /* 0x000000a200a27308 */ /* 0x000fe20000000800 */
[C---:B--2---:R-:W-:Y:S07]  /*adb0*/  HMMA.16816.F32 R44, R52.reuse, R72, R44 ;  /* 0x00000048342c723c */ /* 0x044fee000000182c */
[----:B------:R-:W-:Y:S01]  /*adc0*/  MUFU.EX2 R155, R155 ;  /* 0x0000009b009b7308 */ /* 0x000fe20000000800 */
[----:B------:R-:W-:Y:S01]  /*add0*/  HMMA.16816.F32 R48, R52, R74, R48 ;  /* 0x0000004a3430723c */ /* 0x000fe20000001830 */
[----:B------:R-:W2:Y:S06]  /*ade0*/  LDSM.16.MT88.4 R72, [R168+0xb800] ;  /* 0x00b80000a848783b */ /* 0x000eac0000004200 */
[----:B------:R-:W-:Y:S01]  /*adf0*/  F2FP.F16.F32.PACK_AB R52, R124, R129 ;  /* 0x000000817c34723e */ /* 0x000fe200000000ff */
[----:B------:R-:W5:Y:S01]  /*ae00*/  MUFU.EX2 R198, R198 ;  /* 0x000000c600c67308 */ /* 0x000f620000000800 */
[----:B---3--:R-:W-:Y:S01]  /*ae10*/  F2FP.F16.F32.PACK_AB R53, R122, R123 ;  /* 0x0000007b7a35723e */ /* 0x008fe200000000ff */
[----:B------:R-:W-:Y:S01]  /*ae20*/  FADD.FTZ R129, R129, R2 ;  /* 0x0000000281817221 */ /* 0x000fe20000010000 */
[----:B------:R-:W-:-:S02]  /*ae30*/  F2FP.F16.F32.PACK_AB R54, R120, R121 ;  /* 0x000000797836723e */ /* 0x000fc400000000ff */
[----:B----4-:R-:W-:Y:S01]  /*ae40*/  F2FP.F16.F32.PACK_AB R55, R118, R119 ;  /* 0x000000777637723e */ /* 0x010fe200000000ff */
[----:B------:R-:W-:Y:S02]  /*ae50*/  FADD.FTZ R124, R124, R129 ;  /* 0x000000817c7c7221 */ /* 0x000fe40000010000 */
[----:B------:R-:W-:Y:S04]  /*ae60*/  MUFU.EX2 R153, R153 ;  /* 0x0000009900997308 */ /* 0x000fe80000000800 */
[C---:B------:R-:W-:Y:S04]  /*ae70*/  HMMA.16816.F32 R4, R52.reuse, R76, R4 ;  /* 0x0000004c3404723c */ /* 0x040fe80000001804 */
[----:B------:R-:W3:Y:S01]  /*ae80*/  MUFU.EX2 R200, R200 ;  /* 0x000000c800c87308 */ /* 0x000ee20000000800 */
[----:B-----5:R-:W-:Y:S01]  /*ae90*/  F2FP.F16.F32.PACK_AB R104, R198, R155 ;  /* 0x0000009bc668723e */ /* 0x020fe200000000ff */
[C---:B------:R-:W-:Y:S01]  /*aea0*/  HMMA.16816.F32 R8, R52.reuse, R78, R8 ;  /* 0x0000004e3408723c */ /* 0x040fe20000001808 */
[----:B------:R-:W4:Y:S05]  /*aeb0*/  LDSM.16.MT88.4 R76, [R170+0xb800] ;  /* 0x00b80000aa4c783b */ /* 0x000f2a0000004200 */
[C---:B-1----:R-:W-:Y:S01]  /*aec0*/  HMMA.16816.F32 R12, R52.reuse, R68, R12 ;  /* 0x00000044340c723c */ /* 0x042fe2000000180c */
[----:B------:R-:W-:Y:S05]  /*aed0*/  MUFU.EX2 R159, R159 ;  /* 0x0000009f009f7308 */ /* 0x000fea0000000800 */
[----:B------:R-:W-:Y:S01]  /*aee0*/  HMMA.16816.F32 R16, R52, R70, R16 ;  /* 0x000000463410723c */ /* 0x000fe20000001810 */
[----:B------:R-:W1:Y:S02]  /*aef0*/  LDSM.16.MT88.4 R68, [R168+0xd800] ;  /* 0x00d80000a844783b */ /* 0x000e640000004200 */
[----:B------:R-:W5:Y:S01]  /*af00*/  MUFU.EX2 R156, R160 ;  /* 0x000000a0009c7308 */ /* 0x000f620000000800 */
[----:B---3--:R-:W-:-:S02]  /*af10*/  F2FP.F16.F32.PACK_AB R106, R200, R153 ;  /* 0x00000099c86a723e */ /* 0x008fc400000000ff */
[C---:B--2---:R-:W-:Y:S05]  /*af20*/  HMMA.16816.F32 R28, R52.reuse, R72, R28 ;  /* 0x00000048341c723c */ /* 0x044fea000000181c */
[----:B------:R-:W-:Y:S01]  /*af30*/  MUFU.EX2 R154, R154 ;  /* 0x0000009a009a7308 */ /* 0x000fe20000000800 */
[----:B------:R-:W-:Y:S01]  /*af40*/  HMMA.16816.F32 R32, R52, R74, R32 ;  /* 0x0000004a3420723c */ /* 0x000fe20000001820 */
[----:B------:R-:W-:Y:S06]  /*af50*/  LDSM.16.MT88.4 R72, [R170+0x9c00] ;  /* 0x009c0000aa48783b */ /* 0x000fec0000004200 */
[----:B------:R-:W2:Y:S01]  /*af60*/  MUFU.EX2 R157, R157 ;  /* 0x0000009d009d7308 */ /* 0x000ea20000000800 */
[----:B-----5:R-:W-:-:S07]  /*af70*/  F2FP.F16.F32.PACK_AB R105, R156, R159 ;  /* 0x0000009f9c69723e */ /* 0x020fce00000000ff */
[----:B------:R-:W-:Y:S01]  /*af80*/  MUFU.EX2 R143, R143 ;  /* 0x0000008f008f7308 */ /* 0x000fe20000000800 */
[C---:B----4-:R-:W-:Y:S06]  /*af90*/  HMMA.16816.F32 R20, R52.reuse, R76, R20 ;  /* 0x0000004c3414723c */ /* 0x050fec0000001814 */
[C---:B------:R-:W-:Y:S01]  /*afa0*/  HMMA.16816.F32 R24, R52.reuse, R78, R24 ;  /* 0x0000004e3418723c */ /* 0x040fe20000001818 */
[----:B------:R-:W3:Y:S01]  /*afb0*/  LDSM.16.MT88.4 R76, [R170+0xd800] ;  /* 0x00d80000aa4c783b */ /* 0x000ee20000004200 */
[----:B--2---:R-:W-:Y:S01]  /*afc0*/  F2FP.F16.F32.PACK_AB R107, R157, R154 ;  /* 0x0000009a9d6b723e */ /* 0x004fe200000000ff */
[----:B------:R-:W2:Y:S03]  /*afd0*/  MUFU.EX2 R158, R158 ;  /* 0x0000009e009e7308 */ /* 0x000ea60000000800 */
[C---:B-1----:R-:W-:Y:S05]  /*afe0*/  HMMA.16816.F32 R44, R52.reuse, R68, R44 ;  /* 0x00000044342c723c */ /* 0x042fea000000182c */
[----:B------:R-:W-:Y:S01]  /*aff0*/  MUFU.EX2 R135, R135 ;  /* 0x0000008700877308 */ /* 0x000fe20000000800 */
[C---:B------:R-:W-:Y:S01]  /*b000*/  HMMA.16816.F32 R48, R52.reuse, R70, R48 ;  /* 0x000000463430723c */ /* 0x040fe20000001830 */
[----:B------:R-:W1:Y:S06]  /*b010*/  LDSM.16.MT88.4 R68, [R168+0x9c00] ;  /* 0x009c0000a844783b */ /* 0x000e6c0000004200 */
[----:B------:R-:W4:Y:S08]  /*b020*/  MUFU.EX2 R142, R142 ;  /* 0x0000008e008e7308 */ /* 0x000f300000000800 */
[----:B------:R-:W-:Y:S08]  /*b030*/  MUFU.EX2 R141, R141 ;  /* 0x0000008d008d7308 */ /* 0x000ff00000000800 */
[----:B------:R-:W-:Y:S01]  /*b040*/  MUFU.EX2 R133, R133 ;  /* 0x0000008500857308 */ /* 0x000fe20000000800 */
[C---:B---3--:R-:W-:Y:S07]  /*b050*/  HMMA.16816.F32 R36, R52.reuse, R76, R36 ;  /* 0x0000004c3424723c */ /* 0x048fee0000001824 */
[----:B------:R-:W-:Y:S01]  /*b060*/  MUFU.EX2 R134, R134 ;  /* 0x0000008600867308 */ /* 0x000fe20000000800 */
[----:B------:R-:W-:Y:S01]  /*b070*/  HMMA.16816.F32 R40, R52, R78, R40 ;  /* 0x0000004e3428723c */ /* 0x000fe20000001828 */
[----:B------:R-:W3:Y:S06]  /*b080*/  LDSM.16.MT88.4 R76, [R170+0xbc00] ;  /* 0x00bc0000aa4c783b */ /* 0x000eec0000004200 */
[----:B------:R-:W-:Y:S01]  /*b090*/  MUFU.EX2 R193, R136 ;  /* 0x0000008800c17308 */ /* 0x000fe20000000800 */
[----:B------:R-:W-:-:S02]  /*b0a0*/  F2FP.F16.F32.PACK_AB R52, R189, R190 ;  /* 0x000000bebd34723e */ /* 0x000fc400000000ff */
[----:B------:R-:W-:Y:S02]  /*b0b0*/  F2FP.F16.F32.PACK_AB R53, R166, R167 ;  /* 0x000000a7a635723e */ /* 0x000fe400000000ff */
[----:B------:R-:W-:-:S03]  /*b0c0*/  F2FP.F16.F32.PACK_AB R54, R164, R165 ;  /* 0x000000a5a436723e */ /* 0x000fc600000000ff */
[----:B------:R-:W-:Y:S01]  /*b0d0*/  MUFU.EX2 R194, R194 ;  /* 0x000000c200c27308 */ /* 0x000fe20000000800 */
[----:B------:R-:W-:-:S07]  /*b0e0*/  F2FP.F16.F32.PACK_AB R55, R162, R163 ;  /* 0x000000a3a237723e */ /* 0x000fce00000000ff */
[C---:B-1----:R-:W-:Y:S06]  /*b0f0*/  HMMA.16816.F32 R12, R52.reuse, R68, R12 ;  /* 0x00000044340c723c */ /* 0x042fec000000180c */
[C---:B------:R-:W-:Y:S01]  /*b100*/  HMMA.16816.F32 R16, R52.reuse, R70, R16 ;  /* 0x000000463410723c */ /* 0x040fe20000001810 */
[----:B------:R-:W1:Y:S05]  /*b110*/  LDSM.16.MT88.4 R68, [R170+0xdc00] ;  /* 0x00dc0000aa44783b */ /* 0x000e6a0000004200 */
[C---:B------:R-:W-:Y:S06]  /*b120*/  HMMA.16816.F32 R4, R52.reuse, R72, R4 ;  /* 0x000000483404723c */ /* 0x040fec0000001804 */
[C---:B------:R-:W-:Y:S01]  /*b130*/  HMMA.16816.F32 R8, R52.reuse, R74, R8 ;  /* 0x0000004a3408723c */ /* 0x040fe20000001808 */
[----:B------:R-:W5:Y:S05]  /*b140*/  LDSM.16.MT88.4 R72, [R168+0xbc00] ;  /* 0x00bc0000a848783b */ /* 0x000f6a0000004200 */
[C---:B---3--:R-:W-:Y:S06]  /*b150*/  HMMA.16816.F32 R20, R52.reuse, R76, R20 ;  /* 0x0000004c3414723c */ /* 0x048fec0000001814 */
[C---:B------:R-:W-:Y:S01]  /*b160*/  HMMA.16816.F32 R24, R52.reuse, R78, R24 ;  /* 0x0000004e3418723c */ /* 0x040fe20000001818 */
[----:B------:R-:W3:Y:S05]  /*b170*/  LDSM.16.MT88.4 R76, [R168+0xa000] ;  /* 0x00a00000a84c783b */ /* 0x000eea0000004200 */
[C---:B-1----:R-:W-:Y:S06]  /*b180*/  HMMA.16816.F32 R36, R52.reuse, R68, R36 ;  /* 0x000000443424723c */ /* 0x042fec0000001824 */
[C---:B------:R-:W-:Y:S01]  /*b190*/  HMMA.16816.F32 R40, R52.reuse, R70, R40 ;  /* 0x000000463428723c */ /* 0x040fe20000001828 */
[----:B------:R-:W1:Y:S05]  /*b1a0*/  LDSM.16.MT88.4 R68, [R168+0xdc00] ;  /* 0x00dc0000a844783b */ /* 0x000e6a0000004200 */
[C---:B-----5:R-:W-:Y:S06]  /*b1b0*/  HMMA.16816.F32 R28, R52.reuse, R72, R28 ;  /* 0x00000048341c723c */ /* 0x060fec000000181c */
[----:B------:R-:W-:Y:S01]  /*b1c0*/  HMMA.16816.F32 R32, R52, R74, R32 ;  /* 0x0000004a3420723c */ /* 0x000fe20000001820 */
[----:B------:R-:W5:Y:S05]  /*b1d0*/  LDSM.16.MT88.4 R72, [R170+0xa000] ;  /* 0x00a00000aa48783b */ /* 0x000f6a0000004200 */
[C---:B---3--:R-:W-:Y:S06]  /*b1e0*/  HMMA.16816.F32 R12, R104.reuse, R76, R12 ;  /* 0x0000004c680c723c */ /* 0x048fec000000180c */
[----:B------:R-:W-:Y:S01]  /*b1f0*/  HMMA.16816.F32 R16, R104, R78, R16 ;  /* 0x0000004e6810723c */ /* 0x000fe20000001810 */
[----:B------:R-:W-:Y:S05]  /*b200*/  LDSM.16.MT88.4 R76, [R168+0xa400] ;  /* 0x00a40000a84c783b */ /* 0x000fea0000004200 */
[C---:B-1----:R-:W-:Y:S06]  /*b210*/  HMMA.16816.F32 R44, R52.reuse, R68, R44 ;  /* 0x00000044342c723c */ /* 0x042fec000000182c */
[----:B------:R-:W-:Y:S01]  /*b220*/  HMMA.16816.F32 R48, R52, R70, R48 ;  /* 0x000000463430723c */ /* 0x000fe20000001830 */
[----:B------:R-:W1:Y:S04]  /*b230*/  LDSM.16.MT88.4 R52, [R168+0xc000] ;  /* 0x00c00000a834783b */ /* 0x000e680000004200 */
[----:B------:R-:W3:Y:S01]  /*b240*/  LDSM.16.MT88.4 R68, [R170+0xc000] ;  /* 0x00c00000aa44783b */ /* 0x000ee20000004200 */
[C---:B-----5:R-:W-:Y:S03]  /*b250*/  HMMA.16816.F32 R112, R104.reuse, R72, R4 ;  /* 0x000000486870723c */ /* 0x060fe60000001804 */
[----:B------:R-:W5:Y:S03]  /*b260*/  LDSM.16.MT88.4 R4, [R170+0xe000] ;  /* 0x00e00000aa04783b */ /* 0x000f660000004200 */
[C---:B------:R-:W-:Y:S06]  /*b270*/  HMMA.16816.F32 R8, R104.reuse, R74, R8 ;  /* 0x0000004a6808723c */ /* 0x040fec0000001808 */
[C---:B-1----:R-:W-:Y:S06]  /*b280*/  HMMA.16816.F32 R28, R104.reuse, R52, R28 ;  /* 0x00000034681c723c */ /* 0x042fec000000181c */
[C---:B------:R-:W-:Y:S01]  /*b290*/  HMMA.16816.F32 R32, R104.reuse, R54, R32 ;  /* 0x000000366820723c */ /* 0x040fe20000001820 */
[----:B------:R-:W1:Y:S05]  /*b2a0*/  LDSM.16.MT88.4 R52, [R168+0xe000] ;  /* 0x00e00000a834783b */ /* 0x000e6a0000004200 */
[C---:B---3--:R-:W-:Y:S06]  /*b2b0*/  HMMA.16816.F32 R20, R104.reuse, R68, R20 ;  /* 0x000000446814723c */ /* 0x048fec0000001814 */
[C---:B------:R-:W-:Y:S01]  /*b2c0*/  HMMA.16816.F32 R24, R104.reuse, R70, R24 ;  /* 0x000000466818723c */ /* 0x040fe20000001818 */
[----:B------:R-:W3:Y:S05]  /*b2d0*/  LDSM.16.MT88.4 R68, [R170+0xa400] ;  /* 0x00a40000aa44783b */ /* 0x000eea0000004200 */
[C---:B-----5:R-:W-:Y:S06]  /*b2e0*/  HMMA.16816.F32 R36, R104.reuse, R4, R36 ;  /* 0x000000046824723c */ /* 0x060fec0000001824 */
[----:B------:R-:W-:Y:S01]  /*b2f0*/  HMMA.16816.F32 R40, R104, R6, R40 ;  /* 0x000000066828723c */ /* 0x000fe20000001828 */
[----:B--2---:R-:W-:-:S06]  /*b300*/  F2FP.F16.F32.PACK_AB R4, R158, R143 ;  /* 0x0000008f9e04723e */ /* 0x004fcc00000000ff */
[----:B----4-:R-:W-:Y:S01]  /*b310*/  F2FP.F16.F32.PACK_AB R6, R142, R135 ;  /* 0x000000878e06723e */ /* 0x010fe200000000ff */
[C---:B-1----:R-:W-:Y:S06]  /*b320*/  HMMA.16816.F32 R44, R104.reuse, R52, R44 ;  /* 0x00000034682c723c */ /* 0x042fec000000182c */
[----:B------:R-:W-:Y:S01]  /*b330*/  HMMA.16816.F32 R104, R104, R54, R48 ;  /* 0x000000366868723c */ /* 0x000fe20000001830 */
[--C-:B------:R-:W-:Y:S01]  /*b340*/  FFMA.FTZ R52, R150, UR12, -R125.reuse ;  /* 0x0000000c96347c23 */ /* 0x100fe2000801087d */
[----:B------:R-:W-:Y:S05]  /*b350*/  MUFU.EX2 R48, R144 ;  /* 0x0000009000307308 */ /* 0x000fea0000000800 */
[----:B------:R-:W-:Y:S01]  /*b360*/  FFMA.FTZ R49, R148, UR12, -R125 ;  /* 0x0000000c94317c23 */ /* 0x000fe2000801087d */
[--C-:B------:R-:W-:Y:S01]  /*b370*/  FFMA.FTZ R50, R131, UR12, -R140.reuse ;  /* 0x0000000c83327c23 */ /* 0x100fe2000801088c */
[----:B------:R-:W-:Y:S01]  /*b380*/  FFMA.FTZ R51, R145, UR12, -R140 ;  /* 0x0000000c91337c23 */ /* 0x000fe2000801088c */
[----:B------:R-:W1:Y:S08]  /*b390*/  MUFU.EX2 R52, R52 ;  /* 0x0000003400347308 */ /* 0x000e700000000800 */
[----:B------:R-:W2:Y:S08]  /*b3a0*/  MUFU.EX2 R49, R49 ;  /* 0x0000003100317308 */ /* 0x000eb00000000800 */
[----:B------:R-:W-:Y:S01]  /*b3b0*/  MUFU.EX2 R50, R50 ;  /* 0x0000003200327308 */ /* 0x000fe20000000800 */
[----:B-1----:R-:W-:-:S07]  /*b3c0*/  F2FP.F16.F32.PACK_AB R5, R52, R141 ;  /* 0x0000008d3405723e */ /* 0x002fce00000000ff */
[----:B------:R-:W1:Y:S01]  /*b3d0*/  MUFU.EX2 R51, R51 ;  /* 0x0000003300337308 */ /* 0x000e620000000800 */
[----:B--2---:R-:W-:-:S07]  /*b3e0*/  F2FP.F16.F32.PACK_AB R7, R49, R48 ;  /* 0x000000303107723e */ /* 0x004fce00000000ff */
[C---:B---3--:R-:W-:Y:S06]  /*b3f0*/  HMMA.16816.F32 R112, R4.reuse, R68, R112 ;  /* 0x000000440470723c */ /* 0x048fec0000001870 */
[C---:B------:R-:W-:Y:S01]  /*b400*/  HMMA.16816.F32 R68, R4.reuse, R70, R8 ;  /* 0x000000460444723c */ /* 0x040fe20000001808 */
[----:B------:R-:W2:Y:S05]  /*b410*/  LDSM.16.MT88.4 R8, [R168+0xe400] ;  /* 0x00e40000a808783b */ /* 0x000eaa0000004200 */
[C---:B------:R-:W-:Y:S01]  /*b420*/  HMMA.16816.F32 R80, R4.reuse, R84, R20 ;  /* 0x000000540450723c */ /* 0x040fe20000001814 */
[----:B------:R-:W3:Y:S05]  /*b430*/  LDSM.16.MT88.4 R20, [R168+0xa800] ;  /* 0x00a80000a814783b */ /* 0x000eea0000004200 */
[C---:B------:R-:W-:Y:S01]  /*b440*/  HMMA.16816.F32 R88, R4.reuse, R92, R28 ;  /* 0x0000005c0458723c */ /* 0x040fe2000000181c */
[----:B------:R-:W-:Y:S05]  /*b450*/  MUFU.EX2 R29, R132 ;  /* 0x00000084001d7308 */ /* 0x000fea0000000800 */
[C---:B------:R-:W-:Y:S01]  /*b460*/  HMMA.16816.F32 R92, R4.reuse, R94, R32 ;  /* 0x0000005e045c723c */ /* 0x040fe20000001820 */
[--C-:B------:R-:W-:Y:S01]  /*b470*/  FFMA.FTZ R30, R64, UR12, -R125.reuse ;  /* 0x0000000c401e7c23 */ /* 0x100fe2000801087d */
[--C-:B------:R-:W-:Y:S01]  /*b480*/  FFMA.FTZ R31, R62, UR12, -R125.reuse ;  /* 0x0000000c3e1f7c23 */ /* 0x100fe2000801087d */
[----:B------:R-:W-:Y:S03]  /*b490*/  MUFU.EX2 R28, R147 ;  /* 0x00000093001c7308 */ /* 0x000fe60000000800 */
[C---:B------:R-:W-:Y:S01]  /*b4a0*/  HMMA.16816.F32 R72, R4.reuse, R76, R12 ;  /* 0x0000004c0448723c */ /* 0x040fe2000000180c */
[--C-:B------:R-:W-:Y:S01]  /*b4b0*/  FFMA.FTZ R33, R67, UR12, -R125.reuse ;  /* 0x0000000c43217c23 */ /* 0x100fe2000801087d */
[--C-:B------:R-:W-:Y:S01]  /*b4c0*/  FFMA.FTZ R32, R116, UR12, -R125.reuse ;  /* 0x0000000c74207c23 */ /* 0x100fe2000801087d */
[----:B------:R-:W-:Y:S01]  /*b4d0*/  LDSM.16.MT88.4 R12, [R168+0xc800] ;  /* 0x00c80000a80c783b */ /* 0x000fe20000004200 */
[----:B------:R-:W-:Y:S01]  /*b4e0*/  FFMA.FTZ R35, R58, UR12, -R125 ;  /* 0x0000000c3a237c23 */ /* 0x000fe2000801087d */
[----:B------:R-:W-:Y:S01]  /*b4f0*/  MUFU.EX2 R30, R30 ;  /* 0x0000001e001e7308 */ /* 0x000fe20000000800 */
[C---:B------:R-:W-:Y:S01]  /*b500*/  HMMA.16816.F32 R76, R4.reuse, R78, R16 ;  /* 0x0000004e044c723c */ /* 0x040fe20000001810 */
[----:B------:R-:W4:Y:S05]  /*b510*/  LDSM.16.MT88.4 R16, [R170+0xc800] ;  /* 0x00c80000aa10783b */ /* 0x000f2a0000004200 */
[C---:B------:R-:W-:Y:S01]  /*b520*/  HMMA.16816.F32 R108, R4.reuse, R96, R36 ;  /* 0x00000060046c723c */ /* 0x040fe20000001824 */
[----:B------:R-:W5:Y:S05]  /*b530*/  MUFU.EX2 R33, R33 ;  /* 0x0000002100217308 */ /* 0x000f6a0000000800 */
[C---:B------:R-:W-:Y:S01]  /*b540*/  HMMA.16816.F32 R84, R4.reuse, R86, R24 ;  /* 0x000000560454723c */ /* 0x040fe20000001818 */
[----:B------:R-:W-:Y:S01]  /*b550*/  LDSM.16.MT88.4 R24, [R170+0xa800] ;  /* 0x00a80000aa18783b */ /* 0x000fe20000004200 */
[----:B------:R-:W-:Y:S01]  /*b560*/  FADD.FTZ R39, R126, R137 ;  /* 0x000000897e277221 */ /* 0x000fe20000010000 */
[----:B------:R-:W-:Y:S01]  /*b570*/  MUFU.EX2 R31, R31 ;  /* 0x0000001f001f7308 */ /* 0x000fe20000000800 */
[--C-:B------:R-:W-:Y:S01]  /*b580*/  FFMA.FTZ R36, R65, UR12, -R125.reuse ;  /* 0x0000000c41247c23 */ /* 0x100fe2000801087d */
[----:B------:R-:W-:Y:S01]  /*b590*/  FFMA.FTZ R37, R60, UR12, -R125 ;  /* 0x0000000c3c257c23 */ /* 0x000fe2000801087d */
[C---:B------:R-:W-:Y:S05]  /*b5a0*/  HMMA.16816.F32 R96, R4.reuse, R98, R40 ;  /* 0x000000620460723c */ /* 0x040fea0000001828 */
[----:B------:R-:W3:Y:S01]  /*b5b0*/  MUFU.EX2 R32, R32 ;  /* 0x0000002000207308 */ /* 0x000ee20000000800 */
[C---:B--2---:R-:W-:Y:S06]  /*b5c0*/  HMMA.16816.F32 R100, R4.reuse, R8, R44 ;  /* 0x000000080464723c */ /* 0x044fec000000182c */
[----:B------:R-:W-:Y:S01]  /*b5d0*/  HMMA.16816.F32 R104, R4, R10, R104 ;  /* 0x0000000a0468723c */ /* 0x000fe20000001868 */
[----:B------:R-:W2:Y:S01]  /*b5e0*/  LDSM.16.MT88.4 R4, [R170+0xe800] ;  /* 0x00e80000aa04783b */ /* 0x000ea20000004200 */
[----:B-1----:R-:W-:Y:S01]  /*b5f0*/  F2FP.F16.F32.PACK_AB R8, R51, R50 ;  /* 0x000000323308723e */ /* 0x002fe200000000ff */
[----:B------:R-:W-:Y:S01]  /*b600*/  MUFU.EX2 R34, R149 ;  /* 0x0000009500227308 */ /* 0x000fe20000000800 */
[----:B-----5:R-:W-:-:S03]  /*b610*/  F2FP.F16.F32.PACK_AB R9, R33, R30 ;  /* 0x0000001e2109723e */ /* 0x020fc600000000ff */
[----:B------:R-:W-:Y:S02]  /*b620*/  F2FP.F16.F32.PACK_AB R10, R28, R29 ;  /* 0x0000001d1c0a723e */ /* 0x000fe400000000ff */
[----:B---3--:R-:W-:Y:S02]  /*b630*/  F2FP.F16.F32.PACK_AB R11, R32, R31 ;  /* 0x0000001f200b723e */ /* 0x008fe400000000ff */
[----:B------:R-:W-:Y:S05]  /*b640*/  MUFU.EX2 R35, R35 ;  /* 0x0000002300237308 */ /* 0x000fea0000000800 */
[C---:B------:R-:W-:Y:S03]  /*b650*/  HMMA.16816.F32 R72, R8.reuse, R20, R72 ;  /* 0x000000140848723c */ /* 0x040fe60000001848 */
[----:B------:R-:W1:Y:S03]  /*b660*/  MUFU.EX2 R36, R36 ;  /* 0x0000002400247308 */ /* 0x000e660000000800 */
[C---:B------:R-:W-:Y:S01]  /*b670*/  HMMA.16816.F32 R76, R8.reuse, R22, R76 ;  /* 0x00000016084c723c */ /* 0x040fe2000000184c */
[----:B------:R-:W3:Y:S04]  /*b680*/  LDSM.16.MT88.4 R20, [R168+0xe800] ;  /* 0x00e80000a814783b */ /* 0x000ee80000004200 */
[----:B------:R-:W5:Y:S01]  /*b690*/  MUFU.EX2 R37, R37 ;  /* 0x0000002500257308 */ /* 0x000f620000000800 */
[C---:B----4-:R-:W-:Y:S06]  /*b6a0*/  HMMA.16816.F32 R80, R8.reuse, R16, R80 ;  /* 0x000000100850723c */ /* 0x050fec0000001850 */
[C---:B------:R-:W-:Y:S01]  /*b6b0*/  HMMA.16816.F32 R84, R8.reuse, R18, R84 ;  /* 0x000000120854723c */ /* 0x040fe20000001854 */
[----:B------:R-:W4:Y:S05]  /*b6c0*/  LDSM.16.MT88.4 R16, [R168+0xac00] ;  /* 0x00ac0000a810783b */ /* 0x000f2a0000004200 */
[C---:B--2---:R-:W-:Y:S06]  /*b6d0*/  HMMA.16816.F32 R108, R8.reuse, R4, R108 ;  /* 0x00000004086c723c */ /* 0x044fec000000186c */
[----:B------:R-:W-:Y:S01]  /*b6e0*/  HMMA.16816.F32 R88, R8, R12, R88 ;  /* 0x0000000c0858723c */ /* 0x000fe20000001858 */
[----:B------:R-:W-:Y:S01]  /*b6f0*/  FADD.FTZ R4, R66, R39 ;  /* 0x0000002742047221 */ /* 0x000fe20000010000 */
[----:B-1----:R-:W-:-:S03]  /*b700*/  F2FP.F16.F32.PACK_AB R5, R36, R35 ;  /* 0x000000232405723e */ /* 0x002fc600000000ff */
[----:B------:R-:W-:Y:S01]  /*b710*/  FADD.FTZ R4, R59, R4 ;  /* 0x000000043b047221 */ /* 0x000fe20000010000 */
[C---:B------:R-:W-:Y:S01]  /*b720*/  HMMA.16816.F32 R92, R8.reuse, R14, R92 ;  /* 0x0000000e085c723c */ /* 0x040fe2000000185c */
[----:B------:R-:W1:Y:S02]  /*b730*/  LDSM.16.MT88.4 R12, [R170+0xcc00] ;  /* 0x00cc0000aa0c783b */ /* 0x000e640000004200 */
[----:B------:R-:W-:Y:S01]  /*b740*/  FADD.FTZ R57, R57, R4 ;  /* 0x0000000439397221 */ /* 0x000fe20000010000 */
[----:B------:R-:W-:Y:S02]  /*b750*/  F2FP.F16.F32.PACK_AB R4, R34, R133 ;  /* 0x000000852204723e */ /* 0x000fe400000000ff */
[----:B------:R-:W-:Y:S01]  /*b760*/  HMMA.16816.F32 R112, R8, R24, R112 ;  /* 0x000000180870723c */ /* 0x000fe20000001870 */
[----:B------:R-:W-:-:S04]  /*b770*/  FADD.FTZ R0, R0, R57 ;  /* 0x0000003900007221 */ /* 0x000fc80000010000 */
[----:B------:R-:W-:Y:S01]  /*b780*/  FADD.FTZ R123, R123, R0 ;  /* 0x000000007b7b7221 */ /* 0x000fe20000010000 */
[----:B------:R-:W-:Y:S01]  /*b790*/  HMMA.16816.F32 R68, R8, R26, R68 ;  /* 0x0000001a0844723c */ /* 0x000fe20000001844 */
[----:B------:R-:W2:Y:S02]  /*b7a0*/  LDSM.16.MT88.4 R24, [R170+0xac00] ;  /* 0x00ac0000aa18783b */ /* 0x000ea40000004200 */
[----:B------:R-:W-:-:S03]  /*b7b0*/  FADD.FTZ R122, R122, R123 ;  /* 0x0000007b7a7a7221 */ /* 0x000fc60000010000 */
[----:B------:R-:W-:Y:S01]  /*b7c0*/  HMMA.16816.F32 R96, R8, R6, R96 ;  /* 0x000000060860723c */ /* 0x000fe20000001860 */
[----:B------:R-:W-:-:S04]  /*b7d0*/  FADD.FTZ R119, R119, R122 ;  /* 0x0000007a77777221 */ /* 0x000fc80000010000 */
[----:B------:R-:W-:Y:S01]  /*b7e0*/  FADD.FTZ R118, R118, R119 ;  /* 0x0000007776767221 */ /* 0x000fe20000010000 */
[C---:B---3--:R-:W-:Y:S01]  /*b7f0*/  HMMA.16816.F32 R100, R8.reuse, R20, R100 ;  /* 0x000000140864723c */ /* 0x048fe20000001864 */
[----:B------:R-:W-:Y:S02]  /*b800*/  F2FP.F16.F32.PACK_AB R6, R193, R134 ;  /* 0x00000086c106723e */ /* 0x000fe400000000ff */
[----:B------:R-:W-:Y:S01]  /*b810*/  FADD.FTZ R167, R167, R118 ;  /* 0x00000076a7a77221 */ /* 0x000fe20000010000 */
[----:B-----5:R-:W-:Y:S02]  /*b820*/  F2FP.F16.F32.PACK_AB R7, R194, R37 ;  /* 0x00000025c207723e */ /* 0x020fe400000000ff */
[----:B------:R-:W-:Y:S01]  /*b830*/  HMMA.16816.F32 R104, R8, R22, R104 ;  /* 0x000000160868723c */ /* 0x000fe20000001868 */
[----:B------:R-:W3:Y:S01]  /*b840*/  LDSM.16.MT88.4 R8, [R168+0xcc00] ;  /* 0x00cc0000a808783b */ /* 0x000ee20000004200 */
[----:B------:R-:W-:Y:S01]  /*b850*/  FADD.FTZ R21, R121, R124 ;  /* 0x0000007c79157221 */ /* 0x000fe20000010000 */
[----:B------:R-:W-:-:S03]  /*b860*/  FADD.FTZ R166, R166, R167 ;  /* 0x000000a7a6a67221 */ /* 0x000fc60000010000 */
[----:B------:R-:W-:Y:S01]  /*b870*/  FADD.FTZ R21, R120, R21 ;  /* 0x0000001578157221 */ /* 0x000fe20000010000 */
[----:B------:R-:W-:Y:S01]  /*b880*/  FADD.FTZ R163, R163, R166 ;  /* 0x000000a6a3a37221 */ /* 0x000fe20000010000 */
[----:B----4-:R-:W-:Y:S02]  /*b890*/  HMMA.16816.F32 R72, R4, R16, R72 ;  /* 0x000000100448723c */ /* 0x010fe40000001848 */
[----:B------:R-:W-:Y:S01]  /*b8a0*/  FADD.FTZ R0, R190, R21 ;  /* 0x00000015be007221 */ /* 0x000fe20000010000 */
[----:B------:R-:W-:-:S03]  /*b8b0*/  FADD.FTZ R162, R162, R163 ;  /* 0x000000a3a2a27221 */ /* 0x000fc60000010000 */
[----:B------:R-:W-:Y:S01]  /*b8c0*/  FADD.FTZ R0, R189, R0 ;  /* 0x00000000bd007221 */ /* 0x000fe20000010000 */
[----:B------:R-:W-:Y:S01]  /*b8d0*/  FADD.FTZ R21, R159, R162 ;  /* 0x000000a29f157221 */ /* 0x000fe20000010000 */
[----:B------:R-:W-:Y:S01]  /*b8e0*/  HMMA.16816.F32 R76, R4, R18, R76 ;  /* 0x00000012044c723c */ /* 0x000fe2000000184c */
[----:B------:R-:W4:Y:S01]  /*b8f0*/  LDSM.16.MT88.4 R16, [R170+0xec00] ;  /* 0x00ec0000aa10783b */ /* 0x000f220000004200 */
[----:B------:R-:W-:Y:S01]  /*b900*/  FADD.FTZ R165, R165, R0 ;  /* 0x00000000a5a57221 */ /* 0x000fe20000010000 */
[----:B------:R-:W-:-:S03]  /*b910*/  FADD.FTZ R21, R156, R21 ;  /* 0x000000159c157221 */ /* 0x000fc60000010000 */
[----:B------:R-:W-:Y:S01]  /*b920*/  FADD.FTZ R164, R164, R165 ;  /* 0x000000a5a4a47221 */ /* 0x000fe20000010000 */
[C---:B-1----:R-:W-:Y:S01]  /*b930*/  HMMA.16816.F32 R80, R4.reuse, R12, R80 ;  /* 0x0000000c0450723c */ /* 0x042fe20000001850 */
[----:B------:R-:W-:Y:S02]  /*b940*/  FADD.FTZ R0, R154, R21 ;  /* 0x000000159a007221 */ /* 0x000fe40000010000 */
[----:B------:R-:W-:Y:S02]  /*b950*/  FADD.FTZ R155, R155, R164 ;  /* 0x000000a49b9b7221 */ /* 0x000fe40000010000 */
[----:B------:R-:W-:Y:S01]  /*b960*/  FADD.FTZ R0, R157, R0 ;  /* 0x000000009d007221 */ /* 0x000fe20000010000 */
[----:B------:R-:W-:Y:S01]  /*b970*/  HMMA.16816.F32 R84, R4, R14, R84 ;  /* 0x0000000e0454723c */ /* 0x000fe20000001854 */
[----:B------:R-:W1:Y:S01]  /*b980*/  LDSM.16.MT88.4 R12, [R168+0xec00] ;  /* 0x00ec0000a80c783b */ /* 0x000e620000004200 */
[----:B------:R-:W-:-:S04]  /*b990*/  FADD.FTZ R198, R198, R155 ;  /* 0x0000009bc6c67221 */ /* 0x000fc80000010000 */
[----:B------:R-:W-:Y:S01]  /*b9a0*/  FADD.FTZ R153, R153, R198 ;  /* 0x000000c699997221 */ /* 0x000fe20000010000 */
[----:B--2---:R-:W-:Y:S03]  /*b9b0*/  HMMA.16816.F32 R112, R4, R24, R112 ;  /* 0x000000180470723c */ /* 0x004fe60000001870 */
[----:B------:R-:W-:-:S03]  /*b9c0*/  FADD.FTZ R200, R200, R153 ;  /* 0x00000099c8c87221 */ /* 0x000fc60000010000 */
[----:B---3--:R-:W-:Y:S01]  /*b9d0*/  HMMA.16816.F32 R88, R4, R8, R88 ;  /* 0x000000080458723c */ /* 0x008fe20000001858 */
[----:B------:R-:W-:-:S04]  /*b9e0*/  FADD.FTZ R143, R143, R200 ;  /* 0x000000c88f8f7221 */ /* 0x000fc80000010000 */
[----:B------:R-:W-:Y:S01]  /*b9f0*/  FADD.FTZ R158, R158, R143 ;  /* 0x0000008f9e9e7221 */ /* 0x000fe20000010000 */
[C---:B------:R-:W-:Y:S01]  /*ba00*/  HMMA.16816.F32 R68, R4.reuse, R26, R68 ;  /* 0x0000001a0444723c */ /* 0x040fe20000001844 */
[----:B------:R-:W-:Y:S02]  /*ba10*/  FADD.FTZ R9, R141, R0 ;  /* 0x000000008d097221 */ /* 0x000fe40000010000 */
[----:B------:R-:W-:Y:S02]  /*ba20*/  FADD.FTZ R135, R135, R158 ;  /* 0x0000009e87877221 */ /* 0x000fe40000010000 */
[----:B------:R-:W-:Y:S01]  /*ba30*/  FADD.FTZ R9, R52, R9 ;  /* 0x0000000934097221 */ /* 0x000fe20000010000 */
[----:B------:R-:W-:Y:S03]  /*ba40*/  HMMA.16816.F32 R92, R4, R10, R92 ;  /* 0x0000000a045c723c */ /* 0x000fe6000000185c */
[----:B------:R-:W-:Y:S01]  /*ba50*/  FADD.FTZ R48, R48, R9 ;  /* 0x0000000930307221 */ /* 0x000fe20000010000 */
[----:B------:R-:W-:-:S02]  /*ba60*/  FADD.FTZ R9, R142, R135 ;  /* 0x000000878e097221 */ /* 0x000fc40000010000 */
[----:B----4-:R-:W-:Y:S01]  /*ba70*/  HMMA.16816.F32 R108, R4, R16, R108 ;  /* 0x00000010046c723c */ /* 0x010fe2000000186c */
[----:B------:R-:W-:Y:S01]  /*ba80*/  FADD.FTZ R49, R49, R48 ;  /* 0x0000003031317221 */ /* 0x000fe20000010000 */
[----:B------:R-:W-:-:S03]  /*ba90*/  FADD.FTZ R0, R50, R9 ;  /* 0x0000000932007221 */ /* 0x000fc60000010000 */
[----:B------:R-:W-:Y:S01]  /*baa0*/  FADD.FTZ R2, R30, R49 ;  /* 0x000000311e027221 */ /* 0x000fe20000010000 */
[----:B------:R-:W-:Y:S01]  /*bab0*/  FADD.FTZ R0, R51, R0 ;  /* 0x0000000033007221 */ /* 0x000fe20000010000 */
[C---:B------:R-:W-:Y:S02]  /*bac0*/  HMMA.16816.F32 R96, R4.reuse, R18, R96 ;  /* 0x000000120460723c */ /* 0x040fe40000001860 */
[----:B------:R-:W-:Y:S01]  /*bad0*/  FADD.FTZ R2, R33, R2 ;  /* 0x0000000221027221 */ /* 0x000fe20000010000 */
[----:B------:R-:W-:Y:S01]  /*bae0*/  FADD.FTZ R29, R29, R0 ;  /* 0x000000001d1d7221 */ /* 0x000fe20000010000 */
[----:B------:R-:W-:Y:S02]  /*baf0*/  MOV R0, R3 ;  /* 0x0000000300007202 */ /* 0x000fe40000000f00 */
[----:B------:R-:W-:Y:S01]  /*bb00*/  FADD.FTZ R31, R31, R2 ;  /* 0x000000021f1f7221 */ /* 0x000fe20000010000 */
[----:B-1----:R-:W-:Y:S01]  /*bb10*/  HMMA.16816.F32 R100, R4, R12, R100 ;  /* 0x0000000c0464723c */ /* 0x002fe20000001864 */
[----:B------:R-:W-:Y:S01]  /*bb20*/  FADD.FTZ R28, R28, R29 ;  /* 0x0000001d1c1c7221 */ /* 0x000fe20000010000 */
[----:B------:R-:W-:Y:S01]  /*bb30*/  MOV R2, R56 ;  /* 0x0000003800027202 */ /* 0x000fe20000000f00 */
[----:B------:R-:W-:-:S02]  /*bb40*/  FADD.FTZ R32, R32, R31 ;  /* 0x0000001f20207221 */ /* 0x000fc40000010000 */
[----:B------:R-:W-:Y:S01]  /*bb50*/  FADD.FTZ R133, R133, R28 ;  /* 0x0000001c85857221 */ /* 0x000fe20000010000 */
[----:B------:R-:W-:Y:S01]  /*bb60*/  HMMA.16816.F32 R104, R4, R14, R104 ;  /* 0x0000000e0468723c */ /* 0x000fe20000001868 */
[----:B------:R-:W-:Y:S02]  /*bb70*/  FADD.FTZ R35, R35, R32 ;  /* 0x0000002023237221 */ /* 0x000fe40000010000 */
[----:B------:R-:W-:Y:S02]  /*bb80*/  FADD.FTZ R133, R34, R133 ;  /* 0x0000008522857221 */ /* 0x000fe40000010000 */
[----:B------:R-:W-:Y:S02]  /*bb90*/  FADD.FTZ R36, R36, R35 ;  /* 0x0000002324247221 */ /* 0x000fe40000010000 */
[----:B------:R-:W-:Y:S02]  /*bba0*/  FADD.FTZ R134, R134, R133 ;  /* 0x0000008586867221 */ /* 0x000fe40000010000 */
[----:B------:R-:W-:-:S02]  /*bbb0*/  FADD.FTZ R37, R37, R36 ;  /* 0x0000002425257221 */ /* 0x000fc40000010000 */
[----:B------:R-:W-:Y:S02]  /*bbc0*/  FADD.FTZ R193, R193, R134 ;  /* 0x00000086c1c17221 */ /* 0x000fe40000010000 */
[----:B------:R-:W-:-:S11]  /*bbd0*/  FADD.FTZ R194, R194, R37 ;  /* 0x00000025c2c27221 */ /* 0x000fd60000010000 */
.L_x_730:
[----:B------:R-:W-:-:S13]  /*bbe0*/  ISETP.GE.AND P0, PT, R181, 0x1, PT ;  /* 0x00000001b500780c */ /* 0x000fda0003f06270 */
[----:B------:R-:W-:Y:S05]  /*bbf0*/  @!P0 BRA `(.L_x_738) ;  /* 0x0000003c00708947 */ /* 0x000fea0003800000 */
[----:B------:R-:W-:Y:S01]  /*bc00*/  IMAD.U32 R190, R130, -0x80, RZ ;  /* 0xffffff8082be7824 */ /* 0x000fe200078e00ff */
[----:B------:R-:W-:Y:S01]  /*bc10*/  MOV R3, R0 ;  /* 0x0000000000037202 */ /* 0x000fe20000000f00 */
[----:B------:R-:W-:Y:S01]  /*bc20*/  IMAD.MOV.U32 R117, RZ, RZ, R2 ;  /* 0x000000ffff757224 */ /* 0x000fe200078e0002 */
[----:B------:R-:W-:Y:S01]  /*bc30*/  ULDC UR8, c[0x0][0x2d0] ;  /* 0x0000b40000087ab9 */ /* 0x000fe20000000800 */
[----:B------:R-:W-:Y:S01]  /*bc40*/  ULDC UR4, c[0x0][0x2ec] ;  /* 0x0000bb0000047ab9 */ /* 0x000fe20000000800 */
[----:B------:R-:W-:Y:S01]  /*bc50*/  SHF.R.S32.HI R189, RZ, 0x1f, R190 ;  /* 0x0000001fffbd7819 */ /* 0x000fe200000114be */
[----:B------:R-:W-:-:S06]  /*bc60*/  ULDC UR7, c[0x0][0x248] ;  /* 0x0000920000077ab9 */ /* 0x000fcc0000000800 */
.L_x_742:
[----:B------:R-:W-:Y:S04]  /*bc70*/  DEPBAR.LE SB0, 0x0 ;  /* 0x000080000000791a */ /* 0x000fe80000000000 */
[----:B------:R-:W-:Y:S01]  /*bc80*/  BAR.SYNC.DEFER_BLOCKING 0x0 ;  /* 0x0000000000007b1d */ /* 0x000fe20000010000 */
[----:B------:R-:W-:Y:S01]  /*bc90*/  ISETP.GE.AND P4, PT, R184, UR8, PT ;  /* 0x00000008b8007c0c */ /* 0x000fe2000bf86270 */
[----:B------:R-:W-:Y:S01]  /*bca0*/  IMAD.MOV.U32 R8, RZ, RZ, R190 ;  /* 0x000000ffff087224 */ /* 0x000fe200078e00be */
[----:B------:R-:W-:Y:S01]  /*bcb0*/  ISETP.GE.AND P3, PT, R175, UR8, PT ;  /* 0x00000008af007c0c */ /* 0x000fe2000bf66270 */
[----:B------:R-:W-:Y:S01]  /*bcc0*/  IMAD.MOV.U32 R195, RZ, RZ, R189 ;  /* 0x000000ffffc37224 */ /* 0x000fe200078e00bd */
[----:B------:R-:W-:Y:S01]  /*bcd0*/  ISETP.GE.AND P2, PT, R174, UR8, PT ;  /* 0x00000008ae007c0c */ /* 0x000fe2000bf46270 */
[----:B------:R-:W-:Y:S01]  /*bce0*/  @!UPT UIADD3 URZ, URZ, URZ, URZ ;  /* 0x0000003f3f3ff290 */ /* 0x000fe2000fffe03f */
[----:B------:R-:W-:Y:S11]  /*bcf0*/  @!P6 BRA `(.L_x_739) ;  /* 0x0000000000f4e947 */ /* 0x000ff60003800000 */
[----:B------:R-:W1:Y:S01]  /*bd00*/  LDC R0, c[0x0][0x380] ;  /* 0x0000e000ff007b82 */ /* 0x000e620000000800 */
[----:B------:R-:W-:Y:S05]  /*bd10*/  SHF.L.U32 R13, R181, 0x7, RZ ;  /* 0x00000007b50d7819 */ /* 0x000fea00000006ff */
[----:B------:R-:W-:Y:S05]  /*bd20*/  VIADD R5, R13, 0xffffff80 ;  /* 0xffffff800d057836 */ /* 0x000fea0000000000 */
[----:B------:R-:W-:Y:S02]  /*bd30*/  IABS R9, R5 ;  /* 0x0000000500097213 */ /* 0x000fe40000000000 */
[-C--:B-1----:R-:W-:Y:S02]  /*bd40*/  IABS R4, R0.reuse ;  /* 0x0000000000047213 */ /* 0x082fe40000000000 */
[----:B------:R-:W-:Y:S02]  /*bd50*/  LOP3.LUT R5, R5, R0, RZ, 0x3c, !PT ;  /* 0x0000000005057212 */ /* 0x000fe400078e3cff */
[----:B------:R-:W1:Y:S10]  /*bd60*/  I2F.RP R6, R4 ;  /* 0x0000000400067306 */ /* 0x000e740000209400 */
[----:B-1----:R-:W1:Y:S02]  /*bd70*/  MUFU.RCP R2, R6 ;  /* 0x0000000600027308 */ /* 0x002e640000001000 */
[----:B-1----:R-:W-:Y:S08]  /*bd80*/  VIADD R10, R2, 0xffffffe ;  /* 0x0ffffffe020a7836 */ /* 0x002ff00000000000 */
[----:B------:R-:W1:Y:S02]  /*bd90*/  F2I.FTZ.U32.TRUNC.NTZ R11, R10 ;  /* 0x0000000a000b7305 */ /* 0x000e64000021f000 */
[--C-:B-1----:R-:W-:Y:S02]  /*bda0*/  IMAD.MOV R7, RZ, RZ, -R11.reuse ;  /* 0x000000ffff077224 */ /* 0x102fe400078e0a0b */
[----:B------:R-:W-:Y:S02]  /*bdb0*/  IMAD.MOV.U32 R10, RZ, RZ, RZ ;  /* 0x000000ffff0a7224 */ /* 0x000fe400078e00ff */
[----:B------:R-:W-:Y:S04]  /*bdc0*/  IMAD R2, R7, R4, RZ ;  /* 0x0000000407027224 */ /* 0x000fe800078e02ff */
[----:B------:R-:W-:Y:S01]  /*bdd0*/  IMAD.HI.U32 R2, R11, R2, R10 ;  /* 0x000000020b027227 */ /* 0x000fe200078e000a */
[----:B------:R-:W-:Y:S02]  /*bde0*/  IABS R11, R13 ;  /* 0x0000000d000b7213 */ /* 0x000fe40000000000 */
[----:B------:R-:W-:Y:S03]  /*bdf0*/  LOP3.LUT R13, R13, R0, RZ, 0x3c, !PT ;  /* 0x000000000d0d7212 */ /* 0x000fe600078e3cff */
[C---:B------:R-:W-:Y:S04]  /*be00*/  IMAD.HI.U32 R6, R2.reuse, R9, RZ ;  /* 0x0000000902067227 */ /* 0x040fe800078e00ff */
[----:B------:R-:W-:Y:S01]  /*be10*/  IMAD.HI.U32 R2, R2, R11, RZ ;  /* 0x0000000b02027227 */ /* 0x000fe200078e00ff */
[----:B------:R-:W-:Y:S05]  /*be20*/  IADD3 R7, -R6, RZ, RZ ;  /* 0x000000ff06077210 */ /* 0x000fea0007ffe1ff */
[C---:B------:R-:W-:Y:S02]  /*be30*/  IMAD R9, R4.reuse, R7, R9 ;  /* 0x0000000704097224 */ /* 0x040fe400078e0209 */
[----:B------:R-:W-:Y:S03]  /*be40*/  IMAD.MOV R7, RZ, RZ, -R2 ;  /* 0x000000ffff077224 */ /* 0x000fe600078e0a02 */
[C---:B------:R-:W-:Y:S01]  /*be50*/  ISETP.GT.U32.AND P0, PT, R4.reuse, R9, PT ;  /* 0x000000090400720c */ /* 0x040fe20003f04070 */
[C---:B------:R-:W-:Y:S05]  /*be60*/  IMAD R11, R4.reuse, R7, R11 ;  /* 0x00000007040b7224 */ /* 0x040fea00078e020b */
[----:B------:R-:W-:Y:S07]  /*be70*/  ISETP.GT.U32.AND P1, PT, R4, R11, PT ;  /* 0x0000000b0400720c */ /* 0x000fee0003f24070 */
[----:B------:R-:W-:Y:S02]  /*be80*/  @!P0 IMAD.IADD R9, R9, 0x1, -R4 ;  /* 0x0000000109098824 */ /* 0x000fe400078e0a04 */
[----:B------:R-:W-:Y:S03]  /*be90*/  @!P0 VIADD R6, R6, 0x1 ;  /* 0x0000000106068836 */ /* 0x000fe60000000000 */
[-C--:B------:R-:W-:Y:S01]  /*bea0*/  ISETP.GE.U32.AND P5, PT, R9, R4.reuse, PT ;  /* 0x000000040900720c */ /* 0x080fe20003fa6070 */
[----:B------:R-:W-:Y:S01]  /*beb0*/  @!P1 VIADD R2, R2, 0x1 ;  /* 0x0000000102029836 */ /* 0x000fe20000000000 */
[-C--:B------:R-:W-:Y:S02]  /*bec0*/  @!P1 IADD3 R11, R11, -R4.reuse, RZ ;  /* 0x800000040b0b9210 */ /* 0x080fe40007ffe0ff */
[----:B------:R-:W-:Y:S02]  /*bed0*/  ISETP.GE.AND P1, PT, R5, RZ, PT ;  /* 0x000000ff0500720c */ /* 0x000fe40003f26270 */
[----:B------:R-:W-:Y:S02]  /*bee0*/  ISETP.GE.U32.AND P0, PT, R11, R4, PT ;  /* 0x000000040b00720c */ /* 0x000fe40003f06070 */
[----:B------:R-:W-:Y:S05]  /*bef0*/  LOP3.LUT R11, RZ, R0, RZ, 0x33, !PT ;  /* 0x00000000ff0b7212 */ /* 0x000fea00078e33ff */
[----:B------:R-:W-:Y:S02]  /*bf00*/  @P5 IADD3 R6, R6, 0x1, RZ ;  /* 0x0000000106065810 */ /* 0x000fe40007ffe0ff */
[----:B------:R-:W-:Y:S03]  /*bf10*/  ISETP.GE.AND P5, PT, R13, RZ, PT ;  /* 0x000000ff0d00720c */ /* 0x000fe60003fa6270 */
[----:B------:R-:W-:Y:S02]  /*bf20*/  @!P1 IMAD.MOV R6, RZ, RZ, -R6 ;  /* 0x000000ffff069224 */ /* 0x000fe400078e0a06 */
[----:B------:R-:W-:Y:S01]  /*bf30*/  @P0 VIADD R2, R2, 0x1 ;  /* 0x0000000102020836 */ /* 0x000fe20000000000 */
[----:B------:R-:W-:Y:S04]  /*bf40*/  ISETP.NE.AND P0, PT, R0, RZ, PT ;  /* 0x000000ff0000720c */ /* 0x000fe80003f05270 */
[----:B------:R-:W-:Y:S02]  /*bf50*/  SEL R5, R11, R6, !P0 ;  /* 0x000000060b057207 */ /* 0x000fe40004000000 */
[----:B------:R-:W1:Y:S01]  /*bf60*/  LDC.64 R6, c[0x0][0x250] ;  /* 0x00009400ff067b82 */ /* 0x000e620000000a00 */
[----:B------:R-:W-:Y:S02]  /*bf70*/  @!P5 IADD3 R2, -R2, RZ, RZ ;  /* 0x000000ff0202d210 */ /* 0x000fe40007ffe1ff */
[----:B------:R-:W-:Y:S02]  /*bf80*/  LEA R16, P1, R5, R186, 0x2 ;  /* 0x000000ba05107211 */ /* 0x000fe400078210ff */
[----:B------:R-:W-:Y:S02]  /*bf90*/  SEL R11, R11, R2, !P0 ;  /* 0x000000020b0b7207 */ /* 0x000fe40004000000 */
[-C--:B------:R-:W-:Y:S02]  /*bfa0*/  LEA.HI.X.SX32 R17, R5, R187.reuse, 0x2, P1 ;  /* 0x000000bb05117211 */ /* 0x080fe400008f16ff */
[C---:B------:R-:W-:Y:S03]  /*bfb0*/  LEA R14, P0, R11.reuse, R186, 0x2 ;  /* 0x000000ba0b0e7211 */ /* 0x040fe600078010ff */
[----:B------:R-:W2:Y:S01]  /*bfc0*/  LDG.E R2, desc[UR10][R16.64] ;  /* 0x0000000a10027981 */ /* 0x000ea2000c1e1900 */
[C---:B------:R-:W-:Y:S01]  /*bfd0*/  LEA.HI.X.SX32 R15, R11.reuse, R187, 0x2, P0 ;  /* 0x000000bb0b0f7211 */ /* 0x040fe200000f16ff */
[----:B------:R-:W-:Y:S02]  /*bfe0*/  IMAD.IADD R11, R11, 0x1, -R5 ;  /* 0x000000010b0b7824 */ /* 0x000fe400078e0a05 */
[----:B------:R-:W3:Y:S02]  /*bff0*/  LDC.64 R4, c[0x0][0x238] ;  /* 0x00008e00ff047b82 */ /* 0x000ee40000000a00 */
[----:B------:R-:W-:Y:S01]  /*c000*/  IMAD R11, R11, R0, -0x80 ;  /* 0xffffff800b0b7424 */ /* 0x000fe200078e0200 */
[----:B------:R-:W2:Y:S04]  /*c010*/  LDG.E R9, desc[UR10][R14.64] ;  /* 0x0000000a0e097981 */ /* 0x000ea8000c1e1900 */
[----:B------:R-:W-:Y:S05]  /*c020*/  SHF.R.S32.HI R13, RZ, 0x1f, R11 ;  /* 0x0000001fff0d7819 */ /* 0x000fea000001140b */
[----:B-1----:R-:W-:Y:S04]  /*c030*/  IMAD R0, R13, R6, RZ ;  /* 0x000000060d007224 */ /* 0x002fe800078e02ff */
[----:B------:R-:W-:Y:S01]  /*c040*/  IMAD R0, R11, R7, R0 ;  /* 0x000000070b007224 */ /* 0x000fe200078e0200 */
[----:B--2---:R-:W-:Y:S01]  /*c050*/  IADD3 R2, -R9, R2, RZ ;  /* 0x0000000209027210 */ /* 0x004fe20007ffe1ff */
[----:B------:R-:W-:Y:S03]  /*c060*/  IMAD.WIDE.U32 R8, R11, R6, RZ ;  /* 0x000000060b087225 */ /* 0x000fe600078e00ff */
[----:B------:R-:W-:Y:S01]  /*c070*/  SHF.R.S32.HI R7, RZ, 0x1f, R2 ;  /* 0x0000001fff077819 */ /* 0x000fe20000011402 */
[----:B------:R-:W-:Y:S04]  /*c080*/  IMAD.IADD R9, R9, 0x1, R0 ;  /* 0x0000000109097824 */ /* 0x000fe800078e0200 */
[-C--:B---3--:R-:W-:Y:S02]  /*c090*/  IMAD R7, R7, R4.reuse, RZ ;  /* 0x0000000407077224 */ /* 0x088fe400078e02ff */
[C---:B------:R-:W-:Y:S04]  /*c0a0*/  IMAD.WIDE.U32 R8, R2.reuse, R4, R8 ;  /* 0x0000000402087225 */ /* 0x040fe800078e0008 */
[----:B------:R-:W-:Y:S05]  /*c0b0*/  IMAD R7, R2, R5, R7 ;  /* 0x0000000502077224 */ /* 0x000fea00078e0207 */
[----:B------:R-:W-:Y:S07]  /*c0c0*/  IADD3 R195, R9, R7, RZ ;  /* 0x0000000709c37210 */ /* 0x000fee0007ffe0ff */
.L_x_739:
[C---:B------:R-:W-:Y:S01]  /*c0d0*/  LEA R118, P1, R8.reuse, R196, 0x1 ;  /* 0x000000c408767211 */ /* 0x040fe200078208ff */
[----:B------:R-:W-:Y:S01]  /*c0e0*/  @P4 STS [R182+0x9000], RZ ;  /* 0x009000ffb6004388 */ /* 0x000fe20000000800 */
[----:B------:R-:W-:Y:S02]  /*c0f0*/  IADD3 R199, P0, R179, R8, RZ ;  /* 0x00000008b3c77210 */ /* 0x000fe40007f1e0ff */
[-CC-:B------:R-:W-:Y:S01]  /*c100*/  LEA.HI.X R119, R8, R197.reuse, R195.reuse, 0x1, P1 ;  /* 0x000000c508777211 */ /* 0x180fe200008f0cc3 */
[----:B------:R-:W-:Y:S01]  /*c110*/  @P4 STS [R182+0x9004], RZ ;  /* 0x009004ffb6004388 */ /* 0x000fe20000000800 */
[CC--:B------:R-:W-:Y:S01]  /*c120*/  @!P4 LEA R202, P5, R199.reuse, R196.reuse, 0x1 ;  /* 0x000000c4c7cac211 */ /* 0x0c0fe200078a08ff */
[C---:B------:R-:W-:Y:S01]  /*c130*/  IMAD.X R2, R178.reuse, 0x1, R195, P0 ;  /* 0x00000001b2027824 */ /* 0x040fe200000e06c3 */
[CC--:B------:R-:W-:Y:S01]  /*c140*/  @!P3 LEA R200, P1, R199.reuse, R196.reuse, 0x1 ;  /* 0x000000c4c7c8b211 */ /* 0x0c0fe200078208ff */
[----:B------:R-:W-:Y:S01]  /*c150*/  @P4 STS.64 [R182+0x9008], RZ ;  /* 0x009008ffb6004388 */ /* 0x000fe20000000a00 */
[CC--:B------:R-:W-:Y:S02]  /*c160*/  @!P2 LEA R198, P0, R199.reuse, R196.reuse, 0x1 ;  /* 0x000000c4c7c6a211 */ /* 0x0c0fe400078008ff */
[CCC-:B------:R-:W-:Y:S01]  /*c170*/  @!P4 LEA.HI.X R203, R199.reuse, R197.reuse, R2.reuse, 0x1, P5 ;  /* 0x000000c5c7cbc211 */ /* 0x1c0fe200028f0c02 */
[----:B------:R-:W-:Y:S01]  /*c180*/  @!PT LDS RZ, [RZ] ;  /* 0x00000000fffff984 */ /* 0x000fe20000000800 */
[----:B------:R-:W-:Y:S01]  /*c190*/  @!PT LDS RZ, [RZ] ;  /* 0x00000000fffff984 */ /* 0x000fe20000000800 */
[----:B------:R-:W-:Y:S01]  /*c1a0*/  @!PT LDS RZ, [RZ] ;  /* 0x00000000fffff984 */ /* 0x000fe20000000800 */
[----:B------:R-:W-:Y:S01]  /*c1b0*/  @!P4 LDGSTS.E.BYPASS.LTC128B.128 [R182+0x9000], desc[UR10][R118.64] ;  /* 0x0900000076b6cfae */ /* 0x000fe2000b901d4a */
[--C-:B------:R-:W-:Y:S02]  /*c1c0*/  @!P3 LEA.HI.X R201, R199, R197, R2.reuse, 0x1, P1 ;  /* 0x000000c5c7c9b211 */ /* 0x100fe400008f0c02 */
[----:B------:R-:W-:Y:S01]  /*c1d0*/  IADD3 R195, P5, R179, R199, RZ ;  /* 0x000000c7b3c37210 */ /* 0x000fe20007fbe0ff */
[----:B------:R-:W-:Y:S01]  /*c1e0*/  @P3 STS.128 [R182+0xb000], RZ ;  /* 0x00b000ffb6003388 */ /* 0x000fe20000000c00 */
[-CC-:B------:R-:W-:Y:S02]  /*c1f0*/  @!P2 LEA.HI.X R199, R199, R197.reuse, R2.reuse, 0x1, P0 ;  /* 0x000000c5c7c7a211 */ /* 0x180fe400000f0c02 */
[CC--:B------:R-:W-:Y:S01]  /*c200*/  @!P3 LEA R206, P1, R195.reuse, R196.reuse, 0x1 ;  /* 0x000000c4c3ceb211 */ /* 0x0c0fe200078208ff */
[----:B------:R-:W-:Y:S01]  /*c210*/  @!PT LDS RZ, [RZ] ;  /* 0x00000000fffff984 */ /* 0x000fe20000000800 */
[----:B------:R-:W-:Y:S01]  /*c220*/  @!PT LDS RZ, [RZ] ;  /* 0x00000000fffff984 */ /* 0x000fe20000000800 */
[----:B------:R-:W-:Y:S01]  /*c230*/  @!PT LDS RZ, [RZ] ;  /* 0x00000000fffff984 */ /* 0x000fe20000000800 */
[----:B------:R-:W-:Y:S01]  /*c240*/  @!P3 LDGSTS.E.BYPASS.LTC128B.128 [R182+0xb000], desc[UR10][R118.64+0x40] ;  /* 0x0b00004076b6bfae */ /* 0x000fe2000b901d4a */
[----:B------:R-:W-:Y:S01]  /*c250*/  IMAD.X R2, R178, 0x1, R2, P5 ;  /* 0x00000001b2027824 */ /* 0x000fe200028e0602 */
[CC--:B------:R-:W-:Y:S02]  /*c260*/  @!P4 LEA R208, P5, R195.reuse, R196.reuse, 0x1 ;  /* 0x000000c4c3d0c211 */ /* 0x0c0fe400078a08ff */
[----:B------:R-:W-:Y:S01]  /*c270*/  @P2 STS.128 [R182+0xd000], RZ ;  /* 0x00d000ffb6002388 */ /* 0x000fe20000000c00 */
        /* <DEDUP_REMOVED lines=10> */
[-C--:B------:R-:W-:Y:S01]  /*c320*/  @!P3 LEA R210, P1, R0, R196.reuse, 0x1 ;  /* 0x000000c400d2b211 */ /* 0x080fe200078208ff */
[----:B------:R-:W-:Y:S01]  /*c330*/  @!PT LDS RZ, [RZ] ;  /* 0x00000000fffff984 */ /* 0x000fe20000000800 */
[----:B------:R-:W-:Y:S01]  /*c340*/  @!PT LDS RZ, [RZ] ;  /* 0x00000000fffff984 */ /* 0x000fe20000000800 */
[----:B------:R-:W-:Y:S01]  /*c350*/  @!PT LDS RZ, [RZ] ;  /* 0x00000000fffff984 */ /* 0x000fe20000000800 */
[----:B------:R-:W-:Y:S01]  /*c360*/  @!P4 LDGSTS.E.BYPASS.LTC128B.128 [R182+0x9800], desc[UR10][R202.64] ;  /* 0x09800000cab6cfae */ /* 0x000fe2000b901d4a */
[----:B------:R-:W-:Y:S01]  /*c370*/  IMAD.X R2, R178, 0x1, R2, P5 ;  /* 0x00000001b2027824 */ /* 0x000fe200028e0602 */
[CC--:B------:R-:W-:Y:S02]  /*c380*/  @!P4 LEA R212, P5, R0.reuse, R196.reuse, 0x1 ;  /* 0x000000c400d4c211 */ /* 0x0c0fe400078a08ff */
[----:B------:R-:W-:Y:S01]  /*c390*/  @P3 STS.128 [R182+0xb800], RZ ;  /* 0x00b800ffb6003388 */ /* 0x000fe20000000c00 */
[C---:B------:R-:W-:Y:S02]  /*c3a0*/  @!P2 LEA R196, P0, R0.reuse, R196, 0x1 ;  /* 0x000000c400c4a211 */ /* 0x040fe400078008ff */
[CCC-:B------:R-:W-:Y:S01]  /*c3b0*/  @!P4 LEA.HI.X R213, R0.reuse, R197.reuse, R2.reuse, 0x1, P5 ;  /* 0x000000c500d5c211 */ /* 0x1c0fe200028f0c02 */
[----:B------:R-:W-:Y:S01]  /*c3c0*/  @!PT LDS RZ, [RZ] ;  /* 0x00000000fffff984 */ /* 0x000fe20000000800 */
[----:B------:R-:W-:Y:S01]  /*c3d0*/  @!PT LDS RZ, [RZ] ;  /* 0x00000000fffff984 */ /* 0x000fe20000000800 */
[----:B------:R-:W-:Y:S01]  /*c3e0*/  @!PT LDS RZ, [RZ] ;  /* 0x00000000fffff984 */ /* 0x000fe20000000800 */
[----:B------:R-:W-:Y:S01]  /*c3f0*/  @!P3 LDGSTS.E.BYPASS.LTC128B.128 [R182+0xb800], desc[UR10][R200.64+0x40] ;  /* 0x0b800040c8b6bfae */ /* 0x000fe2000b901d4a */
[CCC-:B------:R-:W-:Y:S02]  /*c400*/  @!P3 LEA.HI.X R211, R0.reuse, R197.reuse, R2.reuse, 0x1, P1 ;  /* 0x000000c500d3b211 */ /* 0x1c0fe400008f0c02 */
[----:B------:R-:W-:Y:S01]  /*c410*/  @!P2 LEA.HI.X R197, R0, R197, R2, 0x1, P0 ;  /* 0x000000c500c5a211 */ /* 0x000fe200000f0c02 */
[----:B------:R-:W-:Y:S01]  /*c420*/  @P2 STS.128 [R182+0xd800], RZ ;  /* 0x00d800ffb6002388 */ /* 0x000fe20000000c00 */
[----:B------:R-:W-:Y:S03]  /*c430*/  ISETP.GE.AND P0, PT, R181, 0x2, PT ;  /* 0x00000002b500780c */ /* 0x000fe60003f06270 */
        /* <DEDUP_REMOVED lines=34> */
[----:B------:R-:W-:Y:S04]  /*c660*/  LDSM.16.M88.4 R120, [R173] ;  /* 0x00000000ad78783b */ /* 0x000fe80000000200 */
[----:B------:R-:W2:Y:S04]  /*c670*/  LDSM.16.M88.4 R124, [R172+0x3000] ;  /* 0x00300000ac7c783b */ /* 0x000ea80000000200 */
[----:B------:R-:W3:Y:S04]  /*c680*/  LDSM.16.M88.4 R128, [R172+0x3400] ;  /* 0x00340000ac80783b */ /* 0x000ee80000000200 */
[----:B------:R-:W4:Y:S04]  /*c690*/  LDSM.16.M88.4 R132, [R172+0x3800] ;  /* 0x00380000ac84783b */ /* 0x000f280000000200 */
[----:B------:R-:W5:Y:S04]  /*c6a0*/  LDSM.16.M88.4 R136, [R172+0x3c00] ;  /* 0x003c0000ac88783b */ /* 0x000f680000000200 */
[----:B------:R-:W0:Y:S01]  /*c6b0*/  LDGDEPBAR ;  /* 0x00000000000079af */ /* 0x000e220000000000 */
[----:B-1----:R-:W-:Y:S03]  /*c6c0*/  IMAD.MOV.U32 R196, RZ, RZ, R118 ;  /* 0x000000ffffc47224 */ /* 0x002fe600078e0076 */
[----:B------:R-:W1:Y:S01]  /*c6d0*/  LDSM.16.M88.4 R140, [R172+0x4000] ;  /* 0x00400000ac8c783b */ /* 0x000e620000000200 */
[----:B------:R-:W-:Y:S03]  /*c6e0*/  IMAD.MOV.U32 R197, RZ, RZ, R119 ;  /* 0x000000ffffc57224 */ /* 0x000fe600078e0077 */
[----:B------:R-:W1:Y:S04]  /*c6f0*/  LDSM.16.M88.4 R144, [R172+0x4400] ;  /* 0x00440000ac90783b */ /* 0x000e680000000200 */
[----:B------:R-:W1:Y:S04]  /*c700*/  LDSM.16.M88.4 R148, [R172+0x4800] ;  /* 0x00480000ac94783b */ /* 0x000e680000000200 */
[----:B------:R-:W1:Y:S04]  /*c710*/  LDSM.16.M88.4 R152, [R172+0x4c00] ;  /* 0x004c0000ac98783b */ /* 0x000e680000000200 */
[----:B------:R-:W-:Y:S01]  /*c720*/  LDSM.16.M88.4 R156, [R171] ;  /* 0x00000000ab9c783b */ /* 0x000fe20000000200 */
[C---:B--2---:R-:W-:Y:S03]  /*c730*/  HMMA.16816.F32 R4, R120.reuse, R124, RZ ;  /* 0x0000007c7804723c */ /* 0x044fe600000018ff */
[----:B------:R-:W2:Y:S04]  /*c740*/  LDSM.16.M88.4 R160, [R169+0x3000] ;  /* 0x00300000a9a0783b */ /* 0x000ea80000000200 */
[----:B------:R-:W2:Y:S01]  /*c750*/  LDSM.16.M88.4 R164, [R169+0x3400] ;  /* 0x00340000a9a4783b */ /* 0x000ea20000000200 */
[C---:B------:R-:W-:Y:S03]  /*c760*/  HMMA.16816.F32 R8, R120.reuse, R126, RZ ;  /* 0x0000007e7808723c */ /* 0x040fe600000018ff */
[----:B------:R-:W-:Y:S03]  /*c770*/  LDSM.16.M88.4 R124, [R169+0x3c00] ;  /* 0x003c0000a97c783b */ /* 0x000fe60000000200 */
[C---:B---3--:R-:W-:Y:S06]  /*c780*/  HMMA.16816.F32 R12, R120.reuse, R128, RZ ;  /* 0x00000080780c723c */ /* 0x048fec00000018ff */
[C---:B------:R-:W-:Y:S01]  /*c790*/  HMMA.16816.F32 R16, R120.reuse, R130, RZ ;  /* 0x000000827810723c */ /* 0x040fe200000018ff */
[----:B------:R-:W-:Y:S05]  /*c7a0*/  LDSM.16.M88.4 R128, [R169+0x4000] ;  /* 0x00400000a980783b */ /* 0x000fea0000000200 */
[C---:B----4-:R-:W-:Y:S06]  /*c7b0*/  HMMA.16816.F32 R20, R120.reuse, R132, RZ ;  /* 0x000000847814723c */ /* 0x050fec00000018ff */
[C---:B------:R-:W-:Y:S01]  /*c7c0*/  HMMA.16816.F32 R24, R120.reuse, R134, RZ ;  /* 0x000000867818723c */ /* 0x040fe200000018ff */
[----:B------:R-:W-:Y:S05]  /*c7d0*/  LDSM.16.M88.4 R132, [R169+0x4c00] ;  /* 0x004c0000a984783b */ /* 0x000fea0000000200 */
[C---:B-----5:R-:W-:Y:S06]  /*c7e0*/  HMMA.16816.F32 R28, R120.reuse, R136, RZ ;  /* 0x00000088781c723c */ /* 0x060fec00000018ff */
[C---:B------:R-:W-:Y:S01]  /*c7f0*/  HMMA.16816.F32 R32, R120.reuse, R138, RZ ;  /* 0x0000008a7820723c */ /* 0x040fe200000018ff */
[----:B------:R-:W-:Y:S05]  /*c800*/  LDSM.16.M88.4 R136, [R172+0x5c00] ;  /* 0x005c0000ac88783b */ /* 0x000fea0000000200 */
[C---:B-1----:R-:W-:Y:S06]  /*c810*/  HMMA.16816.F32 R36, R120.reuse, R140, RZ ;  /* 0x0000008c7824723c */ /* 0x042fec00000018ff */
[C---:B------:R-:W-:Y:S06]  /*c820*/  HMMA.16816.F32 R40, R120.reuse, R142, RZ ;  /* 0x0000008e7828723c */ /* 0x040fec00000018ff */
[C---:B------:R-:W-:Y:S06]  /*c830*/  HMMA.16816.F32 R44, R120.reuse, R144, RZ ;  /* 0x00000090782c723c */ /* 0x040fec00000018ff */
[C---:B------:R-:W-:Y:S06]  /*c840*/  HMMA.16816.F32 R48, R120.reuse, R146, RZ ;  /* 0x000000927830723c */ /* 0x040fec00000018ff */
[C---:B------:R-:W-:Y:S06]  /*c850*/  HMMA.16816.F32 R52, R120.reuse, R148, RZ ;  /* 0x000000947834723c */ /* 0x040fec00000018ff */
[C---:B------:R-:W-:Y:S06]  /*c860*/  HMMA.16816.F32 R56, R120.reuse, R150, RZ ;  /* 0x000000967838723c */ /* 0x040fec00000018ff */
[C---:B------:R-:W-:Y:S06]  /*c870*/  HMMA.16816.F32 R60, R120.reuse, R152, RZ ;  /* 0x00000098783c723c */ /* 0x040fec00000018ff */
[----:B------:R-:W-:Y:S01]  /*c880*/  HMMA.16816.F32 R64, R120, R154, RZ ;  /* 0x0000009a7840723c */ /* 0x000fe200000018ff */
[----:B------:R-:W1:Y:S05]  /*c890*/  LDSM.16.M88.4 R120, [R169+0x3800] ;  /* 0x00380000a978783b */ /* 0x000e6a0000000200 */
[C---:B--2---:R-:W-:Y:S06]  /*c8a0*/  HMMA.16816.F32 R4, R156.reuse, R160, R4 ;  /* 0x000000a09c04723c */ /* 0x044fec0000001804 */
[C---:B------:R-:W-:Y:S06]  /*c8b0*/  HMMA.16816.F32 R8, R156.reuse, R162, R8 ;  /* 0x000000a29c08723c */ /* 0x040fec0000001808 */
[C---:B------:R-:W-:Y:S06]  /*c8c0*/  HMMA.16816.F32 R12, R156.reuse, R164, R12 ;  /* 0x000000a49c0c723c */ /* 0x040fec000000180c */
[C---:B------:R-:W-:Y:S06]  /*c8d0*/  HMMA.16816.F32 R16, R156.reuse, R166, R16 ;  /* 0x000000a69c10723c */ /* 0x040fec0000001810 */
[C---:B-1----:R-:W-:Y:S06]  /*c8e0*/  HMMA.16816.F32 R20, R156.reuse, R120, R20 ;  /* 0x000000789c14723c */ /* 0x042fec0000001814 */
[C---:B------:R-:W-:Y:S01]  /*c8f0*/  HMMA.16816.F32 R24, R156.reuse, R122, R24 ;  /* 0x0000007a9c18723c */ /* 0x040fe20000001818 */
[----:B------:R-:W1:Y:S05]  /*c900*/  LDSM.16.M88.4 R120, [R169+0x4400] ;  /* 0x00440000a978783b */ /* 0x000e6a0000000200 */
[C---:B------:R-:W-:Y:S06]  /*c910*/  HMMA.16816.F32 R28, R156.reuse, R124, R28 ;  /* 0x0000007c9c1c723c */ /* 0x040fec000000181c */
[C---:B------:R-:W-:Y:S01]  /*c920*/  HMMA.16816.F32 R32, R156.reuse, R126, R32 ;  /* 0x0000007e9c20723c */ /* 0x040fe20000001820 */
[----:B------:R-:W2:Y:S05]  /*c930*/  LDSM.16.M88.4 R124, [R169+0x4800] ;  /* 0x00480000a97c783b */ /* 0x000eaa0000000200 */
[C---:B------:R-:W-:Y:S06]  /*c940*/  HMMA.16816.F32 R36, R156.reuse, R128, R36 ;  /* 0x000000809c24723c */ /* 0x040fec0000001824 */
        /* <DEDUP_REMOVED lines=9> */
[----:B------:R-:W-:Y:S01]  /*c9e0*/  HMMA.16816.F32 R64, R156, R134, R64 ;  /* 0x000000869c40723c */ /* 0x000fe20000001840 */
[----:B------:R-:W2:Y:S05]  /*c9f0*/  LDSM.16.M88.4 R132, [R172+0x5800] ;  /* 0x00580000ac84783b */ /* 0x000eaa0000000200 */
        /* <DEDUP_REMOVED lines=10> */
[C---:B------:R-:W-:Y:S01]  /*caa0*/  HMMA.16816.F32 R32, R120.reuse, R138, R32 ;  /* 0x0000008a7820723c */ /* 0x040fe20000001820 */
[----:B------:R-:W4:Y:S05]  /*cab0*/  LDSM.16.M88.4 R136, [R172+0x6c00] ;  /* 0x006c0000ac88783b */ /* 0x000f2a0000000200 */
[C---:B-1----:R-:W-:Y:S06]  /*cac0*/  HMMA.16816.F32 R36, R120.reuse, R124, R36 ;  /* 0x0000007c7824723c */ /* 0x042fec0000001824 */
[C---:B------:R-:W-:Y:S01]  /*cad0*/  HMMA.16816.F32 R40, R120.reuse, R126, R40 ;  /* 0x0000007e7828723c */ /* 0x040fe20000001828 */
[----:B------:R-:W-:Y:S05]  /*cae0*/  LDSM.16.M88.4 R124, [R171+0x1000] ;  /* 0x00100000ab7c783b */ /* 0x000fea0000000200 */
[C---:B---3--:R-:W-:Y:S06]  /*caf0*/  HMMA.16816.F32 R44, R120.reuse, R128, R44 ;  /* 0x00000080782c723c */ /* 0x048fec000000182c */
[C---:B------:R-:W-:Y:S01]  /*cb00*/  HMMA.16816.F32 R48, R120.reuse, R130, R48 ;  /* 0x000000827830723c */ /* 0x040fe20000001830 */
[----:B------:R-:W1:Y:S05]  /*cb10*/  LDSM.16.M88.4 R128, [R169+0x5000] ;  /* 0x00500000a980783b */ /* 0x000e6a0000000200 */
[C---:B--2---:R-:W-:Y:S06]  /*cb20*/  HMMA.16816.F32 R52, R120.reuse, R132, R52 ;  /* 0x000000847834723c */ /* 0x044fec0000001834 */
[C---:B------:R-:W-:Y:S01]  /*cb30*/  HMMA.16816.F32 R56, R120.reuse, R134, R56 ;  /* 0x000000867838723c */ /* 0x040fe20000001838 */
[----:B------:R-:W2:Y:S05]  /*cb40*/  LDSM.16.M88.4 R132, [R169+0x5400] ;  /* 0x00540000a984783b */ /* 0x000eaa0000000200 */
[C---:B----4-:R-:W-:Y:S06]  /*cb50*/  HMMA.16816.F32 R60, R120.reuse, R136, R60 ;  /* 0x00000088783c723c */ /* 0x050fec000000183c */
[----:B------:R-:W-:Y:S01]  /*cb60*/  HMMA.16816.F32 R64, R120, R138, R64 ;  /* 0x0000008a7840723c */ /* 0x000fe20000001840 */
[----:B------:R-:W3:Y:S04]  /*cb70*/  LDSM.16.M88.4 R120, [R169+0x5800] ;  /* 0x00580000a978783b */ /* 0x000ee80000000200 */
[----:B------:R-:W-:Y:S01]  /*cb80*/  LDSM.16.M88.4 R136, [R169+0x6000] ;  /* 0x00600000a988783b */ /* 0x000fe20000000200 */
[C---:B-1----:R-:W-:Y:S06]  /*cb90*/  HMMA.16816.F32 R4, R124.reuse, R128, R4 ;  /* 0x000000807c04723c */ /* 0x042fec0000001804 */
[C---:B------:R-:W-:Y:S01]  /*cba0*/  HMMA.16816.F32 R8, R124.reuse, R130, R8 ;  /* 0x000000827c08723c */ /* 0x040fe20000001808 */
[----:B------:R-:W1:Y:S05]  /*cbb0*/  LDSM.16.M88.4 R128, [R169+0x5c00] ;  /* 0x005c0000a980783b */ /* 0x000e6a0000000200 */
[C---:B--2---:R-:W-:Y:S06]  /*cbc0*/  HMMA.16816.F32 R12, R124.reuse, R132, R12 ;  /* 0x000000847c0c723c */ /* 0x044fec000000180c */
[C---:B------:R-:W-:Y:S01]  /*cbd0*/  HMMA.16816.F32 R16, R124.reuse, R134, R16 ;  /* 0x000000867c10723c */ /* 0x040fe20000001810 */
[----:B------:R-:W-:Y:S05]  /*cbe0*/  LDSM.16.M88.4 R132, [R169+0x6c00] ;  /* 0x006c0000a984783b */ /* 0x000fea0000000200 */
[C---:B---3--:R-:W-:Y:S06]  /*cbf0*/  HMMA.16816.F32 R20, R124.reuse, R120, R20 ;  /* 0x000000787c14723c */ /* 0x048fec0000001814 */
[C---:B------:R-:W-:Y:S01]  /*cc00*/  HMMA.16816.F32 R24, R124.reuse, R122, R24 ;  /* 0x0000007a7c18723c */ /* 0x040fe20000001818 */
[----:B------:R-:W2:Y:S05]  /*cc10*/  LDSM.16.M88.4 R120, [R169+0x6400] ;  /* 0x00640000a978783b */ /* 0x000eaa0000000200 */
[C---:B-1----:R-:W-:Y:S06]  /*cc20*/  HMMA.16816.F32 R28, R124.reuse, R128, R28 ;  /* 0x000000807c1c723c */ /* 0x042fec000000181c */
[C---:B------:R-:W-:Y:S01]  /*cc30*/  HMMA.16816.F32 R32, R124.reuse, R130, R32 ;  /* 0x000000827c20723c */ /* 0x040fe20000001820 */
[----:B------:R-:W1:Y:S05]  /*cc40*/  LDSM.16.M88.4 R128, [R169+0x6800] ;  /* 0x00680000a980783b */ /* 0x000e6a0000000200 */
[C---:B------:R-:W-:Y:S06]  /*cc50*/  HMMA.16816.F32 R36, R124.reuse, R136, R36 ;  /* 0x000000887c24723c */ /* 0x040fec0000001824 */
[C---:B------:R-:W-:Y:S01]  /*cc60*/  HMMA.16816.F32 R40, R124.reuse, R138, R40 ;  /* 0x0000008a7c28723c */ /* 0x040fe20000001828 */
[----:B------:R-:W-:Y:S05]  /*cc70*/  LDSM.16.M88.4 R136, [R172+0x7400] ;  /* 0x00740000ac88783b */ /* 0x000fea0000000200 */
[C---:B--2---:R-:W-:Y:S06]  /*cc80*/  HMMA.16816.F32 R44, R124.reuse, R120, R44 ;  /* 0x000000787c2c723c */ /* 0x044fec000000182c */
[C---:B------:R-:W-:Y:S01]  /*cc90*/  HMMA.16816.F32 R48, R124.reuse, R122, R48 ;  /* 0x0000007a7c30723c */ /* 0x040fe20000001830 */
[----:B------:R-:W-:Y:S05]  /*cca0*/  LDSM.16.M88.4 R120, [R173+0x2000] ;  /* 0x00200000ad78783b */ /* 0x000fea0000000200 */
[C---:B-1----:R-:W-:Y:S06]  /*ccb0*/  HMMA.16816.F32 R52, R124.reuse, R128, R52 ;  /* 0x000000807c34723c */ /* 0x042fec0000001834 */
[C---:B------:R-:W-:Y:S01]  /*ccc0*/  HMMA.16816.F32 R56, R124.reuse, R130, R56 ;  /* 0x000000827c38723c */ /* 0x040fe20000001838 */
[----:B------:R-:W1:Y:S05]  /*ccd0*/  LDSM.16.M88.4 R128, [R172+0x7000] ;  /* 0x00700000ac80783b */ /* 0x000e6a0000000200 */
[C---:B------:R-:W-:Y:S06]  /*cce0*/  HMMA.16816.F32 R60, R124.reuse, R132, R60 ;  /* 0x000000847c3c723c */ /* 0x040fec000000183c */
[----:B------:R-:W-:Y:S01]  /*ccf0*/  HMMA.16816.F32 R64, R124, R134, R64 ;  /* 0x000000867c40723c */ /* 0x000fe20000001840 */
[----:B------:R-:W2:Y:S04]  /*cd00*/  LDSM.16.M88.4 R124, [R172+0x7800] ;  /* 0x00780000ac7c783b */ /* 0x000ea80000000200 */
[----:B------:R-:W3:Y:S01]  /*cd10*/  LDSM.16.M88.4 R132, [R172+0x7c00] ;  /* 0x007c0000ac84783b */ /* 0x000ee20000000200 */
        /* <DEDUP_REMOVED lines=8> */
[----:B------:R-:W2:Y:S05]  /*cda0*/  LDSM.16.M88.4 R124, [R172+0x8400] ;  /* 0x00840000ac7c783b */ /* 0x000eaa0000000200 */
[C---:B---3--:R-:W-:Y:S06]  /*cdb0*/  HMMA.16816.F32 R28, R120.reuse, R132, R28 ;  /* 0x00000084781c723c */ /* 0x048fec000000181c */
[C---:B------:R-:W-:Y:S01]  /*cdc0*/  HMMA.16816.F32 R32, R120.reuse, R134, R32 ;  /* 0x000000867820723c */ /* 0x040fe20000001820 */
[----:B------:R-:W3:Y:S05]  /*cdd0*/  LDSM.16.M88.4 R132, [R172+0x8c00] ;  /* 0x008c0000ac84783b */ /* 0x000eea0000000200 */
        /* <DEDUP_REMOVED lines=9> */
[C---:B---3--:R-:W-:Y:S06]  /*ce70*/  HMMA.16816.F32 R60, R120.reuse, R132, R60 ;  /* 0x00000084783c723c */ /* 0x048fec000000183c */
        /* <DEDUP_REMOVED lines=14> */
[----:B------:R-:W1:Y:S01]  /*cf60*/  LDSM.16.M88.4 R128, [R169+0x8800] ;  /* 0x00880000a980783b */ /* 0x000e620000000200 */
[----:B------:R-:W-:Y:S04]  /*cf70*/  DEPBAR.LE SB0, 0x0 ;  /* 0x000080000000791a */ /* 0x000fe80000000000 */
[C---:B------:R-:W-:Y:S01]  /*cf80*/  HMMA.16816.F32 R36, R124.reuse, R132, R36 ;  /* 0x000000847c24723c */ /* 0x040fe20000001824 */
[----:B------:R-:W-:Y:S05]  /*cf90*/  BAR.SYNC.DEFER_BLOCKING 0x0 ;  /* 0x0000000000007b1d */ /* 0x000fea0000010000 */
[C---:B------:R-:W-:Y:S06]  /*cfa0*/  HMMA.16816.F32 R40, R124.reuse, R134, R40 ;  /* 0x000000867c28723c */ /* 0x040fec0000001828 */
[C---:B--2---:R-:W-:Y:S06]  /*cfb0*/  HMMA.16816.F32 R44, R124.reuse, R120, R44 ;  /* 0x000000787c2c723c */ /* 0x044fec000000182c */
[C---:B------:R-:W-:Y:S06]  /*cfc0*/  HMMA.16816.F32 R48, R124.reuse, R122, R48 ;  /* 0x0000007a7c30723c */ /* 0x040fec0000001830 */
[C---:B-1----:R-:W-:Y:S06]  /*cfd0*/  HMMA.16816.F32 R52, R124.reuse, R128, R52 ;  /* 0x000000807c34723c */ /* 0x042fec0000001834 */
[C---:B------:R-:W-:Y:S06]  /*cfe0*/  HMMA.16816.F32 R56, R124.reuse, R130, R56 ;  /* 0x000000827c38723c */ /* 0x040fec0000001838 */
[C---:B------:R-:W-:Y:S06]  /*cff0*/  HMMA.16816.F32 R60, R124.reuse, R136, R60 ;  /* 0x000000887c3c723c */ /* 0x040fec000000183c */
[----:B------:R-:W-:Y:S01]  /*d000*/  HMMA.16816.F32 R64, R124, R138, R64 ;  /* 0x0000008a7c40723c */ /* 0x000fe20000001840 */
[----:B------:R-:W-:Y:S11]  /*d010*/  @!UPT UIADD3 URZ, URZ, URZ, URZ ;  /* 0x0000003f3f3ff290 */ /* 0x000ff6000fffe03f */
[----:B------:R-:W-:Y:S01]  /*d020*/  @!UPT UIADD3 URZ, URZ, URZ, URZ ;  /* 0x0000003f3f3ff290 */ /* 0x000fe2000fffe03f */
[----:B------:R-:W-:Y:S11]  /*d030*/  @!P0 BRA `(.L_x_740) ;  /* 0x0000000800788947 */ /* 0x000ff60003800000 */
[----:B------:R-:W-:Y:S04]  /*d040*/  ULEA UR6, -UR7, URZ, 0x7 ;  /* 0x0000003f07067291 */ /* 0x000fe8000f8e393f */
[----:B------:R-:W-:Y:S02]  /*d050*/  USHF.R.S32.HI UR5, URZ, 0x1f, UR6 ;  /* 0x0000001f3f057899 */ /* 0x000fe40008011406 */
[----:B------:R-:W-:Y:S04]  /*d060*/  MOV R124, UR6 ;  /* 0x00000006007c7c02 */ /* 0x000fe80008000f00 */
[----:B------:R-:W-:Y:S01]  /*d070*/  MOV R119, UR5 ;  /* 0x0000000500777c02 */ /* 0x000fe20008000f00 */
[----:B------:R-:W-:Y:S06]  /*d080*/  @!P6 BRA `(.L_x_741) ;  /* 0x0000000000f8e947 */ /* 0x000fec0003800000 */
[----:B------:R-:W1:Y:S01]  /*d090*/  LDC R0, c[0x0][0x380] ;  /* 0x0000e000ff007b82 */ /* 0x000e620000000800 */
[----:B------:R-:W-:Y:S05]  /*d0a0*/  SHF.L.U32 R127, R181, 0x7, RZ ;  /* 0x00000007b57f7819 */ /* 0x000fea00000006ff */
[C---:B------:R-:W-:Y:S02]  /*d0b0*/  VIADD R125, R127.reuse, 0xffffff00 ;  /* 0xffffff007f7d7836 */ /* 0x040fe40000000000 */
[----:B------:R-:W-:Y:S03]  /*d0c0*/  VIADD R127, R127, 0xffffff80 ;  /* 0xffffff807f7f7836 */ /* 0x000fe60000000000 */
[----:B------:R-:W-:Y:S02]  /*d0d0*/  IABS R121, R125 ;  /* 0x0000007d00797213 */ /* 0x000fe40000000000 */
[-C--:B-1----:R-:W-:Y:S02]  /*d0e0*/  IABS R116, R0.reuse ;  /* 0x0000000000747213 */ /* 0x082fe40000000000 */
[----:B------:R-:W-:Y:S02]  /*d0f0*/  LOP3.LUT R125, R125, R0, RZ, 0x3c, !PT ;  /* 0x000000007d7d7212 */ /* 0x000fe400078e3cff */
[----:B------:R-:W1:Y:S10]  /*d100*/  I2F.RP R118, R116 ;  /* 0x0000007400767306 */ /* 0x000e740000209400 */
[----:B-1----:R-:W1:Y:S02]  /*d110*/  MUFU.RCP R2, R118 ;  /* 0x0000007600027308 */ /* 0x002e640000001000 */
[----:B-1----:R-:W-:Y:S08]  /*d120*/  VIADD R122, R2, 0xffffffe ;  /* 0x0ffffffe027a7836 */ /* 0x002ff00000000000 */
[----:B------:R-:W1:Y:S02]  /*d130*/  F2I.FTZ.U32.TRUNC.NTZ R123, R122 ;  /* 0x0000007a007b7305 */ /* 0x000e64000021f000 */
[--C-:B-1----:R-:W-:Y:S01]  /*d140*/  IMAD.MOV R119, RZ, RZ, -R123.reuse ;  /* 0x000000ffff777224 */ /* 0x102fe200078e0a7b */
[----:B------:R-:W-:Y:S03]  /*d150*/  MOV R122, RZ ;  /* 0x000000ff007a7202 */ /* 0x000fe60000000f00 */
[----:B------:R-:W-:Y:S04]  /*d160*/  IMAD R2, R119, R116, RZ ;  /* 0x0000007477027224 */ /* 0x000fe800078e02ff */
[----:B------:R-:W-:Y:S01]  /*d170*/  IMAD.HI.U32 R2, R123, R2, R122 ;  /* 0x000000027b027227 */ /* 0x000fe200078e007a */
[----:B------:R-:W-:Y:S02]  /*d180*/  IABS R123, R127 ;  /* 0x0000007f007b7213 */ /* 0x000fe40000000000 */
[----:B------:R-:W-:Y:S03]  /*d190*/  LOP3.LUT R127, R127, R0, RZ, 0x3c, !PT ;  /* 0x000000007f7f7212 */ /* 0x000fe600078e3cff */
[C---:B------:R-:W-:Y:S04]  /*d1a0*/  IMAD.HI.U32 R118, R2.reuse, R121, RZ ;  /* 0x0000007902767227 */ /* 0x040fe800078e00ff */
[----:B------:R-:W-:Y:S02]  /*d1b0*/  IMAD.MOV R119, RZ, RZ, -R118 ;  /* 0x000000ffff777224 */ /* 0x000fe400078e0a76 */
[----:B------:R-:W-:Y:S04]  /*d1c0*/  IMAD.HI.U32 R2, R2, R123, RZ ;  /* 0x0000007b02027227 */ /* 0x000fe800078e00ff */
[C---:B------:R-:W-:Y:S02]  /*d1d0*/  IMAD R121, R116.reuse, R119, R121 ;  /* 0x0000007774797224 */ /* 0x040fe400078e0279 */
[----:B------:R-:W-:Y:S03]  /*d1e0*/  IMAD.MOV R119, RZ, RZ, -R2 ;  /* 0x000000ffff777224 */ /* 0x000fe600078e0a02 */
[C---:B------:R-:W-:Y:S01]  /*d1f0*/  ISETP.GT.U32.AND P0, PT, R116.reuse, R121, PT ;  /* 0x000000797400720c */ /* 0x040fe20003f04070 */
[C---:B------:R-:W-:Y:S05]  /*d200*/  IMAD R123, R116.reuse, R119, R123 ;  /* 0x00000077747b7224 */ /* 0x040fea00078e027b */
[----:B------:R-:W-:Y:S07]  /*d210*/  ISETP.GT.U32.AND P1, PT, R116, R123, PT ;  /* 0x0000007b7400720c */ /* 0x000fee0003f24070 */
[-C--:B------:R-:W-:Y:S01]  /*d220*/  @!P0 IADD3 R121, R121, -R116.reuse, RZ ;  /* 0x8000007479798210 */ /* 0x080fe20007ffe0ff */
[----:B------:R-:W-:Y:S03]  /*d230*/  @!P0 VIADD R118, R118, 0x1 ;  /* 0x0000000176768836 */ /* 0x000fe60000000000 */
[-C--:B------:R-:W-:Y:S02]  /*d240*/  ISETP.GE.U32.AND P5, PT, R121, R116.reuse, PT ;  /* 0x000000747900720c */ /* 0x080fe40003fa6070 */
[----:B------:R-:W-:Y:S01]  /*d250*/  @!P1 IADD3 R2, R2, 0x1, RZ ;  /* 0x0000000102029810 */ /* 0x000fe20007ffe0ff */
[----:B------:R-:W-:Y:S01]  /*d260*/  @!P1 IMAD.IADD R123, R123, 0x1, -R116 ;  /* 0x000000017b7b9824 */ /* 0x000fe200078e0a74 */
[----:B------:R-:W-:Y:S04]  /*d270*/  ISETP.GE.AND P1, PT, R125, RZ, PT ;  /* 0x000000ff7d00720c */ /* 0x000fe80003f26270 */
[----:B------:R-:W-:Y:S02]  /*d280*/  ISETP.GE.U32.AND P0, PT, R123, R116, PT ;  /* 0x000000747b00720c */ /* 0x000fe40003f06070 */
[----:B------:R-:W-:Y:S03]  /*d290*/  LOP3.LUT R123, RZ, R0, RZ, 0x33, !PT ;  /* 0x00000000ff7b7212 */ /* 0x000fe600078e33ff */
[----:B------:R-:W-:Y:S01]  /*d2a0*/  @P5 VIADD R118, R118, 0x1 ;  /* 0x0000000176765836 */ /* 0x000fe20000000000 */
[----:B------:R-:W-:Y:S04]  /*d2b0*/  ISETP.GE.AND P5, PT, R127, RZ, PT ;  /* 0x000000ff7f00720c */ /* 0x000fe80003fa6270 */
[----:B------:R-:W-:Y:S03]  /*d2c0*/  @!P1 IADD3 R118, -R118, RZ, RZ ;  /* 0x000000ff76769210 */ /* 0x000fe60007ffe1ff */
[----:B------:R-:W-:Y:S01]  /*d2d0*/  @P0 VIADD R2, R2, 0x1 ;  /* 0x0000000102020836 */ /* 0x000fe20000000000 */
[----:B------:R-:W-:Y:S04]  /*d2e0*/  ISETP.NE.AND P0, PT, R0, RZ, PT ;  /* 0x000000ff0000720c */ /* 0x000fe80003f05270 */
[----:B------:R-:W-:Y:S01]  /*d2f0*/  SEL R119, R123, R118, !P0 ;  /* 0x000000767b777207 */ /* 0x000fe20004000000 */
[----:B------:R-:W-:Y:S03]  /*d300*/  @!P5 IMAD.MOV R2, RZ, RZ, -R2 ;  /* 0x000000ffff02d224 */ /* 0x000fe600078e0a02 */
[----:B------:R-:W-:Y:S02]  /*d310*/  LEA R128, P1, R119, R186, 0x2 ;  /* 0x000000ba77807211 */ /* 0x000fe400078210ff */
[----:B------:R-:W-:Y:S02]  /*d320*/  SEL R123, R123, R2, !P0 ;  /* 0x000000027b7b7207 */ /* 0x000fe40004000000 */
[-C--:B------:R-:W-:Y:S01]  /*d330*/  LEA.HI.X.SX32 R129, R119, R187.reuse, 0x2, P1 ;  /* 0x000000bb77817211 */ /* 0x080fe200008f16ff */
[----:B------:R-:W1:Y:S01]  /*d340*/  LDC R2, c[0x0][0x24c] ;  /* 0x00009300ff027b82 */ /* 0x000e620000000800 */
[C---:B------:R-:W-:Y:S03]  /*d350*/  LEA R126, P0, R123.reuse, R186, 0x2 ;  /* 0x000000ba7b7e7211 */ /* 0x040fe600078010ff */
[----:B------:R-:W2:Y:S01]  /*d360*/  LDG.E R116, desc[UR10][R128.64] ;  /* 0x0000000a80747981 */ /* 0x000ea2000c1e1900 */
[C---:B------:R-:W-:Y:S01]  /*d370*/  LEA.HI.X.SX32 R127, R123.reuse, R187, 0x2, P0 ;  /* 0x000000bb7b7f7211 */ /* 0x040fe200000f16ff */
[----:B------:R-:W-:Y:S02]  /*d380*/  IMAD.IADD R123, R123, 0x1, -R119 ;  /* 0x000000017b7b7824 */ /* 0x000fe400078e0a77 */
[----:B------:R-:W3:Y:S02]  /*d390*/  LDC.64 R118, c[0x0][0x230] ;  /* 0x00008c00ff767b82 */ /* 0x000ee40000000a00 */
[----:B------:R-:W-:Y:S01]  /*d3a0*/  IMAD R0, R123, R0, -0x80 ;  /* 0xffffff807b007424 */ /* 0x000fe200078e0200 */
[----:B------:R-:W2:Y:S03]  /*d3b0*/  LDG.E R121, desc[UR10][R126.64] ;  /* 0x0000000a7e797981 */ /* 0x000ea6000c1e1900 */
[C---:B------:R-:W-:Y:S01]  /*d3c0*/  IMAD.WIDE.U32 R124, R0.reuse, UR7, RZ ;  /* 0x00000007007c7c25 */ /* 0x040fe2000f8e00ff */
[----:B------:R-:W-:Y:S05]  /*d3d0*/  SHF.R.S32.HI R123, RZ, 0x1f, R0 ;  /* 0x0000001fff7b7819 */ /* 0x000fea0000011400 */
[----:B------:R-:W-:Y:S04]  /*d3e0*/  IMAD R123, R123, UR7, RZ ;  /* 0x000000077b7b7c24 */ /* 0x000fe8000f8e02ff */
[----:B-1----:R-:W-:Y:S04]  /*d3f0*/  IMAD R123, R0, R2, R123 ;  /* 0x00000002007b7224 */ /* 0x002fe800078e027b */
[----:B------:R-:W-:Y:S01]  /*d400*/  IMAD.IADD R125, R125, 0x1, R123 ;  /* 0x000000017d7d7824 */ /* 0x000fe200078e027b */
[----:B--2---:R-:W-:Y:S04]  /*d410*/  IADD3 R116, -R121, R116, RZ ;  /* 0x0000007479747210 */ /* 0x004fe80007ffe1ff */
[----:B------:R-:W-:Y:S01]  /*d420*/  SHF.R.S32.HI R121, RZ, 0x1f, R116 ;  /* 0x0000001fff797819 */ /* 0x000fe20000011474 */
[CC--:B---3--:R-:W-:Y:S04]  /*d430*/  IMAD.WIDE.U32 R124, R116.reuse, R118.reuse, R124 ;  /* 0x00000076747c7225 */ /* 0x0c8fe800078e007c */
[----:B------:R-:W-:Y:S04]  /*d440*/  IMAD R121, R121, R118, RZ ;  /* 0x0000007679797224 */ /* 0x000fe800078e02ff */
[----:B------:R-:W-:Y:S05]  /*d450*/  IMAD R121, R116, R119, R121 ;  /* 0x0000007774797224 */ /* 0x000fea00078e0279 */
[----:B------:R-:W-:Y:S07]  /*d460*/  IADD3 R119, R125, R121, RZ ;  /* 0x000000797d777210 */ /* 0x000fee0007ffe0ff */
.L_x_741:
[----:B------:R1:W-:Y:S01]  /*d470*/  @P4 STS [R182+0x3004], RZ ;  /* 0x003004ffb6004388 */ /* 0x0003e20000000800 */
[C---:B------:R-:W-:Y:S02]  /*d480*/  LEA R126, P1, R124.reuse, R192, 0x1 ;  /* 0x000000c07c7e7211 */ /* 0x040fe400078208ff */
[----:B------:R-:W-:Y:S01]  /*d490*/  IADD3 R121, P0, R177, R124, RZ ;  /* 0x0000007cb1797210 */ /* 0x000fe20007f1e0ff */
[----:B------:R1:W-:Y:S01]  /*d4a0*/  @P4 STS.64 [R182+0x3008], RZ ;  /* 0x003008ffb6004388 */ /* 0x0003e20000000a00 */
[-CC-:B------:R-:W-:Y:S02]  /*d4b0*/  LEA.HI.X R127, R124, R191.reuse, R119.reuse, 0x1, P1 ;  /* 0x000000bf7c7f7211 */ /* 0x180fe400008f0c77 */
[CC--:B------:R-:W-:Y:S01]  /*d4c0*/  @!P4 LEA R124, P5, R121.reuse, R192.reuse, 0x1 ;  /* 0x000000c0797cc211 */ /* 0x0c0fe200078a08ff */
[----:B------:R1:W-:Y:S01]  /*d4d0*/  @P4 STS [R182+0x3000], RZ ;  /* 0x003000ffb6004388 */ /* 0x0003e20000000800 */
[CC--:B------:R-:W-:Y:S01]  /*d4e0*/  @!P3 LEA R122, P1, R121.reuse, R192.reuse, 0x1 ;  /* 0x000000c0797ab211 */ /* 0x0c0fe200078208ff */
[C---:B------:R-:W-:Y:S01]  /*d4f0*/  IMAD.X R2, R176.reuse, 0x1, R119, P0 ;  /* 0x00000001b0027824 */ /* 0x040fe200000e0677 */
[CC--:B------:R-:W-:Y:S01]  /*d500*/  @!P2 LEA R120, P0, R121.reuse, R192.reuse, 0x1 ;  /* 0x000000c07978a211 */ /* 0x0c0fe200078008ff */
[----:B------:R-:W-:Y:S01]  /*d510*/  @!PT LDS RZ, [RZ] ;  /* 0x00000000fffff984 */ /* 0x000fe20000000800 */
[----:B------:R-:W-:Y:S01]  /*d520*/  @!PT LDS RZ, [RZ] ;  /* 0x00000000fffff984 */ /* 0x000fe20000000800 */
[----:B------:R-:W-:Y:S01]  /*d530*/  @!PT LDS RZ, [RZ] ;  /* 0x00000000fffff984 */ /* 0x000fe20000000800 */
[----:B------:R1:W-:Y:S03]  /*d540*/  @!P4 LDGSTS.E.BYPASS.LTC128B.128 [R182+0x3000], desc[UR10][R126.64] ;  /* 0x030000007eb6cfae */ /* 0x0003e6000b901d4a */
[CCC-:B------:R-:W-:Y:S01]  /*d550*/  @!P4 LEA.HI.X R125, R121.reuse, R191.reuse, R2.reuse, 0x1, P5 ;  /* 0x000000bf797dc211 */ /* 0x1c0fe200028f0c02 */
[----:B------:R1:W-:Y:S01]  /*d560*/  @P3 STS.128 [R182+0x5000], RZ ;  /* 0x005000ffb6003388 */ /* 0x0003e20000000c00 */
[--C-:B------:R-:W-:Y:S02]  /*d570*/  @!P3 LEA.HI.X R123, R121, R191, R2.reuse, 0x1, P1 ;  /* 0x000000bf797bb211 */ /* 0x100fe400008f0c02 */
[----:B------:R-:W-:Y:S01]  /*d580*/  IADD3 R119, P5, R177, R121, RZ ;  /* 0x00000079b1777210 */ /* 0x000fe20007fbe0ff */
[----:B------:R-:W-:Y:S01]  /*d590*/  @!PT LDS RZ, [RZ] ;  /* 0x00000000fffff984 */ /* 0x000fe20000000800 */
[----:B------:R-:W-:Y:S01]  /*d5a0*/  @!PT LDS RZ, [RZ] ;  /* 0x00000000fffff984 */ /* 0x000fe20000000800 */
[----:B------:R-:W-:Y:S01]  /*d5b0*/  @!PT LDS RZ, [RZ] ;  /* 0x00000000fffff984 */ /* 0x000fe20000000800 */
[----:B------:R1:W-:Y:S01]  /*d5c0*/  @!P3 LDGSTS.E.BYPASS.LTC128B.128 [R182+0x5000], desc[UR10][R126.64+0x40] ;  /* 0x050000407eb6bfae */ /* 0x0003e2000b901d4a */
[-CC-:B------:R-:W-:Y:S02]  /*d5d0*/  @!P2 LEA.HI.X R121, R121, R191.reuse, R2.reuse, 0x1, P0 ;  /* 0x000000bf7979a211 */ /* 0x180fe400000f0c02 */
[CC--:B------:R-:W-:Y:S01]  /*d5e0*/  @!P3 LEA R128, P1, R119.reuse, R192.reuse, 0x1 ;  /* 0x000000c07780b211 */ /* 0x0c0fe200078208ff */
[----:B------:R1:W-:Y:S01]  /*d5f0*/  @P2 STS.128 [R182+0x7000], RZ ;  /* 0x007000ffb6002388 */ /* 0x0003e20000000c00 */
[CC--:B------:R-:W-:Y:S01]  /*d600*/  @!P2 LEA R118, P0, R119.reuse, R192.reuse, 0x1 ;  /* 0x000000c07776a211 */ /* 0x0c0fe200078008ff */
[----:B------:R-:W-:Y:S01]  /*d610*/  IMAD.X R2, R176, 0x1, R2, P5 ;  /* 0x00000001b0027824 */ /* 0x000fe200028e0602 */
        /* <DEDUP_REMOVED lines=16> */
[-C--:B------:R-:W-:Y:S01]  /*d720*/  @!P2 LEA R136, P0, R0, R192.reuse, 0x1 ;  /* 0x000000c00088a211 */ /* 0x080fe200078008ff */
[----:B------:R-:W-:Y:S01]  /*d730*/  IMAD.X R2, R176, 0x1, R2, P5 ;  /* 0x00000001b0027824 */ /* 0x000fe200028e0602 */
[C---:B------:R-:W-:Y:S01]  /*d740*/  @!P4 LEA R134, P5, R0.reuse, R192, 0x1 ;  /* 0x000000c00086c211 */ /* 0x040fe200078a08ff */
[----:B------:R-:W-:Y:S01]  /*d750*/  @!PT LDS RZ, [RZ] ;  /* 0x00000000fffff984 */ /* 0x000fe20000000800 */
[----:B------:R-:W-:Y:S01]  /*d760*/  @!PT LDS RZ, [RZ] ;  /* 0x00000000fffff984 */ /* 0x000fe20000000800 */
[----:B------:R-:W-:Y:S01]  /*d770*/  @!PT LDS RZ, [RZ] ;  /* 0x00000000fffff984 */ /* 0x000fe20000000800 */
[----:B------:R1:W-:Y:S01]  /*d780*/  @!P3 LDGSTS.E.BYPASS.LTC128B.128 [R182+0x5800], desc[UR10][R122.64+0x40] ;  /* 0x058000407ab6bfae */ /* 0x0003e2000b901d4a */
[----:B------:R-:W-:Y:S02]  /*d790*/  IMAD.MOV.U32 R192, RZ, RZ, R126 ;  /* 0x000000ffffc07224 */ /* 0x000fe400078e007e */
[CCC-:B------:R-:W-:Y:S01]  /*d7a0*/  @!P4 LEA.HI.X R135, R0.reuse, R191.reuse, R2.reuse, 0x1, P5 ;  /* 0x000000bf0087c211 */ /* 0x1c0fe200028f0c02 */
[----:B------:R1:W-:Y:S01]  /*d7b0*/  @P2 STS.128 [R182+0x7800], RZ ;  /* 0x007800ffb6002388 */ /* 0x0003e20000000c00 */
[CCC-:B------:R-:W-:Y:S02]  /*d7c0*/  @!P3 LEA.HI.X R133, R0.reuse, R191.reuse, R2.reuse, 0x1, P1 ;  /* 0x000000bf0085b211 */ /* 0x1c0fe400008f0c02 */
[----:B------:R-:W-:Y:S01]  /*d7d0*/  @!P2 LEA.HI.X R137, R0, R191, R2, 0x1, P0 ;  /* 0x000000bf0089a211 */ /* 0x000fe200000f0c02 */
[----:B------:R-:W-:Y:S01]  /*d7e0*/  @!PT LDS RZ, [RZ] ;  /* 0x00000000fffff984 */ /* 0x000fe20000000800 */
[----:B------:R-:W-:Y:S01]  /*d7f0*/  @!PT LDS RZ, [RZ] ;  /* 0x00000000fffff984 */ /* 0x000fe20000000800 */
[----:B------:R-:W-:Y:S01]  /*d800*/  @!PT LDS RZ, [RZ] ;  /* 0x00000000fffff984 */ /* 0x000fe20000000800 */
[----:B------:R1:W-:Y:S01]  /*d810*/  @!P2 LDGSTS.E.BYPASS.LTC128B.128 [R182+0x7800], desc[UR10][R120.64+0x80] ;  /* 0x0780008078b6afae */ /* 0x0003e2000b901d4a */
[----:B------:R-:W-:Y:S03]  /*d820*/  IMAD.MOV.U32 R191, RZ, RZ, R127 ;  /* 0x000000ffffbf7224 */ /* 0x000fe600078e007f */
[----:B------:R1:W-:Y:S04]  /*d830*/  @P4 STS.128 [R182+0x4000], RZ ;  /* 0x004000ffb6004388 */ /* 0x0003e80000000c00 */
        /* <DEDUP_REMOVED lines=29> */
[----:B------:R-:W0:Y:S02]  /*da10*/  LDGDEPBAR ;  /* 0x00000000000079af */ /* 0x000e240000000000 */
.L_x_740:
[----:B------:R-:W-:Y:S01]  /*da20*/  FMNMX.FTZ R0, R4, R117, !PT ;  /* 0x0000007504007209 */ /* 0x000fe20007810000 */
[----:B-1----:R-:W-:Y:S01]  /*da30*/  LDSM.16.MT88.4 R128, [R170+0xb000] ;  /* 0x00b00000aa80783b */ /* 0x002fe20000004200 */
[----:B------:R-:W-:Y:S02]  /*da40*/  FMNMX.FTZ R2, R6, R3, !PT ;  /* 0x0000000306027209 */ /* 0x000fe40007810000 */
        /* <DEDUP_REMOVED lines=58> */
[----:B------:R-:W-:Y:S04]  /*ddf0*/  FMNMX.FTZ R0, R64, R119, !PT ;  /* 0x0000007740007209 */ /* 0x000fe80007810000 */
[----:B------:R-:W-:Y:S02]  /*de00*/  FMNMX.FTZ R118, R65, R0, !PT ;  /* 0x0000000041767209 */ /* 0x000fe40007810000 */
[----:B------:R-:W-:Y:S03]  /*de10*/  FMNMX.FTZ R0, R66, R123, !PT ;  /* 0x0000007b42007209 */ /* 0x000fe60007810000 */
[----:B------:R-:W-:Y:S01]  /*de20*/  SHFL.BFLY PT, R123, R118, 0x2, 0x1f ;  /* 0x0c401f00767b7f89 */ /* 0x000fe200000e0000 */
[----:B------:R-:W-:Y:S07]  /*de30*/  FMNMX.FTZ R121, R67, R0, !PT ;  /* 0x0000000043797209 */ /* 0x000fee0007810000 */
[----:B------:R-:W1:Y:S02]  /*de40*/  SHFL.BFLY PT, R0, R121, 0x2, 0x1f ;  /* 0x0c401f0079007f89 */ /* 0x000e6400000e0000 */
[----:B-1----:R-:W-:Y:S02]  /*de50*/  FMNMX.FTZ R119, R121, R0, !PT ;  /* 0x0000000079777209 */ /* 0x002fe40007810000 */
[----:B------:R-:W-:Y:S04]  /*de60*/  FMNMX.FTZ R125, R118, R123, !PT ;  /* 0x0000007b767d7209 */ /* 0x000fe80007810000 */
[----:B------:R-:W-:Y:S08]  /*de70*/  LDSM.16.MT88.4 R120, [R170+0x9000] ;  /* 0x00900000aa78783b */ /* 0x000ff00000004200 */
[----:B------:R-:W1:Y:S08]  /*de80*/  SHFL.BFLY PT, R2, R125, 0x1, 0x1f ;  /* 0x0c201f007d027f89 */ /* 0x000e7000000e0000 */
[----:B------:R-:W2:Y:S01]  /*de90*/  SHFL.BFLY PT, R0, R119, 0x1, 0x1f ;  /* 0x0c201f0077007f89 */ /* 0x000ea200000e0000 */
[----:B-1----:R-:W-:Y:S07]  /*dea0*/  FMNMX.FTZ R2, R125, R2, !PT ;  /* 0x000000027d027209 */ /* 0x002fee0007810000 */
[----:B------:R-:W1:Y:S01]  /*deb0*/  LDSM.16.MT88.4 R124, [R168+0x9000] ;  /* 0x00900000a87c783b */ /* 0x000e620000004200 */
[----:B--2---:R-:W-:Y:S01]  /*dec0*/  FMNMX.FTZ R0, R119, R0, !PT ;  /* 0x0000000077007209 */ /* 0x004fe20007810000 */
[C---:B------:R-:W-:Y:S01]  /*ded0*/  FMUL.FTZ R132, R2.reuse, UR4 ;  /* 0x0000000402847c20 */ /* 0x040fe20008410000 */
[C---:B------:R-:W-:Y:S01]  /*dee0*/  FSETP.NEU.FTZ.AND P0, PT, R2.reuse, -INF , PT ;  /* 0xff8000000200780b */ /* 0x040fe20003f1d000 */
[----:B------:R-:W-:Y:S02]  /*def0*/  FADD.FTZ R116, -R2, R117 ;  /* 0x0000007502747221 */ /* 0x000fe40000010100 */
[----:B------:R-:W-:Y:S01]  /*df00*/  FMUL.FTZ R119, R0, UR4 ;  /* 0x0000000400777c20 */ /* 0x000fe20008410000 */
[----:B------:R-:W-:Y:S01]  /*df10*/  FSEL R132, R132, RZ, P0 ;  /* 0x000000ff84847208 */ /* 0x000fe20000000000 */
[C---:B------:R-:W-:Y:S01]  /*df20*/  FADD.FTZ R3, -R0.reuse, R3 ;  /* 0x0000000300037221 */ /* 0x040fe20000010100 */
[----:B------:R-:W-:Y:S01]  /*df30*/  FSETP.NEU.FTZ.AND P0, PT, R0, -INF , PT ;  /* 0xff8000000000780b */ /* 0x000fe20003f1d000 */
[----:B------:R-:W-:Y:S02]  /*df40*/  FMUL.FTZ R117, R116, UR4 ;  /* 0x0000000474757c20 */ /* 0x000fe40008410000 */
[--C-:B------:R-:W-:Y:S01]  /*df50*/  FFMA.FTZ R143, R4, UR4, -R132.reuse ;  /* 0x00000004048f7c23 */ /* 0x100fe20008010884 */
[----:B------:R-:W-:Y:S01]  /*df60*/  FSEL R119, R119, RZ, P0 ;  /* 0x000000ff77777208 */ /* 0x000fe20000000000 */
[--C-:B------:R-:W-:Y:S01]  /*df70*/  FFMA.FTZ R139, R5, UR4, -R132.reuse ;  /* 0x00000004058b7c23 */ /* 0x100fe20008010884 */
[--C-:B------:R-:W-:Y:S01]  /*df80*/  FFMA.FTZ R137, R8, UR4, -R132.reuse ;  /* 0x0000000408897c23 */ /* 0x100fe20008010884 */
[--C-:B------:R-:W-:Y:S01]  /*df90*/  FFMA.FTZ R134, R9, UR4, -R132.reuse ;  /* 0x0000000409867c23 */ /* 0x100fe20008010884 */
[----:B------:R-:W-:Y:S01]  /*dfa0*/  FMUL.FTZ R118, R3, UR4 ;  /* 0x0000000403767c20 */ /* 0x000fe20008410000 */
[--C-:B------:R-:W-:Y:S01]  /*dfb0*/  FFMA.FTZ R142, R6, UR4, -R119.reuse ;  /* 0x00000004068e7c23 */ /* 0x100fe20008010877 */
[--C-:B------:R-:W-:Y:S01]  /*dfc0*/  FFMA.FTZ R141, R7, UR4, -R119.reuse ;  /* 0x00000004078d7c23 */ /* 0x100fe20008010877 */
[--C-:B------:R-:W-:Y:S01]  /*dfd0*/  FFMA.FTZ R138, R10, UR4, -R119.reuse ;  /* 0x000000040a8a7c23 */ /* 0x100fe20008010877 */
[--C-:B------:R-:W-:Y:S01]  /*dfe0*/  FFMA.FTZ R135, R11, UR4, -R119.reuse ;  /* 0x000000040b877c23 */ /* 0x100fe20008010877 */
[----:B------:R-:W2:Y:S01]  /*dff0*/  MUFU.EX2 R116, R117 ;  /* 0x0000007500747308 */ /* 0x000ea20000000800 */
[--C-:B------:R-:W-:Y:S01]  /*e000*/  FFMA.FTZ R136, R12, UR4, -R132.reuse ;  /* 0x000000040c887c23 */ /* 0x100fe20008010884 */
[--C-:B------:R-:W-:Y:S01]  /*e010*/  FFMA.FTZ R133, R13, UR4, -R132.reuse ;  /* 0x000000040d857c23 */ /* 0x100fe20008010884 */
[--C-:B------:R-:W-:Y:S01]  /*e020*/  FFMA.FTZ R140, R14, UR4, -R119.reuse ;  /* 0x000000040e8c7c23 */ /* 0x100fe20008010877 */
[--C-:B------:R-:W-:Y:S01]  /*e030*/  FFMA.FTZ R5, R15, UR4, -R119.reuse ;  /* 0x000000040f057c23 */ /* 0x100fe20008010877 */
[--C-:B------:R-:W-:Y:S01]  /*e040*/  FFMA.FTZ R6, R16, UR4, -R132.reuse ;  /* 0x0000000410067c23 */ /* 0x100fe20008010884 */
[--C-:B------:R-:W-:Y:S01]  /*e050*/  FFMA.FTZ R7, R17, UR4, -R132.reuse ;  /* 0x0000000411077c23 */ /* 0x100fe20008010884 */
[--C-:B------:R-:W-:Y:S03]  /*e060*/  FFMA.FTZ R145, R37, UR4, -R132.reuse ;  /* 0x0000000425917c23 */ /* 0x100fe60008010884 */
[----:B------:R-:W3:Y:S01]  /*e070*/  MUFU.EX2 R3, R118 ;  /* 0x0000007600037308 */ /* 0x000ee20000000800 */
[--C-:B------:R-:W-:Y:S01]  /*e080*/  FFMA.FTZ R147, R38, UR4, -R119.reuse ;  /* 0x0000000426937c23 */ /* 0x100fe20008010877 */
[--C-:B------:R-:W-:Y:S01]  /*e090*/  FFMA.FTZ R149, R41, UR4, -R132.reuse ;  /* 0x0000000429957c23 */ /* 0x100fe20008010884 */
[--C-:B------:R-:W-:Y:S01]  /*e0a0*/  FFMA.FTZ R151, R42, UR4, -R119.reuse ;  /* 0x000000042a977c23 */ /* 0x100fe20008010877 */
[--C-:B------:R-:W-:Y:S01]  /*e0b0*/  FFMA.FTZ R146, R43, UR4, -R119.reuse ;  /* 0x000000042b927c23 */ /* 0x100fe20008010877 */
[--C-:B------:R-:W-:Y:S01]  /*e0c0*/  FFMA.FTZ R144, R40, UR4, -R132.reuse ;  /* 0x0000000428907c23 */ /* 0x100fe20008010884 */
[--C-:B------:R-:W-:Y:S01]  /*e0d0*/  FFMA.FTZ R60, R60, UR4, -R132.reuse ;  /* 0x000000043c3c7c23 */ /* 0x100fe20008010884 */
[----:B------:R-:W-:Y:S03]  /*e0e0*/  FFMA.FTZ R64, R64, UR4, -R132 ;  /* 0x0000000440407c23 */ /* 0x000fe60008010884 */
[----:B------:R-:W-:Y:S01]  /*e0f0*/  MUFU.EX2 R143, R143 ;  /* 0x0000008f008f7308 */ /* 0x000fe20000000800 */
[C---:B--2---:R-:W-:Y:S01]  /*e100*/  FMUL.FTZ R8, R116.reuse, R112 ;  /* 0x0000007074087220 */ /* 0x044fe20000410000 */
[C---:B------:R-:W-:Y:S01]  /*e110*/  FMUL.FTZ R9, R116.reuse, R113 ;  /* 0x0000007174097220 */ /* 0x040fe20000410000 */
[C---:B------:R-:W-:Y:S01]  /*e120*/  FMUL.FTZ R68, R116.reuse, R68 ;  /* 0x0000004474447220 */ /* 0x040fe20000410000 */
[C---:B------:R-:W-:Y:S01]  /*e130*/  FMUL.FTZ R69, R116.reuse, R69 ;  /* 0x0000004574457220 */ /* 0x040fe20000410000 */
[C---:B------:R-:W-:Y:S01]  /*e140*/  FMUL.FTZ R72, R116.reuse, R72 ;  /* 0x0000004874487220 */ /* 0x040fe20000410000 */
[C---:B------:R-:W-:Y:S01]  /*e150*/  FMUL.FTZ R73, R116.reuse, R73 ;  /* 0x0000004974497220 */ /* 0x040fe20000410000 */
[C---:B------:R-:W-:Y:S03]  /*e160*/  FMUL.FTZ R76, R116.reuse, R76 ;  /* 0x0000004c744c7220 */ /* 0x040fe60000410000 */
[----:B------:R-:W2:Y:S01]  /*e170*/  MUFU.EX2 R139, R139 ;  /* 0x0000008b008b7308 */ /* 0x000ea20000000800 */
[C---:B---3--:R-:W-:Y:S01]  /*e180*/  FMUL.FTZ R10, R3.reuse, R114 ;  /* 0x00000072030a7220 */ /* 0x048fe20000410000 */
[C---:B------:R-:W-:Y:S01]  /*e190*/  FMUL.FTZ R11, R3.reuse, R115 ;  /* 0x00000073030b7220 */ /* 0x040fe20000410000 */
[C---:B------:R-:W-:Y:S01]  /*e1a0*/  FMUL.FTZ R70, R3.reuse, R70 ;  /* 0x0000004603467220 */ /* 0x040fe20000410000 */
[C---:B------:R-:W-:Y:S01]  /*e1b0*/  FMUL.FTZ R71, R3.reuse, R71 ;  /* 0x0000004703477220 */ /* 0x040fe20000410000 */
[C---:B------:R-:W-:Y:S01]  /*e1c0*/  FMUL.FTZ R74, R3.reuse, R74 ;  /* 0x0000004a034a7220 */ /* 0x040fe20000410000 */
[C---:B------:R-:W-:Y:S01]  /*e1d0*/  FMUL.FTZ R75, R3.reuse, R75 ;  /* 0x0000004b034b7220 */ /* 0x040fe20000410000 */
[C---:B------:R-:W-:Y:S03]  /*e1e0*/  FMUL.FTZ R77, R116.reuse, R77 ;  /* 0x0000004d744d7220 */ /* 0x040fe60000410000 */
[----:B------:R-:W-:Y:S01]  /*e1f0*/  MUFU.EX2 R142, R142 ;  /* 0x0000008e008e7308 */ /* 0x000fe20000000800 */
[C---:B------:R-:W-:Y:S01]  /*e200*/  FMUL.FTZ R78, R3.reuse, R78 ;  /* 0x0000004e034e7220 */ /* 0x040fe20000410000 */
[C---:B------:R-:W-:Y:S01]  /*e210*/  FMUL.FTZ R79, R3.reuse, R79 ;  /* 0x0000004f034f7220 */ /* 0x040fe20000410000 */
[C---:B------:R-:W-:Y:S01]  /*e220*/  FMUL.FTZ R80, R116.reuse, R80 ;  /* 0x0000005074507220 */ /* 0x040fe20000410000 */
[C---:B------:R-:W-:Y:S01]  /*e230*/  FMUL.FTZ R81, R116.reuse, R81 ;  /* 0x0000005174517220 */ /* 0x040fe20000410000 */
[C---:B------:R-:W-:Y:S01]  /*e240*/  FMUL.FTZ R82, R3.reuse, R82 ;  /* 0x0000005203527220 */ /* 0x040fe20000410000 */
[----:B------:R-:W-:Y:S01]  /*e250*/  FMUL.FTZ R83, R3, R83 ;  /* 0x0000005303537220 */ /* 0x000fe20000410000 */
[C---:B------:R-:W-:Y:S03]  /*e260*/  FMUL.FTZ R84, R116.reuse, R84 ;  /* 0x0000005474547220 */ /* 0x040fe60000410000 */
[----:B------:R-:W3:Y:S01]  /*e270*/  MUFU.EX2 R141, R141 ;  /* 0x0000008d008d7308 */ /* 0x000ee20000000800 */
[----:B--2---:R-:W-:Y:S01]  /*e280*/  F2FP.F16.F32.PACK_AB R112, R139, R143 ;  /* 0x0000008f8b70723e */ /* 0x004fe200000000ff */
        /* <DEDUP_REMOVED lines=11> */
[----:B------:R-:W-:Y:S01]  /*e340*/  FMUL.FTZ R95, R3, R95 ;  /* 0x0000005f035f7220 */ /* 0x000fe20000410000 */
[C---:B------:R-:W-:Y:S01]  /*e350*/  FMUL.FTZ R12, R116.reuse, R108 ;  /* 0x0000006c740c7220 */ /* 0x040fe20000410000 */
[C---:B------:R-:W-:Y:S03]  /*e360*/  FMUL.FTZ R13, R116.reuse, R109 ;  /* 0x0000006d740d7220 */ /* 0x040fe60000410000 */
[----:B------:R-:W2:Y:S01]  /*e370*/  MUFU.EX2 R134, R134 ;  /* 0x0000008600867308 */ /* 0x000ea20000000800 */
[----:B---3--:R-:W-:Y:S01]  /*e380*/  F2FP.F16.F32.PACK_AB R113, R141, R142 ;  /* 0x0000008e8d71723e */ /* 0x008fe200000000ff */
[C---:B------:R-:W-:Y:S01]  /*e390*/  FMUL.FTZ R14, R3.reuse, R110 ;  /* 0x0000006e030e7220 */ /* 0x040fe20000410000 */
[C---:B------:R-:W-:Y:S01]  /*e3a0*/  FMUL.FTZ R15, R3.reuse, R111 ;  /* 0x0000006f030f7220 */ /* 0x040fe20000410000 */
[C---:B------:R-:W-:Y:S01]  /*e3b0*/  FMUL.FTZ R96, R116.reuse, R96 ;  /* 0x0000006074607220 */ /* 0x040fe20000410000 */
[----:B------:R-:W-:Y:S01]  /*e3c0*/  LDSM.16.MT88.4 R108, [R170+0x9400] ;  /* 0x00940000aa6c783b */ /* 0x000fe20000004200 */
        /* <DEDUP_REMOVED lines=8> */
[----:B------:R-:W-:Y:S01]  /*e450*/  FFMA.FTZ R118, R19, UR4, -R119 ;  /* 0x0000000413767c23 */ /* 0x000fe20008010877 */
[----:B------:R-:W-:Y:S03]  /*e460*/  FMUL.FTZ R16, R116, R104 ;  /* 0x0000006874107220 */ /* 0x000fe60000410000 */
[----:B------:R-:W3:Y:S01]  /*e470*/  MUFU.EX2 R135, R135 ;  /* 0x0000008700877308 */ /* 0x000ee20000000800 */
[----:B--2---:R-:W-:Y:S01]  /*e480*/  F2FP.F16.F32.PACK_AB R114, R134, R137 ;  /* 0x000000898672723e */ /* 0x004fe200000000ff */
[C---:B------:R-:W-:Y:S01]  /*e490*/  FMUL.FTZ R17, R116.reuse, R105 ;  /* 0x0000006974117220 */ /* 0x040fe20000410000 */
[----:B------:R-:W-:Y:S01]  /*e4a0*/  FMUL.FTZ R19, R3, R107 ;  /* 0x0000006b03137220 */ /* 0x000fe20000410000 */
[----:B------:R-:W-:Y:S01]  /*e4b0*/  FFMA.FTZ R143, R116, R193, R143 ;  /* 0x000000c1748f7223 */ /* 0x000fe2000001008f */
[----:B------:R-:W-:Y:S01]  /*e4c0*/  FFMA.FTZ R116, R39, UR4, -R119 ;  /* 0x0000000427747c23 */ /* 0x000fe20008010877 */
[----:B------:R-:W-:Y:S01]  /*e4d0*/  FFMA.FTZ R142, R3, R194, R142 ;  /* 0x000000c2038e7223 */ /* 0x000fe2000001008e */
[----:B------:R-:W-:Y:S03]  /*e4e0*/  ISETP.GT.AND P0, PT, R181, 0x1, PT ;  /* 0x00000001b500780c */ /* 0x000fe60003f04270 */
[----:B------:R-:W-:Y:S01]  /*e4f0*/  MUFU.EX2 R136, R136 ;  /* 0x0000008800887308 */ /* 0x000fe20000000800 */
[----:B------:R-:W-:Y:S01]  /*e500*/  FADD.FTZ R40, R139, R143 ;  /* 0x0000008f8b287221 */ /* 0x000fe20000010000 */
[----:B------:R-:W-:Y:S01]  /*e510*/  FADD.FTZ R141, R141, R142 ;  /* 0x0000008e8d8d7221 */ /* 0x000fe20000010000 */
[----:B------:R-:W-:Y:S07]  /*e520*/  MOV R117, R2 ;  /* 0x0000000200757202 */ /* 0x000fee0000000f00 */
[----:B------:R-:W2:Y:S01]  /*e530*/  MUFU.EX2 R133, R133 ;  /* 0x0000008500857308 */ /* 0x000ea20000000800 */
[C---:B---3--:R-:W-:Y:S01]  /*e540*/  F2FP.F16.F32.PACK_AB R115, R135.reuse, R138 ;  /* 0x0000008a8773723e */ /* 0x048fe200000000ff */
[----:B------:R-:W-:Y:S04]  /*e550*/  FADD.FTZ R138, R138, R141 ;  /* 0x0000008d8a8a7221 */ /* 0x000fe80000010000 */
[----:B------:R-:W-:Y:S02]  /*e560*/  FADD.FTZ R135, R135, R138 ;  /* 0x0000008a87877221 */ /* 0x000fe40000010000 */
[C---:B------:R-:W-:Y:S02]  /*e570*/  HMMA.16816.F32 R8, R112.reuse, R120, R8 ;  /* 0x000000787008723c */ /* 0x040fe40000001808 */
[----:B------:R-:W-:Y:S04]  /*e580*/  MUFU.EX2 R140, R140 ;  /* 0x0000008c008c7308 */ /* 0x000fe80000000800 */
[C---:B------:R-:W-:Y:S01]  /*e590*/  HMMA.16816.F32 R68, R112.reuse, R122, R68 ;  /* 0x0000007a7044723c */ /* 0x040fe20000001844 */
[----:B------:R-:W3:Y:S05]  /*e5a0*/  LDSM.16.MT88.4 R120, [R168+0xb000] ;  /* 0x00b00000a878783b */ /* 0x000eea0000004200 */
[----:B------:R-:W4:Y:S01]  /*e5b0*/  MUFU.EX2 R5, R5 ;  /* 0x0000000500057308 */ /* 0x000f220000000800 */
[----:B--2---:R-:W-:Y:S01]  /*e5c0*/  F2FP.F16.F32.PACK_AB R104, R133, R136 ;  /* 0x000000888568723e */ /* 0x004fe200000000ff */
[C---:B-1----:R-:W-:Y:S08]  /*e5d0*/  HMMA.16816.F32 R72, R112.reuse, R124, R72 ;  /* 0x0000007c7048723c */ /* 0x042ff00000001848 */
[----:B------:R-:W-:Y:S01]  /*e5e0*/  MUFU.EX2 R6, R6 ;  /* 0x0000000600067308 */ /* 0x000fe20000000800 */
[C---:B------:R-:W-:Y:S01]  /*e5f0*/  HMMA.16816.F32 R76, R112.reuse, R126, R76 ;  /* 0x0000007e704c723c */ /* 0x040fe2000000184c */
[----:B------:R-:W1:Y:S05]  /*e600*/  LDSM.16.MT88.4 R124, [R170+0xd000] ;  /* 0x00d00000aa7c783b */ /* 0x000e6a0000004200 */
[C---:B------:R-:W-:Y:S03]  /*e610*/  HMMA.16816.F32 R80, R112.reuse, R128, R80 ;  /* 0x000000807050723c */ /* 0x040fe60000001850 */
[----:B------:R-:W2:Y:S02]  /*e620*/  MUFU.EX2 R7, R7 ;  /* 0x0000000700077308 */ /* 0x000ea40000000800 */
[C---:B----4-:R-:W-:Y:S01]  /*e630*/  F2FP.F16.F32.PACK_AB R105, R5.reuse, R140 ;  /* 0x0000008c0569723e */ /* 0x050fe200000000ff */
[C---:B------:R-:W-:Y:S01]  /*e640*/  HMMA.16816.F32 R84, R112.reuse, R130, R84 ;  /* 0x000000827054723c */ /* 0x040fe20000001854 */
[----:B------:R-:W4:Y:S06]  /*e650*/  LDSM.16.MT88.4 R128, [R168+0xd000] ;  /* 0x00d00000a880783b */ /* 0x000f2c0000004200 */
[----:B------:R-:W-:Y:S01]  /*e660*/  MUFU.EX2 R118, R118 ;  /* 0x0000007600767308 */ /* 0x000fe20000000800 */
[----:B------:R-:W-:Y:S09]  /*e670*/  FADD.FTZ R140, R140, R135 ;  /* 0x000000878c8c7221 */ /* 0x000ff20000010000 */
[----:B------:R-:W-:Y:S01]  /*e680*/  MUFU.EX2 R145, R145 ;  /* 0x0000009100917308 */ /* 0x000fe20000000800 */
[----:B------:R-:W-:Y:S01]  /*e690*/  FADD.FTZ R140, R5, R140 ;  /* 0x0000008c058c7221 */ /* 0x000fe20000010000 */
[C---:B---3--:R-:W-:Y:S08]  /*e6a0*/  HMMA.16816.F32 R88, R112.reuse, R120, R88 ;  /* 0x000000787058723c */ /* 0x048ff00000001858 */
[----:B------:R-:W-:Y:S01]  /*e6b0*/  MUFU.EX2 R147, R147 ;  /* 0x0000009300937308 */ /* 0x000fe20000000800 */
[C---:B------:R-:W-:Y:S01]  /*e6c0*/  HMMA.16816.F32 R92, R112.reuse, R122, R92 ;  /* 0x0000007a705c723c */ /* 0x040fe2000000185c */
[----:B------:R-:W3:Y:S08]  /*e6d0*/  LDSM.16.MT88.4 R120, [R168+0x9400] ;  /* 0x00940000a878783b */ /* 0x000ef00000004200 */
[----:B------:R-:W-:Y:S01]  /*e6e0*/  MUFU.EX2 R116, R116 ;  /* 0x0000007400747308 */ /* 0x000fe20000000800 */
[C---:B-1----:R-:W-:Y:S06]  /*e6f0*/  HMMA.16816.F32 R12, R112.reuse, R124, R12 ;  /* 0x0000007c700c723c */ /* 0x042fec000000180c */
[C---:B------:R-:W-:Y:S03]  /*e700*/  HMMA.16816.F32 R96, R112.reuse, R126, R96 ;  /* 0x0000007e7060723c */ /* 0x040fe60000001860 */
[----:B------:R-:W-:Y:S02]  /*e710*/  MUFU.EX2 R144, R144 ;  /* 0x0000009000907308 */ /* 0x000fe40000000800 */
[--C-:B------:R-:W-:Y:S01]  /*e720*/  FFMA.FTZ R125, R18, UR4, -R119.reuse ;  /* 0x00000004127d7c23 */ /* 0x100fe20008010877 */
[C---:B----4-:R-:W-:Y:S07]  /*e730*/  HMMA.16816.F32 R100, R112.reuse, R128, R100 ;  /* 0x000000807064723c */ /* 0x050fee0000001864 */
[----:B------:R-:W-:Y:S01]  /*e740*/  MUFU.EX2 R149, R149 ;  /* 0x0000009500957308 */ /* 0x000fe20000000800 */
[----:B------:R-:W-:Y:S03]  /*e750*/  FMUL.FTZ R18, R3, R106 ;  /* 0x0000006a03127220 */ /* 0x000fe60000410000 */
[----:B--2---:R-:W-:Y:S01]  /*e760*/  F2FP.F16.F32.PACK_AB R106, R7, R6 ;  /* 0x00000006076a723e */ /* 0x004fe200000000ff */
[--C-:B------:R-:W-:Y:S01]  /*e770*/  FFMA.FTZ R128, R26, UR4, -R119.reuse ;  /* 0x000000041a807c23 */ /* 0x100fe20008010877 */
[--C-:B------:R-:W-:Y:S04]  /*e780*/  FFMA.FTZ R127, R20, UR4, -R132.reuse ;  /* 0x00000004147f7c23 */ /* 0x100fe80008010884 */
[----:B------:R-:W1:Y:S01]  /*e790*/  MUFU.EX2 R125, R125 ;  /* 0x0000007d007d7308 */ /* 0x000e620000000800 */
[----:B------:R-:W-:Y:S01]  /*e7a0*/  HMMA.16816.F32 R16, R112, R130, R16 ;  /* 0x000000827010723c */ /* 0x000fe20000001810 */
[----:B------:R-:W2:Y:S02]  /*e7b0*/  LDSM.16.MT88.4 R112, [R170+0xb400] ;  /* 0x00b40000aa70783b */ /* 0x000ea40000004200 */
[--C-:B------:R-:W-:Y:S01]  /*e7c0*/  FFMA.FTZ R124, R21, UR4, -R132.reuse ;  /* 0x00000004157c7c23 */ /* 0x100fe20008010884 */
[--C-:B------:R-:W-:Y:S01]  /*e7d0*/  FFMA.FTZ R126, R22, UR4, -R119.reuse ;  /* 0x00000004167e7c23 */ /* 0x100fe20008010877 */
[--C-:B------:R-:W-:Y:S01]  /*e7e0*/  FFMA.FTZ R129, R23, UR4, -R119.reuse ;  /* 0x0000000417817c23 */ /* 0x100fe20008010877 */
[--C-:B------:R-:W-:Y:S01]  /*e7f0*/  FFMA.FTZ R3, R44, UR4, -R132.reuse ;  /* 0x000000042c037c23 */ /* 0x100fe20008010884 */
[--C-:B------:R-:W-:Y:S02]  /*e800*/  FFMA.FTZ R131, R24, UR4, -R132.reuse ;  /* 0x0000000418837c23 */ /* 0x100fe40008010884 */
[----:B------:R-:W-:Y:S02]  /*e810*/  MUFU.EX2 R127, R127 ;  /* 0x0000007f007f7308 */ /* 0x000fe40000000800 */
[--C-:B------:R-:W-:Y:S01]  /*e820*/  FFMA.FTZ R130, R32, UR4, -R132.reuse ;  /* 0x0000000420827c23 */ /* 0x100fe20008010884 */
[--C-:B------:R-:W-:Y:S01]  /*e830*/  FFMA.FTZ R44, R45, UR4, -R132.reuse ;  /* 0x000000042d2c7c23 */ /* 0x100fe20008010884 */
[--C-:B------:R-:W-:Y:S01]  /*e840*/  FFMA.FTZ R45, R46, UR4, -R119.reuse ;  /* 0x000000042e2d7c23 */ /* 0x100fe20008010877 */
[--C-:B------:R-:W-:Y:S01]  /*e850*/  FFMA.FTZ R46, R47, UR4, -R119.reuse ;  /* 0x000000042f2e7c23 */ /* 0x100fe20008010877 */
[--C-:B------:R-:W-:Y:S01]  /*e860*/  FFMA.FTZ R47, R48, UR4, -R132.reuse ;  /* 0x00000004302f7c23 */ /* 0x100fe20008010884 */
[----:B-1----:R-:W-:Y:S03]  /*e870*/  F2FP.F16.F32.PACK_AB R107, R118, R125 ;  /* 0x0000007d766b723e */ /* 0x002fe600000000ff */
[----:B------:R-:W1:Y:S01]  /*e880*/  MUFU.EX2 R124, R124 ;  /* 0x0000007c007c7308 */ /* 0x000e620000000800 */
[--C-:B------:R-:W-:Y:S01]  /*e890*/  FFMA.FTZ R48, R49, UR4, -R132.reuse ;  /* 0x0000000431307c23 */ /* 0x100fe20008010884 */
[--C-:B------:R-:W-:Y:S01]  /*e8a0*/  FFMA.FTZ R49, R50, UR4, -R119.reuse ;  /* 0x0000000432317c23 */ /* 0x100fe20008010877 */
[--C-:B------:R-:W-:Y:S01]  /*e8b0*/  FFMA.FTZ R50, R51, UR4, -R119.reuse ;  /* 0x0000000433327c23 */ /* 0x100fe20008010877 */
[--C-:B------:R-:W-:Y:S01]  /*e8c0*/  FFMA.FTZ R51, R52, UR4, -R132.reuse ;  /* 0x0000000434337c23 */ /* 0x100fe20008010884 */
[--C-:B------:R-:W-:Y:S01]  /*e8d0*/  FFMA.FTZ R52, R53, UR4, -R132.reuse ;  /* 0x0000000435347c23 */ /* 0x100fe20008010884 */
[C---:B------:R-:W-:Y:S04]  /*e8e0*/  HMMA.16816.F32 R8, R104.reuse, R108, R8 ;  /* 0x0000006c6808723c */ /* 0x040fe80000001808 */
[----:B------:R-:W-:Y:S01]  /*e8f0*/  MUFU.EX2 R126, R126 ;  /* 0x0000007e007e7308 */ /* 0x000fe20000000800 */
[--C-:B------:R-:W-:Y:S01]  /*e900*/  FFMA.FTZ R53, R54, UR4, -R119.reuse ;  /* 0x0000000436357c23 */ /* 0x100fe20008010877 */
[C---:B------:R-:W-:Y:S01]  /*e910*/  HMMA.16816.F32 R68, R104.reuse, R110, R68 ;  /* 0x0000006e6844723c */ /* 0x040fe20000001844 */
[----:B------:R-:W4:Y:S07]  /*e920*/  LDSM.16.MT88.4 R108, [R168+0xb400] ;  /* 0x00b40000a86c783b */ /* 0x000f2e0000004200 */
[----:B------:R-:W-:Y:S03]  /*e930*/  MUFU.EX2 R51, R51 ;  /* 0x0000003300337308 */ /* 0x000fe60000000800 */
[----:B-1----:R-:W-:Y:S01]  /*e940*/  F2FP.F16.F32.PACK_AB R20, R124, R127 ;  /* 0x0000007f7c14723e */ /* 0x002fe200000000ff */
[C---:B---3--:R-:W-:Y:S03]  /*e950*/  HMMA.16816.F32 R72, R104.reuse, R120, R72 ;  /* 0x000000786848723c */ /* 0x048fe60000001848 */
[--C-:B------:R-:W-:Y:S03]  /*e960*/  FFMA.FTZ R54, R55, UR4, -R119.reuse ;  /* 0x0000000437367c23 */ /* 0x100fe60008010877 */
[C---:B------:R-:W-:Y:S01]  /*e970*/  HMMA.16816.F32 R76, R104.reuse, R122, R76 ;  /* 0x0000007a684c723c */ /* 0x040fe2000000184c */
[----:B------:R-:W1:Y:S01]  /*e980*/  LDSM.16.MT88.4 R120, [R170+0xd400] ;  /* 0x00d40000aa78783b */ /* 0x000e620000004200 */
[----:B------:R-:W-:Y:S03]  /*e990*/  MUFU.EX2 R52, R52 ;  /* 0x0000003400347308 */ /* 0x000fe60000000800 */
[--C-:B------:R-:W-:Y:S01]  /*e9a0*/  FFMA.FTZ R55, R56, UR4, -R132.reuse ;  /* 0x0000000438377c23 */ /* 0x100fe20008010884 */
[C---:B--2---:R-:W-:Y:S06]  /*e9b0*/  HMMA.16816.F32 R80, R104.reuse, R112, R80 ;  /* 0x000000706850723c */ /* 0x044fec0000001850 */
[----:B------:R-:W-:Y:S01]  /*e9c0*/  MUFU.EX2 R53, R53 ;  /* 0x0000003500357308 */ /* 0x000fe20000000800 */
[--C-:B------:R-:W-:Y:S01]  /*e9d0*/  FFMA.FTZ R56, R57, UR4, -R132.reuse ;  /* 0x0000000439387c23 */ /* 0x100fe20008010884 */
[C---:B------:R-:W-:Y:S01]  /*e9e0*/  HMMA.16816.F32 R84, R104.reuse, R114, R84 ;  /* 0x000000726854723c */ /* 0x040fe20000001854 */
[----:B------:R-:W2:Y:S02]  /*e9f0*/  LDSM.16.MT88.4 R112, [R168+0xd400] ;  /* 0x00d40000a870783b */ /* 0x000ea40000004200 */
[--C-:B------:R-:W-:Y:S05]  /*ea00*/  FFMA.FTZ R57, R58, UR4, -R119.reuse ;  /* 0x000000043a397c23 */ /* 0x100fea0008010877 */
[----:B------:R-:W-:Y:S03]  /*ea10*/  MUFU.EX2 R54, R54 ;  /* 0x0000003600367308 */ /* 0x000fe60000000800 */
[--C-:B------:R-:W-:Y:S01]  /*ea20*/  FFMA.FTZ R58, R59, UR4, -R119.reuse ;  /* 0x000000043b3a7c23 */ /* 0x100fe20008010877 */
[----:B------:R-:W-:Y:S01]  /*ea30*/  FFMA.FTZ R59, R61, UR4, -R132 ;  /* 0x000000043d3b7c23 */ /* 0x000fe20008010884 */
[--C-:B------:R-:W-:Y:S01]  /*ea40*/  FFMA.FTZ R61, R62, UR4, -R119.reuse ;  /* 0x000000043e3d7c23 */ /* 0x100fe20008010877 */
[----:B------:R-:W-:Y:S01]  /*ea50*/  FFMA.FTZ R62, R63, UR4, -R119 ;  /* 0x000000043f3e7c23 */ /* 0x000fe20008010877 */
[----:B------:R-:W-:Y:S03]  /*ea60*/  FADD.FTZ R125, R125, R140 ;  /* 0x0000008c7d7d7221 */ /* 0x000fe60000010000 */
[----:B------:R-:W-:Y:S01]  /*ea70*/  MUFU.EX2 R55, R55 ;  /* 0x0000003700377308 */ /* 0x000fe20000000800 */
[C---:B----4-:R-:W-:Y:S03]  /*ea80*/  HMMA.16816.F32 R88, R104.reuse, R108, R88 ;  /* 0x0000006c6858723c */ /* 0x050fe60000001858 */
[----:B------:R-:W-:Y:S06]  /*ea90*/  FADD.FTZ R125, R118, R125 ;  /* 0x0000007d767d7221 */ /* 0x000fec0000010000 */
[----:B------:R-:W-:Y:S01]  /*eaa0*/  MUFU.EX2 R56, R56 ;  /* 0x0000003800387308 */ /* 0x000fe20000000800 */
[C---:B------:R-:W-:Y:S01]  /*eab0*/  HMMA.16816.F32 R92, R104.reuse, R110, R92 ;  /* 0x0000006e685c723c */ /* 0x040fe2000000185c */
[----:B------:R-:W3:Y:S05]  /*eac0*/  LDSM.16.MT88.4 R108, [R170+0x9800] ;  /* 0x00980000aa6c783b */ /* 0x000eea0000004200 */
[C---:B-1----:R-:W-:Y:S03]  /*ead0*/  HMMA.16816.F32 R12, R104.reuse, R120, R12 ;  /* 0x00000078680c723c */ /* 0x042fe6000000180c */
[----:B------:R-:W-:Y:S03]  /*eae0*/  MUFU.EX2 R57, R57 ;  /* 0x0000003900397308 */ /* 0x000fe60000000800 */
[C---:B------:R-:W-:Y:S01]  /*eaf0*/  HMMA.16816.F32 R96, R104.reuse, R122, R96 ;  /* 0x0000007a6860723c */ /* 0x040fe20000001860 */
[----:B------:R-:W1:Y:S06]  /*eb00*/  LDSM.16.MT88.4 R120, [R168+0x9800] ;  /* 0x00980000a878783b */ /* 0x000e6c0000004200 */
[----:B------:R-:W-:Y:S01]  /*eb10*/  MUFU.EX2 R58, R58 ;  /* 0x0000003a003a7308 */ /* 0x000fe20000000800 */
[C---:B--2---:R-:W-:Y:S09]  /*eb20*/  HMMA.16816.F32 R100, R104.reuse, R112, R100 ;  /* 0x000000706864723c */ /* 0x044ff20000001864 */
[----:B------:R-:W2:Y:S01]  /*eb30*/  MUFU.EX2 R129, R129 ;  /* 0x0000008100817308 */ /* 0x000ea20000000800 */
[----:B------:R-:W-:Y:S01]  /*eb40*/  HMMA.16816.F32 R16, R104, R114, R16 ;  /* 0x000000726810723c */ /* 0x000fe20000001810 */
[----:B------:R-:W-:Y:S02]  /*eb50*/  LDSM.16.MT88.4 R104, [R168+0xb800] ;  /* 0x00b80000a868783b */ /* 0x000fe40000004200 */
[----:B------:R-:W-:Y:S01]  /*eb60*/  FFMA.FTZ R112, R25, UR4, -R132 ;  /* 0x0000000419707c23 */ /* 0x000fe20008010884 */
[----:B------:R-:W-:Y:S05]  /*eb70*/  FFMA.FTZ R113, R27, UR4, -R119 ;  /* 0x000000041b717c23 */ /* 0x000fea0008010877 */
[----:B------:R-:W-:Y:S01]  /*eb80*/  MUFU.EX2 R131, R131 ;  /* 0x0000008300837308 */ /* 0x000fe20000000800 */
[----:B------:R-:W4:Y:S09]  /*eb90*/  LDSM.16.MT88.4 R24, [R170+0xb800] ;  /* 0x00b80000aa18783b */ /* 0x000f320000004200 */
[----:B------:R-:W5:Y:S01]  /*eba0*/  MUFU.EX2 R112, R112 ;  /* 0x0000007000707308 */ /* 0x000f620000000800 */
[C---:B--2---:R-:W-:Y:S01]  /*ebb0*/  F2FP.F16.F32.PACK_AB R21, R129.reuse, R126 ;  /* 0x0000007e8115723e */ /* 0x044fe200000000ff */
[----:B------:R-:W-:Y:S04]  /*ebc0*/  FADD.FTZ R126, R126, R125 ;  /* 0x0000007d7e7e7221 */ /* 0x000fe80000010000 */
[----:B------:R-:W-:Y:S04]  /*ebd0*/  FADD.FTZ R129, R129, R126 ;  /* 0x0000007e81817221 */ /* 0x000fe80000010000 */
[----:B------:R-:W-:Y:S10]  /*ebe0*/  MUFU.EX2 R113, R113 ;  /* 0x0000007100717308 */ /* 0x000ff40000000800 */
[----:B------:R-:W2:Y:S01]  /*ebf0*/  MUFU.EX2 R128, R128 ;  /* 0x0000008000807308 */ /* 0x000ea20000000800 */
[----:B-----5:R-:W-:Y:S09]  /*ec00*/  F2FP.F16.F32.PACK_AB R22, R112, R131 ;  /* 0x000000837016723e */ /* 0x020ff200000000ff */
[----:B------:R-:W-:Y:S10]  /*ec10*/  MUFU.EX2 R130, R130 ;  /* 0x0000008200827308 */ /* 0x000ff40000000800 */
[----:B------:R-:W-:Y:S01]  /*ec20*/  MUFU.EX2 R151, R151 ;  /* 0x0000009700977308 */ /* 0x000fe20000000800 */
[----:B--2---:R-:W-:Y:S07]  /*ec30*/  F2FP.F16.F32.PACK_AB R23, R113, R128 ;  /* 0x000000807117723e */ /* 0x004fee00000000ff */
[C---:B---3--:R-:W-:Y:S02]  /*ec40*/  HMMA.16816.F32 R8, R20.reuse, R108, R8 ;  /* 0x0000006c1408723c */ /* 0x048fe40000001808 */
[----:B------:R-:W-:Y:S04]  /*ec50*/  MUFU.EX2 R146, R146 ;  /* 0x0000009200927308 */ /* 0x000fe80000000800 */
[C---:B------:R-:W-:Y:S01]  /*ec60*/  HMMA.16816.F32 R68, R20.reuse, R110, R68 ;  /* 0x0000006e1444723c */ /* 0x040fe20000001844 */
[----:B------:R-:W2:Y:S05]  /*ec70*/  LDSM.16.MT88.4 R108, [R170+0xd800] ;  /* 0x00d80000aa6c783b */ /* 0x000eaa0000004200 */
[----:B------:R-:W-:Y:S01]  /*ec80*/  MUFU.EX2 R3, R3 ;  /* 0x0000000300037308 */ /* 0x000fe20000000800 */
[C---:B-1----:R-:W-:Y:S09]  /*ec90*/  HMMA.16816.F32 R72, R20.reuse, R120, R72 ;  /* 0x000000781448723c */ /* 0x042ff20000001848 */
[----:B------:R-:W-:Y:S01]  /*eca0*/  MUFU.EX2 R44, R44 ;  /* 0x0000002c002c7308 */ /* 0x000fe20000000800 */
[C---:B------:R-:W-:Y:S03]  /*ecb0*/  HMMA.16816.F32 R76, R20.reuse, R122, R76 ;  /* 0x0000007a144c723c */ /* 0x040fe6000000184c */
[--C-:B------:R-:W-:Y:S03]  /*ecc0*/  FFMA.FTZ R121, R28, UR4, -R132.reuse ;  /* 0x000000041c797c23 */ /* 0x100fe60008010884 */
[C---:B----4-:R-:W-:Y:S03]  /*ecd0*/  HMMA.16816.F32 R80, R20.reuse, R24, R80 ;  /* 0x000000181450723c */ /* 0x050fe60000001850 */
[----:B------:R-:W-:Y:S02]  /*ece0*/  MUFU.EX2 R45, R45 ;  /* 0x0000002d002d7308 */ /* 0x000fe40000000800 */
[----:B------:R-:W-:Y:S01]  /*ecf0*/  FFMA.FTZ R122, R29, UR4, -R132 ;  /* 0x000000041d7a7c23 */ /* 0x000fe20008010884 */
[C---:B------:R-:W-:Y:S01]  /*ed00*/  HMMA.16816.F32 R84, R20.reuse, R26, R84 ;  /* 0x0000001a1454723c */ /* 0x040fe20000001854 */
[----:B------:R-:W1:Y:S06]  /*ed10*/  LDSM.16.MT88.4 R24, [R168+0xd800] ;  /* 0x00d80000a818783b */ /* 0x000e6c0000004200 */
[----:B------:R-:W-:Y:S01]  /*ed20*/  MUFU.EX2 R121, R121 ;  /* 0x0000007900797308 */ /* 0x000fe20000000800 */
[--C-:B------:R-:W-:Y:S01]  /*ed30*/  FFMA.FTZ R123, R30, UR4, -R119.reuse ;  /* 0x000000041e7b7c23 */ /* 0x100fe20008010877 */
[C---:B------:R-:W-:Y:S03]  /*ed40*/  HMMA.16816.F32 R88, R20.reuse, R104, R88 ;  /* 0x000000681458723c */ /* 0x040fe60000001858 */
[----:B------:R-:W-:Y:S03]  /*ed50*/  FFMA.FTZ R120, R31, UR4, -R119 ;  /* 0x000000041f787c23 */ /* 0x000fe60008010877 */
[C---:B------:R-:W-:Y:S01]  /*ed60*/  HMMA.16816.F32 R92, R20.reuse, R106, R92 ;  /* 0x0000006a145c723c */ /* 0x040fe2000000185c */
[----:B------:R-:W3:Y:S01]  /*ed70*/  LDSM.16.MT88.4 R28, [R170+0x9c00] ;  /* 0x009c0000aa1c783b */ /* 0x000ee20000004200 */
[----:B------:R-:W-:Y:S03]  /*ed80*/  MUFU.EX2 R123, R123 ;  /* 0x0000007b007b7308 */ /* 0x000fe60000000800 */
[----:B------:R-:W-:Y:S01]  /*ed90*/  FADD.FTZ R105, R137, R40 ;  /* 0x0000002889697221 */ /* 0x000fe20000010000 */
[C---:B--2---:R-:W-:Y:S03]  /*eda0*/  HMMA.16816.F32 R12, R20.reuse, R108, R12 ;  /* 0x0000006c140c723c */ /* 0x044fe6000000180c */
[----:B------:R-:W-:Y:S03]  /*edb0*/  LDSM.16.MT88.4 R40, [R168+0xc400] ;  /* 0x00c40000a828783b */ /* 0x000fe60000004200 */
[----:B------:R-:W2:Y:S01]  /*edc0*/  MUFU.EX2 R122, R122 ;  /* 0x0000007a007a7308 */ /* 0x000ea20000000800 */
[----:B------:R-:W-:Y:S01]  /*edd0*/  FADD.FTZ R105, R134, R105 ;  /* 0x0000006986697221 */ /* 0x000fe20000010000 */
[C---:B------:R-:W-:Y:S03]  /*ede0*/  HMMA.16816.F32 R96, R20.reuse, R110, R96 ;  /* 0x0000006e1460723c */ /* 0x040fe60000001860 */
[--C-:B------:R-:W-:Y:S01]  /*edf0*/  FFMA.FTZ R109, R33, UR4, -R132.reuse ;  /* 0x00000004216d7c23 */ /* 0x100fe20008010884 */
[--C-:B------:R-:W-:Y:S03]  /*ee00*/  FFMA.FTZ R108, R34, UR4, -R119.reuse ;  /* 0x00000004226c7c23 */ /* 0x100fe60008010877 */
[----:B------:R-:W-:Y:S01]  /*ee10*/  FFMA.FTZ R111, R35, UR4, -R119 ;  /* 0x00000004236f7c23 */ /* 0x000fe20008010877 */
[----:B------:R-:W4:Y:S01]  /*ee20*/  MUFU.EX2 R120, R120 ;  /* 0x0000007800787308 */ /* 0x000f220000000800 */
[----:B------:R-:W5:Y:S02]  /*ee30*/  LDSM.16.MT88.4 R32, [R168+0x9c00] ;  /* 0x009c0000a820783b */ /* 0x000f640000004200 */
[--C-:B------:R-:W-:Y:S01]  /*ee40*/  FFMA.FTZ R110, R36, UR4, -R132.reuse ;  /* 0x00000004246e7c23 */ /* 0x100fe20008010884 */
[----:B------:R-:W-:Y:S01]  /*ee50*/  FADD.FTZ R136, R136, R105 ;  /* 0x0000006988887221 */ /* 0x000fe20000010000 */
[----:B------:R-:W-:Y:S05]  /*ee60*/  FFMA.FTZ R132, R65, UR4, -R132 ;  /* 0x0000000441847c23 */ /* 0x000fea0008010884 */
[----:B------:R-:W3:Y:S01]  /*ee70*/  MUFU.EX2 R109, R109 ;  /* 0x0000006d006d7308 */ /* 0x000ee20000000800 */
[C---:B-1----:R-:W-:Y:S01]  /*ee80*/  HMMA.16816.F32 R100, R20.reuse, R24, R100 ;  /* 0x000000181464723c */ /* 0x042fe20000001864 */
[----:B------:R-:W-:Y:S02]  /*ee90*/  LDSM.16.MT88.4 R36, [R170+0xc000] ;  /* 0x00c00000aa24783b */ /* 0x000fe40000004200 */
[----:B------:R-:W-:Y:S03]  /*eea0*/  FADD.FTZ R133, R133, R136 ;  /* 0x0000008885857221 */ /* 0x000fe60000010000 */
[----:B------:R-:W-:Y:S03]  /*eeb0*/  HMMA.16816.F32 R16, R20, R26, R16 ;  /* 0x0000001a1410723c */ /* 0x000fe60000001810 */
[----:B------:R-:W-:Y:S01]  /*eec0*/  MUFU.EX2 R108, R108 ;  /* 0x0000006c006c7308 */ /* 0x000fe20000000800 */
[----:B------:R-:W1:Y:S01]  /*eed0*/  LDSM.16.MT88.4 R24, [R170+0xbc00] ;  /* 0x00bc0000aa18783b */ /* 0x000e620000004200 */
[----:B------:R-:W-:Y:S02]  /*eee0*/  FADD.FTZ R6, R6, R133 ;  /* 0x0000008506067221 */ /* 0x000fe40000010000 */
[----:B--2---:R-:W-:Y:S06]  /*eef0*/  F2FP.F16.F32.PACK_AB R20, R122, R121 ;  /* 0x000000797a14723e */ /* 0x004fec00000000ff */
[----:B------:R-:W2:Y:S01]  /*ef00*/  MUFU.EX2 R111, R111 ;  /* 0x0000006f006f7308 */ /* 0x000ea20000000800 */
[----:B----4-:R-:W-:Y:S01]  /*ef10*/  F2FP.F16.F32.PACK_AB R21, R120, R123 ;  /* 0x0000007b7815723e */ /* 0x010fe200000000ff */
[----:B------:R-:W-:Y:S01]  /*ef20*/  FADD.FTZ R6, R7, R6 ;  /* 0x0000000607067221 */ /* 0x000fe20000010000 */
[----:B---3--:R-:W-:Y:S03]  /*ef30*/  F2FP.F16.F32.PACK_AB R22, R109, R130 ;  /* 0x000000826d16723e */ /* 0x008fe600000000ff */
[----:B------:R-:W-:Y:S04]  /*ef40*/  FADD.FTZ R127, R127, R6 ;  /* 0x000000067f7f7221 */ /* 0x000fe80000010000 */
[----:B------:R-:W-:Y:S01]  /*ef50*/  MUFU.EX2 R110, R110 ;  /* 0x0000006e006e7308 */ /* 0x000fe20000000800 */
[----:B------:R-:W-:Y:S04]  /*ef60*/  FADD.FTZ R124, R124, R127 ;  /* 0x0000007f7c7c7221 */ /* 0x000fe80000010000 */
[----:B------:R-:W-:Y:S05]  /*ef70*/  FADD.FTZ R131, R131, R124 ;  /* 0x0000007c83837221 */ /* 0x000fea0000010000 */
[----:B------:R-:W-:Y:S01]  /*ef80*/  MUFU.EX2 R46, R46 ;  /* 0x0000002e002e7308 */ /* 0x000fe20000000800 */
[----:B--2---:R-:W-:Y:S01]  /*ef90*/  F2FP.F16.F32.PACK_AB R23, R111, R108 ;  /* 0x0000006c6f17723e */ /* 0x004fe200000000ff */
[----:B------:R-:W-:Y:S04]  /*efa0*/  FADD.FTZ R6, R112, R131 ;  /* 0x0000008370067221 */ /* 0x000fe80000010000 */
[----:B------:R-:W-:Y:S02]  /*efb0*/  FADD.FTZ R5, R121, R6 ;  /* 0x0000000679057221 */ /* 0x000fe40000010000 */
[C---:B------:R-:W-:Y:S02]  /*efc0*/  HMMA.16816.F32 R8, R20.reuse, R28, R8 ;  /* 0x0000001c1408723c */ /* 0x040fe40000001808 */
[----:B------:R-:W-:Y:S01]  /*efd0*/  MUFU.EX2 R47, R47 ;  /* 0x0000002f002f7308 */ /* 0x000fe20000000800 */
[----:B------:R-:W-:Y:S03]  /*efe0*/  FADD.FTZ R5, R122, R5 ;  /* 0x000000057a057221 */ /* 0x000fe60000010000 */
[C---:B------:R-:W-:Y:S01]  /*eff0*/  HMMA.16816.F32 R68, R20.reuse, R30, R68 ;  /* 0x0000001e1444723c */ /* 0x040fe20000001844 */
[----:B------:R-:W2:Y:S05]  /*f000*/  LDSM.16.MT88.4 R28, [R168+0xbc00] ;  /* 0x00bc0000a81c783b */ /* 0x000eaa0000004200 */
[----:B------:R-:W-:Y:S01]  /*f010*/  MUFU.EX2 R48, R48 ;  /* 0x0000003000307308 */ /* 0x000fe20000000800 */
[----:B------:R-:W-:Y:S01]  /*f020*/  FADD.FTZ R130, R130, R5 ;  /* 0x0000000582827221 */ /* 0x000fe20000010000 */
[C---:B-----5:R-:W-:Y:S08]  /*f030*/  HMMA.16816.F32 R72, R20.reuse, R32, R72 ;  /* 0x000000201448723c */ /* 0x060ff00000001848 */
[----:B------:R-:W-:Y:S01]  /*f040*/  MUFU.EX2 R49, R49 ;  /* 0x0000003100317308 */ /* 0x000fe20000000800 */
[C---:B------:R-:W-:Y:S01]  /*f050*/  HMMA.16816.F32 R76, R20.reuse, R34, R76 ;  /* 0x00000022144c723c */ /* 0x040fe2000000184c */
[----:B------:R-:W3:Y:S02]  /*f060*/  LDSM.16.MT88.4 R32, [R170+0xdc00] ;  /* 0x00dc0000aa20783b */ /* 0x000ee40000004200 */
[----:B------:R-:W-:Y:S03]  /*f070*/  FADD.FTZ R109, R109, R130 ;  /* 0x000000826d6d7221 */ /* 0x000fe60000010000 */
[C---:B-1----:R-:W-:Y:S03]  /*f080*/  HMMA.16816.F32 R80, R20.reuse, R24, R80 ;  /* 0x000000181450723c */ /* 0x042fe60000001850 */
[----:B------:R-:W-:Y:S03]  /*f090*/  MUFU.EX2 R50, R50 ;  /* 0x0000003200327308 */ /* 0x000fe60000000800 */
[C---:B------:R-:W-:Y:S01]  /*f0a0*/  HMMA.16816.F32 R84, R20.reuse, R26, R84 ;  /* 0x0000001a1454723c */ /* 0x040fe20000001854 */
[----:B------:R-:W1:Y:S06]  /*f0b0*/  LDSM.16.MT88.4 R24, [R168+0xdc00] ;  /* 0x00dc0000a818783b */ /* 0x000e6c0000004200 */
[----:B------:R-:W-:Y:S10]  /*f0c0*/  MUFU.EX2 R60, R60 ;  /* 0x0000003c003c7308 */ /* 0x000ff40000000800 */
[----:B------:R-:W4:Y:S01]  /*f0d0*/  MUFU.EX2 R59, R59 ;  /* 0x0000003b003b7308 */ /* 0x000f220000000800 */
[C---:B--2---:R-:W-:Y:S09]  /*f0e0*/  HMMA.16816.F32 R88, R20.reuse, R28, R88 ;  /* 0x0000001c1458723c */ /* 0x044ff20000001858 */
[----:B------:R-:W-:Y:S01]  /*f0f0*/  MUFU.EX2 R61, R61 ;  /* 0x0000003d003d7308 */ /* 0x000fe20000000800 */
[C---:B------:R-:W-:Y:S01]  /*f100*/  HMMA.16816.F32 R92, R20.reuse, R30, R92 ;  /* 0x0000001e145c723c */ /* 0x040fe2000000185c */
[----:B------:R-:W2:Y:S08]  /*f110*/  LDSM.16.MT88.4 R28, [R170+0xa000] ;  /* 0x00a00000aa1c783b */ /* 0x000eb00000004200 */
[----:B------:R-:W5:Y:S02]  /*f120*/  MUFU.EX2 R62, R62 ;  /* 0x0000003e003e7308 */ /* 0x000f640000000800 */
[----:B----4-:R-:W-:Y:S01]  /*f130*/  F2FP.F16.F32.PACK_AB R104, R59, R60 ;  /* 0x0000003c3b68723e */ /* 0x010fe200000000ff */
[C---:B---3--:R-:W-:Y:S06]  /*f140*/  HMMA.16816.F32 R12, R20.reuse, R32, R12 ;  /* 0x00000020140c723c */ /* 0x048fec000000180c */
[C---:B------:R-:W-:Y:S01]  /*f150*/  HMMA.16816.F32 R96, R20.reuse, R34, R96 ;  /* 0x000000221460723c */ /* 0x040fe20000001860 */
[----:B------:R-:W3:Y:S01]  /*f160*/  LDSM.16.MT88.4 R32, [R168+0xa000] ;  /* 0x00a00000a820783b */ /* 0x000ee20000004200 */
[----:B------:R-:W-:Y:S04]  /*f170*/  MUFU.EX2 R63, R64 ;  /* 0x00000040003f7308 */ /* 0x000fe80000000800 */
[C---:B-1----:R-:W-:Y:S06]  /*f180*/  HMMA.16816.F32 R100, R20.reuse, R24, R100 ;  /* 0x000000181464723c */ /* 0x042fec0000001864 */
[----:B------:R-:W1:Y:S01]  /*f190*/  MUFU.EX2 R132, R132 ;  /* 0x0000008400847308 */ /* 0x000e620000000800 */
[----:B-----5:R-:W-:Y:S01]  /*f1a0*/  F2FP.F16.F32.PACK_AB R105, R62, R61 ;  /* 0x0000003d3e69723e */ /* 0x020fe200000000ff */
[----:B------:R-:W-:Y:S01]  /*f1b0*/  HMMA.16816.F32 R16, R20, R26, R16 ;  /* 0x0000001a1410723c */ /* 0x000fe20000001810 */
[----:B------:R-:W4:Y:S06]  /*f1c0*/  LDSM.16.MT88.4 R24, [R168+0xc000] ;  /* 0x00c00000a818783b */ /* 0x000f2c0000004200 */
[C---:B------:R-:W-:Y:S01]  /*f1d0*/  F2FP.F16.F32.PACK_AB R20, R145.reuse, R110 ;  /* 0x0000006e9114723e */ /* 0x040fe200000000ff */
[----:B------:R-:W-:Y:S03]  /*f1e0*/  FADD.FTZ R110, R110, R109 ;  /* 0x0000006d6e6e7221 */ /* 0x000fe60000010000 */
[----:B------:R-:W-:Y:S01]  /*f1f0*/  F2FP.F16.F32.PACK_AB R21, R116, R147 ;  /* 0x000000937415723e */ /* 0x000fe200000000ff */
[----:B------:R-:W-:Y:S01]  /*f200*/  FADD.FTZ R145, R145, R110 ;  /* 0x0000006e91917221 */ /* 0x000fe20000010000 */
[C---:B------:R-:W-:Y:S02]  /*f210*/  F2FP.F16.F32.PACK_AB R22, R149.reuse, R144 ;  /* 0x000000909516723e */ /* 0x040fe400000000ff */
[----:B------:R-:W-:Y:S01]  /*f220*/  F2FP.F16.F32.PACK_AB R23, R146, R151 ;  /* 0x000000979217723e */ /* 0x000fe200000000ff */
[----:B------:R-:W-:Y:S01]  /*f230*/  FADD.FTZ R6, R144, R145 ;  /* 0x0000009190067221 */ /* 0x000fe20000010000 */
[----:B-1----:R-:W-:Y:S03]  /*f240*/  F2FP.F16.F32.PACK_AB R106, R132, R63 ;  /* 0x0000003f846a723e */ /* 0x002fe600000000ff */
[----:B------:R-:W-:Y:S02]  /*f250*/  FADD.FTZ R6, R149, R6 ;  /* 0x0000000695067221 */ /* 0x000fe40000010000 */
[C---:B--2---:R-:W-:Y:S06]  /*f260*/  HMMA.16816.F32 R8, R20.reuse, R28, R8 ;  /* 0x0000001c1408723c */ /* 0x044fec0000001808 */
[C---:B------:R-:W-:Y:S01]  /*f270*/  HMMA.16816.F32 R68, R20.reuse, R30, R68 ;  /* 0x0000001e1444723c */ /* 0x040fe20000001844 */
[----:B------:R-:W1:Y:S05]  /*f280*/  LDSM.16.MT88.4 R28, [R170+0xe000] ;  /* 0x00e00000aa1c783b */ /* 0x000e6a0000004200 */
[C---:B---3--:R-:W-:Y:S06]  /*f290*/  HMMA.16816.F32 R72, R20.reuse, R32, R72 ;  /* 0x000000201448723c */ /* 0x048fec0000001848 */
[C---:B------:R-:W-:Y:S01]  /*f2a0*/  HMMA.16816.F32 R76, R20.reuse, R34, R76 ;  /* 0x00000022144c723c */ /* 0x040fe2000000184c */
[----:B------:R-:W2:Y:S05]  /*f2b0*/  LDSM.16.MT88.4 R32, [R168+0xe000] ;  /* 0x00e00000a820783b */ /* 0x000eaa0000004200 */
[C---:B------:R-:W-:Y:S06]  /*f2c0*/  HMMA.16816.F32 R80, R20.reuse, R36, R80 ;  /* 0x000000241450723c */ /* 0x040fec0000001850 */
[C---:B------:R-:W-:Y:S01]  /*f2d0*/  HMMA.16816.F32 R84, R20.reuse, R38, R84 ;  /* 0x000000261454723c */ /* 0x040fe20000001854 */
[----:B------:R-:W-:Y:S05]  /*f2e0*/  LDSM.16.MT88.4 R36, [R168+0xa400] ;  /* 0x00a40000a824783b */ /* 0x000fea0000004200 */
[C---:B----4-:R-:W-:Y:S06]  /*f2f0*/  HMMA.16816.F32 R88, R20.reuse, R24, R88 ;  /* 0x000000181458723c */ /* 0x050fec0000001858 */
[C---:B------:R-:W-:Y:S01]  /*f300*/  HMMA.16816.F32 R92, R20.reuse, R26, R92 ;  /* 0x0000001a145c723c */ /* 0x040fe2000000185c */
[----:B------:R-:W3:Y:S05]  /*f310*/  LDSM.16.MT88.4 R24, [R170+0xa400] ;  /* 0x00a40000aa18783b */ /* 0x000eea0000004200 */
[C---:B-1----:R-:W-:Y:S06]  /*f320*/  HMMA.16816.F32 R12, R20.reuse, R28, R12 ;  /* 0x0000001c140c723c */ /* 0x042fec000000180c */
[C---:B------:R-:W-:Y:S01]  /*f330*/  HMMA.16816.F32 R96, R20.reuse, R30, R96 ;  /* 0x0000001e1460723c */ /* 0x040fe20000001860 */
[----:B------:R-:W1:Y:S05]  /*f340*/  LDSM.16.MT88.4 R28, [R170+0xc400] ;  /* 0x00c40000aa1c783b */ /* 0x000e6a0000004200 */
[C---:B--2---:R-:W-:Y:S06]  /*f350*/  HMMA.16816.F32 R100, R20.reuse, R32, R100 ;  /* 0x000000201464723c */ /* 0x044fec0000001864 */
[----:B------:R-:W-:Y:S01]  /*f360*/  HMMA.16816.F32 R16, R20, R34, R16 ;  /* 0x000000221410723c */ /* 0x000fe20000001810 */
[----:B------:R-:W2:Y:S06]  /*f370*/  LDSM.16.MT88.4 R32, [R170+0xe400] ;  /* 0x00e40000aa20783b */ /* 0x000eac0000004200 */
[----:B------:R-:W-:Y:S01]  /*f380*/  F2FP.F16.F32.PACK_AB R20, R44, R3 ;  /* 0x000000032c14723e */ /* 0x000fe200000000ff */
[----:B------:R-:W-:Y:S03]  /*f390*/  FADD.FTZ R3, R3, R6 ;  /* 0x0000000603037221 */ /* 0x000fe60000010000 */
[----:B------:R-:W-:Y:S01]  /*f3a0*/  F2FP.F16.F32.PACK_AB R21, R46, R45 ;  /* 0x0000002d2e15723e */ /* 0x000fe200000000ff */
[----:B------:R-:W-:Y:S01]  /*f3b0*/  FADD.FTZ R44, R44, R3 ;  /* 0x000000032c2c7221 */ /* 0x000fe20000010000 */
[----:B------:R-:W-:Y:S02]  /*f3c0*/  F2FP.F16.F32.PACK_AB R22, R48, R47 ;  /* 0x0000002f3016723e */ /* 0x000fe400000000ff */
[----:B------:R-:W-:Y:S01]  /*f3d0*/  F2FP.F16.F32.PACK_AB R23, R50, R49 ;  /* 0x000000313217723e */ /* 0x000fe200000000ff */
[----:B------:R-:W-:Y:S01]  /*f3e0*/  FADD.FTZ R47, R47, R44 ;  /* 0x0000002c2f2f7221 */ /* 0x000fe20000010000 */
[----:B------:R-:W-:Y:S03]  /*f3f0*/  IADD3 R3, R181, -0x1, RZ ;  /* 0xffffffffb5037810 */ /* 0x000fe60007ffe0ff */
[----:B------:R-:W-:Y:S01]  /*f400*/  FADD.FTZ R48, R48, R47 ;  /* 0x0000002f30307221 */ /* 0x000fe20000010000 */
[----:B------:R-:W-:Y:S01]  /*f410*/  MOV R181, R3 ;  /* 0x0000000300b57202 */ /* 0x000fe20000000f00 */
[C---:B---3--:R-:W-:Y:S03]  /*f420*/  HMMA.16816.F32 R8, R20.reuse, R24, R8 ;  /* 0x000000181408723c */ /* 0x048fe60000001808 */
[----:B------:R-:W-:Y:S03]  /*f430*/  MOV R3, R0 ;  /* 0x0000000000037202 */ /* 0x000fe60000000f00 */
[C---:B------:R-:W-:Y:S01]  /*f440*/  HMMA.16816.F32 R68, R20.reuse, R26, R68 ;  /* 0x0000001a1444723c */ /* 0x040fe20000001844 */
[----:B------:R-:W3:Y:S05]  /*f450*/  LDSM.16.MT88.4 R24, [R168+0xe400] ;  /* 0x00e40000a818783b */ /* 0x000eea0000004200 */
[C---:B------:R-:W-:Y:S06]  /*f460*/  HMMA.16816.F32 R72, R20.reuse, R36, R72 ;  /* 0x000000241448723c */ /* 0x040fec0000001848 */
[C---:B------:R-:W-:Y:S01]  /*f470*/  HMMA.16816.F32 R76, R20.reuse, R38, R76 ;  /* 0x00000026144c723c */ /* 0x040fe2000000184c */
[----:B------:R-:W-:Y:S05]  /*f480*/  LDSM.16.MT88.4 R36, [R168+0xa800] ;  /* 0x00a80000a824783b */ /* 0x000fea0000004200 */
[C---:B-1----:R-:W-:Y:S06]  /*f490*/  HMMA.16816.F32 R80, R20.reuse, R28, R80 ;  /* 0x0000001c1450723c */ /* 0x042fec0000001850 */
[C---:B------:R-:W-:Y:S01]  /*f4a0*/  HMMA.16816.F32 R84, R20.reuse, R30, R84 ;  /* 0x0000001e1454723c */ /* 0x040fe20000001854 */
[----:B------:R-:W1:Y:S05]  /*f4b0*/  LDSM.16.MT88.4 R28, [R170+0xa800] ;  /* 0x00a80000aa1c783b */ /* 0x000e6a0000004200 */
[C---:B------:R-:W-:Y:S06]  /*f4c0*/  HMMA.16816.F32 R88, R20.reuse, R40, R88 ;  /* 0x000000281458723c */ /* 0x040fec0000001858 */
[C---:B------:R-:W-:Y:S01]  /*f4d0*/  HMMA.16816.F32 R92, R20.reuse, R42, R92 ;  /* 0x0000002a145c723c */ /* 0x040fe2000000185c */
[----:B------:R-:W-:Y:S05]  /*f4e0*/  LDSM.16.MT88.4 R40, [R168+0xc800] ;  /* 0x00c80000a828783b */ /* 0x000fea0000004200 */
[C---:B--2---:R-:W-:Y:S06]  /*f4f0*/  HMMA.16816.F32 R12, R20.reuse, R32, R12 ;  /* 0x00000020140c723c */ /* 0x044fec000000180c */
[C---:B------:R-:W-:Y:S01]  /*f500*/  HMMA.16816.F32 R96, R20.reuse, R34, R96 ;  /* 0x000000221460723c */ /* 0x040fe20000001860 */
[----:B------:R-:W2:Y:S05]  /*f510*/  LDSM.16.MT88.4 R32, [R170+0xc800] ;  /* 0x00c80000aa20783b */ /* 0x000eaa0000004200 */
[C---:B---3--:R-:W-:Y:S06]  /*f520*/  HMMA.16816.F32 R100, R20.reuse, R24, R100 ;  /* 0x000000181464723c */ /* 0x048fec0000001864 */
[----:B------:R-:W-:Y:S01]  /*f530*/  HMMA.16816.F32 R16, R20, R26, R16 ;  /* 0x0000001a1410723c */ /* 0x000fe20000001810 */
[----:B------:R-:W3:Y:S06]  /*f540*/  LDSM.16.MT88.4 R24, [R170+0xe800] ;  /* 0x00e80000aa18783b */ /* 0x000eec0000004200 */
[----:B------:R-:W-:Y:S01]  /*f550*/  F2FP.F16.F32.PACK_AB R20, R52, R51 ;  /* 0x000000333414723e */ /* 0x000fe200000000ff */
[----:B------:R-:W-:Y:S03]  /*f560*/  FADD.FTZ R51, R51, R48 ;  /* 0x0000003033337221 */ /* 0x000fe60000010000 */
[----:B------:R-:W-:Y:S01]  /*f570*/  F2FP.F16.F32.PACK_AB R21, R54, R53 ;  /* 0x000000353615723e */ /* 0x000fe200000000ff */
[----:B------:R-:W-:Y:S01]  /*f580*/  FADD.FTZ R52, R52, R51 ;  /* 0x0000003334347221 */ /* 0x000fe20000010000 */
[----:B------:R-:W-:Y:S02]  /*f590*/  F2FP.F16.F32.PACK_AB R22, R56, R55 ;  /* 0x000000373816723e */ /* 0x000fe400000000ff */
[----:B------:R-:W-:Y:S01]  /*f5a0*/  F2FP.F16.F32.PACK_AB R23, R58, R57 ;  /* 0x000000393a17723e */ /* 0x000fe200000000ff */
[----:B------:R-:W-:Y:S04]  /*f5b0*/  FADD.FTZ R55, R55, R52 ;  /* 0x0000003437377221 */ /* 0x000fe80000010000 */
[----:B------:R-:W-:Y:S02]  /*f5c0*/  FADD.FTZ R55, R56, R55 ;  /* 0x0000003738377221 */ /* 0x000fe40000010000 */
[C---:B-1----:R-:W-:Y:S03]  /*f5d0*/  HMMA.16816.F32 R8, R20.reuse, R28, R8 ;  /* 0x0000001c1408723c */ /* 0x042fe60000001808 */
[----:B------:R-:W-:Y:S03]  /*f5e0*/  FADD.FTZ R60, R60, R55 ;  /* 0x000000373c3c7221 */ /* 0x000fe60000010000 */
[C---:B------:R-:W-:Y:S01]  /*f5f0*/  HMMA.16816.F32 R68, R20.reuse, R30, R68 ;  /* 0x0000001e1444723c */ /* 0x040fe20000001844 */
[----:B------:R-:W1:Y:S04]  /*f600*/  LDSM.16.MT88.4 R28, [R168+0xe800] ;  /* 0x00e80000a81c783b */ /* 0x000e680000004200 */
[----:B------:R-:W-:Y:S01]  /*f610*/  FADD.FTZ R60, R59, R60 ;  /* 0x0000003c3b3c7221 */ /* 0x000fe20000010000 */
[C---:B------:R-:W-:Y:S05]  /*f620*/  HMMA.16816.F32 R72, R20.reuse, R36, R72 ;  /* 0x000000241448723c */ /* 0x040fea0000001848 */
[----:B------:R-:W-:Y:S01]  /*f630*/  FADD.FTZ R63, R63, R60 ;  /* 0x0000003c3f3f7221 */ /* 0x000fe20000010000 */
[C---:B------:R-:W-:Y:S01]  /*f640*/  HMMA.16816.F32 R76, R20.reuse, R38, R76 ;  /* 0x00000026144c723c */ /* 0x040fe2000000184c */
[----:B------:R-:W-:Y:S04]  /*f650*/  LDSM.16.MT88.4 R36, [R168+0xac00] ;  /* 0x00ac0000a824783b */ /* 0x000fe80000004200 */
[----:B------:R-:W-:Y:S01]  /*f660*/  FADD.FTZ R193, R132, R63 ;  /* 0x0000003f84c17221 */ /* 0x000fe20000010000 */
[C---:B--2---:R-:W-:Y:S06]  /*f670*/  HMMA.16816.F32 R80, R20.reuse, R32, R80 ;  /* 0x000000201450723c */ /* 0x044fec0000001850 */
[C---:B------:R-:W-:Y:S01]  /*f680*/  HMMA.16816.F32 R84, R20.reuse, R34, R84 ;  /* 0x000000221454723c */ /* 0x040fe20000001854 */
[----:B------:R-:W2:Y:S05]  /*f690*/  LDSM.16.MT88.4 R32, [R170+0xac00] ;  /* 0x00ac0000aa20783b */ /* 0x000eaa0000004200 */
[C---:B------:R-:W-:Y:S06]  /*f6a0*/  HMMA.16816.F32 R88, R20.reuse, R40, R88 ;  /* 0x000000281458723c */ /* 0x040fec0000001858 */
[C---:B------:R-:W-:Y:S05]  /*f6b0*/  HMMA.16816.F32 R92, R20.reuse, R42, R92 ;  /* 0x0000002a145c723c */ /* 0x040fea000000185c */
[--C-:B------:R-:W-:Y:S01]  /*f6c0*/  FFMA.FTZ R40, R66, UR4, -R119.reuse ;  /* 0x0000000442287c23 */ /* 0x100fe20008010877 */
[C---:B---3--:R-:W-:Y:S05]  /*f6d0*/  HMMA.16816.F32 R12, R20.reuse, R24, R12 ;  /* 0x00000018140c723c */ /* 0x048fea000000180c */
[----:B------:R-:W-:Y:S01]  /*f6e0*/  FFMA.FTZ R119, R67, UR4, -R119 ;  /* 0x0000000443777c23 */ /* 0x000fe20008010877 */
[C---:B------:R-:W-:Y:S01]  /*f6f0*/  HMMA.16816.F32 R96, R20.reuse, R26, R96 ;  /* 0x0000001a1460723c */ /* 0x040fe20000001860 */
[----:B------:R-:W-:Y:S01]  /*f700*/  MUFU.EX2 R40, R40 ;  /* 0x0000002800287308 */ /* 0x000fe20000000800 */
[----:B------:R-:W3:Y:S04]  /*f710*/  LDSM.16.MT88.4 R24, [R170+0xcc00] ;  /* 0x00cc0000aa18783b */ /* 0x000ee80000004200 */
[C---:B-1----:R-:W-:Y:S05]  /*f720*/  HMMA.16816.F32 R100, R20.reuse, R28, R100 ;  /* 0x0000001c1464723c */ /* 0x042fea0000001864 */
[----:B------:R-:W1:Y:S01]  /*f730*/  MUFU.EX2 R119, R119 ;  /* 0x0000007700777308 */ /* 0x000e620000000800 */
[----:B------:R-:W-:Y:S01]  /*f740*/  HMMA.16816.F32 R16, R20, R30, R16 ;  /* 0x0000001e1410723c */ /* 0x000fe20000001810 */
[----:B------:R-:W4:Y:S04]  /*f750*/  LDSM.16.MT88.4 R20, [R168+0xcc00] ;  /* 0x00cc0000a814783b */ /* 0x000f280000004200 */
[----:B------:R-:W-:Y:S06]  /*f760*/  FADD.FTZ R28, R128, R129 ;  /* 0x00000081801c7221 */ /* 0x000fec0000010000 */
[----:B------:R-:W-:Y:S01]  /*f770*/  FADD.FTZ R28, R113, R28 ;  /* 0x0000001c711c7221 */ /* 0x000fe20000010000 */
[----:B-1----:R-:W-:Y:S03]  /*f780*/  F2FP.F16.F32.PACK_AB R107, R119, R40 ;  /* 0x00000028776b723e */ /* 0x002fe600000000ff */
[----:B------:R-:W-:Y:S02]  /*f790*/  FADD.FTZ R123, R123, R28 ;  /* 0x0000001c7b7b7221 */ /* 0x000fe40000010000 */
[----:B------:R-:W-:Y:S02]  /*f7a0*/  LDSM.16.MT88.4 R28, [R168+0xec00] ;  /* 0x00ec0000a81c783b */ /* 0x000fe40000004200 */
[----:B------:R-:W-:Y:S01]  /*f7b0*/  FADD.FTZ R123, R120, R123 ;  /* 0x0000007b787b7221 */ /* 0x000fe20000010000 */
[C---:B--2---:R-:W-:Y:S05]  /*f7c0*/  HMMA.16816.F32 R112, R104.reuse, R32, R8 ;  /* 0x000000206870723c */ /* 0x044fea0000001808 */
[----:B------:R-:W1:Y:S01]  /*f7d0*/  LDSM.16.MT88.4 R8, [R170+0xec00] ;  /* 0x00ec0000aa08783b */ /* 0x000e620000004200 */
[----:B------:R-:W-:Y:S01]  /*f7e0*/  FADD.FTZ R108, R108, R123 ;  /* 0x0000007b6c6c7221 */ /* 0x000fe20000010000 */
[C---:B------:R-:W-:Y:S04]  /*f7f0*/  HMMA.16816.F32 R68, R104.reuse, R34, R68 ;  /* 0x000000226844723c */ /* 0x040fe80000001844 */
[----:B------:R-:W-:Y:S02]  /*f800*/  FADD.FTZ R108, R111, R108 ;  /* 0x0000006c6f6c7221 */ /* 0x000fe40000010000 */
[C---:B------:R-:W-:Y:S05]  /*f810*/  HMMA.16816.F32 R72, R104.reuse, R36, R72 ;  /* 0x000000246848723c */ /* 0x040fea0000001848 */
[----:B------:R-:W-:Y:S01]  /*f820*/  FADD.FTZ R147, R147, R108 ;  /* 0x0000006c93937221 */ /* 0x000fe20000010000 */
[C---:B------:R-:W-:Y:S05]  /*f830*/  HMMA.16816.F32 R76, R104.reuse, R38, R76 ;  /* 0x00000026684c723c */ /* 0x040fea000000184c */
[----:B------:R-:W-:Y:S01]  /*f840*/  FADD.FTZ R116, R116, R147 ;  /* 0x0000009374747221 */ /* 0x000fe20000010000 */
[C---:B---3--:R-:W-:Y:S05]  /*f850*/  HMMA.16816.F32 R80, R104.reuse, R24, R80 ;  /* 0x000000186850723c */ /* 0x048fea0000001850 */
[----:B------:R-:W-:Y:S01]  /*f860*/  FADD.FTZ R151, R151, R116 ;  /* 0x0000007497977221 */ /* 0x000fe20000010000 */
[C---:B------:R-:W-:Y:S05]  /*f870*/  HMMA.16816.F32 R84, R104.reuse, R26, R84 ;  /* 0x0000001a6854723c */ /* 0x040fea0000001854 */
[----:B------:R-:W-:Y:S01]  /*f880*/  FADD.FTZ R146, R146, R151 ;  /* 0x0000009792927221 */ /* 0x000fe20000010000 */
[C---:B----4-:R-:W-:Y:S05]  /*f890*/  HMMA.16816.F32 R88, R104.reuse, R20, R88 ;  /* 0x000000146858723c */ /* 0x050fea0000001858 */
[----:B------:R-:W-:Y:S01]  /*f8a0*/  FADD.FTZ R45, R45, R146 ;  /* 0x000000922d2d7221 */ /* 0x000fe20000010000 */
[C---:B------:R-:W-:Y:S05]  /*f8b0*/  HMMA.16816.F32 R92, R104.reuse, R22, R92 ;  /* 0x00000016685c723c */ /* 0x040fea000000185c */
[----:B------:R-:W-:Y:S01]  /*f8c0*/  FADD.FTZ R46, R46, R45 ;  /* 0x0000002d2e2e7221 */ /* 0x000fe20000010000 */
[C---:B-1----:R-:W-:Y:S05]  /*f8d0*/  HMMA.16816.F32 R108, R104.reuse, R8, R12 ;  /* 0x00000008686c723c */ /* 0x042fea000000180c */
[----:B------:R-:W-:Y:S01]  /*f8e0*/  FADD.FTZ R49, R49, R46 ;  /* 0x0000002e31317221 */ /* 0x000fe20000010000 */
[C---:B------:R-:W-:Y:S05]  /*f8f0*/  HMMA.16816.F32 R96, R104.reuse, R10, R96 ;  /* 0x0000000a6860723c */ /* 0x040fea0000001860 */
[----:B------:R-:W-:Y:S01]  /*f900*/  FADD.FTZ R50, R50, R49 ;  /* 0x0000003132327221 */ /* 0x000fe20000010000 */
[C---:B------:R-:W-:Y:S05]  /*f910*/  HMMA.16816.F32 R100, R104.reuse, R28, R100 ;  /* 0x0000001c6864723c */ /* 0x040fea0000001864 */
[----:B------:R-:W-:Y:S01]  /*f920*/  FADD.FTZ R53, R53, R50 ;  /* 0x0000003235357221 */ /* 0x000fe20000010000 */
[----:B------:R-:W-:Y:S05]  /*f930*/  HMMA.16816.F32 R104, R104, R30, R16 ;  /* 0x0000001e6868723c */ /* 0x000fea0000001810 */
[----:B------:R-:W-:Y:S06]  /*f940*/  FADD.FTZ R54, R54, R53 ;  /* 0x0000003536367221 */ /* 0x000fec0000010000 */
[----:B------:R-:W-:Y:S04]  /*f950*/  FADD.FTZ R57, R57, R54 ;  /* 0x0000003639397221 */ /* 0x000fe80000010000 */
[----:B------:R-:W-:Y:S04]  /*f960*/  FADD.FTZ R58, R58, R57 ;  /* 0x000000393a3a7221 */ /* 0x000fe80000010000 */
[----:B------:R-:W-:Y:S04]  /*f970*/  FADD.FTZ R61, R61, R58 ;  /* 0x0000003a3d3d7221 */ /* 0x000fe80000010000 */
[----:B------:R-:W-:Y:S04]  /*f980*/  FADD.FTZ R61, R62, R61 ;  /* 0x0000003d3e3d7221 */ /* 0x000fe80000010000 */
[----:B------:R-:W-:Y:S04]  /*f990*/  FADD.FTZ R40, R40, R61 ;  /* 0x0000003d28287221 */ /* 0x000fe80000010000 */
[----:B------:R-:W-:Y:S01]  /*f9a0*/  FADD.FTZ R194, R119, R40 ;  /* 0x0000002877c27221 */ /* 0x000fe20000010000 */
[----:B------:R-:W-:Y:S06]  /*f9b0*/  @P0 BRA `(.L_x_742) ;  /* 0xffffffc000ac0947 */ /* 0x000fec000383ffff */
.L_x_738:
[----:B------:R-:W1:Y:S01]  /*f9c0*/  SHFL.BFLY PT, R8, R193, 0x2, 0x1f ;  /* 0x0c401f00c1087f89 */ /* 0x000e6200000e0000 */
[----:B------:R-:W-:Y:S01]  /*f9d0*/  MOV R6, 0x3f800000 ;  /* 0x3f80000000067802 */ /* 0x000fe20000000f00 */
[----:B------:R-:W2:Y:S01]  /*f9e0*/  S2UR UR4, SR_CgaCtaId ;  /* 0x00000000000479c3 */ /* 0x000ea20000008800 */
[----:B------:R-:W-:Y:S01]  /*f9f0*/  MOV R7, 0x3f800000 ;  /* 0x3f80000000077802 */ /* 0x000fe20000000f00 */
[----:B------:R-:W3:Y:S01]  /*fa00*/  SHFL.BFLY PT, R9, R194, 0x2, 0x1f ;  /* 0x0c401f00c2097f89 */ /* 0x000ee200000e0000 */
[----:B------:R-:W-:Y:S01]  /*fa10*/  UMOV UR5, 0x400 ;  /* 0x0000040000057882 */ /* 0x000fe20000000000 */
[----:B------:R-:W-:Y:S01]  /*fa20*/  MOV R16, 0x7f800000 ;  /* 0x7f80000000107802 */ /* 0x000fe20000000f00 */
[----:B------:R-:W4:Y:S01]  /*fa30*/  S2R R3, SR_TID.X ;  /* 0x0000000000037919 */ /* 0x000f220000002100 */
[----:B-1----:R-:W-:Y:S01]  /*fa40*/  FADD.FTZ R8, R8, R193 ;  /* 0x000000c108087221 */ /* 0x002fe20000010000 */
[----:B--2---:R-:W-:Y:S01]  /*fa50*/  ULEA UR4, UR4, UR5, 0x18 ;  /* 0x0000000504047291 */ /* 0x004fe2000f8ec03f */
[----:B---3--:R-:W-:-:S03]  /*fa60*/  FADD.FTZ R9, R9, R194 ;  /* 0x000000c209097221 */ /* 0x008fc60000010000 */
[----:B------:R-:W1:Y:S04]  /*fa70*/  SHFL.BFLY PT, R5, R8, 0x1, 0x1f ;  /* 0x0c201f0008057f89 */ /* 0x000e6800000e0000 */
[----:B------:R-:W2:Y:S01]  /*fa80*/  SHFL.BFLY PT, R4, R9, 0x1, 0x1f ;  /* 0x0c201f0009047f89 */ /* 0x000ea200000e0000 */
[----:B-1----:R-:W-:Y:S01]  /*fa90*/  FADD.FTZ R5, R8, R5 ;  /* 0x0000000508057221 */ /* 0x002fe20000010000 */
[----:B--2---:R-:W-:-:S04]  /*faa0*/  FADD.FTZ R4, R9, R4 ;  /* 0x0000000409047221 */ /* 0x004fc80000010000 */
[----:B------:R-:W-:Y:S02]  /*fab0*/  FSETP.NE.FTZ.AND P3, PT, R5, RZ, PT ;  /* 0x000000ff0500720b */ /* 0x000fe40003f75000 */
[----:B------:R-:W-:-:S11]  /*fac0*/  FSETP.NE.FTZ.AND P2, PT, R4, RZ, PT ;  /* 0x000000ff0400720b */ /* 0x000fd60003f55000 */
[----:B------:R-:W1:Y:S01]  /*fad0*/  @P3 MUFU.RCP R6, R5 ;  /* 0x0000000500063308 */ /* 0x000e620000001000 */
[----:B------:R-:W2:Y:S07]  /*fae0*/  @P3 LDC R23, c[0x0][0x2e8] ;  /* 0x0000ba00ff173b82 */ /* 0x000eae0000000800 */
[----:B------:R-:W3:Y:S01]  /*faf0*/  @P2 MUFU.RCP R7, R4 ;  /* 0x0000000400072308 */ /* 0x000ee20000001000 */
[----:B------:R-:W2:Y:S07]  /*fb00*/  @P2 LDC R21, c[0x0][0x2e8] ;  /* 0x0000ba00ff152b82 */ /* 0x000eae0000000800 */
[----:B------:R-:W-:Y:S01]  /*fb10*/  @P2 MUFU.LG2 R4, R4 ;  /* 0x0000000400042308 */ /* 0x000fe20000000c00 */
[C---:B-1----:R-:W-:Y:S01]  /*fb20*/  FMUL.FTZ R112, R6.reuse, R112 ;  /* 0x0000007006707220 */ /* 0x042fe20000410000 */
[C---:B------:R-:W-:Y:S01]  /*fb30*/  FMUL.FTZ R113, R6.reuse, R113 ;  /* 0x0000007106717220 */ /* 0x040fe20000410000 */
        /* <DEDUP_REMOVED lines=21> */
[----:B------:R-:W-:Y:S01]  /*fc90*/  FMUL.FTZ R105, R6, R105 ;  /* 0x0000006906697220 */ /* 0x000fe20000410000 */
[----:B----4-:R-:W-:Y:S01]  /*fca0*/  SHF.R.S32.HI R6, RZ, 0x1f, R3 ;  /* 0x0000001fff067819 */ /* 0x010fe20000011403 */
[C---:B---3--:R-:W-:Y:S01]  /*fcb0*/  FMUL.FTZ R115, R7.reuse, R115 ;  /* 0x0000007307737220 */ /* 0x048fe20000410000 */
[C---:B------:R-:W-:Y:S01]  /*fcc0*/  FMUL.FTZ R114, R7.reuse, R114 ;  /* 0x0000007207727220 */ /* 0x040fe20000410000 */
[C---:B------:R-:W-:Y:S01]  /*fcd0*/  FMUL.FTZ R71, R7.reuse, R71 ;  /* 0x0000004707477220 */ /* 0x040fe20000410000 */
[C---:B------:R-:W-:Y:S01]  /*fce0*/  LEA.HI R8, R6.reuse, R3, RZ, 0x2 ;  /* 0x0000000306087211 */ /* 0x040fe200078f10ff */
        /* <DEDUP_REMOVED lines=21> */
[----:B------:R-:W-:Y:S01]  /*fe40*/  SHF.R.S32.HI R7, RZ, 0x2, R8 ;  /* 0x00000002ff077819 */ /* 0x000fe20000011408 */
[----:B------:R-:W1:Y:S01]  /*fe50*/  @P3 MUFU.LG2 R5, R5 ;  /* 0x0000000500053308 */ /* 0x000e620000000c00 */
[----:B------:R-:W-:-:S02]  /*fe60*/  LEA.HI R6, R6, R3, RZ, 0x5 ;  /* 0x0000000306067211 */ /* 0x000fc400078f28ff */
[----:B------:R-:W-:Y:S02]  /*fe70*/  SHF.R.S32.HI R10, RZ, 0x1f, R7 ;  /* 0x0000001fff0a7819 */ /* 0x000fe40000011407 */
[----:B------:R-:W-:Y:S02]  /*fe80*/  LOP3.LUT R12, R8, 0xfffffffc, RZ, 0xc0, !PT ;  /* 0xfffffffc080c7812 */ /* 0x000fe400078ec0ff */
[----:B------:R-:W-:Y:S02]  /*fe90*/  LEA.HI R10, R10, R7, RZ, 0x3 ;  /* 0x000000070a0a7211 */ /* 0x000fe400078f18ff */
[----:B------:R-:W-:Y:S01]  /*fea0*/  SHF.R.S32.HI R11, RZ, 0x5, R6 ;  /* 0x00000005ff0b7819 */ /* 0x000fe20000011406 */
[----:B------:R-:W-:Y:S01]  /*feb0*/  IMAD.IADD R12, R3, 0x1, -R12 ;  /* 0x00000001030c7824 */ /* 0x000fe200078e0a0c */
[----:B------:R-:W-:Y:S02]  /*fec0*/  LOP3.LUT R10, R10, 0xfffffff8, RZ, 0xc0, !PT ;  /* 0xfffffff80a0a7812 */ /* 0x000fe400078ec0ff */
[----:B------:R-:W-:Y:S01]  /*fed0*/  F2FP.F16.F32.PACK_AB R112, R113, R112 ;  /* 0x000000707170723e */ /* 0x000fe200000000ff */
[----:B------:R-:W-:Y:S01]  /*fee0*/  IMAD R12, R11, 0x100, R12 ;  /* 0x000001000b0c7824 */ /* 0x000fe200078e020c */
[----:B------:R-:W-:-:S02]  /*fef0*/  IADD3 R10, R7, -R10, RZ ;  /* 0x8000000a070a7210 */ /* 0x000fc40007ffe0ff */
[----:B------:R-:W-:Y:S02]  /*ff00*/  F2FP.F16.F32.PACK_AB R114, R115, R114 ;  /* 0x000000727372723e */ /* 0x000fe400000000ff */
[C---:B------:R-:W-:Y:S02]  /*ff10*/  LEA.HI R9, R10.reuse, R10, RZ, 0x1 ;  /* 0x0000000a0a097211 */ /* 0x040fe400078f08ff */
[----:B------:R-:W-:Y:S02]  /*ff20*/  F2FP.F16.F32.PACK_AB R68, R69, R68 ;  /* 0x000000444544723e */ /* 0x000fe400000000ff */
[----:B------:R-:W-:Y:S02]  /*ff30*/  LOP3.LUT R13, R9, 0x3fffffe, RZ, 0xc0, !PT ;  /* 0x03fffffe090d7812 */ /* 0x000fe400078ec0ff */
[----:B------:R-:W-:Y:S02]  /*ff40*/  SHF.R.S32.HI R9, RZ, 0x1, R9 ;  /* 0x00000001ff097819 */ /* 0x000fe40000011409 */
[----:B------:R-:W-:-:S02]  /*ff50*/  IADD3 R13, R10, -R13, RZ ;  /* 0x8000000d0a0d7210 */ /* 0x000fc40007ffe0ff */
[----:B------:R-:W-:Y:S02]  /*ff60*/  SHF.L.U32 R10, R9, 0x6, RZ ;  /* 0x00000006090a7819 */ /* 0x000fe400000006ff */
[----:B------:R-:W-:Y:S02]  /*ff70*/  LEA R12, R13, R12, 0x4 ;  /* 0x0000000c0d0c7211 */ /* 0x000fe400078e20ff */
[C---:B------:R-:W-:Y:S02]  /*ff80*/  LOP3.LUT R13, R9.reuse, 0x1, RZ, 0xc0, !PT ;  /* 0x00000001090d7812 */ /* 0x040fe400078ec0ff */
[----:B------:R-:W-:Y:S01]  /*ff90*/  LOP3.LUT P0, RZ, R9, 0x2, RZ, 0xc0, !PT ;  /* 0x0000000209ff7812 */ /* 0x000fe2000780c0ff */
[----:B------:R-:W-:Y:S01]  /*ffa0*/  IMAD.MOV.U32 R9, RZ, RZ, 0x20 ;  /* 0x00000020ff097424 */ /* 0x000fe200078e00ff */
[----:B------:R-:W-:Y:S02]  /*ffb0*/  LOP3.LUT R10, R10, 0xc0, RZ, 0xc0, !PT ;  /* 0x000000c00a0a7812 */ /* 0x000fe400078ec0ff */
[----:B------:R-:W-:-:S02]  /*ffc0*/  ISETP.NE.U32.AND P1, PT, R13, 0x1, PT ;  /* 0x000000010d00780c */ /* 0x000fc40003f25070 */
[----:B------:R-:W-:Y:S02]  /*ffd0*/  LEA.HI R15, R10, R10, RZ, 0x1d ;  /* 0x0000000a0a0f7211 */ /* 0x000fe400078fe8ff */
[----:B------:R-:W-:Y:S02]  /*ffe0*/  SEL R10, R9, 0xffffffe0, !P0 ;  /* 0xffffffe0090a7807 */ /* 0x000fe40004000000 */
[----:B------:R-:W-:Y:S02]  /*fff0*/  ISETP.NE.AND P0, PT, R180, -0x1, PT ;  /* 0xffffffffb400780c */ /* 0x000fe40003f05270 */
[----:B------:R-:W-:Y:S02]  /*10000*/  LEA R12, R12, R15, 0x1 ;  /* 0x0000000f0c0c7211 */ /* 0x000fe400078e08ff */
[----:B------:R-:W-:Y:S02]  /*10010*/  F2FP.F16.F32.PACK_AB R70, R71, R70 ;  /* 0x000000464746723e */ /* 0x000fe400000000ff */
[----:B------:R-:W-:Y:S01]  /*10020*/  LEA R15, R12, UR4, 0x1 ;  /* 0x000000040c0f7c11 */ /* 0x000fe2000f8e08ff */
[----:B------:R-:W-:Y:S01]  /*10030*/  ULDC.U8 UR4, c[0x0][0x3d8] ;  /* 0x0000f60000047ab9 */ /* 0x000fe20000000000 */
[----:B------:R-:W-:-:S02]  /*10040*/  F2FP.F16.F32.PACK_AB R72, R73, R72 ;  /* 0x000000484948723e */ /* 0x000fc400000000ff */
[C---:B------:R-:W-:Y:S01]  /*10050*/  IADD3 R17, R15.reuse, -0x10, RZ ;  /* 0xfffffff00f117810 */ /* 0x040fe20007ffe0ff */
[----:B------:R-:W-:Y:S01]  /*10060*/  STS [R15], R112 ;  /* 0x000000700f007388 */ /* 0x000fe20000000800 */
[----:B------:R-:W-:Y:S01]  /*10070*/  @P1 IADD3 R17, R15, 0x10, RZ ;  /* 0x000000100f111810 */ /* 0x000fe20007ffe0ff */
[----:B------:R-:W3:Y:S01]  /*10080*/  @P0 LDC.64 R12, c[0x0][0x298] ;  /* 0x0000a600ff0c0b82 */ /* 0x000ee20000000a00 */
[----:B------:R-:W-:Y:S01]  /*10090*/  F2FP.F16.F32.PACK_AB R74, R75, R74 ;  /* 0x0000004a4b4a723e */ /* 0x000fe200000000ff */
[----:B------:R-:W-:Y:S01]  /*100a0*/  STS [R15+0x200], R114 ;  /* 0x000200720f007388 */ /* 0x000fe20000000800 */
[----:B------:R-:W-:Y:S01]  /*100b0*/  IADD3 R19, R15, R10, RZ ;  /* 0x0000000a0f137210 */ /* 0x000fe20007ffe0ff */
[----:B------:R-:W-:Y:S01]  /*100c0*/  IMAD.IADD R9, R10, 0x1, R17 ;  /* 0x000000010a097824 */ /* 0x000fe200078e0211 */
[----:B------:R-:W-:Y:S01]  /*100d0*/  F2FP.F16.F32.PACK_AB R76, R77, R76 ;  /* 0x0000004c4d4c723e */ /* 0x000fe200000000ff */
[----:B------:R-:W-:Y:S01]  /*100e0*/  STS [R17], R68 ;  /* 0x0000004411007388 */ /* 0x000fe20000000800 */
[----:B------:R-:W-:-:S02]  /*100f0*/  F2FP.F16.F32.PACK_AB R78, R79, R78 ;  /* 0x0000004e4f4e723e */ /* 0x000fc400000000ff */
[----:B------:R-:W-:Y:S01]  /*10100*/  F2FP.F16.F32.PACK_AB R80, R81, R80 ;  /* 0x000000505150723e */ /* 0x000fe200000000ff */
[----:B------:R-:W-:Y:S01]  /*10110*/  STS [R17+0x200], R70 ;  /* 0x0002004611007388 */ /* 0x000fe20000000800 */
[----:B------:R-:W-:Y:S02]  /*10120*/  F2FP.F16.F32.PACK_AB R82, R83, R82 ;  /* 0x000000525352723e */ /* 0x000fe400000000ff */
[----:B------:R-:W-:Y:S01]  /*10130*/  F2FP.F16.F32.PACK_AB R84, R85, R84 ;  /* 0x000000545554723e */ /* 0x000fe200000000ff */
[----:B------:R-:W-:Y:S01]  /*10140*/  STS [R19], R72 ;  /* 0x0000004813007388 */ /* 0x000fe20000000800 */
[----:B------:R-:W-:Y:S02]  /*10150*/  F2FP.F16.F32.PACK_AB R86, R87, R86 ;  /* 0x000000565756723e */ /* 0x000fe400000000ff */
[----:B------:R-:W-:Y:S01]  /*10160*/  F2FP.F16.F32.PACK_AB R88, R89, R88 ;  /* 0x000000585958723e */ /* 0x000fe200000000ff */
[----:B------:R-:W-:Y:S01]  /*10170*/  STS [R19+0x200], R74 ;  /* 0x0002004a13007388 */ /* 0x000fe20000000800 */
[----:B------:R-:W-:-:S02]  /*10180*/  F2FP.F16.F32.PACK_AB R90, R91, R90 ;  /* 0x0000005a5b5a723e */ /* 0x000fc400000000ff */
[----:B------:R-:W-:Y:S01]  /*10190*/  F2FP.F16.F32.PACK_AB R92, R93, R92 ;  /* 0x0000005c5d5c723e */ /* 0x000fe200000000ff */
[----:B------:R-:W-:Y:S01]  /*101a0*/  STS [R9], R76 ;  /* 0x0000004c09007388 */ /* 0x000fe20000000800 */
[----:B------:R-:W-:Y:S02]  /*101b0*/  F2FP.F16.F32.PACK_AB R94, R95, R94 ;  /* 0x0000005e5f5e723e */ /* 0x000fe400000000ff */
[----:B------:R-:W-:Y:S01]  /*101c0*/  F2FP.F16.F32.PACK_AB R108, R109, R108 ;  /* 0x0000006c6d6c723e */ /* 0x000fe200000000ff */
[----:B------:R-:W-:Y:S01]  /*101d0*/  STS [R9+0x200], R78 ;  /* 0x0002004e09007388 */ /* 0x000fe20000000800 */
[----:B------:R-:W-:Y:S02]  /*101e0*/  F2FP.F16.F32.PACK_AB R110, R111, R110 ;  /* 0x0000006e6f6e723e */ /* 0x000fe400000000ff */
[----:B------:R-:W-:Y:S01]  /*101f0*/  F2FP.F16.F32.PACK_AB R96, R97, R96 ;  /* 0x000000606160723e */ /* 0x000fe200000000ff */
[----:B------:R-:W-:Y:S01]  /*10200*/  STS [R15+0x1000], R80 ;  /* 0x001000500f007388 */ /* 0x000fe20000000800 */
[----:B------:R-:W-:-:S02]  /*10210*/  F2FP.F16.F32.PACK_AB R98, R99, R98 ;  /* 0x000000626362723e */ /* 0x000fc400000000ff */
[----:B------:R-:W-:Y:S01]  /*10220*/  F2FP.F16.F32.PACK_AB R100, R101, R100 ;  /* 0x000000646564723e */ /* 0x000fe200000000ff */
[----:B------:R-:W-:Y:S01]  /*10230*/  STS [R15+0x1200], R82 ;  /* 0x001200520f007388 */ /* 0x000fe20000000800 */
[----:B------:R-:W-:Y:S02]  /*10240*/  F2FP.F16.F32.PACK_AB R102, R103, R102 ;  /* 0x000000666766723e */ /* 0x000fe400000000ff */
[----:B------:R-:W-:Y:S01]  /*10250*/  F2FP.F16.F32.PACK_AB R104, R105, R104 ;  /* 0x000000686968723e */ /* 0x000fe200000000ff */
[----:B------:R-:W-:Y:S01]  /*10260*/  STS [R17+0x1000], R84 ;  /* 0x0010005411007388 */ /* 0x000fe20000000800 */
[----:B------:R-:W-:Y:S02]  /*10270*/  F2FP.F16.F32.PACK_AB R106, R107, R106 ;  /* 0x0000006a6b6a723e */ /* 0x000fe400000000ff */
[----:B------:R-:W-:Y:S01]  /*10280*/  ISETP.NE.AND P1, PT, RZ, UR4, PT ;  /* 0x00000004ff007c0c */ /* 0x000fe2000bf25270 */
[----:B------:R-:W-:Y:S01]  /*10290*/  STS [R17+0x1200], R86 ;  /* 0x0012005611007388 */ /* 0x000fe20000000800 */
[----:B------:R-:W-:-:S03]  /*102a0*/  MOV R10, 0x7f800000 ;  /* 0x7f800000000a7802 */ /* 0x000fc60000000f00 */
[----:B------:R-:W-:Y:S04]  /*102b0*/  STS [R19+0x1000], R88 ;  /* 0x0010005813007388 */ /* 0x000fe80000000800 */
[----:B------:R-:W-:Y:S04]  /*102c0*/  STS [R19+0x1200], R90 ;  /* 0x0012005a13007388 */ /* 0x000fe80000000800 */
[----:B------:R-:W-:Y:S04]  /*102d0*/  STS [R9+0x1000], R92 ;  /* 0x0010005c09007388 */ /* 0x000fe80000000800 */
[----:B------:R-:W-:Y:S04]  /*102e0*/  STS [R9+0x1200], R94 ;  /* 0x0012005e09007388 */ /* 0x000fe80000000800 */
[----:B------:R-:W-:Y:S04]  /*102f0*/  STS [R15+0x2000], R108 ;  /* 0x0020006c0f007388 */ /* 0x000fe80000000800 */
[----:B------:R3:W-:Y:S04]  /*10300*/  STS [R15+0x2200], R110 ;  /* 0x0022006e0f007388 */ /* 0x0007e80000000800 */
[----:B------:R-:W-:Y:S04]  /*10310*/  STS [R17+0x2000], R96 ;  /* 0x0020006011007388 */ /* 0x000fe80000000800 */
[----:B------:R4:W-:Y:S04]  /*10320*/  STS [R17+0x2200], R98 ;  /* 0x0022006211007388 */ /* 0x0009e80000000800 */
[----:B------:R-:W-:Y:S04]  /*10330*/  STS [R19+0x2000], R100 ;  /* 0x0020006413007388 */ /* 0x000fe80000000800 */
[----:B------:R-:W-:Y:S04]  /*10340*/  STS [R19+0x2200], R102 ;  /* 0x0022006613007388 */ /* 0x000fe80000000800 */
[----:B------:R-:W-:Y:S04]  /*10350*/  STS [R9+0x2000], R104 ;  /* 0x0020006809007388 */ /* 0x000fe80000000800 */
[----:B------:R5:W-:Y:S01]  /*10360*/  STS [R9+0x2200], R106 ;  /* 0x0022006a09007388 */ /* 0x000be20000000800 */
[----:B---3--:R-:W-:-:S04]  /*10370*/  @P0 IMAD.WIDE.U32 R14, R180, R12, RZ ;  /* 0x0000000cb40e0225 */ /* 0x008fc800078e00ff */
[----:B----4-:R-:W-:Y:S02]  /*10380*/  @P0 IMAD R17, R180, R13, R15 ;  /* 0x0000000db4110224 */ /* 0x010fe400078e020f */
[----:B-1----:R-:W-:Y:S01]  /*10390*/  @P3 FMUL.FTZ R13, R5, 0.69314718246459960938 ;  /* 0x3f317218050d3820 */ /* 0x002fe20000410000 */
[----:B-----5:R-:W-:Y:S01]  /*103a0*/  @P2 FMUL.FTZ R9, R4, 0.69314718246459960938 ;  /* 0x3f31721804092820 */ /* 0x020fe20000410000 */
[----:B------:R-:W-:Y:S01]  /*103b0*/  @P0 MOV R4, R14 ;  /* 0x0000000e00040202 */ /* 0x000fe20000000f00 */
[----:B--2---:R-:W-:Y:S06]  /*103c0*/  @P0 BRA `(.L_x_743) ;  /* 0x0000000000200947 */ /* 0x004fec0003800000 */
[----:B------:R-:W1:Y:S01]  /*103d0*/  S2R R15, SR_CTAID.Y ;  /* 0x00000000000f7919 */ /* 0x000e620000002600 */
[----:B------:R-:W2:Y:S01]  /*103e0*/  LDC.64 R4, c[0x0][0x290] ;  /* 0x0000a400ff047b82 */ /* 0x000ea20000000a00 */
[----:B-1----:R-:W-:Y:S01]  /*103f0*/  SHF.R.S32.HI R17, RZ, 0x1f, R15 ;  /* 0x0000001fff117819 */ /* 0x002fe2000001140f */
[----:B--2---:R-:W-:-:S04]  /*10400*/  IMAD.WIDE.U32 R18, R15, R4, RZ ;  /* 0x000000040f127225 */ /* 0x004fc800078e00ff */
[----:B------:R-:W-:Y:S01]  /*10410*/  IMAD R12, R17, R4, RZ ;  /* 0x00000004110c7224 */ /* 0x000fe200078e02ff */
[----:B------:R-:W-:-:S03]  /*10420*/  MOV R4, R18 ;  /* 0x0000001200047202 */ /* 0x000fc60000000f00 */
[----:B------:R-:W-:-:S05]  /*10430*/  IMAD R5, R15, R5, R12 ;  /* 0x000000050f057224 */ /* 0x000fca00078e020c */
[----:B------:R-:W-:Y:S02]  /*10440*/  IADD3 R17, R19, R5, RZ ;  /* 0x0000000513117210 */ /* 0x000fe40007ffe0ff */
.L_x_743:
[----:B------:R-:W-:Y:S01]  /*10450*/  @P3 FFMA.FTZ R10, R2, R23, R13 ;  /* 0x00000017020a3223 */ /* 0x000fe2000001000d */
[----:B------:R-:W-:Y:S01]  /*10460*/  @P2 FFMA.FTZ R16, R0, R21, R9 ;  /* 0x0000001500102223 */ /* 0x000fe20000010009 */
[----:B------:R-:W-:Y:S06]  /*10470*/  @!P1 BRA `(.L_x_744) ;  /* 0x00000000001c9947 */ /* 0x000fec0003800000 */
[----:B------:R-:W1:Y:S01]  /*10480*/  S2R R9, SR_CTAID.Y ;  /* 0x0000000000097919 */ /* 0x000e620000002600 */
[----:B------:R-:W1:Y:S01]  /*10490*/  LDC R0, c[0x0][0x2c4] ;  /* 0x0000b100ff007b82 */ /* 0x000e620000000800 */
[----:B------:R-:W2:Y:S07]  /*104a0*/  S2R R5, SR_CTAID.Z ;  /* 0x0000000000057919 */ /* 0x000eae0000002700 */
[----:B------:R-:W2:Y:S01]  /*104b0*/  LDC R2, c[0x0][0x2e4] ;  /* 0x0000b900ff027b82 */ /* 0x000ea20000000800 */
[----:B-1----:R-:W-:-:S04]  /*104c0*/  @!P0 IMAD R180, R9, R0, RZ ;  /* 0x0000000009b48224 */ /* 0x002fc800078e02ff */
[----:B--2---:R-:W-:Y:S01]  /*104d0*/  IMAD R180, R5, R2, R180 ;  /* 0x0000000205b47224 */ /* 0x004fe200078e02b4 */
[----:B------:R-:W-:Y:S06]  /*104e0*/  BRA `(.L_x_745) ;  /* 0x0000000000187947 */ /* 0x000fec0003800000 */
.L_x_744:
[----:B------:R-:W1:Y:S01]  /*104f0*/  S2R R5, SR_CTAID.Z ;  /* 0x0000000000057919 */ /* 0x000e620000002700 */
[----:B------:R-:W1:Y:S01]  /*10500*/  LDC R0, c[0x0][0x270] ;  /* 0x00009c00ff007b82 */ /* 0x000e620000000800 */
[----:B------:R-:W1:Y:S07]  /*10510*/  S2R R2, SR_CTAID.Y ;  /* 0x0000000000027919 */ /* 0x000e6e0000002600 */
[----:B------:R-:W2:Y:S01]  /*10520*/  LDC R180, c[0x0][0x2c4] ;  /* 0x0000b100ffb47b82 */ /* 0x000ea20000000800 */
[----:B-1----:R-:W-:-:S04]  /*10530*/  IMAD R9, R2, R0, R5 ;  /* 0x0000000002097224 */ /* 0x002fc800078e0205 */
[----:B--2---:R-:W-:-:S07]  /*10540*/  IMAD R180, R9, R180, RZ ;  /* 0x000000b409b47224 */ /* 0x004fce00078e02ff */
.L_x_745:
[----:B------:R-:W-:Y:S01]  /*10550*/  BAR.SYNC.DEFER_BLOCKING 0x0 ;  /* 0x0000000000007b1d */ /* 0x000fe20000010000 */
[----:B------:R-:W-:Y:S02]  /*10560*/  LOP3.LUT R6, R6, 0xffffffe0, RZ, 0xc0, !PT ;  /* 0xffffffe006067812 */ /* 0x000fe400078ec0ff */
[----:B------:R-:W-:Y:S02]  /*10570*/  SHF.R.S32.HI R18, RZ, 0x1f, R11 ;  /* 0x0000001fff127819 */ /* 0x000fe4000001140b */
[----:B------:R-:W-:Y:S01]  /*10580*/  SHF.R.S32.HI R185, RZ, 0x1f, R184 ;  /* 0x0000001fffb97819 */ /* 0x000fe200000114b8 */
[----:B------:R-:W-:Y:S01]  /*10590*/  IMAD.IADD R3, R3, 0x1, -R6 ;  /* 0x0000000103037824 */ /* 0x000fe200078e0a06 */
[----:B------:R-:W-:Y:S01]  /*105a0*/  LEA.HI R9, R18, R11, RZ, 0x2 ;  /* 0x0000000b12097211 */ /* 0x000fe200078f10ff */
[----:B------:R-:W1:Y:S01]  /*105b0*/  S2R R2, SR_CTAID.X ;  /* 0x0000000000027919 */ /* 0x000e620000002500 */
[----:B------:R-:W-:Y:S01]  /*105c0*/  ULDC.64 UR6, c[0x0][0x298] ;  /* 0x0000a60000067ab9 */ /* 0x000fe20000000a00 */
[----:B------:R-:W-:Y:S01]  /*105d0*/  LEA.HI.SX32 R19, R8, 0x20, 0x1e ;  /* 0x0000002008137811 */ /* 0x000fe200078ff2ff */
[----:B------:R-:W-:Y:S01]  /*105e0*/  BSSY B0, `(.L_x_746) ;  /* 0x0000022000007945 */ /* 0x000fe20003800000 */
[----:B------:R-:W2:Y:S01]  /*105f0*/  S2R R0, SR_TID.X ;  /* 0x0000000000007919 */ /* 0x000ea20000002100 */
[----:B------:R-:W-:-:S02]  /*10600*/  LOP3.LUT P1, RZ, R3, 0x3, RZ, 0xc0, !PT ;  /* 0x0000000303ff7812 */ /* 0x000fc4000782c0ff */
[----:B------:R-:W-:-:S05]  /*10610*/  LOP3.LUT R8, R9, 0xffffffc, RZ, 0xc0, !PT ;  /* 0x0ffffffc09087812 */ /* 0x000fca00078ec0ff */
[----:B------:R-:W-:Y:S01]  /*10620*/  IMAD.IADD R11, R11, 0x1, -R8 ;  /* 0x000000010b0b7824 */ /* 0x000fe200078e0a08 */
[----:B------:R3:W4:Y:S03]  /*10630*/  LDS.128 R12, [R182+0x800] ;  /* 0x00080000b60c7984 */ /* 0x0007260000000c00 */
[----:B------:R-:W-:Y:S02]  /*10640*/  IMAD R11, R11, 0x10, R188 ;  /* 0x000000100b0b7824 */ /* 0x000fe400078e02bc */
[C---:B-1----:R-:W-:Y:S02]  /*10650*/  IMAD.SHL.U32 R6, R2.reuse, 0x40, RZ ;  /* 0x0000004002067824 */ /* 0x042fe400078e00ff */
[----:B------:R-:W-:Y:S02]  /*10660*/  IMAD R2, R2, -0x40, R183 ;  /* 0xffffffc002027824 */ /* 0x000fe400078e02b7 */
[----:B------:R-:W-:Y:S01]  /*10670*/  IMAD.WIDE.U32 R20, R6, UR6, R184 ;  /* 0x0000000606147c25 */ /* 0x000fe2000f8e00b8 */
[----:B------:R-:W-:-:S02]  /*10680*/  SHF.R.S32.HI R3, RZ, 0x1f, R6 ;  /* 0x0000001fff037819 */ /* 0x000fc40000011406 */
[----:B------:R-:W-:Y:S02]  /*10690*/  ISETP.GE.AND P4, PT, R19, R2, PT ;  /* 0x000000021300720c */ /* 0x000fe40003f86270 */
[----:B------:R-:W-:Y:S01]  /*106a0*/  IADD3 R20, P0, R4, R20, RZ ;  /* 0x0000001404147210 */ /* 0x000fe20007f1e0ff */
[----:B------:R-:W-:Y:S01]  /*106b0*/  IMAD R3, R3, UR6, RZ ;  /* 0x0000000603037c24 */ /* 0x000fe2000f8e02ff */
[----:B------:R-:W-:-:S03]  /*106c0*/  SHF.R.S32.HI R2, RZ, 0x1f, R5 ;  /* 0x0000001fff027819 */ /* 0x000fc60000011405 */
[----:B------:R-:W-:Y:S01]  /*106d0*/  IMAD R18, R6, UR7, R3 ;  /* 0x0000000706127c24 */ /* 0x000fe2000f8e0203 */
[----:B--2---:R-:W-:Y:S01]  /*106e0*/  SHF.R.S32.HI R3, RZ, 0x1f, R0 ;  /* 0x0000001fff037819 */ /* 0x004fe20000011400 */
[----:B------:R-:W-:-:S03]  /*106f0*/  IMAD.IADD R6, R183, 0x1, -R6 ;  /* 0x00000001b7067824 */ /* 0x000fc600078e0a06 */
[----:B------:R-:W-:Y:S01]  /*10700*/  IADD3.X R21, R17, R21, R18, P0, !PT ;  /* 0x0000001511157210 */ /* 0x000fe200007fe412 */
[----:B---3--:R-:W-:Y:S06]  /*10710*/  @P1 BRA `(.L_x_747) ;  /* 0x0000000000381947 */ /* 0x008fec0003800000 */
[----:B------:R-:W1:Y:S01]  /*10720*/  S2R R4, SR_CTAID.X ;  /* 0x0000000000047919 */ /* 0x000e620000002500 */
[----:B------:R-:W-:Y:S01]  /*10730*/  VIADD R8, R11, 0x8 ;  /* 0x000000080b087836 */ /* 0x000fe20000000000 */
[----:B------:R-:W-:Y:S01]  /*10740*/  ULDC.64 UR4, c[0x0][0x2b0] ;  /* 0x0000ac0000047ab9 */ /* 0x000fe20000000a00 */
[C---:B-1----:R-:W-:Y:S02]  /*10750*/  IMAD R180, R4.reuse, 0x40, R180 ;  /* 0x0000004004b47824 */ /* 0x042fe400078e02b4 */
[----:B------:R-:W-:-:S03]  /*10760*/  IMAD R183, R4, -0x40, R183 ;  /* 0xffffffc004b77824 */ /* 0x000fc600078e02b7 */
[----:B------:R-:W-:Y:S02]  /*10770*/  SHF.R.S32.HI R4, RZ, 0x1f, R180 ;  /* 0x0000001fff047819 */ /* 0x000fe400000114b4 */
[C---:B------:R-:W-:Y:S02]  /*10780*/  IADD3 R180, P0, R11.reuse, R180, RZ ;  /* 0x000000b40bb47210 */ /* 0x040fe40007f1e0ff */
[-C--:B------:R-:W-:Y:S02]  /*10790*/  ISETP.GE.AND P1, PT, R8, R183.reuse, PT ;  /* 0x000000b70800720c */ /* 0x080fe40003f26270 */
[C---:B------:R-:W-:Y:S02]  /*107a0*/  ISETP.GE.AND P2, PT, R11.reuse, R183, PT ;  /* 0x000000b70b00720c */ /* 0x040fe40003f46270 */
[----:B------:R-:W-:Y:S02]  /*107b0*/  LEA.HI.X.SX32 R11, R11, R4, 0x1, P0 ;  /* 0x000000040b0b7211 */ /* 0x000fe400000f0eff */
[----:B------:R-:W-:-:S04]  /*107c0*/  LEA R8, P0, R180, UR4, 0x2 ;  /* 0x00000004b4087c11 */ /* 0x000fc8000f8010ff */
[----:B------:R-:W-:-:S05]  /*107d0*/  LEA.HI.X R9, R180, UR5, R11, 0x2, P0 ;  /* 0x00000005b4097c11 */ /* 0x000fca00080f140b */
[----:B------:R1:W-:Y:S04]  /*107e0*/  @!P2 STG.E desc[UR10][R8.64], R10 ;  /* 0x0000000a0800a986 */ /* 0x0003e8000c10190a */
[----:B------:R1:W-:Y:S02]  /*107f0*/  @!P1 STG.E desc[UR10][R8.64+0x20], R16 ;  /* 0x0000201008009986 */ /* 0x0003e4000c10190a */
.L_x_747:
[----:B------:R-:W-:Y:S05]  /*10800*/  BSYNC B0 ;  /* 0x0000000000007941 */ /* 0x000fea0003800000 */
.L_x_746:
[----:B------:R-:W-:Y:S01]  /*10810*/  ULDC.64 UR4, c[0x0][0x2a0] ;  /* 0x0000a80000047ab9 */ /* 0x000fe20000000a00 */
[----:B-1----:R1:W2:Y:S01]  /*10820*/  LDS.128 R16, [R182+0x1000] ;  /* 0x00100000b6107984 */ /* 0x0022a20000000c00 */
[----:B------:R-:W-:Y:S01]  /*10830*/  IMAD.WIDE.U32 R24, R5, UR4, R20 ;  /* 0x0000000405187c25 */ /* 0x000fe2000f8e0014 */
[----:B------:R-:W-:Y:S01]  /*10840*/  ISETP.GE.AND P0, PT, R7, R6, PT ;  /* 0x000000060700720c */ /* 0x000fe20003f06270 */
[----:B------:R-:W-:Y:S01]  /*10850*/  BSSY B0, `(.L_x_748) ;  /* 0x0000019000007945 */ /* 0x000fe20003800000 */
[----:B------:R1:W3:Y:S01]  /*10860*/  LDS.128 R20, [R182] ;  /* 0x00000000b6147984 */ /* 0x0002e20000000c00 */
[----:B------:R-:W-:Y:S01]  /*10870*/  IMAD R2, R2, UR4, RZ ;  /* 0x0000000402027c24 */ /* 0x000fe2000f8e02ff */
[----:B------:R-:W-:Y:S02]  /*10880*/  LEA.HI R0, R3, R0, RZ, 0x2 ;  /* 0x0000000003007211 */ /* 0x000fe400078f10ff */
[----:B------:R1:W1:Y:S01]  /*10890*/  LDS.128 R8, [R182+0x2000] ;  /* 0x00200000b6087984 */ /* 0x0002620000000c00 */
[----:B------:R-:W-:Y:S01]  /*108a0*/  IMAD R5, R5, UR5, R2 ;  /* 0x0000000505057c24 */ /* 0x000fe2000f8e0202 */
[----:B------:R-:W-:-:S04]  /*108b0*/  SHF.R.S32.HI R0, RZ, 0x2, R0 ;  /* 0x00000002ff007819 */ /* 0x000fc80000011400 */
[----:B------:R-:W-:Y:S02]  /*108c0*/  SHF.R.S32.HI R0, RZ, 0x1f, R0 ;  /* 0x0000001fff007819 */ /* 0x000fe40000011400 */
[----:B------:R-:W-:Y:S01]  /*108d0*/  IADD3 R5, R5, R25, RZ ;  /* 0x0000001905057210 */ /* 0x000fe20007ffe0ff */
[----:B------:R-:W-:Y:S06]  /*108e0*/  @P0 BRA `(.L_x_749) ;  /* 0x00000000003c0947 */ /* 0x000fec0003800000 */
[----:B------:R-:W-:Y:S01]  /*108f0*/  IMAD R2, R0, UR6, RZ ;  /* 0x0000000600027c24 */ /* 0x000fe2000f8e02ff */
[----:B------:R-:W-:Y:S01]  /*10900*/  ULDC UR8, c[0x0][0x2d0] ;  /* 0x0000b40000087ab9 */ /* 0x000fe20000000800 */
[----:B------:R-:W-:Y:S01]  /*10910*/  IMAD.MOV.U32 R4, RZ, RZ, R24 ;  /* 0x000000ffff047224 */ /* 0x000fe200078e0018 */
[----:B------:R-:W-:Y:S01]  /*10920*/  ISETP.GE.AND P2, PT, R184, UR8, PT ;  /* 0x00000008b8007c0c */ /* 0x000fe2000bf46270 */
[----:B------:R-:W-:Y:S01]  /*10930*/  IMAD R2, R7, UR7, R2 ;  /* 0x0000000707027c24 */ /* 0x000fe2000f8e0202 */
[----:B------:R-:W-:Y:S01]  /*10940*/  ISETP.GE.AND P1, PT, R175, UR8, PT ;  /* 0x00000008af007c0c */ /* 0x000fe2000bf26270 */
[----:B------:R-:W-:Y:S01]  /*10950*/  IMAD.WIDE.U32 R26, R7, UR6, R4 ;  /* 0x00000006071a7c25 */ /* 0x000fe2000f8e0004 */
[----:B------:R-:W-:Y:S01]  /*10960*/  ISETP.GE.AND P0, PT, R174, UR8, PT ;  /* 0x00000008ae007c0c */ /* 0x000fe2000bf06270 */
[----:B------:R-:W-:Y:S02]  /*10970*/  ULDC.64 UR4, c[0x0][0x280] ;  /* 0x0000a00000047ab9 */ /* 0x000fe40000000a00 */
[----:B------:R-:W-:Y:S01]  /*10980*/  IMAD.IADD R2, R2, 0x1, R27 ;  /* 0x0000000102027824 */ /* 0x000fe200078e021b */
[----:B------:R-:W-:-:S04]  /*10990*/  LEA R28, P3, R26, UR4, 0x1 ;  /* 0x000000041a1c7c11 */ /* 0x000fc8000f8608ff */
[----:B------:R-:W-:-:S05]  /*109a0*/  LEA.HI.X R29, R26, UR5, R2, 0x1, P3 ;  /* 0x000000051a1d7c11 */ /* 0x000fca00098f0c02 */
[----:B---3--:R3:W-:Y:S04]  /*109b0*/  @!P2 STG.E.128 desc[UR10][R28.64], R20 ;  /* 0x000000141c00a986 */ /* 0x0087e8000c101d0a */
[----:B--2---:R3:W-:Y:S04]  /*109c0*/  @!P1 STG.E.128 desc[UR10][R28.64+0x40], R16 ;  /* 0x000040101c009986 */ /* 0x0047e8000c101d0a */
[----:B-1----:R3:W-:Y:S02]  /*109d0*/  @!P0 STG.E.128 desc[UR10][R28.64+0x80], R8 ;  /* 0x000080081c008986 */ /* 0x0027e4000c101d0a */
.L_x_749:
[----:B------:R-:W-:Y:S05]  /*109e0*/  BSYNC B0 ;  /* 0x0000000000007941 */ /* 0x000fea0003800000 */
.L_x_748:
[----:B-1-3--:R1:W3:Y:S04]  /*109f0*/  LDS.128 R8, [R182+0x1800] ;  /* 0x00180000b6087984 */ /* 0x00a2e80000000c00 */
[----:B--2---:R1:W2:Y:S01]  /*10a00*/  LDS.128 R16, [R182+0x2800] ;  /* 0x00280000b6107984 */ /* 0x0042a20000000c00 */
[----:B------:R-:W-:Y:S05]  /*10a10*/  @P4 EXIT ;  /* 0x000000000000494d */ /* 0x000fea0003800000 */
[----:B------:R-:W-:Y:S01]  /*10a20*/  IADD3 R7, P0, R7, 0x20, RZ ;  /* 0x0000002007077810 */ /* 0x000fe20007f1e0ff */
[----:B------:R-:W-:Y:S01]  /*10a30*/  IMAD.MOV.U32 R2, RZ, RZ, R24 ;  /* 0x000000ffff027224 */ /* 0x000fe200078e0018 */
[----:B------:R-:W-:Y:S01]  /*10a40*/  MOV R3, R5 ;  /* 0x0000000500037202 */ /* 0x000fe20000000f00 */
[----:B------:R-:W-:Y:S01]  /*10a50*/  ULDC.64 UR4, c[0x0][0x280] ;  /* 0x0000a00000047ab9 */ /* 0x000fe20000000a00 */
[----:B------:R-:W-:Y:S01]  /*10a60*/  ULDC UR8, c[0x0][0x2d0] ;  /* 0x0000b40000087ab9 */ /* 0x000fe20000000800 */
[----:B------:R-:W-:Y:S01]  /*10a70*/  IMAD.X R0, RZ, RZ, R0, P0 ;  /* 0x000000ffff007224 */ /* 0x000fe200000e0600 */
[----:B------:R-:W-:Y:S01]  /*10a80*/  ISETP.GE.AND P2, PT, R184, UR8, PT ;  /* 0x00000008b8007c0c */ /* 0x000fe2000bf46270 */
[----:B------:R-:W-:Y:S01]  /*10a90*/  IMAD.WIDE.U32 R2, R7, UR6, R2 ;  /* 0x0000000607027c25 */ /* 0x000fe2000f8e0002 */
[----:B------:R-:W-:-:S03]  /*10aa0*/  ISETP.GE.AND P1, PT, R175, UR8, PT ;  /* 0x00000008af007c0c */ /* 0x000fc6000bf26270 */
[----:B------:R-:W-:Y:S01]  /*10ab0*/  IMAD R0, R0, UR6, RZ ;  /* 0x0000000600007c24 */ /* 0x000fe2000f8e02ff */
[----:B------:R-:W-:-:S03]  /*10ac0*/  LEA R4, P0, R2, UR4, 0x1 ;  /* 0x0000000402047c11 */ /* 0x000fc6000f8008ff */
[----:B------:R-:W-:-:S04]  /*10ad0*/  IMAD R0, R7, UR7, R0 ;  /* 0x0000000707007c24 */ /* 0x000fc8000f8e0200 */
[----:B------:R-:W-:-:S05]  /*10ae0*/  IMAD.IADD R0, R0, 0x1, R3 ;  /* 0x0000000100007824 */ /* 0x000fca00078e0203 */
[----:B------:R-:W-:Y:S02]  /*10af0*/  LEA.HI.X R5, R2, UR5, R0, 0x1, P0 ;  /* 0x0000000502057c11 */ /* 0x000fe400080f0c00 */
[----:B------:R-:W-:-:S03]  /*10b00*/  ISETP.GE.AND P0, PT, R174, UR8, PT ;  /* 0x00000008ae007c0c */ /* 0x000fc6000bf06270 */
[----:B----4-:R4:W-:Y:S04]  /*10b10*/  @!P2 STG.E.128 desc[UR10][R4.64], R12 ;  /* 0x0000000c0400a986 */ /* 0x0109e8000c101d0a */
[----:B---3--:R4:W-:Y:S06]  /*10b20*/  @!P1 STG.E.128 desc[UR10][R4.64+0x40], R8 ;  /* 0x0000400804009986 */ /* 0x0089ec000c101d0a */
[----:B------:R-:W-:Y:S05]  /*10b30*/  @P0 EXIT ;  /* 0x000000000000094d */ /* 0x000fea0003800000 */
[----:B--2---:R-:W-:Y:S01]  /*10b40*/  STG.E.128 desc[UR10][R4.64+0x80], R16 ;  /* 0x0000801004007986 */ /* 0x004fe2000c101d0a */
[----:B------:R-:W-:Y:S05]  /*10b50*/  EXIT ;  /* 0x000000000000794d */ /* 0x000fea0003800000 */
.L_x_750:
        /* <DEDUP_REMOVED lines=10> */
.L_x_6236:


//--------------------- .text._ZN5flash24flash_fwd_splitkv_kernelI23Flash_fwd_kernel_traitsILi96ELi64ELi128ELi4ELb0ELb0EN7cutlass6half_tE19Flash_kernel_traitsILi96ELi64ELi128ELi4ES3_EELb1ELb0ELb0ELb0ELb0ELb1ELb0ELb0EEEvNS_16Flash_fwd_paramsE --------------------------
	.section	.text._ZN5flash24flash_fwd_splitkv_kernelI23Flash_fwd_kernel_traitsILi96ELi64ELi128ELi4ELb0ELb0EN7cutlass6half_tE19Flash_kernel_traitsILi96ELi64ELi128ELi4ES3_EELb1ELb0ELb0ELb0ELb0ELb1ELb0ELb0EEEvNS_16Flash_fwd_paramsE,"ax",@progbits
	.align	128
        .global         _ZN5flash24flash_fwd_splitkv_kernelI23Flash_fwd_kernel_traitsILi96ELi64ELi128ELi4ELb0ELb0EN7cutlass6half_tE19Flash_kernel_traitsILi96ELi64ELi128ELi4ES3_EELb1ELb0ELb0ELb0ELb0ELb1ELb0ELb0EEEvNS_16Flash_fwd_paramsE
        .type           _ZN5flash24flash_fwd_splitkv_kernelI23Flash_fwd_kernel_traitsILi96ELi64ELi128ELi4ELb0ELb0EN7cutlass6half_tE19Flash_kernel_traitsILi96ELi64ELi128ELi4ES3_EELb1ELb0ELb0ELb0ELb0ELb1ELb0ELb0EEEvNS_16Flash_fwd_paramsE,@function
        .size           _ZN5flash24flash_fwd_splitkv_kernelI23Flash_fwd_kernel_traitsILi96ELi64ELi128ELi4ELb0ELb0EN7cutlass6half_tE19Flash_kernel_traitsILi96ELi64ELi128ELi4ES3_EELb1ELb0ELb0ELb0ELb0ELb1ELb0ELb0EEEvNS_16Flash_fwd_paramsE,(.L_x_6237 - _ZN5flash24flash_fwd_splitkv_kernelI23Flash_fwd_kernel_traitsILi96ELi64ELi128ELi4ELb0ELb0EN7cutlass6half_tE19Flash_kernel_traitsILi96ELi64ELi128ELi4ES3_EELb1ELb0ELb0ELb0ELb0ELb1ELb0ELb0EEEvNS_16Flash_fwd_paramsE)
        .other          _ZN5flash24flash_fwd_splitkv_kernelI23Flash_fwd_kernel_traitsILi96ELi64ELi128ELi4ELb0ELb0EN7cutlass6half_tE19Flash_kernel_traitsILi96ELi64ELi128ELi4ES3_EELb1ELb0ELb0ELb0ELb0ELb1ELb0ELb0EEEvNS_16Flash_fwd_paramsE,@"STO_CUDA_ENTRY STV_DEFAULT"
_ZN5flash24flash_fwd_splitkv_kernelI23Flash_fwd_kernel_traitsILi96ELi64ELi128ELi4ELb0ELb0EN7cutlass6half_tE19Flash_kernel_traitsILi96ELi64ELi128ELi4ES3_EELb1ELb0ELb0ELb0ELb0ELb1ELb0ELb0EEEvNS_16Flash_fwd_paramsE:
.text._ZN5flash24flash_fwd_splitkv_kernelI23Flash_fwd_kernel_traitsILi96ELi64ELi128ELi4ELb0ELb0EN7cutlass6half_tE19Flash_kernel_traitsILi96ELi64ELi128ELi4ES3_EELb1ELb0ELb0ELb0ELb0ELb1ELb0ELb0EEEvNS_16Flash_fwd_paramsE:
        /* <DEDUP_REMOVED lines=38> */
.L_x_751:
[----:B------:R-:W1:Y:S02]  /*0260*/  LDC R5, c[0x0][0x2c8] ;  /* 0x0000b200ff057b82 */ /* 0x000e640000000800 */
.L_x_752:
        /* <DEDUP_REMOVED lines=47> */
[----:B------:R-:W-:Y:S02]  /*0560*/  SHF.R.S32.HI R7, RZ, 0x1f, R138 ;  /* 0x0000001fff077819 */ /* 0x000fe4000001148a */
[----:B------:R-:W-:Y:S02]  /*0570*/  ISETP.GE.AND P1, PT, R0, R181, PT ;  /* 0x000000b50000720c */ /* 0x000fe40003f26270 */
[----:B------:R-:W-:Y:S01]  /*0580*/  ISETP.NE.AND P6, PT, R128, RZ, PT ;  /* 0x000000ff8000720c */ /* 0x000fe20003fc5270 */
[----:B-1----:R-:W-:-:S04]  /*0590*/  @P0 IMAD.WIDE.U32 R8, R178, R4, RZ ;  /* 0x00000004b2080225 */ /* 0x002fc800078e00ff */
[----:B------:R-:W-:Y:S02]  /*05a0*/  @P0 IMAD R178, R178, R5, R9 ;  /* 0x00000005b2b20224 */ /* 0x000fe400078e0209 */
[----:B------:R-:W-:-:S04]  /*05b0*/  IMAD R7, R7, R4, RZ ;  /* 0x0000000407077224 */ /* 0x000fc800078e02ff */
[----:B------:R-:W-:Y:S02]  /*05c0*/  IMAD R7, R138, R5, R7 ;  /* 0x000000058a077224 */ /* 0x000fe400078e0207 */
[-C--:B--2---:R-:W-:Y:S02]  /*05d0*/  @!P0 IMAD R6, R13, R2.reuse, RZ ;  /* 0x000000020d068224 */ /* 0x084fe400078e02ff */
[----:B------:R-:W-:Y:S01]  /*05e0*/  @!P0 IMAD.WIDE.U32 R12, R11, R2, RZ ;  /* 0x000000020b0c8225 */ /* 0x000fe200078e00ff */
[----:B------:R-:W-:-:S03]  /*05f0*/  SHF.R.S32.HI R2, RZ, 0x1f, R26 ;  /* 0x0000001fff027819 */ /* 0x000fc6000001141a */
[C---:B------:R-:W-:Y:S02]  /*0600*/  @!P0 IMAD R3, R11.reuse, R3, R6 ;  /* 0x000000030b038224 */ /* 0x040fe400078e0206 */
[----:B------:R-:W-:Y:S01]  /*0610*/  @P0 IMAD.MOV.U32 R6, RZ, RZ, R8 ;  /* 0x000000ffff060224 */ /* 0x000fe200078e0008 */
[----:B------:R-:W-:Y:S01]  /*0620*/  SHF.L.U32 R8, R128, 0x3, RZ ;  /* 0x0000000380087819 */ /* 0x000fe200000006ff */
[----:B------:R-:W-:Y:S01]  /*0630*/  IMAD R11, R11, UR4, R26 ;  /* 0x000000040b0b7c24 */ /* 0x000fe2000f8e021a */
[----:B------:R-:W-:Y:S01]  /*0640*/  ULDC UR4, c[0x0][0x2c4] ;  /* 0x0000b10000047ab9 */ /* 0x000fe20000000800 */
[----:B------:R-:W-:Y:S01]  /*0650*/  @!P0 MOV R6, R12 ;  /* 0x0000000c00068202 */ /* 0x000fe20000000f00 */
[----:B------:R-:W-:Y:S01]  /*0660*/  @!P0 IMAD.IADD R178, R13, 0x1, R3 ;  /* 0x000000010db28824 */ /* 0x000fe200078e0203 */
[----:B------:R-:W-:Y:S01]  /*0670*/  SHF.R.S32.HI R9, RZ, 0x1f, R8 ;  /* 0x0000001fff097819 */ /* 0x000fe20000011408 */
[----:B------:R-:W-:Y:S01]  /*0680*/  IMAD R11, R11, UR4, R138 ;  /* 0x000000040b0b7c24 */ /* 0x000fe2000f8e028a */
[----:B------:R-:W-:Y:S01]  /*0690*/  ULDC.64 UR4, c[0x0][0x2a0] ;  /* 0x0000a80000047ab9 */ /* 0x000fe20000000a00 */
[----:B------:R-:W-:Y:S01]  /*06a0*/  IADD3 R10, R8, 0x40, RZ ;  /* 0x00000040080a7810 */ /* 0x000fe20007ffe0ff */
[----:B------:R-:W-:-:S02]  /*06b0*/  IMAD R15, R2, UR4, RZ ;  /* 0x00000004020f7c24 */ /* 0x000fc4000f8e02ff */
[----:B------:R-:W-:Y:S01]  /*06c0*/  IMAD.WIDE.U32 R138, R138, R4, R8 ;  /* 0x000000048a8a7225 */ /* 0x000fe200078e0008 */
[----:B------:R-:W-:-:S03]  /*06d0*/  IADD3 R2, P3, R11, R0, RZ ;  /* 0x000000000b027210 */ /* 0x000fc60007f7e0ff */
[----:B------:R-:W-:Y:S01]  /*06e0*/  IMAD R15, R26, UR5, R15 ;  /* 0x000000051a0f7c24 */ /* 0x000fe2000f8e020f */
[----:B------:R-:W-:Y:S02]  /*06f0*/  IADD3 R12, P0, R6, R138, RZ ;  /* 0x0000008a060c7210 */ /* 0x000fe40007f1e0ff */
[----:B------:R-:W-:Y:S02]  /*0700*/  IADD3 R6, R0, 0x20, RZ ;  /* 0x0000002000067810 */ /* 0x000fe40007ffe0ff */
[----:B------:R-:W-:Y:S02]  /*0710*/  IADD3.X R13, R178, R139, R7, P0, !PT ;  /* 0x0000008bb20d7210 */ /* 0x000fe400007fe407 */
[----:B------:R-:W-:Y:S02]  /*0720*/  ISETP.GE.AND P0, PT, R6, R181, PT ;  /* 0x000000b50600720c */ /* 0x000fe40003f06270 */
[----:B------:R-:W-:Y:S01]  /*0730*/  SHF.R.S32.HI R7, RZ, 0x1f, R0 ;  /* 0x0000001fff077819 */ /* 0x000fe20000011400 */
[----:B------:R-:W-:-:S04]  /*0740*/  IMAD.WIDE.U32 R26, R26, UR4, R12 ;  /* 0x000000041a1a7c25 */ /* 0x000fc8000f8e000c */
        /* <DEDUP_REMOVED lines=18> */
.L_x_755:
[----:B------:R-:W-:Y:S05]  /*0870*/  BSYNC B0 ;  /* 0x0000000000007941 */ /* 0x000fea0003800000 */
.L_x_754:
        /* <DEDUP_REMOVED lines=20> */
.L_x_757:
[----:B------:R-:W-:Y:S05]  /*09c0*/  BSYNC B0 ;  /* 0x0000000000007941 */ /* 0x000fea0003800000 */
.L_x_756:
        /* <DEDUP_REMOVED lines=11> */
.L_x_753:
        /* <DEDUP_REMOVED lines=24> */
.L_x_758:
        /* <DEDUP_REMOVED lines=68> */
[----:B------:R-:W-:Y:S02]  /*1040*/  IMAD.IADD R15, R15, 0x1, R5 ;  /* 0x000000010f0f7824 */ /* 0x000fe400078e0205 */
[----:B--2---:R-:W-:-:S02]  /*1050*/  IMAD R7, R7, R2, RZ ;  /* 0x0000000207077224 */ /* 0x004fc400078e02ff */
[----:B------:R-:W-:-:S04]  /*1060*/  IMAD.WIDE.U32 R14, R19, R132, R14 ;  /* 0x00000084130e7225 */ /* 0x000fc800078e000e */
[----:B------:R-:W-:Y:S01]  /*1070*/  IMAD R5, R9, UR4, RZ ;  /* 0x0000000409057c24 */ /* 0x000fe2000f8e02ff */
[----:B------:R-:W-:Y:S01]  /*1080*/  IADD3 R15, R15, R4, RZ ;  /* 0x000000040f0f7210 */ /* 0x000fe20007ffe0ff */
[C---:B------:R-:W-:Y:S02]  /*1090*/  IMAD R3, R0.reuse, R3, R7 ;  /* 0x0000000300037224 */ /* 0x040fe400078e0207 */
[----:B------:R-:W-:-:S04]  /*10a0*/  IMAD.WIDE.U32 R6, R0, R2, RZ ;  /* 0x0000000200067225 */ /* 0x000fc800078e00ff */
[C---:B------:R-:W-:Y:S02]  /*10b0*/  IMAD R5, R10.reuse, UR5, R5 ;  /* 0x000000050a057c24 */ /* 0x040fe4000f8e0205 */
[----:B------:R-:W-:-:S04]  /*10c0*/  IMAD.WIDE.U32 R22, R10, UR4, R14 ;  /* 0x000000040a167c25 */ /* 0x000fc8000f8e000e */
[----:B------:R-:W-:Y:S01]  /*10d0*/  IMAD.MOV.U32 R14, RZ, RZ, R6 ;  /* 0x000000ffff0e7224 */ /* 0x000fe200078e0006 */
[----:B------:R-:W-:Y:S02]  /*10e0*/  IADD3 R6, R7, R3, RZ ;  /* 0x0000000307067210 */ /* 0x000fe40007ffe0ff */
[----:B------:R-:W-:Y:S01]  /*10f0*/  IADD3 R0, R23, R5, RZ ;  /* 0x0000000517007210 */ /* 0x000fe20007ffe0ff */
[----:B------:R-:W-:Y:S06]  /*1100*/  BRA `(.L_x_760) ;  /* 0x0000000400287947 */ /* 0x000fec0003800000 */
.L_x_759:
        /* <DEDUP_REMOVED lines=48> */
.L_x_761:
        /* <DEDUP_REMOVED lines=26> */
.L_x_760:
[----:B------:R-:W-:Y:S01]  /*15b0*/  ISETP.NE.AND P0, PT, R178, -0x1, PT ;  /* 0xffffffffb200780c */ /* 0x000fe20003f05270 */
[----:B------:R-:W-:Y:S01]  /*15c0*/  IMAD.IADD R25, R181, 0x1, -R138 ;  /* 0x00000001b5197824 */ /* 0x000fe200078e0a8a */
[----:B------:R-:W-:Y:S01]  /*15d0*/  SHF.R.S32.HI R15, RZ, 0x1f, R128 ;  /* 0x0000001fff0f7819 */ /* 0x000fe20000011480 */
[----:B------:R-:W1:Y:S01]  /*15e0*/  S2UR UR8, SR_CgaCtaId ;  /* 0x00000000000879c3 */ /* 0x000e620000008800 */
[----:B------:R-:W-:Y:S01]  /*15f0*/  ULDC.64 UR4, c[0x0][0x268] ;  /* 0x00009a0000047ab9 */ /* 0x000fe20000000a00 */
[----:B------:R-:W-:Y:S01]  /*1600*/  ULDC.64 UR6, c[0x0][0x258] ;  /* 0x0000960000067ab9 */ /* 0x000fe20000000a00 */
[-C--:B------:R-:W-:Y:S01]  /*1610*/  LEA.HI R23, R15, R128.reuse, RZ, 0x2 ;  /* 0x000000800f177211 */ /* 0x080fe200078f10ff */
        /* <DEDUP_REMOVED lines=22> */
[----:B------:R-:W-:Y:S02]  /*1780*/  LOP3.LUT R180, R25, R180, RZ, 0x3c, !PT ;  /* 0x000000b419b47212 */ /* 0x000fe400078e3cff */
[----:B------:R-:W-:Y:S02]  /*1790*/  LEA.HI R131, R15, R128, RZ, 0x5 ;  /* 0x000000800f837211 */ /* 0x000fe400078f28ff */
[----:B------:R-:W-:Y:S01]  /*17a0*/  IADD3 R22, P3, R182, R22, RZ ;  /* 0x00000016b6167210 */ /* 0x000fe20007f7e0ff */
[-C--:B--2---:R-:W-:Y:S01]  /*17b0*/  @!P0 IMAD R18, R27, R2.reuse, RZ ;  /* 0x000000021b128224 */ /* 0x084fe200078e02ff */
[----:B------:R-:W-:Y:S01]  /*17c0*/  SHF.R.S32.HI R136, RZ, 0x5, R131 ;  /* 0x00000005ff887819 */ /* 0x000fe20000011483 */
[----:B------:R-:W-:Y:S01]  /*17d0*/  @!P0 IMAD.WIDE.U32 R28, R11, R2, RZ ;  /* 0x000000020b1c8225 */ /* 0x000fe200078e00ff */
[----:B------:R-:W-:-:S02]  /*17e0*/  SHF.R.S32.HI R17, RZ, 0x1f, R16 ;  /* 0x0000001fff117819 */ /* 0x000fc40000011410 */
[----:B------:R-:W-:Y:S01]  /*17f0*/  IADD3 R172, R182, 0x40, RZ ;  /* 0x00000040b6ac7810 */ /* 0x000fe20007ffe0ff */
[----:B------:R-:W-:Y:S01]  /*1800*/  @!P0 IMAD R3, R11, R3, R18 ;  /* 0x000000030b038224 */ /* 0x000fe200078e0212 */
[----:B------:R-:W-:Y:S01]  /*1810*/  LOP3.LUT R11, R23, 0x7fffffe, RZ, 0xc0, !PT ;  /* 0x07fffffe170b7812 */ /* 0x000fe200078ec0ff */
[----:B---3--:R-:W-:-:S04]  /*1820*/  @P0 IMAD.WIDE.U32 R24, R178, R4, RZ ;  /* 0x00000004b2180225 */ /* 0x008fc800078e00ff */
[----:B------:R-:W-:Y:S02]  /*1830*/  @P0 IMAD R5, R178, R5, R25 ;  /* 0x00000005b2050224 */ /* 0x000fe400078e0219 */
[----:B------:R-:W-:Y:S01]  /*1840*/  @P0 IMAD.MOV.U32 R2, RZ, RZ, R24 ;  /* 0x000000ffff020224 */ /* 0x000fe200078e0018 */
[----:B------:R-:W-:Y:S01]  /*1850*/  @!P0 MOV R2, R28 ;  /* 0x0000001c00028202 */ /* 0x000fe20000000f00 */
[----:B------:R-:W-:Y:S01]  /*1860*/  @!P0 IMAD.IADD R5, R29, 0x1, R3 ;  /* 0x000000011d058824 */ /* 0x000fe200078e0203 */
[----:B------:R-:W-:Y:S01]  /*1870*/  IADD3 R24, P1, R182, R14, RZ ;  /* 0x0000000eb6187210 */ /* 0x000fe20007f3e0ff */
[----:B------:R-:W-:Y:S01]  /*1880*/  IMAD.IADD R11, R16, 0x1, -R11 ;  /* 0x00000001100b7824 */ /* 0x000fe200078e0a0b */
[----:B------:R-:W-:Y:S01]  /*1890*/  SHF.R.S32.HI R3, RZ, 0x1f, R182 ;  /* 0x0000001fff037819 */ /* 0x000fe200000114b6 */
[----:B------:R-:W-:Y:S01]  /*18a0*/  IMAD.WIDE R20, R21, 0x40, R16 ;  /* 0x0000004015147825 */ /* 0x000fe200078e0210 */
[----:B------:R-:W-:Y:S02]  /*18b0*/  SHF.R.S32.HI R29, RZ, 0x1f, R26 ;  /* 0x0000001fff1d7819 */ /* 0x000fe4000001141a */
[----:B------:R-:W-:Y:S01]  /*18c0*/  IADD3 R2, P0, R182, R2, RZ ;  /* 0x00000002b6027210 */ /* 0x000fe20007f1e0ff */
[----:B------:R-:W-:Y:S01]  /*18d0*/  IMAD R11, R136, 0x8, R11 ;  /* 0x00000008880b7824 */ /* 0x000fe200078e020b */
[C---:B------:R-:W-:Y:S01]  /*18e0*/  IADD3.X R23, R3.reuse, R0, RZ, P3, !PT ;  /* 0x0000000003177210 */ /* 0x040fe20001ffe4ff */
[----:B------:R-:W-:Y:S01]  /*18f0*/  IMAD.X R25, R3, 0x1, R6, P1 ;  /* 0x0000000103197824 */ /* 0x000fe200008e0606 */
[----:B------:R-:W-:Y:S01]  /*1900*/  SHF.L.U32 R0, R179, 0x7, RZ ;  /* 0x00000007b3007819 */ /* 0x000fe200000006ff */
[----:B------:R-:W-:-:S02]  /*1910*/  IMAD R29, R29, UR6, RZ ;  /* 0x000000061d1d7c24 */ /* 0x000fc4000f8e02ff */
[----:B------:R-:W-:Y:S02]  /*1920*/  IMAD.U32 R180, R11, 0x20, R180 ;  /* 0x000000200bb47824 */ /* 0x000fe400078e00b4 */
[----:B------:R-:W-:Y:S02]  /*1930*/  IMAD.X R3, R3, 0x1, R5, P0 ;  /* 0x0000000103037824 */ /* 0x000fe400000e0605 */
[C---:B------:R-:W-:Y:S02]  /*1940*/  IMAD R6, R10.reuse, UR5, R9 ;  /* 0x000000050a067c24 */ /* 0x040fe4000f8e0209 */
[----:B------:R-:W-:Y:S01]  /*1950*/  IMAD.WIDE.U32 R10, R10, UR4, R24 ;  /* 0x000000040a0a7c25 */ /* 0x000fe2000f8e0018 */
[----:B-1----:R-:W-:-:S03]  /*1960*/  ULEA UR4, UR8, UR9, 0x18 ;  /* 0x0000000908047291 */ /* 0x002fc6000f8ec03f */
        /* <DEDUP_REMOVED lines=43> */
.L_x_763:
[----:B------:R-:W-:Y:S05]  /*1c20*/  BSYNC B0 ;  /* 0x0000000000007941 */ /* 0x000fea0003800000 */
.L_x_762:
        /* <DEDUP_REMOVED lines=40> */
.L_x_765:
[----:B------:R-:W-:Y:S05]  /*1eb0*/  BSYNC B0 ;  /* 0x0000000000007941 */ /* 0x000fea0003800000 */
.L_x_764:
[CC--:B------:R-:W-:Y:S01]  /*1ec0*/  ISETP.GE.AND P0, PT, R16.reuse, R9.reuse, PT ;  /* 0x000000091000720c */ /* 0x0c0fe20003f06270 */
[-C--:B------:R-:W-:Y:S01]  /*1ed0*/  IMAD R119, R17, R132.reuse, RZ ;  /* 0x0000008411777224 */ /* 0x080fe200078e02ff */
[----:B------:R-:W-:Y:S01]  /*1ee0*/  BSSY B0, `(.L_x_766) ;  /* 0x0000029000007945 */ /* 0x000fe20003800000 */
[----:B------:R-:W-:Y:S01]  /*1ef0*/  VIADD R14, R16, 0x40 ;  /* 0x00000040100e7836 */ /* 0x000fe20000000000 */
        /* <DEDUP_REMOVED lines=15> */
[----:B-1-34-:R-:W1:Y:S01]  /*1ff0*/  @!P3 LDC.64 R2, c[0x0][0x218] ;  /* 0x00008600ff02bb82 */ /* 0x01ae620000000a00 */
        /* <DEDUP_REMOVED lines=23> */
.L_x_767:
[----:B------:R-:W-:Y:S05]  /*2170*/  BSYNC B0 ;  /* 0x0000000000007941 */ /* 0x000fea0003800000 */
.L_x_766:
[----:B------:R-:W-:Y:S04]  /*2180*/  BSSY B0, `(.L_x_768) ;  /* 0x0000021000007945 */ /* 0x000fe80003800000 */
[----:B------:R-:W-:Y:S05]  /*2190*/  @P5 BRA `(.L_x_769) ;  /* 0x00000000007c5947 */ /* 0x000fea0003800000 */
[----:B------:R-:W-:Y:S01]  /*21a0*/  ULDC UR5, c[0x0][0x2d0] ;  /* 0x0000b40000057ab9 */ /* 0x000fe20000000800 */
[----:B---3--:R-:W-:Y:S02]  /*21b0*/  IADD3 R21, P2, R175, R140, RZ ;  /* 0x0000008caf157210 */ /* 0x008fe40007f5e0ff */
[----:B------:R-:W-:Y:S02]  /*21c0*/  ISETP.GE.AND P4, PT, R182, UR5, PT ;  /* 0x00000005b6007c0c */ /* 0x000fe4000bf86270 */
[----:B------:R-:W-:Y:S01]  /*21d0*/  ISETP.GE.AND P3, PT, R173, UR5, PT ;  /* 0x00000005ad007c0c */ /* 0x000fe2000bf66270 */
[----:B------:R-:W-:Y:S01]  /*21e0*/  IMAD.X R18, R174, 0x1, R119, P2 ;  /* 0x00000001ae127824 */ /* 0x000fe200010e0677 */
[----:B------:R-:W-:-:S09]  /*21f0*/  ISETP.GE.AND P0, PT, R172, UR5, PT ;  /* 0x00000005ac007c0c */ /* 0x000fd2000bf06270 */
[----:B--2---:R-:W2:Y:S01]  /*2200*/  @!P4 LDC.64 R4, c[0x0][0x218] ;  /* 0x00008600ff04cb82 */ /* 0x004ea20000000a00 */
        /* <DEDUP_REMOVED lines=24> */
.L_x_769:
[----:B------:R-:W-:Y:S05]  /*2390*/  BSYNC B0 ;  /* 0x0000000000007941 */ /* 0x000fea0003800000 */
.L_x_768:
[----:B------:R-:W-:Y:S01]  /*23a0*/  BSSY B0, `(.L_x_770) ;  /* 0x0000023000007945 */ /* 0x000fe20003800000 */
[C---:B------:R-:W-:Y:S02]  /*23b0*/  IADD3 R19, P0, R16.reuse, R19, RZ ;  /* 0x0000001310137210 */ /* 0x040fe40007f1e0ff */
[----:B------:R-:W-:Y:S01]  /*23c0*/  IADD3 R18, R16, 0x60, RZ ;  /* 0x0000006010127810 */ /* 0x000fe20007ffe0ff */
[----:B------:R-:W-:Y:S05]  /*23d0*/  @P1 BRA `(.L_x_771) ;  /* 0x00000000007c1947 */ /* 0x000fea0003800000 */
[----:B------:R-:W-:Y:S01]  /*23e0*/  ULDC UR5, c[0x0][0x2d0] ;  /* 0x0000b40000057ab9 */ /* 0x000fe20000000800 */
[----:B---3--:R-:W-:Y:S02]  /*23f0*/  LEA R21, P2, R132, R140, 0x6 ;  /* 0x0000008c84157211 */ /* 0x008fe400078430ff */
[----:B------:R-:W-:Y:S02]  /*2400*/  ISETP.GE.AND P4, PT, R182, UR5, PT ;  /* 0x00000005b6007c0c */ /* 0x000fe4000bf86270 */
[----:B------:R-:W-:Y:S02]  /*2410*/  ISETP.GE.AND P3, PT, R173, UR5, PT ;  /* 0x00000005ad007c0c */ /* 0x000fe4000bf66270 */
[----:B------:R-:W-:Y:S02]  /*2420*/  ISETP.GE.AND P1, PT, R172, UR5, PT ;  /* 0x00000005ac007c0c */ /* 0x000fe4000bf26270 */
[----:B------:R-:W-:-:S07]  /*2430*/  LEA.HI.X R20, R132, R119, R133, 0x6, P2 ;  /* 0x0000007784147211 */ /* 0x000fce00010f3485 */
        /* <DEDUP_REMOVED lines=25> */
.L_x_771:
[----:B------:R-:W-:Y:S05]  /*25d0*/  BSYNC B0 ;  /* 0x0000000000007941 */ /* 0x000fea0003800000 */
.L_x_770:
[-C--:B------:R-:W-:Y:S01]  /*25e0*/  ISETP.GE.AND P2, PT, R18, R9.reuse, PT ;  /* 0x000000091200720c */ /* 0x080fe20003f46270 */
        /* <DEDUP_REMOVED lines=8> */
[----:B---3--:R-:W-:Y:S01]  /*2670*/  IMAD R20, R133, 0x60, RZ ;  /* 0x0000006085147824 */ /* 0x008fe200078e02ff */
[----:B------:R-:W-:Y:S01]  /*2680*/  ISETP.GE.AND P4, PT, R173, UR5, PT ;  /* 0x00000005ad007c0c */ /* 0x000fe2000bf86270 */
[----:B------:R-:W-:Y:S01]  /*2690*/  IMAD.WIDE.U32 R24, R132, 0x60, R118 ;  /* 0x0000006084187825 */ /* 0x000fe200078e0076 */
[----:B------:R-:W-:-:S03]  /*26a0*/  ISETP.GE.AND P2, PT, R172, UR5, PT ;  /* 0x00000005ac007c0c */ /* 0x000fc6000bf46270 */
[----:B------:R-:W-:-:S06]  /*26b0*/  IMAD.IADD R20, R25, 0x1, R20 ;  /* 0x0000000119147824 */ /* 0x000fcc00078e0214 */
        /* <DEDUP_REMOVED lines=25> */
.L_x_773:
[----:B------:R-:W-:Y:S05]  /*2850*/  BSYNC B0 ;  /* 0x0000000000007941 */ /* 0x000fea0003800000 */
.L_x_772:
[----:B------:R-:W0:Y:S01]  /*2860*/  LDGDEPBAR ;  /* 0x00000000000079af */ /* 0x000e220000000000 */
[C---:B---3--:R-:W-:Y:S01]  /*2870*/  LOP3.LUT R21, R22.reuse, 0xfffffff0, RZ, 0xc0, !PT ;  /* 0xfffffff016157812 */ /* 0x048fe200078ec0ff */
[----:B------:R-:W-:Y:S01]  /*2880*/  IMAD.X R13, R17, 0x1, R13, P0 ;  /* 0x00000001110d7824 */ /* 0x000fe200000e060d */
[----:B-12-4-:R-:W-:Y:S01]  /*2890*/  LEA.HI R3, R22, R15, RZ, 0x1 ;  /* 0x0000000f16037211 */ /* 0x016fe200078f08ff */
[----:B------:R-:W1:Y:S01]  /*28a0*/  LDC.64 R134, c[0x0][0x250] ;  /* 0x00009400ff867b82 */ /* 0x000e620000000a00 */
[----:B------:R-:W-:Y:S01]  /*28b0*/  LOP3.LUT R5, R12, 0xfffffff8, RZ, 0xc0, !PT ;  /* 0xfffffff80c057812 */ /* 0x000fe200078ec0ff */
[----:B------:R-:W-:Y:S01]  /*28c0*/  IMAD.IADD R130, R128, 0x1, -R21 ;  /* 0x0000000180827824 */ /* 0x000fe200078e0a15 */
[----:B------:R-:W-:Y:S01]  /*28d0*/  LOP3.LUT R4, R3, 0xfffffffe, RZ, 0xc0, !PT ;  /* 0xfffffffe03047812 */ /* 0x000fe200078ec0ff */
[----:B------:R-:W-:Y:S01]  /*28e0*/  IMAD.IADD R11, R11, 0x1, R6 ;  /* 0x000000010b0b7824 */ /* 0x000fe200078e0206 */
[-C--:B------:R-:W-:Y:S01]  /*28f0*/  ISETP.GE.AND P3, PT, R8, R9.reuse, PT ;  /* 0x000000090800720c */ /* 0x080fe20003f66270 */
[----:B------:R-:W-:Y:S01]  /*2900*/  IMAD.IADD R2, R128, 0x1, -R5 ;  /* 0x0000000180027824 */ /* 0x000fe200078e0a05 */
[----:B------:R-:W-:Y:S01]  /*2910*/  LEA.HI R21, R130, R130, RZ, 0x1 ;  /* 0x0000008282157211 */ /* 0x000fe200078f08ff */
[----:B------:R-:W-:Y:S01]  /*2920*/  IMAD.IADD R15, R15, 0x1, -R4 ;  /* 0x000000010f0f7824 */ /* 0x000fe200078e0a04 */
[-C--:B------:R-:W-:Y:S01]  /*2930*/  ISETP.GE.AND P5, PT, R14, R9.reuse, PT ;  /* 0x000000090e00720c */ /* 0x080fe20003fa6270 */
[----:B------:R-:W-:Y:S01]  /*2940*/  IMAD.SHL.U32 R8, R7, 0x8, RZ ;  /* 0x0000000807087824 */ /* 0x000fe200078e00ff */
[--C-:B------:R-:W-:Y:S01]  /*2950*/  SHF.R.S32.HI R17, RZ, 0x1, R21.reuse ;  /* 0x00000001ff117819 */ /* 0x100fe20000011415 */
[----:B------:R-:W-:Y:S01]  /*2960*/  ULDC.64 UR6, c[0x0][0x220] ;  /* 0x0000880000067ab9 */ /* 0x000fe20000000a00 */
[----:B------:R-:W-:Y:S01]  /*2970*/  SHF.R.S32.HI R4, RZ, 0x1f, R21 ;  /* 0x0000001fff047819 */ /* 0x000fe20000011415 */
[----:B------:R-:W-:Y:S01]  /*2980*/  BSSY B0, `(.L_x_774) ;  /* 0x0000049000007945 */ /* 0x000fe20003800000 */
[----:B------:R-:W-:-:S02]  /*2990*/  ISETP.GE.AND P4, PT, R18, R9, PT ;  /* 0x000000091200720c */ /* 0x000fc40003f86270 */
[----:B------:R-:W-:Y:S02]  /*29a0*/  LEA.HI R9, R2, R2, RZ, 0x1 ;  /* 0x0000000202097211 */ /* 0x000fe400078f08ff */
[----:B------:R-:W-:Y:S01]  /*29b0*/  LEA.HI R4, R4, R17, RZ, 0x2 ;  /* 0x0000001104047211 */ /* 0x000fe200078f10ff */
[----:B------:R-:W-:-:S04]  /*29c0*/  DEPBAR.LE SB0, 0x0 ;  /* 0x000080000000791a */ /* 0x000fc80000000000 */
[----:B------:R-:W-:Y:S01]  /*29d0*/  BAR.SYNC.DEFER_BLOCKING 0x0 ;  /* 0x0000000000007b1d */ /* 0x000fe20000010000 */
[----:B------:R-:W-:Y:S01]  /*29e0*/  SHF.R.S32.HI R3, RZ, 0x1, R9 ;  /* 0x00000001ff037819 */ /* 0x000fe20000011409 */
[----:B-1----:R-:W-:Y:S01]  /*29f0*/  IMAD.WIDE.U32 R126, R19, R134, R10 ;  /* 0x00000086137e7225 */ /* 0x002fe200078e000a */
[----:B------:R-:W-:Y:S02]  /*2a00*/  LOP3.LUT R4, R4, 0xfffffffc, RZ, 0xc0, !PT ;  /* 0xfffffffc04047812 */ /* 0x000fe400078ec0ff */
[----:B------:R-:W-:Y:S01]  /*2a10*/  SHF.R.S32.HI R7, RZ, 0x1f, R130 ;  /* 0x0000001fff077819 */ /* 0x000fe20000011482 */
[----:B------:R-:W-:Y:S01]  /*2a20*/  IMAD.SHL.U32 R5, R3, 0x40, RZ ;  /* 0x0000004003057824 */ /* 0x000fe200078e00ff */
[----:B------:R-:W-:Y:S01]  /*2a30*/  LOP3.LUT R9, R9, 0x7fffffe, RZ, 0xc0, !PT ;  /* 0x07fffffe09097812 */ /* 0x000fe200078ec0ff */
[----:B------:R-:W-:Y:S01]  /*2a40*/  IMAD.IADD R4, R17, 0x1, -R4 ;  /* 0x0000000111047824 */ /* 0x000fe200078e0a04 */
[----:B------:R-:W-:Y:S01]  /*2a50*/  LEA.HI R7, R7, R130, RZ, 0x3 ;  /* 0x0000008207077211 */ /* 0x000fe200078f18ff */
[----:B------:R-:W-:Y:S01]  /*2a60*/  IMAD.SHL.U32 R177, R134, 0x20, RZ ;  /* 0x0000002086b17824 */ /* 0x000fe200078e00ff */
[----:B------:R-:W-:Y:S01]  /*2a70*/  LOP3.LUT R5, R5, 0xc0, RZ, 0xc0, !PT ;  /* 0x000000c005057812 */ /* 0x000fe200078ec0ff */
[----:B------:R-:W-:Y:S01]  /*2a80*/  IMAD.IADD R2, R2, 0x1, -R9 ;  /* 0x0000000102027824 */ /* 0x000fe200078e0a09 */
[----:B------:R-:W-:Y:S01]  /*2a90*/  LOP3.LUT R21, R21, 0x7fffffe, RZ, 0xc0, !PT ;  /* 0x07fffffe15157812 */ /* 0x000fe200078ec0ff */
[----:B------:R-:W-:Y:S01]  /*2aa0*/  IMAD.SHL.U32 R6, R4, 0x40, RZ ;  /* 0x0000004004067824 */ /* 0x000fe200078e00ff */
[----:B------:R-:W-:Y:S01]  /*2ab0*/  LOP3.LUT R8, R5, 0x8, R8, 0xf8, !PT ;  /* 0x0000000805087812 */ /* 0x000fe200078ef808 */
[----:B------:R-:W-:Y:S01]  /*2ac0*/  IMAD.SHL.U32 R7, R7, 0x20, RZ ;  /* 0x0000002007077824 */ /* 0x000fe200078e00ff */
[----:B------:R-:W-:Y:S01]  /*2ad0*/  SHF.R.U32.HI R5, RZ, 0x3, R5 ;  /* 0x00000003ff057819 */ /* 0x000fe20000011605 */
[C---:B------:R-:W-:Y:S01]  /*2ae0*/  IMAD R170, R15.reuse, 0x8, R2 ;  /* 0x000000080faa7824 */ /* 0x040fe200078e0202 */
[----:B------:R-:W-:Y:S01]  /*2af0*/  LOP3.LUT R2, R6, 0xc0, RZ, 0xc0, !PT ;  /* 0x000000c006027812 */ /* 0x000fe200078ec0ff */
[----:B------:R-:W-:Y:S01]  /*2b00*/  IMAD.SHL.U32 R9, R15, 0x8, RZ ;  /* 0x000000080f097824 */ /* 0x000fe200078e00ff */
[----:B------:R-:W-:Y:S01]  /*2b10*/  LOP3.LUT R129, R7, 0xffffff00, RZ, 0xc0, !PT ;  /* 0xffffff0007817812 */ /* 0x000fe200078ec0ff */
[----:B------:R-:W-:Y:S01]  /*2b20*/  IMAD.IADD R130, R130, 0x1, -R21 ;  /* 0x0000000182827824 */ /* 0x000fe200078e0a15 */
[----:B------:R-:W-:Y:S01]  /*2b30*/  LOP3.LUT R5, R8, R5, RZ, 0x3c, !PT ;  /* 0x0000000508057212 */ /* 0x000fe200078e3cff */
[----:B------:R1:W-:Y:S01]  /*2b40*/  @P1 STS [R180+0x9000], RZ ;  /* 0x009000ffb4001388 */ /* 0x0003e20000000800 */
[----:B------:R-:W-:Y:S01]  /*2b50*/  LOP3.LUT R9, R2, 0x8, R9, 0xf8, !PT ;  /* 0x0000000802097812 */ /* 0x000fe200078ef809 */
[----:B------:R-:W-:Y:S01]  /*2b60*/  IMAD R6, R13, R134, RZ ;  /* 0x000000860d067224 */ /* 0x000fe200078e02ff */
[----:B------:R-:W-:Y:S01]  /*2b70*/  SHF.R.U32.HI R2, RZ, 0x3, R2 ;  /* 0x00000003ff027819 */ /* 0x000fe20000011602 */
[----:B------:R1:W-:Y:S01]  /*2b80*/  @P1 STS [R180+0x9004], RZ ;  /* 0x009004ffb4001388 */ /* 0x0003e20000000800 */
[----:B------:R-:W-:Y:S01]  /*2b90*/  IMAD R7, R136, 0x200, R129 ;  /* 0x0000020088077824 */ /* 0x000fe200078e0281 */
[----:B------:R-:W-:Y:S01]  /*2ba0*/  LEA R194, P0, R126, UR6, 0x1 ;  /* 0x000000067ec27c11 */ /* 0x000fe2000f8008ff */
[----:B------:R-:W-:Y:S01]  /*2bb0*/  IMAD.U32 R170, R170, 0x20, R5 ;  /* 0x00000020aaaa7824 */ /* 0x000fe200078e0005 */
[----:B------:R1:W-:Y:S01]  /*2bc0*/  @P1 STS.64 [R180+0x9008], RZ ;  /* 0x009008ffb4001388 */ /* 0x0003e20000000a00 */
[----:B------:R-:W-:Y:S01]  /*2bd0*/  LOP3.LUT R2, R9, R2, RZ, 0x3c, !PT ;  /* 0x0000000209027212 */ /* 0x000fe200078e3cff */
[----:B------:R-:W-:Y:S01]  /*2be0*/  IMAD R5, R19, R135, R6 ;  /* 0x0000008713057224 */ /* 0x000fe200078e0206 */
[----:B------:R-:W-:Y:S01]  /*2bf0*/  SHF.L.U64.HI R176, R134, 0x5, R135 ;  /* 0x0000000586b07819 */ /* 0x000fe20000010287 */
[----:B------:R1:W-:Y:S01]  /*2c00*/  @P1 STS.128 [R180+0xb000], RZ ;  /* 0x00b000ffb4001388 */ /* 0x0003e20000000c00 */
[----:B------:R-:W-:Y:S01]  /*2c10*/  IMAD R7, R130, 0x20, R7 ;  /* 0x0000002082077824 */ /* 0x000fe200078e0207 */
[----:B------:R-:W-:Y:S01]  /*2c20*/  LEA R170, R170, UR4, 0x1 ;  /* 0x00000004aaaa7c11 */ /* 0x000fe2000f8e08ff */
[----:B------:R-:W-:Y:S01]  /*2c30*/  IMAD.IADD R124, R127, 0x1, R5 ;  /* 0x000000017f7c7824 */ /* 0x000fe200078e0205 */
[----:B------:R1:W-:Y:S01]  /*2c40*/  @P1 STS.128 [R180+0xd000], RZ ;  /* 0x00d000ffb4001388 */ /* 0x0003e20000000c00 */
[----:B------:R-:W-:-:S03]  /*2c50*/  IMAD.IADD R171, R2, 0x1, R7 ;  /* 0x0000000102ab7824 */ /* 0x000fc600078e0207 */
        /* <DEDUP_REMOVED lines=27> */
.L_x_775:
[----:B------:R-:W-:Y:S05]  /*2e10*/  BSYNC B0 ;  /* 0x0000000000007941 */ /* 0x000fea0003800000 */
.L_x_774:
        /* <DEDUP_REMOVED lines=31> */
.L_x_777:
[----:B------:R-:W-:Y:S05]  /*3010*/  BSYNC B0 ;  /* 0x0000000000007941 */ /* 0x000fea0003800000 */
.L_x_776:
        /* <DEDUP_REMOVED lines=33> */
.L_x_779:
[----:B------:R-:W-:Y:S05]  /*3230*/  BSYNC B0 ;  /* 0x0000000000007941 */ /* 0x000fea0003800000 */
.L_x_778:
        /* <DEDUP_REMOVED lines=36> */
.L_x_781:
[----:B------:R-:W-:Y:S05]  /*3480*/  BSYNC B0 ;  /* 0x0000000000007941 */ /* 0x000fea0003800000 */
.L_x_780:
[----:B------:R-:W-:Y:S01]  /*3490*/  LDSM.16.M88.4 R84, [R171] ;  /* 0x00000000ab54783b */ /* 0x000fe20000000200 */
[----:B------:R-:W-:Y:S01]  /*34a0*/  LOP3.LUT P1, RZ, R4, 0x2, RZ, 0xc0, !PT ;  /* 0x0000000204ff7812 */ /* 0x000fe2000782c0ff */
[----:B------:R-:W-:Y:S01]  /*34b0*/  ULDC UR10, c[0x0][0x39c] ;  /* 0x0000e700000a7ab9 */ /* 0x000fe20000000800 */
[----:B------:R-:W-:Y:S01]  /*34c0*/  MOV R5, 0x10 ;  /* 0x0000001000057802 */ /* 0x000fe20000000f00 */
[----:B------:R-:W5:Y:S01]  /*34d0*/  LDSM.16.M88.4 R12, [R170+0x3000] ;  /* 0x00300000aa0c783b */ /* 0x000f620000000200 */
[----:B------:R-:W-:Y:S02]  /*34e0*/  LOP3.LUT P0, RZ, R3, 0x2, RZ, 0xc0, !PT ;  /* 0x0000000203ff7812 */ /* 0x000fe4000780c0ff */
[C---:B------:R-:W-:Y:S01]  /*34f0*/  SEL R3, R5.reuse, 0xfffffff0, !P1 ;  /* 0xfffffff005037807 */ /* 0x040fe20004800000 */
[----:B------:R-:W3:Y:S01]  /*3500*/  LDSM.16.M88.4 R56, [R170+0x3c00] ;  /* 0x003c0000aa38783b */ /* 0x000ee20000000200 */
[----:B------:R-:W-:Y:S02]  /*3510*/  SEL R5, R5, 0xfffffff0, !P0 ;  /* 0xfffffff005057807 */ /* 0x000fe40004000000 */
[----:B------:R-:W-:Y:S01]  /*3520*/  LEA R169, R3, R171, 0x1 ;  /* 0x000000ab03a97211 */ /* 0x000fe200078e08ff */
[----:B------:R-:W4:Y:S01]  /*3530*/  LDSM.16.M88.4 R48, [R170+0x4000] ;  /* 0x00400000aa30783b */ /* 0x000f220000000200 */
[----:B------:R-:W-:-:S02]  /*3540*/  LEA R118, R5, R170, 0x1 ;  /* 0x000000aa05767211 */ /* 0x000fc400078e08ff */
[----:B------:R-:W-:Y:S01]  /*3550*/  ISETP.GE.AND P4, PT, R117, 0x2, PT ;  /* 0x000000027500780c */ /* 0x000fe20003f86270 */
[----:B------:R-:W-:Y:S01]  /*3560*/  LDSM.16.M88.4 R108, [R169] ;  /* 0x00000000a96c783b */ /* 0x000fe20000000200 */
[----:B------:R-:W-:-:S03]  /*3570*/  LEA R129, R130, R129, 0x5 ;  /* 0x0000008182817211 */ /* 0x000fc600078e28ff */
[----:B------:R-:W2:Y:S01]  /*3580*/  LDSM.16.M88.4 R112, [R118+0x3000] ;  /* 0x003000007670783b */ /* 0x000ea20000000200 */
[----:B------:R-:W-:-:S03]  /*3590*/  IADD3 R168, R2, R129, RZ ;  /* 0x0000008102a87210 */ /* 0x000fc60007ffe0ff */
[----:B------:R-:W2:Y:S04]  /*35a0*/  LDSM.16.M88.4 R72, [R170+0x3400] ;  /* 0x00340000aa48783b */ /* 0x000ea80000000200 */
[----:B------:R-:W-:Y:S04]  /*35b0*/  LDSM.16.M88.4 R80, [R171+0x1000] ;  /* 0x00100000ab50783b */ /* 0x000fe80000000200 */
[----:B-1----:R-:W1:Y:S04]  /*35c0*/  LDSM.16.M88.4 R8, [R170+0x5000] ;  /* 0x00500000aa08783b */ /* 0x002e680000000200 */
[----:B------:R-:W1:Y:S04]  /*35d0*/  LDSM.16.M88.4 R64, [R170+0x3800] ;  /* 0x00380000aa40783b */ /* 0x000e680000000200 */
[----:B------:R-:W1:Y:S01]  /*35e0*/  LDSM.16.M88.4 R40, [R170+0x4400] ;  /* 0x00440000aa28783b */ /* 0x000e620000000200 */
[C---:B-----5:R-:W-:Y:S03]  /*35f0*/  HMMA.16816.F32 R16, R84.reuse, R12, RZ ;  /* 0x0000000c5410723c */ /* 0x060fe600000018ff */
[----:B------:R-:W5:Y:S04]  /*3600*/  LDSM.16.M88.4 R24, [R118+0x3c00] ;  /* 0x003c00007618783b */ /* 0x000f680000000200 */
[----:B------:R-:W5:Y:S01]  /*3610*/  LDSM.16.M88.4 R20, [R118+0x4000] ;  /* 0x004000007614783b */ /* 0x000f620000000200 */
[C---:B------:R-:W-:Y:S03]  /*3620*/  HMMA.16816.F32 R12, R84.reuse, R14, RZ ;  /* 0x0000000e540c723c */ /* 0x040fe600000018ff */
[----:B------:R-:W5:Y:S03]  /*3630*/  LDSM.16.M88.4 R92, [R170+0x4800] ;  /* 0x00480000aa5c783b */ /* 0x000f660000000200 */
[C---:B---3--:R-:W-:Y:S01]  /*3640*/  HMMA.16816.F32 R60, R84.reuse, R56, RZ ;  /* 0x00000038543c723c */ /* 0x048fe200000018ff */
[----:B------:R-:W3:Y:S04]  /*3650*/  LDSM.16.M88.4 R104, [R170+0x4c00] ;  /* 0x004c0000aa68783b */ /* 0x000ee80000000200 */
[----:B------:R-:W3:Y:S01]  /*3660*/  LDSM.16.M88.4 R100, [R118+0x3400] ;  /* 0x003400007664783b */ /* 0x000ee20000000200 */
[----:B----4-:R-:W-:Y:S03]  /*3670*/  HMMA.16816.F32 R52, R84, R48, RZ ;  /* 0x000000305434723c */ /* 0x010fe600000018ff */
[----:B------:R-:W-:Y:S03]  /*3680*/  LDSM.16.M88.4 R36, [R169+0x1000] ;  /* 0x00100000a924783b */ /* 0x000fe60000000200 */
[----:B--2---:R-:W-:Y:S01]  /*3690*/  HMMA.16816.F32 R16, R108, R112, R16 ;  /* 0x000000706c10723c */ /* 0x004fe20000001810 */
[----:B------:R-:W2:Y:S04]  /*36a0*/  LDSM.16.M88.4 R76, [R118+0x5000] ;  /* 0x00500000764c783b */ /* 0x000ea80000000200 */
[----:B------:R-:W4:Y:S01]  /*36b0*/  LDSM.16.M88.4 R32, [R118+0x3800] ;  /* 0x003800007620783b */ /* 0x000f220000000200 */
[C---:B------:R-:W-:Y:S03]  /*36c0*/  HMMA.16816.F32 R56, R84.reuse, R58, RZ ;  /* 0x0000003a5438723c */ /* 0x040fe600000018ff */
[----:B------:R-:W4:Y:S03]  /*36d0*/  LDSM.16.M88.4 R4, [R118+0x4400] ;  /* 0x004400007604783b */ /* 0x000f260000000200 */
[----:B------:R-:W-:Y:S01]  /*36e0*/  HMMA.16816.F32 R48, R84, R50, RZ ;  /* 0x000000325430723c */ /* 0x000fe200000018ff */
[----:B------:R-:W0:Y:S05]  /*36f0*/  LDGDEPBAR ;  /* 0x00000000000079af */ /* 0x000e2a0000000000 */
[----:B------:R-:W-:Y:S01]  /*3700*/  HMMA.16816.F32 R12, R108, R114, R12 ;  /* 0x000000726c0c723c */ /* 0x000fe2000000180c */
[----:B------:R-:W4:Y:S05]  /*3710*/  LDSM.16.M88.4 R112, [R170+0x5400] ;  /* 0x00540000aa70783b */ /* 0x000f2a0000000200 */
[----:B------:R-:W-:Y:S06]  /*3720*/  HMMA.16816.F32 R28, R84, R72, RZ ;  /* 0x00000048541c723c */ /* 0x000fec00000018ff */
[----:B-1----:R-:W-:Y:S06]  /*3730*/  HMMA.16816.F32 R16, R80, R8, R16 ;  /* 0x000000085010723c */ /* 0x002fec0000001810 */
[C---:B------:R-:W-:Y:S06]  /*3740*/  HMMA.16816.F32 R68, R84.reuse, R64, RZ ;  /* 0x000000405444723c */ /* 0x040fec00000018ff */
[C---:B------:R-:W-:Y:S06]  /*3750*/  HMMA.16816.F32 R64, R84.reuse, R66, RZ ;  /* 0x000000425440723c */ /* 0x040fec00000018ff */
[C---:B------:R-:W-:Y:S06]  /*3760*/  HMMA.16816.F32 R44, R84.reuse, R40, RZ ;  /* 0x00000028542c723c */ /* 0x040fec00000018ff */
[----:B------:R-:W-:Y:S06]  /*3770*/  HMMA.16816.F32 R40, R84, R42, RZ ;  /* 0x0000002a5428723c */ /* 0x000fec00000018ff */
[C---:B-----5:R-:W-:Y:S06]  /*3780*/  HMMA.16816.F32 R60, R108.reuse, R24, R60 ;  /* 0x000000186c3c723c */ /* 0x060fec000000183c */
[C---:B------:R-:W-:Y:S01]  /*3790*/  HMMA.16816.F32 R56, R108.reuse, R26, R56 ;  /* 0x0000001a6c38723c */ /* 0x040fe20000001838 */
[----:B------:R-:W-:Y:S05]  /*37a0*/  LDSM.16.M88.4 R24, [R171+0x2000] ;  /* 0x00200000ab18783b */ /* 0x000fea0000000200 */
[C---:B------:R-:W-:Y:S06]  /*37b0*/  HMMA.16816.F32 R52, R108.reuse, R20, R52 ;  /* 0x000000146c34723c */ /* 0x040fec0000001834 */
[----:B------:R-:W-:Y:S01]  /*37c0*/  HMMA.16816.F32 R48, R108, R22, R48 ;  /* 0x000000166c30723c */ /* 0x000fe20000001830 */
[----:B------:R-:W1:Y:S05]  /*37d0*/  LDSM.16.M88.4 R20, [R170+0x7000] ;  /* 0x00700000aa14783b */ /* 0x000e6a0000000200 */
[C---:B------:R-:W-:Y:S06]  /*37e0*/  HMMA.16816.F32 R96, R84.reuse, R92, RZ ;  /* 0x0000005c5460723c */ /* 0x040fec00000018ff */
[C---:B------:R-:W-:Y:S06]  /*37f0*/  HMMA.16816.F32 R72, R84.reuse, R74, RZ ;  /* 0x0000004a5448723c */ /* 0x040fec00000018ff */
[C---:B------:R-:W-:Y:S06]  /*3800*/  HMMA.16816.F32 R92, R84.reuse, R94, RZ ;  /* 0x0000005e545c723c */ /* 0x040fec00000018ff */
[C---:B---3--:R-:W-:Y:S06]  /*3810*/  HMMA.16816.F32 R88, R84.reuse, R104, RZ ;  /* 0x000000685458723c */ /* 0x048fec00000018ff */
[----:B------:R-:W-:Y:S01]  /*3820*/  HMMA.16816.F32 R84, R84, R106, RZ ;  /* 0x0000006a5454723c */ /* 0x000fe200000018ff */
[----:B------:R-:W3:Y:S05]  /*3830*/  LDSM.16.M88.4 R104, [R118+0x4800] ;  /* 0x004800007668783b */ /* 0x000eea0000000200 */
[----:B------:R-:W-:Y:S01]  /*3840*/  HMMA.16816.F32 R12, R80, R10, R12 ;  /* 0x0000000a500c723c */ /* 0x000fe2000000180c */
[----:B------:R-:W-:Y:S05]  /*3850*/  LDSM.16.M88.4 R8, [R169+0x2000] ;  /* 0x00200000a908783b */ /* 0x000fea0000000200 */
[----:B------:R-:W-:Y:S06]  /*3860*/  HMMA.16816.F32 R28, R108, R100, R28 ;  /* 0x000000646c1c723c */ /* 0x000fec000000181c */
[----:B--2---:R-:W-:Y:S06]  /*3870*/  HMMA.16816.F32 R16, R36, R76, R16 ;  /* 0x0000004c2410723c */ /* 0x004fec0000001810 */
[C---:B----4-:R-:W-:Y:S06]  /*3880*/  HMMA.16816.F32 R68, R108.reuse, R32, R68 ;  /* 0x000000206c44723c */ /* 0x050fec0000001844 */
[C---:B------:R-:W-:Y:S01]  /*3890*/  HMMA.16816.F32 R64, R108.reuse, R34, R64 ;  /* 0x000000226c40723c */ /* 0x040fe20000001840 */
[----:B------:R-:W2:Y:S05]  /*38a0*/  LDSM.16.M88.4 R32, [R118+0x5400] ;  /* 0x005400007620783b */ /* 0x000eaa0000000200 */
[C---:B------:R-:W-:Y:S06]  /*38b0*/  HMMA.16816.F32 R44, R108.reuse, R4, R44 ;  /* 0x000000046c2c723c */ /* 0x040fec000000182c */
[C---:B------:R-:W-:Y:S01]  /*38c0*/  HMMA.16816.F32 R40, R108.reuse, R6, R40 ;  /* 0x000000066c28723c */ /* 0x040fe20000001828 */
[----:B------:R-:W4:Y:S05]  /*38d0*/  LDSM.16.M88.4 R4, [R118+0x7000] ;  /* 0x007000007604783b */ /* 0x000f2a0000000200 */
[----:B------:R-:W-:Y:S01]  /*38e0*/  HMMA.16816.F32 R72, R108, R102, R72 ;  /* 0x000000666c48723c */ /* 0x000fe20000001848 */
[----:B------:R-:W5:Y:S05]  /*38f0*/  LDSM.16.M88.4 R100, [R118+0x4c00] ;  /* 0x004c00007664783b */ /* 0x000f6a0000000200 */
[----:B------:R-:W-:Y:S01]  /*3900*/  HMMA.16816.F32 R12, R36, R78, R12 ;  /* 0x0000004e240c723c */ /* 0x000fe2000000180c */
[----:B------:R-:W5:Y:S05]  /*3910*/  LDSM.16.M88.4 R76, [R170+0x5800] ;  /* 0x00580000aa4c783b */ /* 0x000f6a0000000200 */
[----:B------:R-:W-:Y:S06]  /*3920*/  HMMA.16816.F32 R28, R80, R112, R28 ;  /* 0x00000070501c723c */ /* 0x000fec000000181c */
[----:B-1----:R-:W-:Y:S06]  /*3930*/  HMMA.16816.F32 R16, R24, R20, R16 ;  /* 0x000000141810723c */ /* 0x002fec0000001810 */
[----:B---3--:R-:W-:Y:S01]  /*3940*/  HMMA.16816.F32 R120, R108, R104, R96 ;  /* 0x000000686c78723c */ /* 0x008fe20000001860 */
[----:B------:R-:W1:Y:S05]  /*3950*/  LDSM.16.M88.4 R96, [R170+0x7400] ;  /* 0x00740000aa60783b */ /* 0x000e6a0000000200 */
[----:B------:R-:W-:Y:S01]  /*3960*/  HMMA.16816.F32 R12, R24, R22, R12 ;  /* 0x00000016180c723c */ /* 0x000fe2000000180c */
[----:B------:R-:W-:Y:S05]  /*3970*/  LDSM.16.M88.4 R20, [R118+0x5800] ;  /* 0x005800007614783b */ /* 0x000fea0000000200 */
[----:B--2---:R-:W-:Y:S06]  /*3980*/  HMMA.16816.F32 R28, R36, R32, R28 ;  /* 0x00000020241c723c */ /* 0x004fec000000181c */
[----:B------:R-:W-:Y:S01]  /*3990*/  HMMA.16816.F32 R92, R108, R106, R92 ;  /* 0x0000006a6c5c723c */ /* 0x000fe2000000185c */
[----:B------:R-:W2:Y:S05]  /*39a0*/  LDSM.16.M88.4 R104, [R170+0x5c00] ;  /* 0x005c0000aa68783b */ /* 0x000eaa0000000200 */
[----:B----4-:R-:W-:Y:S06]  /*39b0*/  HMMA.16816.F32 R16, R8, R4, R16 ;  /* 0x000000040810723c */ /* 0x010fec0000001810 */
[C---:B-----5:R-:W-:Y:S06]  /*39c0*/  HMMA.16816.F32 R88, R108.reuse, R100, R88 ;  /* 0x000000646c58723c */ /* 0x060fec0000001858 */
[----:B------:R-:W-:Y:S01]  /*39d0*/  HMMA.16816.F32 R100, R108, R102, R84 ;  /* 0x000000666c64723c */ /* 0x000fe20000001854 */
[----:B------:R-:W3:Y:S05]  /*39e0*/  LDSM.16.M88.4 R84, [R118+0x7400] ;  /* 0x007400007654783b */ /* 0x000eea0000000200 */
[----:B------:R-:W-:Y:S01]  /*39f0*/  HMMA.16816.F32 R12, R8, R6, R12 ;  /* 0x00000006080c723c */ /* 0x000fe2000000180c */
[----:B------:R-:W-:Y:S05]  /*3a00*/  LDSM.16.M88.4 R4, [R170+0x7800] ;  /* 0x00780000aa04783b */ /* 0x000fea0000000200 */
[----:B------:R-:W-:Y:S06]  /*3a10*/  HMMA.16816.F32 R68, R80, R76, R68 ;  /* 0x0000004c5044723c */ /* 0x000fec0000001844 */
[----:B-1----:R-:W-:Y:S01]  /*3a20*/  HMMA.16816.F32 R28, R24, R96, R28 ;  /* 0x00000060181c723c */ /* 0x002fe2000000181c */
[----:B------:R-:W-:Y:S01]  /*3a30*/  FMUL.FTZ R76, R16, UR10 ;  /* 0x0000000a104c7c20 */ /* 0x000fe20008410000 */
[----:B------:R-:W-:-:S04]  /*3a40*/  FMUL.FTZ R77, R17, UR10 ;  /* 0x0000000a114d7c20 */ /* 0x000fc80008410000 */
[C---:B------:R-:W-:Y:S01]  /*3a50*/  HMMA.16816.F32 R64, R80.reuse, R78, R64 ;  /* 0x0000004e5040723c */ /* 0x040fe20000001840 */
[----:B------:R-:W1:Y:S05]  /*3a60*/  MUFU.TANH R76, R76 ;  /* 0x0000004c004c7308 */ /* 0x000e6a0000002400 */
[C---:B--2---:R-:W-:Y:S01]  /*3a70*/  HMMA.16816.F32 R60, R80.reuse, R104, R60 ;  /* 0x00000068503c723c */ /* 0x044fe2000000183c */
[----:B------:R-:W-:Y:S01]  /*3a80*/  FMUL.FTZ R78, R18, UR10 ;  /* 0x0000000a124e7c20 */ /* 0x000fe20008410000 */
[----:B------:R-:W-:Y:S01]  /*3a90*/  FMUL.FTZ R79, R19, UR10 ;  /* 0x0000000a134f7c20 */ /* 0x000fe20008410000 */
[----:B------:R-:W-:Y:S01]  /*3aa0*/  FMUL.FTZ R12, R12, UR10 ;  /* 0x0000000a0c0c7c20 */ /* 0x000fe20008410000 */
[----:B------:R-:W2:Y:S01]  /*3ab0*/  LDSM.16.M88.4 R16, [R118+0x5c00] ;  /* 0x005c00007610783b */ /* 0x000ea20000000200 */
[----:B------:R-:W-:Y:S01]  /*3ac0*/  FMUL.FTZ R96, R14, UR10 ;  /* 0x0000000a0e607c20 */ /* 0x000fe20008410000 */
[C---:B------:R-:W-:Y:S01]  /*3ad0*/  HMMA.16816.F32 R56, R80.reuse, R106, R56 ;  /* 0x0000006a5038723c */ /* 0x040fe20000001838 */
[----:B------:R-:W-:Y:S01]  /*3ae0*/  FMUL.FTZ R97, R15, UR10 ;  /* 0x0000000a0f617c20 */ /* 0x000fe20008410000 */
[----:B------:R-:W4:Y:S04]  /*3af0*/  MUFU.TANH R77, R77 ;  /* 0x0000004d004d7308 */ /* 0x000f280000002400 */
[----:B------:R-:W-:Y:S04]  /*3b00*/  HMMA.16816.F32 R72, R80, R114, R72 ;  /* 0x000000725048723c */ /* 0x000fe80000001848 */
[----:B------:R-:W1:Y:S02]  /*3b10*/  MUFU.TANH R78, R78 ;  /* 0x0000004e004e7308 */ /* 0x000e640000002400 */
[----:B---3--:R-:W-:Y:S06]  /*3b20*/  HMMA.16816.F32 R28, R8, R84, R28 ;  /* 0x00000054081c723c */ /* 0x008fec000000181c */
[----:B------:R-:W-:Y:S01]  /*3b30*/  HMMA.16816.F32 R68, R36, R20, R68 ;  /* 0x000000142444723c */ /* 0x000fe20000001844 */
[----:B------:R3:W1:Y:S01]  /*3b40*/  MUFU.TANH R84, R12 ;  /* 0x0000000c00547308 */ /* 0x0006620000002400 */
[----:B------:R-:W-:-:S04]  /*3b50*/  FMUL.FTZ R85, R13, UR10 ;  /* 0x0000000a0d557c20 */ /* 0x000fc80008410000 */
[C---:B------:R-:W-:Y:S01]  /*3b60*/  HMMA.16816.F32 R64, R36.reuse, R22, R64 ;  /* 0x000000162440723c */ /* 0x040fe20000001840 */
[----:B------:R-:W5:Y:S02]  /*3b70*/  LDSM.16.M88.4 R20, [R170+0x6000] ;  /* 0x00600000aa14783b */ /* 0x000f640000000200 */
[----:B------:R-:W1:Y:S03]  /*3b80*/  MUFU.TANH R79, R79 ;  /* 0x0000004f004f7308 */ /* 0x000e660000002400 */
[C---:B------:R-:W-:Y:S01]  /*3b90*/  HMMA.16816.F32 R72, R36.reuse, R34, R72 ;  /* 0x000000222448723c */ /* 0x040fe20000001848 */
[----:B------:R-:W-:Y:S04]  /*3ba0*/  LDSM.16.M88.4 R32, [R118+0x7800] ;  /* 0x007800007620783b */ /* 0x000fe80000000200 */
[----:B------:R-:W1:Y:S01]  /*3bb0*/  MUFU.TANH R85, R85 ;  /* 0x0000005500557308 */ /* 0x000e620000002400 */
[----:B---3--:R-:W3:Y:S01]  /*3bc0*/  LDSM.16.M88.4 R12, [R170+0x7c00] ;  /* 0x007c0000aa0c783b */ /* 0x008ee20000000200 */
[----:B------:R-:W-:Y:S01]  /*3bd0*/  FMUL.FTZ R28, R28, UR10 ;  /* 0x0000000a1c1c7c20 */ /* 0x000fe20008410000 */
[----:B--2---:R-:W-:Y:S01]  /*3be0*/  HMMA.16816.F32 R60, R36, R16, R60 ;  /* 0x00000010243c723c */ /* 0x004fe2000000183c */
[----:B------:R-:W-:-:S04]  /*3bf0*/  FMUL.FTZ R29, R29, UR10 ;  /* 0x0000000a1d1d7c20 */ /* 0x000fc80008410000 */
[----:B------:R-:W2:Y:S01]  /*3c00*/  MUFU.TANH R96, R96 ;  /* 0x0000006000607308 */ /* 0x000ea20000002400 */
[----:B------:R-:W-:Y:S01]  /*3c10*/  HMMA.16816.F32 R56, R36, R18, R56 ;  /* 0x000000122438723c */ /* 0x000fe20000001838 */
[----:B------:R-:W4:Y:S05]  /*3c20*/  LDSM.16.M88.4 R16, [R170+0x6400] ;  /* 0x00640000aa10783b */ /* 0x000f2a0000000200 */
[C---:B------:R-:W-:Y:S01]  /*3c30*/  HMMA.16816.F32 R68, R24.reuse, R4, R68 ;  /* 0x000000041844723c */ /* 0x040fe20000001844 */
[----:B------:R-:W1:Y:S05]  /*3c40*/  MUFU.TANH R97, R97 ;  /* 0x0000006100617308 */ /* 0x000e6a0000002400 */
[C---:B------:R-:W-:Y:S01]  /*3c50*/  HMMA.16816.F32 R64, R24.reuse, R6, R64 ;  /* 0x000000061840723c */ /* 0x040fe20000001840 */
[----:B------:R-:W2:Y:S05]  /*3c60*/  LDSM.16.M88.4 R4, [R118+0x6000] ;  /* 0x006000007604783b */ /* 0x000eaa0000000200 */
[----:B------:R-:W-:Y:S06]  /*3c70*/  HMMA.16816.F32 R72, R24, R98, R72 ;  /* 0x000000621848723c */ /* 0x000fec0000001848 */
[----:B-----5:R-:W-:Y:S01]  /*3c80*/  HMMA.16816.F32 R52, R80, R20, R52 ;  /* 0x000000145034723c */ /* 0x020fe20000001834 */
[----:B------:R-:W-:Y:S01]  /*3c90*/  FMUL.FTZ R98, R30, UR10 ;  /* 0x0000000a1e627c20 */ /* 0x000fe20008410000 */
[----:B------:R-:W-:-:S04]  /*3ca0*/  FMUL.FTZ R99, R31, UR10 ;  /* 0x0000000a1f637c20 */ /* 0x000fc80008410000 */
[----:B------:R-:W-:Y:S01]  /*3cb0*/  HMMA.16816.F32 R48, R80, R22, R48 ;  /* 0x000000165030723c */ /* 0x000fe20000001830 */
[----:B------:R-:W-:Y:S01]  /*3cc0*/  LDSM.16.M88.4 R20, [R118+0x8000] ;  /* 0x008000007614783b */ /* 0x000fe20000000200 */
[----:B------:R-:W1:Y:S04]  /*3cd0*/  MUFU.TANH R98, R98 ;  /* 0x0000006200627308 */ /* 0x000e680000002400 */
[C---:B---3--:R-:W-:Y:S04]  /*3ce0*/  HMMA.16816.F32 R60, R24.reuse, R12, R60 ;  /* 0x0000000c183c723c */ /* 0x048fe8000000183c */
[----:B------:R-:W3:Y:S02]  /*3cf0*/  MUFU.TANH R99, R99 ;  /* 0x0000006300637308 */ /* 0x000ee40000002400 */
[----:B------:R-:W-:Y:S01]  /*3d00*/  HMMA.16816.F32 R56, R24, R14, R56 ;  /* 0x0000000e1838723c */ /* 0x000fe20000001838 */
[----:B------:R-:W5:Y:S05]  /*3d10*/  LDSM.16.M88.4 R12, [R118+0x6400] ;  /* 0x00640000760c783b */ /* 0x000f6a0000000200 */
[C---:B----4-:R-:W-:Y:S06]  /*3d20*/  HMMA.16816.F32 R44, R80.reuse, R16, R44 ;  /* 0x00000010502c723c */ /* 0x050fec000000182c */
[----:B------:R-:W-:Y:S01]  /*3d30*/  HMMA.16816.F32 R40, R80, R18, R40 ;  /* 0x000000125028723c */ /* 0x000fe20000001828 */
[----:B------:R-:W-:Y:S05]  /*3d40*/  LDSM.16.M88.4 R16, [R118+0x6800] ;  /* 0x006800007610783b */ /* 0x000fea0000000200 */
[C---:B------:R-:W-:Y:S06]  /*3d50*/  HMMA.16816.F32 R68, R8.reuse, R32, R68 ;  /* 0x000000200844723c */ /* 0x040fec0000001844 */
[----:B------:R-:W-:Y:S01]  /*3d60*/  HMMA.16816.F32 R64, R8, R34, R64 ;  /* 0x000000220840723c */ /* 0x000fe20000001840 */
[----:B------:R-:W4:Y:S05]  /*3d70*/  LDSM.16.M88.4 R32, [R170+0x8000] ;  /* 0x00800000aa20783b */ /* 0x000f2a0000000200 */
[C---:B--2---:R-:W-:Y:S06]  /*3d80*/  HMMA.16816.F32 R52, R36.reuse, R4, R52 ;  /* 0x000000042434723c */ /* 0x044fec0000001834 */
[----:B------:R-:W-:Y:S01]  /*3d90*/  HMMA.16816.F32 R48, R36, R6, R48 ;  /* 0x000000062430723c */ /* 0x000fe20000001830 */
[----:B------:R-:W2:Y:S05]  /*3da0*/  LDSM.16.M88.4 R4, [R170+0x6800] ;  /* 0x00680000aa04783b */ /* 0x000eaa0000000200 */
[----:B------:R-:W-:Y:S01]  /*3db0*/  HMMA.16816.F32 R72, R8, R86, R72 ;  /* 0x000000560848723c */ /* 0x000fe20000001848 */
[----:B------:R-:W1:Y:S01]  /*3dc0*/  MUFU.TANH R86, R28 ;  /* 0x0000001c00567308 */ /* 0x000e620000002400 */
[----:B------:R-:W-:Y:S01]  /*3dd0*/  FMUL.FTZ R68, R68, UR10 ;  /* 0x0000000a44447c20 */ /* 0x000fe20008410000 */
[----:B------:R-:W-:Y:S01]  /*3de0*/  FMUL.FTZ R69, R69, UR10 ;  /* 0x0000000a45457c20 */ /* 0x000fe20008410000 */
[----:B------:R-:W-:Y:S01]  /*3df0*/  FMUL.FTZ R70, R70, UR10 ;  /* 0x0000000a46467c20 */ /* 0x000fe20008410000 */
[----:B------:R-:W-:Y:S01]  /*3e00*/  FMUL.FTZ R71, R71, UR10 ;  /* 0x0000000a47477c20 */ /* 0x000fe20008410000 */
[C---:B-----5:R-:W-:Y:S01]  /*3e10*/  HMMA.16816.F32 R44, R36.reuse, R12, R44 ;  /* 0x0000000c242c723c */ /* 0x060fe2000000182c */
[----:B------:R-:W-:Y:S01]  /*3e20*/  FMUL.FTZ R64, R64, UR10 ;  /* 0x0000000a40407c20 */ /* 0x000fe20008410000 */
[----:B------:R-:W-:Y:S01]  /*3e30*/  FMUL.FTZ R65, R65, UR10 ;  /* 0x0000000a41417c20 */ /* 0x000fe20008410000 */
[----:B------:R5:W1:Y:S01]  /*3e40*/  MUFU.TANH R87, R29 ;  /* 0x0000001d00577308 */ /* 0x000a620000002400 */
[----:B------:R-:W-:Y:S01]  /*3e50*/  FMUL.FTZ R66, R66, UR10 ;  /* 0x0000000a42427c20 */ /* 0x000fe20008410000 */
[----:B------:R-:W-:Y:S01]  /*3e60*/  FMUL.FTZ R67, R67, UR10 ;  /* 0x0000000a43437c20 */ /* 0x000fe20008410000 */
[----:B------:R-:W-:Y:S01]  /*3e70*/  HMMA.16816.F32 R40, R36, R14, R40 ;  /* 0x0000000e2428723c */ /* 0x000fe20000001828 */
[----:B------:R-:W3:Y:S04]  /*3e80*/  LDSM.16.M88.4 R12, [R170+0x6c00] ;  /* 0x006c0000aa0c783b */ /* 0x000ee80000000200 */
[----:B------:R-:W1:Y:S01]  /*3e90*/  MUFU.TANH R68, R68 ;  /* 0x0000004400447308 */ /* 0x000e620000002400 */
[C---:B----4-:R-:W-:Y:S06]  /*3ea0*/  HMMA.16816.F32 R52, R24.reuse, R32, R52 ;  /* 0x000000201834723c */ /* 0x050fec0000001834 */
[----:B------:R-:W-:Y:S01]  /*3eb0*/  FMUL.FTZ R72, R72, UR10 ;  /* 0x0000000a48487c20 */ /* 0x000fe20008410000 */
[----:B------:R-:W-:Y:S01]  /*3ec0*/  FMUL.FTZ R73, R73, UR10 ;  /* 0x0000000a49497c20 */ /* 0x000fe20008410000 */
[----:B-----5:R-:W4:Y:S01]  /*3ed0*/  LDSM.16.M88.4 R28, [R118+0x7c00] ;  /* 0x007c0000761c783b */ /* 0x020f220000000200 */
[----:B------:R-:W-:Y:S01]  /*3ee0*/  FMUL.FTZ R74, R74, UR10 ;  /* 0x0000000a4a4a7c20 */ /* 0x000fe20008410000 */
[----:B------:R-:W-:Y:S01]  /*3ef0*/  FMUL.FTZ R75, R75, UR10 ;  /* 0x0000000a4b4b7c20 */ /* 0x000fe20008410000 */
[----:B------:R-:W-:Y:S01]  /*3f00*/  HMMA.16816.F32 R48, R24, R34, R48 ;  /* 0x000000221830723c */ /* 0x000fe20000001830 */
[----:B------:R-:W-:Y:S01]  /*3f10*/  LDSM.16.M88.4 R32, [R118+0x8400] ;  /* 0x008400007620783b */ /* 0x000fe20000000200 */
[----:B------:R-:W1:Y:S04]  /*3f20*/  MUFU.TANH R72, R72 ;  /* 0x0000004800487308 */ /* 0x000e680000002400 */
[C---:B--2---:R-:W-:Y:S04]  /*3f30*/  HMMA.16816.F32 R120, R80.reuse, R4, R120 ;  /* 0x000000045078723c */ /* 0x044fe80000001878 */
[----:B------:R-:W2:Y:S02]  /*3f40*/  MUFU.TANH R73, R73 ;  /* 0x0000004900497308 */ /* 0x000ea40000002400 */
[----:B------:R-:W-:Y:S01]  /*3f50*/  HMMA.16816.F32 R92, R80, R6, R92 ;  /* 0x00000006505c723c */ /* 0x000fe2000000185c */
[----:B------:R-:W5:Y:S05]  /*3f60*/  LDSM.16.M88.4 R4, [R118+0x6c00] ;  /* 0x006c00007604783b */ /* 0x000f6a0000000200 */
[----:B------:R-:W-:Y:S01]  /*3f70*/  HMMA.16816.F32 R52, R8, R20, R52 ;  /* 0x000000140834723c */ /* 0x000fe20000001834 */
[----:B------:R-:W1:Y:S05]  /*3f80*/  MUFU.TANH R74, R74 ;  /* 0x0000004a004a7308 */ /* 0x000e6a0000002400 */
[C---:B---3--:R-:W-:Y:S03]  /*3f90*/  HMMA.16816.F32 R88, R80.reuse, R12, R88 ;  /* 0x0000000c5058723c */ /* 0x048fe60000001858 */
[----:B------:R-:W3:Y:S03]  /*3fa0*/  MUFU.TANH R75, R75 ;  /* 0x0000004b004b7308 */ /* 0x000ee60000002400 */
[----:B------:R-:W-:Y:S01]  /*3fb0*/  HMMA.16816.F32 R100, R80, R14, R100 ;  /* 0x0000000e5064723c */ /* 0x000fe20000001864 */
[----:B------:R-:W-:Y:S04]  /*3fc0*/  LDSM.16.M88.4 R12, [R118+0x8c00] ;  /* 0x008c0000760c783b */ /* 0x000fe80000000200 */
[----:B------:R-:W1:Y:S01]  /*3fd0*/  MUFU.TANH R69, R69 ;  /* 0x0000004500457308 */ /* 0x000e620000002400 */
[C---:B------:R-:W-:Y:S01]  /*3fe0*/  HMMA.16816.F32 R48, R8.reuse, R22, R48 ;  /* 0x000000160830723c */ /* 0x040fe20000001830 */
[----:B------:R-:W2:Y:S05]  /*3ff0*/  LDSM.16.M88.4 R20, [R170+0x8800] ;  /* 0x00880000aa14783b */ /* 0x000eaa0000000200 */
[C---:B----4-:R-:W-:Y:S01]  /*4000*/  HMMA.16816.F32 R60, R8.reuse, R28, R60 ;  /* 0x0000001c083c723c */ /* 0x050fe2000000183c */
[----:B------:R-:W-:Y:S01]  /*4010*/  FMUL.FTZ R52, R52, UR10 ;  /* 0x0000000a34347c20 */ /* 0x000fe20008410000 */
[----:B------:R-:W-:Y:S01]  /*4020*/  FMUL.FTZ R53, R53, UR10 ;  /* 0x0000000a35357c20 */ /* 0x000fe20008410000 */
[----:B------:R-:W-:Y:S01]  /*4030*/  FMUL.FTZ R54, R54, UR10 ;  /* 0x0000000a36367c20 */ /* 0x000fe20008410000 */
[----:B------:R-:W-:Y:S01]  /*4040*/  FMUL.FTZ R55, R55, UR10 ;  /* 0x0000000a37377c20 */ /* 0x000fe20008410000 */
[----:B------:R-:W4:Y:S01]  /*4050*/  MUFU.TANH R70, R70 ;  /* 0x0000004600467308 */ /* 0x000f220000002400 */
[----:B------:R-:W-:Y:S01]  /*4060*/  HMMA.16816.F32 R56, R8, R30, R56 ;  /* 0x0000001e0838723c */ /* 0x000fe20000001838 */
[----:B------:R-:W3:Y:S05]  /*4070*/  LDSM.16.M88.4 R28, [R170+0x8400] ;  /* 0x00840000aa1c783b */ /* 0x000eea0000000200 */
[C---:B------:R-:W-:Y:S01]  /*4080*/  HMMA.16816.F32 R120, R36.reuse, R16, R120 ;  /* 0x000000102478723c */ /* 0x040fe20000001878 */
[----:B------:R-:W1:Y:S05]  /*4090*/  MUFU.TANH R71, R71 ;  /* 0x0000004700477308 */ /* 0x000e6a0000002400 */
[C---:B------:R-:W-:Y:S01]  /*40a0*/  HMMA.16816.F32 R92, R36.reuse, R18, R92 ;  /* 0x00000012245c723c */ /* 0x040fe2000000185c */
[----:B------:R-:W4:Y:S01]  /*40b0*/  LDSM.16.M88.4 R16, [R170+0x8c00] ;  /* 0x008c0000aa10783b */ /* 0x000f220000000200 */
[----:B------:R-:W-:Y:S01]  /*40c0*/  FMUL.FTZ R48, R48, UR10 ;  /* 0x0000000a30307c20 */ /* 0x000fe20008410000 */
[----:B------:R-:W-:Y:S01]  /*40d0*/  FMUL.FTZ R50, R50, UR10 ;  /* 0x0000000a32327c20 */ /* 0x000fe20008410000 */
[----:B------:R-:W-:Y:S01]  /*40e0*/  FMUL.FTZ R49, R49, UR10 ;  /* 0x0000000a31317c20 */ /* 0x000fe20008410000 */
[----:B------:R-:W-:Y:S01]  /*40f0*/  FMUL.FTZ R51, R51, UR10 ;  /* 0x0000000a33337c20 */ /* 0x000fe20008410000 */
[C---:B-----5:R-:W-:Y:S01]  /*4100*/  HMMA.16816.F32 R88, R36.reuse, R4, R88 ;  /* 0x000000042458723c */ /* 0x060fe20000001858 */
[----:B------:R-:W-:Y:S01]  /*4110*/  FMUL.FTZ R144, R60, UR10 ;  /* 0x0000000a3c907c20 */ /* 0x000fe20008410000 */
[----:B------:R-:W-:Y:S01]  /*4120*/  FMUL.FTZ R60, R62, UR10 ;  /* 0x0000000a3e3c7c20 */ /* 0x000fe20008410000 */
[----:B------:R-:W1:Y:S01]  /*4130*/  MUFU.TANH R166, R48 ;  /* 0x0000003000a67308 */ /* 0x000e620000002400 */
[----:B------:R-:W-:Y:S01]  /*4140*/  FMUL.FTZ R61, R61, UR10 ;  /* 0x0000000a3d3d7c20 */ /* 0x000fe20008410000 */
[----:B------:R-:W-:Y:S01]  /*4150*/  FMUL.FTZ R63, R63, UR10 ;  /* 0x0000000a3f3f7c20 */ /* 0x000fe20008410000 */
[----:B------:R-:W-:Y:S01]  /*4160*/  HMMA.16816.F32 R100, R36, R6, R100 ;  /* 0x000000062464723c */ /* 0x000fe20000001864 */
[----:B------:R-:W-:Y:S01]  /*4170*/  LOP3.LUT R5, R131, 0xffffffe0, RZ, 0xc0, !PT ;  /* 0xffffffe083057812 */ /* 0x000fe200078ec0ff */
[----:B------:R-:W-:Y:S01]  /*4180*/  FMUL.FTZ R206, R57, UR10 ;  /* 0x0000000a39ce7c20 */ /* 0x000fe20008410000 */
[----:B------:R-:W-:Y:S01]  /*4190*/  FMUL.FTZ R56, R56, UR10 ;  /* 0x0000000a38387c20 */ /* 0x000fe20008410000 */
[----:B------:R-:W-:Y:S01]  /*41a0*/  FMUL.FTZ R57, R58, UR10 ;  /* 0x0000000a3a397c20 */ /* 0x000fe20008410000 */
[----:B------:R-:W-:Y:S01]  /*41b0*/  IADD3 R5, -R5, R128, RZ ;  /* 0x0000008005057210 */ /* 0x000fe20007ffe1ff */
[----:B--2---:R-:W-:Y:S01]  /*41c0*/  HMMA.16816.F32 R120, R24, R20, R120 ;  /* 0x000000141878723c */ /* 0x004fe20000001878 */
[----:B------:R2:W1:Y:S01]  /*41d0*/  MUFU.TANH R164, R50 ;  /* 0x0000003200a47308 */ /* 0x0004620000002400 */
[----:B------:R-:W-:Y:S01]  /*41e0*/  FMUL.FTZ R59, R59, UR10 ;  /* 0x0000000a3b3b7c20 */ /* 0x000fe20008410000 */
[----:B------:R-:W-:-:S03]  /*41f0*/  SHF.R.S32.HI R4, RZ, 0x1f, R5 ;  /* 0x0000001fff047819 */ /* 0x000fc60000011405 */
[C---:B------:R-:W-:Y:S01]  /*4200*/  HMMA.16816.F32 R92, R24.reuse, R22, R92 ;  /* 0x00000016185c723c */ /* 0x040fe2000000185c */
[----:B------:R-:W-:Y:S02]  /*4210*/  LEA.HI R4, R4, R5, RZ, 0x2 ;  /* 0x0000000504047211 */ /* 0x000fe400078f10ff */
[----:B------:R-:W-:Y:S01]  /*4220*/  LEA R5, R136, R138, 0x4 ;  /* 0x0000008a88057211 */ /* 0x000fe200078e20ff */
[----:B------:R-:W1:Y:S01]  /*4230*/  MUFU.TANH R64, R64 ;  /* 0x0000004000407308 */ /* 0x000e620000002400 */
[----:B------:R-:W-:Y:S01]  /*4240*/  SHF.R.S32.HI R186, RZ, 0x2, R4 ;  /* 0x00000002ffba7819 */ /* 0x000fe20000011404 */
[----:B---3--:R-:W-:Y:S03]  /*4250*/  HMMA.16816.F32 R44, R24, R28, R44 ;  /* 0x0000001c182c723c */ /* 0x008fe6000000182c */
[----:B------:R-:W-:-:S03]  /*4260*/  IADD3 R4, R5, 0x1, R186 ;  /* 0x0000000105047810 */ /* 0x000fc60007ffe0ba */
[----:B------:R-:W-:Y:S01]  /*4270*/  HMMA.16816.F32 R40, R24, R30, R40 ;  /* 0x0000001e1828723c */ /* 0x000fe20000001828 */
[----:B------:R-:W3:Y:S01]  /*4280*/  LDSM.16.M88.4 R28, [R118+0x8800] ;  /* 0x00880000761c783b */ /* 0x000ee20000000200 */
[----:B------:R-:W1:Y:S01]  /*4290*/  MUFU.TANH R65, R65 ;  /* 0x0000004100417308 */ /* 0x000e620000002400 */
[----:B------:R-:W-:Y:S01]  /*42a0*/  IADD3 R4, R116, R4, -R181 ;  /* 0x0000000474047210 */ /* 0x000fe20007ffe8b5 */
[----:B------:R-:W-:-:S04]  /*42b0*/  DEPBAR.LE SB0, 0x0 ;  /* 0x000080000000791a */ /* 0x000fc80000000000 */
[C---:B----4-:R-:W-:Y:S01]  /*42c0*/  HMMA.16816.F32 R88, R24.reuse, R16, R88 ;  /* 0x000000101858723c */ /* 0x050fe20000001858 */
[----:B------:R-:W-:Y:S01]  /*42d0*/  IADD3 R125, R4, R125, RZ ;  /* 0x0000007d047d7210 */ /* 0x000fe20007ffe0ff */
[----:B------:R-:W4:Y:S03]  /*42e0*/  MUFU.TANH R66, R66 ;  /* 0x0000004200427308 */ /* 0x000f260000002400 */
[C---:B------:R-:W-:Y:S01]  /*42f0*/  VIMNMX R142, R125.reuse, R116, PT ;  /* 0x000000747d8e7248 */ /* 0x040fe20003fe0100 */
[----:B------:R-:W-:Y:S01]  /*4300*/  HMMA.16816.F32 R100, R24, R18, R100 ;  /* 0x000000121864723c */ /* 0x000fe20000001864 */
[----:B------:R-:W-:-:S03]  /*4310*/  VIADDMNMX R141, R125, 0x8, R116, PT ;  /* 0x000000087d8d7846 */ /* 0x000fc60003800174 */
[----:B------:R-:W1:Y:S02]  /*4320*/  MUFU.TANH R67, R67 ;  /* 0x0000004300437308 */ /* 0x000e640000002400 */
[----:B------:R-:W-:Y:S01]  /*4330*/  HMMA.16816.F32 R44, R8, R32, R44 ;  /* 0x00000020082c723c */ /* 0x000fe2000000182c */
[----:B------:R-:W-:-:S04]  /*4340*/  SHF.L.U32 R19, R128, 0x1, RZ ;  /* 0x0000000180137819 */ /* 0x000fc800000006ff */
[----:B------:R-:W-:Y:S01]  /*4350*/  LOP3.LUT R19, R19, 0x6, RZ, 0xc0, !PT ;  /* 0x0000000613137812 */ /* 0x000fe200078ec0ff */
[C---:B------:R-:W-:Y:S01]  /*4360*/  HMMA.16816.F32 R40, R8.reuse, R34, R40 ;  /* 0x000000220828723c */ /* 0x040fe20000001828 */
[----:B------:R-:W1:Y:S05]  /*4370*/  MUFU.TANH R144, R144 ;  /* 0x0000009000907308 */ /* 0x000e6a0000002400 */
[C---:B------:R-:W-:Y:S03]  /*4380*/  HMMA.16816.F32 R88, R8.reuse, R12, R88 ;  /* 0x0000000c0858723c */ /* 0x040fe60000001858 */
[----:B------:R-:W1:Y:S03]  /*4390*/  MUFU.TANH R208, R61 ;  /* 0x0000003d00d07308 */ /* 0x000e660000002400 */
[C---:B------:R-:W-:Y:S05]  /*43a0*/  HMMA.16816.F32 R100, R8.reuse, R14, R100 ;  /* 0x0000000e0864723c */ /* 0x040fea0000001864 */
[----:B------:R-:W1:Y:S01]  /*43b0*/  MUFU.TANH R60, R60 ;  /* 0x0000003c003c7308 */ /* 0x000e620000002400 */
[----:B---3--:R-:W-:Y:S01]  /*43c0*/  HMMA.16816.F32 R120, R8, R28, R120 ;  /* 0x0000001c0878723c */ /* 0x008fe20000001878 */
[----:B------:R-:W-:Y:S01]  /*43d0*/  FMUL.FTZ R44, R44, UR10 ;  /* 0x0000000a2c2c7c20 */ /* 0x000fe20008410000 */
[----:B------:R-:W-:Y:S01]  /*43e0*/  FMUL.FTZ R46, R46, UR10 ;  /* 0x0000000a2e2e7c20 */ /* 0x000fe20008410000 */
[----:B------:R-:W-:Y:S01]  /*43f0*/  FMUL.FTZ R45, R45, UR10 ;  /* 0x0000000a2d2d7c20 */ /* 0x000fe20008410000 */
[----:B------:R-:W-:-:S02]  /*4400*/  FMUL.FTZ R47, R47, UR10 ;  /* 0x0000000a2f2f7c20 */ /* 0x000fc40008410000 */
[----:B------:R-:W-:Y:S01]  /*4410*/  HMMA.16816.F32 R92, R8, R30, R92 ;  /* 0x0000001e085c723c */ /* 0x000fe2000000185c */
[----:B------:R-:W-:Y:S01]  /*4420*/  FMUL.FTZ R40, R40, UR10 ;  /* 0x0000000a28287c20 */ /* 0x000fe20008410000 */
[----:B------:R3:W1:Y:S01]  /*4430*/  MUFU.TANH R160, R44 ;  /* 0x0000002c00a07308 */ /* 0x0006620000002400 */
[----:B------:R-:W-:Y:S01]  /*4440*/  FMUL.FTZ R41, R41, UR10 ;  /* 0x0000000a29297c20 */ /* 0x000fe20008410000 */
[----:B------:R-:W-:Y:S01]  /*4450*/  FMUL.FTZ R42, R42, UR10 ;  /* 0x0000000a2a2a7c20 */ /* 0x000fe20008410000 */
[----:B------:R-:W-:Y:S01]  /*4460*/  FMUL.FTZ R43, R43, UR10 ;  /* 0x0000000a2b2b7c20 */ /* 0x000fe20008410000 */
[----:B------:R-:W-:Y:S01]  /*4470*/  FMUL.FTZ R13, R88, UR10 ;  /* 0x0000000a580d7c20 */ /* 0x000fe20008410000 */
[----:B------:R-:W-:Y:S01]  /*4480*/  FMUL.FTZ R12, R89, UR10 ;  /* 0x0000000a590c7c20 */ /* 0x000fe20008410000 */
[----:B------:R-:W-:Y:S02]  /*4490*/  FMUL.FTZ R38, R91, UR10 ;  /* 0x0000000a5b267c20 */ /* 0x000fe40008410000 */
[----:B------:R5:W1:Y:S02]  /*44a0*/  MUFU.TANH R152, R46 ;  /* 0x0000002e00987308 */ /* 0x000a640000002400 */
[----:B------:R-:W-:Y:S01]  /*44b0*/  FMUL.FTZ R62, R100, UR10 ;  /* 0x0000000a643e7c20 */ /* 0x000fe20008410000 */
[----:B------:R-:W-:Y:S01]  /*44c0*/  FMUL.FTZ R14, R101, UR10 ;  /* 0x0000000a650e7c20 */ /* 0x000fe20008410000 */
[----:B------:R-:W-:Y:S01]  /*44d0*/  FMUL.FTZ R36, R102, UR10 ;  /* 0x0000000a66247c20 */ /* 0x000fe20008410000 */
[----:B------:R-:W-:-:S03]  /*44e0*/  FMUL.FTZ R34, R103, UR10 ;  /* 0x0000000a67227c20 */ /* 0x000fc60008410000 */
[----:B------:R4:W1:Y:S01]  /*44f0*/  MUFU.TANH R156, R40 ;  /* 0x00000028009c7308 */ /* 0x0008620000002400 */
[----:B------:R-:W-:Y:S01]  /*4500*/  FMUL.FTZ R17, R120, UR10 ;  /* 0x0000000a78117c20 */ /* 0x000fe20008410000 */
[----:B------:R-:W-:Y:S01]  /*4510*/  FMUL.FTZ R16, R121, UR10 ;  /* 0x0000000a79107c20 */ /* 0x000fe20008410000 */
[----:B--2---:R-:W-:Y:S01]  /*4520*/  FMUL.FTZ R50, R122, UR10 ;  /* 0x0000000a7a327c20 */ /* 0x004fe20008410000 */
[----:B------:R-:W-:Y:S02]  /*4530*/  FMUL.FTZ R48, R123, UR10 ;  /* 0x0000000a7b307c20 */ /* 0x000fe40008410000 */
[----:B---3--:R-:W-:Y:S01]  /*4540*/  FMUL.FTZ R44, R95, UR10 ;  /* 0x0000000a5f2c7c20 */ /* 0x008fe20008410000 */
[----:B------:R-:W-:Y:S01]  /*4550*/  FMUL.FTZ R92, R92, UR10 ;  /* 0x0000000a5c5c7c20 */ /* 0x000fe20008410000 */
[----:B------:R-:W-:Y:S01]  /*4560*/  FMUL.FTZ R93, R93, UR10 ;  /* 0x0000000a5d5d7c20 */ /* 0x000fe20008410000 */
[----:B-----5:R-:W-:Y:S01]  /*4570*/  FMUL.FTZ R46, R94, UR10 ;  /* 0x0000000a5e2e7c20 */ /* 0x020fe20008410000 */
[----:B------:R2:W3:Y:S01]  /*4580*/  MUFU.TANH R204, R63 ;  /* 0x0000003f00cc7308 */ /* 0x0004e20000002400 */
[----:B----4-:R-:W-:-:S07]  /*4590*/  FMUL.FTZ R40, R90, UR10 ;  /* 0x0000000a5a287c20 */ /* 0x010fce0008410000 */
[----:B------:R-:W4:Y:S08]  /*45a0*/  MUFU.TANH R56, R56 ;  /* 0x0000003800387308 */ /* 0x000f300000002400 */
[----:B------:R-:W1:Y:S08]  /*45b0*/  MUFU.TANH R206, R206 ;  /* 0x000000ce00ce7308 */ /* 0x000e700000002400 */
[----:B------:R-:W1:Y:S08]  /*45c0*/  MUFU.TANH R57, R57 ;  /* 0x0000003900397308 */ /* 0x000e700000002400 */
[----:B------:R2:W1:Y:S08]  /*45d0*/  MUFU.TANH R202, R59 ;  /* 0x0000003b00ca7308 */ /* 0x0004700000002400 */
        /* <DEDUP_REMOVED lines=11> */
[----:B------:R-:W1:Y:S08]  /*4690*/  MUFU.TANH R17, R17 ;  /* 0x0000001100117308 */ /* 0x000e700000002400 */
[----:B------:R-:W1:Y:S08]  /*46a0*/  MUFU.TANH R16, R16 ;  /* 0x0000001000107308 */ /* 0x000e700000002400 */
[----:B------:R-:W1:Y:S08]  /*46b0*/  MUFU.TANH R50, R50 ;  /* 0x0000003200327308 */ /* 0x000e700000002400 */
[----:B------:R-:W1:Y:S08]  /*46c0*/  MUFU.TANH R48, R48 ;  /* 0x0000003000307308 */ /* 0x000e700000002400 */
[----:B------:R2:W1:Y:S08]  /*46d0*/  MUFU.TANH R122, R92 ;  /* 0x0000005c007a7308 */ /* 0x0004700000002400 */
[----:B------:R2:W1:Y:S08]  /*46e0*/  MUFU.TANH R120, R93 ;  /* 0x0000005d00787308 */ /* 0x0004700000002400 */
[----:B------:R-:W1:Y:S08]  /*46f0*/  MUFU.TANH R46, R46 ;  /* 0x0000002e002e7308 */ /* 0x000e700000002400 */
        /* <DEDUP_REMOVED lines=8> */
[----:B------:R-:W1:Y:S01]  /*4780*/  MUFU.TANH R34, R34 ;  /* 0x0000002200227308 */ /* 0x000e620000002400 */
[----:B------:R-:W-:Y:S06]  /*4790*/  BAR.SYNC.DEFER_BLOCKING 0x0 ;  /* 0x0000000000007b1d */ /* 0x000fec0000010000 */
[----:B--234-:R-:W-:Y:S05]  /*47a0*/  @!P4 BRA `(.L_x_782) ;  /* 0x0000000c0020c947 */ /* 0x01cfea0003800000 */
[----:B------:R-:W-:Y:S05]  /*47b0*/  @!P6 BRA `(.L_x_783) ;  /* 0x0000000000ece947 */ /* 0x000fea0003800000 */
[----:B------:R-:W2:Y:S01]  /*47c0*/  LDC R5, c[0x0][0x380] ;  /* 0x0000e000ff057b82 */ /* 0x000ea20000000800 */
[----:B------:R-:W-:Y:S01]  /*47d0*/  VIADD R10, R0, 0xffffff80 ;  /* 0xffffff80000a7836 */ /* 0x000fe20000000000 */
[----:B------:R-:W-:Y:S01]  /*47e0*/  IABS R6, R0 ;  /* 0x0000000000067213 */ /* 0x000fe20000000000 */
[----:B------:R-:W-:-:S03]  /*47f0*/  ULDC.64 UR8, c[0x0][0x230] ;  /* 0x00008c0000087ab9 */ /* 0x000fc60000000a00 */
[----:B------:R-:W-:Y:S02]  /*4800*/  IABS R4, R10 ;  /* 0x0000000a00047213 */ /* 0x000fe40000000000 */
[-C--:B--2---:R-:W-:Y:S02]  /*4810*/  IABS R2, R5.reuse ;  /* 0x0000000500027213 */ /* 0x084fe40000000000 */
[----:B------:R-:W-:Y:S02]  /*4820*/  LOP3.LUT R10, R10, R5, RZ, 0x3c, !PT ;  /* 0x000000050a0a7212 */ /* 0x000fe400078e3cff */
[----:B------:R-:W2:Y:S08]  /*4830*/  I2F.RP R11, R2 ;  /* 0x00000002000b7306 */ /* 0x000eb00000209400 */
[----:B--2---:R-:W2:Y:S02]  /*4840*/  MUFU.RCP R8, R11 ;  /* 0x0000000b00087308 */ /* 0x004ea40000001000 */
[----:B--2---:R-:W-:-:S06]  /*4850*/  VIADD R8, R8, 0xffffffe ;  /* 0x0ffffffe08087836 */ /* 0x004fcc0000000000 */
[----:B------:R-:W2:Y:S02]  /*4860*/  F2I.FTZ.U32.TRUNC.NTZ R9, R8 ;  /* 0x0000000800097305 */ /* 0x000ea4000021f000 */
[----:B--2---:R-:W-:Y:S02]  /*4870*/  IADD3 R7, RZ, -R9, RZ ;  /* 0x80000009ff077210 */ /* 0x004fe40007ffe0ff */
        /* <DEDUP_REMOVED lines=47> */
.L_x_783:
[----:B------:R-:W-:-:S04]  /*4b70*/  LEA R15, -R132, RZ, 0x7 ;  /* 0x000000ff840f7211 */ /* 0x000fc800078e39ff */
[----:B------:R-:W-:-:S07]  /*4b80*/  SHF.R.S32.HI R2, RZ, 0x1f, R15 ;  /* 0x0000001fff027819 */ /* 0x000fce000001140f */
.L_x_784:
[----:B------:R-:W-:Y:S01]  /*4b90*/  ULDC UR5, c[0x0][0x2d0] ;  /* 0x0000b40000057ab9 */ /* 0x000fe20000000800 */
[----:B------:R-:W-:Y:S01]  /*4ba0*/  BSSY B0, `(.L_x_785) ;  /* 0x0000085000007945 */ /* 0x000fe20003800000 */
[----:B------:R-:W-:Y:S02]  /*4bb0*/  ISETP.GE.AND P3, PT, R182, UR5, PT ;  /* 0x00000005b6007c0c */ /* 0x000fe4000bf66270 */
[----:B------:R-:W-:Y:S02]  /*4bc0*/  ISETP.GE.AND P2, PT, R173, UR5, PT ;  /* 0x00000005ad007c0c */ /* 0x000fe4000bf46270 */
[----:B------:R-:W-:-:S09]  /*4bd0*/  ISETP.GE.AND P1, PT, R172, UR5, PT ;  /* 0x00000005ac007c0c */ /* 0x000fd2000bf26270 */
[----:B------:R-:W2:Y:S01]  /*4be0*/  @!P3 LDC.64 R8, c[0x0][0x218] ;  /* 0x00008600ff08bb82 */ /* 0x000ea20000000a00 */
[CC--:B------:R-:W-:Y:S01]  /*4bf0*/  @!P3 IADD3 R21, P0, R15.reuse, R140.reuse, RZ ;  /* 0x0000008c0f15b210 */ /* 0x0c0fe20007f1e0ff */
[----:B------:R3:W-:Y:S04]  /*4c00*/  @P3 STS [R180+0x3000], RZ ;  /* 0x003000ffb4003388 */ /* 0x0007e80000000800 */
[----:B------:R-:W-:Y:S01]  /*4c10*/  @!P3 IMAD.X R18, R2, 0x1, R119, P0 ;  /* 0x000000010212b824 */ /* 0x000fe200000e0677 */
[----:B------:R-:W-:Y:S01]  /*4c20*/  @!P2 IADD3 R20, P0, R15, R140, RZ ;  /* 0x0000008c0f14a210 */ /* 0x000fe20007f1e0ff */
[----:B------:R-:W4:Y:S01]  /*4c30*/  @!P2 LDC.64 R6, c[0x0][0x218] ;  /* 0x00008600ff06ab82 */ /* 0x000f220000000a00 */
[----:B------:R3:W-:Y:S04]  /*4c40*/  @P3 STS [R180+0x3004], RZ ;  /* 0x003004ffb4003388 */ /* 0x0007e80000000800 */
[----:B------:R3:W-:Y:S03]  /*4c50*/  @P3 STS.64 [R180+0x3008], RZ ;  /* 0x003008ffb4003388 */ /* 0x0007e60000000a00 */
[----:B------:R-:W5:Y:S08]  /*4c60*/  @!P1 LDC.64 R4, c[0x0][0x218] ;  /* 0x00008600ff049b82 */ /* 0x000f700000000a00 */
[----:B------:R-:W1:Y:S01]  /*4c70*/  @!P3 LDC.64 R10, c[0x0][0x218] ;  /* 0x00008600ff0abb82 */ /* 0x000e620000000a00 */
[----:B--2---:R-:W-:-:S04]  /*4c80*/  @!P3 LEA R22, P5, R21, R8, 0x1 ;  /* 0x000000081516b211 */ /* 0x004fc800078a08ff */
[----:B------:R-:W-:Y:S01]  /*4c90*/  @!P3 LEA.HI.X R23, R21, R9, R18, 0x1, P5 ;  /* 0x000000091517b211 */ /* 0x000fe200028f0c12 */
[----:B------:R-:W-:Y:S01]  /*4ca0*/  @!P2 IMAD.X R21, R2, 0x1, R119, P0 ;  /* 0x000000010215a824 */ /* 0x000fe200000e0677 */
[----:B------:R-:W-:Y:S01]  /*4cb0*/  @!P1 IADD3 R18, P0, R15, R140, RZ ;  /* 0x0000008c0f129210 */ /* 0x000fe20007f1e0ff */
[----:B------:R-:W2:Y:S01]  /*4cc0*/  @!P2 LDC.64 R8, c[0x0][0x218] ;  /* 0x00008600ff08ab82 */ /* 0x000ea20000000a00 */
[C---:B----4-:R-:W-:Y:S01]  /*4cd0*/  @!P2 LEA R26, P5, R20.reuse, R6, 0x1 ;  /* 0x00000006141aa211 */ /* 0x050fe200078a08ff */
[----:B------:R-:W-:Y:S01]  /*4ce0*/  @!PT LDS RZ, [RZ] ;  /* 0x00000000fffff984 */ /* 0x000fe20000000800 */
[----:B------:R-:W-:Y:S01]  /*4cf0*/  @!PT LDS RZ, [RZ] ;  /* 0x00000000fffff984 */ /* 0x000fe20000000800 */
[----:B------:R-:W-:Y:S01]  /*4d00*/  @!PT LDS RZ, [RZ] ;  /* 0x00000000fffff984 */ /* 0x000fe20000000800 */
[----:B------:R4:W-:Y:S03]  /*4d10*/  @!P3 LDGSTS.E.BYPASS.LTC128B.128 [R180+0x3000], desc[UR12][R22.64] ;  /* 0x0300000016b4bfae */ /* 0x0009e6000b901d4c */
[----:B------:R-:W-:Y:S01]  /*4d20*/  @!P2 LEA.HI.X R27, R20, R7, R21, 0x1, P5 ;  /* 0x00000007141ba211 */ /* 0x000fe200028f0c15 */
[----:B------:R-:W-:Y:S01]  /*4d30*/  @!P1 IMAD.X R21, R2, 0x1, R119, P0 ;  /* 0x0000000102159824 */ /* 0x000fe200000e0677 */
[----:B------:R-:W-:Y:S01]  /*4d40*/  IADD3 R25, P5, R175, R15, RZ ;  /* 0x0000000faf197210 */ /* 0x000fe20007fbe0ff */
[----:B------:R-:W3:Y:S01]  /*4d50*/  @!P1 LDC.64 R6, c[0x0][0x218] ;  /* 0x00008600ff069b82 */ /* 0x000ee20000000a00 */
[C---:B-----5:R-:W-:Y:S01]  /*4d60*/  @!P1 LEA R20, P0, R18.reuse, R4, 0x1 ;  /* 0x0000000412149211 */ /* 0x060fe200078008ff */
[----:B------:R2:W-:Y:S03]  /*4d70*/  @P2 STS.128 [R180+0x5000], RZ ;  /* 0x005000ffb4002388 */ /* 0x0005e60000000c00 */
[----:B------:R-:W-:Y:S01]  /*4d80*/  @!P1 LEA.HI.X R21, R18, R5, R21, 0x1, P0 ;  /* 0x0000000512159211 */ /* 0x000fe200000f0c15 */
[----:B------:R-:W-:Y:S01]  /*4d90*/  IMAD.X R18, R174, 0x1, R2, P5 ;  /* 0x00000001ae127824 */ /* 0x000fe200028e0602 */
[----:B------:R-:W-:Y:S01]  /*4da0*/  @!P3 IADD3 R29, P0, R25, R140, RZ ;  /* 0x0000008c191db210 */ /* 0x000fe20007f1e0ff */
[----:B------:R-:W5:Y:S01]  /*4db0*/  @!P3 LDC.64 R4, c[0x0][0x218] ;  /* 0x00008600ff04bb82 */ /* 0x000f620000000a00 */
[----:B------:R-:W-:Y:S01]  /*4dc0*/  @!PT LDS RZ, [RZ] ;  /* 0x00000000fffff984 */ /* 0x000fe20000000800 */
[----:B------:R-:W-:Y:S01]  /*4dd0*/  @!PT LDS RZ, [RZ] ;  /* 0x00000000fffff984 */ /* 0x000fe20000000800 */
[----:B------:R-:W-:Y:S01]  /*4de0*/  @!PT LDS RZ, [RZ] ;  /* 0x00000000fffff984 */ /* 0x000fe20000000800 */
[----:B------:R4:W-:Y:S02]  /*4df0*/  @!P2 LDGSTS.E.BYPASS.LTC128B.128 [R180+0x5000], desc[UR12][R26.64+0x40] ;  /* 0x050000401ab4afae */ /* 0x0009e4000b901d4c */
[----:B-1----:R-:W-:Y:S01]  /*4e00*/  @!P3 LEA R28, P5, R29, R10, 0x1 ;  /* 0x0000000a1d1cb211 */ /* 0x002fe200078a08ff */
[C-C-:B------:R-:W-:Y:S01]  /*4e10*/  @!P3 IMAD.X R24, R18.reuse, 0x1, R119.reuse, P0 ;  /* 0x000000011218b824 */ /* 0x140fe200000e0677 */
[----:B------:R-:W-:Y:S01]  /*4e20*/  @!P2 IADD3 R10, P0, R25, R140, RZ ;  /* 0x0000008c190aa210 */ /* 0x000fe20007f1e0ff */
[----:B------:R1:W-:Y:S03]  /*4e30*/  @P1 STS.128 [R180+0x7000], RZ ;  /* 0x007000ffb4001388 */ /* 0x0003e60000000c00 */
[----:B------:R-:W-:Y:S01]  /*4e40*/  @!P3 LEA.HI.X R29, R29, R11, R24, 0x1, P5 ;  /* 0x0000000b1d1db211 */ /* 0x000fe200028f0c18 */
[----:B------:R-:W-:Y:S01]  /*4e50*/  @!P2 IMAD.X R11, R18, 0x1, R119, P0 ;  /* 0x00000001120ba824 */ /* 0x000fe200000e0677 */
[----:B--2---:R-:W-:Y:S01]  /*4e60*/  @!P2 LEA R30, P5, R10, R8, 0x1 ;  /* 0x000000080a1ea211 */ /* 0x004fe200078a08ff */
[----:B------:R-:W-:Y:S01]  /*4e70*/  @!PT LDS RZ, [RZ] ;  /* 0x00000000fffff984 */ /* 0x000fe20000000800 */
[----:B------:R-:W-:Y:S01]  /*4e80*/  @!PT LDS RZ, [RZ] ;  /* 0x00000000fffff984 */ /* 0x000fe20000000800 */
[----:B------:R-:W-:Y:S01]  /*4e90*/  @!PT LDS RZ, [RZ] ;  /* 0x00000000fffff984 */ /* 0x000fe20000000800 */
[----:B------:R2:W-:Y:S01]  /*4ea0*/  @!P1 LDGSTS.E.BYPASS.LTC128B.128 [R180+0x7000], desc[UR12][R20.64+0x80] ;  /* 0x0700008014b49fae */ /* 0x0005e2000b901d4c */
[----:B------:R-:W-:-:S02]  /*4eb0*/  @!P1 IADD3 R8, P0, R25, R140, RZ ;  /* 0x0000008c19089210 */ /* 0x000fc40007f1e0ff */
[----:B------:R-:W-:Y:S01]  /*4ec0*/  @!P2 LEA.HI.X R31, R10, R9, R11, 0x1, P5 ;  /* 0x000000090a1fa211 */ /* 0x000fe200028f0c0b */
[----:B------:R1:W-:Y:S01]  /*4ed0*/  @P3 STS.128 [R180+0x3800], RZ ;  /* 0x003800ffb4003388 */ /* 0x0003e20000000c00 */
[----:B------:R-:W4:Y:S01]  /*4ee0*/  @!P2 LDC.64 R10, c[0x0][0x218] ;  /* 0x00008600ff0aab82 */ /* 0x000f220000000a00 */
[----:B------:R-:W-:Y:S01]  /*4ef0*/  @!P1 IMAD.X R9, R18, 0x1, R119, P0 ;  /* 0x0000000112099824 */ /* 0x000fe200000e0677 */
[C---:B---3--:R-:W-:Y:S01]  /*4f00*/  @!P1 LEA R42, P0, R8.reuse, R6, 0x1 ;  /* 0x00000006082a9211 */ /* 0x048fe200078008ff */
[----:B------:R-:W-:Y:S01]  /*4f10*/  @!PT LDS RZ, [RZ] ;  /* 0x00000000fffff984 */ /* 0x000fe20000000800 */
[----:B------:R-:W-:Y:S01]  /*4f20*/  @!PT LDS RZ, [RZ] ;  /* 0x00000000fffff984 */ /* 0x000fe20000000800 */
[----:B------:R-:W-:Y:S01]  /*4f30*/  @!PT LDS RZ, [RZ] ;  /* 0x00000000fffff984 */ /* 0x000fe20000000800 */
[----:B------:R1:W-:Y:S03]  /*4f40*/  @!P3 LDGSTS.E.BYPASS.LTC128B.128 [R180+0x3800], desc[UR12][R28.64] ;  /* 0x038000001cb4bfae */ /* 0x0003e6000b901d4c */
[----:B------:R-:W-:Y:S01]  /*4f50*/  @!P1 LEA.HI.X R43, R8, R7, R9, 0x1, P0 ;  /* 0x00000007082b9211 */ /* 0x000fe200000f0c09 */
[----:B------:R1:W-:Y:S01]  /*4f60*/  @P2 STS.128 [R180+0x5800], RZ ;  /* 0x005800ffb4002388 */ /* 0x0003e20000000c00 */
[----:B------:R-:W-:Y:S01]  /*4f70*/  IADD3 R25, P0, R175, R25, RZ ;  /* 0x00000019af197210 */ /* 0x000fe20007f1e0ff */
[----:B------:R-:W3:Y:S02]  /*4f80*/  @!P1 LDC.64 R8, c[0x0][0x218] ;  /* 0x00008600ff089b82 */ /* 0x000ee40000000a00 */
        /* <DEDUP_REMOVED lines=8> */
[----:B------:R-:W2:Y:S02]  /*5010*/  @!P3 LDC.64 R6, c[0x0][0x218] ;  /* 0x00008600ff06bb82 */ /* 0x000ea40000000a00 */
[--C-:B------:R-:W-:Y:S01]  /*5020*/  @!P3 IMAD.X R32, R18, 0x1, R119.reuse, P0 ;  /* 0x000000011220b824 */ /* 0x100fe200000e0677 */
[C---:B-----5:R-:W-:Y:S01]  /*5030*/  @!P3 LEA R52, P0, R24.reuse, R4, 0x1 ;  /* 0x000000041834b211 */ /* 0x060fe200078008ff */
[----:B------:R-:W-:Y:S01]  /*5040*/  @!PT LDS RZ, [RZ] ;  /* 0x00000000fffff984 */ /* 0x000fe20000000800 */
[----:B------:R-:W-:Y:S01]  /*5050*/  @!PT LDS RZ, [RZ] ;  /* 0x00000000fffff984 */ /* 0x000fe20000000800 */
[----:B------:R-:W-:Y:S01]  /*5060*/  @!PT LDS RZ, [RZ] ;  /* 0x00000000fffff984 */ /* 0x000fe20000000800 */
[----:B------:R1:W-:Y:S03]  /*5070*/  @!P1 LDGSTS.E.BYPASS.LTC128B.128 [R180+0x7800], desc[UR12][R42.64+0x80] ;  /* 0x078000802ab49fae */ /* 0x0003e6000b901d4c */
[----:B------:R-:W-:Y:S01]  /*5080*/  @!P3 LEA.HI.X R53, R24, R5, R32, 0x1, P0 ;  /* 0x000000051835b211 */ /* 0x000fe200000f0c20 */
[----:B------:R-:W-:Y:S01]  /*5090*/  @!P2 IMAD.X R32, R18, 0x1, R119, P5 ;  /* 0x000000011220a824 */ /* 0x000fe200028e0677 */
[----:B------:R-:W5:Y:S01]  /*50a0*/  @!P2 LDC.64 R4, c[0x0][0x218] ;  /* 0x00008600ff04ab82 */ /* 0x000f620000000a00 */
[----:B----4-:R-:W-:Y:S01]  /*50b0*/  @!P2 LEA R22, P5, R33, R10, 0x1 ;  /* 0x0000000a2116a211 */ /* 0x010fe200078a08ff */
        /* <DEDUP_REMOVED lines=9> */
[----:B---3--:R-:W-:Y:S01]  /*5150*/  @!P1 LEA R26, P0, R24, R8, 0x1 ;  /* 0x00000008181a9211 */ /* 0x008fe200078008ff */
        /* <DEDUP_REMOVED lines=10> */
[----:B--2---:R-:W-:Y:S01]  /*5200*/  @!P3 LEA R20, P5, R8, R6, 0x1 ;  /* 0x000000060814b211 */ /* 0x004fe200078a08ff */
[----:B------:R1:W-:Y:S02]  /*5210*/  @P1 STS.128 [R180+0x8000], RZ ;  /* 0x008000ffb4001388 */ /* 0x0003e40000000c00 */
[----:B------:R-:W-:Y:S01]  /*5220*/  @!P2 IMAD.X R6, R18, 0x1, R119, P0 ;  /* 0x000000011206a824 */ /* 0x000fe200000e0677 */
[----:B------:R-:W-:Y:S01]  /*5230*/  @!P3 LEA.HI.X R21, R8, R7, R10, 0x1, P5 ;  /* 0x000000070815b211 */ /* 0x000fe200028f0c0a */
[----:B------:R-:W-:Y:S01]  /*5240*/  @!PT LDS RZ, [RZ] ;  /* 0x00000000fffff984 */ /* 0x000fe20000000800 */
[----:B------:R-:W-:Y:S01]  /*5250*/  @!PT LDS RZ, [RZ] ;  /* 0x00000000fffff984 */ /* 0x000fe20000000800 */
[----:B------:R-:W-:Y:S01]  /*5260*/  @!PT LDS RZ, [RZ] ;  /* 0x00000000fffff984 */ /* 0x000fe20000000800 */
[----:B------:R1:W-:Y:S01]  /*5270*/  @!P1 LDGSTS.E.BYPASS.LTC128B.128 [R180+0x8000], desc[UR12][R26.64+0x80] ;  /* 0x080000801ab49fae */ /* 0x0003e2000b901d4c */
[----:B-----5:R-:W-:-:S03]  /*5280*/  @!P2 LEA R4, P0, R9, R4, 0x1 ;  /* 0x000000040904a211 */ /* 0x020fc600078008ff */
        /* <DEDUP_REMOVED lines=16> */
[----:B-1----:R-:W-:-:S04]  /*5390*/  LEA R4, P0, R25, UR8, 0x1 ;  /* 0x0000000819047c11 */ /* 0x002fc8000f8008ff */
[----:B------:R-:W-:-:S05]  /*53a0*/  LEA.HI.X R5, R25, UR9, R18, 0x1, P0 ;  /* 0x0000000919057c11 */ /* 0x000fca00080f0c12 */
[----:B------:R-:W-:Y:S01]  /*53b0*/  @!PT LDS RZ, [RZ] ;  /* 0x00000000fffff984 */ /* 0x000fe20000000800 */
[----:B------:R-:W-:Y:S01]  /*53c0*/  @!PT LDS RZ, [RZ] ;  /* 0x00000000fffff984 */ /* 0x000fe20000000800 */
[----:B------:R-:W-:Y:S01]  /*53d0*/  @!PT LDS RZ, [RZ] ;  /* 0x00000000fffff984 */ /* 0x000fe20000000800 */
[----:B------:R2:W-:Y:S04]  /*53e0*/  LDGSTS.E.BYPASS.LTC128B.128 [R180+0x8800], desc[UR12][R4.64+0x80] ;  /* 0x0880008004b47fae */ /* 0x0005e8000b901d4c */
.L_x_786:
[----:B------:R-:W-:Y:S05]  /*53f0*/  BSYNC B0 ;  /* 0x0000000000007941 */ /* 0x000fea0003800000 */
.L_x_785:
[----:B------:R-:W0:Y:S01]  /*5400*/  LDGDEPBAR ;  /* 0x00000000000079af */ /* 0x000e220000000000 */
[----:B------:R-:W-:-:S04]  /*5410*/  IADD3 R140, P0, R15, R140, RZ ;  /* 0x0000008c0f8c7210 */ /* 0x000fc80007f1e0ff */
[----:B------:R-:W-:-:S09]  /*5420*/  IADD3.X R119, R2, R119, RZ, P0, !PT ;  /* 0x0000007702777210 */ /* 0x000fd200007fe4ff */
.L_x_782:
[----:B------:R-:W-:Y:S01]  /*5430*/  IMAD.IADD R2, R0, 0x1, R19 ;  /* 0x0000000100027824 */ /* 0x000fe200078e0213 */
[----:B------:R-:W-:Y:S01]  /*5440*/  ULDC UR11, c[0x0][0x2ec] ;  /* 0x0000bb00000b7ab9 */ /* 0x000fe20000000800 */
[----:B------:R-:W-:Y:S01]  /*5450*/  LEA R168, R168, UR4, 0x1 ;  /* 0x00000004a8a87c11 */ /* 0x000fe2000f8e08ff */
[----:B------:R-:W-:Y:S01]  /*5460*/  ULDC.64 UR8, c[0x0][0x218] ;  /* 0x0000860000087ab9 */ /* 0x000fe20000000a00 */
[C---:B-12---:R-:W-:Y:S02]  /*5470*/  VIADD R4, R2.reuse, 0x1 ;  /* 0x0000000102047836 */ /* 0x046fe40000000000 */
[C---:B------:R-:W-:Y:S01]  /*5480*/  VIADD R0, R2.reuse, 0x8 ;  /* 0x0000000802007836 */ /* 0x040fe20000000000 */
[----:B------:R-:W-:Y:S01]  /*5490*/  LDSM.16.MT88.4 R92, [R168+0xb000] ;  /* 0x00b00000a85c783b */ /* 0x000fe20000004200 */
[----:B------:R-:W-:Y:S01]  /*54a0*/  VIADD R5, R2, 0x10 ;  /* 0x0000001002057836 */ /* 0x000fe20000000000 */
[-C--:B------:R-:W-:Y:S01]  /*54b0*/  ISETP.GE.AND P2, PT, R4, R142.reuse, PT ;  /* 0x0000008e0400720c */ /* 0x080fe20003f46270 */
[----:B------:R-:W-:Y:S01]  /*54c0*/  VIADD R7, R2, 0x29 ;  /* 0x0000002902077836 */ /* 0x000fe20000000000 */
[-C--:B------:R-:W-:Y:S01]  /*54d0*/  ISETP.GE.AND P1, PT, R4, R141.reuse, PT ;  /* 0x0000008d0400720c */ /* 0x080fe20003f26270 */
[----:B------:R-:W-:Y:S01]  /*54e0*/  VIADD R4, R2, 0x9 ;  /* 0x0000000902047836 */ /* 0x000fe20000000000 */
[-C--:B------:R-:W-:Y:S01]  /*54f0*/  ISETP.GE.AND P0, PT, R0, R142.reuse, PT ;  /* 0x0000008e0000720c */ /* 0x080fe20003f06270 */
[----:B------:R-:W-:Y:S01]  /*5500*/  VIADD R15, R2, 0x68 ;  /* 0x00000068020f7836 */ /* 0x000fe20000000000 */
[-C--:B------:R-:W-:Y:S01]  /*5510*/  ISETP.GE.AND P3, PT, R0, R141.reuse, PT ;  /* 0x0000008d0000720c */ /* 0x080fe20003f66270 */
[C---:B------:R-:W-:Y:S01]  /*5520*/  VIADD R19, R2.reuse, 0x61 ;  /* 0x0000006102137836 */ /* 0x040fe20000000000 */
[----:B------:R-:W-:Y:S01]  /*5530*/  FSEL R0, R77, -INF , !P2 ;  /* 0xff8000004d007808 */ /* 0x000fe20005000000 */
[----:B------:R-:W-:Y:S01]  /*5540*/  VIADD R11, R2, 0x69 ;  /* 0x00000069020b7836 */ /* 0x000fe20000000000 */
[C---:B------:R-:W-:Y:S01]  /*5550*/  ISETP.GE.AND P5, PT, R4.reuse, R142, PT ;  /* 0x0000008e0400720c */ /* 0x040fe20003fa6270 */
[----:B------:R-:W-:Y:S01]  /*5560*/  IMAD R116, R3, 0x2, R168 ;  /* 0x0000000203747824 */ /* 0x000fe200078e02a8 */
[----:B------:R-:W-:Y:S01]  /*5570*/  ISETP.GE.AND P2, PT, R4, R141, PT ;  /* 0x0000008d0400720c */ /* 0x000fe20003f46270 */
[----:B------:R-:W-:Y:S01]  /*5580*/  VIADD R4, R2, 0x11 ;  /* 0x0000001102047836 */ /* 0x000fe20000000000 */
[----:B------:R-:W-:Y:S01]  /*5590*/  FSEL R18, R79, -INF , !P1 ;  /* 0xff8000004f127808 */ /* 0x000fe20004800000 */
[----:B------:R-:W-:Y:S01]  /*55a0*/  LDSM.16.MT88.4 R108, [R168+0x9000] ;  /* 0x00900000a86c783b */ /* 0x000fe20000004200 */
[----:B------:R-:W-:-:S02]  /*55b0*/  FSEL R84, R84, -INF , !P0 ;  /* 0xff80000054547808 */ /* 0x000fc40004000000 */
[CC--:B------:R-:W-:Y:S01]  /*55c0*/  ISETP.GE.AND P1, PT, R5.reuse, R142.reuse, PT ;  /* 0x0000008e0500720c */ /* 0x0c0fe20003f26270 */
[----:B------:R-:W-:Y:S01]  /*55d0*/  LDSM.16.MT88.4 R100, [R116+0x9000] ;  /* 0x009000007464783b */ /* 0x000fe20000004200 */
        /* <DEDUP_REMOVED lines=25> */
[----:B------:R-:W-:Y:S02]  /*5770*/  ISETP.GE.AND P0, PT, R4, R141, PT ;  /* 0x0000008d0400720c */ /* 0x000fe40003f06270 */
[----:B------:R-:W-:Y:S02]  /*5780*/  FSEL R4, R75, -INF , !P3 ;  /* 0xff8000004b047808 */ /* 0x000fe40005800000 */
[----:B------:R-:W-:Y:S02]  /*5790*/  FSEL R22, R68, -INF , !P5 ;  /* 0xff80000044167808 */ /* 0x000fe40006800000 */
[----:B------:R-:W-:-:S02]  /*57a0*/  ISETP.GE.AND P3, PT, R5, R142, PT ;  /* 0x0000008e0500720c */ /* 0x000fc40003f66270 */
[-C--:B------:R-:W-:Y:S01]  /*57b0*/  ISETP.GE.AND P5, PT, R5, R141.reuse, PT ;  /* 0x0000008d0500720c */ /* 0x080fe20003fa6270 */
[----:B------:R-:W-:Y:S01]  /*57c0*/  VIADD R5, R2, 0x30 ;  /* 0x0000003002057836 */ /* 0x000fe20000000000 */
[----:B------:R-:W-:Y:S02]  /*57d0*/  FSEL R214, R64, -INF , !P3 ;  /* 0xff80000040d67808 */ /* 0x000fe40005800000 */
[----:B------:R-:W-:Y:S02]  /*57e0*/  FSEL R20, R70, -INF , !P2 ;  /* 0xff80000046147808 */ /* 0x000fe40005000000 */
[----:B------:R-:W-:Y:S02]  /*57f0*/  ISETP.GE.AND P3, PT, R5, R141, PT ;  /* 0x0000008d0500720c */ /* 0x000fe40003f66270 */
[----:B------:R-:W-:Y:S02]  /*5800*/  FSEL R24, R69, -INF , !P1 ;  /* 0xff80000045187808 */ /* 0x000fe40004800000 */
[----:B------:R-:W-:-:S02]  /*5810*/  FSEL R136, R60, -INF , !P3 ;  /* 0xff8000003c887808 */ /* 0x000fc40005800000 */
[CC--:B------:R-:W-:Y:S02]  /*5820*/  ISETP.GE.AND P3, PT, R2.reuse, R142.reuse, PT ;  /* 0x0000008e0200720c */ /* 0x0c0fe40003f66270 */
[CC--:B------:R-:W-:Y:S02]  /*5830*/  ISETP.GE.AND P2, PT, R7.reuse, R142.reuse, PT ;  /* 0x0000008e0700720c */ /* 0x0c0fe40003f46270 */
[----:B------:R-:W-:Y:S01]  /*5840*/  ISETP.GE.AND P1, PT, R7, R141, PT ;  /* 0x0000008d0700720c */ /* 0x000fe20003f26270 */
[C---:B------:R-:W-:Y:S01]  /*5850*/  VIADD R7, R2.reuse, 0x31 ;  /* 0x0000003102077836 */ /* 0x040fe20000000000 */
[----:B------:R-:W-:Y:S02]  /*5860*/  FSEL R26, R71, -INF , !P0 ;  /* 0xff800000471a7808 */ /* 0x000fe40004000000 */
[----:B------:R-:W-:Y:S01]  /*5870*/  ISETP.GE.AND P0, PT, R5, R142, PT ;  /* 0x0000008e0500720c */ /* 0x000fe20003f06270 */
[----:B------:R-:W-:Y:S01]  /*5880*/  VIADD R5, R2, 0x38 ;  /* 0x0000003802057836 */ /* 0x000fe20000000000 */
[----:B------:R-:W-:-:S02]  /*5890*/  FSEL R76, R76, -INF , !P3 ;  /* 0xff8000004c4c7808 */ /* 0x000fc40005800000 */
[----:B------:R-:W-:Y:S02]  /*58a0*/  FSEL R212, R66, -INF , !P5 ;  /* 0xff80000042d47808 */ /* 0x000fe40006800000 */
[----:B------:R-:W-:Y:S02]  /*58b0*/  FSEL R216, R65, -INF , !P2 ;  /* 0xff80000041d87808 */ /* 0x000fe40005000000 */
[C---:B------:R-:W-:Y:S02]  /*58c0*/  ISETP.GE.AND P5, PT, R7.reuse, R142, PT ;  /* 0x0000008e0700720c */ /* 0x040fe40003fa6270 */
[----:B------:R-:W-:Y:S01]  /*58d0*/  ISETP.GE.AND P2, PT, R7, R141, PT ;  /* 0x0000008d0700720c */ /* 0x000fe20003f46270 */
[----:B------:R-:W-:Y:S01]  /*58e0*/  VIADD R7, R2, 0x40 ;  /* 0x0000004002077836 */ /* 0x000fe20000000000 */
[----:B------:R-:W-:Y:S02]  /*58f0*/  FSEL R210, R67, -INF , !P1 ;  /* 0xff80000043d27808 */ /* 0x000fe40004800000 */
[----:B------:R-:W-:-:S02]  /*5900*/  FSEL R144, R144, -INF , !P0 ;  /* 0xff80000090907808 */ /* 0x000fc40004000000 */
[C---:B------:R-:W-:Y:S02]  /*5910*/  ISETP.GE.AND P1, PT, R5.reuse, R142, PT ;  /* 0x0000008e0500720c */ /* 0x040fe40003f26270 */
[----:B------:R-:W-:Y:S01]  /*5920*/  ISETP.GE.AND P0, PT, R5, R141, PT ;  /* 0x0000008d0500720c */ /* 0x000fe20003f06270 */
[----:B------:R-:W-:Y:S01]  /*5930*/  VIADD R5, R2, 0x39 ;  /* 0x0000003902057836 */ /* 0x000fe20000000000 */
[----:B------:R-:W-:Y:S02]  /*5940*/  FMNMX.FTZ R9, R76, R0, !PT ;  /* 0x000000004c097209 */ /* 0x000fe40007810000 */
[----:B------:R-:W-:Y:S02]  /*5950*/  FSEL R54, R56, -INF , !P1 ;  /* 0xff80000038367808 */ /* 0x000fe40004800000 */
[----:B------:R-:W-:Y:S02]  /*5960*/  FMNMX.FTZ R9, R84, R9, !PT ;  /* 0x0000000954097209 */ /* 0x000fe40007810000 */
[----:B------:R-:W-:-:S02]  /*5970*/  FSEL R208, R208, -INF , !P5 ;  /* 0xff800000d0d07808 */ /* 0x000fc40006800000 */
[----:B------:R-:W-:Y:S02]  /*5980*/  FSEL R204, R204, -INF , !P2 ;  /* 0xff800000cccc7808 */ /* 0x000fe40005000000 */
[CC--:B------:R-:W-:Y:S02]  /*5990*/  ISETP.GE.AND P1, PT, R7.reuse, R142.reuse, PT ;  /* 0x0000008e0700720c */ /* 0x0c0fe40003f26270 */
[-C--:B------:R-:W-:Y:S01]  /*59a0*/  ISETP.GE.AND P3, PT, R7, R141.reuse, PT ;  /* 0x0000008d0700720c */ /* 0x080fe20003f66270 */
[C---:B------:R-:W-:Y:S01]  /*59b0*/  VIADD R7, R2.reuse, 0x48 ;  /* 0x0000004802077836 */ /* 0x040fe20000000000 */
[C---:B------:R-:W-:Y:S02]  /*59c0*/  ISETP.GE.AND P5, PT, R5.reuse, R142, PT ;  /* 0x0000008e0500720c */ /* 0x040fe40003fa6270 */
[----:B------:R-:W-:Y:S01]  /*59d0*/  ISETP.GE.AND P2, PT, R5, R141, PT ;  /* 0x0000008d0500720c */ /* 0x000fe20003f46270 */
[----:B------:R-:W-:Y:S01]  /*59e0*/  VIADD R5, R2, 0x41 ;  /* 0x0000004102057836 */ /* 0x000fe20000000000 */
[----:B------:R-:W-:-:S02]  /*59f0*/  FMNMX.FTZ R9, R28, R9, !PT ;  /* 0x000000091c097209 */ /* 0x000fc40007810000 */
[----:B------:R-:W-:Y:S02]  /*5a00*/  FSEL R202, R202, -INF , !P2 ;  /* 0xff800000caca7808 */ /* 0x000fe40005000000 */
[----:B------:R-:W-:Y:S02]  /*5a10*/  FSEL R190, R190, -INF , !P1 ;  /* 0xff800000bebe7808 */ /* 0x000fe40004800000 */
[----:B------:R-:W-:Y:S02]  /*5a20*/  FSEL R206, R206, -INF , !P5 ;  /* 0xff800000cece7808 */ /* 0x000fe40006800000 */
[C---:B------:R-:W-:Y:S02]  /*5a30*/  ISETP.GE.AND P2, PT, R7.reuse, R142, PT ;  /* 0x0000008e0700720c */ /* 0x040fe40003f46270 */
[-C--:B------:R-:W-:Y:S02]  /*5a40*/  ISETP.GE.AND P1, PT, R7, R141.reuse, PT ;  /* 0x0000008d0700720c */ /* 0x080fe40003f26270 */
[----:B------:R-:W-:-:S02]  /*5a50*/  ISETP.GE.AND P5, PT, R5, R141, PT ;  /* 0x0000008d0500720c */ /* 0x000fc40003fa6270 */
[----:B------:R-:W-:Y:S02]  /*5a60*/  FMNMX.FTZ R7, R86, R9, !PT ;  /* 0x0000000956077209 */ /* 0x000fe40007810000 */
[----:B------:R-:W-:Y:S02]  /*5a70*/  FSEL R196, R196, -INF , !P5 ;  /* 0xff800000c4c47808 */ /* 0x000fe40006800000 */
[----:B------:R-:W-:Y:S02]  /*5a80*/  FMNMX.FTZ R7, R30, R7, !PT ;  /* 0x000000071e077209 */ /* 0x000fe40007810000 */
[----:B------:R-:W-:Y:S02]  /*5a90*/  ISETP.GE.AND P5, PT, R2, R141, PT ;  /* 0x0000008d0200720c */ /* 0x000fe40003fa6270 */
[----:B------:R-:W-:Y:S01]  /*5aa0*/  FMNMX.FTZ R9, R72, R7, !PT ;  /* 0x0000000748097209 */ /* 0x000fe20007810000 */
[----:B------:R-:W-:Y:S01]  /*5ab0*/  VIADD R7, R2, 0x50 ;  /* 0x0000005002077836 */ /* 0x000fe20000000000 */
[----:B------:R-:W-:-:S02]  /*5ac0*/  FSEL R78, R78, -INF , !P5 ;  /* 0xff8000004e4e7808 */ /* 0x000fc40006800000 */
[----:B------:R-:W-:Y:S02]  /*5ad0*/  FMNMX.FTZ R9, R10, R9, !PT ;  /* 0x000000090a097209 */ /* 0x000fe40007810000 */
[----:B------:R-:W-:Y:S02]  /*5ae0*/  FMNMX.FTZ R21, R78, R18, !PT ;  /* 0x000000124e157209 */ /* 0x000fe40007810000 */
[----:B------:R-:W-:Y:S02]  /*5af0*/  FMNMX.FTZ R9, R22, R9, !PT ;  /* 0x0000000916097209 */ /* 0x000fe40007810000 */
[----:B------:R-:W-:Y:S02]  /*5b00*/  FMNMX.FTZ R21, R96, R21, !PT ;  /* 0x0000001560157209 */ /* 0x000fe40007810000 */
[----:B------:R-:W-:Y:S01]  /*5b10*/  FMNMX.FTZ R23, R24, R9, !PT ;  /* 0x0000000918177209 */ /* 0x000fe20007810000 */
[----:B------:R-:W-:Y:S01]  /*5b20*/  VIADD R9, R2, 0x70 ;  /* 0x0000007002097836 */ /* 0x000fe20000000000 */
        /* <DEDUP_REMOVED lines=9> */
[----:B------:R-:W-:Y:S02]  /*5bc0*/  FSEL R52, R57, -INF , !P0 ;  /* 0xff80000039347808 */ /* 0x000fe40004000000 */
[----:B------:R-:W-:Y:S01]  /*5bd0*/  ISETP.GE.AND P0, PT, R5, R142, PT ;  /* 0x0000008e0500720c */ /* 0x000fe20003f06270 */
[----:B------:R-:W-:Y:S01]  /*5be0*/  VIADD R5, R2, 0x49 ;  /* 0x0000004902057836 */ /* 0x000fe20000000000 */
[----:B------:R-:W-:Y:S02]  /*5bf0*/  FMNMX.FTZ R23, R54, R23, !PT ;  /* 0x0000001736177209 */ /* 0x000fe40007810000 */
[----:B------:R-:W-:-:S02]  /*5c00*/  FMNMX.FTZ R21, R20, R21, !PT ;  /* 0x0000001514157209 */ /* 0x000fc40007810000 */
[----:B------:R-:W-:Y:S02]  /*5c10*/  FMNMX.FTZ R23, R206, R23, !PT ;  /* 0x00000017ce177209 */ /* 0x000fe40007810000 */
[----:B------:R-:W-:Y:S02]  /*5c20*/  FSEL R188, R188, -INF , !P3 ;  /* 0xff800000bcbc7808 */ /* 0x000fe40005800000 */
[----:B------:R-:W-:Y:S02]  /*5c30*/  FSEL R200, R200, -INF , !P0 ;  /* 0xff800000c8c87808 */ /* 0x000fe40004000000 */
[----:B------:R-:W-:Y:S02]  /*5c40*/  FMNMX.FTZ R21, R26, R21, !PT ;  /* 0x000000151a157209 */ /* 0x000fe40007810000 */
[C---:B------:R-:W-:Y:S02]  /*5c50*/  ISETP.GE.AND P3, PT, R5.reuse, R142, PT ;  /* 0x0000008e0500720c */ /* 0x040fe40003f66270 */
[----:B------:R-:W-:Y:S01]  /*5c60*/  ISETP.GE.AND P0, PT, R5, R141, PT ;  /* 0x0000008d0500720c */ /* 0x000fe20003f06270 */
[----:B------:R-:W-:Y:S01]  /*5c70*/  VIADD R5, R2, 0x51 ;  /* 0x0000005102057836 */ /* 0x000fe20000000000 */
[----:B------:R-:W-:-:S02]  /*5c80*/  FMNMX.FTZ R23, R190, R23, !PT ;  /* 0x00000017be177209 */ /* 0x000fc40007810000 */
[----:B------:R-:W-:Y:S02]  /*5c90*/  FMNMX.FTZ R21, R212, R21, !PT ;  /* 0x00000015d4157209 */ /* 0x000fe40007810000 */
[----:B------:R-:W-:Y:S02]  /*5ca0*/  FSEL R164, R164, -INF , !P1 ;  /* 0xff800000a4a47808 */ /* 0x000fe40004800000 */
[----:B------:R-:W-:Y:S02]  /*5cb0*/  FSEL R198, R198, -INF , !P3 ;  /* 0xff800000c6c67808 */ /* 0x000fe40005800000 */
[----:B------:R-:W-:Y:S02]  /*5cc0*/  FSEL R166, R166, -INF , !P2 ;  /* 0xff800000a6a67808 */ /* 0x000fe40005000000 */
[C---:B------:R-:W-:Y:S02]  /*5cd0*/  ISETP.GE.AND P1, PT, R5.reuse, R142, PT ;  /* 0x0000008e0500720c */ /* 0x040fe40003f26270 */
[----:B------:R-:W-:Y:S01]  /*5ce0*/  ISETP.GE.AND P3, PT, R5, R141, PT ;  /* 0x0000008d0500720c */ /* 0x000fe20003f66270 */
[----:B------:R-:W-:Y:S01]  /*5cf0*/  VIADD R5, R2, 0x58 ;  /* 0x0000005802057836 */ /* 0x000fe20000000000 */
[----:B------:R-:W-:-:S02]  /*5d00*/  FMNMX.FTZ R23, R200, R23, !PT ;  /* 0x00000017c8177209 */ /* 0x000fc40007810000 */
[----:B------:R-:W-:Y:S02]  /*5d10*/  ISETP.GE.AND P2, PT, R7, R142, PT ;  /* 0x0000008e0700720c */ /* 0x000fe40003f46270 */
[----:B------:R-:W-:Y:S02]  /*5d20*/  FMNMX.FTZ R21, R210, R21, !PT ;  /* 0x00000015d2157209 */ /* 0x000fe40007810000 */
[----:B------:R-:W-:Y:S02]  /*5d30*/  FMNMX.FTZ R23, R166, R23, !PT ;  /* 0x00000017a6177209 */ /* 0x000fe40007810000 */
[----:B------:R-:W-:Y:S02]  /*5d40*/  FSEL R192, R192, -INF , !P0 ;  /* 0xff800000c0c07808 */ /* 0x000fe40004000000 */
[----:B------:R-:W-:Y:S02]  /*5d50*/  FSEL R160, R160, -INF , !P2 ;  /* 0xff800000a0a07808 */ /* 0x000fe40005000000 */
[----:B------:R-:W-:-:S02]  /*5d60*/  FMNMX.FTZ R21, R136, R21, !PT ;  /* 0x0000001588157209 */ /* 0x000fc40007810000 */
[C---:B------:R-:W-:Y:S02]  /*5d70*/  ISETP.GE.AND P0, PT, R5.reuse, R142, PT ;  /* 0x0000008e0500720c */ /* 0x040fe40003f06270 */
[-C--:B------:R-:W-:Y:S01]  /*5d80*/  ISETP.GE.AND P2, PT, R5, R141.reuse, PT ;  /* 0x0000008d0500720c */ /* 0x080fe20003f46270 */
[C---:B------:R-:W-:Y:S01]  /*5d90*/  VIADD R5, R2.reuse, 0x59 ;  /* 0x0000005902057836 */ /* 0x040fe20000000000 */
[----:B------:R-:W-:Y:S01]  /*5da0*/  ISETP.GE.AND P5, PT, R7, R141, PT ;  /* 0x0000008d0700720c */ /* 0x000fe20003fa6270 */
[----:B------:R-:W-:Y:S01]  /*5db0*/  VIADD R7, R2, 0x71 ;  /* 0x0000007102077836 */ /* 0x000fe20000000000 */
[----:B------:R-:W-:Y:S02]  /*5dc0*/  FMNMX.FTZ R23, R198, R23, !PT ;  /* 0x00000017c6177209 */ /* 0x000fe40007810000 */
[----:B------:R-:W-:Y:S02]  /*5dd0*/  FMNMX.FTZ R21, R204, R21, !PT ;  /* 0x00000015cc157209 */ /* 0x000fe40007810000 */
[----:B------:R-:W-:-:S02]  /*5de0*/  FSEL R152, R152, -INF , !P5 ;  /* 0xff80000098987808 */ /* 0x000fc40006800000 */
[----:B------:R-:W-:Y:S02]  /*5df0*/  FSEL R158, R158, -INF , !P1 ;  /* 0xff8000009e9e7808 */ /* 0x000fe40004800000 */
[C---:B------:R-:W-:Y:S02]  /*5e00*/  ISETP.GE.AND P5, PT, R5.reuse, R142, PT ;  /* 0x0000008e0500720c */ /* 0x040fe40003fa6270 */
[----:B------:R-:W-:Y:S01]  /*5e10*/  ISETP.GE.AND P1, PT, R5, R141, PT ;  /* 0x0000008d0500720c */ /* 0x000fe20003f26270 */
[----:B------:R-:W-:Y:S01]  /*5e20*/  VIADD R5, R2, 0x60 ;  /* 0x0000006002057836 */ /* 0x000fe20000000000 */
[----:B------:R-:W-:Y:S02]  /*5e30*/  FMNMX.FTZ R23, R160, R23, !PT ;  /* 0x00000017a0177209 */ /* 0x000fe40007810000 */
[----:B------:R-:W-:Y:S02]  /*5e40*/  FMNMX.FTZ R21, R52, R21, !PT ;  /* 0x0000001534157209 */ /* 0x000fe40007810000 */
[----:B------:R-:W-:-:S02]  /*5e50*/  FSEL R156, R156, -INF , !P0 ;  /* 0xff8000009c9c7808 */ /* 0x000fc40004000000 */
[----:B------:R-:W-:Y:S02]  /*5e60*/  FMNMX.FTZ R23, R158, R23, !PT ;  /* 0x000000179e177209 */ /* 0x000fe40007810000 */
[----:B------:R-:W-:Y:S02]  /*5e70*/  FSEL R150, R150, -INF , !P3 ;  /* 0xff80000096967808 */ /* 0x000fe40005800000 */
[----:B------:R-:W-:Y:S02]  /*5e80*/  FMNMX.FTZ R21, R202, R21, !PT ;  /* 0x00000015ca157209 */ /* 0x000fe40007810000 */
[----:B------:R-:W-:Y:S02]  /*5e90*/  ISETP.GE.AND P3, PT, R5, R142, PT ;  /* 0x0000008e0500720c */ /* 0x000fe40003f66270 */
[----:B------:R-:W-:Y:S02]  /*5ea0*/  FSEL R154, R154, -INF , !P5 ;  /* 0xff8000009a9a7808 */ /* 0x000fe40006800000 */
[----:B------:R-:W-:-:S02]  /*5eb0*/  FMNMX.FTZ R23, R156, R23, !PT ;  /* 0x000000179c177209 */ /* 0x000fc40007810000 */
[----:B------:R-:W-:Y:S02]  /*5ec0*/  FMNMX.FTZ R21, R188, R21, !PT ;  /* 0x00000015bc157209 */ /* 0x000fe40007810000 */
[----:B------:R-:W-:Y:S02]  /*5ed0*/  FSEL R130, R17, -INF , !P3 ;  /* 0xff80000011827808 */ /* 0x000fe40005800000 */
[----:B------:R-:W-:Y:S02]  /*5ee0*/  FSEL R148, R148, -INF , !P2 ;  /* 0xff80000094947808 */ /* 0x000fe40005000000 */
[-C--:B------:R-:W-:Y:S02]  /*5ef0*/  ISETP.GE.AND P3, PT, R15, R142.reuse, PT ;  /* 0x0000008e0f00720c */ /* 0x080fe40003f66270 */
[----:B------:R-:W-:Y:S02]  /*5f00*/  ISETP.GE.AND P2, PT, R19, R142, PT ;  /* 0x0000008e1300720c */ /* 0x000fe40003f46270 */
[----:B------:R-:W-:-:S02]  /*5f10*/  FMNMX.FTZ R17, R154, R23, !PT ;  /* 0x000000179a117209 */ /* 0x000fc40007810000 */
[----:B------:R-:W-:Y:S02]  /*5f20*/  FMNMX.FTZ R21, R196, R21, !PT ;  /* 0x00000015c4157209 */ /* 0x000fe40007810000 */
[----:B------:R-:W-:Y:S02]  /*5f30*/  FSEL R122, R122, -INF , !P3 ;  /* 0xff8000007a7a7808 */ /* 0x000fe40005800000 */
[----:B------:R-:W-:Y:S02]  /*5f40*/  FSEL R128, R16, -INF , !P2 ;  /* 0xff80000010807808 */ /* 0x000fe40005000000 */
[----:B------:R-:W-:Y:S02]  /*5f50*/  FMNMX.FTZ R17, R130, R17, !PT ;  /* 0x0000001182117209 */ /* 0x000fe40007810000 */
[----:B------:R-:W-:Y:S02]  /*5f60*/  ISETP.GE.AND P3, PT, R9, R142, PT ;  /* 0x0000008e0900720c */ /* 0x000fe40003f66270 */
[----:B------:R-:W-:-:S02]  /*5f70*/  FMNMX.FTZ R21, R164, R21, !PT ;  /* 0x00000015a4157209 */ /* 0x000fc40007810000 */
[----:B------:R-:W-:Y:S02]  /*5f80*/  ISETP.GE.AND P2, PT, R11, R142, PT ;  /* 0x0000008e0b00720c */ /* 0x000fe40003f46270 */
[----:B------:R-:W-:Y:S02]  /*5f90*/  FMNMX.FTZ R17, R128, R17, !PT ;  /* 0x0000001180117209 */ /* 0x000fe40007810000 */
[----:B------:R-:W-:Y:S02]  /*5fa0*/  FSEL R66, R13, -INF , !P3 ;  /* 0xff8000000d427808 */ /* 0x000fe40005800000 */
[----:B------:R-:W-:Y:S02]  /*5fb0*/  FMNMX.FTZ R13, R192, R21, !PT ;  /* 0x00000015c00d7209 */ /* 0x000fe40007810000 */
[----:B------:R-:W-:Y:S02]  /*5fc0*/  FSEL R120, R120, -INF , !P2 ;  /* 0xff80000078787808 */ /* 0x000fe40005000000 */
[----:B------:R-:W-:-:S02]  /*5fd0*/  FMNMX.FTZ R17, R122, R17, !PT ;  /* 0x000000117a117209 */ /* 0x000fc40007810000 */
[----:B------:R-:W-:Y:S02]  /*5fe0*/  FMNMX.FTZ R13, R152, R13, !PT ;  /* 0x0000000d980d7209 */ /* 0x000fe40007810000 */
[----:B------:R-:W-:Y:S01]  /*5ff0*/  ISETP.GE.AND P0, PT, R5, R141, PT ;  /* 0x0000008d0500720c */ /* 0x000fe20003f06270 */
[C---:B------:R-:W-:Y:S01]  /*6000*/  VIADD R5, R2.reuse, 0x78 ;  /* 0x0000007802057836 */ /* 0x040fe20000000000 */
[-C--:B------:R-:W-:Y:S01]  /*6010*/  ISETP.GE.AND P2, PT, R7, R142.reuse, PT ;  /* 0x0000008e0700720c */ /* 0x080fe20003f46270 */
[----:B------:R-:W-:Y:S01]  /*6020*/  VIADD R2, R2, 0x79 ;  /* 0x0000007902027836 */ /* 0x000fe20000000000 */
[----:B------:R-:W-:Y:S02]  /*6030*/  FMNMX.FTZ R17, R120, R17, !PT ;  /* 0x0000001178117209 */ /* 0x000fe40007810000 */
[----:B------:R-:W-:Y:S02]  /*6040*/  FMNMX.FTZ R13, R150, R13, !PT ;  /* 0x0000000d960d7209 */ /* 0x000fe40007810000 */
[----:B------:R-:W-:-:S02]  /*6050*/  ISETP.GE.AND P3, PT, R5, R142, PT ;  /* 0x0000008e0500720c */ /* 0x000fc40003f66270 */
[----:B------:R-:W-:Y:S02]  /*6060*/  FSEL R64, R12, -INF , !P2 ;  /* 0xff8000000c407808 */ /* 0x000fe40005000000 */
[----:B------:R-:W-:Y:S02]  /*6070*/  FMNMX.FTZ R17, R66, R17, !PT ;  /* 0x0000001142117209 */ /* 0x000fe40007810000 */
[----:B------:R-:W-:Y:S02]  /*6080*/  FSEL R58, R58, -INF , !P1 ;  /* 0xff8000003a3a7808 */ /* 0x000fe40004800000 */
[----:B------:R-:W-:Y:S02]  /*6090*/  FMNMX.FTZ R13, R148, R13, !PT ;  /* 0x0000000d940d7209 */ /* 0x000fe40007810000 */
[----:B------:R-:W-:Y:S02]  /*60a0*/  ISETP.GE.AND P2, PT, R2, R142, PT ;  /* 0x0000008e0200720c */ /* 0x000fe40003f46270 */
[----:B------:R-:W-:-:S02]  /*60b0*/  FSEL R62, R62, -INF , !P3 ;  /* 0xff8000003e3e7808 */ /* 0x000fc40005800000 */
[----:B------:R-:W-:Y:S02]  /*60c0*/  FMNMX.FTZ R17, R64, R17, !PT ;  /* 0x0000001140117209 */ /* 0x000fe40007810000 */
[----:B------:R-:W-:Y:S02]  /*60d0*/  ISETP.GE.AND P1, PT, R19, R141, PT ;  /* 0x0000008d1300720c */ /* 0x000fe40003f26270 */
[----:B------:R-:W-:Y:S02]  /*60e0*/  FSEL R50, R50, -INF , !P0 ;  /* 0xff80000032327808 */ /* 0x000fe40004000000 */
[----:B------:R-:W-:Y:S02]  /*60f0*/  FMNMX.FTZ R13, R58, R13, !PT ;  /* 0x0000000d3a0d7209 */ /* 0x000fe40007810000 */
[----:B------:R-:W-:Y:S02]  /*6100*/  FSEL R60, R14, -INF , !P2 ;  /* 0xff8000000e3c7808 */ /* 0x000fe40005000000 */
[----:B------:R-:W-:-:S02]  /*6110*/  FMNMX.FTZ R17, R62, R17, !PT ;  /* 0x000000113e117209 */ /* 0x000fc40007810000 */
[----:B------:R-:W-:Y:S02]  /*6120*/  ISETP.GE.AND P0, PT, R15, R141, PT ;  /* 0x0000008d0f00720c */ /* 0x000fe40003f06270 */
[----:B------:R-:W-:Y:S02]  /*6130*/  FSEL R48, R48, -INF , !P1 ;  /* 0xff80000030307808 */ /* 0x000fe40004800000 */
[----:B------:R-:W-:Y:S02]  /*6140*/  FMNMX.FTZ R15, R50, R13, !PT ;  /* 0x0000000d320f7209 */ /* 0x000fe40007810000 */
[----:B------:R-:W-:Y:S02]  /*6150*/  FMNMX.FTZ R12, R60, R17, !PT ;  /* 0x000000113c0c7209 */ /* 0x000fe40007810000 */
[----:B------:R-:W-:Y:S02]  /*6160*/  ISETP.GE.AND P1, PT, R11, R141, PT ;  /* 0x0000008d0b00720c */ /* 0x000fe40003f26270 */
[----:B------:R-:W-:Y:S01]  /*6170*/  FSEL R46, R46, -INF , !P0 ;  /* 0xff8000002e2e7808 */ /* 0x000fe20004000000 */
[----:B------:R-:W1:Y:S01]  /*6180*/  SHFL.BFLY PT, R13, R12, 0x2, 0x1f ;  /* 0x0c401f000c0d7f89 */ /* 0x000e6200000e0000 */
        /* <DEDUP_REMOVED lines=15> */
[----:B-1----:R-:W-:Y:S02]  /*6280*/  FMNMX.FTZ R13, R12, R13, !PT ;  /* 0x0000000d0c0d7209 */ /* 0x002fe40007810000 */
[----:B------:R-:W-:-:S03]  /*6290*/  FMNMX.FTZ R7, R34, R7, !PT ;  /* 0x0000000722077209 */ /* 0x000fc60007810000 */
[----:B------:R-:W1:Y:S04]  /*62a0*/  SHFL.BFLY PT, R2, R13, 0x1, 0x1f ;  /* 0x0c201f000d027f89 */ /* 0x000e6800000e0000 */
[----:B------:R-:W2:Y:S01]  /*62b0*/  SHFL.BFLY PT, R12, R7, 0x2, 0x1f ;  /* 0x0c401f00070c7f89 */ /* 0x000ea200000e0000 */
[----:B-1----:R-:W-:Y:S02]  /*62c0*/  FMNMX.FTZ R2, R13, R2, !PT ;  /* 0x000000020d027209 */ /* 0x002fe40007810000 */
[----:B--2---:R-:W-:-:S03]  /*62d0*/  FMNMX.FTZ R12, R7, R12, !PT ;  /* 0x0000000c070c7209 */ /* 0x004fc60007810000 */
[C---:B------:R-:W-:Y:S01]  /*62e0*/  FMUL.FTZ R49, R2.reuse, UR11 ;  /* 0x0000000b02317c20 */ /* 0x040fe20008410000 */
[----:B------:R-:W-:Y:S01]  /*62f0*/  FSETP.NEU.FTZ.AND P0, PT, R2, -INF , PT ;  /* 0xff8000000200780b */ /* 0x000fe20003f1d000 */
[----:B------:R-:W1:Y:S03]  /*6300*/  SHFL.BFLY PT, R5, R12, 0x1, 0x1f ;  /* 0x0c201f000c057f89 */ /* 0x000e6600000e0000 */
        /* <DEDUP_REMOVED lines=10> */
[----:B------:R-:W2:Y:S01]  /*63b0*/  LDSM.16.MT88.4 R84, [R116+0xb000] ;  /* 0x00b000007454783b */ /* 0x000ea20000004200 */
        /* <DEDUP_REMOVED lines=8> */
[----:B-1----:R-:W-:Y:S01]  /*6440*/  FMNMX.FTZ R0, R12, R5, !PT ;  /* 0x000000050c007209 */ /* 0x002fe20007810000 */
[--C-:B------:R-:W-:Y:S01]  /*6450*/  FFMA.FTZ R41, R206, UR11, -R49.reuse ;  /* 0x0000000bce297c23 */ /* 0x100fe20008010831 */
[----:B------:R-:W-:Y:S01]  /*6460*/  LDSM.16.MT88.4 R12, [R116+0x9400] ;  /* 0x00940000740c783b */ /* 0x000fe20000004200 */
[--C-:B------:R-:W-:Y:S01]  /*6470*/  FFMA.FTZ R190, R190, UR11, -R49.reuse ;  /* 0x0000000bbebe7c23 */ /* 0x100fe20008010831 */
        /* <DEDUP_REMOVED lines=8> */
[----:B------:R-:W-:Y:S01]  /*6500*/  FFMA.FTZ R158, R158, UR11, -R49 ;  /* 0x0000000b9e9e7c23 */ /* 0x000fe20008010831 */
[----:B---3--:R-:W-:Y:S01]  /*6510*/  F2FP.F16.F32.PACK_AB R68, R51, R146 ;  /* 0x000000923344723e */ /* 0x008fe200000000ff */
[----:B------:R-:W1:Y:S01]  /*6520*/  MUFU.EX2 R47, R47 ;  /* 0x0000002f002f7308 */ /* 0x000e620000000800 */
[--C-:B------:R-:W-:Y:S01]  /*6530*/  FFMA.FTZ R162, R78, UR11, -R31.reuse ;  /* 0x0000000b4ea27c23 */ /* 0x100fe2000801081f */
[--C-:B------:R-:W-:Y:S01]  /*6540*/  FFMA.FTZ R53, R18, UR11, -R31.reuse ;  /* 0x0000000b12357c23 */ /* 0x100fe2000801081f */
[--C-:B------:R-:W-:Y:S01]  /*6550*/  FFMA.FTZ R138, R96, UR11, -R31.reuse ;  /* 0x0000000b608a7c23 */ /* 0x100fe2000801081f */
[--C-:B------:R-:W-:Y:S01]  /*6560*/  FFMA.FTZ R37, R8, UR11, -R31.reuse ;  /* 0x0000000b08257c23 */ /* 0x100fe2000801081f */
[--C-:B------:R-:W-:Y:S01]  /*6570*/  FFMA.FTZ R42, R98, UR11, -R31.reuse ;  /* 0x0000000b622a7c23 */ /* 0x100fe2000801081f */
[----:B------:R-:W-:Y:S01]  /*6580*/  LDSM.16.MT88.4 R8, [R168+0xb400] ;  /* 0x00b40000a808783b */ /* 0x000fe20000004200 */
[--C-:B------:R-:W-:Y:S01]  /*6590*/  FFMA.FTZ R33, R6, UR11, -R31.reuse ;  /* 0x0000000b06217c23 */ /* 0x100fe2000801081f */
[----:B------:R-:W-:Y:S01]  /*65a0*/  MUFU.EX2 R162, R162 ;  /* 0x000000a200a27308 */ /* 0x000fe20000000800 */
[--C-:B------:R-:W-:Y:S01]  /*65b0*/  FFMA.FTZ R30, R74, UR11, -R31.reuse ;  /* 0x0000000b4a1e7c23 */ /* 0x100fe2000801081f */
[--C-:B------:R-:W-:Y:S01]  /*65c0*/  FFMA.FTZ R23, R4, UR11, -R31.reuse ;  /* 0x0000000b04177c23 */ /* 0x100fe2000801081f */
[----:B------:R-:W3:Y:S01]  /*65d0*/  LDSM.16.MT88.4 R76, [R168+0xd000] ;  /* 0x00d00000a84c783b */ /* 0x000ee20000004200 */
[--C-:B------:R-:W-:Y:S01]  /*65e0*/  FFMA.FTZ R27, R26, UR11, -R31.reuse ;  /* 0x0000000b1a1b7c23 */ /* 0x100fe2000801081f */
[--C-:B------:R-:W-:Y:S01]  /*65f0*/  FFMA.FTZ R20, R20, UR11, -R31.reuse ;  /* 0x0000000b14147c23 */ /* 0x100fe2000801081f */
[--C-:B------:R-:W-:Y:S01]  /*6600*/  FFMA.FTZ R26, R212, UR11, -R31.reuse ;  /* 0x0000000bd41a7c23 */ /* 0x100fe2000801081f */
[----:B------:R-:W4:Y:S01]  /*6610*/  LDSM.16.MT88.4 R16, [R168+0x9400] ;  /* 0x00940000a810783b */ /* 0x000f220000004200 */
[----:B------:R-:W5:Y:S01]  /*6620*/  MUFU.EX2 R53, R53 ;  /* 0x0000003500357308 */ /* 0x000f620000000800 */
[----:B-1----:R-:W-:Y:S01]  /*6630*/  F2FP.F16.F32.PACK_AB R70, R47, R56 ;  /* 0x000000382f46723e */ /* 0x002fe200000000ff */
        /* <DEDUP_REMOVED lines=9> */
[----:B------:R-:W-:Y:S01]  /*66d0*/  FFMA.FTZ R55, R192, UR11, -R31 ;  /* 0x0000000bc0377c23 */ /* 0x000fe2000801081f */
[--C-:B------:R-:W-:Y:S01]  /*66e0*/  FFMA.FTZ R156, R156, UR11, -R49.reuse ;  /* 0x0000000b9c9c7c23 */ /* 0x100fe20008010831 */
[----:B------:R-:W-:Y:S01]  /*66f0*/  FFMA.FTZ R63, R154, UR11, -R49 ;  /* 0x0000000b9a3f7c23 */ /* 0x000fe20008010831 */
[--C-:B------:R-:W-:Y:S01]  /*6700*/  FFMA.FTZ R152, R152, UR11, -R31.reuse ;  /* 0x0000000b98987c23 */ /* 0x100fe2000801081f */
[--C-:B------:R-:W-:Y:S01]  /*6710*/  FFMA.FTZ R67, R150, UR11, -R31.reuse ;  /* 0x0000000b96437c23 */ /* 0x100fe2000801081f */
[----:B------:R-:W1:Y:S01]  /*6720*/  MUFU.EX2 R37, R37 ;  /* 0x0000002500257308 */ /* 0x000e620000000800 */
[----:B-----5:R-:W-:Y:S01]  /*6730*/  F2FP.F16.F32.PACK_AB R69, R53, R162 ;  /* 0x000000a23545723e */ /* 0x020fe200000000ff */
[----:B------:R-:W-:Y:S01]  /*6740*/  FFMA.FTZ R148, R148, UR11, -R31 ;  /* 0x0000000b94947c23 */ /* 0x000fe2000801081f */
[----:B------:R-:W-:Y:S01]  /*6750*/  FADD.FTZ R53, R162, R53 ;  /* 0x00000035a2357221 */ /* 0x000fe20000010000 */
[--C-:B------:R-:W-:Y:S01]  /*6760*/  FFMA.FTZ R50, R50, UR11, -R31.reuse ;  /* 0x0000000b32327c23 */ /* 0x100fe2000801081f */
[----:B------:R-:W-:Y:S01]  /*6770*/  FFMA.FTZ R46, R46, UR11, -R31 ;  /* 0x0000000b2e2e7c23 */ /* 0x000fe2000801081f */
[--C-:B------:R-:W-:Y:S01]  /*6780*/  FFMA.FTZ R128, R128, UR11, -R49.reuse ;  /* 0x0000000b80807c23 */ /* 0x100fe20008010831 */
[--C-:B------:R-:W-:Y:S01]  /*6790*/  FFMA.FTZ R122, R122, UR11, -R49.reuse ;  /* 0x0000000b7a7a7c23 */ /* 0x100fe20008010831 */
[----:B------:R-:W-:Y:S01]  /*67a0*/  MUFU.EX2 R35, R35 ;  /* 0x0000002300237308 */ /* 0x000fe20000000800 */
[--C-:B------:R-:W-:Y:S01]  /*67b0*/  FFMA.FTZ R66, R66, UR11, -R49.reuse ;  /* 0x0000000b42427c23 */ /* 0x100fe20008010831 */
[--C-:B------:R-:W-:Y:S01]  /*67c0*/  FFMA.FTZ R64, R64, UR11, -R49.reuse ;  /* 0x0000000b40407c23 */ /* 0x100fe20008010831 */
[--C-:B------:R-:W-:Y:S01]  /*67d0*/  FFMA.FTZ R62, R62, UR11, -R49.reuse ;  /* 0x0000000b3e3e7c23 */ /* 0x100fe20008010831 */
[----:B------:R-:W-:Y:S01]  /*67e0*/  FFMA.FTZ R60, R60, UR11, -R49 ;  /* 0x0000000b3c3c7c23 */ /* 0x000fe20008010831 */
[--C-:B------:R-:W-:Y:S01]  /*67f0*/  FFMA.FTZ R40, R40, UR11, -R31.reuse ;  /* 0x0000000b28287c23 */ /* 0x100fe2000801081f */
[--C-:B------:R-:W-:Y:S01]  /*6800*/  FFMA.FTZ R38, R38, UR11, -R31.reuse ;  /* 0x0000000b26267c23 */ /* 0x100fe2000801081f */
[----:B------:R-:W-:Y:S01]  /*6810*/  FFMA.FTZ R36, R36, UR11, -R31 ;  /* 0x0000000b24247c23 */ /* 0x000fe2000801081f */
[----:B------:R-:W5:Y:S01]  /*6820*/  MUFU.EX2 R32, R32 ;  /* 0x0000002000207308 */ /* 0x000f620000000800 */
[----:B-1----:R-:W-:Y:S01]  /*6830*/  F2FP.F16.F32.PACK_AB R71, R37, R138 ;  /* 0x0000008a2547723e */ /* 0x002fe200000000ff */
[----:B------:R-:W-:Y:S01]  /*6840*/  FADD.FTZ R138, R138, R53 ;  /* 0x000000358a8a7221 */ /* 0x000fe20000010000 */
[--C-:B------:R-:W-:Y:S01]  /*6850*/  FFMA.FTZ R53, R48, UR11, -R31.reuse ;  /* 0x0000000b30357c23 */ /* 0x100fe2000801081f */
[----:B------:R-:W-:-:S02]  /*6860*/  FFMA.FTZ R34, R34, UR11, -R31 ;  /* 0x0000000b22227c23 */ /* 0x000fc4000801081f */
[----:B------:R-:W-:Y:S02]  /*6870*/  FADD.FTZ R37, R37, R138 ;  /* 0x0000008a25257221 */ /* 0x000fe40000010000 */
[C---:B------:R-:W-:Y:S01]  /*6880*/  HMMA.16816.F32 R96, R68.reuse, R92, RZ ;  /* 0x0000005c4460723c */ /* 0x040fe200000018ff */
[----:B------:R-:W-:Y:S05]  /*6890*/  MUFU.EX2 R29, R29 ;  /* 0x0000001d001d7308 */ /* 0x000fea0000000800 */
[----:B------:R-:W-:Y:S03]  /*68a0*/  HMMA.16816.F32 R92, R68, R94, RZ ;  /* 0x0000005e445c723c */ /* 0x000fe600000018ff */
[----:B------:R-:W1:Y:S01]  /*68b0*/  MUFU.EX2 R28, R28 ;  /* 0x0000001c001c7308 */ /* 0x000e620000000800 */
[----:B-----5:R-:W-:-:S02]  /*68c0*/  F2FP.F16.F32.PACK_AB R4, R32, R35 ;  /* 0x000000232004723e */ /* 0x020fc400000000ff */
[C---:B------:R-:W-:Y:S05]  /*68d0*/  HMMA.16816.F32 R104, R68.reuse, R100, RZ ;  /* 0x000000644468723c */ /* 0x040fea00000018ff */
[----:B------:R-:W-:Y:S01]  /*68e0*/  MUFU.EX2 R42, R42 ;  /* 0x0000002a002a7308 */ /* 0x000fe20000000800 */
[C---:B------:R-:W-:Y:S06]  /*68f0*/  HMMA.16816.F32 R100, R68.reuse, R102, RZ ;  /* 0x000000664464723c */ /* 0x040fec00000018ff */
[----:B------:R-:W-:Y:S01]  /*6900*/  HMMA.16816.F32 R112, R68, R108, RZ ;  /* 0x0000006c4470723c */ /* 0x000fe200000018ff */
[----:B------:R-:W5:Y:S01]  /*6910*/  MUFU.EX2 R33, R33 ;  /* 0x0000002100217308 */ /* 0x000f620000000800 */
[----:B-1----:R-:W-:-:S04]  /*6920*/  F2FP.F16.F32.PACK_AB R6, R28, R29 ;  /* 0x0000001d1c06723e */ /* 0x002fc800000000ff */
[C---:B--2---:R-:W-:Y:S03]  /*6930*/  HMMA.16816.F32 R88, R68.reuse, R84, RZ ;  /* 0x000000544458723c */ /* 0x044fe600000018ff */
[----:B------:R-:W-:Y:S03]  /*6940*/  MUFU.EX2 R30, R30 ;  /* 0x0000001e001e7308 */ /* 0x000fe60000000800 */
[C---:B---3--:R-:W-:Y:S05]  /*6950*/  HMMA.16816.F32 R80, R68.reuse, R76, RZ ;  /* 0x0000004c4450723c */ /* 0x048fea00000018ff */
[----:B------:R-:W1:Y:S01]  /*6960*/  MUFU.EX2 R23, R23 ;  /* 0x0000001700177308 */ /* 0x000e620000000800 */
[----:B-----5:R-:W-:Y:S01]  /*6970*/  F2FP.F16.F32.PACK_AB R5, R33, R42 ;  /* 0x0000002a2105723e */ /* 0x020fe200000000ff */
[----:B------:R-:W-:Y:S01]  /*6980*/  HMMA.16816.F32 R108, R68, R110, RZ ;  /* 0x0000006e446c723c */ /* 0x000fe200000018ff */
[----:B------:R-:W-:-:S05]  /*6990*/  FADD.FTZ R42, R42, R37 ;  /* 0x000000252a2a7221 */ /* 0x000fca0000010000 */
[C---:B------:R-:W-:Y:S01]  /*69a0*/  HMMA.16816.F32 R84, R68.reuse, R86, RZ ;  /* 0x000000564454723c */ /* 0x040fe200000018ff */
[----:B------:R-:W-:Y:S05]  /*69b0*/  MUFU.EX2 R22, R22 ;  /* 0x0000001600167308 */ /* 0x000fea0000000800 */
[----:B------:R-:W-:Y:S01]  /*69c0*/  HMMA.16816.F32 R76, R68, R78, RZ ;  /* 0x0000004e444c723c */ /* 0x000fe200000018ff */
[----:B-1----:R-:W-:Y:S02]  /*69d0*/  F2FP.F16.F32.PACK_AB R7, R23, R30 ;  /* 0x0000001e1707723e */ /* 0x002fe400000000ff */
[----:B------:R-:W1:Y:S05]  /*69e0*/  MUFU.EX2 R21, R21 ;  /* 0x0000001500157308 */ /* 0x000e6a0000000800 */
[C---:B------:R-:W-:Y:S03]  /*69f0*/  HMMA.16816.F32 R96, R4.reuse, R8, R96 ;  /* 0x000000080460723c */ /* 0x040fe60000001860 */
[----:B------:R-:W-:Y:S03]  /*6a00*/  MUFU.EX2 R25, R25 ;  /* 0x0000001900197308 */ /* 0x000fe60000000800 */
[C---:B------:R-:W-:Y:S01]  /*6a10*/  HMMA.16816.F32 R92, R4.reuse, R10, R92 ;  /* 0x0000000a045c723c */ /* 0x040fe2000000185c */
[----:B------:R-:W2:Y:S04]  /*6a20*/  LDSM.16.MT88.4 R8, [R116+0xd000] ;  /* 0x00d000007408783b */ /* 0x000ea80000004200 */
[----:B------:R-:W3:Y:S01]  /*6a30*/  MUFU.EX2 R24, R24 ;  /* 0x0000001800187308 */ /* 0x000ee20000000800 */
[C---:B------:R-:W-:Y:S06]  /*6a40*/  HMMA.16816.F32 R104, R4.reuse, R12, R104 ;  /* 0x0000000c0468723c */ /* 0x040fec0000001868 */
[C---:B------:R-:W-:Y:S01]  /*6a50*/  HMMA.16816.F32 R100, R4.reuse, R14, R100 ;  /* 0x0000000e0464723c */ /* 0x040fe20000001864 */
[----:B------:R-:W5:Y:S01]  /*6a60*/  LDSM.16.MT88.4 R12, [R168+0xd400] ;  /* 0x00d40000a80c783b */ /* 0x000f620000004200 */
[----:B------:R-:W-:Y:S04]  /*6a70*/  MUFU.EX2 R20, R20 ;  /* 0x0000001400147308 */ /* 0x000fe80000000800 */
[C---:B----4-:R-:W-:Y:S04]  /*6a80*/  HMMA.16816.F32 R112, R4.reuse, R16, R112 ;  /* 0x000000100470723c */ /* 0x050fe80000001870 */
[----:B------:R-:W4:Y:S02]  /*6a90*/  MUFU.EX2 R27, R27 ;  /* 0x0000001b001b7308 */ /* 0x000f240000000800 */
[----:B------:R-:W-:Y:S01]  /*6aa0*/  HMMA.16816.F32 R108, R4, R18, R108 ;  /* 0x00000012046c723c */ /* 0x000fe2000000186c */
[----:B------:R-:W1:Y:S05]  /*6ab0*/  LDSM.16.MT88.4 R16, [R116+0xb400] ;  /* 0x00b400007410783b */ /* 0x000e6a0000004200 */
[----:B------:R-:W-:Y:S08]  /*6ac0*/  MUFU.EX2 R26, R26 ;  /* 0x0000001a001a7308 */ /* 0x000ff00000000800 */
[----:B------:R-:W4:Y:S01]  /*6ad0*/  MUFU.EX2 R3, R3 ;  /* 0x0000000300037308 */ /* 0x000f220000000800 */
[C---:B--2---:R-:W-:Y:S07]  /*6ae0*/  HMMA.16816.F32 R72, R68.reuse, R8, RZ ;  /* 0x000000084448723c */ /* 0x044fee00000018ff */
[----:B------:R-:W-:Y:S01]  /*6af0*/  MUFU.EX2 R144, R144 ;  /* 0x0000009000907308 */ /* 0x000fe20000000800 */
[----:B------:R-:W-:Y:S01]  /*6b00*/  HMMA.16816.F32 R68, R68, R10, RZ ;  /* 0x0000000a4444723c */ /* 0x000fe200000018ff */
[----:B------:R-:W2:Y:S05]  /*6b10*/  LDSM.16.MT88.4 R8, [R116+0xd400] ;  /* 0x00d400007408783b */ /* 0x000eaa0000004200 */
[C---:B-----5:R-:W-:Y:S01]  /*6b20*/  HMMA.16816.F32 R80, R4.reuse, R12, R80 ;  /* 0x0000000c0450723c */ /* 0x060fe20000001850 */
[----:B------:R-:W5:Y:S05]  /*6b30*/  MUFU.EX2 R45, R45 ;  /* 0x0000002d002d7308 */ /* 0x000f6a0000000800 */
[C---:B------:R-:W-:Y:S01]  /*6b40*/  HMMA.16816.F32 R76, R4.reuse, R14, R76 ;  /* 0x0000000e044c723c */ /* 0x040fe2000000184c */
[----:B------:R-:W5:Y:S02]  /*6b50*/  LDSM.16.MT88.4 R12, [R168+0x9800] ;  /* 0x00980000a80c783b */ /* 0x000f640000004200 */
[----:B------:R-:W-:Y:S03]  /*6b60*/  MUFU.EX2 R54, R54 ;  /* 0x0000003600367308 */ /* 0x000fe60000000800 */
[C---:B-1----:R-:W-:Y:S05]  /*6b70*/  HMMA.16816.F32 R88, R4.reuse, R16, R88 ;  /* 0x000000100458723c */ /* 0x042fea0000001858 */
[----:B------:R-:W1:Y:S01]  /*6b80*/  MUFU.EX2 R41, R41 ;  /* 0x0000002900297308 */ /* 0x000e620000000800 */
[C---:B------:R-:W-:Y:S01]  /*6b90*/  HMMA.16816.F32 R84, R4.reuse, R18, R84 ;  /* 0x000000120454723c */ /* 0x040fe20000001854 */
[----:B------:R-:W-:Y:S06]  /*6ba0*/  LDSM.16.MT88.4 R16, [R168+0xa400] ;  /* 0x00a40000a810783b */ /* 0x000fec0000004200 */
[----:B------:R-:W-:Y:S08]  /*6bb0*/  MUFU.EX2 R136, R136 ;  /* 0x0000008800887308 */ /* 0x000ff00000000800 */
[----:B------:R-:W1:Y:S01]  /*6bc0*/  MUFU.EX2 R43, R43 ;  /* 0x0000002b002b7308 */ /* 0x000e620000000800 */
[C---:B--2---:R-:W-:Y:S06]  /*6bd0*/  HMMA.16816.F32 R72, R4.reuse, R8, R72 ;  /* 0x000000080448723c */ /* 0x044fec0000001848 */
[----:B------:R-:W-:Y:S01]  /*6be0*/  HMMA.16816.F32 R68, R4, R10, R68 ;  /* 0x0000000a0444723c */ /* 0x000fe20000001844 */
[----:B------:R-:W2:Y:S01]  /*6bf0*/  LDSM.16.MT88.4 R8, [R116+0x9800] ;  /* 0x009800007408783b */ /* 0x000ea20000004200 */
[----:B------:R-:W-:Y:S05]  /*6c00*/  MUFU.EX2 R52, R52 ;  /* 0x0000003400347308 */ /* 0x000fea0000000800 */
[----:B------:R-:W-:-:S02]  /*6c10*/  F2FP.F16.F32.PACK_AB R4, R21, R22 ;  /* 0x000000161504723e */ /* 0x000fc400000000ff */
[----:B---3--:R-:W-:Y:S01]  /*6c20*/  F2FP.F16.F32.PACK_AB R6, R24, R25 ;  /* 0x000000191806723e */ /* 0x008fe200000000ff */
[----:B------:R-:W3:Y:S01]  /*6c30*/  MUFU.EX2 R39, R39 ;  /* 0x0000002700277308 */ /* 0x000ee20000000800 */
[----:B----4-:R-:W-:Y:S02]  /*6c40*/  F2FP.F16.F32.PACK_AB R5, R27, R20 ;  /* 0x000000141b05723e */ /* 0x010fe400000000ff */
[----:B------:R-:W-:-:S05]  /*6c50*/  F2FP.F16.F32.PACK_AB R7, R3, R26 ;  /* 0x0000001a0307723e */ /* 0x000fca00000000ff */
[----:B------:R-:W-:Y:S02]  /*6c60*/  MUFU.EX2 R190, R190 ;  /* 0x000000be00be7308 */ /* 0x000fe40000000800 */
[C---:B-----5:R-:W-:Y:S06]  /*6c70*/  HMMA.16816.F32 R112, R4.reuse, R12, R112 ;  /* 0x0000000c0470723c */ /* 0x060fec0000001870 */
[C---:B------:R-:W-:Y:S01]  /*6c80*/  HMMA.16816.F32 R108, R4.reuse, R14, R108 ;  /* 0x0000000e046c723c */ /* 0x040fe2000000186c */
[----:B------:R-:W4:Y:S01]  /*6c90*/  LDSM.16.MT88.4 R12, [R168+0xb800] ;  /* 0x00b80000a80c783b */ /* 0x000f220000004200 */
[----:B------:R-:W5:Y:S08]  /*6ca0*/  MUFU.EX2 R61, R61 ;  /* 0x0000003d003d7308 */ /* 0x000f700000000800 */
[----:B------:R-:W-:Y:S01]  /*6cb0*/  MUFU.EX2 R166, R166 ;  /* 0x000000a600a67308 */ /* 0x000fe20000000800 */
[C---:B--2---:R-:W-:Y:S07]  /*6cc0*/  HMMA.16816.F32 R104, R4.reuse, R8, R104 ;  /* 0x000000080468723c */ /* 0x044fee0000001868 */
[----:B------:R-:W2:Y:S01]  /*6cd0*/  MUFU.EX2 R57, R57 ;  /* 0x0000003900397308 */ /* 0x000ea20000000800 */
[C---:B------:R-:W-:Y:S01]  /*6ce0*/  HMMA.16816.F32 R100, R4.reuse, R10, R100 ;  /* 0x0000000a0464723c */ /* 0x040fe20000001864 */
[----:B------:R-:W1:Y:S06]  /*6cf0*/  LDSM.16.MT88.4 R8, [R116+0xb800] ;  /* 0x00b800007408783b */ /* 0x000e6c0000004200 */
[----:B------:R-:W-:Y:S08]  /*6d00*/  MUFU.EX2 R188, R188 ;  /* 0x000000bc00bc7308 */ /* 0x000ff00000000800 */
[----:B------:R-:W2:Y:S01]  /*6d10*/  MUFU.EX2 R59, R59 ;  /* 0x0000003b003b7308 */ /* 0x000ea20000000800 */
[C---:B----4-:R-:W-:Y:S07]  /*6d20*/  HMMA.16816.F32 R96, R4.reuse, R12, R96 ;  /* 0x0000000c0460723c */ /* 0x050fee0000001860 */
[----:B------:R-:W-:Y:S01]  /*6d30*/  MUFU.EX2 R164, R164 ;  /* 0x000000a400a47308 */ /* 0x000fe20000000800 */
[C---:B------:R-:W-:Y:S01]  /*6d40*/  HMMA.16816.F32 R92, R4.reuse, R14, R92 ;  /* 0x0000000e045c723c */ /* 0x040fe2000000185c */
[----:B------:R-:W4:Y:S06]  /*6d50*/  LDSM.16.MT88.4 R12, [R168+0xd800] ;  /* 0x00d80000a80c783b */ /* 0x000f2c0000004200 */
[----:B------:R-:W2:Y:S08]  /*6d60*/  MUFU.EX2 R55, R55 ;  /* 0x0000003700377308 */ /* 0x000eb00000000800 */
[----:B------:R-:W-:Y:S01]  /*6d70*/  MUFU.EX2 R65, R65 ;  /* 0x0000004100417308 */ /* 0x000fe20000000800 */
[C---:B-1----:R-:W-:Y:S07]  /*6d80*/  HMMA.16816.F32 R88, R4.reuse, R8, R88 ;  /* 0x000000080458723c */ /* 0x042fee0000001858 */
[----:B------:R-:W-:Y:S01]  /*6d90*/  MUFU.EX2 R158, R158 ;  /* 0x0000009e009e7308 */ /* 0x000fe20000000800 */
        /* <DEDUP_REMOVED lines=12> */
[----:B------:R-:W-:Y:S01]  /*6e60*/  HMMA.16816.F32 R68, R4, R10, R68 ;  /* 0x0000000a0444723c */ /* 0x000fe20000001844 */
[----:B------:R-:W1:Y:S06]  /*6e70*/  LDSM.16.MT88.4 R8, [R116+0x9c00] ;  /* 0x009c00007408783b */ /* 0x000e6c0000004200 */
[----:B------:R-:W-:Y:S01]  /*6e80*/  F2FP.F16.F32.PACK_AB R4, R45, R144 ;  /* 0x000000902d04723e */ /* 0x000fe200000000ff */
[----:B------:R-:W-:Y:S01]  /*6e90*/  MUFU.EX2 R46, R46 ;  /* 0x0000002e002e7308 */ /* 0x000fe20000000800 */
[----:B------:R-:W-:-:S02]  /*6ea0*/  F2FP.F16.F32.PACK_AB R6, R41, R54 ;  /* 0x000000362906723e */ /* 0x000fc400000000ff */
[----:B------:R-:W-:Y:S02]  /*6eb0*/  F2FP.F16.F32.PACK_AB R5, R43, R136 ;  /* 0x000000882b05723e */ /* 0x000fe400000000ff */
[----:B---3--:R-:W-:-:S03]  /*6ec0*/  F2FP.F16.F32.PACK_AB R7, R39, R52 ;  /* 0x000000342707723e */ /* 0x008fc600000000ff */
[----:B------:R-:W-:Y:S04]  /*6ed0*/  MUFU.EX2 R66, R66 ;  /* 0x0000004200427308 */ /* 0x000fe80000000800 */
[C---:B----4-:R-:W-:Y:S04]  /*6ee0*/  HMMA.16816.F32 R112, R4.reuse, R12, R112 ;  /* 0x0000000c0470723c */ /* 0x050fe80000001870 */
[----:B------:R-:W-:Y:S02]  /*6ef0*/  MUFU.EX2 R62, R62 ;  /* 0x0000003e003e7308 */ /* 0x000fe40000000800 */
[C---:B------:R-:W-:Y:S01]  /*6f00*/  HMMA.16816.F32 R108, R4.reuse, R14, R108 ;  /* 0x0000000e046c723c */ /* 0x040fe2000000186c */
[----:B------:R-:W3:Y:S05]  /*6f10*/  LDSM.16.MT88.4 R12, [R168+0xbc00] ;  /* 0x00bc0000a80c783b */ /* 0x000eea0000004200 */
[----:B------:R-:W-:Y:S01]  /*6f20*/  MUFU.EX2 R191, R60 ;  /* 0x0000003c00bf7308 */ /* 0x000fe20000000800 */
[C---:B-1----:R-:W-:Y:S06]  /*6f30*/  HMMA.16816.F32 R104, R4.reuse, R8, R104 ;  /* 0x000000080468723c */ /* 0x042fec0000001868 */
[C---:B------:R-:W-:Y:S01]  /*6f40*/  HMMA.16816.F32 R100, R4.reuse, R10, R100 ;  /* 0x0000000a0464723c */ /* 0x040fe20000001864 */
[----:B------:R-:W1:Y:S05]  /*6f50*/  LDSM.16.MT88.4 R8, [R116+0xbc00] ;  /* 0x00bc00007408783b */ /* 0x000e6a0000004200 */
[C---:B---3--:R-:W-:Y:S06]  /*6f60*/  HMMA.16816.F32 R96, R4.reuse, R12, R96 ;  /* 0x0000000c0460723c */ /* 0x048fec0000001860 */
[C---:B------:R-:W-:Y:S01]  /*6f70*/  HMMA.16816.F32 R92, R4.reuse, R14, R92 ;  /* 0x0000000e045c723c */ /* 0x040fe2000000185c */
[----:B------:R-:W3:Y:S05]  /*6f80*/  LDSM.16.MT88.4 R12, [R168+0xdc00] ;  /* 0x00dc0000a80c783b */ /* 0x000eea0000004200 */
[C---:B-1----:R-:W-:Y:S06]  /*6f90*/  HMMA.16816.F32 R88, R4.reuse, R8, R88 ;  /* 0x000000080458723c */ /* 0x042fec0000001858 */
[C---:B------:R-:W-:Y:S01]  /*6fa0*/  HMMA.16816.F32 R84, R4.reuse, R10, R84 ;  /* 0x0000000a0454723c */ /* 0x040fe20000001854 */
[----:B------:R-:W1:Y:S05]  /*6fb0*/  LDSM.16.MT88.4 R8, [R116+0xdc00] ;  /* 0x00dc00007408783b */ /* 0x000e6a0000004200 */
[C---:B---3--:R-:W-:Y:S06]  /*6fc0*/  HMMA.16816.F32 R80, R4.reuse, R12, R80 ;  /* 0x0000000c0450723c */ /* 0x048fec0000001850 */
[C---:B------:R-:W-:Y:S01]  /*6fd0*/  HMMA.16816.F32 R76, R4.reuse, R14, R76 ;  /* 0x0000000e044c723c */ /* 0x040fe2000000184c */
[----:B------:R-:W3:Y:S05]  /*6fe0*/  LDSM.16.MT88.4 R12, [R168+0xa000] ;  /* 0x00a00000a80c783b */ /* 0x000eea0000004200 */
[C---:B-1----:R-:W-:Y:S06]  /*6ff0*/  HMMA.16816.F32 R72, R4.reuse, R8, R72 ;  /* 0x000000080448723c */ /* 0x042fec0000001848 */
[----:B------:R-:W-:Y:S01]  /*7000*/  HMMA.16816.F32 R68, R4, R10, R68 ;  /* 0x0000000a0444723c */ /* 0x000fe20000001844 */
[----:B------:R-:W1:Y:S06]  /*7010*/  LDSM.16.MT88.4 R8, [R116+0xa000] ;  /* 0x00a000007408783b */ /* 0x000e6c0000004200 */
[----:B-----5:R-:W-:-:S02]  /*7020*/  F2FP.F16.F32.PACK_AB R4, R61, R190 ;  /* 0x000000be3d04723e */ /* 0x020fc400000000ff */
[----:B--2---:R-:W-:Y:S02]  /*7030*/  F2FP.F16.F32.PACK_AB R6, R57, R166 ;  /* 0x000000a63906723e */ /* 0x004fe400000000ff */
[----:B------:R-:W-:Y:S02]  /*7040*/  F2FP.F16.F32.PACK_AB R5, R59, R188 ;  /* 0x000000bc3b05723e */ /* 0x000fe400000000ff */
[----:B------:R-:W-:-:S07]  /*7050*/  F2FP.F16.F32.PACK_AB R7, R55, R164 ;  /* 0x000000a43707723e */ /* 0x000fce00000000ff */
[C---:B---3--:R-:W-:Y:S06]  /*7060*/  HMMA.16816.F32 R112, R4.reuse, R12, R112 ;  /* 0x0000000c0470723c */ /* 0x048fec0000001870 */
        /* <DEDUP_REMOVED lines=15> */
[----:B------:R-:W-:Y:S01]  /*7160*/  HMMA.16816.F32 R68, R4, R10, R68 ;  /* 0x0000000a0444723c */ /* 0x000fe20000001844 */
[----:B------:R-:W1:Y:S06]  /*7170*/  LDSM.16.MT88.4 R8, [R168+0xc400] ;  /* 0x00c40000a808783b */ /* 0x000e6c0000004200 */
[----:B------:R-:W-:Y:S01]  /*7180*/  FADD.FTZ R5, R146, R51 ;  /* 0x0000003392057221 */ /* 0x000fe20000010000 */
[----:B------:R-:W-:Y:S01]  /*7190*/  FFMA.FTZ R51, R58, UR11, -R31 ;  /* 0x0000000b3a337c23 */ /* 0x000fe2000801081f */
[----:B------:R-:W-:Y:S01]  /*71a0*/  MUFU.EX2 R146, R148 ;  /* 0x0000009400927308 */ /* 0x000fe20000000800 */
[----:B------:R-:W-:Y:S01]  /*71b0*/  F2FP.F16.F32.PACK_AB R6, R63, R156 ;  /* 0x0000009c3f06723e */ /* 0x000fe200000000ff */
[----:B------:R-:W-:Y:S01]  /*71c0*/  FADD.FTZ R4, R56, R5 ;  /* 0x0000000538047221 */ /* 0x000fe20000010000 */
[--C-:B------:R-:W-:Y:S01]  /*71d0*/  FFMA.FTZ R56, R120, UR11, -R49.reuse ;  /* 0x0000000b78387c23 */ /* 0x100fe20008010831 */
[----:B------:R-:W-:Y:S01]  /*71e0*/  F2FP.F16.F32.PACK_AB R5, R67, R152 ;  /* 0x000000984305723e */ /* 0x000fe200000000ff */
[----:B------:R-:W-:Y:S01]  /*71f0*/  FFMA.FTZ R58, R130, UR11, -R49 ;  /* 0x0000000b823a7c23 */ /* 0x000fe20008010831 */
[----:B------:R-:W-:Y:S01]  /*7200*/  FADD.FTZ R120, R47, R4 ;  /* 0x000000042f787221 */ /* 0x000fe20000010000 */
[----:B------:R-:W-:Y:S01]  /*7210*/  F2FP.F16.F32.PACK_AB R4, R158, R65 ;  /* 0x000000419e04723e */ /* 0x000fe200000000ff */
[----:B------:R-:W3:Y:S08]  /*7220*/  MUFU.EX2 R51, R51 ;  /* 0x0000003300337308 */ /* 0x000ef00000000800 */
[----:B------:R-:W-:Y:S08]  /*7230*/  MUFU.EX2 R58, R58 ;  /* 0x0000003a003a7308 */ /* 0x000ff00000000800 */
[----:B------:R-:W4:Y:S01]  /*7240*/  MUFU.EX2 R49, R128 ;  /* 0x0000008000317308 */ /* 0x000f220000000800 */
[----:B---3--:R-:W-:-:S07]  /*7250*/  F2FP.F16.F32.PACK_AB R7, R51, R146 ;  /* 0x000000923307723e */ /* 0x008fce00000000ff */
[C---:B------:R-:W-:Y:S01]  /*7260*/  HMMA.16816.F32 R112, R4.reuse, R16, R112 ;  /* 0x000000100470723c */ /* 0x040fe20000001870 */
[----:B------:R-:W-:Y:S05]  /*7270*/  MUFU.EX2 R47, R122 ;  /* 0x0000007a002f7308 */ /* 0x000fea0000000800 */
[C---:B------:R-:W-:Y:S01]  /*7280*/  HMMA.16816.F32 R108, R4.reuse, R18, R108 ;  /* 0x00000012046c723c */ /* 0x040fe2000000186c */
[----:B------:R-:W3:Y:S02]  /*7290*/  LDSM.16.MT88.4 R16, [R116+0xc400] ;  /* 0x00c400007410783b */ /* 0x000ee40000004200 */
[----:B------:R-:W5:Y:S03]  /*72a0*/  MUFU.EX2 R56, R56 ;  /* 0x0000003800387308 */ /* 0x000f660000000800 */
        /* <DEDUP_REMOVED lines=17> */
[----:B----4-:R-:W-:Y:S01]  /*73c0*/  F2FP.F16.F32.PACK_AB R4, R49, R58 ;  /* 0x0000003a3104723e */ /* 0x010fe200000000ff */
[----:B------:R-:W-:Y:S01]  /*73d0*/  MUFU.EX2 R31, R38 ;  /* 0x00000026001f7308 */ /* 0x000fe20000000800 */
[----:B------:R-:W-:Y:S01]  /*73e0*/  FADD.FTZ R32, R32, R5 ;  /* 0x0000000520207221 */ /* 0x000fe20000010000 */
[----:B------:R-:W-:Y:S01]  /*73f0*/  FADD.FTZ R5, R33, R42 ;  /* 0x0000002a21057221 */ /* 0x000fe20000010000 */
[----:B-----5:R-:W-:-:S02]  /*7400*/  F2FP.F16.F32.PACK_AB R6, R56, R47 ;  /* 0x0000002f3806723e */ /* 0x020fc400000000ff */
[----:B------:R-:W-:Y:S01]  /*7410*/  FADD.FTZ R33, R29, R32 ;  /* 0x000000201d217221 */ /* 0x000fe20000010000 */
[----:B------:R-:W-:Y:S01]  /*7420*/  FADD.FTZ R32, R30, R5 ;  /* 0x000000051e207221 */ /* 0x000fe20000010000 */
[----:B------:R-:W-:Y:S01]  /*7430*/  F2FP.F16.F32.PACK_AB R5, R53, R50 ;  /* 0x000000323505723e */ /* 0x000fe200000000ff */
[----:B------:R-:W4:Y:S01]  /*7440*/  MUFU.EX2 R35, R35 ;  /* 0x0000002300237308 */ /* 0x000f220000000800 */
[----:B------:R-:W-:Y:S01]  /*7450*/  FADD.FTZ R37, R28, R33 ;  /* 0x000000211c257221 */ /* 0x000fe20000010000 */
[----:B------:R-:W-:-:S03]  /*7460*/  FADD.FTZ R23, R23, R32 ;  /* 0x0000002017177221 */ /* 0x000fc60000010000 */
[----:B------:R-:W-:Y:S01]  /*7470*/  FADD.FTZ R22, R22, R37 ;  /* 0x0000002516167221 */ /* 0x000fe20000010000 */
[----:B------:R-:W-:Y:S02]  /*7480*/  FADD.FTZ R32, R20, R23 ;  /* 0x0000001714207221 */ /* 0x000fe40000010000 */
[----:B------:R-:W5:Y:S02]  /*7490*/  MUFU.EX2 R29, R64 ;  /* 0x00000040001d7308 */ /* 0x000f640000000800 */
[----:B------:R-:W-:-:S04]  /*74a0*/  FADD.FTZ R27, R27, R32 ;  /* 0x000000201b1b7221 */ /* 0x000fc80000010000 */
[----:B------:R-:W-:Y:S02]  /*74b0*/  FADD.FTZ R26, R26, R27 ;  /* 0x0000001b1a1a7221 */ /* 0x000fe40000010000 */
[----:B------:R-:W5:Y:S01]  /*74c0*/  MUFU.EX2 R30, R40 ;  /* 0x00000028001e7308 */ /* 0x000f620000000800 */
[----:B----4-:R-:W-:Y:S01]  /*74d0*/  F2FP.F16.F32.PACK_AB R7, R35, R46 ;  /* 0x0000002e2307723e */ /* 0x010fe200000000ff */
[----:B------:R-:W-:-:S04]  /*74e0*/  FADD.FTZ R3, R3, R26 ;  /* 0x0000001a03037221 */ /* 0x000fc80000010000 */
[----:B------:R-:W-:Y:S02]  /*74f0*/  FADD.FTZ R136, R136, R3 ;  /* 0x0000000388887221 */ /* 0x000fe40000010000 */
[----:B---3--:R-:W-:Y:S01]  /*7500*/  HMMA.16816.F32 R96, R4, R16, R96 ;  /* 0x000000100460723c */ /* 0x008fe20000001860 */
[----:B------:R-:W-:Y:S01]  /*7510*/  MUFU.EX2 R28, R36 ;  /* 0x00000024001c7308 */ /* 0x000fe20000000800 */
[----:B------:R-:W-:-:S04]  /*7520*/  FADD.FTZ R43, R43, R136 ;  /* 0x000000882b2b7221 */ /* 0x000fc80000010000 */
[C---:B------:R-:W-:Y:S01]  /*7530*/  HMMA.16816.F32 R92, R4.reuse, R18, R92 ;  /* 0x00000012045c723c */ /* 0x040fe2000000185c */
[----:B------:R-:W3:Y:S01]  /*7540*/  LDSM.16.MT88.4 R16, [R116+0xe800] ;  /* 0x00e800007410783b */ /* 0x000ee20000004200 */
[----:B------:R-:W-:Y:S01]  /*7550*/  FADD.FTZ R52, R52, R43 ;  /* 0x0000002b34347221 */ /* 0x000fe20000010000 */
[----:B------:R-:W4:Y:S03]  /*7560*/  MUFU.EX2 R33, R34 ;  /* 0x0000002200217308 */ /* 0x000f260000000800 */
[----:B--2---:R-:W-:Y:S01]  /*7570*/  HMMA.16816.F32 R112, R4, R12, R112 ;  /* 0x0000000c0470723c */ /* 0x004fe20000001870 */
[----:B------:R-:W-:-:S04]  /*7580*/  FADD.FTZ R39, R39, R52 ;  /* 0x0000003427277221 */ /* 0x000fc80000010000 */
[----:B------:R-:W-:Y:S01]  /*7590*/  FADD.FTZ R188, R188, R39 ;  /* 0x00000027bcbc7221 */ /* 0x000fe20000010000 */
[----:B------:R-:W-:Y:S01]  /*75a0*/  HMMA.16816.F32 R108, R4, R14, R108 ;  /* 0x0000000e046c723c */ /* 0x000fe2000000186c */
[----:B------:R-:W2:Y:S02]  /*75b0*/  LDSM.16.MT88.4 R12, [R116+0xc800] ;  /* 0x00c80000740c783b */ /* 0x000ea40000004200 */
[----:B------:R-:W-:-:S03]  /*75c0*/  FADD.FTZ R59, R59, R188 ;  /* 0x000000bc3b3b7221 */ /* 0x000fc60000010000 */
[----:B-1----:R-:W-:Y:S01]  /*75d0*/  HMMA.16816.F32 R104, R4, R8, R104 ;  /* 0x000000080468723c */ /* 0x002fe20000001868 */
[----:B------:R-:W-:-:S04]  /*75e0*/  FADD.FTZ R164, R164, R59 ;  /* 0x0000003ba4a47221 */ /* 0x000fc80000010000 */
[----:B------:R-:W-:Y:S01]  /*75f0*/  FADD.FTZ R55, R55, R164 ;  /* 0x000000a437377221 */ /* 0x000fe20000010000 */
[----:B------:R-:W-:Y:S01]  /*7600*/  HMMA.16816.F32 R100, R4, R10, R100 ;  /* 0x0000000a0464723c */ /* 0x000fe20000001864 */
[----:B------:R-:W1:Y:S02]  /*7610*/  LDSM.16.MT88.4 R8, [R168+0xe800] ;  /* 0x00e80000a808783b */ /* 0x000e640000004200 */
[----:B------:R-:W-:-:S04]  /*7620*/  FADD.FTZ R152, R152, R55 ;  /* 0x0000003798987221 */ /* 0x000fc80000010000 */
[----:B------:R-:W-:-:S04]  /*7630*/  FADD.FTZ R67, R67, R152 ;  /* 0x0000009843437221 */ /* 0x000fc80000010000 */
[----:B------:R-:W-:-:S04]  /*7640*/  FADD.FTZ R146, R146, R67 ;  /* 0x0000004392927221 */ /* 0x000fc80000010000 */
[----:B------:R-:W-:Y:S01]  /*7650*/  FADD.FTZ R51, R51, R146 ;  /* 0x0000009233337221 */ /* 0x000fe20000010000 */
[----:B---3--:R-:W-:Y:S03]  /*7660*/  HMMA.16816.F32 R72, R4, R16, R72 ;  /* 0x000000100448723c */ /* 0x008fe60000001848 */
[----:B------:R-:W-:-:S03]  /*7670*/  FADD.FTZ R50, R50, R51 ;  /* 0x0000003332327221 */ /* 0x000fc60000010000 */
[C---:B------:R-:W-:Y:S01]  /*7680*/  HMMA.16816.F32 R68, R4.reuse, R18, R68 ;  /* 0x000000120444723c */ /* 0x040fe20000001844 */
[----:B------:R-:W-:Y:S01]  /*7690*/  FADD.FTZ R16, R21, R22 ;  /* 0x0000001615107221 */ /* 0x000fe20000010000 */
[----:B------:R-:W-:Y:S01]  /*76a0*/  FADD.FTZ R53, R53, R50 ;  /* 0x0000003235357221 */ /* 0x000fe20000010000 */
[----:B------:R-:W3:Y:S02]  /*76b0*/  LDSM.16.MT88.4 R20, [R168+0xcc00] ;  /* 0x00cc0000a814783b */ /* 0x000ee40000004200 */
[----:B------:R-:W-:Y:S01]  /*76c0*/  FADD.FTZ R25, R25, R16 ;  /* 0x0000001019197221 */ /* 0x000fe20000010000 */
[----:B--2---:R-:W-:Y:S01]  /*76d0*/  HMMA.16816.F32 R88, R4, R12, R88 ;  /* 0x0000000c0458723c */ /* 0x004fe20000001858 */
[----:B------:R-:W-:Y:S01]  /*76e0*/  LDSM.16.MT88.4 R16, [R116+0xcc00] ;  /* 0x00cc00007410783b */ /* 0x000fe20000004200 */
[----:B------:R-:W-:Y:S01]  /*76f0*/  FADD.FTZ R46, R46, R53 ;  /* 0x000000352e2e7221 */ /* 0x000fe20000010000 */
[----:B------:R-:W-:-:S03]  /*7700*/  FADD.FTZ R25, R24, R25 ;  /* 0x0000001918197221 */ /* 0x000fc60000010000 */
[----:B------:R-:W-:Y:S01]  /*7710*/  HMMA.16816.F32 R84, R4, R14, R84 ;  /* 0x0000000e0454723c */ /* 0x000fe20000001854 */
[----:B------:R-:W2:Y:S01]  /*7720*/  LDSM.16.MT88.4 R12, [R168+0xac00] ;  /* 0x00ac0000a80c783b */ /* 0x000ea20000004200 */
[----:B------:R-:W-:Y:S01]  /*7730*/  FADD.FTZ R144, R144, R25 ;  /* 0x0000001990907221 */ /* 0x000fe20000010000 */
[----:B------:R-:W-:-:S03]  /*7740*/  FADD.FTZ R35, R35, R46 ;  /* 0x0000002e23237221 */ /* 0x000fc60000010000 */
[----:B-1----:R-:W-:Y:S01]  /*7750*/  HMMA.16816.F32 R80, R4, R8, R80 ;  /* 0x000000080450723c */ /* 0x002fe20000001850 */
[----:B------:R-:W-:-:S04]  /*7760*/  FADD.FTZ R45, R45, R144 ;  /* 0x000000902d2d7221 */ /* 0x000fc80000010000 */
[----:B------:R-:W-:Y:S01]  /*7770*/  FADD.FTZ R54, R54, R45 ;  /* 0x0000002d36367221 */ /* 0x000fe20000010000 */
[----:B------:R-:W-:Y:S01]  /*7780*/  HMMA.16816.F32 R76, R4, R10, R76 ;  /* 0x0000000a044c723c */ /* 0x000fe2000000184c */
[----:B------:R-:W1:Y:S02]  /*7790*/  LDSM.16.MT88.4 R8, [R116+0xac00] ;  /* 0x00ac00007408783b */ /* 0x000e640000004200 */
[----:B------:R-:W-:-:S04]  /*77a0*/  FADD.FTZ R41, R41, R54 ;  /* 0x0000003629297221 */ /* 0x000fc80000010000 */
[----:B------:R-:W-:Y:S01]  /*77b0*/  FADD.FTZ R190, R190, R41 ;  /* 0x00000029bebe7221 */ /* 0x000fe20000010000 */
[----:B-----5:R-:W-:Y:S02]  /*77c0*/  F2FP.F16.F32.PACK_AB R4, R29, R66 ;  /* 0x000000421d04723e */ /* 0x020fe400000000ff */
[----:B------:R-:W-:Y:S01]  /*77d0*/  F2FP.F16.F32.PACK_AB R6, R191, R62 ;  /* 0x0000003ebf06723e */ /* 0x000fe200000000ff */
[----:B------:R-:W-:Y:S01]  /*77e0*/  FADD.FTZ R61, R61, R190 ;  /* 0x000000be3d3d7221 */ /* 0x000fe20000010000 */
[----:B------:R-:W-:Y:S01]  /*77f0*/  F2FP.F16.F32.PACK_AB R5, R31, R30 ;  /* 0x0000001e1f05723e */ /* 0x000fe200000000ff */
[----:B------:R-:W-:Y:S01]  /*7800*/  FADD.FTZ R30, R30, R35 ;  /* 0x000000231e1e7221 */ /* 0x000fe20000010000 */
[----:B----4-:R-:W-:Y:S01]  /*7810*/  F2FP.F16.F32.PACK_AB R7, R33, R28 ;  /* 0x0000001c2107723e */ /* 0x010fe200000000ff */
[----:B------:R-:W-:Y:S01]  /*7820*/  FADD.FTZ R166, R166, R61 ;  /* 0x0000003da6a67221 */ /* 0x000fe20000010000 */
[----:B------:R-:W-:Y:S01]  /*7830*/  LEA R190, P0, R140, UR8, 0x1 ;  /* 0x000000088cbe7c11 */ /* 0x000fe2000f8008ff */
[----:B------:R-:W-:-:S02]  /*7840*/  FADD.FTZ R31, R31, R30 ;  /* 0x0000001e1f1f7221 */ /* 0x000fc40000010000 */
[----:B------:R-:W-:Y:S01]  /*7850*/  FADD.FTZ R166, R57, R166 ;  /* 0x000000a639a67221 */ /* 0x000fe20000010000 */
[----:B------:R-:W-:Y:S01]  /*7860*/  LEA.HI.X R189, R140, UR9, R119, 0x1, P0 ;  /* 0x000000098cbd7c11 */ /* 0x000fe200080f0c77 */
[----:B------:R-:W-:Y:S01]  /*7870*/  FADD.FTZ R28, R28, R31 ;  /* 0x0000001f1c1c7221 */ /* 0x000fe20000010000 */
[C---:B---3--:R-:W-:Y:S01]  /*7880*/  HMMA.16816.F32 R96, R4.reuse, R20, R96 ;  /* 0x000000140460723c */ /* 0x048fe20000001860 */
[----:B------:R-:W-:Y:S02]  /*7890*/  FADD.FTZ R3, R65, R166 ;  /* 0x000000a641037221 */ /* 0x000fe40000010000 */
[----:B------:R-:W-:Y:S02]  /*78a0*/  FADD.FTZ R192, R33, R28 ;  /* 0x0000001c21c07221 */ /* 0x000fe40000010000 */
[----:B------:R-:W-:Y:S01]  /*78b0*/  FADD.FTZ R3, R158, R3 ;  /* 0x000000039e037221 */ /* 0x000fe20000010000 */
[----:B------:R-:W-:Y:S03]  /*78c0*/  HMMA.16816.F32 R92, R4, R22, R92 ;  /* 0x00000016045c723c */ /* 0x000fe6000000185c */
[----:B------:R-:W-:-:S03]  /*78d0*/  FADD.FTZ R156, R156, R3 ;  /* 0x000000039c9c7221 */ /* 0x000fc60000010000 */
        /* <DEDUP_REMOVED lines=11> */
[----:B------:R-:W-:-:S03]  /*7990*/  FADD.FTZ R66, R66, R3 ;  /* 0x0000000342427221 */ /* 0x000fc60000010000 */
[----:B------:R-:W-:Y:S01]  /*79a0*/  HMMA.16816.F32 R88, R4, R16, R88 ;  /* 0x000000100458723c */ /* 0x000fe20000001858 */
[----:B------:R-:W-:-:S04]  /*79b0*/  FADD.FTZ R29, R29, R66 ;  /* 0x000000421d1d7221 */ /* 0x000fc80000010000 */
[----:B------:R-:W-:Y:S01]  /*79c0*/  FADD.FTZ R62, R62, R29 ;  /* 0x0000001d3e3e7221 */ /* 0x000fe20000010000 */
[----:B------:R-:W-:Y:S03]  /*79d0*/  HMMA.16816.F32 R84, R4, R18, R84 ;  /* 0x000000120454723c */ /* 0x000fe60000001854 */
[----:B------:R-:W-:-:S03]  /*79e0*/  FADD.FTZ R191, R191, R62 ;  /* 0x0000003ebfbf7221 */ /* 0x000fc60000010000 */
[C---:B--2---:R-:W-:Y:S06]  /*79f0*/  HMMA.16816.F32 R80, R4.reuse, R12, R80 ;  /* 0x0000000c0450723c */ /* 0x044fec0000001850 */
[C---:B------:R-:W-:Y:S06]  /*7a00*/  HMMA.16816.F32 R76, R4.reuse, R14, R76 ;  /* 0x0000000e044c723c */ /* 0x040fec000000184c */
[C---:B-1----:R-:W-:Y:S06]  /*7a10*/  HMMA.16816.F32 R72, R4.reuse, R8, R72 ;  /* 0x000000080448723c */ /* 0x042fec0000001848 */
[----:B------:R-:W-:Y:S01]  /*7a20*/  HMMA.16816.F32 R68, R4, R10, R68 ;  /* 0x0000000a0444723c */ /* 0x000fe20000001844 */
[----:B------:R-:W-:-:S08]  /*7a30*/  NOP ;  /* 0x0000000000007918 */ /* 0x000fd00000000000 */
        /* <DEDUP_REMOVED lines=64> */
.L_x_788:
[----:B------:R-:W-:-:S04]  /*7e40*/  LEA R4, -R134, RZ, 0x7 ;  /* 0x000000ff86047211 */ /* 0x000fc800078e39ff */
[----:B------:R-:W-:-:S07]  /*7e50*/  SHF.R.S32.HI R11, RZ, 0x1f, R4 ;  /* 0x0000001fff0b7819 */ /* 0x000fce0000011404 */
.L_x_789:
        /* <DEDUP_REMOVED lines=66> */
[----:B------:R-:W-:Y:S01]  /*8280*/  @!P3 LDGSTS.E.BYPASS.LTC128B.128 [R180+0xb800], desc[UR12][R12.64+0x40] ;  /* 0x0b8000400cb4bfae */ /* 0x000fe2000b901d4c */
        /* <DEDUP_REMOVED lines=9> */
[----:B------:R1:W-:Y:S01]  /*8320*/  @!P2 LDGSTS.E.BYPASS.LTC128B.128 [R180+0xd800], desc[UR12][R8.64+0x80] ;  /* 0x0d80008008b4afae */ /* 0x0003e2000b901d4c */
        /* <DEDUP_REMOVED lines=37> */
[----:B------:R-:W-:Y:S04]  /*8580*/  LDSM.16.M88.4 R4, [R171] ;  /* 0x00000000ab04783b */ /* 0x000fe80000000200 */
[----:B------:R-:W5:Y:S04]  /*8590*/  LDSM.16.M88.4 R60, [R170+0x3000] ;  /* 0x00300000aa3c783b */ /* 0x000f680000000200 */
[----:B------:R-:W4:Y:S04]  /*85a0*/  LDSM.16.M88.4 R52, [R170+0x3400] ;  /* 0x00340000aa34783b */ /* 0x000f280000000200 */
[----:B------:R-:W-:Y:S04]  /*85b0*/  LDSM.16.M88.4 R120, [R169] ;  /* 0x00000000a978783b */ /* 0x000fe80000000200 */
[----:B-1----:R-:W1:Y:S04]  /*85c0*/  LDSM.16.M88.4 R8, [R118+0x3000] ;  /* 0x003000007608783b */ /* 0x002e680000000200 */
[----:B------:R-:W1:Y:S04]  /*85d0*/  LDSM.16.M88.4 R12, [R118+0x3400] ;  /* 0x00340000760c783b */ /* 0x000e680000000200 */
[----:B------:R-:W1:Y:S04]  /*85e0*/  LDSM.16.M88.4 R44, [R170+0x3800] ;  /* 0x00380000aa2c783b */ /* 0x000e680000000200 */
[----:B------:R-:W1:Y:S04]  /*85f0*/  LDSM.16.M88.4 R36, [R170+0x3c00] ;  /* 0x003c0000aa24783b */ /* 0x000e680000000200 */
[----:B--2---:R-:W2:Y:S04]  /*8600*/  LDSM.16.M88.4 R20, [R170+0x4400] ;  /* 0x00440000aa14783b */ /* 0x004ea80000000200 */
[----:B------:R-:W2:Y:S04]  /*8610*/  LDSM.16.M88.4 R16, [R118+0x3800] ;  /* 0x003800007610783b */ /* 0x000ea80000000200 */
[----:B---3--:R-:W3:Y:S01]  /*8620*/  LDSM.16.M88.4 R28, [R170+0x4000] ;  /* 0x00400000aa1c783b */ /* 0x008ee20000000200 */
[C---:B-----5:R-:W-:Y:S03]  /*8630*/  HMMA.16816.F32 R64, R4.reuse, R60, RZ ;  /* 0x0000003c0440723c */ /* 0x060fe600000018ff */
[----:B------:R-:W-:Y:S04]  /*8640*/  LDSM.16.M88.4 R128, [R170+0x4c00] ;  /* 0x004c0000aa80783b */ /* 0x000fe80000000200 */
[----:B------:R-:W-:Y:S01]  /*8650*/  LDSM.16.M88.4 R124, [R118+0x4400] ;  /* 0x00440000767c783b */ /* 0x000fe20000000200 */
[C---:B----4-:R-:W-:Y:S03]  /*8660*/  HMMA.16816.F32 R56, R4.reuse, R52, RZ ;  /* 0x000000340438723c */ /* 0x050fe600000018ff */
[----:B------:R-:W-:Y:S03]  /*8670*/  LDSM.16.M88.4 R136, [R118+0x4000] ;  /* 0x004000007688783b */ /* 0x000fe60000000200 */
[C---:B------:R-:W-:Y:S01]  /*8680*/  HMMA.16816.F32 R60, R4.reuse, R62, RZ ;  /* 0x0000003e043c723c */ /* 0x040fe200000018ff */
[----:B------:R-:W0:Y:S05]  /*8690*/  LDGDEPBAR ;  /* 0x00000000000079af */ /* 0x000e2a0000000000 */
[----:B------:R-:W-:Y:S06]  /*86a0*/  HMMA.16816.F32 R52, R4, R54, RZ ;  /* 0x000000360434723c */ /* 0x000fec00000018ff */
[C---:B-1----:R-:W-:Y:S06]  /*86b0*/  HMMA.16816.F32 R64, R120.reuse, R8, R64 ;  /* 0x000000087840723c */ /* 0x042fec0000001840 */
[C---:B------:R-:W-:Y:S06]  /*86c0*/  HMMA.16816.F32 R56, R120.reuse, R12, R56 ;  /* 0x0000000c7838723c */ /* 0x040fec0000001838 */
[C---:B------:R-:W-:Y:S01]  /*86d0*/  HMMA.16816.F32 R60, R120.reuse, R10, R60 ;  /* 0x0000000a783c723c */ /* 0x040fe2000000183c */
[----:B------:R-:W1:Y:S05]  /*86e0*/  LDSM.16.M88.4 R8, [R118+0x3c00] ;  /* 0x003c00007608783b */ /* 0x000e6a0000000200 */
[----:B------:R-:W-:Y:S01]  /*86f0*/  HMMA.16816.F32 R52, R120, R14, R52 ;  /* 0x0000000e7834723c */ /* 0x000fe20000001834 */
[----:B------:R-:W4:Y:S05]  /*8700*/  LDSM.16.M88.4 R12, [R170+0x4800] ;  /* 0x00480000aa0c783b */ /* 0x000f2a0000000200 */
[C---:B------:R-:W-:Y:S06]  /*8710*/  HMMA.16816.F32 R48, R4.reuse, R44, RZ ;  /* 0x0000002c0430723c */ /* 0x040fec00000018ff */
[C---:B------:R-:W-:Y:S06]  /*8720*/  HMMA.16816.F32 R44, R4.reuse, R46, RZ ;  /* 0x0000002e042c723c */ /* 0x040fec00000018ff */
[C---:B------:R-:W-:Y:S06]  /*8730*/  HMMA.16816.F32 R40, R4.reuse, R36, RZ ;  /* 0x000000240428723c */ /* 0x040fec00000018ff */
[C---:B------:R-:W-:Y:S06]  /*8740*/  HMMA.16816.F32 R36, R4.reuse, R38, RZ ;  /* 0x000000260424723c */ /* 0x040fec00000018ff */
[C---:B--2---:R-:W-:Y:S06]  /*8750*/  HMMA.16816.F32 R24, R4.reuse, R20, RZ ;  /* 0x000000140418723c */ /* 0x044fec00000018ff */
[----:B------:R-:W-:Y:S06]  /*8760*/  HMMA.16816.F32 R20, R4, R22, RZ ;  /* 0x000000160414723c */ /* 0x000fec00000018ff */
[C---:B------:R-:W-:Y:S06]  /*8770*/  HMMA.16816.F32 R48, R120.reuse, R16, R48 ;  /* 0x000000107830723c */ /* 0x040fec0000001830 */
[----:B------:R-:W-:Y:S06]  /*8780*/  HMMA.16816.F32 R44, R120, R18, R44 ;  /* 0x00000012782c723c */ /* 0x000fec000000182c */
[----:B---3--:R-:W-:Y:S06]  /*8790*/  HMMA.16816.F32 R32, R4, R28, RZ ;  /* 0x0000001c0420723c */ /* 0x008fec00000018ff */
[C---:B-1----:R-:W-:Y:S06]  /*87a0*/  HMMA.16816.F32 R40, R120.reuse, R8, R40 ;  /* 0x000000087828723c */ /* 0x042fec0000001828 */
[----:B------:R-:W-:Y:S06]  /*87b0*/  HMMA.16816.F32 R36, R120, R10, R36 ;  /* 0x0000000a7824723c */ /* 0x000fec0000001824 */
[C---:B----4-:R-:W-:Y:S06]  /*87c0*/  HMMA.16816.F32 R16, R4.reuse, R12, RZ ;  /* 0x0000000c0410723c */ /* 0x050fec00000018ff */
        /* <DEDUP_REMOVED lines=96> */
[----:B------:R-:W-:Y:S01]  /*8dd0*/  HMMA.16816.F32 R52, R128, R122, R52 ;  /* 0x0000007a8034723c */ /* 0x000fe20000001834 */
[----:B------:R-:W2:Y:S05]  /*8de0*/  LDSM.16.M88.4 R120, [R118+0x7c00] ;  /* 0x007c00007678783b */ /* 0x000eaa0000000200 */
[----:B------:R-:W-:-:S06]  /*8df0*/  FMUL.FTZ R3, R66, UR10 ;  /* 0x0000000a42037c20 */ /* 0x000fcc0008410000 */
[----:B------:R-:W-:Y:S01]  /*8e00*/  FMUL.FTZ R60, R60, UR10 ;  /* 0x0000000a3c3c7c20 */ /* 0x000fe20008410000 */
[----:B------:R-:W-:Y:S01]  /*8e10*/  FMUL.FTZ R66, R63, UR10 ;  /* 0x0000000a3f427c20 */ /* 0x000fe20008410000 */
[----:B------:R-:W-:Y:S01]  /*8e20*/  FMUL.FTZ R62, R62, UR10 ;  /* 0x0000000a3e3e7c20 */ /* 0x000fe20008410000 */
[----:B------:R-:W-:Y:S01]  /*8e30*/  FMUL.FTZ R61, R61, UR10 ;  /* 0x0000000a3d3d7c20 */ /* 0x000fe20008410000 */
[----:B------:R-:W-:Y:S02]  /*8e40*/  MUFU.TANH R3, R3 ;  /* 0x0000000300037308 */ /* 0x000fe40000002400 */
[----:B------:R-:W-:Y:S01]  /*8e50*/  FMUL.FTZ R63, R56, UR10 ;  /* 0x0000000a383f7c20 */ /* 0x000fe20008410000 */
[----:B------:R-:W-:Y:S01]  /*8e60*/  FMUL.FTZ R56, R57, UR10 ;  /* 0x0000000a39387c20 */ /* 0x000fe20008410000 */
[----:B------:R-:W-:Y:S01]  /*8e70*/  FMUL.FTZ R57, R58, UR10 ;  /* 0x0000000a3a397c20 */ /* 0x000fe20008410000 */
[----:B------:R-:W-:-:S03]  /*8e80*/  FMUL.FTZ R59, R59, UR10 ;  /* 0x0000000a3b3b7c20 */ /* 0x000fc60008410000 */
[----:B------:R-:W3:Y:S01]  /*8e90*/  MUFU.TANH R60, R60 ;  /* 0x0000003c003c7308 */ /* 0x000ee20000002400 */
[----:B------:R-:W-:Y:S01]  /*8ea0*/  FMUL.FTZ R58, R52, UR10 ;  /* 0x0000000a343a7c20 */ /* 0x000fe20008410000 */
[----:B------:R-:W-:Y:S01]  /*8eb0*/  FMUL.FTZ R52, R53, UR10 ;  /* 0x0000000a35347c20 */ /* 0x000fe20008410000 */
[----:B------:R-:W-:Y:S01]  /*8ec0*/  FMUL.FTZ R53, R54, UR10 ;  /* 0x0000000a36357c20 */ /* 0x000fe20008410000 */
[----:B------:R-:W-:Y:S01]  /*8ed0*/  FMUL.FTZ R55, R55, UR10 ;  /* 0x0000000a37377c20 */ /* 0x000fe20008410000 */
[C---:B-1----:R-:W-:Y:S03]  /*8ee0*/  HMMA.16816.F32 R48, R128.reuse, R124, R48 ;  /* 0x0000007c8030723c */ /* 0x042fe60000001830 */
[----:B------:R-:W1:Y:S03]  /*8ef0*/  MUFU.TANH R62, R62 ;  /* 0x0000003e003e7308 */ /* 0x000e660000002400 */
[C---:B------:R-:W-:Y:S01]  /*8f00*/  HMMA.16816.F32 R44, R128.reuse, R126, R44 ;  /* 0x0000007e802c723c */ /* 0x040fe2000000182c */
[----:B------:R-:W4:Y:S04]  /*8f10*/  LDSM.16.M88.4 R124, [R118+0x8000] ;  /* 0x00800000767c783b */ /* 0x000f280000000200 */
[----:B------:R-:W5:Y:S01]  /*8f20*/  MUFU.TANH R63, R63 ;  /* 0x0000003f003f7308 */ /* 0x000f620000002400 */
[C---:B--2---:R-:W-:Y:S06]  /*8f30*/  HMMA.16816.F32 R40, R128.reuse, R120, R40 ;  /* 0x000000788028723c */ /* 0x044fec0000001828 */
[----:B------:R-:W-:Y:S01]  /*8f40*/  HMMA.16816.F32 R36, R128, R122, R36 ;  /* 0x0000007a8024723c */ /* 0x000fe20000001824 */
[----:B------:R-:W2:Y:S01]  /*8f50*/  LDSM.16.M88.4 R120, [R118+0x8400] ;  /* 0x008400007678783b */ /* 0x000ea20000000200 */
[----:B------:R-:W5:Y:S04]  /*8f60*/  MUFU.TANH R57, R57 ;  /* 0x0000003900397308 */ /* 0x000f680000002400 */
[----:B------:R-:W-:Y:S01]  /*8f70*/  FMUL.FTZ R48, R48, UR10 ;  /* 0x0000000a30307c20 */ /* 0x000fe20008410000 */
[----:B------:R-:W-:Y:S01]  /*8f80*/  FMUL.FTZ R50, R50, UR10 ;  /* 0x0000000a32327c20 */ /* 0x000fe20008410000 */
[----:B------:R-:W-:Y:S01]  /*8f90*/  FMUL.FTZ R49, R49, UR10 ;  /* 0x0000000a31317c20 */ /* 0x000fe20008410000 */
[----:B------:R-:W-:Y:S01]  /*8fa0*/  FMUL.FTZ R51, R51, UR10 ;  /* 0x0000000a33337c20 */ /* 0x000fe20008410000 */
[----:B------:R-:W5:Y:S02]  /*8fb0*/  MUFU.TANH R58, R58 ;  /* 0x0000003a003a7308 */ /* 0x000f640000002400 */
[----:B------:R-:W-:Y:S01]  /*8fc0*/  FMUL.FTZ R46, R46, UR10 ;  /* 0x0000000a2e2e7c20 */ /* 0x000fe20008410000 */
[----:B------:R-:W-:Y:S01]  /*8fd0*/  FMUL.FTZ R45, R45, UR10 ;  /* 0x0000000a2d2d7c20 */ /* 0x000fe20008410000 */
[----:B------:R-:W-:-:S04]  /*8fe0*/  FMUL.FTZ R47, R47, UR10 ;  /* 0x0000000a2f2f7c20 */ /* 0x000fc80008410000 */
[----:B------:R-:W-:Y:S01]  /*8ff0*/  FMUL.FTZ R204, R41, UR10 ;  /* 0x0000000a29cc7c20 */ /* 0x000fe20008410000 */
[----:B------:R-:W5:Y:S01]  /*9000*/  MUFU.TANH R53, R53 ;  /* 0x0000003500357308 */ /* 0x000f620000002400 */
[----:B------:R-:W-:Y:S01]  /*9010*/  FMUL.FTZ R40, R40, UR10 ;  /* 0x0000000a28287c20 */ /* 0x000fe20008410000 */
[----:B------:R-:W-:Y:S01]  /*9020*/  FMUL.FTZ R42, R42, UR10 ;  /* 0x0000000a2a2a7c20 */ /* 0x000fe20008410000 */
[----:B------:R-:W-:Y:S02]  /*9030*/  FMUL.FTZ R43, R43, UR10 ;  /* 0x0000000a2b2b7c20 */ /* 0x000fe40008410000 */
[----:B------:R-:W-:Y:S01]  /*9040*/  FMUL.FTZ R196, R36, UR10 ;  /* 0x0000000a24c47c20 */ /* 0x000fe20008410000 */
[----:B------:R-:W-:Y:S01]  /*9050*/  FMUL.FTZ R37, R37, UR10 ;  /* 0x0000000a25257c20 */ /* 0x000fe20008410000 */
[----:B------:R-:W-:Y:S01]  /*9060*/  FMUL.FTZ R38, R38, UR10 ;  /* 0x0000000a26267c20 */ /* 0x000fe20008410000 */
[----:B------:R-:W-:Y:S01]  /*9070*/  MUFU.TANH R187, R46 ;  /* 0x0000002e00bb7308 */ /* 0x000fe20000002400 */
[----:B------:R-:W-:Y:S01]  /*9080*/  FMUL.FTZ R39, R39, UR10 ;  /* 0x0000000a27277c20 */ /* 0x000fe20008410000 */
[C---:B----4-:R-:W-:Y:S06]  /*9090*/  HMMA.16816.F32 R32, R128.reuse, R124, R32 ;  /* 0x0000007c8020723c */ /* 0x050fec0000001820 */
[C---:B------:R-:W-:Y:S01]  /*90a0*/  HMMA.16816.F32 R28, R128.reuse, R126, R28 ;  /* 0x0000007e801c723c */ /* 0x040fe2000000181c */
[----:B------:R-:W4:Y:S01]  /*90b0*/  LDSM.16.M88.4 R124, [R118+0x8800] ;  /* 0x00880000767c783b */ /* 0x000f220000000200 */
[----:B------:R-:W-:Y:S04]  /*90c0*/  MUFU.TANH R198, R40 ;  /* 0x0000002800c67308 */ /* 0x000fe80000002400 */
[C---:B--2---:R-:W-:Y:S04]  /*90d0*/  HMMA.16816.F32 R24, R128.reuse, R120, R24 ;  /* 0x000000788018723c */ /* 0x044fe80000001818 */
[----:B------:R1:W-:Y:S02]  /*90e0*/  MUFU.TANH R200, R37 ;  /* 0x0000002500c87308 */ /* 0x0003e40000002400 */
[----:B------:R-:W-:Y:S01]  /*90f0*/  HMMA.16816.F32 R20, R128, R122, R20 ;  /* 0x0000007a8014723c */ /* 0x000fe20000001814 */
[----:B------:R-:W2:Y:S01]  /*9100*/  LDSM.16.M88.4 R120, [R118+0x8c00] ;  /* 0x008c00007678783b */ /* 0x000ea20000000200 */
[----:B------:R-:W-:-:S04]  /*9110*/  DEPBAR.LE SB0, 0x0 ;  /* 0x000080000000791a */ /* 0x000fc80000000000 */
[----:B------:R-:W-:Y:S01]  /*9120*/  FMUL.FTZ R160, R32, UR10 ;  /* 0x0000000a20a07c20 */ /* 0x000fe20008410000 */
[----:B------:R-:W-:Y:S02]  /*9130*/  IMAD.SHL.U32 R32, R179, 0x80, RZ ;  /* 0x00000080b3207824 */ /* 0x000fe400078e00ff */
[----:B------:R-:W-:Y:S01]  /*9140*/  FMUL.FTZ R157, R34, UR10 ;  /* 0x0000000a229d7c20 */ /* 0x000fe20008410000 */
[----:B------:R-:W-:Y:S01]  /*9150*/  MUFU.TANH R193, R42 ;  /* 0x0000002a00c17308 */ /* 0x000fe20000002400 */
[----:B------:R-:W-:Y:S01]  /*9160*/  FMUL.FTZ R188, R33, UR10 ;  /* 0x0000000a21bc7c20 */ /* 0x000fe20008410000 */
[----:B------:R-:W-:Y:S01]  /*9170*/  FMUL.FTZ R35, R35, UR10 ;  /* 0x0000000a23237c20 */ /* 0x000fe20008410000 */
[----:B------:R-:W-:Y:S01]  /*9180*/  FMUL.FTZ R158, R28, UR10 ;  /* 0x0000000a1c9e7c20 */ /* 0x000fe20008410000 */
[----:B------:R-:W-:Y:S01]  /*9190*/  FMUL.FTZ R159, R30, UR10 ;  /* 0x0000000a1e9f7c20 */ /* 0x000fe20008410000 */
[----:B------:R-:W-:Y:S01]  /*91a0*/  FMUL.FTZ R166, R29, UR10 ;  /* 0x0000000a1da67c20 */ /* 0x000fe20008410000 */
[----:B------:R-:W-:-:S02]  /*91b0*/  FMUL.FTZ R31, R31, UR10 ;  /* 0x0000000a1f1f7c20 */ /* 0x000fc40008410000 */
[----:B------:R-:W-:Y:S01]  /*91c0*/  MUFU.TANH R196, R196 ;  /* 0x000000c400c47308 */ /* 0x000fe20000002400 */
[----:B------:R-:W-:Y:S01]  /*91d0*/  FMUL.FTZ R150, R24, UR10 ;  /* 0x0000000a18967c20 */ /* 0x000fe20008410000 */
[----:B------:R-:W-:Y:S01]  /*91e0*/  FMUL.FTZ R26, R26, UR10 ;  /* 0x0000000a1a1a7c20 */ /* 0x000fe20008410000 */
[----:B------:R-:W-:Y:S01]  /*91f0*/  FMUL.FTZ R25, R25, UR10 ;  /* 0x0000000a19197c20 */ /* 0x000fe20008410000 */
[----:B------:R-:W-:Y:S02]  /*9200*/  FMUL.FTZ R27, R27, UR10 ;  /* 0x0000000a1b1b7c20 */ /* 0x000fe40008410000 */
[----:B------:R-:W-:Y:S02]  /*9210*/  FMUL.FTZ R153, R20, UR10 ;  /* 0x0000000a14997c20 */ /* 0x000fe40008410000 */
[----:B------:R-:W-:Y:S01]  /*9220*/  MUFU.TANH R167, R38 ;  /* 0x0000002600a77308 */ /* 0x000fe20000002400 */
[----:B------:R-:W-:Y:S01]  /*9230*/  FMUL.FTZ R22, R22, UR10 ;  /* 0x0000000a16167c20 */ /* 0x000fe20008410000 */
[----:B------:R-:W-:Y:S01]  /*9240*/  FMUL.FTZ R23, R23, UR10 ;  /* 0x0000000a17177c20 */ /* 0x000fe20008410000 */
[----:B------:R-:W-:Y:S01]  /*9250*/  FMUL.FTZ R21, R21, UR10 ;  /* 0x0000000a15157c20 */ /* 0x000fe20008410000 */
[C---:B----4-:R-:W-:Y:S04]  /*9260*/  HMMA.16816.F32 R16, R128.reuse, R124, R16 ;  /* 0x0000007c8010723c */ /* 0x050fe80000001810 */
[----:B------:R-:W-:Y:S02]  /*9270*/  MUFU.TANH R160, R160 ;  /* 0x000000a000a07308 */ /* 0x000fe40000002400 */
[----:B------:R-:W-:Y:S01]  /*9280*/  HMMA.16816.F32 R12, R128, R126, R12 ;  /* 0x0000007e800c723c */ /* 0x000fe2000000180c */
[----:B------:R-:W-:-:S02]  /*9290*/  FMUL.FTZ R124, R44, UR10 ;  /* 0x0000000a2c7c7c20 */ /* 0x000fc40008410000 */
[----:B------:R-:W4:Y:S03]  /*92a0*/  S2R R44, SR_TID.X ;  /* 0x00000000002c7919 */ /* 0x000f260000002100 */
[----:B------:R-:W5:Y:S01]  /*92b0*/  MUFU.TANH R126, R48 ;  /* 0x00000030007e7308 */ /* 0x000f620000002400 */
[C---:B--2---:R-:W-:Y:S06]  /*92c0*/  HMMA.16816.F32 R8, R128.reuse, R120, R8 ;  /* 0x000000788008723c */ /* 0x044fec0000001808 */
[----:B------:R-:W-:Y:S01]  /*92d0*/  HMMA.16816.F32 R4, R128, R122, R4 ;  /* 0x0000007a8004723c */ /* 0x000fe20000001804 */
[----:B------:R-:W2:Y:S04]  /*92e0*/  MUFU.TANH R129, R50 ;  /* 0x0000003200817308 */ /* 0x000ea80000002400 */
[----:B------:R-:W-:Y:S01]  /*92f0*/  FMUL.FTZ R135, R16, UR10 ;  /* 0x0000000a10877c20 */ /* 0x000fe20008410000 */
[----:B------:R-:W-:Y:S01]  /*9300*/  FMUL.FTZ R18, R18, UR10 ;  /* 0x0000000a12127c20 */ /* 0x000fe20008410000 */
[----:B------:R-:W-:Y:S01]  /*9310*/  FMUL.FTZ R123, R64, UR10 ;  /* 0x0000000a407b7c20 */ /* 0x000fe20008410000 */
[----:B------:R-:W-:Y:S01]  /*9320*/  FMUL.FTZ R64, R65, UR10 ;  /* 0x0000000a41407c20 */ /* 0x000fe20008410000 */
[----:B------:R-:W-:Y:S01]  /*9330*/  FMUL.FTZ R65, R67, UR10 ;  /* 0x0000000a43417c20 */ /* 0x000fe20008410000 */
[----:B------:R-:W2:Y:S01]  /*9340*/  MUFU.TANH R124, R124 ;  /* 0x0000007c007c7308 */ /* 0x000ea20000002400 */
[----:B------:R-:W-:Y:S01]  /*9350*/  FMUL.FTZ R137, R12, UR10 ;  /* 0x0000000a0c897c20 */ /* 0x000fe20008410000 */
[----:B------:R-:W-:Y:S01]  /*9360*/  FMUL.FTZ R14, R14, UR10 ;  /* 0x0000000a0e0e7c20 */ /* 0x000fe20008410000 */
[----:B------:R-:W-:Y:S01]  /*9370*/  FMUL.FTZ R17, R17, UR10 ;  /* 0x0000000a11117c20 */ /* 0x000fe20008410000 */
[----:B------:R-:W-:Y:S01]  /*9380*/  FMUL.FTZ R19, R19, UR10 ;  /* 0x0000000a13137c20 */ /* 0x000fe20008410000 */
[----:B------:R-:W-:Y:S01]  /*9390*/  FMUL.FTZ R13, R13, UR10 ;  /* 0x0000000a0d0d7c20 */ /* 0x000fe20008410000 */
[----:B------:R-:W-:-:S02]  /*93a0*/  FMUL.FTZ R15, R15, UR10 ;  /* 0x0000000a0f0f7c20 */ /* 0x000fc40008410000 */
[----:B------:R2:W-:Y:S01]  /*93b0*/  MUFU.TANH R67, R59 ;  /* 0x0000003b00437308 */ /* 0x0005e20000002400 */
[----:B------:R-:W-:Y:S01]  /*93c0*/  FMUL.FTZ R138, R8, UR10 ;  /* 0x0000000a088a7c20 */ /* 0x000fe20008410000 */
[----:B------:R-:W-:Y:S01]  /*93d0*/  FMUL.FTZ R10, R10, UR10 ;  /* 0x0000000a0a0a7c20 */ /* 0x000fe20008410000 */
[----:B------:R-:W-:Y:S01]  /*93e0*/  FMUL.FTZ R11, R11, UR10 ;  /* 0x0000000a0b0b7c20 */ /* 0x000fe20008410000 */
[----:B----4-:R-:W-:Y:S02]  /*93f0*/  IMAD.SHL.U32 R41, R44, 0x2, RZ ;  /* 0x000000022c297824 */ /* 0x010fe400078e00ff */
[----:B------:R-:W-:Y:S01]  /*9400*/  FMUL.FTZ R152, R9, UR10 ;  /* 0x0000000a09987c20 */ /* 0x000fe20008410000 */
[----:B------:R-:W-:Y:S01]  /*9410*/  FMUL.FTZ R143, R4, UR10 ;  /* 0x0000000a048f7c20 */ /* 0x000fe20008410000 */
[----:B------:R-:W4:Y:S01]  /*9420*/  MUFU.TANH R157, R157 ;  /* 0x0000009d009d7308 */ /* 0x000f220000002400 */
[----:B------:R-:W-:-:S04]  /*9430*/  LOP3.LUT R41, R41, 0x6, RZ, 0xc0, !PT ;  /* 0x0000000629297812 */ /* 0x000fc800078ec0ff */
[C-C-:B------:R-:W-:Y:S02]  /*9440*/  LOP3.LUT R36, R32.reuse, 0x8, R41.reuse, 0xfe, !PT ;  /* 0x0000000820247812 */ /* 0x140fe400078efe29 */
[----:B------:R-:W-:Y:S01]  /*9450*/  LOP3.LUT R34, R32, 0x10, R41, 0xfe, !PT ;  /* 0x0000001020227812 */ /* 0x000fe200078efe29 */
[----:B------:R-:W4:Y:S01]  /*9460*/  MUFU.TANH R158, R158 ;  /* 0x0000009e009e7308 */ /* 0x000f220000002400 */
[CC--:B------:R-:W-:Y:S02]  /*9470*/  ISETP.GE.AND P5, PT, R36.reuse, R142.reuse, PT ;  /* 0x0000008e2400720c */ /* 0x0c0fe40003fa6270 */
[-C--:B------:R-:W-:Y:S02]  /*9480*/  ISETP.GE.AND P1, PT, R36, R141.reuse, PT ;  /* 0x0000008d2400720c */ /* 0x080fe40003f26270 */
[----:B---3--:R-:W-:Y:S02]  /*9490*/  FSEL R28, R60, -INF , !P5 ;  /* 0xff8000003c1c7808 */ /* 0x008fe40006800000 */
[C---:B------:R-:W-:Y:S01]  /*94a0*/  ISETP.GE.AND P0, PT, R34.reuse, R142, PT ;  /* 0x0000008e2200720c */ /* 0x040fe20003f06270 */
[----:B------:R-:W3:Y:S01]  /*94b0*/  MUFU.TANH R159, R159 ;  /* 0x0000009f009f7308 */ /* 0x000ee20000002400 */
[----:B------:R-:W-:-:S02]  /*94c0*/  ISETP.GE.AND P5, PT, R34, R141, PT ;  /* 0x0000008d2200720c */ /* 0x000fc40003fa6270 */
[C-C-:B------:R-:W-:Y:S02]  /*94d0*/  LOP3.LUT R34, R32.reuse, 0x18, R41.reuse, 0xfe, !PT ;  /* 0x0000001820227812 */ /* 0x140fe400078efe29 */
[----:B------:R-:W-:Y:S02]  /*94e0*/  LOP3.LUT R30, R32, 0x20, R41, 0xfe, !PT ;  /* 0x00000020201e7812 */ /* 0x000fe400078efe29 */
[----:B-1----:R-:W-:Y:S01]  /*94f0*/  FSEL R37, R62, -INF , !P1 ;  /* 0xff8000003e257808 */ /* 0x002fe20004800000 */
[----:B------:R-:W1:Y:S01]  /*9500*/  MUFU.TANH R150, R150 ;  /* 0x0000009600967308 */ /* 0x000e620000002400 */
[----:B-----5:R-:W-:Y:S01]  /*9510*/  FSEL R60, R63, -INF , !P0 ;  /* 0xff8000003f3c7808 */ /* 0x020fe20004000000 */
[----:B------:R-:W-:Y:S01]  /*9520*/  FMUL.FTZ R63, R6, UR10 ;  /* 0x0000000a063f7c20 */ /* 0x000fe20008410000 */
[----:B--2---:R-:W-:Y:S02]  /*9530*/  FSEL R59, R57, -INF , !P5 ;  /* 0xff800000393b7808 */ /* 0x004fe40006800000 */
[----:B------:R-:W-:-:S02]  /*9540*/  ISETP.GE.AND P1, PT, R34, R142, PT ;  /* 0x0000008e2200720c */ /* 0x000fc40003f26270 */
[----:B------:R-:W-:Y:S01]  /*9550*/  ISETP.GE.AND P0, PT, R34, R141, PT ;  /* 0x0000008d2200720c */ /* 0x000fe20003f06270 */
[----:B------:R-:W2:Y:S01]  /*9560*/  MUFU.TANH R149, R26 ;  /* 0x0000001a00957308 */ /* 0x000ea20000002400 */
[----:B------:R-:W-:Y:S02]  /*9570*/  ISETP.GE.AND P5, PT, R30, R142, PT ;  /* 0x0000008e1e00720c */ /* 0x000fe40003fa6270 */
[----:B------:R-:W-:Y:S02]  /*9580*/  LOP3.LUT R24, R32, 0x28, R41, 0xfe, !PT ;  /* 0x0000002820187812 */ /* 0x000fe400078efe29 */
[----:B------:R-:W-:Y:S02]  /*9590*/  FSEL R58, R58, -INF , !P1 ;  /* 0xff8000003a3a7808 */ /* 0x000fe40004800000 */
[----:B------:R-:W-:Y:S01]  /*95a0*/  FSEL R57, R53, -INF , !P0 ;  /* 0xff80000035397808 */ /* 0x000fe20004000000 */
[----:B------:R-:W5:Y:S01]  /*95b0*/  MUFU.TANH R153, R153 ;  /* 0x0000009900997308 */ /* 0x000f620000002400 */
[----:B------:R-:W-:-:S02]  /*95c0*/  FSEL R126, R126, -INF , !P5 ;  /* 0xff8000007e7e7808 */ /* 0x000fc40006800000 */
[-C--:B------:R-:W-:Y:S02]  /*95d0*/  ISETP.GE.AND P1, PT, R30, R141.reuse, PT ;  /* 0x0000008d1e00720c */ /* 0x080fe40003f26270 */
[CC--:B------:R-:W-:Y:S02]  /*95e0*/  ISETP.GE.AND P0, PT, R24.reuse, R142.reuse, PT ;  /* 0x0000008e1800720c */ /* 0x0c0fe40003f06270 */
[----:B------:R-:W-:Y:S01]  /*95f0*/  ISETP.GE.AND P5, PT, R24, R141, PT ;  /* 0x0000008d1800720c */ /* 0x000fe20003fa6270 */
[----:B------:R-:W5:Y:S01]  /*9600*/  MUFU.TANH R147, R22 ;  /* 0x0000001600937308 */ /* 0x000f620000002400 */
[----:B------:R-:W-:Y:S02]  /*9610*/  LOP3.LUT R24, R32, 0x30, R41, 0xfe, !PT ;  /* 0x0000003020187812 */ /* 0x000fe400078efe29 */
[----:B------:R-:W-:Y:S02]  /*9620*/  FSEL R129, R129, -INF , !P1 ;  /* 0xff80000081817808 */ /* 0x000fe40004800000 */
[----:B------:R-:W-:-:S02]  /*9630*/  ISETP.GE.AND P1, PT, R24, R142, PT ;  /* 0x0000008e1800720c */ /* 0x000fc40003f26270 */
[----:B------:R-:W-:Y:S01]  /*9640*/  LOP3.LUT R20, R32, 0x38, R41, 0xfe, !PT ;  /* 0x0000003820147812 */ /* 0x000fe200078efe29 */
[----:B------:R-:W5:Y:S01]  /*9650*/  MUFU.TANH R135, R135 ;  /* 0x0000008700877308 */ /* 0x000f620000002400 */
[----:B------:R-:W-:Y:S02]  /*9660*/  FSEL R124, R124, -INF , !P0 ;  /* 0xff8000007c7c7808 */ /* 0x000fe40004000000 */
[----:B------:R-:W-:Y:S02]  /*9670*/  FSEL R187, R187, -INF , !P5 ;  /* 0xff800000bbbb7808 */ /* 0x000fe40006800000 */
[----:B------:R-:W-:Y:S02]  /*9680*/  FSEL R198, R198, -INF , !P1 ;  /* 0xff800000c6c67808 */ /* 0x000fe40004800000 */
[----:B------:R-:W-:Y:S01]  /*9690*/  ISETP.GE.AND P0, PT, R24, R141, PT ;  /* 0x0000008d1800720c */ /* 0x000fe20003f06270 */
[----:B------:R-:W5:Y:S01]  /*96a0*/  MUFU.TANH R121, R18 ;  /* 0x0000001200797308 */ /* 0x000f620000002400 */
[----:B------:R-:W-:-:S02]  /*96b0*/  ISETP.GE.AND P5, PT, R20, R142, PT ;  /* 0x0000008e1400720c */ /* 0x000fc40003fa6270 */
[----:B------:R-:W-:Y:S02]  /*96c0*/  ISETP.GE.AND P1, PT, R20, R141, PT ;  /* 0x0000008d1400720c */ /* 0x000fe40003f26270 */
[--C-:B------:R-:W-:Y:S02]  /*96d0*/  LOP3.LUT R20, R32, 0x40, R41.reuse, 0xfe, !PT ;  /* 0x0000004020147812 */ /* 0x100fe400078efe29 */
[----:B------:R-:W-:Y:S01]  /*96e0*/  FSEL R193, R193, -INF , !P0 ;  /* 0xff800000c1c17808 */ /* 0x000fe20004000000 */
[----:B------:R-:W5:Y:S01]  /*96f0*/  MUFU.TANH R120, R14 ;  /* 0x0000000e00787308 */ /* 0x000f620000002400 */
[----:B------:R-:W-:Y:S02]  /*9700*/  ISETP.GE.AND P0, PT, R20, R142, PT ;  /* 0x0000008e1400720c */ /* 0x000fe40003f06270 */
[----:B------:R-:W-:Y:S02]  /*9710*/  LOP3.LUT R16, R32, 0x48, R41, 0xfe, !PT ;  /* 0x0000004820107812 */ /* 0x000fe400078efe29 */
[----:B------:R-:W-:-:S02]  /*9720*/  FSEL R196, R196, -INF , !P5 ;  /* 0xff800000c4c47808 */ /* 0x000fc40006800000 */
[----:B------:R-:W-:Y:S01]  /*9730*/  FSEL R167, R167, -INF , !P1 ;  /* 0xff800000a7a77808 */ /* 0x000fe20004800000 */
[----:B------:R-:W5:Y:S01]  /*9740*/  MUFU.TANH R138, R138 ;  /* 0x0000008a008a7308 */ /* 0x000f620000002400 */
[----:B------:R-:W-:Y:S02]  /*9750*/  FSEL R160, R160, -INF , !P0 ;  /* 0xff800000a0a07808 */ /* 0x000fe40004000000 */
[-C--:B------:R-:W-:Y:S02]  /*9760*/  ISETP.GE.AND P5, PT, R20, R141.reuse, PT ;  /* 0x0000008d1400720c */ /* 0x080fe40003fa6270 */
[C---:B------:R-:W-:Y:S02]  /*9770*/  ISETP.GE.AND P1, PT, R16.reuse, R142, PT ;  /* 0x0000008e1000720c */ /* 0x040fe40003f26270 */
[----:B------:R-:W-:Y:S01]  /*9780*/  ISETP.GE.AND P0, PT, R16, R141, PT ;  /* 0x0000008d1000720c */ /* 0x000fe20003f06270 */
[----:B------:R-:W5:Y:S01]  /*9790*/  MUFU.TANH R137, R137 ;  /* 0x0000008900897308 */ /* 0x000f620000002400 */
[----:B------:R-:W-:-:S02]  /*97a0*/  LOP3.LUT R16, R32, 0x50, R41, 0xfe, !PT ;  /* 0x0000005020107812 */ /* 0x000fc400078efe29 */
[----:B----4-:R-:W-:Y:S02]  /*97b0*/  FSEL R157, R157, -INF , !P5 ;  /* 0xff8000009d9d7808 */ /* 0x010fe40006800000 */
[----:B------:R-:W-:Y:S02]  /*97c0*/  ISETP.GE.AND P5, PT, R16, R142, PT ;  /* 0x0000008e1000720c */ /* 0x000fe40003fa6270 */
[----:B------:R-:W-:Y:S01]  /*97d0*/  LOP3.LUT R12, R32, 0x58, R41, 0xfe, !PT ;  /* 0x00000058200c7812 */ /* 0x000fe200078efe29 */
[----:B------:R-:W-:Y:S01]  /*97e0*/  MUFU.TANH R62, R10 ;  /* 0x0000000a003e7308 */ /* 0x000fe20000002400 */
[----:B------:R-:W-:Y:S02]  /*97f0*/  FSEL R158, R158, -INF , !P1 ;  /* 0xff8000009e9e7808 */ /* 0x000fe40004800000 */
[----:B---3--:R-:W-:Y:S02]  /*9800*/  FSEL R159, R159, -INF , !P0 ;  /* 0xff8000009f9f7808 */ /* 0x008fe40004000000 */
[----:B-1----:R-:W-:-:S02]  /*9810*/  FSEL R150, R150, -INF , !P5 ;  /* 0xff80000096967808 */ /* 0x002fc40006800000 */
[-C--:B------:R-:W-:Y:S01]  /*9820*/  ISETP.GE.AND P1, PT, R16, R141.reuse, PT ;  /* 0x0000008d1000720c */ /* 0x080fe20003f26270 */
[----:B------:R-:W1:Y:S01]  /*9830*/  MUFU.TANH R143, R143 ;  /* 0x0000008f008f7308 */ /* 0x000e620000002400 */
[CC--:B------:R-:W-:Y:S02]  /*9840*/  ISETP.GE.AND P0, PT, R12.reuse, R142.reuse, PT ;  /* 0x0000008e0c00720c */ /* 0x0c0fe40003f06270 */
[----:B------:R-:W-:Y:S02]  /*9850*/  ISETP.GE.AND P5, PT, R12, R141, PT ;  /* 0x0000008d0c00720c */ /* 0x000fe40003fa6270 */
[----:B------:R-:W-:Y:S02]  /*9860*/  LOP3.LUT R12, R32, 0x60, R41, 0xfe, !PT ;  /* 0x00000060200c7812 */ /* 0x000fe400078efe29 */
[----:B--2---:R-:W-:Y:S01]  /*9870*/  FSEL R149, R149, -INF , !P1 ;  /* 0xff80000095957808 */ /* 0x004fe20004800000 */
[----:B------:R-:W2:Y:S01]  /*9880*/  MUFU.TANH R63, R63 ;  /* 0x0000003f003f7308 */ /* 0x000ea20000002400 */
[----:B------:R-:W-:-:S02]  /*9890*/  ISETP.GE.AND P1, PT, R12, R142, PT ;  /* 0x0000008e0c00720c */ /* 0x000fc40003f26270 */
[----:B------:R-:W-:Y:S02]  /*98a0*/  LOP3.LUT R8, R32, 0x68, R41, 0xfe, !PT ;  /* 0x0000006820087812 */ /* 0x000fe400078efe29 */
[----:B-----5:R-:W-:Y:S02]  /*98b0*/  FSEL R153, R153, -INF , !P0 ;  /* 0xff80000099997808 */ /* 0x020fe40004000000 */
[----:B------:R-:W-:Y:S01]  /*98c0*/  FSEL R147, R147, -INF , !P5 ;  /* 0xff80000093937808 */ /* 0x000fe20006800000 */
[----:B------:R-:W3:Y:S01]  /*98d0*/  MUFU.TANH R64, R64 ;  /* 0x0000004000407308 */ /* 0x000ee20000002400 */
[----:B------:R-:W-:Y:S02]  /*98e0*/  FSEL R135, R135, -INF , !P1 ;  /* 0xff80000087877808 */ /* 0x000fe40004800000 */
[----:B------:R-:W-:Y:S02]  /*98f0*/  ISETP.GE.AND P0, PT, R12, R141, PT ;  /* 0x0000008d0c00720c */ /* 0x000fe40003f06270 */
[----:B------:R-:W-:-:S02]  /*9900*/  ISETP.GE.AND P5, PT, R8, R142, PT ;  /* 0x0000008e0800720c */ /* 0x000fc40003fa6270 */
[----:B------:R-:W-:Y:S01]  /*9910*/  ISETP.GE.AND P1, PT, R8, R141, PT ;  /* 0x0000008d0800720c */ /* 0x000fe20003f26270 */
[----:B------:R-:W4:Y:S01]  /*9920*/  MUFU.TANH R65, R65 ;  /* 0x0000004100417308 */ /* 0x000f220000002400 */
[--C-:B------:R-:W-:Y:S02]  /*9930*/  LOP3.LUT R8, R32, 0x70, R41.reuse, 0xfe, !PT ;  /* 0x0000007020087812 */ /* 0x100fe400078efe29 */
[----:B------:R-:W-:Y:S02]  /*9940*/  FSEL R121, R121, -INF , !P0 ;  /* 0xff80000079797808 */ /* 0x000fe40004000000 */
[----:B------:R-:W-:Y:S02]  /*9950*/  ISETP.GE.AND P0, PT, R8, R142, PT ;  /* 0x0000008e0800720c */ /* 0x000fe40003f06270 */
[----:B------:R-:W-:Y:S01]  /*9960*/  LOP3.LUT R4, R32, 0x78, R41, 0xfe, !PT ;  /* 0x0000007820047812 */ /* 0x000fe200078efe29 */
[----:B------:R-:W5:Y:S01]  /*9970*/  MUFU.TANH R61, R61 ;  /* 0x0000003d003d7308 */ /* 0x000f620000002400 */
[----:B------:R-:W-:-:S02]  /*9980*/  FSEL R120, R120, -INF , !P1 ;  /* 0xff80000078787808 */ /* 0x000fc40004800000 */
[----:B------:R-:W-:Y:S02]  /*9990*/  FSEL R138, R138, -INF , !P0 ;  /* 0xff8000008a8a7808 */ /* 0x000fe40004000000 */
[CC--:B------:R-:W-:Y:S02]  /*99a0*/  ISETP.GE.AND P1, PT, R4.reuse, R142.reuse, PT ;  /* 0x0000008e0400720c */ /* 0x0c0fe40003f26270 */
[----:B------:R-:W-:Y:S01]  /*99b0*/  ISETP.GE.AND P0, PT, R4, R141, PT ;  /* 0x0000008d0400720c */ /* 0x000fe20003f06270 */
[----:B------:R-:W5:Y:S01]  /*99c0*/  MUFU.TANH R66, R66 ;  /* 0x0000004200427308 */ /* 0x000f620000002400 */
[----:B------:R-:W-:Y:S02]  /*99d0*/  LOP3.LUT R4, R32, R41, RZ, 0xfc, !PT ;  /* 0x0000002920047212 */ /* 0x000fe400078efcff */
[----:B------:R-:W-:Y:S02]  /*99e0*/  FSEL R137, R137, -INF , !P5 ;  /* 0xff80000089897808 */ /* 0x000fe40006800000 */
[-C--:B------:R-:W-:Y:S01]  /*99f0*/  ISETP.GE.AND P5, PT, R8, R141.reuse, PT ;  /* 0x0000008d0800720c */ /* 0x080fe20003fa6270 */
[----:B------:R-:W-:Y:S01]  /*9a00*/  VIADD R6, R4, 0x1 ;  /* 0x0000000104067836 */ /* 0x000fe20000000000 */
[----:B-1----:R-:W-:Y:S01]  /*9a10*/  FSEL R143, R143, -INF , !P1 ;  /* 0xff8000008f8f7808 */ /* 0x002fe20004800000 */
[----:B------:R-:W1:Y:S01]  /*9a20*/  MUFU.TANH R56, R56 ;  /* 0x0000003800387308 */ /* 0x000e620000002400 */
[----:B------:R-:W-:Y:S01]  /*9a30*/  FSEL R62, R62, -INF , !P5 ;  /* 0xff8000003e3e7808 */ /* 0x000fe20006800000 */
[----:B------:R-:W-:Y:S01]  /*9a40*/  VIADD R10, R4, 0x11 ;  /* 0x00000011040a7836 */ /* 0x000fe20000000000 */
[----:B------:R-:W-:Y:S01]  /*9a50*/  ISETP.GE.AND P5, PT, R6, R142, PT ;  /* 0x0000008e0600720c */ /* 0x000fe20003fa6270 */
[----:B------:R-:W-:Y:S01]  /*9a60*/  VIADD R9, R4, 0x69 ;  /* 0x0000006904097836 */ /* 0x000fe20000000000 */
[----:B------:R-:W-:Y:S01]  /*9a70*/  ISETP.GE.AND P1, PT, R6, R141, PT ;  /* 0x0000008d0600720c */ /* 0x000fe20003f26270 */
[----:B------:R-:W-:Y:S01]  /*9a80*/  VIADD R6, R4, 0x9 ;  /* 0x0000000904067836 */ /* 0x000fe20000000000 */
[----:B--2---:R-:W-:Y:S01]  /*9a90*/  FSEL R63, R63, -INF , !P0 ;  /* 0xff8000003f3f7808 */ /* 0x004fe20004000000 */
[----:B------:R-:W2:Y:S01]  /*9aa0*/  MUFU.TANH R52, R52 ;  /* 0x0000003400347308 */ /* 0x000ea20000002400 */
[----:B---3--:R-:W-:-:S02]  /*9ab0*/  FSEL R8, R64, -INF , !P5 ;  /* 0xff80000040087808 */ /* 0x008fc40006800000 */
[CC--:B------:R-:W-:Y:S02]  /*9ac0*/  ISETP.GE.AND P0, PT, R6.reuse, R142.reuse, PT ;  /* 0x0000008e0600720c */ /* 0x0c0fe40003f06270 */
[-C--:B------:R-:W-:Y:S02]  /*9ad0*/  ISETP.GE.AND P5, PT, R6, R141.reuse, PT ;  /* 0x0000008d0600720c */ /* 0x080fe40003fa6270 */
[----:B----4-:R-:W-:Y:S01]  /*9ae0*/  FSEL R33, R65, -INF , !P1 ;  /* 0xff80000041217808 */ /* 0x010fe20004800000 */
[----:B------:R-:W3:Y:S01]  /*9af0*/  MUFU.TANH R131, R55 ;  /* 0x0000003700837308 */ /* 0x000ee20000002400 */
[----:B-----5:R-:W-:Y:S02]  /*9b00*/  FSEL R6, R61, -INF , !P0 ;  /* 0xff8000003d067808 */ /* 0x020fe40004000000 */
[C---:B------:R-:W-:Y:S02]  /*9b10*/  ISETP.GE.AND P1, PT, R10.reuse, R142, PT ;  /* 0x0000008e0a00720c */ /* 0x040fe40003f26270 */
[----:B------:R-:W-:Y:S01]  /*9b20*/  ISETP.GE.AND P0, PT, R10, R141, PT ;  /* 0x0000008d0a00720c */ /* 0x000fe20003f06270 */
[----:B------:R-:W-:Y:S01]  /*9b30*/  VIADD R10, R4, 0x19 ;  /* 0x00000019040a7836 */ /* 0x000fe20000000000 */
[----:B------:R-:W-:Y:S01]  /*9b40*/  FSEL R29, R66, -INF , !P5 ;  /* 0xff800000421d7808 */ /* 0x000fe20006800000 */
[----:B------:R-:W4:Y:S01]  /*9b50*/  MUFU.TANH R202, R49 ;  /* 0x0000003100ca7308 */ /* 0x000f220000002400 */
[----:B-1----:R-:W-:-:S02]  /*9b60*/  FSEL R66, R56, -INF , !P1 ;  /* 0xff80000038427808 */ /* 0x002fc40004800000 */
[CC--:B------:R-:W-:Y:S02]  /*9b70*/  ISETP.GE.AND P5, PT, R10.reuse, R142.reuse, PT ;  /* 0x0000008e0a00720c */ /* 0x0c0fe40003fa6270 */
[-C--:B------:R-:W-:Y:S01]  /*9b80*/  ISETP.GE.AND P1, PT, R10, R141.reuse, PT ;  /* 0x0000008d0a00720c */ /* 0x080fe20003f26270 */
[----:B------:R-:W-:Y:S01]  /*9b90*/  VIADD R10, R4, 0x21 ;  /* 0x00000021040a7836 */ /* 0x000fe20000000000 */
[----:B------:R-:W-:Y:S01]  /*9ba0*/  FSEL R65, R67, -INF , !P0 ;  /* 0xff80000043417808 */ /* 0x000fe20004000000 */
[----:B------:R-:W1:Y:S01]  /*9bb0*/  MUFU.TANH R205, R51 ;  /* 0x0000003300cd7308 */ /* 0x000e620000002400 */
[----:B--2---:R-:W-:Y:S02]  /*9bc0*/  FSEL R64, R52, -INF , !P5 ;  /* 0xff80000034407808 */ /* 0x004fe40006800000 */
[C---:B------:R-:W-:Y:S02]  /*9bd0*/  ISETP.GE.AND P0, PT, R10.reuse, R142, PT ;  /* 0x0000008e0a00720c */ /* 0x040fe40003f06270 */
[----:B------:R-:W-:Y:S01]  /*9be0*/  ISETP.GE.AND P5, PT, R10, R141, PT ;  /* 0x0000008d0a00720c */ /* 0x000fe20003fa6270 */
[----:B------:R-:W-:Y:S01]  /*9bf0*/  VIADD R10, R4, 0x29 ;  /* 0x00000029040a7836 */ /* 0x000fe20000000000 */
[----:B---3--:R-:W-:Y:S01]  /*9c00*/  FSEL R131, R131, -INF , !P1 ;  /* 0xff80000083837808 */ /* 0x008fe20004800000 */
[----:B------:R-:W2:Y:S01]  /*9c10*/  MUFU.TANH R128, R45 ;  /* 0x0000002d00807308 */ /* 0x000ea20000002400 */
[----:B----4-:R-:W-:-:S02]  /*9c20*/  FSEL R202, R202, -INF , !P0 ;  /* 0xff800000caca7808 */ /* 0x010fc40004000000 */
[CC--:B------:R-:W-:Y:S02]  /*9c30*/  ISETP.GE.AND P1, PT, R10.reuse, R142.reuse, PT ;  /* 0x0000008e0a00720c */ /* 0x0c0fe40003f26270 */
[----:B------:R-:W-:Y:S01]  /*9c40*/  ISETP.GE.AND P0, PT, R10, R141, PT ;  /* 0x0000008d0a00720c */ /* 0x000fe20003f06270 */
[----:B------:R-:W-:Y:S02]  /*9c50*/  VIADD R10, R4, 0x31 ;  /* 0x00000031040a7836 */ /* 0x000fe40000000000 */
[----:B------:R-:W3:Y:S01]  /*9c60*/  MUFU.TANH R197, R47 ;  /* 0x0000002f00c57308 */ /* 0x000ee20000002400 */
[----:B-1----:R-:W-:Y:S02]  /*9c70*/  FSEL R205, R205, -INF , !P5 ;  /* 0xff800000cdcd7808 */ /* 0x002fe40006800000 */
[----:B------:R-:W-:-:S05]  /*9c80*/  ISETP.GE.AND P5, PT, R10, R142, PT ;  /* 0x0000008e0a00720c */ /* 0x000fca0003fa6270 */
[----:B------:R-:W1:Y:S01]  /*9c90*/  MUFU.TANH R204, R204 ;  /* 0x000000cc00cc7308 */ /* 0x000e620000002400 */
[----:B--2---:R-:W-:Y:S02]  /*9ca0*/  FSEL R128, R128, -INF , !P1 ;  /* 0xff80000080807808 */ /* 0x004fe40004800000 */
[----:B------:R-:W-:Y:S01]  /*9cb0*/  ISETP.GE.AND P1, PT, R10, R141, PT ;  /* 0x0000008d0a00720c */ /* 0x000fe20003f26270 */
[----:B------:R-:W-:-:S04]  /*9cc0*/  VIADD R10, R4, 0x39 ;  /* 0x00000039040a7836 */ /* 0x000fc80000000000 */
[----:B------:R-:W2:Y:S01]  /*9cd0*/  MUFU.TANH R201, R43 ;  /* 0x0000002b00c97308 */ /* 0x000ea20000002400 */
[----:B---3--:R-:W-:Y:S02]  /*9ce0*/  FSEL R197, R197, -INF , !P0 ;  /* 0xff800000c5c57808 */ /* 0x008fe40004000000 */
[----:B------:R-:W-:-:S04]  /*9cf0*/  ISETP.GE.AND P0, PT, R10, R142, PT ;  /* 0x0000008e0a00720c */ /* 0x000fc80003f06270 */
[----:B------:R-:W-:Y:S01]  /*9d00*/  FSEL R200, R200, -INF , !P0 ;  /* 0xff800000c8c87808 */ /* 0x000fe20004000000 */
[----:B------:R-:W3:Y:S01]  /*9d10*/  MUFU.TANH R199, R39 ;  /* 0x0000002700c77308 */ /* 0x000ee20000002400 */
[----:B-1----:R-:W-:Y:S02]  /*9d20*/  FSEL R204, R204, -INF , !P5 ;  /* 0xff800000cccc7808 */ /* 0x002fe40006800000 */
[----:B------:R-:W-:Y:S01]  /*9d30*/  ISETP.GE.AND P5, PT, R10, R141, PT ;  /* 0x0000008d0a00720c */ /* 0x000fe20003fa6270 */
[----:B------:R-:W-:-:S04]  /*9d40*/  VIADD R10, R4, 0x41 ;  /* 0x00000041040a7836 */ /* 0x000fc80000000000 */
[----:B------:R-:W1:Y:S01]  /*9d50*/  MUFU.TANH R188, R188 ;  /* 0x000000bc00bc7308 */ /* 0x000e620000002400 */
[----:B--2---:R-:W-:Y:S02]  /*9d60*/  FSEL R201, R201, -INF , !P1 ;  /* 0xff800000c9c97808 */ /* 0x004fe40004800000 */
[CC--:B------:R-:W-:Y:S02]  /*9d70*/  ISETP.GE.AND P1, PT, R10.reuse, R142.reuse, PT ;  /* 0x0000008e0a00720c */ /* 0x0c0fe40003f26270 */
[----:B------:R-:W-:Y:S01]  /*9d80*/  ISETP.GE.AND P0, PT, R10, R141, PT ;  /* 0x0000008d0a00720c */ /* 0x000fe20003f06270 */
[----:B------:R-:W-:Y:S02]  /*9d90*/  VIADD R10, R4, 0x49 ;  /* 0x00000049040a7836 */ /* 0x000fe40000000000 */
[----:B------:R-:W2:Y:S01]  /*9da0*/  MUFU.TANH R163, R35 ;  /* 0x0000002300a37308 */ /* 0x000ea20000002400 */
[----:B---3--:R-:W-:Y:S02]  /*9db0*/  FSEL R199, R199, -INF , !P5 ;  /* 0xff800000c7c77808 */ /* 0x008fe40006800000 */
[----:B------:R-:W-:-:S05]  /*9dc0*/  ISETP.GE.AND P5, PT, R10, R142, PT ;  /* 0x0000008e0a00720c */ /* 0x000fca0003fa6270 */
[----:B------:R-:W3:Y:S01]  /*9dd0*/  MUFU.TANH R166, R166 ;  /* 0x000000a600a67308 */ /* 0x000ee20000002400 */
[----:B-1----:R-:W-:Y:S02]  /*9de0*/  FSEL R188, R188, -INF , !P1 ;  /* 0xff800000bcbc7808 */ /* 0x002fe40004800000 */
[----:B------:R-:W-:Y:S01]  /*9df0*/  ISETP.GE.AND P1, PT, R10, R141, PT ;  /* 0x0000008d0a00720c */ /* 0x000fe20003f26270 */
[----:B------:R-:W-:-:S04]  /*9e00*/  VIADD R10, R4, 0x51 ;  /* 0x00000051040a7836 */ /* 0x000fc80000000000 */
[----:B------:R-:W1:Y:S01]  /*9e10*/  MUFU.TANH R161, R31 ;  /* 0x0000001f00a17308 */ /* 0x000e620000002400 */
[----:B--2---:R-:W-:Y:S02]  /*9e20*/  FSEL R163, R163, -INF , !P0 ;  /* 0xff800000a3a37808 */ /* 0x004fe40004000000 */
[----:B------:R-:W-:-:S05]  /*9e30*/  ISETP.GE.AND P0, PT, R10, R142, PT ;  /* 0x0000008e0a00720c */ /* 0x000fca0003f06270 */
[----:B------:R-:W2:Y:S01]  /*9e40*/  MUFU.TANH R154, R25 ;  /* 0x00000019009a7308 */ /* 0x000ea20000002400 */
[----:B---3--:R-:W-:Y:S02]  /*9e50*/  FSEL R166, R166, -INF , !P5 ;  /* 0xff800000a6a67808 */ /* 0x008fe40006800000 */
[----:B------:R-:W-:Y:S01]  /*9e60*/  ISETP.GE.AND P5, PT, R10, R141, PT ;  /* 0x0000008d0a00720c */ /* 0x000fe20003fa6270 */
[----:B------:R-:W-:-:S04]  /*9e70*/  VIADD R10, R4, 0x59 ;  /* 0x00000059040a7836 */ /* 0x000fc80000000000 */
        /* <DEDUP_REMOVED lines=9> */
[----:B------:R-:W-:-:S05]  /*9f10*/  ISETP.GE.AND P5, PT, R10, R142, PT ;  /* 0x0000008e0a00720c */ /* 0x000fca0003fa6270 */
[----:B------:R-:W3:Y:S01]  /*9f20*/  MUFU.TANH R156, R21 ;  /* 0x00000015009c7308 */ /* 0x000ee20000002400 */
[----:B-1----:R-:W-:Y:S02]  /*9f30*/  FSEL R151, R151, -INF , !P0 ;  /* 0xff80000097977808 */ /* 0x002fe40004000000 */
[----:B------:R-:W-:-:S05]  /*9f40*/  ISETP.GE.AND P0, PT, R9, R142, PT ;  /* 0x0000008e0900720c */ /* 0x000fca0003f06270 */
[----:B------:R-:W1:Y:S01]  /*9f50*/  MUFU.TANH R125, R19 ;  /* 0x00000013007d7308 */ /* 0x000e620000002400 */
[----:B--2---:R-:W-:Y:S01]  /*9f60*/  FSEL R146, R146, -INF , !P5 ;  /* 0xff80000092927808 */ /* 0x004fe20006800000 */
[----:B------:R-:W-:Y:S01]  /*9f70*/  BAR.SYNC.DEFER_BLOCKING 0x0 ;  /* 0x0000000000007b1d */ /* 0x000fe20000010000 */
[----:B------:R-:W-:Y:S01]  /*9f80*/  ISETP.GE.AND P5, PT, R9, R141, PT ;  /* 0x0000008d0900720c */ /* 0x000fe20003fa6270 */
[----:B------:R-:W-:-:S04]  /*9f90*/  VIADD R9, R4, 0x71 ;  /* 0x0000007104097836 */ /* 0x000fc80000000000 */
[----:B------:R-:W2:Y:S01]  /*9fa0*/  MUFU.TANH R148, R13 ;  /* 0x0000000d00947308 */ /* 0x000ea20000002400 */
[----:B---3--:R-:W-:Y:S02]  /*9fb0*/  FSEL R156, R156, -INF , !P1 ;  /* 0xff8000009c9c7808 */ /* 0x008fe40004800000 */
[----:B------:R-:W-:Y:S01]  /*9fc0*/  ISETP.GE.AND P1, PT, R10, R141, PT ;  /* 0x0000008d0a00720c */ /* 0x000fe20003f26270 */
[----:B------:R-:W-:Y:S01]  /*9fd0*/  FMUL.FTZ R10, R5, UR10 ;  /* 0x0000000a050a7c20 */ /* 0x000fe20008410000 */
[----:B------:R-:W-:Y:S01]  /*9fe0*/  FMUL.FTZ R5, R7, UR10 ;  /* 0x0000000a07057c20 */ /* 0x000fe20008410000 */
[----:B------:R-:W-:Y:S02]  /*9ff0*/  VIADD R7, R4, 0x79 ;  /* 0x0000007904077836 */ /* 0x000fe40000000000 */
[----:B------:R-:W3:Y:S01]  /*a000*/  MUFU.TANH R122, R11 ;  /* 0x0000000b007a7308 */ /* 0x000ee20000002400 */
[----:B-1----:R-:W-:Y:S02]  /*a010*/  FSEL R125, R125, -INF , !P1 ;  /* 0xff8000007d7d7808 */ /* 0x002fe40004800000 */
[----:B------:R-:W-:-:S05]  /*a020*/  ISETP.GE.AND P1, PT, R9, R142, PT ;  /* 0x0000008e0900720c */ /* 0x000fca0003f26270 */
[----:B------:R-:W1:Y:S01]  /*a030*/  MUFU.TANH R127, R15 ;  /* 0x0000000f007f7308 */ /* 0x000e620000002400 */
[----:B--2---:R-:W-:Y:S02]  /*a040*/  FSEL R148, R148, -INF , !P0 ;  /* 0xff80000094947808 */ /* 0x004fe40004000000 */
[----:B------:R-:W-:-:S05]  /*a050*/  ISETP.GE.AND P0, PT, R9, R141, PT ;  /* 0x0000008d0900720c */ /* 0x000fca0003f06270 */
[----:B------:R-:W2:Y:S01]  /*a060*/  MUFU.TANH R152, R152 ;  /* 0x0000009800987308 */ /* 0x000ea20000002400 */
[----:B---3--:R-:W-:Y:S02]  /*a070*/  FSEL R122, R122, -INF , !P0 ;  /* 0xff8000007a7a7808 */ /* 0x008fe40004000000 */
[----:B------:R-:W-:-:S05]  /*a080*/  ISETP.GE.AND P0, PT, R117, 0x3, PT ;  /* 0x000000037500780c */ /* 0x000fca0003f06270 */
[----:B------:R-:W3:Y:S01]  /*a090*/  MUFU.TANH R123, R123 ;  /* 0x0000007b007b7308 */ /* 0x000ee20000002400 */
[----:B-1----:R-:W-:Y:S02]  /*a0a0*/  FSEL R127, R127, -INF , !P5 ;  /* 0xff8000007f7f7808 */ /* 0x002fe40006800000 */
[----:B------:R-:W-:-:S05]  /*a0b0*/  ISETP.GE.AND P5, PT, R4, R142, PT ;  /* 0x0000008e0400720c */ /* 0x000fca0003fa6270 */
[----:B------:R3:W1:Y:S01]  /*a0c0*/  MUFU.TANH R9, R10 ;  /* 0x0000000a00097308 */ /* 0x0006620000002400 */
[----:B--2---:R-:W-:Y:S02]  /*a0d0*/  FSEL R152, R152, -INF , !P1 ;  /* 0xff80000098987808 */ /* 0x004fe40004800000 */
[----:B------:R-:W-:-:S05]  /*a0e0*/  ISETP.GE.AND P1, PT, R7, R142, PT ;  /* 0x0000008e0700720c */ /* 0x000fca0003f26270 */
[----:B------:R-:W2:Y:S01]  /*a0f0*/  MUFU.TANH R5, R5 ;  /* 0x0000000500057308 */ /* 0x000ea20000002400 */
[----:B---3--:R-:W-:Y:S02]  /*a100*/  FSEL R10, R123, -INF , !P5 ;  /* 0xff8000007b0a7808 */ /* 0x008fe40006800000 */
[----:B-1----:R-:W-:Y:S02]  /*a110*/  FSEL R142, R9, -INF , !P1 ;  /* 0xff800000098e7808 */ /* 0x002fe40004800000 */
[-C--:B------:R-:W-:Y:S02]  /*a120*/  ISETP.GE.AND P5, PT, R4, R141.reuse, PT ;  /* 0x0000008d0400720c */ /* 0x080fe40003fa6270 */
[----:B------:R-:W-:Y:S02]  /*a130*/  ISETP.GE.AND P1, PT, R7, R141, PT ;  /* 0x0000008d0700720c */ /* 0x000fe40003f26270 */
[----:B------:R-:W-:Y:S02]  /*a140*/  FSEL R7, R3, -INF , !P5 ;  /* 0xff80000003077808 */ /* 0x000fe40006800000 */
[----:B--2---:R-:W-:Y:S01]  /*a150*/  FSEL R123, R5, -INF , !P1 ;  /* 0xff800000057b7808 */ /* 0x004fe20004800000 */
        /* <DEDUP_REMOVED lines=42> */
[----:B------:R-:W-:Y:S01]  /*a400*/  IMAD.WIDE R16, R14, 0x4, R184 ;  /* 0x000000040e107825 */ /* 0x000fe200078e02b8 */
[----:B------:R-:W2:Y:S04]  /*a410*/  LDG.E R12, desc[UR12][R18.64] ;  /* 0x0000000c120c7981 */ /* 0x000ea8000c1e1900 */
[----:B------:R-:W2:Y:S01]  /*a420*/  LDG.E R9, desc[UR12][R16.64] ;  /* 0x0000000c10097981 */ /* 0x000ea2000c1e1900 */
[----:B------:R-:W-:Y:S02]  /*a430*/  IMAD.IADD R14, R5, 0x1, -R14 ;  /* 0x00000001050e7824 */ /* 0x000fe400078e0a0e */
[----:B------:R-:W1:Y:S02]  /*a440*/  LDC.64 R4, c[0x0][0x230] ;  /* 0x00008c00ff047b82 */ /* 0x000e640000000a00 */
[----:B------:R-:W-:-:S05]  /*a450*/  IMAD R11, R14, R3, -0x80 ;  /* 0xffffff800e0b7424 */ /* 0x000fca00078e0203 */
[----:B------:R-:W-:Y:S02]  /*a460*/  SHF.R.S32.HI R3, RZ, 0x1f, R11 ;  /* 0x0000001fff037819 */ /* 0x000fe4000001140b */
[----:B--2---:R-:W-:-:S03]  /*a470*/  IADD3 R9, -R12, R9, RZ ;  /* 0x000000090c097210 */ /* 0x004fc60007ffe1ff */
[----:B------:R-:W-:Y:S01]  /*a480*/  IMAD R12, R3, R132, RZ ;  /* 0x00000084030c7224 */ /* 0x000fe200078e02ff */
[----:B------:R-:W-:-:S03]  /*a490*/  SHF.R.S32.HI R3, RZ, 0x1f, R9 ;  /* 0x0000001fff037819 */ /* 0x000fc60000011409 */
[C---:B------:R-:W-:Y:S02]  /*a4a0*/  IMAD R12, R11.reuse, R133, R12 ;  /* 0x000000850b0c7224 */ /* 0x040fe400078e020c */
[----:B------:R-:W-:-:S04]  /*a4b0*/  IMAD.WIDE.U32 R132, R11, R132, RZ ;  /* 0x000000840b847225 */ /* 0x000fc800078e00ff */
[-C--:B-1----:R-:W-:Y:S02]  /*a4c0*/  IMAD R14, R3, R4.reuse, RZ ;  /* 0x00000004030e7224 */ /* 0x082fe400078e02ff */
[----:B------:R-:W-:Y:S02]  /*a4d0*/  IMAD.IADD R133, R133, 0x1, R12 ;  /* 0x0000000185857824 */ /* 0x000fe400078e020c */
[C---:B------:R-:W-:Y:S02]  /*a4e0*/  IMAD R14, R9.reuse, R5, R14 ;  /* 0x00000005090e7224 */ /* 0x040fe400078e020e */
[----:B------:R-:W-:-:S04]  /*a4f0*/  IMAD.WIDE.U32 R4, R9, R4, R132 ;  /* 0x0000000409047225 */ /* 0x000fc800078e0084 */
[----:B------:R-:W-:Y:S01]  /*a500*/  IMAD.MOV.U32 R9, RZ, RZ, R4 ;  /* 0x000000ffff097224 */ /* 0x000fe200078e0004 */
[----:B------:R-:W-:Y:S01]  /*a510*/  IADD3 R14, R5, R14, RZ ;  /* 0x0000000e050e7210 */ /* 0x000fe20007ffe0ff */
[----:B------:R-:W-:Y:S06]  /*a520*/  BRA `(.L_x_792) ;  /* 0x0000000000087947 */ /* 0x000fec0003800000 */
.L_x_791:
[----:B------:R-:W-:-:S04]  /*a530*/  LEA R9, -R132, RZ, 0x7 ;  /* 0x000000ff84097211 */ /* 0x000fc800078e39ff */
[----:B------:R-:W-:-:S07]  /*a540*/  SHF.R.S32.HI R14, RZ, 0x1f, R9 ;  /* 0x0000001fff0e7819 */ /* 0x000fce0000011409 */
.L_x_792:
        /* <DEDUP_REMOVED lines=32> */
[----:B------:R3:W-:Y:S01]  /*a750*/  @!P2 LDGSTS.E.BYPASS.LTC128B.128 [R180+0x7000], desc[UR12][R12.64+0x80] ;  /* 0x070000800cb4afae */ /* 0x0007e2000b901d4c */
        /* <DEDUP_REMOVED lines=23> */
[----:B---3--:R-:W-:Y:S02]  /*a8d0*/  IADD3.X R12, R174, R14, R174, P1, P0 ;  /* 0x0000000eae0c7210 */ /* 0x008fe40000fe04ae */
[----:B------:R-:W-:Y:S01]  /*a8e0*/  @!P3 IADD3 R4, P0, R140, R5, RZ ;  /* 0x000000058c04b210 */ /* 0x000fe20007f1e0ff */
[----:B------:R1:W-:Y:S01]  /*a8f0*/  @P4 STS.128 [R180+0x4000], RZ ;  /* 0x004000ffb4004388 */ /* 0x0003e20000000c00 */
[----:B------:R-:W-:-:S03]  /*a900*/  @!P4 LEA R22, P1, R5, R190, 0x1 ;  /* 0x000000be0516c211 */ /* 0x000fc600078208ff */
[--C-:B------:R-:W-:Y:S01]  /*a910*/  @!P3 IMAD.X R3, R119, 0x1, R12.reuse, P0 ;  /* 0x000000017703b824 */ /* 0x100fe200000e060c */
[C---:B----4-:R-:W-:Y:S02]  /*a920*/  @!P3 LEA R20, P0, R4.reuse, UR8, 0x1 ;  /* 0x000000080414bc11 */ /* 0x050fe4000f8008ff */
        /* <DEDUP_REMOVED lines=19> */
[C---:B-----5:R-:W-:Y:S01]  /*aa60*/  @!P3 LEA R18, P0, R3.reuse, UR8, 0x1 ;  /* 0x000000080312bc11 */ /* 0x060fe2000f8008ff */
        /* <DEDUP_REMOVED lines=28> */
.L_x_794:
[----:B------:R-:W-:Y:S05]  /*ac30*/  BSYNC B0 ;  /* 0x0000000000007941 */ /* 0x000fea0003800000 */
.L_x_793:
[----:B------:R-:W0:Y:S01]  /*ac40*/  LDGDEPBAR ;  /* 0x00000000000079af */ /* 0x000e220000000000 */
[----:B------:R-:W-:-:S04]  /*ac50*/  LEA R190, P0, R9, R190, 0x1 ;  /* 0x000000be09be7211 */ /* 0x000fc800078008ff */
[----:B------:R-:W-:-:S09]  /*ac60*/  LEA.HI.X R189, R9, R189, R14, 0x1, P0 ;  /* 0x000000bd09bd7211 */ /* 0x000fd200000f0c0e */
.L_x_790:
[----:B------:R-:W-:Y:S01]  /*ac70*/  FMNMX.FTZ R3, R2, R10, !PT ;  /* 0x0000000a02037209 */ /* 0x000fe20007810000 */
        /* <DEDUP_REMOVED lines=45> */
[----:B--2---:R-:W-:Y:S02]  /*af50*/  FMNMX.FTZ R4, R154, R3, !PT ;  /* 0x000000039a047209 */ /* 0x004fe40007810000 */
        /* <DEDUP_REMOVED lines=9> */
[----:B------:R-:W-:-:S04]  /*aff0*/  FMNMX.FTZ R3, R137, R4, !PT ;  /* 0x0000000489037209 */ /* 0x000fc80007810000 */
[----:B------:R-:W-:-:S04]  /*b000*/  FMNMX.FTZ R3, R148, R3, !PT ;  /* 0x0000000394037209 */ /* 0x000fc80007810000 */
[----:B------:R-:W-:-:S04]  /*b010*/  FMNMX.FTZ R3, R138, R3, !PT ;  /* 0x000000038a037209 */ /* 0x000fc80007810000 */
[----:B------:R-:W-:-:S04]  /*b020*/  FMNMX.FTZ R4, R152, R3, !PT ;  /* 0x0000000398047209 */ /* 0x000fc80007810000 */
[----:B------:R-:W-:Y:S02]  /*b030*/  FMNMX.FTZ R3, R143, R4, !PT ;  /* 0x000000048f037209 */ /* 0x000fe40007810000 */
[----:B------:R-:W-:Y:S02]  /*b040*/  FMNMX.FTZ R4, R120, R5, !PT ;  /* 0x0000000578047209 */ /* 0x000fe40007810000 */
[----:B------:R-:W-:Y:S02]  /*b050*/  FMNMX.FTZ R12, R142, R3, !PT ;  /* 0x000000038e0c7209 */ /* 0x000fe40007810000 */
[----:B------:R-:W-:-:S03]  /*b060*/  FMNMX.FTZ R3, R127, R4, !PT ;  /* 0x000000047f037209 */ /* 0x000fc60007810000 */
[----:B------:R-:W1:Y:S01]  /*b070*/  SHFL.BFLY PT, R5, R12, 0x2, 0x1f ;  /* 0x0c401f000c057f89 */ /* 0x000e6200000e0000 */
[----:B------:R-:W-:-:S04]  /*b080*/  FMNMX.FTZ R3, R62, R3, !PT ;  /* 0x000000033e037209 */ /* 0x000fc80007810000 */
[----:B------:R-:W-:-:S04]  /*b090*/  FMNMX.FTZ R4, R122, R3, !PT ;  /* 0x000000037a047209 */ /* 0x000fc80007810000 */
[----:B------:R-:W-:-:S04]  /*b0a0*/  FMNMX.FTZ R4, R63, R4, !PT ;  /* 0x000000043f047209 */ /* 0x000fc80007810000 */
        /* <DEDUP_REMOVED lines=8> */
[----:B------:R-:W-:-:S03]  /*b130*/  FMUL.FTZ R145, R56, UR11 ;  /* 0x0000000b38917c20 */ /* 0x000fc60008410000 */
[----:B------:R-:W-:Y:S02]  /*b140*/  FSEL R203, R56, RZ, P1 ;  /* 0x000000ff38cb7208 */ /* 0x000fe40000800000 */
[----:B------:R-:W-:-:S03]  /*b150*/  FSEL R145, R145, RZ, P1 ;  /* 0x000000ff91917208 */ /* 0x000fc60000800000 */
[----:B------:R-:W-:Y:S02]  /*b160*/  FADD.FTZ R203, R2, -R203 ;  /* 0x800000cb02cb7221 */ /* 0x000fe40000010000 */
[--C-:B------:R-:W-:Y:S01]  /*b170*/  FFMA.FTZ R206, R10, UR11, -R145.reuse ;  /* 0x0000000b0ace7c23 */ /* 0x100fe20008010891 */
[--C-:B------:R-:W-:Y:S01]  /*b180*/  FFMA.FTZ R162, R8, UR11, -R145.reuse ;  /* 0x0000000b08a27c23 */ /* 0x100fe20008010891 */
[----:B------:R-:W-:Y:S01]  /*b190*/  FMUL.FTZ R203, R203, UR11 ;  /* 0x0000000bcbcb7c20 */ /* 0x000fe20008410000 */
[----:B--2---:R-:W-:Y:S01]  /*b1a0*/  FMNMX.FTZ R3, R4, R3, !PT ;  /* 0x0000000304037209 */ /* 0x004fe20007810000 */
[----:B------:R-:W1:Y:S01]  /*b1b0*/  LDSM.16.MT88.4 R8, [R168+0x9000] ;  /* 0x00900000a808783b */ /* 0x000e620000004200 */
[--C-:B------:R-:W-:Y:S01]  /*b1c0*/  FFMA.FTZ R140, R28, UR11, -R145.reuse ;  /* 0x0000000b1c8c7c23 */ /* 0x100fe20008010891 */
[--C-:B------:R-:W-:Y:S01]  /*b1d0*/  FFMA.FTZ R133, R6, UR11, -R145.reuse ;  /* 0x0000000b06857c23 */ /* 0x100fe20008010891 */
[C---:B------:R-:W-:Y:S01]  /*b1e0*/  FSETP.NEU.FTZ.AND P0, PT, R3.reuse, -INF , PT ;  /* 0xff8000000300780b */ /* 0x040fe20003f1d000 */
[C---:B------:R-:W-:Y:S01]  /*b1f0*/  FMUL.FTZ R130, R3.reuse, UR11 ;  /* 0x0000000b03827c20 */ /* 0x040fe20008410000 */
[----:B------:R-:W2:Y:S01]  /*b200*/  MUFU.EX2 R203, R203 ;  /* 0x000000cb00cb7308 */ /* 0x000ea20000000800 */
[--C-:B------:R-:W-:Y:S01]  /*b210*/  FFMA.FTZ R139, R60, UR11, -R145.reuse ;  /* 0x0000000b3c8b7c23 */ /* 0x100fe20008010891 */
[----:B------:R-:W-:Y:S01]  /*b220*/  FSEL R5, R3, RZ, P0 ;  /* 0x000000ff03057208 */ /* 0x000fe20000000000 */
[--C-:B------:R-:W-:Y:S01]  /*b230*/  FFMA.FTZ R61, R58, UR11, -R145.reuse ;  /* 0x0000000b3a3d7c23 */ /* 0x100fe20008010891 */
[----:B------:R-:W-:Y:S01]  /*b240*/  FSEL R130, R130, RZ, P0 ;  /* 0x000000ff82827208 */ /* 0x000fe20000000000 */
[--C-:B------:R-:W-:Y:S01]  /*b250*/  FFMA.FTZ R60, R66, UR11, -R145.reuse ;  /* 0x0000000b423c7c23 */ /* 0x100fe20008010891 */
[----:B------:R-:W-:Y:S01]  /*b260*/  FFMA.FTZ R2, R64, UR11, -R145 ;  /* 0x0000000b40027c23 */ /* 0x000fe20008010891 */
[----:B------:R-:W-:Y:S01]  /*b270*/  FADD.FTZ R164, R0, -R5 ;  /* 0x8000000500a47221 */ /* 0x000fe20000010000 */
[----:B------:R-:W-:Y:S01]  /*b280*/  MUFU.EX2 R206, R206 ;  /* 0x000000ce00ce7308 */ /* 0x000fe20000000800 */
[--C-:B------:R-:W-:Y:S01]  /*b290*/  FFMA.FTZ R165, R7, UR11, -R130.reuse ;  /* 0x0000000b07a57c23 */ /* 0x100fe20008010882 */
[--C-:B------:R-:W-:Y:S01]  /*b2a0*/  FFMA.FTZ R144, R33, UR11, -R130.reuse ;  /* 0x0000000b21907c23 */ /* 0x100fe20008010882 */
[----:B------:R-:W-:Y:S01]  /*b2b0*/  FMUL.FTZ R164, R164, UR11 ;  /* 0x0000000ba4a47c20 */ /* 0x000fe20008410000 */
[--C-:B------:R-:W-:Y:S01]  /*b2c0*/  FFMA.FTZ R141, R37, UR11, -R130.reuse ;  /* 0x0000000b258d7c23 */ /* 0x100fe20008010882 */
[--C-:B------:R-:W-:Y:S01]  /*b2d0*/  FFMA.FTZ R132, R29, UR11, -R130.reuse ;  /* 0x0000000b1d847c23 */ /* 0x100fe20008010882 */
[----:B------:R-:W3:Y:S01]  /*b2e0*/  LDSM.16.MT88.4 R32, [R116+0xb000] ;  /* 0x00b000007420783b */ /* 0x000ee20000004200 */
[--C-:B------:R-:W-:Y:S01]  /*b2f0*/  FFMA.FTZ R58, R65, UR11, -R130.reuse ;  /* 0x0000000b413a7c23 */ /* 0x100fe20008010882 */
[----:B------:R-:W4:Y:S01]  /*b300*/  MUFU.EX2 R162, R162 ;  /* 0x000000a200a27308 */ /* 0x000f220000000800 */
[-C--:B--2---:R-:W-:Y:S01]  /*b310*/  FMUL.FTZ R44, R72, R203.reuse ;  /* 0x000000cb482c7220 */ /* 0x084fe20000410000 */
[-C--:B------:R-:W-:Y:S01]  /*b320*/  FMUL.FTZ R45, R73, R203.reuse ;  /* 0x000000cb492d7220 */ /* 0x080fe20000410000 */
[-C--:B------:R-:W-:Y:S01]  /*b330*/  FMUL.FTZ R4, R112, R203.reuse ;  /* 0x000000cb70047220 */ /* 0x080fe20000410000 */
[-C--:B------:R-:W-:Y:S01]  /*b340*/  FMUL.FTZ R5, R113, R203.reuse ;  /* 0x000000cb71057220 */ /* 0x080fe20000410000 */
[----:B------:R-:W-:Y:S01]  /*b350*/  LDSM.16.MT88.4 R64, [R116+0x9400] ;  /* 0x009400007440783b */ /* 0x000fe20000004200 */
[-C--:B------:R-:W-:Y:S01]  /*b360*/  FMUL.FTZ R108, R108, R203.reuse ;  /* 0x000000cb6c6c7220 */ /* 0x080fe20000410000 */
[-C--:B------:R-:W-:Y:S01]  /*b370*/  FMUL.FTZ R109, R109, R203.reuse ;  /* 0x000000cb6d6d7220 */ /* 0x080fe20000410000 */
[----:B------:R-:W2:Y:S01]  /*b380*/  MUFU.EX2 R164, R164 ;  /* 0x000000a400a47308 */ /* 0x000ea20000000800 */
[--C-:B------:R-:W-:Y:S01]  /*b390*/  FFMA.FTZ R59, R59, UR11, -R130.reuse ;  /* 0x0000000b3b3b7c23 */ /* 0x100fe20008010882 */
[--C-:B------:R-:W-:Y:S01]  /*b3a0*/  FFMA.FTZ R57, R57, UR11, -R130.reuse ;  /* 0x0000000b39397c23 */ /* 0x100fe20008010882 */
[--C-:B------:R-:W-:Y:S01]  /*b3b0*/  FFMA.FTZ R0, R131, UR11, -R130.reuse ;  /* 0x0000000b83007c23 */ /* 0x100fe20008010882 */
[-C--:B------:R-:W-:Y:S01]  /*b3c0*/  FMUL.FTZ R12, R104, R203.reuse ;  /* 0x000000cb680c7220 */ /* 0x080fe20000410000 */
[-C--:B------:R-:W-:Y:S01]  /*b3d0*/  FMUL.FTZ R13, R105, R203.reuse ;  /* 0x000000cb690d7220 */ /* 0x080fe20000410000 */
[-C--:B------:R-:W-:Y:S01]  /*b3e0*/  FMUL.FTZ R100, R100, R203.reuse ;  /* 0x000000cb64647220 */ /* 0x080fe20000410000 */
[-C--:B------:R-:W-:Y:S01]  /*b3f0*/  FMUL.FTZ R101, R101, R203.reuse ;  /* 0x000000cb65657220 */ /* 0x080fe20000410000 */
[----:B------:R-:W-:Y:S01]  /*b400*/  MUFU.EX2 R140, R140 ;  /* 0x0000008c008c7308 */ /* 0x000fe20000000800 */
[----:B----4-:R-:W-:Y:S01]  /*b410*/  F2FP.F16.F32.PACK_AB R48, R162, R206 ;  /* 0x000000cea230723e */ /* 0x010fe200000000ff */
[-C--:B------:R-:W-:Y:S01]  /*b420*/  FMUL.FTZ R20, R96, R203.reuse ;  /* 0x000000cb60147220 */ /* 0x080fe20000410000 */
[-C--:B------:R-:W-:Y:S01]  /*b430*/  FMUL.FTZ R21, R97, R203.reuse ;  /* 0x000000cb61157220 */ /* 0x080fe20000410000 */
[-C--:B------:R-:W-:Y:S01]  /*b440*/  FMUL.FTZ R28, R88, R203.reuse ;  /* 0x000000cb581c7220 */ /* 0x080fe20000410000 */
[-C--:B------:R-:W-:Y:S01]  /*b450*/  FMUL.FTZ R29, R89, R203.reuse ;  /* 0x000000cb591d7220 */ /* 0x080fe20000410000 */
[-C--:B------:R-:W-:Y:S01]  /*b460*/  FMUL.FTZ R36, R80, R203.reuse ;  /* 0x000000cb50247220 */ /* 0x080fe20000410000 */
[-C--:B------:R-:W-:Y:S01]  /*b470*/  FMUL.FTZ R37, R81, R203.reuse ;  /* 0x000000cb51257220 */ /* 0x080fe20000410000 */
[----:B------:R-:W4:Y:S01]  /*b480*/  MUFU.EX2 R133, R133 ;  /* 0x0000008500857308 */ /* 0x000f220000000800 */
[-C--:B--2---:R-:W-:Y:S01]  /*b490*/  FMUL.FTZ R46, R74, R164.reuse ;  /* 0x000000a44a2e7220 */ /* 0x084fe20000410000 */
[-C--:B------:R-:W-:Y:S01]  /*b4a0*/  FMUL.FTZ R47, R75, R164.reuse ;  /* 0x000000a44b2f7220 */ /* 0x080fe20000410000 */
[-C--:B------:R-:W-:Y:S01]  /*b4b0*/  FMUL.FTZ R6, R114, R164.reuse ;  /* 0x000000a472067220 */ /* 0x080fe20000410000 */
[----:B------:R-:W2:Y:S01]  /*b4c0*/  LDSM.16.MT88.4 R72, [R168+0x9400] ;  /* 0x00940000a848783b */ /* 0x000ea20000004200 */
[-C--:B------:R-:W-:Y:S01]  /*b4d0*/  FMUL.FTZ R7, R115, R164.reuse ;  /* 0x000000a473077220 */ /* 0x080fe20000410000 */
[-C--:B------:R-:W-:Y:S01]  /*b4e0*/  FMUL.FTZ R110, R110, R164.reuse ;  /* 0x000000a46e6e7220 */ /* 0x080fe20000410000 */
[-C--:B------:R-:W-:Y:S01]  /*b4f0*/  FMUL.FTZ R111, R111, R164.reuse ;  /* 0x000000a46f6f7220 */ /* 0x080fe20000410000 */
[----:B------:R-:W-:Y:S01]  /*b500*/  MUFU.EX2 R165, R165 ;  /* 0x000000a500a57308 */ /* 0x000fe20000000800 */
[-C--:B------:R-:W-:Y:S01]  /*b510*/  FMUL.FTZ R14, R106, R164.reuse ;  /* 0x000000a46a0e7220 */ /* 0x080fe20000410000 */
[-C--:B------:R-:W-:Y:S01]  /*b520*/  FMUL.FTZ R15, R107, R164.reuse ;  /* 0x000000a46b0f7220 */ /* 0x080fe20000410000 */
[-C--:B------:R-:W-:Y:S01]  /*b530*/  FMUL.FTZ R102, R102, R164.reuse ;  /* 0x000000a466667220 */ /* 0x080fe20000410000 */
[-C--:B------:R-:W-:Y:S01]  /*b540*/  FMUL.FTZ R103, R103, R164.reuse ;  /* 0x000000a467677220 */ /* 0x080fe20000410000 */
[-C--:B------:R-:W-:Y:S01]  /*b550*/  FMUL.FTZ R22, R98, R164.reuse ;  /* 0x000000a462167220 */ /* 0x080fe20000410000 */
[-C--:B------:R-:W-:Y:S01]  /*b560*/  FMUL.FTZ R23, R99, R164.reuse ;  /* 0x000000a463177220 */ /* 0x080fe20000410000 */
[----:B------:R-:W-:Y:S01]  /*b570*/  FMUL.FTZ R30, R90, R164 ;  /* 0x000000a45a1e7220 */ /* 0x000fe20000410000 */
[----:B------:R-:W5:Y:S01]  /*b580*/  MUFU.EX2 R144, R144 ;  /* 0x0000009000907308 */ /* 0x000f620000000800 */
[----:B----4-:R-:W-:Y:S01]  /*b590*/  F2FP.F16.F32.PACK_AB R50, R133, R140 ;  /* 0x0000008c8532723e */ /* 0x010fe200000000ff */
[-C--:B------:R-:W-:Y:S01]  /*b5a0*/  FMUL.FTZ R31, R91, R164.reuse ;  /* 0x000000a45b1f7220 */ /* 0x080fe20000410000 */
[-C--:B------:R-:W-:Y:S01]  /*b5b0*/  FMUL.FTZ R38, R82, R164.reuse ;  /* 0x000000a452267220 */ /* 0x080fe20000410000 */
[-C--:B------:R-:W-:Y:S01]  /*b5c0*/  FMUL.FTZ R39, R83, R164.reuse ;  /* 0x000000a453277220 */ /* 0x080fe20000410000 */
        /* <DEDUP_REMOVED lines=11> */
[----:B------:R-:W4:Y:S01]  /*b680*/  MUFU.EX2 R132, R132 ;  /* 0x0000008400847308 */ /* 0x000f220000000800 */
[----:B-----5:R-:W-:Y:S01]  /*b690*/  F2FP.F16.F32.PACK_AB R49, R144, R165 ;  /* 0x000000a59031723e */ /* 0x020fe200000000ff */
[-C--:B------:R-:W-:Y:S01]  /*b6a0*/  FMUL.FTZ R78, R78, R164.reuse ;  /* 0x000000a44e4e7220 */ /* 0x080fe20000410000 */
[-C--:B------:R-:W-:Y:S01]  /*b6b0*/  FMUL.FTZ R79, R79, R164.reuse ;  /* 0x000000a44f4f7220 */ /* 0x080fe20000410000 */
[-C--:B------:R-:W-:Y:S01]  /*b6c0*/  FMUL.FTZ R68, R68, R203.reuse ;  /* 0x000000cb44447220 */ /* 0x080fe20000410000 */
[----:B------:R-:W-:Y:S01]  /*b6d0*/  FMUL.FTZ R69, R69, R203 ;  /* 0x000000cb45457220 */ /* 0x000fe20000410000 */
[-C--:B------:R-:W-:Y:S01]  /*b6e0*/  FMUL.FTZ R70, R70, R164.reuse ;  /* 0x000000a446467220 */ /* 0x080fe20000410000 */
[-C--:B------:R-:W-:Y:S01]  /*b6f0*/  FMUL.FTZ R71, R71, R164.reuse ;  /* 0x000000a447477220 */ /* 0x080fe20000410000 */
        /* <DEDUP_REMOVED lines=8> */
[----:B------:R-:W5:Y:S01]  /*b780*/  MUFU.EX2 R60, R60 ;  /* 0x0000003c003c7308 */ /* 0x000f620000000800 */
[----:B----4-:R-:W-:Y:S01]  /*b790*/  F2FP.F16.F32.PACK_AB R51, R132, R141 ;  /* 0x0000008d8433723e */ /* 0x010fe200000000ff */
[--C-:B------:R-:W-:Y:S01]  /*b7a0*/  FFMA.FTZ R117, R197, UR11, -R130.reuse ;  /* 0x0000000bc5757c23 */ /* 0x100fe20008010882 */
[--C-:B------:R-:W-:Y:S01]  /*b7b0*/  FFMA.FTZ R202, R198, UR11, -R145.reuse ;  /* 0x0000000bc6ca7c23 */ /* 0x100fe20008010891 */
[--C-:B------:R-:W-:Y:S01]  /*b7c0*/  FFMA.FTZ R198, R196, UR11, -R145.reuse ;  /* 0x0000000bc4c67c23 */ /* 0x100fe20008010891 */
[--C-:B------:R-:W-:Y:S01]  /*b7d0*/  FFMA.FTZ R187, R200, UR11, -R145.reuse ;  /* 0x0000000bc8bb7c23 */ /* 0x100fe20008010891 */
[--C-:B------:R-:W-:Y:S01]  /*b7e0*/  FFMA.FTZ R200, R193, UR11, -R130.reuse ;  /* 0x0000000bc1c87c23 */ /* 0x100fe20008010882 */
[--C-:B------:R-:W-:Y:S01]  /*b7f0*/  FFMA.FTZ R196, R167, UR11, -R130.reuse ;  /* 0x0000000ba7c47c23 */ /* 0x100fe20008010882 */
[C---:B-1----:R-:W-:Y:S01]  /*b800*/  HMMA.16816.F32 R4, R48.reuse, R8, R4 ;  /* 0x000000083004723c */ /* 0x042fe20000001804 */
[----:B------:R-:W-:Y:S01]  /*b810*/  MUFU.EX2 R61, R61 ;  /* 0x0000003d003d7308 */ /* 0x000fe20000000800 */
[--C-:B------:R-:W-:Y:S01]  /*b820*/  FFMA.FTZ R197, R204, UR11, -R145.reuse ;  /* 0x0000000bccc57c23 */ /* 0x100fe20008010891 */
[--C-:B------:R-:W-:Y:S01]  /*b830*/  FFMA.FTZ R193, R201, UR11, -R130.reuse ;  /* 0x0000000bc9c17c23 */ /* 0x100fe20008010882 */
[----:B------:R-:W-:Y:S01]  /*b840*/  FFMA.FTZ R167, R199, UR11, -R130 ;  /* 0x0000000bc7a77c23 */ /* 0x000fe20008010882 */
[----:B------:R-:W-:Y:S01]  /*b850*/  FFMA.FTZ R81, R191, R203, R206 ;  /* 0x000000cbbf517223 */ /* 0x000fe200000100ce */
[C---:B------:R-:W-:Y:S01]  /*b860*/  HMMA.16816.F32 R8, R48.reuse, R10, R108 ;  /* 0x0000000a3008723c */ /* 0x040fe2000000186c */
[--C-:B------:R-:W-:Y:S01]  /*b870*/  FFMA.FTZ R191, R188, UR11, -R145.reuse ;  /* 0x0000000bbcbf7c23 */ /* 0x100fe20008010891 */
[--C-:B------:R-:W-:Y:S01]  /*b880*/  FFMA.FTZ R199, R166, UR11, -R145.reuse ;  /* 0x0000000ba6c77c23 */ /* 0x100fe20008010891 */
[----:B------:R-:W-:Y:S01]  /*b890*/  MUFU.EX2 R2, R2 ;  /* 0x0000000200027308 */ /* 0x000fe20000000800 */
[--C-:B------:R-:W-:Y:S01]  /*b8a0*/  FFMA.FTZ R188, R157, UR11, -R130.reuse ;  /* 0x0000000b9dbc7c23 */ /* 0x100fe20008010882 */
[--C-:B------:R-:W-:Y:S01]  /*b8b0*/  FFMA.FTZ R160, R160, UR11, -R145.reuse ;  /* 0x0000000ba0a07c23 */ /* 0x100fe20008010891 */
[C---:B------:R-:W-:Y:S01]  /*b8c0*/  HMMA.16816.F32 R12, R48.reuse, R16, R12 ;  /* 0x00000010300c723c */ /* 0x040fe2000000180c */
[--C-:B------:R-:W-:Y:S01]  /*b8d0*/  FFMA.FTZ R158, R158, UR11, -R145.reuse ;  /* 0x0000000b9e9e7c23 */ /* 0x100fe20008010891 */
[--C-:B------:R-:W-:Y:S01]  /*b8e0*/  FFMA.FTZ R157, R159, UR11, -R130.reuse ;  /* 0x0000000b9f9d7c23 */ /* 0x100fe20008010882 */
[--C-:B------:R-:W-:Y:S01]  /*b8f0*/  FFMA.FTZ R166, R161, UR11, -R130.reuse ;  /* 0x0000000ba1a67c23 */ /* 0x100fe20008010882 */
[--C-:B------:R-:W-:Y:S01]  /*b900*/  FFMA.FTZ R163, R163, UR11, -R130.reuse ;  /* 0x0000000ba3a37c23 */ /* 0x100fe20008010882 */
[----:B------:R-:W-:Y:S01]  /*b910*/  MUFU.EX2 R59, R59 ;  /* 0x0000003b003b7308 */ /* 0x000fe20000000800 */
[C---:B------:R-:W-:Y:S01]  /*b920*/  HMMA.16816.F32 R16, R48.reuse, R18, R100 ;  /* 0x000000123010723c */ /* 0x040fe20000001864 */
[----:B------:R-:W-:Y:S01]  /*b930*/  LDSM.16.MT88.4 R108, [R168+0xa400] ;  /* 0x00a40000a86c783b */ /* 0x000fe20000004200 */
[--C-:B------:R-:W-:Y:S01]  /*b940*/  FFMA.FTZ R149, R149, UR11, -R130.reuse ;  /* 0x0000000b95957c23 */ /* 0x100fe20008010882 */
[----:B------:R-:W-:Y:S01]  /*b950*/  FFMA.FTZ R147, R147, UR11, -R130 ;  /* 0x0000000b93937c23 */ /* 0x000fe20008010882 */
[--C-:B------:R-:W-:Y:S01]  /*b960*/  FFMA.FTZ R137, R137, UR11, -R145.reuse ;  /* 0x0000000b89897c23 */ /* 0x100fe20008010891 */
[----:B------:R-:W-:Y:S01]  /*b970*/  LDSM.16.MT88.4 R100, [R116+0xa400] ;  /* 0x00a400007464783b */ /* 0x000fe20000004200 */
[C---:B------:R-:W-:Y:S01]  /*b980*/  HMMA.16816.F32 R20, R48.reuse, R24, R20 ;  /* 0x000000183014723c */ /* 0x040fe20000001814 */
[----:B------:R-:W1:Y:S01]  /*b990*/  MUFU.EX2 R58, R58 ;  /* 0x0000003a003a7308 */ /* 0x000e620000000800 */
[----:B------:R-:W-:Y:S01]  /*b9a0*/  FFMA.FTZ R148, R148, UR11, -R145 ;  /* 0x0000000b94947c23 */ /* 0x000fe20008010891 */
[----:B------:R-:W-:Y:S01]  /*b9b0*/  FADD.FTZ R81, R162, R81 ;  /* 0x00000051a2517221 */ /* 0x000fe20000010000 */
[----:B------:R-:W-:Y:S01]  /*b9c0*/  FFMA.FTZ R165, R192, R164, R165 ;  /* 0x000000a4c0a57223 */ /* 0x000fe200000100a5 */
[----:B------:R-:W-:Y:S01]  /*b9d0*/  FFMA.FTZ R138, R138, UR11, -R145 ;  /* 0x0000000b8a8a7c23 */ /* 0x000fe20008010891 */
[C---:B---3--:R-:W-:Y:S01]  /*b9e0*/  HMMA.16816.F32 R28, R48.reuse, R32, R28 ;  /* 0x00000020301c723c */ /* 0x048fe2000000181c */
[----:B------:R-:W-:Y:S01]  /*b9f0*/  FADD.FTZ R140, R140, R81 ;  /* 0x000000518c8c7221 */ /* 0x000fe20000010000 */
[----:B------:R-:W-:Y:S01]  /*ba00*/  FADD.FTZ R144, R144, R165 ;  /* 0x000000a590907221 */ /* 0x000fe20000010000 */
[----:B------:R-:W-:Y:S01]  /*ba10*/  MUFU.EX2 R57, R57 ;  /* 0x0000003900397308 */ /* 0x000fe20000000800 */
[--C-:B------:R-:W-:Y:S01]  /*ba20*/  FFMA.FTZ R143, R143, UR11, -R145.reuse ;  /* 0x0000000b8f8f7c23 */ /* 0x100fe20008010891 */
[----:B------:R-:W-:Y:S01]  /*ba30*/  FADD.FTZ R140, R133, R140 ;  /* 0x0000008c858c7221 */ /* 0x000fe20000010000 */
[----:B------:R-:W-:Y:S01]  /*ba40*/  HMMA.16816.F32 R36, R48, R40, R36 ;  /* 0x000000283024723c */ /* 0x000fe20000001824 */
[----:B------:R-:W-:Y:S01]  /*ba50*/  FADD.FTZ R141, R141, R144 ;  /* 0x000000908d8d7221 */ /* 0x000fe20000010000 */
[--C-:B------:R-:W-:Y:S01]  /*ba60*/  FFMA.FTZ R142, R142, UR11, -R145.reuse ;  /* 0x0000000b8e8e7c23 */ /* 0x100fe20008010891 */
[----:B------:R-:W-:-:S02]  /*ba70*/  FFMA.FTZ R152, R152, UR11, -R145 ;  /* 0x0000000b98987c23 */ /* 0x000fc40008010891 */
[----:B------:R-:W3:Y:S01]  /*ba80*/  MUFU.EX2 R0, R0 ;  /* 0x0000000000007308 */ /* 0x000ee20000000800 */
[----:B------:R-:W-:Y:S01]  /*ba90*/  HMMA.16816.F32 R24, R48, R26, R92 ;  /* 0x0000001a3018723c */ /* 0x000fe2000000185c */
[----:B------:R-:W-:Y:S01]  /*baa0*/  LDSM.16.MT88.4 R92, [R168+0xc400] ;  /* 0x00c40000a85c783b */ /* 0x000fe20000004200 */
[----:B------:R-:W-:-:S04]  /*bab0*/  FADD.FTZ R132, R132, R141 ;  /* 0x0000008d84847221 */ /* 0x000fc80000010000 */
[C---:B------:R-:W-:Y:S01]  /*bac0*/  HMMA.16816.F32 R32, R48.reuse, R34, R84 ;  /* 0x000000223020723c */ /* 0x040fe20000001854 */
[----:B------:R-:W-:Y:S01]  /*bad0*/  MUFU.EX2 R136, R136 ;  /* 0x0000008800887308 */ /* 0x000fe20000000800 */
[----:B------:R-:W-:Y:S04]  /*bae0*/  LDSM.16.MT88.4 R84, [R116+0xc400] ;  /* 0x00c400007454783b */ /* 0x000fe80000004200 */
[C---:B------:R-:W-:Y:S01]  /*baf0*/  HMMA.16816.F32 R40, R48.reuse, R42, R76 ;  /* 0x0000002a3028723c */ /* 0x040fe2000000184c */
[----:B------:R-:W-:Y:S02]  /*bb00*/  LDSM.16.MT88.4 R76, [R116+0xa000] ;  /* 0x00a00000744c783b */ /* 0x000fe40000004200 */
[----:B------:R-:W4:Y:S03]  /*bb10*/  MUFU.EX2 R131, R131 ;  /* 0x0000008300837308 */ /* 0x000f260000000800 */
[C---:B------:R-:W-:Y:S05]  /*bb20*/  HMMA.16816.F32 R44, R48.reuse, R52, R44 ;  /* 0x00000034302c723c */ /* 0x040fea000000182c */
[----:B------:R-:W-:Y:S01]  /*bb30*/  MUFU.EX2 R126, R126 ;  /* 0x0000007e007e7308 */ /* 0x000fe20000000800 */
[----:B------:R-:W-:Y:S01]  /*bb40*/  HMMA.16816.F32 R48, R48, R54, R68 ;  /* 0x000000363030723c */ /* 0x000fe20000001844 */
[----:B-----5:R-:W-:Y:S01]  /*bb50*/  F2FP.F16.F32.PACK_AB R52, R60, R139 ;  /* 0x0000008b3c34723e */ /* 0x020fe200000000ff */
[----:B------:R-:W5:Y:S01]  /*bb60*/  LDSM.16.MT88.4 R68, [R116+0xb400] ;  /* 0x00b400007444783b */ /* 0x000f620000004200 */
[----:B-1----:R-:W-:Y:S01]  /*bb70*/  F2FP.F16.F32.PACK_AB R53, R58, R59 ;  /* 0x0000003b3a35723e */ /* 0x002fe200000000ff */
[----:B------:R-:W-:Y:S01]  /*bb80*/  FADD.FTZ R139, R139, R140 ;  /* 0x0000008c8b8b7221 */ /* 0x000fe20000010000 */
[----:B------:R-:W-:-:S02]  /*bb90*/  FADD.FTZ R59, R59, R132 ;  /* 0x000000843b3b7221 */ /* 0x000fc40000010000 */
[----:B------:R-:W-:Y:S01]  /*bba0*/  F2FP.F16.F32.PACK_AB R54, R2, R61 ;  /* 0x0000003d0236723e */ /* 0x000fe200000000ff */
[----:B------:R-:W-:Y:S01]  /*bbb0*/  MUFU.EX2 R119, R119 ;  /* 0x0000007700777308 */ /* 0x000fe20000000800 */
[----:B---3--:R-:W-:Y:S01]  /*bbc0*/  F2FP.F16.F32.PACK_AB R55, R0, R57 ;  /* 0x000000390037723e */ /* 0x008fe200000000ff */
[----:B------:R-:W-:Y:S01]  /*bbd0*/  FADD.FTZ R60, R60, R139 ;  /* 0x0000008b3c3c7221 */ /* 0x000fe20000010000 */
[----:B------:R-:W-:-:S04]  /*bbe0*/  FADD.FTZ R58, R58, R59 ;  /* 0x0000003b3a3a7221 */ /* 0x000fc80000010000 */
[----:B------:R-:W-:Y:S01]  /*bbf0*/  FADD.FTZ R57, R57, R58 ;  /* 0x0000003a39397221 */ /* 0x000fe20000010000 */
[----:B--2---:R-:W-:Y:S01]  /*bc00*/  HMMA.16816.F32 R4, R52, R72, R4 ;  /* 0x000000483404723c */ /* 0x004fe20000001804 */
[----:B------:R-:W-:Y:S02]  /*bc10*/  MUFU.EX2 R129, R129 ;  /* 0x0000008100817308 */ /* 0x000fe40000000800 */
[----:B------:R-:W-:-:S03]  /*bc20*/  FADD.FTZ R0, R0, R57 ;  /* 0x0000003900007221 */ /* 0x000fc60000010000 */
[C---:B------:R-:W-:Y:S01]  /*bc30*/  HMMA.16816.F32 R8, R52.reuse, R74, R8 ;  /* 0x0000004a3408723c */ /* 0x040fe20000001808 */
[----:B------:R-:W1:Y:S02]  /*bc40*/  LDSM.16.MT88.4 R72, [R168+0xb400] ;  /* 0x00b40000a848783b */ /* 0x000e640000004200 */
[----:B------:R-:W2:Y:S03]  /*bc50*/  MUFU.EX2 R128, R128 ;  /* 0x0000008000807308 */ /* 0x000ea60000000800 */
[C---:B------:R-:W-:Y:S05]  /*bc60*/  HMMA.16816.F32 R12, R52.reuse, R64, R12 ;  /* 0x00000040340c723c */ /* 0x040fea000000180c */
[----:B------:R-:W-:Y:S01]  /*bc70*/  MUFU.EX2 R124, R124 ;  /* 0x0000007c007c7308 */ /* 0x000fe20000000800 */
[C---:B------:R-:W-:Y:S01]  /*bc80*/  HMMA.16816.F32 R16, R52.reuse, R66, R16 ;  /* 0x000000423410723c */ /* 0x040fe20000001810 */
[----:B------:R-:W3:Y:S06]  /*bc90*/  LDSM.16.MT88.4 R64, [R168+0xd400] ;  /* 0x00d40000a840783b */ /* 0x000eec0000004200 */
[----:B------:R-:W2:Y:S01]  /*bca0*/  MUFU.EX2 R117, R117 ;  /* 0x0000007500757308 */ /* 0x000ea20000000800 */
[C---:B-----5:R-:W-:Y:S06]  /*bcb0*/  HMMA.16816.F32 R28, R52.reuse, R68, R28 ;  /* 0x00000044341c723c */ /* 0x060fec000000181c */
[C---:B------:R-:W-:Y:S01]  /*bcc0*/  HMMA.16816.F32 R32, R52.reuse, R70, R32 ;  /* 0x000000463420723c */ /* 0x040fe20000001820 */
[----:B------:R-:W-:Y:S01]  /*bcd0*/  LDSM.16.MT88.4 R68, [R168+0x9800] ;  /* 0x00980000a844783b */ /* 0x000fe20000004200 */
[----:B------:R-:W-:Y:S08]  /*bce0*/  MUFU.EX2 R202, R202 ;  /* 0x000000ca00ca7308 */ /* 0x000ff00000000800 */
[----:B------:R-:W5:Y:S01]  /*bcf0*/  MUFU.EX2 R197, R197 ;  /* 0x000000c500c57308 */ /* 0x000f620000000800 */
[C---:B-1----:R-:W-:Y:S07]  /*bd00*/  HMMA.16816.F32 R20, R52.reuse, R72, R20 ;  /* 0x000000483414723c */ /* 0x042fee0000001814 */
[----:B------:R-:W-:Y:S01]  /*bd10*/  MUFU.EX2 R198, R198 ;  /* 0x000000c600c67308 */ /* 0x000fe20000000800 */
[C---:B------:R-:W-:Y:S01]  /*bd20*/  HMMA.16816.F32 R24, R52.reuse, R74, R24 ;  /* 0x0000004a3418723c */ /* 0x040fe20000001818 */
[----:B------:R-:W1:Y:S06]  /*bd30*/  LDSM.16.MT88.4 R72, [R116+0xd400] ;  /* 0x00d400007448783b */ /* 0x000e6c0000004200 */
[----:B------:R-:W-:Y:S01]  /*bd40*/  MUFU.EX2 R187, R187 ;  /* 0x000000bb00bb7308 */ /* 0x000fe20000000800 */
[C---:B---3--:R-:W-:Y:S06]  /*bd50*/  HMMA.16816.F32 R36, R52.reuse, R64, R36 ;  /* 0x000000403424723c */ /* 0x048fec0000001824 */
[C---:B------:R-:W-:Y:S01]  /*bd60*/  HMMA.16816.F32 R40, R52.reuse, R66, R40 ;  /* 0x000000423428723c */ /* 0x040fe20000001828 */
[----:B------:R-:W3:Y:S01]  /*bd70*/  LDSM.16.MT88.4 R64, [R116+0x9800] ;  /* 0x009800007440783b */ /* 0x000ee20000004200 */
[----:B------:R-:W-:Y:S08]  /*bd80*/  MUFU.EX2 R200, R200 ;  /* 0x000000c800c87308 */ /* 0x000ff00000000800 */
[----:B------:R-:W5:Y:S08]  /*bd90*/  MUFU.EX2 R193, R193 ;  /* 0x000000c100c17308 */ /* 0x000f700000000800 */
[----:B------:R-:W-:Y:S08]  /*bda0*/  MUFU.EX2 R196, R196 ;  /* 0x000000c400c47308 */ /* 0x000ff00000000800 */
[----:B------:R-:W5:Y:S01]  /*bdb0*/  MUFU.EX2 R167, R167 ;  /* 0x000000a700a77308 */ /* 0x000f620000000800 */
[C---:B-1----:R-:W-:Y:S07]  /*bdc0*/  HMMA.16816.F32 R44, R52.reuse, R72, R44 ;  /* 0x00000048342c723c */ /* 0x042fee000000182c */
[----:B------:R-:W-:Y:S01]  /*bdd0*/  MUFU.EX2 R160, R160 ;  /* 0x000000a000a07308 */ /* 0x000fe20000000800 */
[----:B------:R-:W-:Y:S01]  /*bde0*/  HMMA.16816.F32 R48, R52, R74, R48 ;  /* 0x0000004a3430723c */ /* 0x000fe20000001830 */
[----:B------:R-:W1:Y:S06]  /*bdf0*/  LDSM.16.MT88.4 R72, [R168+0xb800] ;  /* 0x00b80000a848783b */ /* 0x000e6c0000004200 */
[----:B----4-:R-:W-:Y:S01]  /*be00*/  F2FP.F16.F32.PACK_AB R52, R131, R136 ;  /* 0x000000888334723e */ /* 0x010fe200000000ff */
[----:B------:R-:W4:Y:S01]  /*be10*/  MUFU.EX2 R191, R191 ;  /* 0x000000bf00bf7308 */ /* 0x000f220000000800 */
[----:B--2---:R-:W-:-:S02]  /*be20*/  F2FP.F16.F32.PACK_AB R53, R128, R129 ;  /* 0x000000818035723e */ /* 0x004fc400000000ff */
[----:B------:R-:W-:Y:S02]  /*be30*/  F2FP.F16.F32.PACK_AB R54, R119, R126 ;  /* 0x0000007e7736723e */ /* 0x000fe400000000ff */
[----:B------:R-:W-:-:S03]  /*be40*/  F2FP.F16.F32.PACK_AB R55, R117, R124 ;  /* 0x0000007c7537723e */ /* 0x000fc600000000ff */
[----:B------:R-:W-:Y:S04]  /*be50*/  MUFU.EX2 R158, R158 ;  /* 0x0000009e009e7308 */ /* 0x000fe80000000800 */
[C---:B---3--:R-:W-:Y:S04]  /*be60*/  HMMA.16816.F32 R12, R52.reuse, R64, R12 ;  /* 0x00000040340c723c */ /* 0x048fe8000000180c */
[----:B------:R-:W-:Y:S02]  /*be70*/  MUFU.EX2 R199, R199 ;  /* 0x000000c700c77308 */ /* 0x000fe40000000800 */
[C---:B------:R-:W-:Y:S01]  /*be80*/  HMMA.16816.F32 R16, R52.reuse, R66, R16 ;  /* 0x000000423410723c */ /* 0x040fe20000001810 */
[----:B------:R-:W2:Y:S05]  /*be90*/  LDSM.16.MT88.4 R64, [R116+0xd800] ;  /* 0x00d800007440783b */ /* 0x000eaa0000004200 */
[C---:B------:R-:W-:Y:S01]  /*bea0*/  HMMA.16816.F32 R4, R52.reuse, R68, R4 ;  /* 0x000000443404723c */ /* 0x040fe20000001804 */
[----:B------:R-:W-:Y:S05]  /*beb0*/  MUFU.EX2 R188, R188 ;  /* 0x000000bc00bc7308 */ /* 0x000fea0000000800 */
[C---:B------:R-:W-:Y:S01]  /*bec0*/  HMMA.16816.F32 R8, R52.reuse, R70, R8 ;  /* 0x000000463408723c */ /* 0x040fe20000001808 */
[----:B------:R-:W3:Y:S02]  /*bed0*/  LDSM.16.MT88.4 R68, [R116+0xb800] ;  /* 0x00b800007444783b */ /* 0x000ee40000004200 */
[----:B------:R-:W4:Y:S03]  /*bee0*/  MUFU.EX2 R159, R163 ;  /* 0x000000a3009f7308 */ /* 0x000f260000000800 */
[C---:B-1----:R-:W-:Y:S05]  /*bef0*/  HMMA.16816.F32 R20, R52.reuse, R72, R20 ;  /* 0x000000483414723c */ /* 0x042fea0000001814 */
[----:B------:R-:W-:Y:S01]  /*bf00*/  MUFU.EX2 R157, R157 ;  /* 0x0000009d009d7308 */ /* 0x000fe20000000800 */
[C---:B------:R-:W-:Y:S01]  /*bf10*/  HMMA.16816.F32 R24, R52.reuse, R74, R24 ;  /* 0x0000004a3418723c */ /* 0x040fe20000001818 */
[----:B------:R-:W1:Y:S06]  /*bf20*/  LDSM.16.MT88.4 R72, [R168+0xd800] ;  /* 0x00d80000a848783b */ /* 0x000e6c0000004200 */
[----:B------:R-:W4:Y:S08]  /*bf30*/  MUFU.EX2 R166, R166 ;  /* 0x000000a600a67308 */ /* 0x000f300000000800 */
[----:B------:R-:W-:Y:S01]  /*bf40*/  MUFU.EX2 R149, R149 ;  /* 0x0000009500957308 */ /* 0x000fe20000000800 */
[C---:B--2---:R-:W-:Y:S06]  /*bf50*/  HMMA.16816.F32 R44, R52.reuse, R64, R44 ;  /* 0x00000040342c723c */ /* 0x044fec000000182c */
[C---:B------:R-:W-:Y:S01]  /*bf60*/  HMMA.16816.F32 R48, R52.reuse, R66, R48 ;  /* 0x000000423430723c */ /* 0x040fe20000001830 */
[----:B------:R-:W2:Y:S01]  /*bf70*/  LDSM.16.MT88.4 R64, [R116+0x9c00] ;  /* 0x009c00007440783b */ /* 0x000ea20000004200 */
[----:B------:R-:W-:Y:S04]  /*bf80*/  MUFU.EX2 R138, R138 ;  /* 0x0000008a008a7308 */ /* 0x000fe80000000800 */
[C---:B---3--:R-:W-:Y:S04]  /*bf90*/  HMMA.16816.F32 R28, R52.reuse, R68, R28 ;  /* 0x00000044341c723c */ /* 0x048fe8000000181c */
[----:B------:R-:W-:Y:S02]  /*bfa0*/  MUFU.EX2 R143, R143 ;  /* 0x0000008f008f7308 */ /* 0x000fe40000000800 */
[C---:B------:R-:W-:Y:S01]  /*bfb0*/  HMMA.16816.F32 R32, R52.reuse, R70, R32 ;  /* 0x000000463420723c */ /* 0x040fe20000001820 */
[----:B------:R-:W3:Y:S05]  /*bfc0*/  LDSM.16.MT88.4 R68, [R168+0x9c00] ;  /* 0x009c0000a844783b */ /* 0x000eea0000004200 */
[C---:B-1----:R-:W-:Y:S01]  /*bfd0*/  HMMA.16816.F32 R36, R52.reuse, R72, R36 ;  /* 0x000000483424723c */ /* 0x042fe20000001824 */
[----:B------:R-:W-:Y:S05]  /*bfe0*/  MUFU.EX2 R142, R142 ;  /* 0x0000008e008e7308 */ /* 0x000fea0000000800 */
[----:B------:R-:W-:Y:S01]  /*bff0*/  HMMA.16816.F32 R40, R52, R74, R40 ;  /* 0x0000004a3428723c */ /* 0x000fe20000001828 */
[----:B------:R-:W1:Y:S06]  /*c000*/  LDSM.16.MT88.4 R72, [R168+0xbc00] ;  /* 0x00bc0000a848783b */ /* 0x000e6c0000004200 */
[----:B-----5:R-:W-:-:S02]  /*c010*/  F2FP.F16.F32.PACK_AB R52, R197, R202 ;  /* 0x000000cac534723e */ /* 0x020fc400000000ff */
[----:B------:R-:W-:Y:S02]  /*c020*/  F2FP.F16.F32.PACK_AB R53, R193, R200 ;  /* 0x000000c8c135723e */ /* 0x000fe400000000ff */
[----:B------:R-:W-:Y:S02]  /*c030*/  F2FP.F16.F32.PACK_AB R54, R187, R198 ;  /* 0x000000c6bb36723e */ /* 0x000fe400000000ff */
[----:B------:R-:W-:-:S07]  /*c040*/  F2FP.F16.F32.PACK_AB R55, R167, R196 ;  /* 0x000000c4a737723e */ /* 0x000fce00000000ff */
[C---:B--2---:R-:W-:Y:S06]  /*c050*/  HMMA.16816.F32 R12, R52.reuse, R64, R12 ;  /* 0x00000040340c723c */ /* 0x044fec000000180c */
[C---:B------:R-:W-:Y:S01]  /*c060*/  HMMA.16816.F32 R16, R52.reuse, R66, R16 ;  /* 0x000000423410723c */ /* 0x040fe20000001810 */
[----:B------:R-:W2:Y:S05]  /*c070*/  LDSM.16.MT88.4 R64, [R168+0xdc00] ;  /* 0x00dc0000a840783b */ /* 0x000eaa0000004200 */
[C---:B---3--:R-:W-:Y:S06]  /*c080*/  HMMA.16816.F32 R4, R52.reuse, R68, R4 ;  /* 0x000000443404723c */ /* 0x048fec0000001804 */
[C---:B------:R-:W-:Y:S01]  /*c090*/  HMMA.16816.F32 R8, R52.reuse, R70, R8 ;  /* 0x000000463408723c */ /* 0x040fe20000001808 */
[----:B------:R-:W3:Y:S05]  /*c0a0*/  LDSM.16.MT88.4 R68, [R116+0xbc00] ;  /* 0x00bc00007444783b */ /* 0x000eea0000004200 */
[C---:B-1----:R-:W-:Y:S06]  /*c0b0*/  HMMA.16816.F32 R20, R52.reuse, R72, R20 ;  /* 0x000000483414723c */ /* 0x042fec0000001814 */
[C---:B------:R-:W-:Y:S01]  /*c0c0*/  HMMA.16816.F32 R24, R52.reuse, R74, R24 ;  /* 0x0000004a3418723c */ /* 0x040fe20000001818 */
[----:B------:R-:W1:Y:S05]  /*c0d0*/  LDSM.16.MT88.4 R72, [R168+0xa000] ;  /* 0x00a00000a848783b */ /* 0x000e6a0000004200 */
[C---:B--2---:R-:W-:Y:S06]  /*c0e0*/  HMMA.16816.F32 R36, R52.reuse, R64, R36 ;  /* 0x000000403424723c */ /* 0x044fec0000001824 */
[C---:B------:R-:W-:Y:S01]  /*c0f0*/  HMMA.16816.F32 R40, R52.reuse, R66, R40 ;  /* 0x000000423428723c */ /* 0x040fe20000001828 */
[----:B------:R-:W2:Y:S05]  /*c100*/  LDSM.16.MT88.4 R64, [R116+0xdc00] ;  /* 0x00dc00007440783b */ /* 0x000eaa0000004200 */
[C---:B---3--:R-:W-:Y:S06]  /*c110*/  HMMA.16816.F32 R28, R52.reuse, R68, R28 ;  /* 0x00000044341c723c */ /* 0x048fec000000181c */
[----:B------:R-:W-:Y:S01]  /*c120*/  HMMA.16816.F32 R32, R52, R70, R32 ;  /* 0x000000463420723c */ /* 0x000fe20000001820 */
[----:B----4-:R-:W-:-:S02]  /*c130*/  F2FP.F16.F32.PACK_AB R68, R191, R160 ;  /* 0x000000a0bf44723e */ /* 0x010fc400000000ff */
[----:B------:R-:W-:-:S04]  /*c140*/  F2FP.F16.F32.PACK_AB R69, R159, R188 ;  /* 0x000000bc9f45723e */ /* 0x000fc800000000ff */
[----:B------:R-:W-:Y:S02]  /*c150*/  F2FP.F16.F32.PACK_AB R70, R199, R158 ;  /* 0x0000009ec746723e */ /* 0x000fe400000000ff */
[----:B------:R-:W-:-:S07]  /*c160*/  F2FP.F16.F32.PACK_AB R71, R166, R157 ;  /* 0x0000009da647723e */ /* 0x000fce00000000ff */
[C---:B-1----:R-:W-:Y:S01]  /*c170*/  HMMA.16816.F32 R112, R68.reuse, R72, R4 ;  /* 0x000000484470723c */ /* 0x042fe20000001804 */
[----:B------:R-:W1:Y:S05]  /*c180*/  LDSM.16.MT88.4 R4, [R168+0xe000] ;  /* 0x00e00000a804783b */ /* 0x000e6a0000004200 */
[C---:B------:R-:W-:Y:S06]  /*c190*/  HMMA.16816.F32 R8, R68.reuse, R74, R8 ;  /* 0x0000004a4408723c */ /* 0x040fec0000001808 */
[----:B------:R-:W-:Y:S06]  /*c1a0*/  HMMA.16816.F32 R12, R68, R76, R12 ;  /* 0x0000004c440c723c */ /* 0x000fec000000180c */
[C---:B--2---:R-:W-:Y:S06]  /*c1b0*/  HMMA.16816.F32 R44, R52.reuse, R64, R44 ;  /* 0x00000040342c723c */ /* 0x044fec000000182c */
[----:B------:R-:W-:Y:S01]  /*c1c0*/  HMMA.16816.F32 R48, R52, R66, R48 ;  /* 0x000000423430723c */ /* 0x000fe20000001830 */
[----:B------:R-:W2:Y:S04]  /*c1d0*/  LDSM.16.MT88.4 R52, [R116+0xc000] ;  /* 0x00c000007434783b */ /* 0x000ea80000004200 */
[----:B------:R-:W3:Y:S01]  /*c1e0*/  LDSM.16.MT88.4 R64, [R168+0xc000] ;  /* 0x00c00000a840783b */ /* 0x000ee20000004200 */
[C---:B------:R-:W-:Y:S03]  /*c1f0*/  HMMA.16816.F32 R16, R68.reuse, R78, R16 ;  /* 0x0000004e4410723c */ /* 0x040fe60000001810 */
[----:B------:R-:W-:Y:S03]  /*c200*/  LDSM.16.MT88.4 R76, [R168+0xe400] ;  /* 0x00e40000a84c783b */ /* 0x000fe60000004200 */
[C---:B-1----:R-:W-:Y:S06]  /*c210*/  HMMA.16816.F32 R36, R68.reuse, R4, R36 ;  /* 0x000000044424723c */ /* 0x042fec0000001824 */
[C---:B------:R-:W-:Y:S06]  /*c220*/  HMMA.16816.F32 R40, R68.reuse, R6, R40 ;  /* 0x000000064428723c */ /* 0x040fec0000001828 */
[C---:B--2---:R-:W-:Y:S06]  /*c230*/  HMMA.16816.F32 R28, R68.reuse, R52, R28 ;  /* 0x00000034441c723c */ /* 0x044fec000000181c */
[C---:B------:R-:W-:Y:S01]  /*c240*/  HMMA.16816.F32 R32, R68.reuse, R54, R32 ;  /* 0x000000364420723c */ /* 0x040fe20000001820 */
[----:B------:R-:W1:Y:S05]  /*c250*/  LDSM.16.MT88.4 R52, [R116+0xe000] ;  /* 0x00e000007434783b */ /* 0x000e6a0000004200 */
[C---:B---3--:R-:W-:Y:S06]  /*c260*/  HMMA.16816.F32 R20, R68.reuse, R64, R20 ;  /* 0x000000404414723c */ /* 0x048fec0000001814 */
[----:B------:R-:W-:Y:S01]  /*c270*/  HMMA.16816.F32 R24, R68, R66, R24 ;  /* 0x000000424418723c */ /* 0x000fe20000001818 */
[--C-:B------:R-:W-:Y:S01]  /*c280*/  FFMA.FTZ R64, R153, UR11, -R145.reuse ;  /* 0x0000000b99407c23 */ /* 0x100fe20008010891 */
[----:B------:R-:W-:-:S05]  /*c290*/  FFMA.FTZ R65, R156, UR11, -R145 ;  /* 0x0000000b9c417c23 */ /* 0x000fca0008010891 */
[--C-:B------:R-:W-:Y:S01]  /*c2a0*/  FFMA.FTZ R66, R150, UR11, -R145.reuse ;  /* 0x0000000b96427c23 */ /* 0x100fe20008010891 */
[----:B------:R-:W-:Y:S01]  /*c2b0*/  FFMA.FTZ R67, R154, UR11, -R145 ;  /* 0x0000000b9a437c23 */ /* 0x000fe20008010891 */
[----:B------:R-:W-:Y:S08]  /*c2c0*/  MUFU.EX2 R64, R64 ;  /* 0x0000004000407308 */ /* 0x000ff00000000800 */
[----:B------:R-:W-:Y:S08]  /*c2d0*/  MUFU.EX2 R66, R66 ;  /* 0x0000004200427308 */ /* 0x000ff00000000800 */
[----:B------:R-:W2:Y:S01]  /*c2e0*/  MUFU.EX2 R67, R67 ;  /* 0x0000004300437308 */ /* 0x000ea20000000800 */
[C---:B-1----:R-:W-:Y:S07]  /*c2f0*/  HMMA.16816.F32 R44, R68.reuse, R52, R44 ;  /* 0x00000034442c723c */ /* 0x042fee000000182c */
[----:B------:R-:W1:Y:S01]  /*c300*/  MUFU.EX2 R65, R65 ;  /* 0x0000004100417308 */ /* 0x000e620000000800 */
[----:B------:R-:W-:Y:S01]  /*c310*/  HMMA.16816.F32 R68, R68, R54, R48 ;  /* 0x000000364444723c */ /* 0x000fe20000001830 */
[----:B------:R-:W-:-:S06]  /*c320*/  FFMA.FTZ R52, R155, UR11, -R130 ;  /* 0x0000000b9b347c23 */ /* 0x000fcc0008010882 */
[----:B------:R-:W-:Y:S01]  /*c330*/  MUFU.EX2 R48, R147 ;  /* 0x0000009300307308 */ /* 0x000fe20000000800 */
[----:B------:R-:W-:Y:S01]  /*c340*/  FFMA.FTZ R49, R151, UR11, -R130 ;  /* 0x0000000b97317c23 */ /* 0x000fe20008010882 */
[----:B--2---:R-:W-:Y:S01]  /*c350*/  F2FP.F16.F32.PACK_AB R4, R67, R66 ;  /* 0x000000424304723e */ /* 0x004fe200000000ff */
[--C-:B------:R-:W-:Y:S01]  /*c360*/  FFMA.FTZ R50, R135, UR11, -R145.reuse ;  /* 0x0000000b87327c23 */ /* 0x100fe20008010891 */
[----:B------:R-:W-:-:S04]  /*c370*/  FFMA.FTZ R51, R146, UR11, -R145 ;  /* 0x0000000b92337c23 */ /* 0x000fc80008010891 */
[----:B------:R-:W2:Y:S01]  /*c380*/  MUFU.EX2 R52, R52 ;  /* 0x0000003400347308 */ /* 0x000ea20000000800 */
[----:B-1----:R-:W-:-:S07]  /*c390*/  F2FP.F16.F32.PACK_AB R6, R65, R64 ;  /* 0x000000404106723e */ /* 0x002fce00000000ff */
[----:B------:R-:W1:Y:S08]  /*c3a0*/  MUFU.EX2 R49, R49 ;  /* 0x0000003100317308 */ /* 0x000e700000000800 */
[----:B------:R-:W-:Y:S01]  /*c3b0*/  MUFU.EX2 R50, R50 ;  /* 0x0000003200327308 */ /* 0x000fe20000000800 */
[----:B--2---:R-:W-:-:S07]  /*c3c0*/  F2FP.F16.F32.PACK_AB R5, R52, R149 ;  /* 0x000000953405723e */ /* 0x004fce00000000ff */
[----:B------:R-:W2:Y:S01]  /*c3d0*/  MUFU.EX2 R51, R51 ;  /* 0x0000003300337308 */ /* 0x000ea20000000800 */
[----:B-1----:R-:W-:-:S07]  /*c3e0*/  F2FP.F16.F32.PACK_AB R7, R49, R48 ;  /* 0x000000303107723e */ /* 0x002fce00000000ff */
[C---:B------:R-:W-:Y:S06]  /*c3f0*/  HMMA.16816.F32 R112, R4.reuse, R108, R112 ;  /* 0x0000006c0470723c */ /* 0x040fec0000001870 */
[C---:B------:R-:W-:Y:S01]  /*c400*/  HMMA.16816.F32 R108, R4.reuse, R110, R8 ;  /* 0x0000006e046c723c */ /* 0x040fe20000001808 */
[----:B------:R-:W1:Y:S05]  /*c410*/  LDSM.16.MT88.4 R8, [R116+0xe400] ;  /* 0x00e400007408783b */ /* 0x000e6a0000004200 */
        /* <DEDUP_REMOVED lines=12> */
[--C-:B------:R-:W-:Y:S01]  /*c4e0*/  FFMA.FTZ R34, R62, UR11, -R130.reuse ;  /* 0x0000000b3e227c23 */ /* 0x100fe20008010882 */
[----:B------:R-:W-:Y:S01]  /*c4f0*/  MUFU.EX2 R30, R30 ;  /* 0x0000001e001e7308 */ /* 0x000fe20000000800 */
[C---:B------:R-:W-:Y:S01]  /*c500*/  HMMA.16816.F32 R100, R4.reuse, R102, R16 ;  /* 0x000000660464723c */ /* 0x040fe20000001810 */
[----:B------:R-:W4:Y:S05]  /*c510*/  LDSM.16.MT88.4 R16, [R168+0xc800] ;  /* 0x00c80000a810783b */ /* 0x000f2a0000004200 */
[C---:B------:R-:W-:Y:S01]  /*c520*/  HMMA.16816.F32 R80, R4.reuse, R76, R36 ;  /* 0x0000004c0450723c */ /* 0x040fe20000001824 */
[----:B------:R-:W5:Y:S05]  /*c530*/  MUFU.EX2 R33, R33 ;  /* 0x0000002100217308 */ /* 0x000f6a0000000800 */
[C---:B------:R-:W-:Y:S01]  /*c540*/  HMMA.16816.F32 R92, R4.reuse, R94, R24 ;  /* 0x0000005e045c723c */ /* 0x040fe20000001818 */
[----:B------:R-:W-:Y:S01]  /*c550*/  LDSM.16.MT88.4 R24, [R168+0xa800] ;  /* 0x00a80000a818783b */ /* 0x000fe20000004200 */
[--C-:B------:R-:W-:Y:S01]  /*c560*/  FFMA.FTZ R37, R122, UR11, -R130.reuse ;  /* 0x0000000b7a257c23 */ /* 0x100fe20008010882 */
[----:B------:R-:W-:Y:S01]  /*c570*/  MUFU.EX2 R31, R31 ;  /* 0x0000001f001f7308 */ /* 0x000fe20000000800 */
[--C-:B------:R-:W-:Y:S01]  /*c580*/  FFMA.FTZ R36, R63, UR11, -R130.reuse ;  /* 0x0000000b3f247c23 */ /* 0x100fe20008010882 */
[----:B------:R-:W-:Y:S01]  /*c590*/  FFMA.FTZ R39, R123, UR11, -R130 ;  /* 0x0000000b7b277c23 */ /* 0x000fe20008010882 */
[C---:B------:R-:W-:Y:S05]  /*c5a0*/  HMMA.16816.F32 R76, R4.reuse, R78, R40 ;  /* 0x0000004e044c723c */ /* 0x040fea0000001828 */
[----:B------:R-:W3:Y:S01]  /*c5b0*/  MUFU.EX2 R32, R32 ;  /* 0x0000002000207308 */ /* 0x000ee20000000800 */
[C---:B-1----:R-:W-:Y:S06]  /*c5c0*/  HMMA.16816.F32 R72, R4.reuse, R8, R44 ;  /* 0x000000080448723c */ /* 0x042fec000000182c */
[----:B------:R-:W-:Y:S01]  /*c5d0*/  HMMA.16816.F32 R68, R4, R10, R68 ;  /* 0x0000000a0444723c */ /* 0x000fe20000001844 */
[----:B--2---:R-:W-:Y:S01]  /*c5e0*/  F2FP.F16.F32.PACK_AB R8, R51, R50 ;  /* 0x000000323308723e */ /* 0x004fe200000000ff */
[----:B------:R-:W1:Y:S01]  /*c5f0*/  LDSM.16.MT88.4 R4, [R168+0xe800] ;  /* 0x00e80000a804783b */ /* 0x000e620000004200 */
[----:B-----5:R-:W-:Y:S01]  /*c600*/  F2FP.F16.F32.PACK_AB R9, R33, R30 ;  /* 0x0000001e2109723e */ /* 0x020fe200000000ff */
[----:B------:R-:W2:Y:S03]  /*c610*/  MUFU.EX2 R35, R152 ;  /* 0x0000009800237308 */ /* 0x000ea60000000800 */
[----:B------:R-:W-:-:S02]  /*c620*/  F2FP.F16.F32.PACK_AB R10, R28, R29 ;  /* 0x0000001d1c0a723e */ /* 0x000fc400000000ff */
[----:B---3--:R-:W-:-:S03]  /*c630*/  F2FP.F16.F32.PACK_AB R11, R32, R31 ;  /* 0x0000001f200b723e */ /* 0x008fc600000000ff */
[----:B------:R-:W-:Y:S04]  /*c640*/  MUFU.EX2 R34, R34 ;  /* 0x0000002200227308 */ /* 0x000fe80000000800 */
[C---:B------:R-:W-:Y:S04]  /*c650*/  HMMA.16816.F32 R104, R8.reuse, R20, R104 ;  /* 0x000000140868723c */ /* 0x040fe80000001868 */
[----:B------:R-:W3:Y:S02]  /*c660*/  MUFU.EX2 R37, R37 ;  /* 0x0000002500257308 */ /* 0x000ee40000000800 */
[C---:B------:R-:W-:Y:S01]  /*c670*/  HMMA.16816.F32 R100, R8.reuse, R22, R100 ;  /* 0x000000160864723c */ /* 0x040fe20000001864 */
[----:B------:R-:W5:Y:S05]  /*c680*/  LDSM.16.MT88.4 R20, [R116+0xe800] ;  /* 0x00e800007414783b */ /* 0x000f6a0000004200 */
[----:B------:R-:W-:Y:S01]  /*c690*/  MUFU.EX2 R36, R36 ;  /* 0x0000002400247308 */ /* 0x000fe20000000800 */
[C---:B----4-:R-:W-:Y:S06]  /*c6a0*/  HMMA.16816.F32 R96, R8.reuse, R16, R96 ;  /* 0x000000100860723c */ /* 0x050fec0000001860 */
[C---:B------:R-:W-:Y:S01]  /*c6b0*/  HMMA.16816.F32 R92, R8.reuse, R18, R92 ;  /* 0x00000012085c723c */ /* 0x040fe2000000185c */
[----:B------:R-:W4:Y:S01]  /*c6c0*/  LDSM.16.MT88.4 R16, [R116+0xac00] ;  /* 0x00ac00007410783b */ /* 0x000f220000004200 */
[----:B------:R-:W4:Y:S04]  /*c6d0*/  MUFU.EX2 R39, R39 ;  /* 0x0000002700277308 */ /* 0x000f280000000800 */
[C---:B------:R-:W-:Y:S06]  /*c6e0*/  HMMA.16816.F32 R88, R8.reuse, R12, R88 ;  /* 0x0000000c0858723c */ /* 0x040fec0000001858 */
[C---:B-1----:R-:W-:Y:S06]  /*c6f0*/  HMMA.16816.F32 R80, R8.reuse, R4, R80 ;  /* 0x000000040850723c */ /* 0x042fec0000001850 */
[----:B------:R-:W-:Y:S01]  /*c700*/  HMMA.16816.F32 R84, R8, R14, R84 ;  /* 0x0000000e0854723c */ /* 0x000fe20000001854 */
[----:B------:R-:W-:Y:S01]  /*c710*/  FADD.FTZ R5, R61, R60 ;  /* 0x0000003c3d057221 */ /* 0x000fe20000010000 */
[----:B------:R-:W1:Y:S01]  /*c720*/  LDSM.16.MT88.4 R12, [R168+0xcc00] ;  /* 0x00cc0000a80c783b */ /* 0x000e620000004200 */
[----:B--2---:R-:W-:-:S02]  /*c730*/  F2FP.F16.F32.PACK_AB R4, R35, R138 ;  /* 0x0000008a2304723e */ /* 0x004fc400000000ff */
[----:B------:R-:W-:Y:S01]  /*c740*/  FADD.FTZ R5, R2, R5 ;  /* 0x0000000502057221 */ /* 0x000fe20000010000 */
[C---:B------:R-:W-:Y:S03]  /*c750*/  HMMA.16816.F32 R112, R8.reuse, R24, R112 ;  /* 0x000000180870723c */ /* 0x040fe60000001870 */
[----:B------:R-:W-:Y:S01]  /*c760*/  FADD.FTZ R136, R136, R5 ;  /* 0x0000000588887221 */ /* 0x000fe20000010000 */
[----:B---3--:R-:W-:Y:S02]  /*c770*/  F2FP.F16.F32.PACK_AB R5, R37, R34 ;  /* 0x000000222505723e */ /* 0x008fe400000000ff */
[----:B-----5:R-:W-:Y:S01]  /*c780*/  HMMA.16816.F32 R72, R8, R20, R72 ;  /* 0x000000140848723c */ /* 0x020fe20000001848 */
[----:B------:R-:W-:-:S04]  /*c790*/  FADD.FTZ R131, R131, R136 ;  /* 0x0000008883837221 */ /* 0x000fc80000010000 */
[----:B------:R-:W-:Y:S01]  /*c7a0*/  FADD.FTZ R126, R126, R131 ;  /* 0x000000837e7e7221 */ /* 0x000fe20000010000 */
[C---:B------:R-:W-:Y:S01]  /*c7b0*/  HMMA.16816.F32 R108, R8.reuse, R26, R108 ;  /* 0x0000001a086c723c */ /* 0x040fe2000000186c */
[----:B------:R-:W-:Y:S01]  /*c7c0*/  FADD.FTZ R21, R129, R0 ;  /* 0x0000000081157221 */ /* 0x000fe20000010000 */
[----:B------:R-:W2:Y:S01]  /*c7d0*/  LDSM.16.MT88.4 R24, [R168+0xac00] ;  /* 0x00ac0000a818783b */ /* 0x000ea20000004200 */
[----:B------:R-:W-:Y:S02]  /*c7e0*/  FADD.FTZ R119, R119, R126 ;  /* 0x0000007e77777221 */ /* 0x000fe40000010000 */
[----:B------:R-:W-:Y:S01]  /*c7f0*/  FADD.FTZ R21, R128, R21 ;  /* 0x0000001580157221 */ /* 0x000fe20000010000 */
[----:B------:R-:W-:Y:S01]  /*c800*/  HMMA.16816.F32 R76, R8, R6, R76 ;  /* 0x00000006084c723c */ /* 0x000fe2000000184c */
[----:B------:R-:W-:Y:S02]  /*c810*/  FADD.FTZ R202, R202, R119 ;  /* 0x00000077caca7221 */ /* 0x000fe40000010000 */
[----:B------:R-:W-:-:S02]  /*c820*/  FADD.FTZ R124, R124, R21 ;  /* 0x000000157c7c7221 */ /* 0x000fc40000010000 */
[----:B------:R-:W-:Y:S01]  /*c830*/  FADD.FTZ R197, R197, R202 ;  /* 0x000000cac5c57221 */ /* 0x000fe20000010000 */
[----:B------:R-:W-:Y:S01]  /*c840*/  HMMA.16816.F32 R68, R8, R22, R68 ;  /* 0x000000160844723c */ /* 0x000fe20000001844 */
[----:B------:R-:W3:Y:S01]  /*c850*/  LDSM.16.MT88.4 R8, [R116+0xcc00] ;  /* 0x00cc00007408783b */ /* 0x000ee20000004200 */
[----:B------:R-:W-:Y:S01]  /*c860*/  FADD.FTZ R117, R117, R124 ;  /* 0x0000007c75757221 */ /* 0x000fe20000010000 */
[----:B------:R-:W-:Y:S01]  /*c870*/  FADD.FTZ R198, R198, R197 ;  /* 0x000000c5c6c67221 */ /* 0x000fe20000010000 */
[----:B------:R-:W-:Y:S02]  /*c880*/  F2FP.F16.F32.PACK_AB R6, R142, R143 ;  /* 0x0000008f8e06723e */ /* 0x000fe400000000ff */
[----:B------:R-:W-:Y:S01]  /*c890*/  FADD.FTZ R200, R200, R117 ;  /* 0x00000075c8c87221 */ /* 0x000fe20000010000 */
[----:B----4-:R-:W-:Y:S01]  /*c8a0*/  F2FP.F16.F32.PACK_AB R7, R39, R36 ;  /* 0x000000242707723e */ /* 0x010fe200000000ff */
[----:B------:R-:W-:Y:S02]  /*c8b0*/  FADD.FTZ R187, R187, R198 ;  /* 0x000000c6bbbb7221 */ /* 0x000fe40000010000 */
[----:B------:R-:W-:-:S02]  /*c8c0*/  FADD.FTZ R193, R193, R200 ;  /* 0x000000c8c1c17221 */ /* 0x000fc40000010000 */
[----:B------:R-:W-:Y:S02]  /*c8d0*/  FADD.FTZ R160, R160, R187 ;  /* 0x000000bba0a07221 */ /* 0x000fe40000010000 */
[----:B------:R-:W-:Y:S01]  /*c8e0*/  FADD.FTZ R196, R196, R193 ;  /* 0x000000c1c4c47221 */ /* 0x000fe20000010000 */
[C---:B------:R-:W-:Y:S01]  /*c8f0*/  HMMA.16816.F32 R104, R4.reuse, R16, R104 ;  /* 0x000000100468723c */ /* 0x040fe20000001868 */
[----:B------:R-:W-:Y:S02]  /*c900*/  FADD.FTZ R191, R191, R160 ;  /* 0x000000a0bfbf7221 */ /* 0x000fe40000010000 */
[----:B------:R-:W-:Y:S02]  /*c910*/  FADD.FTZ R167, R167, R196 ;  /* 0x000000c4a7a77221 */ /* 0x000fe40000010000 */
[----:B------:R-:W-:Y:S01]  /*c920*/  FADD.FTZ R158, R158, R191 ;  /* 0x000000bf9e9e7221 */ /* 0x000fe20000010000 */
[----:B------:R-:W-:Y:S01]  /*c930*/  HMMA.16816.F32 R100, R4, R18, R100 ;  /* 0x000000120464723c */ /* 0x000fe20000001864 */
[----:B------:R-:W-:Y:S01]  /*c940*/  FADD.FTZ R0, R188, R167 ;  /* 0x000000a7bc007221 */ /* 0x000fe20000010000 */
[----:B------:R-:W4:Y:S01]  /*c950*/  LDSM.16.MT88.4 R16, [R168+0xec00] ;  /* 0x00ec0000a810783b */ /* 0x000f220000004200 */
[----:B------:R-:W-:-:S02]  /*c960*/  FADD.FTZ R199, R199, R158 ;  /* 0x0000009ec7c77221 */ /* 0x000fc40000010000 */
[----:B------:R-:W-:Y:S01]  /*c970*/  FADD.FTZ R0, R159, R0 ;  /* 0x000000009f007221 */ /* 0x000fe20000010000 */
[C---:B-1----:R-:W-:Y:S01]  /*c980*/  HMMA.16816.F32 R96, R4.reuse, R12, R96 ;  /* 0x0000000c0460723c */ /* 0x042fe20000001860 */
[----:B------:R-:W-:Y:S02]  /*c990*/  FADD.FTZ R66, R66, R199 ;  /* 0x000000c742427221 */ /* 0x000fe40000010000 */
[----:B------:R-:W-:Y:S02]  /*c9a0*/  FADD.FTZ R157, R157, R0 ;  /* 0x000000009d9d7221 */ /* 0x000fe40000010000 */
[----:B------:R-:W-:Y:S01]  /*c9b0*/  FADD.FTZ R67, R67, R66 ;  /* 0x0000004243437221 */ /* 0x000fe20000010000 */
[----:B------:R-:W-:Y:S01]  /*c9c0*/  HMMA.16816.F32 R92, R4, R14, R92 ;  /* 0x0000000e045c723c */ /* 0x000fe2000000185c */
[----:B------:R-:W1:Y:S01]  /*c9d0*/  LDSM.16.MT88.4 R12, [R116+0xec00] ;  /* 0x00ec0000740c783b */ /* 0x000e620000004200 */
[----:B------:R-:W-:Y:S01]  /*c9e0*/  FADD.FTZ R166, R166, R157 ;  /* 0x0000009da6a67221 */ /* 0x000fe20000010000 */
[----:B------:R-:W-:-:S03]  /*c9f0*/  FADD.FTZ R64, R64, R67 ;  /* 0x0000004340407221 */ /* 0x000fc60000010000 */
[----:B--2---:R-:W-:Y:S01]  /*ca00*/  HMMA.16816.F32 R112, R4, R24, R112 ;  /* 0x000000180470723c */ /* 0x004fe20000001870 */
[----:B------:R-:W-:-:S04]  /*ca10*/  FADD.FTZ R65, R65, R64 ;  /* 0x0000004041417221 */ /* 0x000fc80000010000 */
[----:B------:R-:W-:Y:S01]  /*ca20*/  FADD.FTZ R0, R50, R65 ;  /* 0x0000004132007221 */ /* 0x000fe20000010000 */
[----:B---3--:R-:W-:Y:S03]  /*ca30*/  HMMA.16816.F32 R88, R4, R8, R88 ;  /* 0x000000080458723c */ /* 0x008fe60000001858 */
[----:B------:R-:W-:-:S03]  /*ca40*/  FADD.FTZ R0, R51, R0 ;  /* 0x0000000033007221 */ /* 0x000fc60000010000 */
[----:B------:R-:W-:Y:S01]  /*ca50*/  HMMA.16816.F32 R84, R4, R10, R84 ;  /* 0x0000000a0454723c */ /* 0x000fe20000001854 */
[----:B------:R-:W-:-:S04]  /*ca60*/  FADD.FTZ R9, R149, R166 ;  /* 0x000000a695097221 */ /* 0x000fc80000010000 */
[----:B------:R-:W-:Y:S01]  /*ca70*/  FADD.FTZ R9, R52, R9 ;  /* 0x0000000934097221 */ /* 0x000fe20000010000 */
[C---:B------:R-:W-:Y:S03]  /*ca80*/  HMMA.16816.F32 R108, R4.reuse, R26, R108 ;  /* 0x0000001a046c723c */ /* 0x040fe6000000186c */
[----:B------:R-:W-:Y:S01]  /*ca90*/  FADD.FTZ R48, R48, R9 ;  /* 0x0000000930307221 */ /* 0x000fe20000010000 */
[----:B------:R-:W-:Y:S01]  /*caa0*/  FADD.FTZ R9, R29, R0 ;  /* 0x000000001d097221 */ /* 0x000fe20000010000 */
[----:B------:R-:W-:Y:S01]  /*cab0*/  MOV R0, R3 ;  /* 0x0000000300007202 */ /* 0x000fe20000000f00 */
[----:B----4-:R-:W-:Y:S01]  /*cac0*/  HMMA.16816.F32 R80, R4, R16, R80 ;  /* 0x000000100450723c */ /* 0x010fe20000001850 */
[----:B------:R-:W-:Y:S01]  /*cad0*/  FADD.FTZ R49, R49, R48 ;  /* 0x0000003031317221 */ /* 0x000fe20000010000 */
[----:B------:R-:W-:-:S03]  /*cae0*/  FADD.FTZ R9, R28, R9 ;  /* 0x000000091c097221 */ /* 0x000fc60000010000 */
[----:B------:R-:W-:Y:S01]  /*caf0*/  FADD.FTZ R2, R30, R49 ;  /* 0x000000311e027221 */ /* 0x000fe20000010000 */
[C---:B------:R-:W-:Y:S01]  /*cb00*/  HMMA.16816.F32 R76, R4.reuse, R18, R76 ;  /* 0x00000012044c723c */ /* 0x040fe2000000184c */
[----:B------:R-:W-:Y:S02]  /*cb10*/  FADD.FTZ R138, R138, R9 ;  /* 0x000000098a8a7221 */ /* 0x000fe40000010000 */
[----:B------:R-:W-:Y:S02]  /*cb20*/  FADD.FTZ R2, R33, R2 ;  /* 0x0000000221027221 */ /* 0x000fe40000010000 */
        /* <DEDUP_REMOVED lines=8> */
[----:B------:R-:W-:-:S04]  /*cbb0*/  FADD.FTZ R34, R34, R11 ;  /* 0x0000000b22227221 */ /* 0x000fc80000010000 */
[----:B------:R-:W-:-:S04]  /*cbc0*/  FADD.FTZ R37, R37, R34 ;  /* 0x0000002225257221 */ /* 0x000fc80000010000 */
[----:B------:R-:W-:-:S04]  /*cbd0*/  FADD.FTZ R36, R36, R37 ;  /* 0x0000002524247221 */ /* 0x000fc80000010000 */
[----:B------:R-:W-:-:S09]  /*cbe0*/  FADD.FTZ R192, R39, R36 ;  /* 0x0000002427c07221 */ /* 0x000fd20000010000 */
.L_x_787:
        /* <DEDUP_REMOVED lines=8> */
[----:B------:R-:W-:Y:S01]  /*cc70*/  ULDC UR4, c[0x0][0x2ec] ;  /* 0x0000bb0000047ab9 */ /* 0x000fe20000000800 */
[----:B------:R-:W-:-:S05]  /*cc80*/  ULDC UR7, c[0x0][0x248] ;  /* 0x0000920000077ab9 */ /* 0x000fca0000000800 */
.L_x_799:
        /* <DEDUP_REMOVED lines=10> */
[----:B------:R-:W-:Y:S04]  /*cd30*/  SHF.L.U32 R9, R179, 0x7, RZ ;  /* 0x00000007b3097819 */ /* 0x000fe800000006ff */
[----:B------:R-:W-:Y:S01]  /*cd40*/  IABS R6, R9 ;  /* 0x0000000900067213 */ /* 0x000fe20000000000 */
[----:B------:R-:W-:Y:S05]  /*cd50*/  VIADD R5, R9, 0xffffff80 ;  /* 0xffffff8009057836 */ /* 0x000fea0000000000 */
[----:B------:R-:W-:Y:S02]  /*cd60*/  IABS R7, R5 ;  /* 0x0000000500077213 */ /* 0x000fe40000000000 */
[-C--:B-1----:R-:W-:Y:S02]  /*cd70*/  IABS R3, R0.reuse ;  /* 0x0000000000037213 */ /* 0x082fe40000000000 */
[-C--:B------:R-:W-:Y:S02]  /*cd80*/  LOP3.LUT R5, R5, R0.reuse, RZ, 0x3c, !PT ;  /* 0x0000000005057212 */ /* 0x080fe400078e3cff */
[----:B------:R-:W1:Y:S01]  /*cd90*/  I2F.RP R4, R3 ;  /* 0x0000000300047306 */ /* 0x000e620000209400 */
[----:B------:R-:W-:Y:S09]  /*cda0*/  LOP3.LUT R9, R9, R0, RZ, 0x3c, !PT ;  /* 0x0000000009097212 */ /* 0x000ff200078e3cff */
[----:B-1----:R-:W1:Y:S02]  /*cdb0*/  MUFU.RCP R2, R4 ;  /* 0x0000000400027308 */ /* 0x002e640000001000 */
[----:B-1----:R-:W-:Y:S08]  /*cdc0*/  VIADD R10, R2, 0xffffffe ;  /* 0x0ffffffe020a7836 */ /* 0x002ff00000000000 */
[----:B------:R-:W1:Y:S02]  /*cdd0*/  F2I.FTZ.U32.TRUNC.NTZ R11, R10 ;  /* 0x0000000a000b7305 */ /* 0x000e64000021f000 */
[--C-:B-1----:R-:W-:Y:S02]  /*cde0*/  IMAD.MOV R2, RZ, RZ, -R11.reuse ;  /* 0x000000ffff027224 */ /* 0x102fe400078e0a0b */
[----:B------:R-:W-:Y:S02]  /*cdf0*/  IMAD.MOV.U32 R10, RZ, RZ, RZ ;  /* 0x000000ffff0a7224 */ /* 0x000fe400078e00ff */
[----:B------:R-:W-:Y:S04]  /*ce00*/  IMAD R2, R2, R3, RZ ;  /* 0x0000000302027224 */ /* 0x000fe800078e02ff */
[----:B------:R-:W-:Y:S06]  /*ce10*/  IMAD.HI.U32 R2, R11, R2, R10 ;  /* 0x000000020b027227 */ /* 0x000fec00078e000a */
[C---:B------:R-:W-:Y:S04]  /*ce20*/  IMAD.HI.U32 R8, R2.reuse, R7, RZ ;  /* 0x0000000702087227 */ /* 0x040fe800078e00ff */
[----:B------:R-:W-:Y:S01]  /*ce30*/  IMAD.HI.U32 R2, R2, R6, RZ ;  /* 0x0000000602027227 */ /* 0x000fe200078e00ff */
[C---:B------:R-:W-:Y:S05]  /*ce40*/  IADD3 R4, -R8.reuse, RZ, RZ ;  /* 0x000000ff08047210 */ /* 0x040fea0007ffe1ff */
        /* <DEDUP_REMOVED lines=11> */
[----:B------:R-:W-:Y:S01]  /*cf00*/  ISETP.GE.U32.AND P0, PT, R6, R3, PT ;  /* 0x000000030600720c */ /* 0x000fe20003f06070 */
[----:B------:R-:W1:Y:S06]  /*cf10*/  LDC.64 R4, c[0x0][0x250] ;  /* 0x00009400ff047b82 */ /* 0x000e6c0000000a00 */
[----:B------:R-:W-:Y:S02]  /*cf20*/  @P5 IADD3 R8, R8, 0x1, RZ ;  /* 0x0000000108085810 */ /* 0x000fe40007ffe0ff */
[----:B------:R-:W-:Y:S02]  /*cf30*/  ISETP.GE.AND P5, PT, R9, RZ, PT ;  /* 0x000000ff0900720c */ /* 0x000fe40003fa6270 */
[----:B------:R-:W-:Y:S01]  /*cf40*/  LOP3.LUT R9, RZ, R0, RZ, 0x33, !PT ;  /* 0x00000000ff097212 */ /* 0x000fe200078e33ff */
[----:B------:R-:W-:Y:S02]  /*cf50*/  @!P1 IMAD.MOV R8, RZ, RZ, -R8 ;  /* 0x000000ffff089224 */ /* 0x000fe400078e0a08 */
[----:B------:R-:W-:Y:S01]  /*cf60*/  @P0 VIADD R2, R2, 0x1 ;  /* 0x0000000102020836 */ /* 0x000fe20000000000 */
[----:B------:R-:W-:Y:S04]  /*cf70*/  ISETP.NE.AND P0, PT, R0, RZ, PT ;  /* 0x000000ff0000720c */ /* 0x000fe80003f05270 */
[----:B------:R-:W-:Y:S03]  /*cf80*/  SEL R3, R9, R8, !P0 ;  /* 0x0000000809037207 */ /* 0x000fe60004000000 */
        /* <DEDUP_REMOVED lines=12> */
[-C--:B-1----:R-:W-:Y:S02]  /*d050*/  IMAD R0, R11, R4.reuse, RZ ;  /* 0x000000040b007224 */ /* 0x082fe400078e02ff */
[C---:B------:R-:W-:Y:S04]  /*d060*/  IMAD.WIDE.U32 R10, R9.reuse, R4, RZ ;  /* 0x00000004090a7225 */ /* 0x040fe800078e00ff */
[----:B------:R-:W-:Y:S04]  /*d070*/  IMAD R0, R9, R5, R0 ;  /* 0x0000000509007224 */ /* 0x000fe800078e0200 */
[----:B------:R-:W-:Y:S01]  /*d080*/  IMAD.IADD R11, R11, 0x1, R0 ;  /* 0x000000010b0b7824 */ /* 0x000fe200078e0200 */
[----:B--2---:R-:W-:Y:S04]  /*d090*/  IADD3 R6, -R7, R6, RZ ;  /* 0x0000000607067210 */ /* 0x004fe80007ffe1ff */
[----:B------:R-:W-:Y:S01]  /*d0a0*/  SHF.R.S32.HI R5, RZ, 0x1f, R6 ;  /* 0x0000001fff057819 */ /* 0x000fe20000011406 */
[CC--:B---3--:R-:W-:Y:S04]  /*d0b0*/  IMAD.WIDE.U32 R10, R6.reuse, R2.reuse, R10 ;  /* 0x00000002060a7225 */ /* 0x0c8fe800078e000a */
[----:B------:R-:W-:Y:S04]  /*d0c0*/  IMAD R5, R5, R2, RZ ;  /* 0x0000000205057224 */ /* 0x000fe800078e02ff */
[----:B------:R-:W-:Y:S05]  /*d0d0*/  IMAD R5, R6, R3, R5 ;  /* 0x0000000306057224 */ /* 0x000fea00078e0205 */
[----:B------:R-:W-:Y:S07]  /*d0e0*/  IADD3 R3, R11, R5, RZ ;  /* 0x000000050b037210 */ /* 0x000fee0007ffe0ff */
.L_x_796:
[C---:B------:R-:W-:Y:S01]  /*d0f0*/  LEA R196, P1, R10.reuse, R194, 0x1 ;  /* 0x000000c20ac47211 */ /* 0x040fe200078208ff */
[----:B------:R-:W-:Y:S01]  /*d100*/  @P4 STS [R180+0x9000], RZ ;  /* 0x009000ffb4004388 */ /* 0x000fe20000000800 */
[----:B------:R-:W-:Y:S02]  /*d110*/  IADD3 R65, P0, R177, R10, RZ ;  /* 0x0000000ab1417210 */ /* 0x000fe40007f1e0ff */
[----:B------:R-:W-:Y:S03]  /*d120*/  LEA.HI.X R197, R10, R195, R3, 0x1, P1 ;  /* 0x000000c30ac57211 */ /* 0x000fe600008f0c03 */
[----:B------:R-:W-:Y:S01]  /*d130*/  @P4 STS [R180+0x9004], RZ ;  /* 0x009004ffb4004388 */ /* 0x000fe20000000800 */
[CC--:B------:R-:W-:Y:S02]  /*d140*/  @!P4 LEA R198, P5, R65.reuse, R194.reuse, 0x1 ;  /* 0x000000c241c6c211 */ /* 0x0c0fe400078a08ff */
[C---:B------:R-:W-:Y:S03]  /*d150*/  IADD3.X R2, R176.reuse, R3, RZ, P0, !PT ;  /* 0x00000003b0027210 */ /* 0x040fe600007fe4ff */
[----:B------:R-:W-:Y:S01]  /*d160*/  @P4 STS.64 [R180+0x9008], RZ ;  /* 0x009008ffb4004388 */ /* 0x000fe20000000a00 */
[CC--:B------:R-:W-:Y:S02]  /*d170*/  @!P3 LEA R66, P1, R65.reuse, R194.reuse, 0x1 ;  /* 0x000000c24142b211 */ /* 0x0c0fe400078208ff */
[CCC-:B------:R-:W-:Y:S03]  /*d180*/  @!P4 LEA.HI.X R199, R65.reuse, R195.reuse, R2.reuse, 0x1, P5 ;  /* 0x000000c341c7c211 */ /* 0x1c0fe600028f0c02 */
[----:B------:R-:W-:Y:S01]  /*d190*/  @!PT LDS RZ, [RZ] ;  /* 0x00000000fffff984 */ /* 0x000fe20000000800 */
[----:B------:R-:W-:Y:S01]  /*d1a0*/  @!PT LDS RZ, [RZ] ;  /* 0x00000000fffff984 */ /* 0x000fe20000000800 */
[----:B------:R-:W-:Y:S01]  /*d1b0*/  @!PT LDS RZ, [RZ] ;  /* 0x00000000fffff984 */ /* 0x000fe20000000800 */
[----:B------:R-:W-:Y:S01]  /*d1c0*/  @!P4 LDGSTS.E.BYPASS.LTC128B.128 [R180+0x9000], desc[UR12][R196.64] ;  /* 0x09000000c4b4cfae */ /* 0x000fe2000b901d4c */
[C-C-:B------:R-:W-:Y:S02]  /*d1d0*/  @!P3 LEA.HI.X R67, R65.reuse, R195, R2.reuse, 0x1, P1 ;  /* 0x000000c34143b211 */ /* 0x140fe400008f0c02 */
[----:B------:R-:W-:Y:S03]  /*d1e0*/  @!P2 LEA R64, P0, R65, R194, 0x1 ;  /* 0x000000c24140a211 */ /* 0x000fe600078008ff */
[----:B------:R-:W-:Y:S01]  /*d1f0*/  @P3 STS.128 [R180+0xb000], RZ ;  /* 0x00b000ffb4003388 */ /* 0x000fe20000000c00 */
[----:B------:R-:W-:Y:S02]  /*d200*/  IADD3 R3, P5, R177, R65, RZ ;  /* 0x00000041b1037210 */ /* 0x000fe40007fbe0ff */
[-C--:B------:R-:W-:Y:S03]  /*d210*/  @!P2 LEA.HI.X R65, R65, R195.reuse, R2, 0x1, P0 ;  /* 0x000000c34141a211 */ /* 0x080fe600000f0c02 */
[----:B------:R-:W-:Y:S01]  /*d220*/  @!PT LDS RZ, [RZ] ;  /* 0x00000000fffff984 */ /* 0x000fe20000000800 */
[----:B------:R-:W-:Y:S01]  /*d230*/  @!PT LDS RZ, [RZ] ;  /* 0x00000000fffff984 */ /* 0x000fe20000000800 */
[----:B------:R-:W-:Y:S01]  /*d240*/  @!PT LDS RZ, [RZ] ;  /* 0x00000000fffff984 */ /* 0x000fe20000000800 */
[----:B------:R-:W-:Y:S01]  /*d250*/  @!P3 LDGSTS.E.BYPASS.LTC128B.128 [R180+0xb000], desc[UR12][R196.64+0x40] ;  /* 0x0b000040c4b4bfae */ /* 0x000fe2000b901d4c */
[C---:B------:R-:W-:Y:S02]  /*d260*/  IADD3.X R2, R176.reuse, R2, RZ, P5, !PT ;  /* 0x00000002b0027210 */ /* 0x040fe40002ffe4ff */
[CC--:B------:R-:W-:Y:S03]  /*d270*/  @!P4 LEA R204, P5, R3.reuse, R194.reuse, 0x1 ;  /* 0x000000c203ccc211 */ /* 0x0c0fe600078a08ff */
[----:B------:R-:W-:Y:S01]  /*d280*/  @P2 STS.128 [R180+0xd000], RZ ;  /* 0x00d000ffb4002388 */ /* 0x000fe20000000c00 */
        /* <DEDUP_REMOVED lines=15> */
[----:B------:R-:W-:Y:S02]  /*d380*/  IADD3.X R2, R176, R2, RZ, P5, !PT ;  /* 0x00000002b0027210 */ /* 0x000fe40002ffe4ff */
        /* <DEDUP_REMOVED lines=8> */
[CCC-:B------:R-:W-:Y:S02]  /*d410*/  @!P3 LEA.HI.X R207, R0.reuse, R195.reuse, R2.reuse, 0x1, P1 ;  /* 0x000000c300cfb211 */ /* 0x1c0fe400008f0c02 */
[C---:B------:R-:W-:Y:S03]  /*d420*/  @!P2 LEA R194, P0, R0.reuse, R194, 0x1 ;  /* 0x000000c200c2a211 */ /* 0x040fe600078008ff */
[----:B------:R-:W-:Y:S01]  /*d430*/  @P2 STS.128 [R180+0xd800], RZ ;  /* 0x00d800ffb4002388 */ /* 0x000fe20000000c00 */
[----:B------:R-:W-:Y:S05]  /*d440*/  @!P2 LEA.HI.X R195, R0, R195, R2, 0x1, P0 ;  /* 0x000000c300c3a211 */ /* 0x000fea00000f0c02 */
[----:B------:R-:W-:Y:S01]  /*d450*/  @!PT LDS RZ, [RZ] ;  /* 0x00000000fffff984 */ /* 0x000fe20000000800 */
[----:B------:R-:W-:Y:S01]  /*d460*/  @!PT LDS RZ, [RZ] ;  /* 0x00000000fffff984 */ /* 0x000fe20000000800 */
[----:B------:R-:W-:Y:S01]  /*d470*/  @!PT LDS RZ, [RZ] ;  /* 0x00000000fffff984 */ /* 0x000fe20000000800 */
[----:B------:R-:W-:Y:S01]  /*d480*/  @!P2 LDGSTS.E.BYPASS.LTC128B.128 [R180+0xd800], desc[UR12][R64.64+0x80] ;  /* 0x0d80008040b4afae */ /* 0x000fe2000b901d4c */
[----:B------:R-:W-:Y:S05]  /*d490*/  ISETP.GE.AND P0, PT, R179, 0x2, PT ;  /* 0x00000002b300780c */ /* 0x000fea0003f06270 */
[----:B------:R-:W-:Y:S06]  /*d4a0*/  @P4 STS.128 [R180+0xa000], RZ ;  /* 0x00a000ffb4004388 */ /* 0x000fec0000000c00 */
[----:B------:R-:W-:Y:S01]  /*d4b0*/  @!PT LDS RZ, [RZ] ;  /* 0x00000000fffff984 */ /* 0x000fe20000000800 */
[----:B------:R-:W-:Y:S01]  /*d4c0*/  @!PT LDS RZ, [RZ] ;  /* 0x00000000fffff984 */ /* 0x000fe20000000800 */
[----:B------:R-:W-:Y:S01]  /*d4d0*/  @!PT LDS RZ, [RZ] ;  /* 0x00000000fffff984 */ /* 0x000fe20000000800 */
[----:B------:R-:W-:Y:S06]  /*d4e0*/  @!P4 LDGSTS.E.BYPASS.LTC128B.128 [R180+0xa000], desc[UR12][R204.64] ;  /* 0x0a000000ccb4cfae */ /* 0x000fec000b901d4c */
        /* <DEDUP_REMOVED lines=24> */
[----:B------:R1:W-:Y:S06]  /*d670*/  @!P2 LDGSTS.E.BYPASS.LTC128B.128 [R180+0xe800], desc[UR12][R194.64+0x80] ;  /* 0x0e800080c2b4afae */ /* 0x0003ec000b901d4c */
[----:B------:R-:W-:Y:S06]  /*d680*/  LDSM.16.M88.4 R120, [R171] ;  /* 0x00000000ab78783b */ /* 0x000fec0000000200 */
[----:B------:R-:W2:Y:S06]  /*d690*/  LDSM.16.M88.4 R124, [R170+0x3000] ;  /* 0x00300000aa7c783b */ /* 0x000eac0000000200 */
[----:B------:R-:W3:Y:S06]  /*d6a0*/  LDSM.16.M88.4 R128, [R170+0x3400] ;  /* 0x00340000aa80783b */ /* 0x000eec0000000200 */
[----:B------:R-:W4:Y:S01]  /*d6b0*/  LDSM.16.M88.4 R132, [R170+0x3800] ;  /* 0x00380000aa84783b */ /* 0x000f220000000200 */
[----:B-1----:R-:W-:Y:S05]  /*d6c0*/  MOV R195, R197 ;  /* 0x000000c500c37202 */ /* 0x002fea0000000f00 */
[----:B------:R-:W1:Y:S06]  /*d6d0*/  LDSM.16.M88.4 R136, [R170+0x3c00] ;  /* 0x003c0000aa88783b */ /* 0x000e6c0000000200 */
[----:B------:R-:W0:Y:S06]  /*d6e0*/  LDGDEPBAR ;  /* 0x00000000000079af */ /* 0x000e2c0000000000 */
[----:B------:R-:W5:Y:S06]  /*d6f0*/  LDSM.16.M88.4 R140, [R170+0x4000] ;  /* 0x00400000aa8c783b */ /* 0x000f6c0000000200 */
[----:B------:R-:W5:Y:S01]  /*d700*/  LDSM.16.M88.4 R144, [R170+0x4400] ;  /* 0x00440000aa90783b */ /* 0x000f620000000200 */
[C---:B--2---:R-:W-:Y:S05]  /*d710*/  HMMA.16816.F32 R4, R120.reuse, R124, RZ ;  /* 0x0000007c7804723c */ /* 0x044fea00000018ff */
[----:B------:R-:W2:Y:S01]  /*d720*/  LDSM.16.M88.4 R148, [R170+0x4800] ;  /* 0x00480000aa94783b */ /* 0x000ea20000000200 */
[C---:B------:R-:W-:Y:S05]  /*d730*/  HMMA.16816.F32 R8, R120.reuse, R126, RZ ;  /* 0x0000007e7808723c */ /* 0x040fea00000018ff */
[----:B------:R-:W2:Y:S01]  /*d740*/  LDSM.16.M88.4 R152, [R170+0x4c00] ;  /* 0x004c0000aa98783b */ /* 0x000ea20000000200 */
[C---:B---3--:R-:W-:Y:S05]  /*d750*/  HMMA.16816.F32 R12, R120.reuse, R128, RZ ;  /* 0x00000080780c723c */ /* 0x048fea00000018ff */
[----:B------:R-:W-:Y:S01]  /*d760*/  LDSM.16.M88.4 R156, [R169] ;  /* 0x00000000a99c783b */ /* 0x000fe20000000200 */
[C---:B------:R-:W-:Y:S05]  /*d770*/  HMMA.16816.F32 R16, R120.reuse, R130, RZ ;  /* 0x000000827810723c */ /* 0x040fea00000018ff */
[----:B------:R-:W3:Y:S01]  /*d780*/  LDSM.16.M88.4 R160, [R118+0x3000] ;  /* 0x0030000076a0783b */ /* 0x000ee20000000200 */
[C---:B----4-:R-:W-:Y:S05]  /*d790*/  HMMA.16816.F32 R20, R120.reuse, R132, RZ ;  /* 0x000000847814723c */ /* 0x050fea00000018ff */
[----:B------:R-:W4:Y:S01]  /*d7a0*/  LDSM.16.M88.4 R164, [R118+0x3400] ;  /* 0x0034000076a4783b */ /* 0x000f220000000200 */
[C---:B------:R-:W-:Y:S05]  /*d7b0*/  HMMA.16816.F32 R24, R120.reuse, R134, RZ ;  /* 0x000000867818723c */ /* 0x040fea00000018ff */
[----:B------:R-:W-:Y:S01]  /*d7c0*/  LDSM.16.M88.4 R124, [R118+0x3c00] ;  /* 0x003c0000767c783b */ /* 0x000fe20000000200 */
[C---:B-1----:R-:W-:Y:S05]  /*d7d0*/  HMMA.16816.F32 R28, R120.reuse, R136, RZ ;  /* 0x00000088781c723c */ /* 0x042fea00000018ff */
[----:B------:R-:W-:Y:S01]  /*d7e0*/  LDSM.16.M88.4 R128, [R118+0x4000] ;  /* 0x004000007680783b */ /* 0x000fe20000000200 */
[C---:B------:R-:W-:Y:S05]  /*d7f0*/  HMMA.16816.F32 R32, R120.reuse, R138, RZ ;  /* 0x0000008a7820723c */ /* 0x040fea00000018ff */
[----:B------:R-:W-:Y:S01]  /*d800*/  LDSM.16.M88.4 R132, [R118+0x4c00] ;  /* 0x004c00007684783b */ /* 0x000fe20000000200 */
[C---:B-----5:R-:W-:Y:S05]  /*d810*/  HMMA.16816.F32 R36, R120.reuse, R140, RZ ;  /* 0x0000008c7824723c */ /* 0x060fea00000018ff */
[----:B------:R-:W-:Y:S01]  /*d820*/  LDSM.16.M88.4 R136, [R170+0x5c00] ;  /* 0x005c0000aa88783b */ /* 0x000fe20000000200 */
[C---:B------:R-:W-:Y:S06]  /*d830*/  HMMA.16816.F32 R40, R120.reuse, R142, RZ ;  /* 0x0000008e7828723c */ /* 0x040fec00000018ff */
[C---:B------:R-:W-:Y:S06]  /*d840*/  HMMA.16816.F32 R44, R120.reuse, R144, RZ ;  /* 0x00000090782c723c */ /* 0x040fec00000018ff */
[C---:B------:R-:W-:Y:S06]  /*d850*/  HMMA.16816.F32 R48, R120.reuse, R146, RZ ;  /* 0x000000927830723c */ /* 0x040fec00000018ff */
[C---:B--2---:R-:W-:Y:S06]  /*d860*/  HMMA.16816.F32 R52, R120.reuse, R148, RZ ;  /* 0x000000947834723c */ /* 0x044fec00000018ff */
[C---:B------:R-:W-:Y:S06]  /*d870*/  HMMA.16816.F32 R56, R120.reuse, R150, RZ ;  /* 0x000000967838723c */ /* 0x040fec00000018ff */
[C---:B------:R-:W-:Y:S06]  /*d880*/  HMMA.16816.F32 R60, R120.reuse, R152, RZ ;  /* 0x00000098783c723c */ /* 0x040fec00000018ff */
[----:B------:R-:W-:Y:S01]  /*d890*/  HMMA.16816.F32 R64, R120, R154, RZ ;  /* 0x0000009a7840723c */ /* 0x000fe200000018ff */
[----:B------:R-:W1:Y:S05]  /*d8a0*/  LDSM.16.M88.4 R120, [R118+0x3800] ;  /* 0x003800007678783b */ /* 0x000e6a0000000200 */
[C---:B---3--:R-:W-:Y:S06]  /*d8b0*/  HMMA.16816.F32 R4, R156.reuse, R160, R4 ;  /* 0x000000a09c04723c */ /* 0x048fec0000001804 */
[C---:B------:R-:W-:Y:S06]  /*d8c0*/  HMMA.16816.F32 R8, R156.reuse, R162, R8 ;  /* 0x000000a29c08723c */ /* 0x040fec0000001808 */
[C---:B----4-:R-:W-:Y:S06]  /*d8d0*/  HMMA.16816.F32 R12, R156.reuse, R164, R12 ;  /* 0x000000a49c0c723c */ /* 0x050fec000000180c */
        /* <DEDUP_REMOVED lines=42> */
[----:B------:R-:W3:Y:S06]  /*db80*/  LDSM.16.M88.4 R120, [R118+0x5800] ;  /* 0x005800007678783b */ /* 0x000eec0000000200 */
        /* <DEDUP_REMOVED lines=24> */
[----:B------:R-:W2:Y:S06]  /*dd10*/  LDSM.16.M88.4 R124, [R170+0x7800] ;  /* 0x00780000aa7c783b */ /* 0x000eac0000000200 */
[----:B------:R-:W3:Y:S01]  /*dd20*/  LDSM.16.M88.4 R132, [R170+0x7c00] ;  /* 0x007c0000aa84783b */ /* 0x000ee20000000200 */
[C---:B-1----:R-:W-:Y:S06]  /*dd30*/  HMMA.16816.F32 R4, R120.reuse, R128, R4 ;  /* 0x000000807804723c */ /* 0x042fec0000001804 */
[C---:B------:R-:W-:Y:S01]  /*dd40*/  HMMA.16816.F32 R8, R120.reuse, R130, R8 ;  /* 0x000000827808723c */ /* 0x040fe20000001808 */
[----:B------:R-:W-:Y:S05]  /*dd50*/  LDSM.16.M88.4 R128, [R170+0x8400] ;  /* 0x00840000aa80783b */ /* 0x000fea0000000200 */
[C---:B------:R-:W-:Y:S06]  /*dd60*/  HMMA.16816.F32 R12, R120.reuse, R136, R12 ;  /* 0x00000088780c723c */ /* 0x040fec000000180c */
[C---:B------:R-:W-:Y:S01]  /*dd70*/  HMMA.16816.F32 R16, R120.reuse, R138, R16 ;  /* 0x0000008a7810723c */ /* 0x040fe20000001810 */
[----:B------:R-:W-:Y:S05]  /*dd80*/  LDSM.16.M88.4 R136, [R170+0x8800] ;  /* 0x00880000aa88783b */ /* 0x000fea0000000200 */
[C---:B--2---:R-:W-:Y:S06]  /*dd90*/  HMMA.16816.F32 R20, R120.reuse, R124, R20 ;  /* 0x0000007c7814723c */ /* 0x044fec0000001814 */
[C---:B------:R-:W-:Y:S01]  /*dda0*/  HMMA.16816.F32 R24, R120.reuse, R126, R24 ;  /* 0x0000007e7818723c */ /* 0x040fe20000001818 */
[----:B------:R-:W1:Y:S05]  /*ddb0*/  LDSM.16.M88.4 R124, [R170+0x8000] ;  /* 0x00800000aa7c783b */ /* 0x000e6a0000000200 */
        /* <DEDUP_REMOVED lines=8> */
[----:B------:R-:W2:Y:S05]  /*de40*/  LDSM.16.M88.4 R128, [R169+0x2000] ;  /* 0x00200000a980783b */ /* 0x000eaa0000000200 */
[C---:B------:R-:W-:Y:S06]  /*de50*/  HMMA.16816.F32 R52, R120.reuse, R136, R52 ;  /* 0x000000887834723c */ /* 0x040fec0000001834 */
[C---:B------:R-:W-:Y:S06]  /*de60*/  HMMA.16816.F32 R56, R120.reuse, R138, R56 ;  /* 0x0000008a7838723c */ /* 0x040fec0000001838 */
[C---:B-1----:R-:W-:Y:S06]  /*de70*/  HMMA.16816.F32 R60, R120.reuse, R124, R60 ;  /* 0x0000007c783c723c */ /* 0x042fec000000183c */
[----:B------:R-:W-:Y:S01]  /*de80*/  HMMA.16816.F32 R64, R120, R126, R64 ;  /* 0x0000007e7840723c */ /* 0x000fe20000001840 */
[----:B------:R-:W1:Y:S05]  /*de90*/  LDSM.16.M88.4 R120, [R118+0x7400] ;  /* 0x007400007678783b */ /* 0x000e6a0000000200 */
[C---:B--2---:R-:W-:Y:S01]  /*dea0*/  HMMA.16816.F32 R4, R128.reuse, R132, R4 ;  /* 0x000000848004723c */ /* 0x044fe20000001804 */
[----:B------:R-:W2:Y:S05]  /*deb0*/  LDSM.16.M88.4 R124, [R118+0x7800] ;  /* 0x00780000767c783b */ /* 0x000eaa0000000200 */
[C---:B------:R-:W-:Y:S11]  /*dec0*/  HMMA.16816.F32 R8, R128.reuse, R134, R8 ;  /* 0x000000868008723c */ /* 0x040ff60000001808 */
[----:B------:R-:W-:Y:S07]  /*ded0*/  @!UPT UIADD3 URZ, URZ, URZ, URZ ;  /* 0x0000003f3f3ff290 */ /* 0x000fee000fffe03f */
[----:B------:R-:W-:Y:S01]  /*dee0*/  FMUL.FTZ R0, R4, UR8 ;  /* 0x0000000804007c20 */ /* 0x000fe20008410000 */
[----:B------:R-:W-:Y:S01]  /*def0*/  FMUL.FTZ R252, R6, UR8 ;  /* 0x0000000806fc7c20 */ /* 0x000fe20008410000 */
[----:B------:R-:W-:Y:S01]  /*df00*/  FMUL.FTZ R251, R5, UR8 ;  /* 0x0000000805fb7c20 */ /* 0x000fe20008410000 */
[----:B------:R-:W-:Y:S01]  /*df10*/  FMUL.FTZ R2, R7, UR8 ;  /* 0x0000000807027c20 */ /* 0x000fe20008410000 */
[----:B------:R3:W4:Y:S02]  /*df20*/  MUFU.TANH R155, R0 ;  /* 0x00000000009b7308 */ /* 0x0007240000002400 */
[----:B------:R-:W-:Y:S01]  /*df30*/  FMUL.FTZ R193, R9, UR8 ;  /* 0x0000000809c17c20 */ /* 0x000fe20008410000 */
[----:B------:R-:W-:Y:S01]  /*df40*/  FMUL.FTZ R3, R10, UR8 ;  /* 0x000000080a037c20 */ /* 0x000fe20008410000 */
[----:B------:R-:W-:Y:S01]  /*df50*/  FMUL.FTZ R194, R8, UR8 ;  /* 0x0000000808c27c20 */ /* 0x000fe20008410000 */
[C---:B-1----:R-:W-:Y:S05]  /*df60*/  HMMA.16816.F32 R12, R128.reuse, R120, R12 ;  /* 0x00000078800c723c */ /* 0x042fea000000180c */
[----:B------:R-:W1:Y:S01]  /*df70*/  MUFU.TANH R157, R193 ;  /* 0x000000c1009d7308 */ /* 0x000e620000002400 */
[C---:B------:R-:W-:Y:S01]  /*df80*/  HMMA.16816.F32 R16, R128.reuse, R122, R16 ;  /* 0x0000007a8010723c */ /* 0x040fe20000001810 */
[----:B------:R-:W5:Y:S08]  /*df90*/  LDSM.16.M88.4 R120, [R118+0x7c00] ;  /* 0x007c00007678783b */ /* 0x000f700000000200 */
[----:B------:R-:W1:Y:S02]  /*dfa0*/  MUFU.TANH R6, R3 ;  /* 0x0000000300067308 */ /* 0x000e640000002400 */
[----:B---3--:R-:W-:Y:S01]  /*dfb0*/  FMUL.FTZ R0, R11, UR8 ;  /* 0x000000080b007c20 */ /* 0x008fe20008410000 */
[C---:B--2---:R-:W-:Y:S07]  /*dfc0*/  HMMA.16816.F32 R20, R128.reuse, R124, R20 ;  /* 0x0000007c8014723c */ /* 0x044fee0000001814 */
[----:B------:R-:W2:Y:S01]  /*dfd0*/  MUFU.TANH R251, R251 ;  /* 0x000000fb00fb7308 */ /* 0x000ea20000002400 */
[C---:B------:R-:W-:Y:S01]  /*dfe0*/  HMMA.16816.F32 R24, R128.reuse, R126, R24 ;  /* 0x0000007e8018723c */ /* 0x040fe20000001818 */
[----:B------:R-:W3:Y:S02]  /*dff0*/  LDSM.16.M88.4 R124, [R118+0x8000] ;  /* 0x00800000767c783b */ /* 0x000ee40000000200 */
[----:B------:R-:W-:Y:S06]  /*e000*/  FMUL.FTZ R249, R12, UR8 ;  /* 0x000000080cf97c20 */ /* 0x000fec0008410000 */
[----:B------:R-:W1:Y:S02]  /*e010*/  MUFU.TANH R252, R252 ;  /* 0x000000fc00fc7308 */ /* 0x000e640000002400 */
[----:B------:R-:W-:Y:S01]  /*e020*/  FMUL.FTZ R247, R13, UR8 ;  /* 0x000000080df77c20 */ /* 0x000fe20008410000 */
[----:B------:R-:W-:Y:S01]  /*e030*/  FMUL.FTZ R250, R14, UR8 ;  /* 0x000000080efa7c20 */ /* 0x000fe20008410000 */
[----:B------:R-:W-:Y:S01]  /*e040*/  FMUL.FTZ R248, R15, UR8 ;  /* 0x000000080ff87c20 */ /* 0x000fe20008410000 */
[----:B------:R-:W-:Y:S01]  /*e050*/  FMUL.FTZ R245, R16, UR8 ;  /* 0x0000000810f57c20 */ /* 0x000fe20008410000 */
[----:B------:R-:W-:Y:S04]  /*e060*/  FMUL.FTZ R243, R17, UR8 ;  /* 0x0000000811f37c20 */ /* 0x000fe80008410000 */
[----:B------:R-:W1:Y:S01]  /*e070*/  MUFU.TANH R154, R2 ;  /* 0x00000002009a7308 */ /* 0x000e620000002400 */
[----:B------:R-:W-:Y:S01]  /*e080*/  FMUL.FTZ R246, R18, UR8 ;  /* 0x0000000812f67c20 */ /* 0x000fe20008410000 */
[----:B------:R-:W-:Y:S01]  /*e090*/  FMUL.FTZ R244, R19, UR8 ;  /* 0x0000000813f47c20 */ /* 0x000fe20008410000 */
[----:B------:R-:W-:Y:S01]  /*e0a0*/  FMUL.FTZ R241, R20, UR8 ;  /* 0x0000000814f17c20 */ /* 0x000fe20008410000 */
[----:B------:R-:W-:Y:S01]  /*e0b0*/  FMUL.FTZ R239, R21, UR8 ;  /* 0x0000000815ef7c20 */ /* 0x000fe20008410000 */
[----:B------:R-:W-:Y:S01]  /*e0c0*/  FMUL.FTZ R242, R22, UR8 ;  /* 0x0000000816f27c20 */ /* 0x000fe20008410000 */
[----:B------:R-:W-:Y:S04]  /*e0d0*/  FMUL.FTZ R240, R23, UR8 ;  /* 0x0000000817f07c20 */ /* 0x000fe80008410000 */
[----:B------:R4:W1:Y:S01]  /*e0e0*/  MUFU.TANH R159, R194 ;  /* 0x000000c2009f7308 */ /* 0x0008620000002400 */
[----:B------:R-:W-:Y:S01]  /*e0f0*/  FMUL.FTZ R237, R24, UR8 ;  /* 0x0000000818ed7c20 */ /* 0x000fe20008410000 */
[----:B------:R-:W-:Y:S01]  /*e100*/  FMUL.FTZ R235, R25, UR8 ;  /* 0x0000000819eb7c20 */ /* 0x000fe20008410000 */
[----:B------:R-:W-:Y:S01]  /*e110*/  FMUL.FTZ R238, R26, UR8 ;  /* 0x000000081aee7c20 */ /* 0x000fe20008410000 */
[----:B------:R-:W-:Y:S01]  /*e120*/  FMUL.FTZ R236, R27, UR8 ;  /* 0x000000081bec7c20 */ /* 0x000fe20008410000 */
[C---:B-----5:R-:W-:Y:S05]  /*e130*/  HMMA.16816.F32 R28, R128.reuse, R120, R28 ;  /* 0x00000078801c723c */ /* 0x060fea000000181c */
[----:B------:R1:W1:Y:S01]  /*e140*/  MUFU.TANH R10, R0 ;  /* 0x00000000000a7308 */ /* 0x0002620000002400 */
[C---:B------:R-:W-:Y:S01]  /*e150*/  HMMA.16816.F32 R32, R128.reuse, R122, R32 ;  /* 0x0000007a8020723c */ /* 0x040fe20000001820 */
[----:B------:R-:W5:Y:S08]  /*e160*/  LDSM.16.M88.4 R120, [R118+0x8400] ;  /* 0x008400007678783b */ /* 0x000f700000000200 */
[----:B------:R-:W1:Y:S02]  /*e170*/  MUFU.TANH R249, R249 ;  /* 0x000000f900f97308 */ /* 0x000e640000002400 */
[----:B----4-:R-:W-:Y:S01]  /*e180*/  MOV R194, R196 ;  /* 0x000000c400c27202 */ /* 0x010fe20000000f00 */
[C---:B---3--:R-:W-:Y:S07]  /*e190*/  HMMA.16816.F32 R36, R128.reuse, R124, R36 ;  /* 0x0000007c8024723c */ /* 0x048fee0000001824 */
[----:B------:R-:W3:Y:S01]  /*e1a0*/  MUFU.TANH R247, R247 ;  /* 0x000000f700f77308 */ /* 0x000ee20000002400 */
[C---:B------:R-:W-:Y:S01]  /*e1b0*/  HMMA.16816.F32 R40, R128.reuse, R126, R40 ;  /* 0x0000007e8028723c */ /* 0x040fe20000001828 */
[----:B------:R-:W4:Y:S02]  /*e1c0*/  LDSM.16.M88.4 R124, [R118+0x8800] ;  /* 0x00880000767c783b */ /* 0x000f240000000200 */
[----:B------:R-:W-:Y:S01]  /*e1d0*/  FMUL.FTZ R231, R28, UR8 ;  /* 0x000000081ce77c20 */ /* 0x000fe20008410000 */
[----:B------:R-:W-:Y:S05]  /*e1e0*/  FMUL.FTZ R229, R29, UR8 ;  /* 0x000000081de57c20 */ /* 0x000fea0008410000 */
        /* <DEDUP_REMOVED lines=11> */
[----:B------:R-:W-:Y:S05]  /*e2a0*/  FMUL.FTZ R226, R39, UR8 ;  /* 0x0000000827e27c20 */ /* 0x000fea0008410000 */
[----:B------:R-:W1:Y:S01]  /*e2b0*/  MUFU.TANH R245, R245 ;  /* 0x000000f500f57308 */ /* 0x000e620000002400 */
[----:B------:R-:W-:Y:S01]  /*e2c0*/  FMUL.FTZ R221, R40, UR8 ;  /* 0x0000000828dd7c20 */ /* 0x000fe20008410000 */
[----:B------:R-:W-:Y:S01]  /*e2d0*/  FMUL.FTZ R219, R41, UR8 ;  /* 0x0000000829db7c20 */ /* 0x000fe20008410000 */
[----:B------:R-:W-:Y:S01]  /*e2e0*/  FMUL.FTZ R222, R42, UR8 ;  /* 0x000000082ade7c20 */ /* 0x000fe20008410000 */
[----:B------:R-:W-:Y:S01]  /*e2f0*/  FMUL.FTZ R220, R43, UR8 ;  /* 0x000000082bdc7c20 */ /* 0x000fe20008410000 */
[C---:B-----5:R-:W-:Y:S05]  /*e300*/  HMMA.16816.F32 R44, R128.reuse, R120, R44 ;  /* 0x00000078802c723c */ /* 0x060fea000000182c */
[----:B------:R-:W1:Y:S01]  /*e310*/  MUFU.TANH R243, R243 ;  /* 0x000000f300f37308 */ /* 0x000e620000002400 */
[C---:B------:R-:W-:Y:S01]  /*e320*/  HMMA.16816.F32 R48, R128.reuse, R122, R48 ;  /* 0x0000007a8030723c */ /* 0x040fe20000001830 */
[----:B------:R-:W5:Y:S01]  /*e330*/  LDSM.16.M88.4 R120, [R118+0x8c00] ;  /* 0x008c00007678783b */ /* 0x000f620000000200 */
[----:B------:R-:W-:Y:S07]  /*e340*/  DEPBAR.LE SB0, 0x0 ;  /* 0x000080000000791a */ /* 0x000fee0000000000 */
[----:B------:R-:W1:Y:S01]  /*e350*/  MUFU.TANH R246, R246 ;  /* 0x000000f600f67308 */ /* 0x000e620000002400 */
[----:B------:R-:W-:Y:S01]  /*e360*/  BAR.SYNC.DEFER_BLOCKING 0x0 ;  /* 0x0000000000007b1d */ /* 0x000fe20000010000 */
[C---:B----4-:R-:W-:Y:S08]  /*e370*/  HMMA.16816.F32 R52, R128.reuse, R124, R52 ;  /* 0x0000007c8034723c */ /* 0x050ff00000001834 */
[----:B------:R-:W4:Y:S01]  /*e380*/  MUFU.TANH R244, R244 ;  /* 0x000000f400f47308 */ /* 0x000f220000002400 */
[C---:B------:R-:W-:Y:S03]  /*e390*/  HMMA.16816.F32 R56, R128.reuse, R126, R56 ;  /* 0x0000007e8038723c */ /* 0x040fe60000001838 */
[----:B------:R-:W-:Y:S01]  /*e3a0*/  FMUL.FTZ R217, R44, UR8 ;  /* 0x000000082cd97c20 */ /* 0x000fe20008410000 */
[----:B------:R-:W-:Y:S01]  /*e3b0*/  FMUL.FTZ R215, R45, UR8 ;  /* 0x000000082dd77c20 */ /* 0x000fe20008410000 */
[----:B------:R-:W-:Y:S04]  /*e3c0*/  FMUL.FTZ R218, R46, UR8 ;  /* 0x000000082eda7c20 */ /* 0x000fe80008410000 */
        /* <DEDUP_REMOVED lines=10> */
[----:B------:R-:W-:Y:S06]  /*e470*/  FMUL.FTZ R208, R55, UR8 ;  /* 0x0000000837d07c20 */ /* 0x000fec0008410000 */
[----:B------:R-:W1:Y:S01]  /*e480*/  MUFU.TANH R242, R242 ;  /* 0x000000f200f27308 */ /* 0x000e620000002400 */
[----:B------:R-:W-:Y:S01]  /*e490*/  FMUL.FTZ R205, R56, UR8 ;  /* 0x0000000838cd7c20 */ /* 0x000fe20008410000 */
[----:B------:R-:W-:Y:S01]  /*e4a0*/  FMUL.FTZ R203, R57, UR8 ;  /* 0x0000000839cb7c20 */ /* 0x000fe20008410000 */
[C---:B-----5:R-:W-:Y:S03]  /*e4b0*/  HMMA.16816.F32 R60, R128.reuse, R120, R60 ;  /* 0x00000078803c723c */ /* 0x060fe6000000183c */
[----:B------:R-:W-:Y:S01]  /*e4c0*/  FMUL.FTZ R206, R58, UR8 ;  /* 0x000000083ace7c20 */ /* 0x000fe20008410000 */
[----:B------:R-:W-:Y:S03]  /*e4d0*/  FMUL.FTZ R204, R59, UR8 ;  /* 0x000000083bcc7c20 */ /* 0x000fe60008410000 */
[----:B------:R-:W1:Y:S01]  /*e4e0*/  MUFU.TANH R240, R240 ;  /* 0x000000f000f07308 */ /* 0x000e620000002400 */
[----:B------:R-:W-:Y:S09]  /*e4f0*/  HMMA.16816.F32 R64, R128, R122, R64 ;  /* 0x0000007a8040723c */ /* 0x000ff20000001840 */
[----:B------:R-:W1:Y:S10]  /*e500*/  MUFU.TANH R237, R237 ;  /* 0x000000ed00ed7308 */ /* 0x000e740000002400 */
        /* <DEDUP_REMOVED lines=8> */
[----:B------:R-:W-:Y:S01]  /*e590*/  FMUL.FTZ R65, R65, UR8 ;  /* 0x0000000841417c20 */ /* 0x000fe20008410000 */
[----:B------:R-:W-:Y:S06]  /*e5a0*/  FMUL.FTZ R66, R66, UR8 ;  /* 0x0000000842427c20 */ /* 0x000fec0008410000 */
[----:B------:R-:W1:Y:S10]  /*e5b0*/  MUFU.TANH R236, R236 ;  /* 0x000000ec00ec7308 */ /* 0x000e740000002400 */
        /* <DEDUP_REMOVED lines=36> */
[----:B------:R1:W1:Y:S10]  /*e800*/  MUFU.TANH R201, R64 ;  /* 0x0000004000c97308 */ /* 0x0002740000002400 */
[----:B------:R1:W1:Y:S10]  /*e810*/  MUFU.TANH R202, R65 ;  /* 0x0000004100ca7308 */ /* 0x0002740000002400 */
[----:B------:R1:W1:Y:S10]  /*e820*/  MUFU.TANH R52, R66 ;  /* 0x0000004200347308 */ /* 0x0002740000002400 */
[----:B------:R-:W1:Y:S01]  /*e830*/  MUFU.TANH R3, R3 ;  /* 0x0000000300037308 */ /* 0x000e620000002400 */
[----:B--234-:R-:W-:Y:S05]  /*e840*/  @!P0 BRA `(.L_x_797) ;  /* 0x0000000800788947 */ /* 0x01cfea0003800000 */
[----:B------:R-:W-:Y:S04]  /*e850*/  ULEA UR6, -UR7, URZ, 0x7 ;  /* 0x0000003f07067291 */ /* 0x000fe8000f8e393f */
[----:B------:R-:W-:Y:S02]  /*e860*/  USHF.R.S32.HI UR5, URZ, 0x1f, UR6 ;  /* 0x0000001f3f057899 */ /* 0x000fe40008011406 */
[----:B------:R-:W-:Y:S04]  /*e870*/  MOV R12, UR6 ;  /* 0x00000006000c7c02 */ /* 0x000fe80008000f00 */
[----:B------:R-:W-:Y:S01]  /*e880*/  MOV R5, UR5 ;  /* 0x0000000500057c02 */ /* 0x000fe20008000f00 */
[----:B------:R-:W-:Y:S06]  /*e890*/  @!P6 BRA `(.L_x_798) ;  /* 0x0000000000f8e947 */ /* 0x000fec0003800000 */
[----:B-1----:R-:W1:Y:S01]  /*e8a0*/  LDC R0, c[0x0][0x380] ;  /* 0x0000e000ff007b82 */ /* 0x002e620000000800 */
        /* <DEDUP_REMOVED lines=57> */
[-C--:B---3--:R-:W-:Y:S04]  /*ec40*/  IMAD.WIDE.U32 R12, R7, R4.reuse, R12 ;  /* 0x00000004070c7225 */ /* 0x088fe800078e000c */
[----:B------:R-:W-:Y:S04]  /*ec50*/  IMAD R0, R11, R4, RZ ;  /* 0x000000040b007224 */ /* 0x000fe800078e02ff */
[----:B------:R-:W-:Y:S05]  /*ec60*/  IMAD R0, R7, R5, R0 ;  /* 0x0000000507007224 */ /* 0x000fea00078e0200 */
[----:B------:R-:W-:Y:S07]  /*ec70*/  IADD3 R5, R13, R0, RZ ;  /* 0x000000000d057210 */ /* 0x000fee0007ffe0ff */
.L_x_798:
        /* <DEDUP_REMOVED lines=16> */
[CCC-:B------:R-:W-:Y:S02]  /*ed80*/  @!P3 LEA.HI.X R13, R7.reuse, R189.reuse, R2.reuse, 0x1, P1 ;  /* 0x000000bd070db211 */ /* 0x1c0fe400008f0c02 */
[--C-:B------:R-:W-:Y:S01]  /*ed90*/  @!P2 LEA.HI.X R9, R7, R189, R2.reuse, 0x1, P0 ;  /* 0x000000bd0709a211 */ /* 0x100fe200000f0c02 */
[----:B------:R-:W-:Y:S01]  /*eda0*/  @!PT LDS RZ, [RZ] ;  /* 0x00000000fffff984 */ /* 0x000fe20000000800 */
[----:B------:R-:W-:Y:S01]  /*edb0*/  @!PT LDS RZ, [RZ] ;  /* 0x00000000fffff984 */ /* 0x000fe20000000800 */
[----:B------:R-:W-:Y:S01]  /*edc0*/  @!PT LDS RZ, [RZ] ;  /* 0x00000000fffff984 */ /* 0x000fe20000000800 */
[----:B------:R2:W-:Y:S01]  /*edd0*/  @!P3 LDGSTS.E.BYPASS.LTC128B.128 [R180+0x5000], desc[UR12][R16.64+0x40] ;  /* 0x0500004010b4bfae */ /* 0x0005e2000b901d4c */
[----:B------:R-:W-:Y:S03]  /*ede0*/  IADD3 R5, P5, R175, R7, RZ ;  /* 0x00000007af057210 */ /* 0x000fe60007fbe0ff */
[----:B------:R2:W-:Y:S01]  /*edf0*/  @P2 STS.128 [R180+0x7000], RZ ;  /* 0x007000ffb4002388 */ /* 0x0005e20000000c00 */
[CC--:B------:R-:W-:Y:S01]  /*ee00*/  @!P3 LEA R18, P1, R5.reuse, R190.reuse, 0x1 ;  /* 0x000000be0512b211 */ /* 0x0c0fe200078208ff */
[----:B------:R-:W-:Y:S01]  /*ee10*/  IMAD.X R2, R174, 0x1, R2, P5 ;  /* 0x00000001ae027824 */ /* 0x000fe200028e0602 */
[CC--:B------:R-:W-:Y:S01]  /*ee20*/  @!P4 LEA R20, P5, R5.reuse, R190.reuse, 0x1 ;  /* 0x000000be0514c211 */ /* 0x0c0fe200078a08ff */
[----:B------:R-:W-:Y:S01]  /*ee30*/  @!PT LDS RZ, [RZ] ;  /* 0x00000000fffff984 */ /* 0x000fe20000000800 */
[----:B------:R-:W-:Y:S01]  /*ee40*/  @!PT LDS RZ, [RZ] ;  /* 0x00000000fffff984 */ /* 0x000fe20000000800 */
[----:B------:R-:W-:Y:S01]  /*ee50*/  @!PT LDS RZ, [RZ] ;  /* 0x00000000fffff984 */ /* 0x000fe20000000800 */
[----:B------:R2:W-:Y:S01]  /*ee60*/  @!P2 LDGSTS.E.BYPASS.LTC128B.128 [R180+0x7000], desc[UR12][R16.64+0x80] ;  /* 0x0700008010b4afae */ /* 0x0005e2000b901d4c */
[CC--:B------:R-:W-:Y:S02]  /*ee70*/  @!P2 LEA R4, P0, R5.reuse, R190.reuse, 0x1 ;  /* 0x000000be0504a211 */ /* 0x0c0fe400078008ff */
[CCC-:B------:R-:W-:Y:S01]  /*ee80*/  @!P4 LEA.HI.X R21, R5.reuse, R189.reuse, R2.reuse, 0x1, P5 ;  /* 0x000000bd0515c211 */ /* 0x1c0fe200028f0c02 */
[----:B------:R2:W-:Y:S01]  /*ee90*/  @P4 STS.128 [R180+0x3800], RZ ;  /* 0x003800ffb4004388 */ /* 0x0005e20000000c00 */
[--C-:B------:R-:W-:Y:S02]  /*eea0*/  @!P3 LEA.HI.X R19, R5, R189, R2.reuse, 0x1, P1 ;  /* 0x000000bd0513b211 */ /* 0x100fe400008f0c02 */
[----:B-1----:R-:W-:Y:S01]  /*eeb0*/  IADD3 R0, P5, R175, R5, RZ ;  /* 0x00000005af007210 */ /* 0x002fe20007fbe0ff */
        /* <DEDUP_REMOVED lines=55> */
.L_x_797:
[----:B-1----:R-:W-:Y:S01]  /*f230*/  FMNMX.FTZ R0, R155, R119, !PT ;  /* 0x000000779b007209 */ /* 0x002fe20007810000 */
[----:B--2---:R-:W-:Y:S01]  /*f240*/  LDSM.16.MT88.4 R16, [R168+0x9000] ;  /* 0x00900000a810783b */ /* 0x004fe20000004200 */
[----:B------:R-:W-:Y:S02]  /*f250*/  FMNMX.FTZ R9, R252, R117, !PT ;  /* 0x00000075fc097209 */ /* 0x000fe40007810000 */
[----:B------:R-:W-:Y:S02]  /*f260*/  FMNMX.FTZ R0, R251, R0, !PT ;  /* 0x00000000fb007209 */ /* 0x000fe40007810000 */
[----:B------:R-:W-:Y:S02]  /*f270*/  FMNMX.FTZ R9, R154, R9, !PT ;  /* 0x000000099a097209 */ /* 0x000fe40007810000 */
[----:B------:R-:W-:Y:S01]  /*f280*/  FMNMX.FTZ R0, R159, R0, !PT ;  /* 0x000000009f007209 */ /* 0x000fe20007810000 */
[----:B------:R-:W-:Y:S01]  /*f290*/  LDSM.16.MT88.4 R24, [R116+0x9000] ;  /* 0x009000007418783b */ /* 0x000fe20000004200 */
        /* <DEDUP_REMOVED lines=63> */
[----:B------:R-:W-:Y:S03]  /*f690*/  FMNMX.FTZ R7, R3, R0, !PT ;  /* 0x0000000003077209 */ /* 0x000fe60007810000 */
[----:B------:R-:W-:Y:S08]  /*f6a0*/  SHFL.BFLY PT, R9, R8, 0x2, 0x1f ;  /* 0x0c401f0008097f89 */ /* 0x000ff000000e0000 */
[----:B------:R-:W1:Y:S02]  /*f6b0*/  SHFL.BFLY PT, R0, R7, 0x2, 0x1f ;  /* 0x0c401f0007007f89 */ /* 0x000e6400000e0000 */
[----:B-1----:R-:W-:Y:S02]  /*f6c0*/  FMNMX.FTZ R5, R7, R0, !PT ;  /* 0x0000000007057209 */ /* 0x002fe40007810000 */
[----:B------:R-:W-:Y:S04]  /*f6d0*/  FMNMX.FTZ R11, R8, R9, !PT ;  /* 0x00000009080b7209 */ /* 0x000fe80007810000 */
[----:B------:R-:W1:Y:S08]  /*f6e0*/  SHFL.BFLY PT, R0, R5, 0x1, 0x1f ;  /* 0x0c201f0005007f89 */ /* 0x000e7000000e0000 */
[----:B------:R-:W2:Y:S01]  /*f6f0*/  SHFL.BFLY PT, R2, R11, 0x1, 0x1f ;  /* 0x0c201f000b027f89 */ /* 0x000ea200000e0000 */
[----:B-1----:R-:W-:Y:S02]  /*f700*/  FMNMX.FTZ R0, R5, R0, !PT ;  /* 0x0000000005007209 */ /* 0x002fe40007810000 */
[----:B--2---:R-:W-:Y:S03]  /*f710*/  FMNMX.FTZ R2, R11, R2, !PT ;  /* 0x000000020b027209 */ /* 0x004fe60007810000 */
[----:B------:R-:W-:Y:S01]  /*f720*/  FMUL.FTZ R55, R0, UR4 ;  /* 0x0000000400377c20 */ /* 0x000fe20008410000 */
[C---:B------:R-:W-:Y:S01]  /*f730*/  FSETP.NEU.FTZ.AND P0, PT, R2.reuse, -INF , PT ;  /* 0xff8000000200780b */ /* 0x040fe20003f1d000 */
[C---:B------:R-:W-:Y:S01]  /*f740*/  FMUL.FTZ R120, R2.reuse, UR4 ;  /* 0x0000000402787c20 */ /* 0x040fe20008410000 */
[----:B------:R-:W-:Y:S01]  /*f750*/  FADD.FTZ R4, -R2, R119 ;  /* 0x0000007702047221 */ /* 0x000fe20000010100 */
[----:B------:R-:W-:Y:S03]  /*f760*/  MOV R119, R2 ;  /* 0x0000000200777202 */ /* 0x000fe60000000f00 */
[----:B------:R-:W-:Y:S01]  /*f770*/  FSEL R120, R120, RZ, P0 ;  /* 0x000000ff78787208 */ /* 0x000fe20000000000 */
[----:B------:R-:W-:Y:S01]  /*f780*/  FMUL.FTZ R54, R4, UR4 ;  /* 0x0000000404367c20 */ /* 0x000fe20008410000 */
[C---:B------:R-:W-:Y:S01]  /*f790*/  FSETP.NEU.FTZ.AND P0, PT, R0.reuse, -INF , PT ;  /* 0xff8000000000780b */ /* 0x040fe20003f1d000 */
[----:B------:R-:W-:Y:S02]  /*f7a0*/  FADD.FTZ R4, -R0, R117 ;  /* 0x0000007500047221 */ /* 0x000fe40000010100 */
[--C-:B------:R-:W-:Y:S01]  /*f7b0*/  FFMA.FTZ R126, R251, UR4, -R120.reuse ;  /* 0x00000004fb7e7c23 */ /* 0x100fe20008010878 */
[----:B------:R-:W-:Y:S01]  /*f7c0*/  FSEL R55, R55, RZ, P0 ;  /* 0x000000ff37377208 */ /* 0x000fe20000000000 */
[----:B------:R-:W-:Y:S01]  /*f7d0*/  FMUL.FTZ R53, R4, UR4 ;  /* 0x0000000404357c20 */ /* 0x000fe20008410000 */
[--C-:B------:R-:W-:Y:S01]  /*f7e0*/  FFMA.FTZ R124, R159, UR4, -R120.reuse ;  /* 0x000000049f7c7c23 */ /* 0x100fe20008010878 */
[--C-:B------:R-:W-:Y:S01]  /*f7f0*/  FFMA.FTZ R121, R157, UR4, -R120.reuse ;  /* 0x000000049d797c23 */ /* 0x100fe20008010878 */
[--C-:B------:R-:W-:Y:S01]  /*f800*/  FFMA.FTZ R129, R155, UR4, -R120.reuse ;  /* 0x000000049b817c23 */ /* 0x100fe20008010878 */
[--C-:B------:R-:W-:Y:S01]  /*f810*/  FFMA.FTZ R117, R10, UR4, -R55.reuse ;  /* 0x000000040a757c23 */ /* 0x100fe20008010837 */
        /* <DEDUP_REMOVED lines=8> */
[--C-:B------:R-:W-:Y:S01]  /*f8a0*/  FFMA.FTZ R131, R226, UR4, -R55.reuse ;  /* 0x00000004e2837c23 */ /* 0x100fe20008010837 */
[--C-:B------:R-:W-:Y:S01]  /*f8b0*/  FFMA.FTZ R133, R221, UR4, -R120.reuse ;  /* 0x00000004dd857c23 */ /* 0x100fe20008010878 */
[--C-:B------:R-:W-:Y:S03]  /*f8c0*/  FFMA.FTZ R134, R219, UR4, -R120.reuse ;  /* 0x00000004db867c23 */ /* 0x100fe60008010878 */
        /* <DEDUP_REMOVED lines=8> */
[----:B------:R-:W-:Y:S01]  /*f950*/  MUFU.EX2 R126, R126 ;  /* 0x0000007e007e7308 */ /* 0x000fe20000000800 */
[C---:B-1----:R-:W-:Y:S01]  /*f960*/  FMUL.FTZ R4, R54.reuse, R112 ;  /* 0x0000007036047220 */ /* 0x042fe20000410000 */
[C---:B------:R-:W-:Y:S01]  /*f970*/  FMUL.FTZ R5, R54.reuse, R113 ;  /* 0x0000007136057220 */ /* 0x040fe20000410000 */
[C---:B------:R-:W-:Y:S01]  /*f980*/  FMUL.FTZ R8, R54.reuse, R108 ;  /* 0x0000006c36087220 */ /* 0x040fe20000410000 */
[C---:B------:R-:W-:Y:S01]  /*f990*/  FMUL.FTZ R9, R54.reuse, R109 ;  /* 0x0000006d36097220 */ /* 0x040fe20000410000 */
[C---:B------:R-:W-:Y:S01]  /*f9a0*/  FMUL.FTZ R12, R54.reuse, R104 ;  /* 0x00000068360c7220 */ /* 0x040fe20000410000 */
[C---:B------:R-:W-:Y:S01]  /*f9b0*/  FMUL.FTZ R13, R54.reuse, R105 ;  /* 0x00000069360d7220 */ /* 0x040fe20000410000 */
[C---:B------:R-:W-:Y:S03]  /*f9c0*/  FMUL.FTZ R20, R54.reuse, R96 ;  /* 0x0000006036147220 */ /* 0x040fe60000410000 */
        /* <DEDUP_REMOVED lines=14> */
[C---:B------:R-:W-:Y:S01]  /*fab0*/  FMUL.FTZ R31, R53.reuse, R91 ;  /* 0x0000005b351f7220 */ /* 0x040fe20000410000 */
[C---:B------:R-:W-:Y:S03]  /*fac0*/  FMUL.FTZ R40, R54.reuse, R76 ;  /* 0x0000004c36287220 */ /* 0x040fe60000410000 */
[----:B------:R-:W1:Y:S01]  /*fad0*/  MUFU.EX2 R121, R121 ;  /* 0x0000007900797308 */ /* 0x000e620000000800 */
[C---:B------:R-:W-:Y:S01]  /*fae0*/  FMUL.FTZ R42, R53.reuse, R78 ;  /* 0x0000004e352a7220 */ /* 0x040fe20000410000 */
[----:B------:R-:W-:Y:S01]  /*faf0*/  FMUL.FTZ R43, R53, R79 ;  /* 0x0000004f352b7220 */ /* 0x000fe20000410000 */
[C---:B------:R-:W-:Y:S01]  /*fb00*/  FMUL.FTZ R41, R54.reuse, R77 ;  /* 0x0000004d36297220 */ /* 0x040fe20000410000 */
[--C-:B------:R-:W-:Y:S01]  /*fb10*/  FFMA.FTZ R88, R249, UR4, -R120.reuse ;  /* 0x00000004f9587c23 */ /* 0x100fe20008010878 */
[C---:B------:R-:W-:Y:S01]  /*fb20*/  FMUL.FTZ R44, R54.reuse, R72 ;  /* 0x00000048362c7220 */ /* 0x040fe20000410000 */
[----:B------:R-:W-:Y:S01]  /*fb30*/  FMUL.FTZ R45, R54, R73 ;  /* 0x00000049362d7220 */ /* 0x000fe20000410000 */
[C---:B------:R-:W-:Y:S03]  /*fb40*/  FMUL.FTZ R46, R53.reuse, R74 ;  /* 0x0000004a352e7220 */ /* 0x040fe60000410000 */
[----:B------:R-:W-:Y:S01]  /*fb50*/  MUFU.EX2 R122, R122 ;  /* 0x0000007a007a7308 */ /* 0x000fe20000000800 */
[----:B------:R-:W-:Y:S01]  /*fb60*/  FMUL.FTZ R47, R53, R75 ;  /* 0x0000004b352f7220 */ /* 0x000fe20000410000 */
[----:B------:R-:W-:Y:S01]  /*fb70*/  LDSM.16.MT88.4 R108, [R168+0xac00] ;  /* 0x00ac0000a86c783b */ /* 0x000fe20000004200 */
[--C-:B------:R-:W-:Y:S01]  /*fb80*/  FFMA.FTZ R91, R241, UR4, -R120.reuse ;  /* 0x00000004f15b7c23 */ /* 0x100fe20008010878 */
[--C-:B------:R-:W-:Y:S01]  /*fb90*/  FFMA.FTZ R97, R240, UR4, -R55.reuse ;  /* 0x00000004f0617c23 */ /* 0x100fe20008010837 */
[--C-:B------:R-:W-:Y:S01]  /*fba0*/  FFMA.FTZ R99, R237, UR4, -R120.reuse ;  /* 0x00000004ed637c23 */ /* 0x100fe20008010878 */
[--C-:B------:R-:W-:Y:S01]  /*fbb0*/  FFMA.FTZ R104, R233, UR4, -R120.reuse ;  /* 0x00000004e9687c23 */ /* 0x100fe20008010878 */
[--C-:B------:R-:W-:Y:S03]  /*fbc0*/  FFMA.FTZ R90, R235, UR4, -R120.reuse ;  /* 0x00000004eb5a7c23 */ /* 0x100fe60008010878 */
[----:B------:R-:W2:Y:S01]  /*fbd0*/  MUFU.EX2 R117, R117 ;  /* 0x0000007500757308 */ /* 0x000ea20000000800 */
[----:B-1----:R-:W-:Y:S01]  /*fbe0*/  F2FP.F16.F32.PACK_AB R58, R121, R124 ;  /* 0x0000007c793a723e */ /* 0x002fe200000000ff */
[----:B------:R-:W1:Y:S01]  /*fbf0*/  LDSM.16.MT88.4 R72, [R116+0x9400] ;  /* 0x009400007448783b */ /* 0x000e620000004200 */
        /* <DEDUP_REMOVED lines=12> */
[--C-:B------:R-:W-:Y:S03]  /*fcc0*/  FFMA.FTZ R149, R201, UR4, -R120.reuse ;  /* 0x00000004c9957c23 */ /* 0x100fe60008010878 */
[----:B------:R-:W4:Y:S01]  /*fcd0*/  MUFU.EX2 R128, R128 ;  /* 0x0000008000807308 */ /* 0x000f220000000800 */
[----:B--2---:R-:W-:Y:S01]  /*fce0*/  F2FP.F16.F32.PACK_AB R59, R117, R122 ;  /* 0x0000007a753b723e */ /* 0x004fe200000000ff */
[--C-:B------:R-:W-:Y:S01]  /*fcf0*/  FFMA.FTZ R147, R200, UR4, -R55.reuse ;  /* 0x00000004c8937c23 */ /* 0x100fe20008010837 */
[--C-:B------:R-:W-:Y:S01]  /*fd00*/  FFMA.FTZ R148, R198, UR4, -R55.reuse ;  /* 0x00000004c6947c23 */ /* 0x100fe20008010837 */
[----:B------:R-:W-:Y:S01]  /*fd10*/  FFMA.FTZ R52, R52, UR4, -R55 ;  /* 0x0000000434347c23 */ /* 0x000fe20008010837 */
[----:B------:R-:W-:Y:S05]  /*fd20*/  ISETP.GT.AND P0, PT, R179, 0x1, PT ;  /* 0x00000001b300780c */ /* 0x000fea0003f04270 */
[----:B------:R-:W-:Y:S01]  /*fd30*/  MUFU.EX2 R88, R88 ;  /* 0x0000005800587308 */ /* 0x000fe20000000800 */
[----:B---3--:R-:W-:Y:S01]  /*fd40*/  F2FP.F16.F32.PACK_AB R56, R126, R129 ;  /* 0x000000817e38723e */ /* 0x008fe200000000ff */
[----:B------:R-:W-:Y:S01]  /*fd50*/  FFMA.FTZ R77, R54, R191, R129 ;  /* 0x000000bf364d7223 */ /* 0x000fe20000010081 */
[--C-:B------:R-:W-:Y:S03]  /*fd60*/  FFMA.FTZ R129, R223, UR4, -R120.reuse ;  /* 0x00000004df817c23 */ /* 0x100fe60008010878 */
[----:B------:R-:W-:Y:S01]  /*fd70*/  FADD.FTZ R77, R126, R77 ;  /* 0x0000004d7e4d7221 */ /* 0x000fe20000010000 */
[----:B------:R-:W-:Y:S03]  /*fd80*/  FFMA.FTZ R126, R215, UR4, -R120 ;  /* 0x00000004d77e7c23 */ /* 0x000fe60008010878 */
[----:B------:R-:W-:Y:S01]  /*fd90*/  MUFU.EX2 R91, R91 ;  /* 0x0000005b005b7308 */ /* 0x000fe20000000800 */
[----:B----4-:R-:W-:Y:S01]  /*fda0*/  F2FP.F16.F32.PACK_AB R57, R125, R128 ;  /* 0x000000807d39723e */ /* 0x010fe200000000ff */
[----:B------:R-:W-:Y:S01]  /*fdb0*/  FADD.FTZ R124, R124, R77 ;  /* 0x0000004d7c7c7221 */ /* 0x000fe20000010000 */
[----:B------:R-:W-:Y:S04]  /*fdc0*/  FFMA.FTZ R128, R53, R192, R128 ;  /* 0x000000c035807223 */ /* 0x000fe80000010080 */
[----:B------:R-:W-:Y:S01]  /*fdd0*/  FADD.FTZ R79, R125, R128 ;  /* 0x000000807d4f7221 */ /* 0x000fe20000010000 */
[C---:B------:R-:W-:Y:S02]  /*fde0*/  HMMA.16816.F32 R4, R56.reuse, R16, R4 ;  /* 0x000000103804723c */ /* 0x040fe40000001804 */
[----:B------:R-:W-:Y:S03]  /*fdf0*/  MUFU.EX2 R97, R97 ;  /* 0x0000006100617308 */ /* 0x000fe60000000800 */
[--C-:B------:R-:W-:Y:S01]  /*fe00*/  FFMA.FTZ R125, R218, UR4, -R55.reuse ;  /* 0x00000004da7d7c23 */ /* 0x100fe20008010837 */
[C---:B------:R-:W-:Y:S06]  /*fe10*/  HMMA.16816.F32 R8, R56.reuse, R18, R8 ;  /* 0x000000123808723c */ /* 0x040fec0000001808 */
[----:B------:R-:W-:Y:S01]  /*fe20*/  MUFU.EX2 R99, R99 ;  /* 0x0000006300637308 */ /* 0x000fe20000000800 */
[C---:B------:R-:W-:Y:S01]  /*fe30*/  FMUL.FTZ R16, R54.reuse, R100 ;  /* 0x0000006436107220 */ /* 0x040fe20000410000 */
[C---:B------:R-:W-:Y:S03]  /*fe40*/  HMMA.16816.F32 R12, R56.reuse, R24, R12 ;  /* 0x00000018380c723c */ /* 0x040fe6000000180c */
[C---:B------:R-:W-:Y:S01]  /*fe50*/  FMUL.FTZ R17, R54.reuse, R101 ;  /* 0x0000006536117220 */ /* 0x040fe20000410000 */
[C---:B------:R-:W-:Y:S01]  /*fe60*/  FMUL.FTZ R18, R53.reuse, R102 ;  /* 0x0000006635127220 */ /* 0x040fe20000410000 */
[----:B------:R-:W-:Y:S02]  /*fe70*/  FMUL.FTZ R19, R53, R103 ;  /* 0x0000006735137220 */ /* 0x000fe40000410000 */
[C---:B------:R-:W-:Y:S01]  /*fe80*/  FMUL.FTZ R25, R54.reuse, R93 ;  /* 0x0000005d36197220 */ /* 0x040fe20000410000 */
[----:B------:R-:W-:Y:S01]  /*fe90*/  LDSM.16.MT88.4 R100, [R116+0xac00] ;  /* 0x00ac00007464783b */ /* 0x000fe20000004200 */
[----:B------:R-:W-:Y:S02]  /*fea0*/  MUFU.EX2 R104, R104 ;  /* 0x0000006800687308 */ /* 0x000fe40000000800 */
[----:B------:R-:W-:Y:S01]  /*feb0*/  FADD.FTZ R93, R121, R124 ;  /* 0x0000007c795d7221 */ /* 0x000fe20000010000 */
[----:B------:R-:W-:Y:S01]  /*fec0*/  FMUL.FTZ R24, R54, R92 ;  /* 0x0000005c36187220 */ /* 0x000fe20000410000 */
[--C-:B------:R-:W-:Y:S01]  /*fed0*/  FFMA.FTZ R92, R242, UR4, -R55.reuse ;  /* 0x00000004f25c7c23 */ /* 0x100fe20008010837 */
[C---:B------:R-:W-:Y:S03]  /*fee0*/  HMMA.16816.F32 R16, R56.reuse, R26, R16 ;  /* 0x0000001a3810723c */ /* 0x040fe60000001810 */
[--C-:B------:R-:W-:Y:S02]  /*fef0*/  FFMA.FTZ R128, R216, UR4, -R55.reuse ;  /* 0x00000004d8807c23 */ /* 0x100fe40008010837 */
[----:B------:R-:W-:Y:S01]  /*ff00*/  MUFU.EX2 R123, R123 ;  /* 0x0000007b007b7308 */ /* 0x000fe20000000800 */
[----:B------:R-:W-:Y:S01]  /*ff10*/  FFMA.FTZ R121, R210, UR4, -R55 ;  /* 0x00000004d2797c23 */ /* 0x000fe20008010837 */
[C---:B------:R-:W-:Y:S04]  /*ff20*/  HMMA.16816.F32 R20, R56.reuse, R32, R20 ;  /* 0x000000203814723c */ /* 0x040fe80000001814 */
[C---:B------:R-:W-:Y:S01]  /*ff30*/  FMUL.FTZ R27, R53.reuse, R95 ;  /* 0x0000005f351b7220 */ /* 0x040fe20000410000 */
[----:B------:R-:W-:Y:S03]  /*ff40*/  FMUL.FTZ R26, R53, R94 ;  /* 0x0000005e351a7220 */ /* 0x000fe60000410000 */
[----:B------:R-:W-:Y:S03]  /*ff50*/  MUFU.EX2 R92, R92 ;  /* 0x0000005c005c7308 */ /* 0x000fe60000000800 */
[----:B------:R-:W-:Y:S02]  /*ff60*/  FADD.FTZ R94, R122, R79 ;  /* 0x0000004f7a5e7221 */ /* 0x000fe40000010000 */
[----:B------:R-:W-:Y:S01]  /*ff70*/  LDSM.16.MT88.4 R76, [R116+0xc400] ;  /* 0x00c40000744c783b */ /* 0x000fe20000004200 */
[C---:B------:R-:W-:Y:S01]  /*ff80*/  FMUL.FTZ R32, R54.reuse, R84 ;  /* 0x0000005436207220 */ /* 0x040fe20000410000 */
[----:B------:R-:W-:Y:S01]  /*ff90*/  FADD.FTZ R94, R117, R94 ;  /* 0x0000005e755e7221 */ /* 0x000fe20000010000 */
[C---:B------:R-:W-:Y:S02]  /*ffa0*/  HMMA.16816.F32 R24, R56.reuse, R34, R24 ;  /* 0x000000223818723c */ /* 0x040fe40000001818 */
[----:B------:R-:W-:Y:S01]  /*ffb0*/  MUFU.EX2 R90, R90 ;  /* 0x0000005a005a7308 */ /* 0x000fe20000000800 */
[C---:B------:R-:W-:Y:S01]  /*ffc0*/  FMUL.FTZ R33, R54.reuse, R85 ;  /* 0x0000005536217220 */ /* 0x040fe20000410000 */
[--C-:B------:R-:W-:Y:S01]  /*ffd0*/  FFMA.FTZ R85, R247, UR4, -R120.reuse ;  /* 0x00000004f7557c23 */ /* 0x100fe20008010878 */
[--C-:B------:R-:W-:Y:S01]  /*ffe0*/  FFMA.FTZ R84, R243, UR4, -R120.reuse ;  /* 0x00000004f3547c23 */ /* 0x100fe20008010878 */
[C---:B------:R-:W-:Y:S06]  /*fff0*/  HMMA.16816.F32 R28, R56.reuse, R36, R28 ;  /* 0x00000024381c723c */ /* 0x040fec000000181c */
[----:B------:R-:W2:Y:S01]  /*10000*/  MUFU.EX2 R85, R85 ;  /* 0x0000005500557308 */ /* 0x000ea20000000800 */
[C---:B------:R-:W-:Y:S01]  /*10010*/  FMUL.FTZ R34, R53.reuse, R86 ;  /* 0x0000005635227220 */ /* 0x040fe20000410000 */
[----:B------:R-:W-:Y:S03]  /*10020*/  FMUL.FTZ R35, R53, R87 ;  /* 0x0000005735237220 */ /* 0x000fe60000410000 */
[C---:B------:R-:W-:Y:S01]  /*10030*/  FMUL.FTZ R36, R54.reuse, R80 ;  /* 0x0000005036247220 */ /* 0x040fe20000410000 */
[----:B------:R-:W-:Y:S01]  /*10040*/  FMUL.FTZ R37, R54, R81 ;  /* 0x0000005136257220 */ /* 0x000fe20000410000 */
[--C-:B------:R-:W-:Y:S03]  /*10050*/  FFMA.FTZ R87, R250, UR4, -R55.reuse ;  /* 0x00000004fa577c23 */ /* 0x100fe60008010837 */
[----:B------:R-:W-:Y:S01]  /*10060*/  MUFU.EX2 R84, R84 ;  /* 0x0000005400547308 */ /* 0x000fe20000000800 */
[C---:B------:R-:W-:Y:S03]  /*10070*/  HMMA.16816.F32 R32, R56.reuse, R38, R32 ;  /* 0x000000263820723c */ /* 0x040fe60000001820 */
[--C-:B------:R-:W-:Y:S01]  /*10080*/  FFMA.FTZ R80, R248, UR4, -R55.reuse ;  /* 0x00000004f8507c23 */ /* 0x100fe20008010837 */
[--C-:B------:R-:W-:Y:S01]  /*10090*/  FFMA.FTZ R81, R245, UR4, -R120.reuse ;  /* 0x00000004f5517c23 */ /* 0x100fe20008010878 */
[--C-:B------:R-:W-:Y:S01]  /*100a0*/  FFMA.FTZ R86, R239, UR4, -R120.reuse ;  /* 0x00000004ef567c23 */ /* 0x100fe20008010878 */
[--C-:B------:R-:W-:Y:S01]  /*100b0*/  FFMA.FTZ R117, R209, UR4, -R120.reuse ;  /* 0x00000004d1757c23 */ /* 0x100fe20008010878 */
[C---:B------:R-:W-:Y:S01]  /*100c0*/  FMUL.FTZ R38, R53.reuse, R82 ;  /* 0x0000005235267220 */ /* 0x040fe20000410000 */
[----:B------:R-:W-:Y:S01]  /*100d0*/  FMUL.FTZ R39, R53, R83 ;  /* 0x0000005335277220 */ /* 0x000fe20000410000 */
[----:B------:R-:W-:Y:S02]  /*100e0*/  MUFU.EX2 R87, R87 ;  /* 0x0000005700577308 */ /* 0x000fe40000000800 */
[--C-:B------:R-:W-:Y:S01]  /*100f0*/  FFMA.FTZ R83, R246, UR4, -R55.reuse ;  /* 0x00000004f6537c23 */ /* 0x100fe20008010837 */
[--C-:B------:R-:W-:Y:S01]  /*10100*/  FFMA.FTZ R82, R244, UR4, -R55.reuse ;  /* 0x00000004f4527c23 */ /* 0x100fe20008010837 */
[--C-:B------:R-:W-:Y:S01]  /*10110*/  FFMA.FTZ R122, R207, UR4, -R120.reuse ;  /* 0x00000004cf7a7c23 */ /* 0x100fe20008010878 */
[--C-:B------:R-:W-:Y:S01]  /*10120*/  FFMA.FTZ R124, R208, UR4, -R55.reuse ;  /* 0x00000004d07c7c23 */ /* 0x100fe20008010837 */
[C---:B------:R-:W-:Y:S04]  /*10130*/  HMMA.16816.F32 R36, R56.reuse, R48, R36 ;  /* 0x000000303824723c */ /* 0x040fe80000001824 */
[----:B------:R-:W3:Y:S01]  /*10140*/  MUFU.EX2 R80, R80 ;  /* 0x0000005000507308 */ /* 0x000ee20000000800 */
[----:B------:R-:W-:Y:S01]  /*10150*/  FFMA.FTZ R55, R3, UR4, -R55 ;  /* 0x0000000403377c23 */ /* 0x000fe20008010837 */
[C---:B------:R-:W-:Y:S08]  /*10160*/  HMMA.16816.F32 R40, R56.reuse, R50, R40 ;  /* 0x000000323828723c */ /* 0x040ff00000001828 */
[----:B------:R-:W4:Y:S03]  /*10170*/  MUFU.EX2 R81, R81 ;  /* 0x0000005100517308 */ /* 0x000f260000000800 */
[C---:B------:R-:W-:Y:S01]  /*10180*/  FMUL.FTZ R48, R54.reuse, R68 ;  /* 0x0000004436307220 */ /* 0x040fe20000410000 */
[C---:B------:R-:W-:Y:S03]  /*10190*/  HMMA.16816.F32 R44, R56.reuse, R60, R44 ;  /* 0x0000003c382c723c */ /* 0x040fe6000000182c */
[----:B------:R-:W-:Y:S03]  /*101a0*/  FMUL.FTZ R49, R54, R69 ;  /* 0x0000004536317220 */ /* 0x000fe60000410000 */
[----:B------:R-:W-:Y:S01]  /*101b0*/  MUFU.EX2 R83, R83 ;  /* 0x0000005300537308 */ /* 0x000fe20000000800 */
[C---:B------:R-:W-:Y:S01]  /*101c0*/  FMUL.FTZ R50, R53.reuse, R70 ;  /* 0x0000004635327220 */ /* 0x040fe20000410000 */
[----:B------:R-:W-:Y:S02]  /*101d0*/  FMUL.FTZ R51, R53, R71 ;  /* 0x0000004735337220 */ /* 0x000fe40000410000 */
[----:B------:R-:W-:Y:S01]  /*101e0*/  LDSM.16.MT88.4 R68, [R168+0xd400] ;  /* 0x00d40000a844783b */ /* 0x000fe20000004200 */
[--C-:B------:R-:W-:Y:S01]  /*101f0*/  FFMA.FTZ R54, R225, UR4, -R120.reuse ;  /* 0x00000004e1367c23 */ /* 0x100fe20008010878 */
[--C-:B------:R-:W-:Y:S01]  /*10200*/  FFMA.FTZ R53, R217, UR4, -R120.reuse ;  /* 0x00000004d9357c23 */ /* 0x100fe20008010878 */
[----:B------:R-:W-:Y:S03]  /*10210*/  FFMA.FTZ R120, R202, UR4, -R120 ;  /* 0x00000004ca787c23 */ /* 0x000fe60008010878 */
[----:B------:R-:W5:Y:S01]  /*10220*/  MUFU.EX2 R82, R82 ;  /* 0x0000005200527308 */ /* 0x000f620000000800 */
[----:B------:R-:W-:Y:S01]  /*10230*/  HMMA.16816.F32 R48, R56, R62, R48 ;  /* 0x0000003e3830723c */ /* 0x000fe20000001830 */
[----:B------:R-:W1:Y:S06]  /*10240*/  LDSM.16.MT88.4 R60, [R168+0xb400] ;  /* 0x00b40000a83c783b */ /* 0x000e6c0000004200 */
[----:B--2---:R-:W-:Y:S02]  /*10250*/  F2FP.F16.F32.PACK_AB R56, R85, R88 ;  /* 0x000000585538723e */ /* 0x004fe400000000ff */
[----:B------:R-:W2:Y:S02]  /*10260*/  MUFU.EX2 R86, R86 ;  /* 0x0000005600567308 */ /* 0x000ea40000000800 */
[----:B---3--:R-:W-:Y:S01]  /*10270*/  F2FP.F16.F32.PACK_AB R57, R80, R87 ;  /* 0x000000575039723e */ /* 0x008fe200000000ff */
[----:B------:R-:W-:Y:S01]  /*10280*/  FADD.FTZ R87, R87, R94 ;  /* 0x0000005e57577221 */ /* 0x000fe20000010000 */
[----:B----4-:R-:W-:Y:S01]  /*10290*/  F2FP.F16.F32.PACK_AB R58, R84, R81 ;  /* 0x00000051543a723e */ /* 0x010fe200000000ff */
[----:B------:R-:W-:Y:S01]  /*102a0*/  FADD.FTZ R88, R88, R93 ;  /* 0x0000005d58587221 */ /* 0x000fe20000010000 */
[----:B-----5:R-:W-:Y:S01]  /*102b0*/  F2FP.F16.F32.PACK_AB R59, R82, R83 ;  /* 0x00000053523b723e */ /* 0x020fe200000000ff */
[----:B------:R-:W-:Y:S02]  /*102c0*/  FADD.FTZ R80, R80, R87 ;  /* 0x0000005750507221 */ /* 0x000fe40000010000 */
[----:B------:R-:W-:Y:S01]  /*102d0*/  FADD.FTZ R88, R85, R88 ;  /* 0x0000005855587221 */ /* 0x000fe20000010000 */
[----:B------:R-:W-:Y:S01]  /*102e0*/  MUFU.EX2 R96, R96 ;  /* 0x0000006000607308 */ /* 0x000fe20000000800 */
[----:B------:R-:W-:Y:S02]  /*102f0*/  FADD.FTZ R83, R83, R80 ;  /* 0x0000005053537221 */ /* 0x000fe40000010000 */
[----:B------:R-:W-:Y:S01]  /*10300*/  FADD.FTZ R81, R81, R88 ;  /* 0x0000005851517221 */ /* 0x000fe20000010000 */
[C---:B------:R-:W-:Y:S03]  /*10310*/  HMMA.16816.F32 R4, R56.reuse, R64, R4 ;  /* 0x000000403804723c */ /* 0x040fe60000001804 */
[----:B------:R-:W-:Y:S01]  /*10320*/  FADD.FTZ R84, R84, R81 ;  /* 0x0000005154547221 */ /* 0x000fe20000010000 */
[----:B------:R-:W-:Y:S02]  /*10330*/  FADD.FTZ R83, R82, R83 ;  /* 0x0000005352537221 */ /* 0x000fe40000010000 */
[----:B------:R-:W3:Y:S01]  /*10340*/  MUFU.EX2 R89, R89 ;  /* 0x0000005900597308 */ /* 0x000ee20000000800 */
[C---:B------:R-:W-:Y:S01]  /*10350*/  HMMA.16816.F32 R8, R56.reuse, R66, R8 ;  /* 0x000000423808723c */ /* 0x040fe20000001808 */
[----:B------:R-:W4:Y:S05]  /*10360*/  LDSM.16.MT88.4 R64, [R116+0xb400] ;  /* 0x00b400007440783b */ /* 0x000f2a0000004200 */
[C---:B-1----:R-:W-:Y:S03]  /*10370*/  HMMA.16816.F32 R12, R56.reuse, R72, R12 ;  /* 0x00000048380c723c */ /* 0x042fe6000000180c */
[----:B------:R-:W1:Y:S03]  /*10380*/  MUFU.EX2 R107, R107 ;  /* 0x0000006b006b7308 */ /* 0x000e660000000800 */
[C---:B------:R-:W-:Y:S01]  /*10390*/  HMMA.16816.F32 R16, R56.reuse, R74, R16 ;  /* 0x0000004a3810723c */ /* 0x040fe20000001810 */
[----:B------:R-:W-:Y:S06]  /*103a0*/  LDSM.16.MT88.4 R72, [R168+0xc000] ;  /* 0x00c00000a848783b */ /* 0x000fec0000004200 */
[----:B------:R-:W5:Y:S01]  /*103b0*/  MUFU.EX2 R106, R106 ;  /* 0x0000006a006a7308 */ /* 0x000f620000000800 */
[C---:B------:R-:W-:Y:S09]  /*103c0*/  HMMA.16816.F32 R20, R56.reuse, R60, R20 ;  /* 0x0000003c3814723c */ /* 0x040ff20000001814 */
[----:B------:R-:W-:Y:S01]  /*103d0*/  MUFU.EX2 R105, R105 ;  /* 0x0000006900697308 */ /* 0x000fe20000000800 */
[C---:B------:R-:W-:Y:S01]  /*103e0*/  HMMA.16816.F32 R24, R56.reuse, R62, R24 ;  /* 0x0000003e3818723c */ /* 0x040fe20000001818 */
[----:B------:R-:W2:Y:S08]  /*103f0*/  LDSM.16.MT88.4 R60, [R116+0xd400] ;  /* 0x00d40000743c783b */ /* 0x000eb00000004200 */
[----:B------:R-:W5:Y:S10]  /*10400*/  MUFU.EX2 R98, R98 ;  /* 0x0000006200627308 */ /* 0x000f740000000800 */
[----:B------:R-:W-:Y:S01]  /*10410*/  MUFU.EX2 R127, R127 ;  /* 0x0000007f007f7308 */ /* 0x000fe20000000800 */
[C---:B----4-:R-:W-:Y:S06]  /*10420*/  HMMA.16816.F32 R28, R56.reuse, R64, R28 ;  /* 0x00000040381c723c */ /* 0x050fec000000181c */
[C---:B------:R-:W-:Y:S01]  /*10430*/  HMMA.16816.F32 R32, R56.reuse, R66, R32 ;  /* 0x000000423820723c */ /* 0x040fe20000001820 */
[----:B------:R-:W4:Y:S02]  /*10440*/  LDSM.16.MT88.4 R64, [R168+0x9800] ;  /* 0x00980000a840783b */ /* 0x000f240000004200 */
[----:B------:R-:W5:Y:S03]  /*10450*/  MUFU.EX2 R130, R130 ;  /* 0x0000008200827308 */ /* 0x000f660000000800 */
[C---:B------:R-:W-:Y:S07]  /*10460*/  HMMA.16816.F32 R36, R56.reuse, R68, R36 ;  /* 0x000000443824723c */ /* 0x040fee0000001824 */
[----:B------:R-:W-:Y:S01]  /*10470*/  MUFU.EX2 R54, R54 ;  /* 0x0000003600367308 */ /* 0x000fe20000000800 */
[C---:B------:R-:W-:Y:S01]  /*10480*/  HMMA.16816.F32 R40, R56.reuse, R70, R40 ;  /* 0x000000463828723c */ /* 0x040fe20000001828 */
[----:B------:R-:W5:Y:S05]  /*10490*/  LDSM.16.MT88.4 R68, [R116+0x9800] ;  /* 0x009800007444783b */ /* 0x000f6a0000004200 */
[C---:B--2---:R-:W-:Y:S03]  /*104a0*/  HMMA.16816.F32 R44, R56.reuse, R60, R44 ;  /* 0x0000003c382c723c */ /* 0x044fe6000000182c */
[----:B------:R-:W2:Y:S03]  /*104b0*/  MUFU.EX2 R129, R129 ;  /* 0x0000008100817308 */ /* 0x000ea60000000800 */
[----:B------:R-:W-:Y:S01]  /*104c0*/  HMMA.16816.F32 R48, R56, R62, R48 ;  /* 0x0000003e3830723c */ /* 0x000fe20000001830 */
[----:B------:R-:W2:Y:S06]  /*104d0*/  LDSM.16.MT88.4 R60, [R168+0xb800] ;  /* 0x00b80000a83c783b */ /* 0x000eac0000004200 */
[----:B------:R-:W-:Y:S01]  /*104e0*/  MUFU.EX2 R132, R132 ;  /* 0x0000008400847308 */ /* 0x000fe20000000800 */
[----:B------:R-:W-:Y:S03]  /*104f0*/  F2FP.F16.F32.PACK_AB R57, R97, R92 ;  /* 0x0000005c6139723e */ /* 0x000fe600000000ff */
[----:B------:R-:W-:Y:S01]  /*10500*/  F2FP.F16.F32.PACK_AB R56, R86, R91 ;  /* 0x0000005b5638723e */ /* 0x000fe200000000ff */
[----:B------:R-:W-:Y:S01]  /*10510*/  FADD.FTZ R91, R91, R84 ;  /* 0x000000545b5b7221 */ /* 0x000fe20000010000 */
[----:B------:R-:W-:Y:S04]  /*10520*/  F2FP.F16.F32.PACK_AB R58, R90, R99 ;  /* 0x000000635a3a723e */ /* 0x000fe800000000ff */
[----:B------:R-:W2:Y:S01]  /*10530*/  MUFU.EX2 R131, R131 ;  /* 0x0000008300837308 */ /* 0x000ea20000000800 */
[----:B---3--:R-:W-:Y:S01]  /*10540*/  F2FP.F16.F32.PACK_AB R59, R89, R96 ;  /* 0x00000060593b723e */ /* 0x008fe200000000ff */
[----:B------:R-:W-:Y:S04]  /*10550*/  FADD.FTZ R86, R86, R91 ;  /* 0x0000005b56567221 */ /* 0x000fe80000010000 */
[----:B------:R-:W-:Y:S02]  /*10560*/  FADD.FTZ R99, R99, R86 ;  /* 0x0000005663637221 */ /* 0x000fe40000010000 */
[C---:B----4-:R-:W-:Y:S01]  /*10570*/  HMMA.16816.F32 R4, R56.reuse, R64, R4 ;  /* 0x000000403804723c */ /* 0x050fe20000001804 */
[----:B------:R-:W-:Y:S01]  /*10580*/  LDSM.16.MT88.4 R84, [R116+0xcc00] ;  /* 0x00cc00007454783b */ /* 0x000fe20000004200 */
[----:B------:R-:W-:Y:S01]  /*10590*/  MUFU.EX2 R133, R133 ;  /* 0x0000008500857308 */ /* 0x000fe20000000800 */
[----:B------:R-:W-:Y:S03]  /*105a0*/  FADD.FTZ R90, R90, R99 ;  /* 0x000000635a5a7221 */ /* 0x000fe60000010000 */
[C---:B------:R-:W-:Y:S03]  /*105b0*/  HMMA.16816.F32 R8, R56.reuse, R66, R8 ;  /* 0x000000423808723c */ /* 0x040fe60000001808 */
[----:B------:R-:W3:Y:S03]  /*105c0*/  LDSM.16.MT88.4 R64, [R116+0xb800] ;  /* 0x00b800007440783b */ /* 0x000ee60000004200 */
[----:B------:R-:W4:Y:S01]  /*105d0*/  MUFU.EX2 R134, R134 ;  /* 0x0000008600867308 */ /* 0x000f220000000800 */
[----:B-1----:R-:W-:Y:S01]  /*105e0*/  FADD.FTZ R3, R107, R90 ;  /* 0x0000005a6b037221 */ /* 0x002fe20000010000 */
[C---:B-----5:R-:W-:Y:S03]  /*105f0*/  HMMA.16816.F32 R12, R56.reuse, R68, R12 ;  /* 0x00000044380c723c */ /* 0x060fe6000000180c */
[C---:B------:R-:W-:Y:S03]  /*10600*/  FADD.FTZ R3, R106.reuse, R3 ;  /* 0x000000036a037221 */ /* 0x040fe60000010000 */
[C---:B------:R-:W-:Y:S01]  /*10610*/  HMMA.16816.F32 R16, R56.reuse, R70, R16 ;  /* 0x000000463810723c */ /* 0x040fe20000001810 */
[----:B------:R-:W1:Y:S01]  /*10620*/  LDSM.16.MT88.4 R68, [R168+0xd800] ;  /* 0x00d80000a844783b */ /* 0x000e620000004200 */
[----:B------:R-:W-:Y:S04]  /*10630*/  MUFU.EX2 R136, R136 ;  /* 0x0000008800887308 */ /* 0x000fe80000000800 */
[C---:B--2---:R-:W-:Y:S06]  /*10640*/  HMMA.16816.F32 R20, R56.reuse, R60, R20 ;  /* 0x0000003c3814723c */ /* 0x044fec0000001814 */
[----:B------:R-:W2:Y:S01]  /*10650*/  MUFU.EX2 R135, R135 ;  /* 0x0000008700877308 */ /* 0x000ea20000000800 */
[C---:B------:R-:W-:Y:S01]  /*10660*/  HMMA.16816.F32 R24, R56.reuse, R62, R24 ;  /* 0x0000003e3818723c */ /* 0x040fe20000001818 */
[----:B------:R-:W5:Y:S08]  /*10670*/  LDSM.16.MT88.4 R60, [R116+0xd800] ;  /* 0x00d80000743c783b */ /* 0x000f700000004200 */
[----:B------:R-:W-:Y:S10]  /*10680*/  MUFU.EX2 R53, R53 ;  /* 0x0000003500357308 */ /* 0x000ff40000000800 */
[----:B------:R-:W2:Y:S01]  /*10690*/  MUFU.EX2 R126, R126 ;  /* 0x0000007e007e7308 */ /* 0x000ea20000000800 */
[C---:B---3--:R-:W-:Y:S09]  /*106a0*/  HMMA.16816.F32 R28, R56.reuse, R64, R28 ;  /* 0x00000040381c723c */ /* 0x048ff2000000181c */
[----:B------:R-:W-:Y:S01]  /*106b0*/  MUFU.EX2 R125, R125 ;  /* 0x0000007d007d7308 */ /* 0x000fe20000000800 */
[C---:B------:R-:W-:Y:S01]  /*106c0*/  HMMA.16816.F32 R32, R56.reuse, R66, R32 ;  /* 0x000000423820723c */ /* 0x040fe20000001820 */
[----:B------:R-:W3:Y:S08]  /*106d0*/  LDSM.16.MT88.4 R64, [R168+0x9c00] ;  /* 0x009c0000a840783b */ /* 0x000ef00000004200 */
[----:B------:R-:W2:Y:S01]  /*106e0*/  MUFU.EX2 R128, R128 ;  /* 0x0000008000807308 */ /* 0x000ea20000000800 */
[C---:B-1----:R-:W-:Y:S06]  /*106f0*/  HMMA.16816.F32 R36, R56.reuse, R68, R36 ;  /* 0x000000443824723c */ /* 0x042fec0000001824 */
[C---:B------:R-:W-:Y:S01]  /*10700*/  HMMA.16816.F32 R40, R56.reuse, R70, R40 ;  /* 0x000000463828723c */ /* 0x040fe20000001828 */
[----:B------:R-:W1:Y:S02]  /*10710*/  LDSM.16.MT88.4 R68, [R116+0x9c00] ;  /* 0x009c00007444783b */ /* 0x000e640000004200 */
[----:B------:R-:W-:Y:S03]  /*10720*/  MUFU.EX2 R137, R137 ;  /* 0x0000008900897308 */ /* 0x000fe60000000800 */
[C---:B-----5:R-:W-:Y:S07]  /*10730*/  HMMA.16816.F32 R44, R56.reuse, R60, R44 ;  /* 0x0000003c382c723c */ /* 0x060fee000000182c */
[----:B------:R-:W5:Y:S01]  /*10740*/  MUFU.EX2 R138, R138 ;  /* 0x0000008a008a7308 */ /* 0x000f620000000800 */
[----:B------:R-:W-:Y:S01]  /*10750*/  HMMA.16816.F32 R48, R56, R62, R48 ;  /* 0x0000003e3830723c */ /* 0x000fe20000001830 */
[----:B------:R-:W4:Y:S08]  /*10760*/  LDSM.16.MT88.4 R60, [R168+0xbc00] ;  /* 0x00bc0000a83c783b */ /* 0x000f300000004200 */
[----:B------:R-:W-:Y:S02]  /*10770*/  MUFU.EX2 R139, R139 ;  /* 0x0000008b008b7308 */ /* 0x000fe40000000800 */
[----:B------:R-:W-:Y:S02]  /*10780*/  F2FP.F16.F32.PACK_AB R56, R106, R107 ;  /* 0x0000006b6a38723e */ /* 0x000fe400000000ff */
[----:B------:R-:W-:Y:S02]  /*10790*/  F2FP.F16.F32.PACK_AB R57, R98, R105 ;  /* 0x000000696239723e */ /* 0x000fe400000000ff */
[----:B------:R-:W-:Y:S04]  /*107a0*/  F2FP.F16.F32.PACK_AB R58, R123, R104 ;  /* 0x000000687b3a723e */ /* 0x000fe800000000ff */
[----:B------:R-:W5:Y:S01]  /*107b0*/  MUFU.EX2 R140, R140 ;  /* 0x0000008c008c7308 */ /* 0x000f620000000800 */
[----:B------:R-:W-:Y:S07]  /*107c0*/  F2FP.F16.F32.PACK_AB R59, R130, R127 ;  /* 0x0000007f823b723e */ /* 0x000fee00000000ff */
[C---:B---3--:R-:W-:Y:S02]  /*107d0*/  HMMA.16816.F32 R4, R56.reuse, R64, R4 ;  /* 0x000000403804723c */ /* 0x048fe40000001804 */
[----:B------:R-:W-:Y:S04]  /*107e0*/  MUFU.EX2 R117, R117 ;  /* 0x0000007500757308 */ /* 0x000fe80000000800 */
[C---:B------:R-:W-:Y:S01]  /*107f0*/  HMMA.16816.F32 R8, R56.reuse, R66, R8 ;  /* 0x000000423808723c */ /* 0x040fe20000001808 */
[----:B------:R-:W3:Y:S05]  /*10800*/  LDSM.16.MT88.4 R64, [R116+0xbc00] ;  /* 0x00bc00007440783b */ /* 0x000eea0000004200 */
[----:B------:R-:W5:Y:S01]  /*10810*/  MUFU.EX2 R122, R122 ;  /* 0x0000007a007a7308 */ /* 0x000f620000000800 */
[C---:B-1----:R-:W-:Y:S09]  /*10820*/  HMMA.16816.F32 R12, R56.reuse, R68, R12 ;  /* 0x00000044380c723c */ /* 0x042ff2000000180c */
[----:B------:R-:W-:Y:S01]  /*10830*/  MUFU.EX2 R121, R121 ;  /* 0x0000007900797308 */ /* 0x000fe20000000800 */
[C---:B------:R-:W-:Y:S01]  /*10840*/  HMMA.16816.F32 R16, R56.reuse, R70, R16 ;  /* 0x000000463810723c */ /* 0x040fe20000001810 */
[----:B------:R-:W1:Y:S05]  /*10850*/  LDSM.16.MT88.4 R68, [R168+0xdc00] ;  /* 0x00dc0000a844783b */ /* 0x000e6a0000004200 */
[C---:B----4-:R-:W-:Y:S03]  /*10860*/  HMMA.16816.F32 R20, R56.reuse, R60, R20 ;  /* 0x0000003c3814723c */ /* 0x050fe60000001814 */
[----:B------:R-:W4:Y:S03]  /*10870*/  MUFU.EX2 R124, R124 ;  /* 0x0000007c007c7308 */ /* 0x000f260000000800 */
[C---:B------:R-:W-:Y:S01]  /*10880*/  HMMA.16816.F32 R24, R56.reuse, R62, R24 ;  /* 0x0000003e3818723c */ /* 0x040fe20000001818 */
[----:B------:R-:W2:Y:S06]  /*10890*/  LDSM.16.MT88.4 R60, [R116+0xdc00] ;  /* 0x00dc0000743c783b */ /* 0x000eac0000004200 */
[----:B------:R-:W-:Y:S10]  /*108a0*/  MUFU.EX2 R141, R141 ;  /* 0x0000008d008d7308 */ /* 0x000ff40000000800 */
[----:B------:R-:W4:Y:S01]  /*108b0*/  MUFU.EX2 R142, R142 ;  /* 0x0000008e008e7308 */ /* 0x000f220000000800 */
[C---:B---3--:R-:W-:Y:S09]  /*108c0*/  HMMA.16816.F32 R28, R56.reuse, R64, R28 ;  /* 0x00000040381c723c */ /* 0x048ff2000000181c */
[----:B------:R-:W-:Y:S01]  /*108d0*/  MUFU.EX2 R143, R143 ;  /* 0x0000008f008f7308 */ /* 0x000fe20000000800 */
[C---:B------:R-:W-:Y:S01]  /*108e0*/  HMMA.16816.F32 R32, R56.reuse, R66, R32 ;  /* 0x000000423820723c */ /* 0x040fe20000001820 */
[----:B------:R-:W3:Y:S08]  /*108f0*/  LDSM.16.MT88.4 R64, [R168+0xa000] ;  /* 0x00a00000a840783b */ /* 0x000ef00000004200 */
[----:B------:R-:W4:Y:S01]  /*10900*/  MUFU.EX2 R144, R144 ;  /* 0x0000009000907308 */ /* 0x000f220000000800 */
[C---:B-1----:R-:W-:Y:S06]  /*10910*/  HMMA.16816.F32 R36, R56.reuse, R68, R36 ;  /* 0x000000443824723c */ /* 0x042fec0000001824 */
[C---:B------:R-:W-:Y:S01]  /*10920*/  HMMA.16816.F32 R40, R56.reuse, R70, R40 ;  /* 0x000000463828723c */ /* 0x040fe20000001828 */
[----:B------:R-:W1:Y:S02]  /*10930*/  LDSM.16.MT88.4 R68, [R116+0xa000] ;  /* 0x00a000007444783b */ /* 0x000e640000004200 */
[----:B------:R-:W-:Y:S03]  /*10940*/  MUFU.EX2 R146, R146 ;  /* 0x0000009200927308 */ /* 0x000fe60000000800 */
[C---:B--2---:R-:W-:Y:S07]  /*10950*/  HMMA.16816.F32 R44, R56.reuse, R60, R44 ;  /* 0x0000003c382c723c */ /* 0x044fee000000182c */
[----:B------:R-:W2:Y:S01]  /*10960*/  MUFU.EX2 R145, R145 ;  /* 0x0000009100917308 */ /* 0x000ea20000000800 */
[----:B------:R-:W-:Y:S01]  /*10970*/  HMMA.16816.F32 R48, R56, R62, R48 ;  /* 0x0000003e3830723c */ /* 0x000fe20000001830 */
[----:B------:R-:W5:Y:S08]  /*10980*/  LDSM.16.MT88.4 R60, [R116+0xc000] ;  /* 0x00c00000743c783b */ /* 0x000f700000004200 */
[----:B------:R-:W-:Y:S02]  /*10990*/  MUFU.EX2 R147, R147 ;  /* 0x0000009300937308 */ /* 0x000fe40000000800 */
[----:B------:R-:W-:Y:S02]  /*109a0*/  F2FP.F16.F32.PACK_AB R56, R129, R54 ;  /* 0x000000368138723e */ /* 0x000fe400000000ff */
[----:B------:R-:W-:Y:S02]  /*109b0*/  F2FP.F16.F32.PACK_AB R57, R131, R132 ;  /* 0x000000848339723e */ /* 0x000fe400000000ff */
[----:B------:R-:W-:Y:S04]  /*109c0*/  F2FP.F16.F32.PACK_AB R58, R134, R133 ;  /* 0x00000085863a723e */ /* 0x000fe800000000ff */
[----:B------:R-:W2:Y:S01]  /*109d0*/  MUFU.EX2 R148, R148 ;  /* 0x0000009400947308 */ /* 0x000ea20000000800 */
[----:B------:R-:W-:Y:S07]  /*109e0*/  F2FP.F16.F32.PACK_AB R59, R135, R136 ;  /* 0x00000088873b723e */ /* 0x000fee00000000ff */
[C---:B---3--:R-:W-:Y:S02]  /*109f0*/  HMMA.16816.F32 R4, R56.reuse, R64, R4 ;  /* 0x000000403804723c */ /* 0x048fe40000001804 */
[----:B------:R-:W-:Y:S04]  /*10a00*/  MUFU.EX2 R149, R149 ;  /* 0x0000009500957308 */ /* 0x000fe80000000800 */
[C---:B------:R-:W-:Y:S01]  /*10a10*/  HMMA.16816.F32 R8, R56.reuse, R66, R8 ;  /* 0x000000423808723c */ /* 0x040fe20000001808 */
[----:B------:R-:W3:Y:S05]  /*10a20*/  LDSM.16.MT88.4 R64, [R168+0xe000] ;  /* 0x00e00000a840783b */ /* 0x000eea0000004200 */
[----:B------:R-:W2:Y:S01]  /*10a30*/  MUFU.EX2 R120, R120 ;  /* 0x0000007800787308 */ /* 0x000ea20000000800 */
[C---:B-1----:R-:W-:Y:S09]  /*10a40*/  HMMA.16816.F32 R12, R56.reuse, R68, R12 ;  /* 0x00000044380c723c */ /* 0x042ff2000000180c */
[----:B------:R-:W-:Y:S01]  /*10a50*/  MUFU.EX2 R52, R52 ;  /* 0x0000003400347308 */ /* 0x000fe20000000800 */
[C---:B------:R-:W-:Y:S01]  /*10a60*/  HMMA.16816.F32 R16, R56.reuse, R70, R16 ;  /* 0x000000463810723c */ /* 0x040fe20000001810 */
[----:B------:R-:W1:Y:S05]  /*10a70*/  LDSM.16.MT88.4 R68, [R116+0xe000] ;  /* 0x00e000007444783b */ /* 0x000e6a0000004200 */
[C---:B------:R-:W-:Y:S03]  /*10a80*/  HMMA.16816.F32 R20, R56.reuse, R72, R20 ;  /* 0x000000483814723c */ /* 0x040fe60000001814 */
[----:B------:R-:W2:Y:S03]  /*10a90*/  MUFU.EX2 R55, R55 ;  /* 0x0000003700377308 */ /* 0x000ea60000000800 */
[C---:B------:R-:W-:Y:S01]  /*10aa0*/  HMMA.16816.F32 R24, R56.reuse, R74, R24 ;  /* 0x0000004a3818723c */ /* 0x040fe20000001818 */
[----:B------:R-:W-:Y:S05]  /*10ab0*/  LDSM.16.MT88.4 R72, [R116+0xa400] ;  /* 0x00a400007448783b */ /* 0x000fea0000004200 */
[C---:B-----5:R-:W-:Y:S06]  /*10ac0*/  HMMA.16816.F32 R28, R56.reuse, R60, R28 ;  /* 0x0000003c381c723c */ /* 0x060fec000000181c */
[C---:B------:R-:W-:Y:S01]  /*10ad0*/  HMMA.16816.F32 R32, R56.reuse, R62, R32 ;  /* 0x0000003e3820723c */ /* 0x040fe20000001820 */
[----:B------:R-:W5:Y:S05]  /*10ae0*/  LDSM.16.MT88.4 R60, [R168+0xa400] ;  /* 0x00a40000a83c783b */ /* 0x000f6a0000004200 */
[C---:B---3--:R-:W-:Y:S06]  /*10af0*/  HMMA.16816.F32 R36, R56.reuse, R64, R36 ;  /* 0x000000403824723c */ /* 0x048fec0000001824 */
[C---:B------:R-:W-:Y:S01]  /*10b00*/  HMMA.16816.F32 R40, R56.reuse, R66, R40 ;  /* 0x000000423828723c */ /* 0x040fe20000001828 */
[----:B------:R-:W3:Y:S05]  /*10b10*/  LDSM.16.MT88.4 R64, [R168+0xc400] ;  /* 0x00c40000a840783b */ /* 0x000eea0000004200 */
[C---:B-1----:R-:W-:Y:S06]  /*10b20*/  HMMA.16816.F32 R44, R56.reuse, R68, R44 ;  /* 0x00000044382c723c */ /* 0x042fec000000182c */
[----:B------:R-:W-:Y:S01]  /*10b30*/  HMMA.16816.F32 R48, R56, R70, R48 ;  /* 0x000000463830723c */ /* 0x000fe20000001830 */
[----:B------:R-:W1:Y:S06]  /*10b40*/  LDSM.16.MT88.4 R68, [R168+0xe400] ;  /* 0x00e40000a844783b */ /* 0x000e6c0000004200 */
[----:B------:R-:W-:Y:S04]  /*10b50*/  F2FP.F16.F32.PACK_AB R56, R126, R53 ;  /* 0x000000357e38723e */ /* 0x000fe800000000ff */
[----:B------:R-:W-:Y:S02]  /*10b60*/  F2FP.F16.F32.PACK_AB R57, R128, R125 ;  /* 0x0000007d8039723e */ /* 0x000fe400000000ff */
[----:B------:R-:W-:Y:S02]  /*10b70*/  F2FP.F16.F32.PACK_AB R58, R138, R137 ;  /* 0x000000898a3a723e */ /* 0x000fe400000000ff */
[----:B------:R-:W-:Y:S07]  /*10b80*/  F2FP.F16.F32.PACK_AB R59, R140, R139 ;  /* 0x0000008b8c3b723e */ /* 0x000fee00000000ff */
[C---:B-----5:R-:W-:Y:S06]  /*10b90*/  HMMA.16816.F32 R4, R56.reuse, R60, R4 ;  /* 0x0000003c3804723c */ /* 0x060fec0000001804 */
[C---:B------:R-:W-:Y:S01]  /*10ba0*/  HMMA.16816.F32 R8, R56.reuse, R62, R8 ;  /* 0x0000003e3808723c */ /* 0x040fe20000001808 */
[----:B------:R-:W5:Y:S05]  /*10bb0*/  LDSM.16.MT88.4 R60, [R116+0xe400] ;  /* 0x00e40000743c783b */ /* 0x000f6a0000004200 */
[C---:B------:R-:W-:Y:S06]  /*10bc0*/  HMMA.16816.F32 R12, R56.reuse, R72, R12 ;  /* 0x00000048380c723c */ /* 0x040fec000000180c */
[C---:B------:R-:W-:Y:S01]  /*10bd0*/  HMMA.16816.F32 R16, R56.reuse, R74, R16 ;  /* 0x0000004a3810723c */ /* 0x040fe20000001810 */
[----:B------:R-:W-:Y:S05]  /*10be0*/  LDSM.16.MT88.4 R72, [R116+0xa800] ;  /* 0x00a800007448783b */ /* 0x000fea0000004200 */
[C---:B---3--:R-:W-:Y:S06]  /*10bf0*/  HMMA.16816.F32 R20, R56.reuse, R64, R20 ;  /* 0x000000403814723c */ /* 0x048fec0000001814 */
        /* <DEDUP_REMOVED lines=8> */
[C---:B-----5:R-:W-:Y:S06]  /*10c80*/  HMMA.16816.F32 R44, R56.reuse, R60, R44 ;  /* 0x0000003c382c723c */ /* 0x060fec000000182c */
[----:B------:R-:W-:Y:S01]  /*10c90*/  HMMA.16816.F32 R48, R56, R62, R48 ;  /* 0x0000003e3830723c */ /* 0x000fe20000001830 */
[----:B------:R-:W5:Y:S06]  /*10ca0*/  LDSM.16.MT88.4 R60, [R168+0xe800] ;  /* 0x00e80000a83c783b */ /* 0x000f6c0000004200 */
[----:B------:R-:W-:Y:S04]  /*10cb0*/  F2FP.F16.F32.PACK_AB R56, R122, R117 ;  /* 0x000000757a38723e */ /* 0x000fe800000000ff */
[----:B----4-:R-:W-:Y:S02]  /*10cc0*/  F2FP.F16.F32.PACK_AB R57, R124, R121 ;  /* 0x000000797c39723e */ /* 0x010fe400000000ff */
[----:B------:R-:W-:Y:S02]  /*10cd0*/  F2FP.F16.F32.PACK_AB R58, R142, R141 ;  /* 0x0000008d8e3a723e */ /* 0x000fe400000000ff */
[----:B------:R-:W-:Y:S07]  /*10ce0*/  F2FP.F16.F32.PACK_AB R59, R144, R143 ;  /* 0x0000008f903b723e */ /* 0x000fee00000000ff */
[C---:B---3--:R-:W-:Y:S06]  /*10cf0*/  HMMA.16816.F32 R4, R56.reuse, R64, R4 ;  /* 0x000000403804723c */ /* 0x048fec0000001804 */
[C---:B------:R-:W-:Y:S01]  /*10d00*/  HMMA.16816.F32 R8, R56.reuse, R66, R8 ;  /* 0x000000423808723c */ /* 0x040fe20000001808 */
[----:B------:R-:W3:Y:S05]  /*10d10*/  LDSM.16.MT88.4 R64, [R116+0xe800] ;  /* 0x00e800007440783b */ /* 0x000eea0000004200 */
[C---:B------:R-:W-:Y:S06]  /*10d20*/  HMMA.16816.F32 R12, R56.reuse, R72, R12 ;  /* 0x00000048380c723c */ /* 0x040fec000000180c */
[C---:B------:R-:W-:Y:S06]  /*10d30*/  HMMA.16816.F32 R16, R56.reuse, R74, R16 ;  /* 0x0000004a3810723c */ /* 0x040fec0000001810 */
[C---:B-1----:R-:W-:Y:S06]  /*10d40*/  HMMA.16816.F32 R20, R56.reuse, R68, R20 ;  /* 0x000000443814723c */ /* 0x042fec0000001814 */
[C---:B------:R-:W-:Y:S05]  /*10d50*/  HMMA.16816.F32 R24, R56.reuse, R70, R24 ;  /* 0x000000463818723c */ /* 0x040fea0000001818 */
[----:B--2---:R-:W-:Y:S01]  /*10d60*/  F2FP.F16.F32.PACK_AB R68, R145, R146 ;  /* 0x000000929144723e */ /* 0x004fe200000000ff */
[C---:B------:R-:W-:Y:S05]  /*10d70*/  HMMA.16816.F32 R28, R56.reuse, R76, R28 ;  /* 0x0000004c381c723c */ /* 0x040fea000000181c */
[----:B------:R-:W-:Y:S01]  /*10d80*/  F2FP.F16.F32.PACK_AB R69, R148, R147 ;  /* 0x000000939445723e */ /* 0x000fe200000000ff */
[C---:B------:R-:W-:Y:S01]  /*10d90*/  HMMA.16816.F32 R32, R56.reuse, R78, R32 ;  /* 0x0000004e3820723c */ /* 0x040fe20000001820 */
[----:B------:R-:W-:Y:S04]  /*10da0*/  LDSM.16.MT88.4 R76, [R168+0xec00] ;  /* 0x00ec0000a84c783b */ /* 0x000fe80000004200 */
[----:B------:R-:W-:Y:S01]  /*10db0*/  F2FP.F16.F32.PACK_AB R70, R120, R149 ;  /* 0x000000957846723e */ /* 0x000fe200000000ff */
[C---:B-----5:R-:W-:Y:S05]  /*10dc0*/  HMMA.16816.F32 R36, R56.reuse, R60, R36 ;  /* 0x0000003c3824723c */ /* 0x060fea0000001824 */
[----:B------:R-:W-:Y:S01]  /*10dd0*/  F2FP.F16.F32.PACK_AB R71, R55, R52 ;  /* 0x000000343747723e */ /* 0x000fe200000000ff */
[C---:B------:R-:W-:Y:S05]  /*10de0*/  HMMA.16816.F32 R40, R56.reuse, R62, R40 ;  /* 0x0000003e3828723c */ /* 0x040fea0000001828 */
[----:B------:R-:W-:Y:S01]  /*10df0*/  FADD.FTZ R60, R92, R83 ;  /* 0x000000535c3c7221 */ /* 0x000fe20000010000 */
[C---:B---3--:R-:W-:Y:S01]  /*10e00*/  HMMA.16816.F32 R44, R56.reuse, R64, R44 ;  /* 0x00000040382c723c */ /* 0x048fe2000000182c */
[----:B------:R-:W1:Y:S04]  /*10e10*/  LDSM.16.MT88.4 R92, [R168+0xcc00] ;  /* 0x00cc0000a85c783b */ /* 0x000e680000004200 */
[----:B------:R-:W-:Y:S01]  /*10e20*/  FADD.FTZ R97, R97, R60 ;  /* 0x0000003c61617221 */ /* 0x000fe20000010000 */
[----:B------:R-:W-:Y:S06]  /*10e30*/  HMMA.16816.F32 R48, R56, R66, R48 ;  /* 0x000000423830723c */ /* 0x000fec0000001830 */
[C---:B------:R-:W-:Y:S05]  /*10e40*/  HMMA.16816.F32 R112, R68.reuse, R108, R4 ;  /* 0x0000006c4470723c */ /* 0x040fea0000001804 */
[----:B------:R-:W-:Y:S01]  /*10e50*/  FADD.FTZ R56, R96, R97 ;  /* 0x0000006160387221 */ /* 0x000fe20000010000 */
[C---:B------:R-:W-:Y:S05]  /*10e60*/  HMMA.16816.F32 R108, R68.reuse, R110, R8 ;  /* 0x0000006e446c723c */ /* 0x040fea0000001808 */
[----:B------:R-:W-:Y:S01]  /*10e70*/  FADD.FTZ R56, R89, R56 ;  /* 0x0000003859387221 */ /* 0x000fe20000010000 */
[----:B------:R-:W-:Y:S01]  /*10e80*/  FADD.FTZ R4, R104, R3 ;  /* 0x0000000368047221 */ /* 0x000fe20000010000 */
[----:B------:R-:W-:Y:S04]  /*10e90*/  IADD3 R3, R179, -0x1, RZ ;  /* 0xffffffffb3037810 */ /* 0x000fe80007ffe0ff */
[----:B------:R-:W-:Y:S01]  /*10ea0*/  FADD.FTZ R105, R105, R56 ;  /* 0x0000003869697221 */ /* 0x000fe20000010000 */
[----:B------:R-:W-:Y:S01]  /*10eb0*/  FADD.FTZ R123, R123, R4 ;  /* 0x000000047b7b7221 */ /* 0x000fe20000010000 */
[----:B------:R-:W-:Y:S01]  /*10ec0*/  MOV R179, R3 ;  /* 0x0000000300b37202 */ /* 0x000fe20000000f00 */
[----:B------:R-:W2:Y:S01]  /*10ed0*/  LDSM.16.MT88.4 R4, [R116+0xec00] ;  /* 0x00ec00007404783b */ /* 0x000ea20000004200 */
[----:B------:R-:W-:Y:S01]  /*10ee0*/  FADD.FTZ R98, R98, R105 ;  /* 0x0000006962627221 */ /* 0x000fe20000010000 */
[----:B------:R-:W-:Y:S01]  /*10ef0*/  FADD.FTZ R54, R54, R123 ;  /* 0x0000007b36367221 */ /* 0x000fe20000010000 */
[C---:B------:R-:W-:Y:S03]  /*10f00*/  HMMA.16816.F32 R104, R68.reuse, R100, R12 ;  /* 0x000000644468723c */ /* 0x040fe6000000180c */
[----:B------:R-:W-:Y:S01]  /*10f10*/  FADD.FTZ R127, R127, R98 ;  /* 0x000000627f7f7221 */ /* 0x000fe20000010000 */
[----:B------:R-:W-:Y:S02]  /*10f20*/  FADD.FTZ R54, R129, R54 ;  /* 0x0000003681367221 */ /* 0x000fe40000010000 */
        /* <DEDUP_REMOVED lines=8> */
[C---:B------:R-:W-:Y:S05]  /*10fb0*/  HMMA.16816.F32 R84, R68.reuse, R86, R32 ;  /* 0x000000564454723c */ /* 0x040fea0000001820 */
[----:B------:R-:W-:Y:S01]  /*10fc0*/  FADD.FTZ R136, R136, R131 ;  /* 0x0000008388887221 */ /* 0x000fe20000010000 */
[----:B------:R-:W-:Y:S01]  /*10fd0*/  FADD.FTZ R134, R134, R133 ;  /* 0x0000008586867221 */ /* 0x000fe20000010000 */
[C---:B------:R-:W-:Y:S04]  /*10fe0*/  HMMA.16816.F32 R80, R68.reuse, R76, R36 ;  /* 0x0000004c4450723c */ /* 0x040fe80000001824 */
[----:B------:R-:W-:Y:S01]  /*10ff0*/  FADD.FTZ R136, R135, R136 ;  /* 0x0000008887887221 */ /* 0x000fe20000010000 */
[----:B------:R-:W-:Y:S01]  /*11000*/  FADD.FTZ R53, R53, R134 ;  /* 0x0000008635357221 */ /* 0x000fe20000010000 */
[C---:B------:R-:W-:Y:S05]  /*11010*/  HMMA.16816.F32 R76, R68.reuse, R78, R40 ;  /* 0x0000004e444c723c */ /* 0x040fea0000001828 */
[----:B------:R-:W-:Y:S01]  /*11020*/  FADD.FTZ R125, R125, R136 ;  /* 0x000000887d7d7221 */ /* 0x000fe20000010000 */
[----:B------:R-:W-:Y:S01]  /*11030*/  FADD.FTZ R126, R126, R53 ;  /* 0x000000357e7e7221 */ /* 0x000fe20000010000 */
[C---:B--2---:R-:W-:Y:S04]  /*11040*/  HMMA.16816.F32 R72, R68.reuse, R4, R44 ;  /* 0x000000044448723c */ /* 0x044fe8000000182c */
[----:B------:R-:W-:Y:S01]  /*11050*/  FADD.FTZ R128, R128, R125 ;  /* 0x0000007d80807221 */ /* 0x000fe20000010000 */
[----:B------:R-:W-:Y:S01]  /*11060*/  FADD.FTZ R137, R137, R126 ;  /* 0x0000007e89897221 */ /* 0x000fe20000010000 */
[----:B------:R-:W-:Y:S05]  /*11070*/  HMMA.16816.F32 R68, R68, R6, R48 ;  /* 0x000000064444723c */ /* 0x000fea0000001830 */
[----:B------:R-:W-:Y:S01]  /*11080*/  FADD.FTZ R139, R139, R128 ;  /* 0x000000808b8b7221 */ /* 0x000fe20000010000 */
[----:B------:R-:W-:Y:S05]  /*11090*/  FADD.FTZ R138, R138, R137 ;  /* 0x000000898a8a7221 */ /* 0x000fea0000010000 */
[----:B------:R-:W-:Y:S01]  /*110a0*/  FADD.FTZ R140, R140, R139 ;  /* 0x0000008b8c8c7221 */ /* 0x000fe20000010000 */
[----:B------:R-:W-:Y:S03]  /*110b0*/  FADD.FTZ R117, R117, R138 ;  /* 0x0000008a75757221 */ /* 0x000fe60000010000 */
[----:B------:R-:W-:Y:S01]  /*110c0*/  FADD.FTZ R121, R121, R140 ;  /* 0x0000008c79797221 */ /* 0x000fe20000010000 */
[----:B------:R-:W-:Y:S01]  /*110d0*/  FADD.FTZ R122, R122, R117 ;  /* 0x000000757a7a7221 */ /* 0x000fe20000010000 */
[----:B------:R-:W-:Y:S02]  /*110e0*/  MOV R117, R0 ;  /* 0x0000000000757202 */ /* 0x000fe40000000f00 */
[----:B------:R-:W-:Y:S01]  /*110f0*/  FADD.FTZ R124, R124, R121 ;  /* 0x000000797c7c7221 */ /* 0x000fe20000010000 */
[----:B------:R-:W-:Y:S03]  /*11100*/  FADD.FTZ R141, R141, R122 ;  /* 0x0000007a8d8d7221 */ /* 0x000fe60000010000 */
        /* <DEDUP_REMOVED lines=11> */
[----:B------:R-:W-:Y:S06]  /*111c0*/  @P0 BRA `(.L_x_799) ;  /* 0xffffffb800b00947 */ /* 0x000fec000383ffff */
.L_x_795:
        /* <DEDUP_REMOVED lines=169> */
.L_x_800:
        /* <DEDUP_REMOVED lines=10> */
.L_x_801:
[----:B------:R-:W1:Y:S01]  /*11d00*/  S2R R5, SR_CTAID.Z ;  /* 0x0000000000057919 */ /* 0x000e620000002700 */
[----:B------:R-:W1:Y:S01]  /*11d10*/  LDC R0, c[0x0][0x270] ;  /* 0x00009c00ff007b82 */ /* 0x000e620000000800 */
[----:B------:R-:W1:Y:S07]  /*11d20*/  S2R R2, SR_CTAID.Y ;  /* 0x0000000000027919 */ /* 0x000e6e0000002600 */
[----:B------:R-:W2:Y:S01]  /*11d30*/  LDC R178, c[0x0][0x2c4] ;  /* 0x0000b100ffb27b82 */ /* 0x000ea20000000800 */
[----:B-1----:R-:W-:-:S04]  /*11d40*/  IMAD R9, R2, R0, R5 ;  /* 0x0000000002097224 */ /* 0x002fc800078e0205 */
[----:B--2---:R-:W-:-:S07]  /*11d50*/  IMAD R178, R9, R178, RZ ;  /* 0x000000b209b27224 */ /* 0x004fce00078e02ff */
.L_x_802:
        /* <DEDUP_REMOVED lines=43> */
.L_x_804:
[----:B------:R-:W-:Y:S05]  /*12010*/  BSYNC B0 ;  /* 0x0000000000007941 */ /* 0x000fea0003800000 */
.L_x_803:
        /* <DEDUP_REMOVED lines=29> */
.L_x_806:
[----:B------:R-:W-:Y:S05]  /*121f0*/  BSYNC B0 ;  /* 0x0000000000007941 */ /* 0x000fea0003800000 */
.L_x_805:
        /* <DEDUP_REMOVED lines=23> */
.L_x_807:
        /* <DEDUP_REMOVED lines=9> */
.L_x_6237:


//--------------------- .text._ZN5flash24flash_fwd_splitkv_kernelI23Flash_fwd_kernel_traitsILi96ELi64ELi128ELi4ELb0ELb0EN7cutlass6half_tE19Flash_kernel_traitsILi96ELi64ELi128ELi4ES3_EELb1ELb0ELb0ELb0ELb0ELb0ELb0ELb1EEEvNS_16Flash_fwd_paramsE --------------------------
	.section	.text._ZN5flash24flash_fwd_splitkv_kernelI23Flash_fwd_kernel_traitsILi96ELi64ELi128ELi4ELb0ELb0EN7cutlass6half_tE19Flash_kernel_traitsILi96ELi64ELi128ELi4ES3_EELb1ELb0ELb0ELb0ELb0ELb0ELb0ELb1EEEvNS_16Flash_fwd_paramsE,"ax",@progbits
	.align	128
        .global         _ZN5flash24flash_fwd_splitkv_kernelI23Flash_fwd_kernel_traitsILi96ELi64ELi128ELi4ELb0ELb0EN7cutlass6half_tE19Flash_kernel_traitsILi96ELi64ELi128ELi4ES3_EELb1ELb0ELb0ELb0ELb0ELb0ELb0ELb1EEEvNS_16Flash_fwd_paramsE
        .type           _ZN5flash24flash_fwd_splitkv_kernelI23Flash_fwd_kernel_traitsILi96ELi64ELi128ELi4ELb0ELb0EN7cutlass6half_tE19Flash_kernel_traitsILi96ELi64ELi128ELi4ES3_EELb1ELb0ELb0ELb0ELb0ELb0ELb0ELb1EEEvNS_16Flash_fwd_paramsE,@function
        .size           _ZN5flash24flash_fwd_splitkv_kernelI23Flash_fwd_kernel_traitsILi96ELi64ELi128ELi4ELb0ELb0EN7cutlass6half_tE19Flash_kernel_traitsILi96ELi64ELi128ELi4ES3_EELb1ELb0ELb0ELb0ELb0ELb0ELb0ELb1EEEvNS_16Flash_fwd_paramsE,(.L_x_6238 - _ZN5flash24flash_fwd_splitkv_kernelI23Flash_fwd_kernel_traitsILi96ELi64ELi128ELi4ELb0ELb0EN7cutlass6half_tE19Flash_kernel_traitsILi96ELi64ELi128ELi4ES3_EELb1ELb0ELb0ELb0ELb0ELb0ELb0ELb1EEEvNS_16Flash_fwd_paramsE)
        .other          _ZN5flash24flash_fwd_splitkv_kernelI23Flash_fwd_kernel_traitsILi96ELi64ELi128ELi4ELb0ELb0EN7cutlass6half_tE19Flash_kernel_traitsILi96ELi64ELi128ELi4ES3_EELb1ELb0ELb0ELb0ELb0ELb0ELb0ELb1EEEvNS_16Flash_fwd_paramsE,@"STO_CUDA_ENTRY STV_DEFAULT"
_ZN5flash24flash_fwd_splitkv_kernelI23Flash_fwd_kernel_traitsILi96ELi64ELi128ELi4ELb0ELb0EN7cutlass6half_tE19Flash_kernel_traitsILi96ELi64ELi128ELi4ES3_EELb1ELb0ELb0ELb0ELb0ELb0ELb0ELb1EEEvNS_16Flash_fwd_paramsE:
.text._ZN5flash24flash_fwd_splitkv_kernelI23Flash_fwd_kernel_traitsILi96ELi64ELi128ELi4ELb0ELb0EN7cutlass6half_tE19Flash_kernel_traitsILi96ELi64ELi128ELi4ES3_EELb1ELb0ELb0ELb0ELb0ELb0ELb0ELb1EEEvNS_16Flash_fwd_paramsE:
[----:B------:R-:W-:Y:S08]  /*0000*/  LDC R1, c[0x0][0x28] ;  /* 0x00000a00ff017b82 */ /* 0x000ff00000000800 */
[----:B------:R-:W1:Y:S01]  /*0010*/  LDC.64 R2, c[0x0][0x2f0] ;  /* 0x0000bc00ff027b82 */ /* 0x000e620000000a00 */
[----:B------:R-:W2:Y:S01]  /*0020*/  S2R R13, SR_CTAID.Y ;  /* 0x00000000000d7919 */ /* 0x000ea20000002600 */
[----:B------:R-:W-:Y:S01]  /*0030*/  IMAD.MOV.U32 R155, RZ, RZ, -0x1 ;  /* 0xffffffffff9b7424 */ /* 0x000fe200078e00ff */
[----:B------:R-:W-:Y:S01]  /*0040*/  ULDC.64 UR6, c[0x0][0x208] ;  /* 0x0000820000067ab9 */ /* 0x000fe20000000a00 */
[----:B------:R-:W-:-:S04]  /*0050*/  ULDC.64 UR8, c[0x0][0x300] ;  /* 0x0000c00000087ab9 */ /* 0x000fc80000000a00 */
[----:B------:R-:W2:Y:S08]  /*0060*/  LDC.64 R4, c[0x0][0x2f0] ;  /* 0x0000bc00ff047b82 */ /* 0x000eb00000000a00 */
[----:B------:R-:W3:Y:S01]  /*0070*/  LDC.U8 R0, c[0x0][0x3c2] ;  /* 0x0000f080ff007b82 */ /* 0x000ee20000000000 */
[----:B-1----:R-:W-:-:S07]  /*0080*/  ISETP.NE.U32.AND P0, PT, R2, RZ, PT ;  /* 0x000000ff0200720c */ /* 0x002fce0003f05070 */
[----:B------:R-:W1:Y:S01]  /*0090*/  LDC.64 R172, c[0x0][0x300] ;  /* 0x0000c000ffac7b82 */ /* 0x000e620000000a00 */
[----:B------:R-:W-:-:S07]  /*00a0*/  ISETP.NE.AND.EX P0, PT, R3, RZ, PT, P0 ;  /* 0x000000ff0300720c */ /* 0x000fce0003f05300 */
[----:B------:R-:W4:Y:S01]  /*00b0*/  LDC.64 R2, c[0x0][0x2f8] ;  /* 0x0000be00ff027b82 */ /* 0x000f220000000a00 */
[----:B--2---:R-:W-:-:S05]  /*00c0*/  IMAD.WIDE R6, R13, 0x4, R4 ;  /* 0x000000040d067825 */ /* 0x004fca00078e0204 */
[----:B------:R-:W2:Y:S02]  /*00d0*/  @P0 LDG.E R155, desc[UR6][R6.64] ;  /* 0x00000006069b0981 */ /* 0x000ea4000c1e1900 */
[----:B------:R-:W1:Y:S02]  /*00e0*/  LDC.64 R4, c[0x0][0x2f8] ;  /* 0x0000be00ff047b82 */ /* 0x000e640000000a00 */
[----:B------:R1:W2:Y:S01]  /*00f0*/  @P0 LDG.E R154, desc[UR6][R6.64+0x4] ;  /* 0x00000406069a0981 */ /* 0x0002a2000c1e1900 */
[----:B---3--:R-:W-:Y:S02]  /*0100*/  ISETP.NE.AND P3, PT, R0, RZ, PT ;  /* 0x000000ff0000720c */ /* 0x008fe40003f65270 */
[----:B------:R-:W-:-:S04]  /*0110*/  ISETP.NE.U32.AND P1, PT, RZ, UR8, PT ;  /* 0x00000008ff007c0c */ /* 0x000fc8000bf25070 */
[----:B------:R-:W-:Y:S02]  /*0120*/  ISETP.NE.AND.EX P4, PT, RZ, UR9, PT, P1 ;  /* 0x00000009ff007c0c */ /* 0x000fe4000bf85310 */
[----:B----4-:R-:W-:-:S04]  /*0130*/  ISETP.EQ.U32.AND P2, PT, R2, RZ, PT ;  /* 0x000000ff0200720c */ /* 0x010fc80003f42070 */
[----:B------:R-:W-:Y:S01]  /*0140*/  ISETP.EQ.OR.EX P2, PT, R3, RZ, !P3, P2 ;  /* 0x000000ff0300720c */ /* 0x000fe20005f42720 */
[----:B------:R-:W-:Y:S02]  /*0150*/  IMAD.MOV.U32 R9, RZ, RZ, -0x1 ;  /* 0xffffffffff097424 */ /* 0x000fe400078e00ff */
[----:B------:R-:W-:Y:S02]  /*0160*/  IMAD.MOV.U32 R10, RZ, RZ, RZ ;  /* 0x000000ffff0a7224 */ /* 0x000fe400078e00ff */
[----:B-1----:R-:W-:-:S04]  /*0170*/  IMAD.WIDE R4, R13, 0x4, R4 ;  /* 0x000000040d047825 */ /* 0x002fc800078e0204 */
[----:B------:R-:W-:-:S04]  /*0180*/  IMAD.WIDE R172, R13, 0x4, R172 ;  /* 0x000000040dac7825 */ /* 0x000fc800078e02ac */
[----:B------:R1:W5:Y:S04]  /*0190*/  @!P2 LDG.E R9, desc[UR6][R4.64] ;  /* 0x000000060409a981 */ /* 0x000368000c1e1900 */
[----:B------:R1:W5:Y:S01]  /*01a0*/  @P4 LDG.E R10, desc[UR6][R172.64] ;  /* 0x00000006ac0a4981 */ /* 0x000362000c1e1900 */
[----:B------:R-:W3:Y:S01]  /*01b0*/  S2R R27, SR_CTAID.X ;  /* 0x00000000001b7919 */ /* 0x000ee20000002500 */
[----:B------:R-:W4:Y:S01]  /*01c0*/  S2R R148, SR_CTAID.Z ;  /* 0x0000000000947919 */ /* 0x000f220000002700 */
[--C-:B------:R-:W-:Y:S01]  /*01d0*/  SHF.R.S32.HI R7, RZ, 0x1f, R13.reuse ;  /* 0x0000001fff077819 */ /* 0x100fe2000001140d */
[----:B------:R-:W-:Y:S02]  /*01e0*/  IMAD.MOV.U32 R11, RZ, RZ, R13 ;  /* 0x000000ffff0b7224 */ /* 0x000fe400078e000d */
[----:B--2---:R-:W-:-:S06]  /*01f0*/  @P0 IMAD.IADD R154, R154, 0x1, -R155 ;  /* 0x000000019a9a0824 */ /* 0x004fcc00078e0a9b */
[----:B------:R-:W2:Y:S01]  /*0200*/  @!P0 LDC R154, c[0x0][0x2c4] ;  /* 0x0000b100ff9a8b82 */ /* 0x000ea20000000800 */
[----:B------:R-:W-:-:S04]  /*0210*/  ISETP.NE.U32.AND P0, PT, R2, RZ, PT ;  /* 0x000000ff0200720c */ /* 0x000fc80003f05070 */
[----:B------:R-:W-:-:S13]  /*0220*/  ISETP.NE.AND.EX P0, PT, R3, RZ, PT, P0 ;  /* 0x000000ff0300720c */ /* 0x000fda0003f05300 */
[----:B-1-34-:R-:W-:Y:S05]  /*0230*/  @!P0 BRA `(.L_x_808) ;  /* 0x0000000000108947 */ /* 0x01afea0003800000 */
[----:B------:R-:W3:Y:S02]  /*0240*/  @P3 LDG.E R0, desc[UR6][R4.64+0x4] ;  /* 0x0000040604003981 */ /* 0x000ee4000c1e1900 */
[----:B---3-5:R-:W-:-:S06]  /*0250*/  @P3 IADD3 R61, R0, -R9, RZ ;  /* 0x80000009003d3210 */ /* 0x028fcc0007ffe0ff */
[----:B------:R3:W5:Y:S01]  /*0260*/  @!P3 LDG.E R61, desc[UR6][R4.64] ;  /* 0x00000006043db981 */ /* 0x000762000c1e1900 */
[----:B------:R-:W-:Y:S05]  /*0270*/  BRA `(.L_x_809) ;  /* 0x0000000000047947 */ /* 0x000fea0003800000 */
.L_x_808:
[----:B------:R-:W1:Y:S02]  /*0280*/  LDC R61, c[0x0][0x2c8] ;  /* 0x0000b200ff3d7b82 */ /* 0x000e640000000800 */
.L_x_809:
[----:B------:R-:W4:Y:S02]  /*0290*/  LDC.64 R2, c[0x0][0x308] ;  /* 0x0000c200ff027b82 */ /* 0x000f240000000a00 */
[----:B----4-:R-:W-:-:S04]  /*02a0*/  ISETP.NE.U32.AND P0, PT, R2, RZ, PT ;  /* 0x000000ff0200720c */ /* 0x010fc80003f05070 */
[----:B------:R-:W-:-:S13]  /*02b0*/  ISETP.NE.AND.EX P0, PT, R3, RZ, PT, P0 ;  /* 0x000000ff0300720c */ /* 0x000fda0003f05300 */
[----:B------:R-:W4:Y:S01]  /*02c0*/  @P0 LDC.64 R2, c[0x0][0x308] ;  /* 0x0000c200ff020b82 */ /* 0x000f220000000a00 */
[----:B------:R-:W-:-:S07]  /*02d0*/  IMAD.SHL.U32 R147, R27, 0x40, RZ ;  /* 0x000000401b937824 */ /* 0x000fce00078e00ff */
[----:B---3--:R-:W3:Y:S01]  /*02e0*/  @!P0 LDC R4, c[0x0][0x2cc] ;  /* 0x0000b300ff048b82 */ /* 0x008ee20000000800 */
[----:B----4-:R-:W-:-:S07]  /*02f0*/  @P0 IMAD.WIDE R14, R13, 0x4, R2 ;  /* 0x000000040d0e0825 */ /* 0x010fce00078e0202 */
[----:B------:R-:W4:Y:S01]  /*0300*/  @!P0 LDC.64 R2, c[0x0][0x318] ;  /* 0x0000c600ff028b82 */ /* 0x000f220000000a00 */
[----:B------:R1:W5:Y:S01]  /*0310*/  @P0 LDG.E R53, desc[UR6][R14.64] ;  /* 0x000000060e350981 */ /* 0x000362000c1e1900 */
[----:B--2---:R-:W-:-:S13]  /*0320*/  ISETP.GT.AND P1, PT, R154, R147, PT ;  /* 0x000000939a00720c */ /* 0x004fda0003f24270 */
[----:B---3--:R-:W-:Y:S05]  /*0330*/  @!P1 EXIT ;  /* 0x000000000000994d */ /* 0x008fea0003800000 */
[----:B------:R-:W2:Y:S01]  /*0340*/  LDC R0, c[0x0][0x398] ;  /* 0x0000e600ff007b82 */ /* 0x000ea20000000800 */
[----:B----4-:R-:W-:Y:S01]  /*0350*/  @!P0 ISETP.NE.U32.AND P1, PT, R2, RZ, PT ;  /* 0x000000ff0200820c */ /* 0x010fe20003f25070 */
[--C-:B-1---5:R-:W-:Y:S01]  /*0360*/  IMAD.IADD R61, R61, 0x1, -R10.reuse ;  /* 0x000000013d3d7824 */ /* 0x122fe200078e0a0a */
[----:B------:R-:W-:Y:S01]  /*0370*/  ULDC UR5, c[0x0][0x2c8] ;  /* 0x0000b20000057ab9 */ /* 0x000fe20000000800 */
[----:B------:R-:W-:Y:S01]  /*0380*/  @P0 IMAD.IADD R53, R53, 0x1, -R10 ;  /* 0x0000000135350824 */ /* 0x000fe200078e0a0a */
[----:B------:R-:W-:Y:S01]  /*0390*/  @!P0 ISETP.NE.AND.EX P1, PT, R3, RZ, PT, P1 ;  /* 0x000000ff0300820c */ /* 0x000fe20003f25310 */
[----:B------:R-:W-:Y:S01]  /*03a0*/  UIADD3 UR5, UR5, 0x7f, URZ ;  /* 0x0000007f05057890 */ /* 0x000fe2000fffe03f */
[----:B------:R-:W-:Y:S01]  /*03b0*/  IADD3 R3, -R154, 0xbf, R147 ;  /* 0x000000bf9a037810 */ /* 0x000fe20007ffe193 */
[----:B------:R-:W1:Y:S01]  /*03c0*/  S2R R54, SR_TID.X ;  /* 0x0000000000367919 */ /* 0x000e620000002100 */
[----:B------:R-:W-:Y:S01]  /*03d0*/  @!P0 SEL R4, R4, RZ, P1 ;  /* 0x000000ff04048207 */ /* 0x000fe20000800000 */
[----:B------:R-:W-:-:S04]  /*03e0*/  USHF.R.S32.HI UR4, URZ, 0x1f, UR5 ;  /* 0x0000001f3f047899 */ /* 0x000fc80008011405 */
[----:B------:R-:W-:Y:S01]  /*03f0*/  @!P0 IMAD.IADD R53, R61, 0x1, R4 ;  /* 0x000000013d358824 */ /* 0x000fe200078e0204 */
[----:B------:R-:W-:-:S03]  /*0400*/  ULEA.HI UR4, UR4, UR5, URZ, 0x7 ;  /* 0x0000000504047291 */ /* 0x000fc6000f8f383f */
        /* <DEDUP_REMOVED lines=11> */
[----:B-1----:R-:W-:Y:S05]  /*04c0*/  @P0 BRA `(.L_x_810) ;  /* 0x00000004007c0947 */ /* 0x002fea0003800000 */
        /* <DEDUP_REMOVED lines=9> */
[----:B------:R-:W2:Y:S02]  /*0560*/  @!P0 LDC.64 R2, c[0x0][0x290] ;  /* 0x0000a400ff028b82 */ /* 0x000ea40000000a00 */
[----:B------:R-:W-:-:S05]  /*0570*/  IMAD.IADD R54, R54, 0x1, -R15 ;  /* 0x0000000136367824 */ /* 0x000fca00078e0a0f */
[C---:B------:R-:W-:Y:S02]  /*0580*/  SHF.L.U32 R6, R54.reuse, 0x3, RZ ;  /* 0x0000000336067819 */ /* 0x040fe400000006ff */
[----:B------:R-:W-:Y:S01]  /*0590*/  ISETP.NE.AND P6, PT, R54, RZ, PT ;  /* 0x000000ff3600720c */ /* 0x000fe20003fc5270 */
[----:B-1----:R-:W-:-:S04]  /*05a0*/  @P0 IMAD.WIDE.U32 R10, R155, R4, RZ ;  /* 0x000000049b0a0225 */ /* 0x002fc800078e00ff */
[----:B------:R-:W-:Y:S02]  /*05b0*/  @P0 IMAD R155, R155, R5, R11 ;  /* 0x000000059b9b0224 */ /* 0x000fe400078e020b */
[----:B------:R-:W-:Y:S02]  /*05c0*/  @P0 IMAD.MOV.U32 R8, RZ, RZ, R10 ;  /* 0x000000ffff080224 */ /* 0x000fe400078e000a */
[-C--:B--2---:R-:W-:Y:S01]  /*05d0*/  @!P0 IMAD R0, R7, R2.reuse, RZ ;  /* 0x0000000207008224 */ /* 0x084fe200078e02ff */
[----:B------:R-:W-:Y:S01]  /*05e0*/  SHF.R.S32.HI R7, RZ, 0x1f, R147 ;  /* 0x0000001fff077819 */ /* 0x000fe20000011493 */
[----:B------:R-:W-:-:S04]  /*05f0*/  @!P0 IMAD.WIDE.U32 R10, R13, R2, RZ ;  /* 0x000000020d0a8225 */ /* 0x000fc800078e00ff */
[----:B------:R-:W-:Y:S01]  /*0600*/  IMAD R2, R7, R4, RZ ;  /* 0x0000000407027224 */ /* 0x000fe200078e02ff */
[----:B------:R-:W-:Y:S01]  /*0610*/  SHF.R.S32.HI R7, RZ, 0x1f, R6 ;  /* 0x0000001fff077819 */ /* 0x000fe20000011406 */
[C---:B------:R-:W-:Y:S01]  /*0620*/  @!P0 IMAD R3, R13.reuse, R3, R0 ;  /* 0x000000030d038224 */ /* 0x040fe200078e0200 */
[----:B------:R-:W-:Y:S01]  /*0630*/  @!P0 MOV R8, R10 ;  /* 0x0000000a00088202 */ /* 0x000fe20000000f00 */
[----:B------:R-:W-:Y:S01]  /*0640*/  IMAD R0, R13, UR4, R148 ;  /* 0x000000040d007c24 */ /* 0x000fe2000f8e0294 */
[----:B------:R-:W-:Y:S01]  /*0650*/  ULDC UR4, c[0x0][0x2c4] ;  /* 0x0000b10000047ab9 */ /* 0x000fe20000000800 */
[----:B------:R-:W-:Y:S01]  /*0660*/  IMAD.WIDE.U32 R12, R147, R4, R6 ;  /* 0x00000004930c7225 */ /* 0x000fe200078e0006 */
[----:B------:R-:W-:-:S03]  /*0670*/  SHF.R.S32.HI R10, RZ, 0x1f, R148 ;  /* 0x0000001fff0a7819 */ /* 0x000fc60000011494 */
[----:B------:R-:W-:Y:S02]  /*0680*/  IMAD R2, R147, R5, R2 ;  /* 0x0000000593027224 */ /* 0x000fe400078e0202 */
[----:B------:R-:W-:Y:S01]  /*0690*/  @!P0 IMAD.IADD R155, R11, 0x1, R3 ;  /* 0x000000010b9b8824 */ /* 0x000fe200078e0203 */
[----:B------:R-:W-:Y:S01]  /*06a0*/  IADD3 R12, P0, R8, R12, RZ ;  /* 0x0000000c080c7210 */ /* 0x000fe20007f1e0ff */
[----:B------:R-:W-:Y:S01]  /*06b0*/  IMAD R0, R0, UR4, R147 ;  /* 0x0000000400007c24 */ /* 0x000fe2000f8e0293 */
[----:B------:R-:W-:Y:S01]  /*06c0*/  ULDC.64 UR4, c[0x0][0x2a0] ;  /* 0x0000a80000047ab9 */ /* 0x000fe20000000a00 */
[----:B------:R-:W-:Y:S01]  /*06d0*/  IADD3 R3, R9, 0x20, RZ ;  /* 0x0000002009037810 */ /* 0x000fe20007ffe0ff */
[----:B------:R-:W-:Y:S01]  /*06e0*/  IMAD R15, R10, UR4, RZ ;  /* 0x000000040a0f7c24 */ /* 0x000fe2000f8e02ff */
[----:B------:R-:W-:Y:S02]  /*06f0*/  IADD3.X R13, R155, R13, R2, P0, !PT ;  /* 0x0000000d9b0d7210 */ /* 0x000fe400007fe402 */
[-C--:B------:R-:W-:Y:S01]  /*0700*/  ISETP.GE.AND P0, PT, R9, R154.reuse, PT ;  /* 0x0000009a0900720c */ /* 0x080fe20003f06270 */
[----:B------:R-:W-:Y:S01]  /*0710*/  IMAD R15, R148, UR5, R15 ;  /* 0x00000005940f7c24 */ /* 0x000fe2000f8e020f */
[----:B------:R-:W-:Y:S01]  /*0720*/  IADD3 R2, P1, R0, R9, RZ ;  /* 0x0000000900027210 */ /* 0x000fe20007f3e0ff */
[----:B------:R-:W-:Y:S01]  /*0730*/  IMAD.WIDE.U32 R148, R148, UR4, R12 ;  /* 0x0000000494947c25 */ /* 0x000fe2000f8e000c */
[----:B------:R-:W-:-:S02]  /*0740*/  ISETP.GE.AND P5, PT, R3, R154, PT ;  /* 0x0000009a0300720c */ /* 0x000fc40003fa6270 */
[----:B------:R-:W-:Y:S01]  /*0750*/  P2R R13, PR, RZ, 0x2 ;  /* 0x00000002ff0d7803 */ /* 0x000fe20000000000 */
[C---:B------:R-:W-:Y:S01]  /*0760*/  VIADD R12, R6.reuse, 0x20 ;  /* 0x00000020060c7836 */ /* 0x040fe20000000000 */
[----:B------:R-:W-:Y:S01]  /*0770*/  SHF.R.S32.HI R11, RZ, 0x1f, R9 ;  /* 0x0000001fff0b7819 */ /* 0x000fe20000011409 */
[----:B------:R-:W-:Y:S01]  /*0780*/  IMAD.IADD R15, R149, 0x1, R15 ;  /* 0x00000001950f7824 */ /* 0x000fe200078e020f */
[----:B------:R-:W-:-:S03]  /*0790*/  IADD3 R10, R6, 0x40, RZ ;  /* 0x00000040060a7810 */ /* 0x000fc60007ffe0ff */
[----:B------:R-:W-:Y:S05]  /*07a0*/  @P0 BRA `(.L_x_812) ;  /* 0x00000000003c0947 */ /* 0x000fea0003800000 */
[-C--:B------:R-:W-:Y:S01]  /*07b0*/  IMAD R8, R11, R4.reuse, RZ ;  /* 0x000000040b087224 */ /* 0x080fe200078e02ff */
[----:B------:R-:W-:Y:S01]  /*07c0*/  ULDC UR8, c[0x0][0x2d0] ;  /* 0x0000b40000087ab9 */ /* 0x000fe20000000800 */
[----:B------:R-:W-:Y:S01]  /*07d0*/  IMAD.MOV.U32 R14, RZ, RZ, R148 ;  /* 0x000000ffff0e7224 */ /* 0x000fe200078e0094 */
[----:B------:R-:W-:Y:S01]  /*07e0*/  ISETP.GE.AND P3, PT, R6, UR8, PT ;  /* 0x0000000806007c0c */ /* 0x000fe2000bf66270 */
[C---:B------:R-:W-:Y:S01]  /*07f0*/  IMAD R8, R9.reuse, R5, R8 ;  /* 0x0000000509087224 */ /* 0x040fe200078e0208 */
        /* <DEDUP_REMOVED lines=10> */
.L_x_812:
[----:B------:R-:W-:Y:S05]  /*08a0*/  BSYNC B0 ;  /* 0x0000000000007941 */ /* 0x000fea0003800000 */
.L_x_811:
        /* <DEDUP_REMOVED lines=20> */
.L_x_814:
[----:B------:R-:W-:Y:S05]  /*09f0*/  BSYNC B0 ;  /* 0x0000000000007941 */ /* 0x000fea0003800000 */
.L_x_813:
[----:B------:R-:W-:Y:S01]  /*0a00*/  ISETP.NE.AND P0, PT, R13, RZ, PT ;  /* 0x000000ff0d00720c */ /* 0x000fe20003f05270 */
[----:B------:R-:W-:Y:S01]  /*0a10*/  ULDC.64 UR4, c[0x0][0x2b0] ;  /* 0x0000ac0000047ab9 */ /* 0x000fe20000000a00 */
[----:B------:R-:W-:Y:S01]  /*0a20*/  ISETP.GE.OR P1, PT, R3, R154, P6 ;  /* 0x0000009a0300720c */ /* 0x000fe20003726670 */
[----:B------:R-:W-:Y:S01]  /*0a30*/  @!P4 IMAD.MOV.U32 R3, RZ, RZ, 0x7f800000 ;  /* 0x7f800000ff03c424 */ /* 0x000fe200078e00ff */
[----:B------:R-:W-:Y:S02]  /*0a40*/  LEA.HI.X.SX32 R11, R0, R11, 0x1, P0 ;  /* 0x0000000b000b7211 */ /* 0x000fe400000f0eff */
[----:B--2---:R-:W-:-:S04]  /*0a50*/  LEA R4, P0, R2, UR4, 0x2 ;  /* 0x0000000402047c11 */ /* 0x004fc8000f8010ff */
[----:B------:R-:W-:-:S05]  /*0a60*/  LEA.HI.X R5, R2, UR5, R11, 0x2, P0 ;  /* 0x0000000502057c11 */ /* 0x000fca00080f140b */
[----:B------:R2:W-:Y:S01]  /*0a70*/  @!P4 STG.E desc[UR6][R4.64], R3 ;  /* 0x000000030400c986 */ /* 0x0005e2000c101906 */
[----:B------:R-:W-:Y:S05]  /*0a80*/  @P1 EXIT ;  /* 0x000000000000194d */ /* 0x000fea0003800000 */
[----:B--2---:R-:W-:-:S05]  /*0a90*/  MOV R3, 0x7f800000 ;  /* 0x7f80000000037802 */ /* 0x004fca0000000f00 */
[----:B------:R-:W-:Y:S01]  /*0aa0*/  STG.E desc[UR6][R4.64+0x80], R3 ;  /* 0x0000800304007986 */ /* 0x000fe2000c101906 */
[----:B------:R-:W-:Y:S05]  /*0ab0*/  EXIT ;  /* 0x000000000000794d */ /* 0x000fea0003800000 */
.L_x_810:
[----:B------:R-:W1:Y:S02]  /*0ac0*/  LDC.64 R2, c[0x0][0x368] ;  /* 0x0000da00ff027b82 */ /* 0x000e640000000a00 */
[----:B-1----:R-:W-:-:S04]  /*0ad0*/  ISETP.NE.U32.AND P0, PT, R2, RZ, PT ;  /* 0x000000ff0200720c */ /* 0x002fc80003f05070 */
[----:B------:R-:W-:-:S13]  /*0ae0*/  ISETP.NE.AND.EX P0, PT, R3, RZ, PT, P0 ;  /* 0x000000ff0300720c */ /* 0x000fda0003f05300 */
[----:B------:R-:W1:Y:S02]  /*0af0*/  @P0 LDC.64 R2, c[0x0][0x368] ;  /* 0x0000da00ff020b82 */ /* 0x000e640000000a00 */
[----:B-1----:R-:W-:-:S06]  /*0b00*/  @P0 IMAD.WIDE R4, R13, 0x4, R2 ;  /* 0x000000040d040825 */ /* 0x002fcc00078e0202 */
[----:B------:R-:W1:Y:S01]  /*0b10*/  LDC.64 R2, c[0x0][0x370] ;  /* 0x0000dc00ff027b82 */ /* 0x000e620000000a00 */
[----:B------:R2:W5:Y:S01]  /*0b20*/  @P0 LDG.E R13, desc[UR6][R4.64] ;  /* 0x00000006040d0981 */ /* 0x000562000c1e1900 */
[----:B------:R-:W-:Y:S02]  /*0b30*/  PLOP3.LUT P1, PT, PT, PT, PT, 0x8, 0x0 ;  /* 0x000000000000781c */ /* 0x000fe40003f2e170 */
[----:B------:R-:W-:Y:S02]  /*0b40*/  CS2R R158, SRZ ;  /* 0x00000000009e7805 */ /* 0x000fe4000001ff00 */
[----:B------:R-:W-:-:S04]  /*0b50*/  P2R R157, PR, RZ, 0x2 ;  /* 0x00000002ff9d7803 */ /* 0x000fc80000000000 */
[----:B------:R-:W-:Y:S02]  /*0b60*/  ISETP.NE.AND P2, PT, R157, RZ, PT ;  /* 0x000000ff9d00720c */ /* 0x000fe40003f45270 */
[----:B-1----:R-:W-:-:S04]  /*0b70*/  ISETP.NE.U32.AND P0, PT, R2, RZ, PT ;  /* 0x000000ff0200720c */ /* 0x002fc80003f05070 */
[----:B------:R-:W-:-:S13]  /*0b80*/  ISETP.NE.AND.EX P0, PT, R3, RZ, PT, P0 ;  /* 0x000000ff0300720c */ /* 0x000fda0003f05300 */
[----:B--2---:R-:W-:Y:S05]  /*0b90*/  @!P0 BRA `(.L_x_815) ;  /* 0x00000000002c8947 */ /* 0x004fea0003800000 */
[----:B------:R-:W1:Y:S02]  /*0ba0*/  LDC.64 R4, c[0x0][0x378] ;  /* 0x0000de00ff047b82 */ /* 0x000e640000000a00 */
        /* <DEDUP_REMOVED lines=8> */
[----:B------:R-:W-:-:S04]  /*0c30*/  ISETP.NE.AND.EX P2, PT, R159, RZ, PT, P0 ;  /* 0x000000ff9f00720c */ /* 0x000fc80003f45300 */
[----:B------:R-:W-:-:S09]  /*0c40*/  P2R R157, PR, RZ, 0x4 ;  /* 0x00000004ff9d7803 */ /* 0x000fd20000000000 */
.L_x_815:
[----:B------:R-:W-:Y:S05]  /*0c50*/  @!P2 BRA `(.L_x_816) ;  /* 0x000000040048a947 */ /* 0x000fea0003800000 */
[----:B------:R-:W1:Y:S01]  /*0c60*/  LDC R15, c[0x0][0x380] ;  /* 0x0000e000ff0f7b82 */ /* 0x000e620000000800 */
[----:B------:R-:W-:Y:S01]  /*0c70*/  LEA R0, R52, 0xffffff80, 0x7 ;  /* 0xffffff8034007811 */ /* 0x000fe200078e38ff */
[----:B------:R-:W-:-:S06]  /*0c80*/  ULDC.64 UR4, c[0x0][0x260] ;  /* 0x0000980000047ab9 */ /* 0x000fcc0000000a00 */
[----:B-----5:R-:W2:Y:S08]  /*0c90*/  LDC R13, c[0x0][0x278] ;  /* 0x00009e00ff0d7b82 */ /* 0x020eb00000000800 */
        /* <DEDUP_REMOVED lines=8> */
[----:B------:R-:W-:Y:S01]  /*0d20*/  IMAD R2, R3, R4, RZ ;  /* 0x0000000403027224 */ /* 0x000fe200078e02ff */
[----:B------:R-:W-:-:S03]  /*0d30*/  IABS R3, R0 ;  /* 0x0000000000037213 */ /* 0x000fc60000000000 */
[----:B------:R-:W-:-:S06]  /*0d40*/  IMAD.HI.U32 R2, R9, R2, R8 ;  /* 0x0000000209027227 */ /* 0x000fcc00078e0008 */
[----:B------:R-:W-:-:S04]  /*0d50*/  IMAD.HI.U32 R21, R2, R3, RZ ;  /* 0x0000000302157227 */ /* 0x000fc800078e00ff */
[----:B------:R-:W-:-:S04]  /*0d60*/  IMAD.MOV R2, RZ, RZ, -R21 ;  /* 0x000000ffff027224 */ /* 0x000fc800078e0a15 */
        /* <DEDUP_REMOVED lines=8> */
[----:B------:R-:W-:-:S05]  /*0df0*/  @P2 IADD3 R21, R21, 0x1, RZ ;  /* 0x0000000115152810 */ /* 0x000fca0007ffe0ff */
[----:B------:R-:W-:Y:S01]  /*0e00*/  @!P1 IMAD.MOV R21, RZ, RZ, -R21 ;  /* 0x000000ffff159224 */ /* 0x000fe200078e0a15 */
[----:B------:R-:W-:-:S05]  /*0e10*/  @!P0 LOP3.LUT R21, RZ, R15, RZ, 0x33, !PT ;  /* 0x0000000fff158212 */ /* 0x000fca00078e33ff */
[----:B------:R-:W-:-:S05]  /*0e20*/  IMAD.WIDE R16, R21, 0x4, R158 ;  /* 0x0000000415107825 */ /* 0x000fca00078e029e */
[----:B------:R-:W4:Y:S01]  /*0e30*/  LDG.E R6, desc[UR6][R16.64] ;  /* 0x0000000610067981 */ /* 0x000f22000c1e1900 */
[----:B--2---:R-:W-:Y:S01]  /*0e40*/  IABS R2, R13 ;  /* 0x0000000d00027213 */ /* 0x004fe20000000000 */
[----:B------:R-:W-:-:S03]  /*0e50*/  IMAD.MOV R21, RZ, RZ, -R21 ;  /* 0x000000ffff157224 */ /* 0x000fc600078e0a15 */
[----:B------:R-:W1:Y:S01]  /*0e60*/  I2F.RP R5, R2 ;  /* 0x0000000200057306 */ /* 0x000e620000209400 */
[----:B------:R-:W-:-:S05]  /*0e70*/  IMAD R21, R15, R21, R0 ;  /* 0x000000150f157224 */ /* 0x000fca00078e0200 */
[----:B------:R-:W-:Y:S02]  /*0e80*/  SHF.R.S32.HI R19, RZ, 0x1f, R21 ;  /* 0x0000001fff137819 */ /* 0x000fe40000011415 */
[----:B-1----:R-:W1:Y:S02]  /*0e90*/  MUFU.RCP R8, R5 ;  /* 0x0000000500087308 */ /* 0x002e640000001000 */
[----:B-1----:R-:W-:-:S06]  /*0ea0*/  IADD3 R8, R8, 0xffffffe, RZ ;  /* 0x0ffffffe08087810 */ /* 0x002fcc0007ffe0ff */
[----:B------:R-:W1:Y:S02]  /*0eb0*/  F2I.FTZ.U32.TRUNC.NTZ R9, R8 ;  /* 0x0000000800097305 */ /* 0x000e64000021f000 */
[----:B-1----:R-:W-:Y:S01]  /*0ec0*/  IMAD.MOV R3, RZ, RZ, -R9 ;  /* 0x000000ffff037224 */ /* 0x002fe200078e0a09 */
[----:B------:R-:W-:-:S03]  /*0ed0*/  MOV R8, RZ ;  /* 0x000000ff00087202 */ /* 0x000fc60000000f00 */
[----:B------:R-:W-:Y:S01]  /*0ee0*/  IMAD R4, R3, R2, RZ ;  /* 0x0000000203047224 */ /* 0x000fe200078e02ff */
[----:B------:R-:W-:-:S03]  /*0ef0*/  IABS R3, R148 ;  /* 0x0000009400037213 */ /* 0x000fc60000000000 */
[----:B------:R-:W-:-:S04]  /*0f00*/  IMAD.HI.U32 R9, R9, R4, R8 ;  /* 0x0000000409097227 */ /* 0x000fc800078e0008 */
[----:B------:R-:W-:-:S04]  /*0f10*/  IMAD.MOV.U32 R4, RZ, RZ, R3 ;  /* 0x000000ffff047224 */ /* 0x000fc800078e0003 */
[----:B------:R-:W-:-:S05]  /*0f20*/  IMAD.HI.U32 R10, R9, R4, RZ ;  /* 0x00000004090a7227 */ /* 0x000fca00078e00ff */
[----:B------:R-:W-:-:S05]  /*0f30*/  IADD3 R3, -R10, RZ, RZ ;  /* 0x000000ff0a037210 */ /* 0x000fca0007ffe1ff */
[C---:B------:R-:W-:Y:S02]  /*0f40*/  IMAD R3, R2.reuse, R3, R4 ;  /* 0x0000000302037224 */ /* 0x040fe400078e0204 */
[----:B------:R-:W1:Y:S03]  /*0f50*/  LDC.64 R4, c[0x0][0x230] ;  /* 0x00008c00ff047b82 */ /* 0x000e660000000a00 */
[----:B------:R-:W-:-:S13]  /*0f60*/  ISETP.GT.U32.AND P0, PT, R2, R3, PT ;  /* 0x000000030200720c */ /* 0x000fda0003f04070 */
[----:B------:R-:W-:Y:S01]  /*0f70*/  @!P0 IMAD.IADD R3, R3, 0x1, -R2 ;  /* 0x0000000103038824 */ /* 0x000fe200078e0a02 */
[----:B------:R-:W-:Y:S02]  /*0f80*/  @!P0 IADD3 R10, R10, 0x1, RZ ;  /* 0x000000010a0a8810 */ /* 0x000fe40007ffe0ff */
[----:B------:R-:W-:Y:S02]  /*0f90*/  ISETP.NE.AND P0, PT, R13, RZ, PT ;  /* 0x000000ff0d00720c */ /* 0x000fe40003f05270 */
[----:B------:R-:W-:Y:S02]  /*0fa0*/  ISETP.GE.U32.AND P2, PT, R3, R2, PT ;  /* 0x000000020300720c */ /* 0x000fe40003f46070 */
[----:B------:R-:W-:-:S04]  /*0fb0*/  LOP3.LUT R2, R148, R13, RZ, 0x3c, !PT ;  /* 0x0000000d94027212 */ /* 0x000fc800078e3cff */
[----:B------:R-:W-:Y:S02]  /*0fc0*/  ISETP.GE.AND P1, PT, R2, RZ, PT ;  /* 0x000000ff0200720c */ /* 0x000fe40003f26270 */
[----:B------:R-:W2:Y:S05]  /*0fd0*/  LDC.64 R2, c[0x0][0x238] ;  /* 0x00008e00ff027b82 */ /* 0x000eaa0000000a00 */
[----:B------:R-:W-:Y:S02]  /*0fe0*/  @P2 IADD3 R10, R10, 0x1, RZ ;  /* 0x000000010a0a2810 */ /* 0x000fe40007ffe0ff */
[----:B----4-:R-:W-:Y:S01]  /*0ff0*/  SHF.R.S32.HI R9, RZ, 0x1f, R6 ;  /* 0x0000001fff097819 */ /* 0x010fe20000011406 */
[----:B-1----:R-:W-:-:S04]  /*1000*/  IMAD.WIDE.U32 R14, R6, R4, RZ ;  /* 0x00000004060e7225 */ /* 0x002fc800078e00ff */
[----:B------:R-:W-:Y:S02]  /*1010*/  IMAD R8, R9, R4, RZ ;  /* 0x0000000409087224 */ /* 0x000fe400078e02ff */
[----:B------:R-:W-:Y:S02]  /*1020*/  IMAD.MOV.U32 R4, RZ, RZ, R10 ;  /* 0x000000ffff047224 */ /* 0x000fe400078e000a */
[----:B------:R-:W-:Y:S02]  /*1030*/  IMAD R5, R6, R5, R8 ;  /* 0x0000000506057224 */ /* 0x000fe400078e0208 */
[----:B---3--:R-:W-:Y:S01]  /*1040*/  IMAD R8, R19, R168, RZ ;  /* 0x000000a813087224 */ /* 0x008fe200078e02ff */
[----:B------:R-:W-:Y:S01]  /*1050*/  @!P1 IADD3 R4, -R4, RZ, RZ ;  /* 0x000000ff04049210 */ /* 0x000fe20007ffe1ff */
[----:B------:R-:W-:Y:S01]  /*1060*/  IMAD.IADD R15, R15, 0x1, R5 ;  /* 0x000000010f0f7824 */ /* 0x000fe200078e0205 */
[----:B------:R-:W-:Y:S01]  /*1070*/  @!P0 LOP3.LUT R4, RZ, R13, RZ, 0x33, !PT ;  /* 0x0000000dff048212 */ /* 0x000fe200078e33ff */
[----:B------:R-:W-:-:S02]  /*1080*/  IMAD R8, R21, R169, R8 ;  /* 0x000000a915087224 */ /* 0x000fc400078e0208 */
[----:B------:R-:W-:Y:S01]  /*1090*/  IMAD.WIDE.U32 R12, R21, R168, R14 ;  /* 0x000000a8150c7225 */ /* 0x000fe200078e000e */
[----:B------:R-:W-:-:S03]  /*10a0*/  SHF.R.S32.HI R5, RZ, 0x1f, R4 ;  /* 0x0000001fff057819 */ /* 0x000fc60000011404 */
[----:B--2---:R-:W-:Y:S01]  /*10b0*/  IMAD R9, R9, R2, RZ ;  /* 0x0000000209097224 */ /* 0x004fe200078e02ff */
[----:B------:R-:W-:Y:S01]  /*10c0*/  IADD3 R15, R13, R8, RZ ;  /* 0x000000080d0f7210 */ /* 0x000fe20007ffe0ff */
[----:B------:R-:W-:Y:S02]  /*10d0*/  IMAD R13, R5, UR4, RZ ;  /* 0x00000004050d7c24 */ /* 0x000fe4000f8e02ff */
[----:B------:R-:W-:Y:S02]  /*10e0*/  IMAD.MOV.U32 R14, RZ, RZ, R12 ;  /* 0x000000ffff0e7224 */ /* 0x000fe400078e000c */
[C---:B------:R-:W-:Y:S02]  /*10f0*/  IMAD R3, R6.reuse, R3, R9 ;  /* 0x0000000306037224 */ /* 0x040fe400078e0209 */
[----:B------:R-:W-:-:S04]  /*1100*/  IMAD.WIDE.U32 R8, R6, R2, RZ ;  /* 0x0000000206087225 */ /* 0x000fc800078e00ff */
[C---:B------:R-:W-:Y:S01]  /*1110*/  IMAD R13, R4.reuse, UR5, R13 ;  /* 0x00000005040d7c24 */ /* 0x040fe2000f8e020d */
[----:B------:R-:W-:Y:S01]  /*1120*/  MOV R12, R8 ;  /* 0x00000008000c7202 */ /* 0x000fe20000000f00 */
[----:B------:R-:W-:-:S04]  /*1130*/  IMAD.WIDE.U32 R14, R4, UR4, R14 ;  /* 0x00000004040e7c25 */ /* 0x000fc8000f8e000e */
[----:B------:R-:W-:Y:S01]  /*1140*/  IMAD.IADD R23, R9, 0x1, R3 ;  /* 0x0000000109177824 */ /* 0x000fe200078e0203 */
[----:B------:R-:W-:Y:S02]  /*1150*/  IADD3 R15, R15, R13, RZ ;  /* 0x0000000d0f0f7210 */ /* 0x000fe40007ffe0ff */
[----:B------:R-:W-:Y:S01]  /*1160*/  MOV R6, R14 ;  /* 0x0000000e00067202 */ /* 0x000fe20000000f00 */
[----:B------:R-:W-:Y:S06]  /*1170*/  BRA `(.L_x_817) ;  /* 0x0000000400447947 */ /* 0x000fec0003800000 */
.L_x_816:
[----:B------:R-:W1:Y:S01]  /*1180*/  LDC R15, c[0x0][0x278] ;  /* 0x00009e00ff0f7b82 */ /* 0x000e620000000800 */
[----:B------:R-:W-:-:S13]  /*1190*/  ISETP.NE.AND P0, PT, R9, -0x1, PT ;  /* 0xffffffff0900780c */ /* 0x000fda0003f05270 */
[----:B------:R-:W2:Y:S01]  /*11a0*/  @P0 LDC.64 R168, c[0x0][0x248] ;  /* 0x00009200ffa80b82 */ /* 0x000ea20000000a00 */
[----:B------:R-:W-:-:S07]  /*11b0*/  @P0 IMAD.IADD R16, R10, 0x1, R9 ;  /* 0x000000010a100824 */ /* 0x000fce00078e0209 */
[----:B------:R-:W3:Y:S01]  /*11c0*/  @P0 LDC.64 R22, c[0x0][0x250] ;  /* 0x00009400ff160b82 */ /* 0x000ee20000000a00 */
[----:B-1----:R-:W-:-:S04]  /*11d0*/  IABS R3, R15 ;  /* 0x0000000f00037213 */ /* 0x002fc80000000000 */
[----:B------:R-:W1:Y:S08]  /*11e0*/  I2F.RP R6, R3 ;  /* 0x0000000300067306 */ /* 0x000e700000209400 */
[----:B-1----:R-:W1:Y:S02]  /*11f0*/  MUFU.RCP R4, R6 ;  /* 0x0000000600047308 */ /* 0x002e640000001000 */
[----:B-1----:R-:W-:-:S06]  /*1200*/  VIADD R4, R4, 0xffffffe ;  /* 0x0ffffffe04047836 */ /* 0x002fcc0000000000 */
[----:B------:R-:W1:Y:S02]  /*1210*/  F2I.FTZ.U32.TRUNC.NTZ R5, R4 ;  /* 0x0000000400057305 */ /* 0x000e64000021f000 */
[----:B-1----:R-:W-:Y:S01]  /*1220*/  IMAD.MOV R0, RZ, RZ, -R5 ;  /* 0x000000ffff007224 */ /* 0x002fe200078e0a05 */
[----:B------:R-:W-:-:S03]  /*1230*/  MOV R4, RZ ;  /* 0x000000ff00047202 */ /* 0x000fc60000000f00 */
[----:B------:R-:W-:Y:S01]  /*1240*/  IMAD R2, R0, R3, RZ ;  /* 0x0000000300027224 */ /* 0x000fe200078e02ff */
[----:B------:R-:W-:-:S03]  /*1250*/  IABS R0, R148 ;  /* 0x0000009400007213 */ /* 0x000fc60000000000 */
[----:B------:R-:W-:-:S04]  /*1260*/  IMAD.HI.U32 R5, R5, R2, R4 ;  /* 0x0000000205057227 */ /* 0x000fc800078e0004 */
[----:B------:R-:W-:-:S04]  /*1270*/  IMAD.MOV.U32 R2, RZ, RZ, R0 ;  /* 0x000000ffff027224 */ /* 0x000fc800078e0000 */
[----:B------:R-:W-:-:S04]  /*1280*/  IMAD.HI.U32 R8, R5, R2, RZ ;  /* 0x0000000205087227 */ /* 0x000fc800078e00ff */
[----:B------:R-:W-:Y:S02]  /*1290*/  IMAD.MOV R0, RZ, RZ, -R8 ;  /* 0x000000ffff007224 */ /* 0x000fe400078e0a08 */
[C---:B--2---:R-:W-:Y:S02]  /*12a0*/  @P0 IMAD R5, R16.reuse, R169, RZ ;  /* 0x000000a910050224 */ /* 0x044fe400078e02ff */
[----:B------:R-:W-:Y:S02]  /*12b0*/  IMAD R0, R3, R0, R2 ;  /* 0x0000000003007224 */ /* 0x000fe400078e0202 */
[----:B------:R-:W-:-:S03]  /*12c0*/  @P0 IMAD.WIDE.U32 R16, R16, R168, RZ ;  /* 0x000000a810100225 */ /* 0x000fc600078e00ff */
[----:B------:R-:W-:Y:S02]  /*12d0*/  ISETP.GT.U32.AND P1, PT, R3, R0, PT ;  /* 0x000000000300720c */ /* 0x000fe40003f24070 */
[----:B------:R-:W-:Y:S02]  /*12e0*/  @P0 IADD3 R5, R17, R5, RZ ;  /* 0x0000000511050210 */ /* 0x000fe40007ffe0ff */
[----:B------:R-:W-:-:S09]  /*12f0*/  @P0 MOV R6, R16 ;  /* 0x0000001000060202 */ /* 0x000fd20000000f00 */
[-C--:B------:R-:W-:Y:S02]  /*1300*/  @!P1 IADD3 R0, R0, -R3.reuse, RZ ;  /* 0x8000000300009210 */ /* 0x080fe40007ffe0ff */
[----:B------:R-:W-:Y:S02]  /*1310*/  @!P1 IADD3 R8, R8, 0x1, RZ ;  /* 0x0000000108089810 */ /* 0x000fe40007ffe0ff */
[----:B------:R-:W-:Y:S02]  /*1320*/  ISETP.GE.U32.AND P3, PT, R0, R3, PT ;  /* 0x000000030000720c */ /* 0x000fe40003f66070 */
[----:B------:R-:W1:Y:S01]  /*1330*/  LDC.64 R2, c[0x0][0x260] ;  /* 0x00009800ff027b82 */ /* 0x000e620000000a00 */
[----:B------:R-:W-:Y:S02]  /*1340*/  LOP3.LUT R0, R148, R15, RZ, 0x3c, !PT ;  /* 0x0000000f94007212 */ /* 0x000fe400078e3cff */
[----:B------:R-:W-:Y:S02]  /*1350*/  ISETP.NE.AND P1, PT, R15, RZ, PT ;  /* 0x000000ff0f00720c */ /* 0x000fe40003f25270 */
[----:B------:R-:W-:-:S02]  /*1360*/  ISETP.GE.AND P2, PT, R0, RZ, PT ;  /* 0x000000ff0000720c */ /* 0x000fc40003f46270 */
[----:B------:R-:W-:-:S04]  /*1370*/  LEA R0, R52, 0xffffff80, 0x7 ;  /* 0xffffff8034007811 */ /* 0x000fc800078e38ff */
[----:B------:R-:W-:Y:S01]  /*1380*/  @P3 VIADD R8, R8, 0x1 ;  /* 0x0000000108083836 */ /* 0x000fe20000000000 */
[----:B------:R-:W-:-:S06]  /*1390*/  SHF.R.S32.HI R19, RZ, 0x1f, R0 ;  /* 0x0000001fff137819 */ /* 0x000fcc0000011400 */
[----:B------:R-:W-:Y:S01]  /*13a0*/  @!P2 IMAD.MOV R8, RZ, RZ, -R8 ;  /* 0x000000ffff08a224 */ /* 0x000fe200078e0a08 */
[----:B---3--:R-:W-:Y:S06]  /*13b0*/  @P0 BRA `(.L_x_818) ;  /* 0x0000000000340947 */ /* 0x008fec0003800000 */
[----:B------:R-:W2:Y:S01]  /*13c0*/  LDC.64 R168, c[0x0][0x248] ;  /* 0x00009200ffa87b82 */ /* 0x000ea20000000a00 */
[----:B------:R-:W-:-:S07]  /*13d0*/  SHF.R.S32.HI R17, RZ, 0x1f, R10 ;  /* 0x0000001fff117819 */ /* 0x000fce000001140a */
[----:B------:R-:W3:Y:S01]  /*13e0*/  LDC.64 R4, c[0x0][0x230] ;  /* 0x00008c00ff047b82 */ /* 0x000ee20000000a00 */
[-C--:B--2---:R-:W-:Y:S01]  /*13f0*/  IMAD R12, R17, R168.reuse, RZ ;  /* 0x000000a8110c7224 */ /* 0x084fe200078e02ff */
[----:B-----5:R-:W-:Y:S01]  /*1400*/  SHF.R.S32.HI R17, RZ, 0x1f, R13 ;  /* 0x0000001fff117819 */ /* 0x020fe2000001140d */
[----:B------:R-:W-:-:S04]  /*1410*/  IMAD.WIDE.U32 R20, R10, R168, RZ ;  /* 0x000000a80a147225 */ /* 0x000fc800078e00ff */
[----:B------:R-:W-:Y:S02]  /*1420*/  IMAD R12, R10, R169, R12 ;  /* 0x000000a90a0c7224 */ /* 0x000fe400078e020c */
[----:B---3--:R-:W-:-:S03]  /*1430*/  IMAD R6, R17, R4, RZ ;  /* 0x0000000411067224 */ /* 0x008fc600078e02ff */
[----:B------:R-:W-:Y:S01]  /*1440*/  IADD3 R21, R21, R12, RZ ;  /* 0x0000000c15157210 */ /* 0x000fe20007ffe0ff */
[C---:B------:R-:W-:Y:S02]  /*1450*/  IMAD R5, R13.reuse, R5, R6 ;  /* 0x000000050d057224 */ /* 0x040fe400078e0206 */
[----:B------:R-:W-:-:S05]  /*1460*/  IMAD.WIDE.U32 R20, R13, R4, R20 ;  /* 0x000000040d147225 */ /* 0x000fca00078e0014 */
[----:B------:R-:W-:Y:S02]  /*1470*/  IADD3 R5, R21, R5, RZ ;  /* 0x0000000515057210 */ /* 0x000fe40007ffe0ff */
[----:B------:R-:W-:-:S07]  /*1480*/  MOV R6, R20 ;  /* 0x0000001400067202 */ /* 0x000fce0000000f00 */
.L_x_818:
[----:B------:R-:W-:Y:S01]  /*1490*/  @!P1 LOP3.LUT R8, RZ, R15, RZ, 0x33, !PT ;  /* 0x0000000fff089212 */ /* 0x000fe200078e33ff */
[----:B------:R-:W-:Y:S01]  /*14a0*/  IMAD R4, R19, R168, RZ ;  /* 0x000000a813047224 */ /* 0x000fe200078e02ff */
[----:B------:R-:W-:Y:S02]  /*14b0*/  MOV R14, R6 ;  /* 0x00000006000e7202 */ /* 0x000fe40000000f00 */
[----:B------:R-:W-:Y:S01]  /*14c0*/  MOV R15, R5 ;  /* 0x00000005000f7202 */ /* 0x000fe20000000f00 */
[-C--:B------:R-:W-:Y:S01]  /*14d0*/  IMAD R4, R169, R0.reuse, R4 ;  /* 0x00000000a9047224 */ /* 0x080fe200078e0204 */
[----:B------:R-:W-:Y:S02]  /*14e0*/  SHF.R.S32.HI R5, RZ, 0x1f, R8 ;  /* 0x0000001fff057819 */ /* 0x000fe40000011408 */
[----:B------:R-:W-:Y:S01]  /*14f0*/  @P0 IADD3 R9, R10, R9, RZ ;  /* 0x000000090a090210 */ /* 0x000fe20007ffe0ff */
[-C--:B------:R-:W-:Y:S01]  /*1500*/  IMAD.WIDE.U32 R14, R168, R0.reuse, R14 ;  /* 0x00000000a80e7225 */ /* 0x080fe200078e000e */
[----:B------:R-:W-:-:S03]  /*1510*/  MOV R21, R0 ;  /* 0x0000000000157202 */ /* 0x000fc60000000f00 */
[----:B------:R-:W-:Y:S01]  /*1520*/  @P0 IMAD.WIDE.U32 R16, R9, R22, RZ ;  /* 0x0000001609100225 */ /* 0x000fe200078e00ff */
[----:B------:R-:W-:-:S03]  /*1530*/  IADD3 R15, R15, R4, RZ ;  /* 0x000000040f0f7210 */ /* 0x000fc60007ffe0ff */
[----:B-1----:R-:W-:Y:S01]  /*1540*/  IMAD R4, R5, R2, RZ ;  /* 0x0000000205047224 */ /* 0x002fe200078e02ff */
[----:B------:R-:W-:Y:S01]  /*1550*/  @P0 MOV R12, R16 ;  /* 0x00000010000c0202 */ /* 0x000fe20000000f00 */
[----:B------:R-:W-:-:S04]  /*1560*/  IMAD.WIDE.U32 R14, R8, R2, R14 ;  /* 0x00000002080e7225 */ /* 0x000fc800078e000e */
[----:B------:R-:W-:Y:S01]  /*1570*/  IMAD R3, R8, R3, R4 ;  /* 0x0000000308037224 */ /* 0x000fe200078e0204 */
[----:B------:R-:W-:Y:S01]  /*1580*/  MOV R6, R14 ;  /* 0x0000000e00067202 */ /* 0x000fe20000000f00 */
[----:B------:R-:W-:Y:S01]  /*1590*/  @P0 IMAD R23, R9, R23, R17 ;  /* 0x0000001709170224 */ /* 0x000fe200078e0211 */
[----:B------:R-:W-:Y:S02]  /*15a0*/  MOV R4, R8 ;  /* 0x0000000800047202 */ /* 0x000fe40000000f00 */
        /* <DEDUP_REMOVED lines=14> */
.L_x_817:
[----:B-----5:R1:W5:Y:S01]  /*1690*/  @P4 LDG.E R13, desc[UR6][R172.64] ;  /* 0x00000006ac0d4981 */ /* 0x020362000c1e1900 */
[----:B------:R-:W-:Y:S01]  /*16a0*/  ISETP.NE.AND P0, PT, R155, -0x1, PT ;  /* 0xffffffff9b00780c */ /* 0x000fe20003f05270 */
[----:B------:R-:W2:Y:S01]  /*16b0*/  LDC.64 R2, c[0x0][0x240] ;  /* 0x00009000ff027b82 */ /* 0x000ea20000000a00 */
[----:B------:R-:W-:Y:S01]  /*16c0*/  SHF.R.S32.HI R29, RZ, 0x1f, R54 ;  /* 0x0000001fff1d7819 */ /* 0x000fe20000011436 */
[----:B------:R-:W-:Y:S01]  /*16d0*/  ULDC UR10, c[0x0][0x2d0] ;  /* 0x0000b400000a7ab9 */ /* 0x000fe20000000800 */
[----:B------:R-:W-:Y:S01]  /*16e0*/  SHF.R.S32.HI R60, RZ, 0x1f, R61 ;  /* 0x0000001fff3c7819 */ /* 0x000fe2000001143d */
[----:B------:R-:W-:Y:S01]  /*16f0*/  ULDC.64 UR4, c[0x0][0x268] ;  /* 0x00009a0000047ab9 */ /* 0x000fe20000000a00 */
[CC--:B------:R-:W-:Y:S01]  /*1700*/  LEA.HI R146, R29.reuse, R54.reuse, RZ, 0x3 ;  /* 0x000000361d927211 */ /* 0x0c0fe200078f18ff */
[----:B------:R-:W-:Y:S01]  /*1710*/  IMAD.MOV.U32 R41, RZ, RZ, 0x10 ;  /* 0x00000010ff297424 */ /* 0x000fe200078e00ff */
[----:B------:R-:W-:Y:S01]  /*1720*/  LEA.HI R143, R29, R54, RZ, 0x2 ;  /* 0x000000361d8f7211 */ /* 0x000fe200078f10ff */
[----:B------:R-:W3:Y:S01]  /*1730*/  LDC R136, c[0x0][0x2e0] ;  /* 0x0000b800ff887b82 */ /* 0x000ee20000000800 */
[----:B------:R-:W-:Y:S01]  /*1740*/  SHF.R.S32.HI R145, RZ, 0x3, R146 ;  /* 0x00000003ff917819 */ /* 0x000fe20000011492 */
[----:B------:R-:W-:Y:S01]  /*1750*/  IMAD.SHL.U32 R151, R168, 0x20, RZ ;  /* 0x00000020a8977824 */ /* 0x000fe200078e00ff */
[----:B------:R-:W-:-:S02]  /*1760*/  LOP3.LUT R17, R143, 0xfffffffc, RZ, 0xc0, !PT ;  /* 0xfffffffc8f117812 */ /* 0x000fc400078ec0ff */
[----:B------:R-:W-:Y:S01]  /*1770*/  SHF.R.S32.HI R170, RZ, 0x2, R143 ;  /* 0x00000002ffaa7819 */ /* 0x000fe2000001148f */
[----:B------:R-:W-:Y:S01]  /*1780*/  IMAD.SHL.U32 R31, R145, 0x40, RZ ;  /* 0x00000040911f7824 */ /* 0x000fe200078e00ff */
[----:B------:R-:W-:Y:S01]  /*1790*/  LEA.HI R142, R29, R54, RZ, 0x4 ;  /* 0x000000361d8e7211 */ /* 0x000fe200078f20ff */
[----:B------:R-:W4:Y:S01]  /*17a0*/  @!P0 LDC.64 R8, c[0x0][0x228] ;  /* 0x00008a00ff088b82 */ /* 0x000f220000000a00 */
[----:B------:R-:W-:Y:S01]  /*17b0*/  IMAD.IADD R17, R54, 0x1, -R17 ;  /* 0x0000000136117824 */ /* 0x000fe200078e0a11 */
[----:B------:R-:W-:Y:S02]  /*17c0*/  LEA.HI R143, R143, R170, RZ, 0x1 ;  /* 0x000000aa8f8f7211 */ /* 0x000fe400078f08ff */
[----:B------:R-:W-:Y:S01]  /*17d0*/  LOP3.LUT R141, R142, 0xfffffff0, RZ, 0xc0, !PT ;  /* 0xfffffff08e8d7812 */ /* 0x000fe200078ec0ff */
[----:B------:R-:W-:Y:S01]  /*17e0*/  IMAD.SHL.U32 R118, R17, 0x8, RZ ;  /* 0x0000000811767824 */ /* 0x000fe200078e00ff */
[----:B------:R-:W-:Y:S01]  /*17f0*/  LOP3.LUT R31, R31, 0xc0, RZ, 0xc0, !PT ;  /* 0x000000c01f1f7812 */ /* 0x000fe200078ec0ff */
[----:B------:R-:W-:Y:S01]  /*1800*/  IMAD.SHL.U32 R17, R17, 0x4, RZ ;  /* 0x0000000411117824 */ /* 0x000fe200078e00ff */
[----:B------:R-:W-:Y:S01]  /*1810*/  LEA.HI R10, R29, R54, RZ, 0x5 ;  /* 0x000000361d0a7211 */ /* 0x000fe200078f28ff */
[----:B------:R-:W-:Y:S01]  /*1820*/  IMAD.IADD R141, R54, 0x1, -R141 ;  /* 0x00000001368d7824 */ /* 0x000fe200078e0a8d */
[----:B------:R-:W-:Y:S01]  /*1830*/  LOP3.LUT R143, R143, 0x7fffffe, RZ, 0xc0, !PT ;  /* 0x07fffffe8f8f7812 */ /* 0x000fe200078ec0ff */
[----:B--2---:R-:W-:Y:S01]  /*1840*/  @P0 IMAD.WIDE.U32 R28, R155, R2, RZ ;  /* 0x000000029b1c0225 */ /* 0x004fe200078e00ff */
[----:B------:R-:W-:Y:S01]  /*1850*/  LOP3.LUT R25, R31, 0x18, R118, 0xf8, !PT ;  /* 0x000000181f197812 */ /* 0x000fe200078ef876 */
[----:B------:R-:W2:Y:S01]  /*1860*/  LDC.64 R166, c[0x0][0x250] ;  /* 0x00009400ffa67b82 */ /* 0x000ea20000000a00 */
[----:B------:R-:W-:Y:S01]  /*1870*/  SHF.R.U32.HI R16, RZ, 0x3, R31 ;  /* 0x00000003ff107819 */ /* 0x000fe2000001161f */
[----:B------:R-:W-:Y:S01]  /*1880*/  IMAD.IADD R143, R170, 0x1, -R143 ;  /* 0x00000001aa8f7824 */ /* 0x000fe200078e0a8f */
[----:B------:R-:W-:Y:S01]  /*1890*/  SHF.R.S32.HI R144, RZ, 0x5, R10 ;  /* 0x00000005ff907819 */ /* 0x000fe2000001140a */
[----:B------:R-:W-:Y:S01]  /*18a0*/  VIADD R117, R118, 0x20 ;  /* 0x0000002076757836 */ /* 0x000fe20000000000 */
[----:B------:R-:W-:Y:S01]  /*18b0*/  LOP3.LUT R16, R25, R16, RZ, 0x3c, !PT ;  /* 0x0000001019107212 */ /* 0x000fe200078e3cff */
[----:B------:R-:W-:Y:S01]  /*18c0*/  @P0 IMAD R25, R155, R3, R29 ;  /* 0x000000039b190224 */ /* 0x000fe200078e021d */
[----:B------:R-:W-:Y:S01]  /*18d0*/  LEA.HI R140, R141, R141, RZ, 0x1 ;  /* 0x0000008d8d8c7211 */ /* 0x000fe200078f08ff */
[----:B------:R-:W-:Y:S01]  /*18e0*/  IMAD R143, R144, 0x8, R143 ;  /* 0x00000008908f7824 */ /* 0x000fe200078e028f */
[----:B------:R-:W-:Y:S01]  /*18f0*/  SHF.R.S32.HI R119, RZ, 0x1f, R118 ;  /* 0x0000001fff777819 */ /* 0x000fe20000011476 */
[----:B------:R-:W-:Y:S01]  /*1900*/  VIADD R116, R118, 0x40 ;  /* 0x0000004076747836 */ /* 0x000fe20000000000 */
[----:B------:R-:W-:Y:S01]  /*1910*/  SHF.R.S32.HI R139, RZ, 0x1, R140 ;  /* 0x00000001ff8b7819 */ /* 0x000fe2000001148c */
[----:B------:R-:W-:Y:S01]  /*1920*/  IMAD.U32 R143, R143, 0x20, R16 ;  /* 0x000000208f8f7824 */ /* 0x000fe200078e0010 */
[----:B------:R-:W-:Y:S01]  /*1930*/  SHF.R.S32.HI R14, RZ, 0x1f, R140 ;  /* 0x0000001fff0e7819 */ /* 0x000fe2000001148c */
[-C--:B----4-:R-:W-:Y:S01]  /*1940*/  @!P0 IMAD R16, R7, R8.reuse, RZ ;  /* 0x0000000807108224 */ /* 0x090fe200078e02ff */
[----:B------:R-:W-:Y:S01]  /*1950*/  SHF.R.S32.HI R171, RZ, 0x1f, R170 ;  /* 0x0000001fffab7819 */ /* 0x000fe200000114aa */
[----:B------:R-:W-:Y:S01]  /*1960*/  @!P0 IMAD.WIDE.U32 R30, R11, R8, RZ ;  /* 0x000000080b1e8225 */ /* 0x000fe200078e00ff */
[----:B------:R-:W-:-:S02]  /*1970*/  LEA.HI R14, R14, R139, RZ, 0x2 ;  /* 0x0000008b0e0e7211 */ /* 0x000fc400078f10ff */
[----:B------:R-:W-:Y:S01]  /*1980*/  LEA.HI R60, R60, R61, RZ, 0x7 ;  /* 0x0000003d3c3c7211 */ /* 0x000fe200078f38ff */
[----:B------:R-:W-:Y:S01]  /*1990*/  @!P0 IMAD R9, R11, R9, R16 ;  /* 0x000000090b098224 */ /* 0x000fe200078e0210 */
[----:B------:R-:W-:Y:S01]  /*19a0*/  LOP3.LUT R14, R14, 0xfffffffc, RZ, 0xc0, !PT ;  /* 0xfffffffc0e0e7812 */ /* 0x000fe200078ec0ff */
[----:B------:R-:W-:Y:S01]  /*19b0*/  @!P0 IMAD.MOV.U32 R28, RZ, RZ, R30 ;  /* 0x000000ffff1c8224 */ /* 0x000fe200078e001e */
[----:B------:R-:W-:Y:S01]  /*19c0*/  SHF.R.S32.HI R60, RZ, 0x7, R60 ;  /* 0x00000007ff3c7819 */ /* 0x000fe2000001143c */
[----:B------:R-:W-:Y:S01]  /*19d0*/  @!P0 IMAD.IADD R25, R31, 0x1, R9 ;  /* 0x000000011f198824 */ /* 0x000fe200078e0209 */
[C---:B------:R-:W-:Y:S01]  /*19e0*/  ISETP.GE.AND P0, PT, R118.reuse, UR10, PT ;  /* 0x0000000a76007c0c */ /* 0x040fe2000bf06270 */
[----:B------:R-:W-:Y:S01]  /*19f0*/  IMAD.IADD R139, R139, 0x1, -R14 ;  /* 0x000000018b8b7824 */ /* 0x000fe200078e0a0e */
[----:B------:R-:W-:Y:S01]  /*1a00*/  IADD3 R28, P1, R118, R28, RZ ;  /* 0x0000001c761c7210 */ /* 0x000fe20007f3e0ff */
[----:B------:R-:W-:Y:S01]  /*1a10*/  IMAD.WIDE R26, R27, 0x40, R170 ;  /* 0x000000401b1a7825 */ /* 0x000fe200078e02aa */
[----:B------:R-:W-:-:S02]  /*1a20*/  SEL R14, RZ, 0x1, P0 ;  /* 0x00000001ff0e7807 */ /* 0x000fc40000000000 */
[----:B------:R-:W-:Y:S01]  /*1a30*/  IADD3 R24, P0, R118, R12, RZ ;  /* 0x0000000c76187210 */ /* 0x000fe20007f1e0ff */
[----:B------:R-:W-:Y:S01]  /*1a40*/  IMAD.X R29, R119, 0x1, R25, P1 ;  /* 0x00000001771d7824 */ /* 0x000fe200008e0619 */
[----:B------:R-:W-:Y:S01]  /*1a50*/  VIMNMX R60, RZ, R60, !PT ;  /* 0x0000003cff3c7248 */ /* 0x000fe20007fe0100 */
[----:B------:R-:W-:Y:S01]  /*1a60*/  IMAD R9, R5, UR4, RZ ;  /* 0x0000000405097c24 */ /* 0x000fe2000f8e02ff */
[----:B------:R-:W-:Y:S01]  /*1a70*/  ISETP.GE.AND P5, PT, R117, UR10, PT ;  /* 0x0000000a75007c0c */ /* 0x000fe2000bfa6270 */
[----:B------:R-:W-:Y:S01]  /*1a80*/  IMAD.X R25, R119, 0x1, R23, P0 ;  /* 0x0000000177197824 */ /* 0x000fe200000e0617 */
[----:B------:R-:W-:Y:S01]  /*1a90*/  IADD3 R160, P0, R170, R21, RZ ;  /* 0x00000015aaa07210 */ /* 0x000fe20007f1e0ff */
[----:B------:R-:W-:Y:S01]  /*1aa0*/  IMAD R8, R27, R2, RZ ;  /* 0x000000021b087224 */ /* 0x000fe200078e02ff */
[----:B---3--:R-:W-:Y:S01]  /*1ab0*/  LEA.HI R136, R136, R136, RZ, 0x1 ;  /* 0x0000008888887211 */ /* 0x008fe200078f08ff */
[----:B------:R-:W-:Y:S01]  /*1ac0*/  IMAD.WIDE.U32 R22, R26, R2, R28 ;  /* 0x000000021a167225 */ /* 0x000fe200078e001c */
[----:B------:R-:W-:-:S02]  /*1ad0*/  SEL R137, RZ, 0xffffffff, P5 ;  /* 0xffffffffff897807 */ /* 0x000fc40002800000 */
[----:B------:R-:W-:Y:S01]  /*1ae0*/  SHF.R.S32.HI R2, RZ, 0x1f, R148 ;  /* 0x0000001fff027819 */ /* 0x000fe20000011494 */
[----:B------:R-:W-:Y:S01]  /*1af0*/  IMAD.X R19, R171, 0x1, R19, P0 ;  /* 0x00000001ab137824 */ /* 0x000fe200000e0613 */
[----:B------:R-:W-:Y:S01]  /*1b00*/  IADD3 R162, P0, R118, R6, RZ ;  /* 0x0000000676a27210 */ /* 0x000fe20007f1e0ff */
[C---:B------:R-:W-:Y:S01]  /*1b10*/  IMAD R9, R4.reuse, UR5, R9 ;  /* 0x0000000504097c24 */ /* 0x040fe2000f8e0209 */
[----:B------:R-:W-:Y:S01]  /*1b20*/  SHF.R.S32.HI R133, RZ, 0x1, R136 ;  /* 0x00000001ff857819 */ /* 0x000fe20000011488 */
[----:B------:R-:W-:Y:S01]  /*1b30*/  IMAD.WIDE.U32 R24, R4, UR4, R24 ;  /* 0x0000000404187c25 */ /* 0x000fe2000f8e0018 */
[----:B------:R-:W-:Y:S01]  /*1b40*/  ULDC.64 UR4, c[0x0][0x258] ;  /* 0x0000960000047ab9 */ /* 0x000fe20000000a00 */
[----:B------:R-:W-:Y:S02]  /*1b50*/  ISETP.GE.AND P2, PT, R116, UR10, PT ;  /* 0x0000000a74007c0c */ /* 0x000fe4000bf46270 */
[----:B------:R-:W-:Y:S01]  /*1b60*/  IMAD.X R163, R119, 0x1, R15, P0 ;  /* 0x0000000177a37824 */ /* 0x000fe200000e060f */
[----:B------:R-:W-:Y:S01]  /*1b70*/  ISETP.GT.AND P0, PT, R52, R60, PT ;  /* 0x0000003c3400720c */ /* 0x000fe20003f04270 */
[----:B------:R-:W-:Y:S01]  /*1b80*/  IMAD R3, R26, R3, R8 ;  /* 0x000000031a037224 */ /* 0x000fe200078e0208 */
[----:B------:R-:W-:Y:S01]  /*1b90*/  IADD3 R21, R25, R9, RZ ;  /* 0x0000000919157210 */ /* 0x000fe20007ffe0ff */
[----:B------:R-:W-:Y:S01]  /*1ba0*/  IMAD.SHL.U32 R137, R137, 0x2, RZ ;  /* 0x0000000289897824 */ /* 0x000fe200078e00ff */
[----:B------:R-:W-:Y:S01]  /*1bb0*/  SEL R8, RZ, 0x4, P2 ;  /* 0x00000004ff087807 */ /* 0x000fe20001000000 */
[----:B------:R-:W-:Y:S01]  /*1bc0*/  IMAD.IADD R23, R23, 0x1, R3 ;  /* 0x0000000117177824 */ /* 0x000fe200078e0203 */
[----:B------:R-:W-:Y:S01]  /*1bd0*/  LOP3.LUT P1, RZ, R139, 0x2, RZ, 0xc0, !PT ;  /* 0x000000028bff7812 */ /* 0x000fe2000782c0ff */
[----:B------:R-:W-:Y:S01]  /*1be0*/  IMAD R9, R2, UR4, RZ ;  /* 0x0000000402097c24 */ /* 0x000fe2000f8e02ff */
[----:B------:R-:W-:Y:S01]  /*1bf0*/  LOP3.LUT R137, R137, 0x2, R14, 0xe2, !PT ;  /* 0x0000000289897812 */ /* 0x000fe200078ee20e */
[----:B--2---:R-:W-:Y:S01]  /*1c00*/  IMAD R3, R19, R166, RZ ;  /* 0x000000a613037224 */ /* 0x004fe200078e02ff */
[----:B------:R-:W-:Y:S01]  /*1c10*/  LOP3.LUT R19, R10, 0xffffffe0, RZ, 0xc0, !PT ;  /* 0xffffffe00a137812 */ /* 0x000fe200078ec0ff */
[----:B------:R-:W-:Y:S01]  /*1c20*/  IMAD R134, R170, R133, R17 ;  /* 0x00000085aa867224 */ /* 0x000fe200078e0211 */
[----:B------:R-:W-:Y:S01]  /*1c30*/  P2R R156, PR, RZ, 0x4 ;  /* 0x00000004ff9c7803 */ /* 0x000fe20000000000 */
[----:B------:R-:W-:Y:S01]  /*1c40*/  IMAD.MOV.U32 R20, RZ, RZ, R24 ;  /* 0x000000ffff147224 */ /* 0x000fe200078e0018 */
[----:B------:R-:W-:Y:S01]  /*1c50*/  LOP3.LUT R137, R137, R8, RZ, 0xfc, !PT ;  /* 0x0000000889897212 */ /* 0x000fe200078efcff */
[----:B------:R-:W-:Y:S01]  /*1c60*/  IMAD R165, R171, R168, RZ ;  /* 0x000000a8aba57224 */ /* 0x000fe200078e02ff */
[----:B------:R-:W-:Y:S01]  /*1c70*/  SHF.L.U64.HI R150, R168, 0x5, R169 ;  /* 0x00000005a8967819 */ /* 0x000fe200000102a9 */
[----:B------:R-:W-:Y:S01]  /*1c80*/  IMAD R9, R148, UR5, R9 ;  /* 0x0000000594097c24 */ /* 0x000fe2000f8e0209 */
[----:B------:R-:W-:Y:S01]  /*1c90*/  SHF.L.U64.HI R152, R166, 0x5, R167 ;  /* 0x00000005a6987819 */ /* 0x000fe200000102a7 */
[----:B------:R-:W-:Y:S01]  /*1ca0*/  IMAD R3, R160, R167, R3 ;  /* 0x000000a7a0037224 */ /* 0x000fe200078e0203 */
[----:B------:R-:W-:Y:S01]  /*1cb0*/  IADD3 R138, -R19, R54, RZ ;  /* 0x00000036138a7210 */ /* 0x000fe20007ffe1ff */
[--C-:B------:R-:W-:Y:S01]  /*1cc0*/  IMAD.IADD R132, R17, 0x1, R134.reuse ;  /* 0x0000000111847824 */ /* 0x100fe200078e0286 */
[----:B------:R-:W-:Y:S01]  /*1cd0*/  SHF.R.S32.HI R120, RZ, 0x1f, R134 ;  /* 0x0000001fff787819 */ /* 0x000fe20000011486 */
[----:B------:R-:W-:Y:S01]  /*1ce0*/  IMAD.WIDE.U32 R148, R148, UR4, R22 ;  /* 0x0000000494947c25 */ /* 0x000fe2000f8e0016 */
[----:B------:R-:W-:-:S02]  /*1cf0*/  SEL R41, R41, 0xfffffff0, !P1 ;  /* 0xfffffff029297807 */ /* 0x000fc40004800000 */
[----:B------:R-:W-:Y:S01]  /*1d00*/  SHF.R.S32.HI R115, RZ, 0x1f, R132 ;  /* 0x0000001fff737819 */ /* 0x000fe20000011484 */
[----:B------:R-:W-:-:S04]  /*1d10*/  IMAD.WIDE.U32 R160, R160, R166, R20 ;  /* 0x000000a6a0a07225 */ /* 0x000fc800078e0014 */
[C---:B------:R-:W-:Y:S02]  /*1d20*/  IMAD R165, R170.reuse, R169, R165 ;  /* 0x000000a9aaa57224 */ /* 0x040fe400078e02a5 */
[----:B------:R-:W-:-:S04]  /*1d30*/  IMAD.WIDE.U32 R162, R170, R168, R162 ;  /* 0x000000a8aaa27225 */ /* 0x000fc800078e00a2 */
[----:B------:R-:W-:Y:S02]  /*1d40*/  IMAD.SHL.U32 R153, R166, 0x20, RZ ;  /* 0x00000020a6997824 */ /* 0x000fe400078e00ff */
[----:B------:R-:W-:Y:S02]  /*1d50*/  IMAD.SHL.U32 R135, R133, 0x20, RZ ;  /* 0x0000002085877824 */ /* 0x000fe400078e00ff */
[----:B------:R-:W-:Y:S02]  /*1d60*/  IMAD.IADD R165, R163, 0x1, R165 ;  /* 0x00000001a3a57824 */ /* 0x000fe400078e02a5 */
[----:B------:R-:W-:Y:S02]  /*1d70*/  IMAD.IADD R62, R149, 0x1, R9 ;  /* 0x00000001953e7824 */ /* 0x000fe400078e0209 */
[----:B------:R-:W-:Y:S02]  /*1d80*/  IMAD.IADD R50, R161, 0x1, R3 ;  /* 0x00000001a1327824 */ /* 0x000fe400078e0203 */
[----:B------:R-:W-:Y:S01]  /*1d90*/  @!P4 IMAD.MOV.U32 R13, RZ, RZ, RZ ;  /* 0x000000ffff0dc224 */ /* 0x000fe200078e00ff */
[----:B-1----:R-:W-:Y:S06]  /*1da0*/  @!P0 BRA `(.L_x_819) ;  /* 0x0000009400688947 */ /* 0x002fec0003800000 */
[----:B------:R-:W1:Y:S01]  /*1db0*/  LDC.64 R66, c[0x0][0x338] ;  /* 0x0000ce00ff427b82 */ /* 0x000e620000000a00 */
[----:B------:R-:W-:Y:S01]  /*1dc0*/  ULDC.64 UR10, c[0x0][0x330] ;  /* 0x0000cc00000a7ab9 */ /* 0x000fe20000000a00 */
[----:B------:R-:W-:Y:S01]  /*1dd0*/  SHF.R.S32.HI R3, RZ, 0x1f, R0 ;  /* 0x0000001fff037819 */ /* 0x000fe20000011400 */
[C---:B------:R-:W-:Y:S01]  /*1de0*/  IMAD R2, R7.reuse, UR10, RZ ;  /* 0x0000000a07027c24 */ /* 0x040fe2000f8e02ff */
[--C-:B------:R-:W-:Y:S01]  /*1df0*/  SHF.R.S32.HI R8, RZ, 0x1f, R61.reuse ;  /* 0x0000001fff087819 */ /* 0x100fe2000001143d */
[----:B------:R-:W-:Y:S01]  /*1e00*/  ULDC.64 UR4, c[0x0][0x328] ;  /* 0x0000ca0000047ab9 */ /* 0x000fe20000000a00 */
[----:B------:R-:W-:Y:S01]  /*1e10*/  IADD3 R6, P1, P0, R0, R170, -R61 ;  /* 0x000000aa00067210 */ /* 0x000fe2000783e83d */
[----:B------:R-:W-:Y:S01]  /*1e20*/  IMAD R10, R7, UR4, RZ ;  /* 0x00000004070a7c24 */ /* 0x000fe2000f8e02ff */
[----:B------:R-:W-:Y:S01]  /*1e30*/  ULDC.64 UR12, c[0x0][0x350] ;  /* 0x0000d400000c7ab9 */ /* 0x000fe20000000a00 */
[----:B------:R-:W-:Y:S01]  /*1e40*/  IMAD.WIDE.U32 R14, R11, UR10, R118 ;  /* 0x0000000a0b0e7c25 */ /* 0x000fe2000f8e0076 */
[----:B------:R-:W-:Y:S01]  /*1e50*/  IADD3.X R3, R3, R171, ~R8, P1, P0 ;  /* 0x000000ab03037210 */ /* 0x000fe20000fe0c08 */
[----:B------:R-:W-:Y:S01]  /*1e60*/  ULDC.U8 UR24, c[0x0][0x3c3] ;  /* 0x0000f0c000187ab9 */ /* 0x000fe20000000000 */
[----:B------:R-:W-:Y:S01]  /*1e70*/  SHF.L.U32 R92, R167, 0x6, RZ ;  /* 0x00000006a75c7819 */ /* 0x000fe200000006ff */
[C---:B------:R-:W-:Y:S01]  /*1e80*/  IMAD R2, R11.reuse, UR11, R2 ;  /* 0x0000000b0b027c24 */ /* 0x040fe2000f8e0202 */
[----:B------:R-:W-:Y:S01]  /*1e90*/  ULDC.64 UR10, c[0x0][0x340] ;  /* 0x0000d000000a7ab9 */ /* 0x000fe20000000a00 */
[----:B------:R-:W-:Y:S01]  /*1ea0*/  IMAD.WIDE.U32 R8, R11, UR4, R118 ;  /* 0x000000040b087c25 */ /* 0x000fe2000f8e0076 */
[----:B------:R-:W-:Y:S01]  /*1eb0*/  USHF.L.U64.HI UR14, UR10, 0x6, UR11 ;  /* 0x000000060a0e7899 */ /* 0x000fe2000801020b */
[----:B------:R-:W-:Y:S01]  /*1ec0*/  LOP3.LUT R128, R137, 0xffff, RZ, 0xc0, !PT ;  /* 0x0000ffff89807812 */ /* 0x000fe200078ec0ff */
[----:B------:R-:W-:Y:S01]  /*1ed0*/  USHF.L.U32 UR15, UR10, 0x6, URZ ;  /* 0x000000060a0f7899 */ /* 0x000fe2000800063f */
[----:B------:R-:W-:Y:S01]  /*1ee0*/  IMAD R10, R11, UR5, R10 ;  /* 0x000000050b0a7c24 */ /* 0x000fe2000f8e020a */
[----:B------:R-:W-:Y:S01]  /*1ef0*/  ULDC.64 UR4, c[0x0][0x348] ;  /* 0x0000d20000047ab9 */ /* 0x000fe20000000a00 */
[----:B------:R-:W-:Y:S01]  /*1f00*/  IMAD.IADD R15, R15, 0x1, R2 ;  /* 0x000000010f0f7824 */ /* 0x000fe200078e0202 */
[----:B------:R-:W-:Y:S01]  /*1f10*/  USHF.L.U64.HI UR20, UR10, 0x5, UR11 ;  /* 0x000000050a147899 */ /* 0x000fe2000801020b */
[----:B------:R-:W-:Y:S01]  /*1f20*/  IMAD R7, R3, UR10, RZ ;  /* 0x0000000a03077c24 */ /* 0x000fe2000f8e02ff */
[----:B------:R-:W-:Y:S01]  /*1f30*/  USHF.L.U32 UR21, UR10, 0x5, URZ ;  /* 0x000000050a157899 */ /* 0x000fe2000800063f */
[----:B------:R-:W-:Y:S01]  /*1f40*/  IMAD.IADD R9, R9, 0x1, R10 ;  /* 0x0000000109097824 */ /* 0x000fe200078e020a */
[----:B------:R-:W-:Y:S01]  /*1f50*/  UIMAD.WIDE.U32 UR18, UR10, 0xc0, URZ ;  /* 0x000000c00a1278a5 */ /* 0x000fe2000f8e003f */
[-C--:B-1----:R-:W-:Y:S01]  /*1f60*/  IMAD R2, R3, R66.reuse, RZ ;  /* 0x0000004203027224 */ /* 0x082fe200078e02ff */
[----:B------:R-:W-:Y:S01]  /*1f70*/  UIMAD UR22, UR11, 0xc0, URZ ;  /* 0x000000c00b1678a4 */ /* 0x000fe2000f8e023f */
[----:B------:R-:W-:Y:S01]  /*1f80*/  IMAD R7, R6, UR11, R7 ;  /* 0x0000000b06077c24 */ /* 0x000fe2000f8e0207 */
[----:B------:R-:W-:Y:S01]  /*1f90*/  SHF.L.U32 R64, R66, 0x5, RZ ;  /* 0x0000000542407819 */ /* 0x000fe200000006ff */
[----:B------:R-:W-:Y:S01]  /*1fa0*/  IMAD.WIDE.U32 R14, R6, UR10, R14 ;  /* 0x0000000a060e7c25 */ /* 0x000fe2000f8e000e */
[----:B------:R-:W-:Y:S01]  /*1fb0*/  ULDC.64 UR10, c[0x0][0x360] ;  /* 0x0000d800000a7ab9 */ /* 0x000fe20000000a00 */
[----:B------:R-:W-:Y:S01]  /*1fc0*/  SHF.L.U64.HI R63, R66, 0x5, R67 ;  /* 0x00000005423f7819 */ /* 0x000fe20000010243 */
[----:B------:R-:W-:Y:S01]  /*1fd0*/  USHF.L.U64.HI UR20, UR21, 0x1, UR20 ;  /* 0x0000000115147899 */ /* 0x000fe20008010214 */
[C---:B------:R-:W-:Y:S01]  /*1fe0*/  IMAD R2, R6.reuse, R67, R2 ;  /* 0x0000004306027224 */ /* 0x040fe200078e0202 */
[----:B------:R-:W-:Y:S01]  /*1ff0*/  SHF.L.U32 R59, R133, 0x6, RZ ;  /* 0x00000006853b7819 */ /* 0x000fe200000006ff */
[----:B------:R-:W-:Y:S01]  /*2000*/  IMAD.WIDE.U32 R8, R6, R66, R8 ;  /* 0x0000004206087225 */ /* 0x000fe200078e0008 */
[----:B------:R-:W-:Y:S01]  /*2010*/  SHF.L.U64.HI R65, R66, 0x6, R67 ;  /* 0x0000000642417819 */ /* 0x000fe20000010243 */
[----:B------:R-:W-:Y:S01]  /*2020*/  USHF.L.U64.HI UR25, UR15, 0x1, UR14 ;  /* 0x000000010f197899 */ /* 0x000fe2000801020e */
[C---:B------:R-:W-:Y:S01]  /*2030*/  LOP3.LUT R131, R128.reuse, 0x1, RZ, 0xc0, !PT ;  /* 0x0000000180837812 */ /* 0x040fe200078ec0ff */
[----:B------:R-:W-:Y:S01]  /*2040*/  IMAD.IADD R15, R15, 0x1, R7 ;  /* 0x000000010f0f7824 */ /* 0x000fe200078e0207 */
[C---:B------:R-:W-:Y:S01]  /*2050*/  LOP3.LUT R130, R128.reuse, 0x2, RZ, 0xc0, !PT ;  /* 0x0000000280827812 */ /* 0x040fe200078ec0ff */
[----:B------:R-:W-:Y:S01]  /*2060*/  IMAD R101, R5, UR12, RZ ;  /* 0x0000000c05657c24 */ /* 0x000fe2000f8e02ff */
[----:B------:R-:W-:Y:S01]  /*2070*/  SHF.R.S32.HI R114, RZ, 0x1f, R135 ;  /* 0x0000001fff727819 */ /* 0x000fe20000011487 */
[----:B------:R-:W-:Y:S01]  /*2080*/  IMAD.IADD R9, R9, 0x1, R2 ;  /* 0x0000000109097824 */ /* 0x000fe200078e0202 */
[----:B------:R-:W-:Y:S01]  /*2090*/  LOP3.LUT R128, R128, 0x4, RZ, 0xc0, !PT ;  /* 0x0000000480807812 */ /* 0x000fe200078ec0ff */
[----:B------:R-:W-:Y:S01]  /*20a0*/  IMAD R103, R5, UR4, RZ ;  /* 0x0000000405677c24 */ /* 0x000fe2000f8e02ff */
[----:B------:R-:W-:Y:S01]  /*20b0*/  SHF.R.S32.HI R58, RZ, 0x1f, R59 ;  /* 0x0000001fff3a7819 */ /* 0x000fe2000001143b */
[C---:B------:R-:W-:Y:S01]  /*20c0*/  IMAD R101, R4.reuse, UR13, R101 ;  /* 0x0000000d04657c24 */ /* 0x040fe2000f8e0265 */
[----:B------:R-:W-:Y:S01]  /*20d0*/  USHF.L.U32 UR26, UR15, 0x1, URZ ;  /* 0x000000010f1a7899 */ /* 0x000fe2000800063f */
[----:B------:R-:W-:Y:S01]  /*20e0*/  IMAD.WIDE.U32 R2, R4, UR12, R14 ;  /* 0x0000000c04027c25 */ /* 0x000fe2000f8e000e */
[----:B------:R-:W-:Y:S01]  /*20f0*/  ULDC.64 UR12, c[0x0][0x320] ;  /* 0x0000c800000c7ab9 */ /* 0x000fe20000000a00 */
[----:B------:R-:W-:Y:S01]  /*2100*/  ULDC UR23, c[0x0][0x2e0] ;  /* 0x0000b80000177ab9 */ /* 0x000fe20000000800 */
[----:B------:R-:W-:Y:S01]  /*2110*/  ULDC.64 UR16, c[0x0][0x250] ;  /* 0x0000940000107ab9 */ /* 0x000fe20000000a00 */
[----:B-----5:R-:W-:Y:S01]  /*2120*/  IMAD.IADD R0, R13, 0x1, R0 ;  /* 0x000000010d007824 */ /* 0x020fe200078e0200 */
[----:B------:R-:W-:Y:S01]  /*2130*/  LEA R100, P1, R2, UR12, 0x1 ;  /* 0x0000000c02647c11 */ /* 0x000fe2000f8208ff */
[C---:B------:R-:W-:Y:S01]  /*2140*/  IMAD R103, R4.reuse, UR5, R103 ;  /* 0x0000000504677c24 */ /* 0x040fe2000f8e0267 */
[----:B------:R-:W-:Y:S01]  /*2150*/  USHF.L.U32 UR21, UR21, 0x1, URZ ;  /* 0x0000000115157899 */ /* 0x000fe2000800063f */
[----:B------:R-:W-:Y:S01]  /*2160*/  IMAD.WIDE.U32 R4, R4, UR4, R8 ;  /* 0x0000000404047c25 */ /* 0x000fe2000f8e0008 */
[----:B------:R-:W-:Y:S01]  /*2170*/  ULDC.64 UR4, c[0x0][0x318] ;  /* 0x0000c60000047ab9 */ /* 0x000fe20000000a00 */
[----:B------:R-:W-:-:S02]  /*2180*/  UIADD3 UR27, UR19, UR22, URZ ;  /* 0x00000016131b7290 */ /* 0x000fc4000fffe03f */
[----:B------:R-:W-:Y:S01]  /*2190*/  IMAD.IADD R101, R3, 0x1, R101 ;  /* 0x0000000103657824 */ /* 0x000fe200078e0265 */
[----:B------:R-:W-:Y:S01]  /*21a0*/  LEA R102, P0, R4, UR4, 0x1 ;  /* 0x0000000404667c11 */ /* 0x000fe2000f8008ff */
[----:B------:R-:W-:Y:S01]  /*21b0*/  IMAD.WIDE.U32 R6, R166, 0x40, RZ ;  /* 0x00000040a6067825 */ /* 0x000fe200078e00ff */
[----:B------:R-:W-:Y:S01]  /*21c0*/  SHF.L.U32 R3, R169, 0x6, RZ ;  /* 0x00000006a9037819 */ /* 0x000fe200000006ff */
[----:B------:R-:W-:Y:S01]  /*21d0*/  ULDC.64 UR14, c[0x0][0x238] ;  /* 0x00008e00000e7ab9 */ /* 0x000fe20000000a00 */
[----:B------:R-:W-:Y:S01]  /*21e0*/  LEA.HI.X R101, R2, UR13, R101, 0x1, P1 ;  /* 0x0000000d02657c11 */ /* 0x000fe200088f0c65 */
[----:B------:R-:W-:Y:S01]  /*21f0*/  IMAD R9, R133, R0, RZ ;  /* 0x0000000085097224 */ /* 0x000fe200078e02ff */
[----:B------:R-:W-:Y:S01]  /*2200*/  ULDC.64 UR12, c[0x0][0x220] ;  /* 0x00008800000c7ab9 */ /* 0x000fe20000000a00 */
[----:B------:R-:W-:Y:S01]  /*2210*/  IMAD.IADD R92, R7, 0x1, R92 ;  /* 0x00000001075c7824 */ /* 0x000fe200078e025c */
[----:B------:R-:W-:Y:S01]  /*2220*/  LEA R98, P3, R160, UR12, 0x1 ;  /* 0x0000000ca0627c11 */ /* 0x000fe2000f8608ff */
[----:B------:R-:W-:Y:S01]  /*2230*/  IMAD.IADD R103, R5, 0x1, R103 ;  /* 0x0000000105677824 */ /* 0x000fe200078e0267 */
[----:B------:R-:W-:Y:S01]  /*2240*/  SHF.R.S32.HI R7, RZ, 0x1f, R9 ;  /* 0x0000001fff077819 */ /* 0x000fe20000011409 */
[C---:B------:R-:W-:Y:S01]  /*2250*/  VIADD R126, R135.reuse, 0x20 ;  /* 0x00000020877e7836 */ /* 0x040fe20000000000 */
[-C--:B------:R-:W-:Y:S01]  /*2260*/  IADD3 R106, P1, R132, R9.reuse, RZ ;  /* 0x00000009846a7210 */ /* 0x080fe20007f3e0ff */
[C---:B------:R-:W-:Y:S01]  /*2270*/  VIADD R125, R135.reuse, 0x40 ;  /* 0x00000040877d7836 */ /* 0x040fe20000000000 */
[----:B------:R-:W-:Y:S01]  /*2280*/  IADD3 R42, P2, R134, R9, RZ ;  /* 0x00000009862a7210 */ /* 0x000fe20007f5e0ff */
[----:B------:R-:W-:Y:S01]  /*2290*/  IMAD.IADD R124, R135, 0x1, R126 ;  /* 0x00000001877c7824 */ /* 0x000fe200078e027e */
[----:B------:R-:W-:Y:S01]  /*22a0*/  LEA.HI.X R103, R4, UR5, R103, 0x1, P0 ;  /* 0x0000000504677c11 */ /* 0x000fe200080f0c67 */
[--C-:B------:R-:W-:Y:S01]  /*22b0*/  IMAD.X R107, R115, 0x1, R7.reuse, P1 ;  /* 0x00000001736b7824 */ /* 0x100fe200008e0607 */
[----:B------:R-:W-:Y:S01]  /*22c0*/  ULDC.64 UR4, c[0x0][0x218] ;  /* 0x0000860000047ab9 */ /* 0x000fe20000000a00 */
[----:B------:R-:W-:Y:S01]  /*22d0*/  IMAD.X R7, R120, 0x1, R7, P2 ;  /* 0x0000000178077824 */ /* 0x000fe200010e0607 */
[----:B------:R-:W-:Y:S01]  /*22e0*/  LEA R96, P0, R162, UR4, 0x1 ;  /* 0x00000004a2607c11 */ /* 0x000fe2000f8008ff */
[----:B------:R-:W-:Y:S01]  /*22f0*/  IMAD.IADD R123, R135, 0x1, R125 ;  /* 0x00000001877b7824 */ /* 0x000fe200078e027d */
[C---:B------:R-:W-:Y:S01]  /*2300*/  SHF.L.U64.HI R107, R106.reuse, 0x1, R107 ;  /* 0x000000016a6b7819 */ /* 0x040fe2000001026b */
[----:B------:R-:W-:Y:S01]  /*2310*/  IMAD.SHL.U32 R106, R106, 0x2, RZ ;  /* 0x000000026a6a7824 */ /* 0x000fe200078e00ff */
[C---:B------:R-:W-:Y:S01]  /*2320*/  SHF.L.U64.HI R0, R42.reuse, 0x1, R7 ;  /* 0x000000012a007819 */ /* 0x040fe20000010207 */
[----:B------:R-:W-:Y:S01]  /*2330*/  IMAD.SHL.U32 R42, R42, 0x2, RZ ;  /* 0x000000022a2a7824 */ /* 0x000fe200078e00ff */
[----:B------:R-:W-:Y:S01]  /*2340*/  LEA.HI.X R95, R162, UR5, R165, 0x1, P0 ;  /* 0x00000005a25f7c11 */ /* 0x000fe200080f0ca5 */
[----:B------:R-:W-:Y:S01]  /*2350*/  ULDC.64 UR4, c[0x0][0x358] ;  /* 0x0000d60000047ab9 */ /* 0x000fe20000000a00 */
[----:B------:R-:W-:Y:S01]  /*2360*/  IADD3 R104, P0, R106, UR10, RZ ;  /* 0x0000000a6a687c10 */ /* 0x000fe2000ff1e0ff */
[----:B------:R-:W-:Y:S01]  /*2370*/  IMAD R5, R167, 0xc0, RZ ;  /* 0x000000c0a7057824 */ /* 0x000fe200078e02ff */
[----:B------:R-:W-:Y:S01]  /*2380*/  IADD3 R12, P2, R42, UR10, RZ ;  /* 0x0000000a2a0c7c10 */ /* 0x000fe2000ff5e0ff */
[----:B------:R-:W-:Y:S01]  /*2390*/  IMAD.WIDE.U32 R166, R166, 0xc0, RZ ;  /* 0x000000c0a6a67825 */ /* 0x000fe200078e00ff */
[----:B------:R-:W-:-:S02]  /*23a0*/  IADD3.X R105, R107, UR11, RZ, P0, !PT ;  /* 0x0000000b6b697c10 */ /* 0x000fc400087fe4ff */
[----:B------:R-:W-:Y:S01]  /*23b0*/  IADD3 R42, P0, R42, UR4, RZ ;  /* 0x000000042a2a7c10 */ /* 0x000fe2000ff1e0ff */
[----:B------:R-:W-:Y:S01]  /*23c0*/  IMAD R57, R133, 0x60, RZ ;  /* 0x0000006085397824 */ /* 0x000fe200078e02ff */
[----:B------:R-:W-:Y:S01]  /*23d0*/  IADD3 R106, P1, R106, UR4, RZ ;  /* 0x000000046a6a7c10 */ /* 0x000fe2000ff3e0ff */
[C---:B------:R-:W-:Y:S01]  /*23e0*/  IMAD.IADD R122, R135.reuse, 0x1, R124 ;  /* 0x00000001877a7824 */ /* 0x040fe200078e027c */
[----:B------:R-:W-:Y:S01]  /*23f0*/  IADD3.X R43, R0, UR5, RZ, P0, !PT ;  /* 0x00000005002b7c10 */ /* 0x000fe200087fe4ff */
[----:B------:R-:W-:Y:S01]  /*2400*/  IMAD.IADD R121, R135, 0x1, R123 ;  /* 0x0000000187797824 */ /* 0x000fe200078e027b */
[----:B------:R-:W-:Y:S01]  /*2410*/  IADD3 R80, P0, R151, 0x40, RZ ;  /* 0x0000004097507810 */ /* 0x000fe20007f1e0ff */
[----:B------:R-:W-:Y:S01]  /*2420*/  IMAD.WIDE.U32 R168, R168, 0x40, RZ ;  /* 0x00000040a8a87825 */ /* 0x000fe200078e00ff */
[----:B------:R-:W-:Y:S01]  /*2430*/  IADD3.X R107, R107, UR5, RZ, P1, !PT ;  /* 0x000000056b6b7c10 */ /* 0x000fe20008ffe4ff */
[----:B------:R-:W-:Y:S01]  /*2440*/  ULDC UR4, c[0x0][0x2e0] ;  /* 0x0000b80000047ab9 */ /* 0x000fe20000000800 */
[----:B------:R-:W-:Y:S01]  /*2450*/  IADD3 R72, P1, R151, 0x20, RZ ;  /* 0x0000002097487810 */ /* 0x000fe20007f3e0ff */
[----:B------:R-:W-:Y:S01]  /*2460*/  IMAD.X R81, RZ, RZ, R150, P0 ;  /* 0x000000ffff517224 */ /* 0x000fe200000e0696 */
[-C--:B------:R-:W-:Y:S01]  /*2470*/  IADD3 R82, P0, R80, R151.reuse, RZ ;  /* 0x0000009750527210 */ /* 0x080fe20007f1e0ff */
[----:B------:R-:W-:Y:S01]  /*2480*/  IMAD.SHL.U32 R93, R6, 0x2, RZ ;  /* 0x00000002065d7824 */ /* 0x000fe200078e00ff */
[----:B------:R-:W-:Y:S01]  /*2490*/  LEA.HI.X R99, R160, UR13, R50, 0x1, P3 ;  /* 0x0000000da0637c11 */ /* 0x000fe200098f0c32 */
[--C-:B------:R-:W-:Y:S01]  /*24a0*/  IMAD.X R73, RZ, RZ, R150.reuse, P1 ;  /* 0x000000ffff497224 */ /* 0x100fe200008e0696 */
[-C--:B------:R-:W-:Y:S01]  /*24b0*/  IADD3 R74, P1, R72, R151.reuse, RZ ;  /* 0x00000097484a7210 */ /* 0x080fe20007f3e0ff */
[--C-:B------:R-:W-:Y:S01]  /*24c0*/  IMAD.X R83, R81, 0x1, R150.reuse, P0 ;  /* 0x0000000151537824 */ /* 0x100fe200000e0696 */
[----:B------:R-:W-:Y:S01]  /*24d0*/  IADD3.X R13, R0, UR11, RZ, P2, !PT ;  /* 0x0000000b000d7c10 */ /* 0x000fe200097fe4ff */
[----:B------:R-:W-:Y:S01]  /*24e0*/  IMAD.SHL.U32 R66, R66, 0x40, RZ ;  /* 0x0000004042427824 */ /* 0x000fe200078e00ff */
[----:B------:R-:W-:Y:S01]  /*24f0*/  IADD3.X R75, R73, R150, RZ, P1, !PT ;  /* 0x00000096494b7210 */ /* 0x000fe20000ffe4ff */
[----:B------:R-:W-:Y:S01]  /*2500*/  VIADD R55, R170, 0x20 ;  /* 0x00000020aa377836 */ /* 0x000fe20000000000 */
[-C--:B------:R-:W-:Y:S01]  /*2510*/  IADD3 R87, P0, R74, R151.reuse, RZ ;  /* 0x000000974a577210 */ /* 0x080fe20007f1e0ff */
[----:B------:R-:W-:Y:S01]  /*2520*/  VIADD R129, R170, 0x40 ;  /* 0x00000040aa817836 */ /* 0x000fe20000000000 */
[----:B------:R-:W-:Y:S01]  /*2530*/  IADD3 R91, P2, R82, R151, RZ ;  /* 0x00000097525b7210 */ /* 0x000fe20007f5e0ff */
[----:B------:R-:W-:Y:S01]  /*2540*/  VIADD R127, R170, 0x60 ;  /* 0x00000060aa7f7836 */ /* 0x000fe20000000000 */
[C---:B------:R-:W-:Y:S01]  /*2550*/  IADD3 R69, P1, R64.reuse, 0x20, RZ ;  /* 0x0000002040457810 */ /* 0x040fe20007f3e0ff */
[--C-:B------:R-:W-:Y:S01]  /*2560*/  IMAD.X R86, R75, 0x1, R150.reuse, P0 ;  /* 0x000000014b567824 */ /* 0x100fe200000e0696 */
[----:B------:R-:W-:Y:S01]  /*2570*/  IADD3 R77, P3, R64, 0x40, RZ ;  /* 0x00000040404d7810 */ /* 0x000fe20007f7e0ff */
[----:B------:R-:W-:Y:S01]  /*2580*/  IMAD.X R90, R83, 0x1, R150, P2 ;  /* 0x00000001535a7824 */ /* 0x000fe200010e0696 */
[-C--:B------:R-:W-:Y:S01]  /*2590*/  IADD3.X R68, RZ, R63.reuse, RZ, P1, !PT ;  /* 0x0000003fff447210 */ /* 0x080fe20000ffe4ff */
[----:B------:R-:W-:Y:S01]  /*25a0*/  IMAD.MOV.U32 R9, RZ, RZ, R52 ;  /* 0x000000ffff097224 */ /* 0x000fe200078e0034 */
[-C--:B------:R-:W-:Y:S01]  /*25b0*/  IADD3 R71, P0, R69, R64.reuse, RZ ;  /* 0x0000004045477210 */ /* 0x080fe20007f1e0ff */
[----:B------:R-:W-:Y:S01]  /*25c0*/  IMAD.X R76, RZ, RZ, R63, P3 ;  /* 0x000000ffff4c7224 */ /* 0x000fe200018e063f */
[-C--:B------:R-:W-:Y:S01]  /*25d0*/  IADD3 R79, P2, R77, R64.reuse, RZ ;  /* 0x000000404d4f7210 */ /* 0x080fe20007f5e0ff */
[----:B------:R-:W-:Y:S01]  /*25e0*/  IMAD.IADD R67, R169, 0x1, R3 ;  /* 0x00000001a9437824 */ /* 0x000fe200078e0203 */
[-C--:B------:R-:W-:Y:S01]  /*25f0*/  IADD3 R85, P1, R71, R64.reuse, RZ ;  /* 0x0000004047557210 */ /* 0x080fe20007f3e0ff */
[--C-:B------:R-:W-:Y:S01]  /*2600*/  IMAD.X R70, R68, 0x1, R63.reuse, P0 ;  /* 0x0000000144467824 */ /* 0x100fe200000e063f */
[----:B------:R-:W-:Y:S01]  /*2610*/  IADD3 R89, P0, R79, R64, RZ ;  /* 0x000000404f597210 */ /* 0x000fe20007f1e0ff */
[----:B------:R-:W-:Y:S01]  /*2620*/  ULDC UR5, c[0x0][0x2e0] ;  /* 0x0000b80000057ab9 */ /* 0x000fe20000000800 */
[----:B------:R-:W-:Y:S01]  /*2630*/  IADD3.X R78, R76, R63, RZ, P2, !PT ;  /* 0x0000003f4c4e7210 */ /* 0x000fe200017fe4ff */
[--C-:B------:R-:W-:Y:S01]  /*2640*/  IMAD.X R84, R70, 0x1, R63.reuse, P1 ;  /* 0x0000000146547824 */ /* 0x100fe200008e063f */
[----:B------:R-:W-:Y:S01]  /*2650*/  SHF.L.U64.HI R92, R6, 0x1, R92 ;  /* 0x00000001065c7819 */ /* 0x000fe2000001025c */
[----:B------:R-:W-:Y:S01]  /*2660*/  ULDC.64 UR10, c[0x0][0x248] ;  /* 0x00009200000a7ab9 */ /* 0x000fe20000000a00 */
[----:B------:R-:W-:Y:S01]  /*2670*/  IADD3 R94, R167, R5, RZ ;  /* 0x00000005a75e7210 */ /* 0x000fe20007ffe0ff */
[----:B------:R-:W-:Y:S01]  /*2680*/  IMAD.X R88, R78, 0x1, R63, P0 ;  /* 0x000000014e587824 */ /* 0x000fe200000e063f */
[----:B------:R-:W-:Y:S01]  /*2690*/  SHF.R.S32.HI R113, RZ, 0x1f, R126 ;  /* 0x0000001fff717819 */ /* 0x000fe2000001147e */
[----:B------:R-:W-:Y:S01]  /*26a0*/  ULDC.64 UR12, c[0x0][0x230] ;  /* 0x00008c00000c7ab9 */ /* 0x000fe20000000a00 */
[----:B------:R-:W-:-:S02]  /*26b0*/  SHF.R.S32.HI R56, RZ, 0x1f, R57 ;  /* 0x0000001fff387819 */ /* 0x000fc40000011439 */
[----:B------:R-:W-:Y:S02]  /*26c0*/  SHF.R.S32.HI R112, RZ, 0x1f, R125 ;  /* 0x0000001fff707819 */ /* 0x000fe4000001147d */
[----:B------:R-:W-:Y:S02]  /*26d0*/  SHF.R.S32.HI R111, RZ, 0x1f, R124 ;  /* 0x0000001fff6f7819 */ /* 0x000fe4000001147c */
[----:B------:R-:W-:Y:S02]  /*26e0*/  SHF.R.S32.HI R110, RZ, 0x1f, R123 ;  /* 0x0000001fff6e7819 */ /* 0x000fe4000001147b */
[----:B------:R-:W-:Y:S02]  /*26f0*/  SHF.R.S32.HI R109, RZ, 0x1f, R122 ;  /* 0x0000001fff6d7819 */ /* 0x000fe4000001147a */
[----:B------:R-:W-:-:S07]  /*2700*/  SHF.R.S32.HI R108, RZ, 0x1f, R121 ;  /* 0x0000001fff6c7819 */ /* 0x000fce0000011479 */
.L_x_912:
[----:B------:R-:W-:Y:S01]  /*2710*/  MOV R15, R101 ;  /* 0x00000065000f7202 */ /* 0x000fe20000000f00 */
[----:B------:R-:W-:Y:S01]  /*2720*/  IMAD.SHL.U32 R11, R9, 0x80, RZ ;  /* 0x00000080090b7824 */ /* 0x000fe200078e00ff */
[----:B------:R-:W1:Y:S01]  /*2730*/  LDC R3, c[0x0][0x340] ;  /* 0x0000d000ff037b82 */ /* 0x000e620000000800 */
[----:B------:R-:W-:Y:S01]  /*2740*/  BSSY B0, `(.L_x_820) ;  /* 0x0000013000007945 */ /* 0x000fe20003800000 */
[----:B------:R-:W-:Y:S02]  /*2750*/  IMAD.MOV.U32 R14, RZ, RZ, R100 ;  /* 0x000000ffff0e7224 */ /* 0x000fe400078e0064 */
[----:B------:R-:W-:Y:S04]  /*2760*/  VIADD R10, R11, 0xffffff80 ;  /* 0xffffff800b0a7836 */ /* 0x000fe80000000000 */
[----:B------:R-:W-:Y:S01]  /*2770*/  IMAD.IADD R2, R53, 0x1, -R10 ;  /* 0x0000000135027824 */ /* 0x000fe200078e0a0a */
[----:B------:R-:W-:Y:S04]  /*2780*/  IADD3 R0, R61, -R10, RZ ;  /* 0x8000000a3d007210 */ /* 0x000fe80007ffe0ff */
[CC--:B------:R-:W-:Y:S02]  /*2790*/  ISETP.GE.AND P1, PT, R170.reuse, R2.reuse, PT ;  /* 0x00000002aa00720c */ /* 0x0c0fe40003f26270 */
[C---:B------:R-:W-:Y:S02]  /*27a0*/  ISETP.GE.AND P0, PT, R55.reuse, R2, PT ;  /* 0x000000023700720c */ /* 0x040fe40003f06270 */
[-C--:B------:R-:W-:Y:S02]  /*27b0*/  ISETP.GE.AND P3, PT, R170, R0.reuse, !P1 ;  /* 0x00000000aa00720c */ /* 0x080fe40004f66270 */
[----:B------:R-:W-:Y:S11]  /*27c0*/  ISETP.GE.AND P4, PT, R55, R0, !P0 ;  /* 0x000000003700720c */ /* 0x000ff60004786270 */
[----:B--23--:R-:W-:Y:S05]  /*27d0*/  @!P3 BRA `(.L_x_821) ;  /* 0x000000000024b947 */ /* 0x00cfea0003800000 */
[----:B------:R-:W-:Y:S02]  /*27e0*/  ISETP.NE.AND P0, PT, R131, RZ, PT ;  /* 0x000000ff8300720c */ /* 0x000fe40003f05270 */
[----:B------:R-:W-:Y:S11]  /*27f0*/  ISETP.NE.AND P1, PT, R130, RZ, PT ;  /* 0x000000ff8200720c */ /* 0x000ff60003f25270 */
[----:B------:R-:W2:Y:S04]  /*2800*/  @P0 LDG.E.128 R20, desc[UR6][R14.64] ;  /* 0x000000060e140981 */ /* 0x000ea8000c1e1d00 */
[----:B--2---:R2:W-:Y:S01]  /*2810*/  @P0 STG.E.128 desc[UR6][R98.64], R20 ;  /* 0x0000001462000986 */ /* 0x0045e2000c101d06 */
[----:B------:R-:W-:Y:S03]  /*2820*/  ISETP.NE.AND P0, PT, R128, RZ, PT ;  /* 0x000000ff8000720c */ /* 0x000fe60003f05270 */
[----:B------:R-:W3:Y:S04]  /*2830*/  @P1 LDG.E.128 R16, desc[UR6][R14.64+0x40] ;  /* 0x000040060e101981 */ /* 0x000ee8000c1e1d00 */
[----:B---3--:R2:W-:Y:S06]  /*2840*/  @P1 STG.E.128 desc[UR6][R98.64+0x40], R16 ;  /* 0x0000401062001986 */ /* 0x0085ec000c101d06 */
[----:B------:R-:W3:Y:S04]  /*2850*/  @P0 LDG.E.128 R4, desc[UR6][R14.64+0x80] ;  /* 0x000080060e040981 */ /* 0x000ee8000c1e1d00 */
[----:B---3--:R2:W-:Y:S02]  /*2860*/  @P0 STG.E.128 desc[UR6][R98.64+0x80], R4 ;  /* 0x0000800462000986 */ /* 0x0085e4000c101d06 */
.L_x_821:
[----:B------:R-:W-:Y:S05]  /*2870*/  BSYNC B0 ;  /* 0x0000000000007941 */ /* 0x000fea0003800000 */
.L_x_820:
[----:B------:R-:W-:Y:S04]  /*2880*/  BSSY B0, `(.L_x_822) ;  /* 0x000000f000007945 */ /* 0x000fe80003800000 */
[----:B------:R-:W-:Y:S05]  /*2890*/  @!P4 BRA `(.L_x_823) ;  /* 0x000000000034c947 */ /* 0x000fea0003800000 */
[----:B------:R-:W-:Y:S02]  /*28a0*/  ISETP.NE.AND P2, PT, R131, RZ, PT ;  /* 0x000000ff8300720c */ /* 0x000fe40003f45270 */
[----:B------:R-:W-:Y:S02]  /*28b0*/  IADD3 R26, P0, R14, UR21, RZ ;  /* 0x000000150e1a7c10 */ /* 0x000fe4000ff1e0ff */
[----:B------:R-:W-:Y:S02]  /*28c0*/  ISETP.NE.AND P1, PT, R130, RZ, PT ;  /* 0x000000ff8200720c */ /* 0x000fe40003f25270 */
[----:B------:R-:W-:Y:S02]  /*28d0*/  IADD3.X R27, R15, UR20, RZ, P0, !PT ;  /* 0x000000140f1b7c10 */ /* 0x000fe400087fe4ff */
[C---:B------:R-:W-:Y:S04]  /*28e0*/  LEA R24, P0, R153.reuse, R98, 0x1 ;  /* 0x0000006299187211 */ /* 0x040fe800078008ff */
[----:B------:R-:W-:Y:S01]  /*28f0*/  LEA.HI.X R25, R153, R99, R152, 0x1, P0 ;  /* 0x0000006399197211 */ /* 0x000fe200000f0c98 */
[----:B--2---:R-:W2:Y:S01]  /*2900*/  @P2 LDG.E.128 R20, desc[UR6][R26.64] ;  /* 0x000000061a142981 */ /* 0x004ea2000c1e1d00 */
[----:B------:R-:W-:Y:S03]  /*2910*/  ISETP.NE.AND P0, PT, R128, RZ, PT ;  /* 0x000000ff8000720c */ /* 0x000fe60003f05270 */
[----:B--2---:R3:W-:Y:S04]  /*2920*/  @P2 STG.E.128 desc[UR6][R24.64], R20 ;  /* 0x0000001418002986 */ /* 0x0047e8000c101d06 */
[----:B------:R-:W2:Y:S04]  /*2930*/  @P1 LDG.E.128 R16, desc[UR6][R26.64+0x40] ;  /* 0x000040061a101981 */ /* 0x000ea8000c1e1d00 */
[----:B--2---:R3:W-:Y:S04]  /*2940*/  @P1 STG.E.128 desc[UR6][R24.64+0x40], R16 ;  /* 0x0000401018001986 */ /* 0x0047e8000c101d06 */
[----:B------:R-:W2:Y:S04]  /*2950*/  @P0 LDG.E.128 R4, desc[UR6][R26.64+0x80] ;  /* 0x000080061a040981 */ /* 0x000ea8000c1e1d00 */
[----:B--2---:R3:W-:Y:S02]  /*2960*/  @P0 STG.E.128 desc[UR6][R24.64+0x80], R4 ;  /* 0x0000800418000986 */ /* 0x0047e4000c101d06 */
.L_x_823:
[----:B------:R-:W-:Y:S05]  /*2970*/  BSYNC B0 ;  /* 0x0000000000007941 */ /* 0x000fea0003800000 */
.L_x_822:
[----:B------:R-:W-:Y:S01]  /*2980*/  ISETP.GE.AND P0, PT, R129, R2, PT ;  /* 0x000000028100720c */ /* 0x000fe20003f06270 */
[----:B-1----:R-:W-:Y:S01]  /*2990*/  IMAD.U32 R3, R3, -0x80, RZ ;  /* 0xffffff8003037824 */ /* 0x002fe200078e00ff */
[----:B------:R-:W-:Y:S02]  /*29a0*/  BSSY B0, `(.L_x_824) ;  /* 0x0000015000007945 */ /* 0x000fe40003800000 */
[----:B------:R-:W-:Y:S02]  /*29b0*/  ISETP.GE.AND P6, PT, R129, R0, !P0 ;  /* 0x000000008100720c */ /* 0x000fe400047c6270 */
[C---:B------:R-:W-:Y:S04]  /*29c0*/  LEA R100, P0, R3.reuse, R14, 0x1 ;  /* 0x0000000e03647211 */ /* 0x040fe800078008ff */
[----:B------:R-:W-:Y:S07]  /*29d0*/  LEA.HI.X.SX32 R101, R3, R15, 0x1, P0 ;  /* 0x0000000f03657211 */ /* 0x000fee00000f0eff */
[----:B------:R-:W-:Y:S05]  /*29e0*/  @!P6 BRA `(.L_x_825) ;  /* 0x000000000040e947 */ /* 0x000fea0003800000 */
[----:B------:R-:W-:Y:S04]  /*29f0*/  IADD3 R26, P0, R14, UR26, RZ ;  /* 0x0000001a0e1a7c10 */ /* 0x000fe8000ff1e0ff */
[----:B------:R-:W-:Y:S02]  /*2a00*/  IADD3.X R27, R15, UR25, RZ, P0, !PT ;  /* 0x000000190f1b7c10 */ /* 0x000fe400087fe4ff */
[----:B---3--:R-:W-:Y:S05]  /*2a10*/  IADD3 R24, P0, R98, R93, RZ ;  /* 0x0000005d62187210 */ /* 0x008fea0007f1e0ff */
[----:B------:R-:W-:Y:S01]  /*2a20*/  IMAD.X R25, R99, 0x1, R92, P0 ;  /* 0x0000000163197824 */ /* 0x000fe200000e065c */
[----:B------:R-:W-:Y:S11]  /*2a30*/  ISETP.NE.AND P0, PT, R131, RZ, PT ;  /* 0x000000ff8300720c */ /* 0x000ff60003f05270 */
[----:B------:R-:W-:Y:S02]  /*2a40*/  @!UPT UIADD3 URZ, URZ, URZ, URZ ;  /* 0x0000003f3f3ff290 */ /* 0x000fe4000fffe03f */
[----:B--2---:R-:W2:Y:S04]  /*2a50*/  @P0 LDG.E.128 R20, desc[UR6][R26.64] ;  /* 0x000000061a140981 */ /* 0x004ea8000c1e1d00 */
[----:B--2---:R1:W-:Y:S01]  /*2a60*/  @P0 STG.E.128 desc[UR6][R24.64], R20 ;  /* 0x0000001418000986 */ /* 0x0043e2000c101d06 */
[----:B------:R-:W-:Y:S11]  /*2a70*/  ISETP.NE.AND P0, PT, R130, RZ, PT ;  /* 0x000000ff8200720c */ /* 0x000ff60003f05270 */
[----:B------:R-:W-:Y:S02]  /*2a80*/  @!UPT UIADD3 URZ, URZ, URZ, URZ ;  /* 0x0000003f3f3ff290 */ /* 0x000fe4000fffe03f */
[----:B------:R-:W2:Y:S04]  /*2a90*/  @P0 LDG.E.128 R16, desc[UR6][R26.64+0x40] ;  /* 0x000040061a100981 */ /* 0x000ea8000c1e1d00 */
[----:B--2---:R1:W-:Y:S01]  /*2aa0*/  @P0 STG.E.128 desc[UR6][R24.64+0x40], R16 ;  /* 0x0000401018000986 */ /* 0x0043e2000c101d06 */
[----:B------:R-:W-:Y:S11]  /*2ab0*/  ISETP.NE.AND P0, PT, R128, RZ, PT ;  /* 0x000000ff8000720c */ /* 0x000ff60003f05270 */
[----:B------:R-:W-:Y:S02]  /*2ac0*/  @!UPT UIADD3 URZ, URZ, URZ, URZ ;  /* 0x0000003f3f3ff290 */ /* 0x000fe4000fffe03f */
[----:B------:R-:W2:Y:S04]  /*2ad0*/  @P0 LDG.E.128 R4, desc[UR6][R26.64+0x80] ;  /* 0x000080061a040981 */ /* 0x000ea8000c1e1d00 */
[----:B--2---:R1:W-:Y:S02]  /*2ae0*/  @P0 STG.E.128 desc[UR6][R24.64+0x80], R4 ;  /* 0x0000800418000986 */ /* 0x0043e4000c101d06 */
.L_x_825:
[----:B------:R-:W-:Y:S05]  /*2af0*/  BSYNC B0 ;  /* 0x0000000000007941 */ /* 0x000fea0003800000 */
.L_x_824:
[C---:B------:R-:W-:Y:S01]  /*2b00*/  ISETP.GE.AND P0, PT, R127.reuse, R2, PT ;  /* 0x000000027f00720c */ /* 0x040fe20003f06270 */
[----:B------:R-:W-:Y:S03]  /*2b10*/  BSSY B0, `(.L_x_826) ;  /* 0x0000014000007945 */ /* 0x000fe60003800000 */
[----:B------:R-:W-:Y:S04]  /*2b20*/  ISETP.GE.AND P1, PT, R127, R0, !P0 ;  /* 0x000000007f00720c */ /* 0x000fe80004726270 */
[----:B------:R-:W-:Y:S09]  /*2b30*/  P2R R174, PR, RZ, 0x2 ;  /* 0x00000002ffae7803 */ /* 0x000ff20000000000 */
[----:B------:R-:W-:Y:S05]  /*2b40*/  @!P1 BRA `(.L_x_827) ;  /* 0x0000000000409947 */ /* 0x000fea0003800000 */
[----:B------:R-:W-:Y:S04]  /*2b50*/  IADD3 R14, P0, R14, UR18, RZ ;  /* 0x000000120e0e7c10 */ /* 0x000fe8000ff1e0ff */
[----:B------:R-:W-:Y:S02]  /*2b60*/  IADD3.X R15, R15, UR27, RZ, P0, !PT ;  /* 0x0000001b0f0f7c10 */ /* 0x000fe400087fe4ff */
[----:B------:R-:W-:Y:S05]  /*2b70*/  IADD3 R2, P0, R98, R166, RZ ;  /* 0x000000a662027210 */ /* 0x000fea0007f1e0ff */
[----:B------:R-:W-:Y:S01]  /*2b80*/  IMAD.X R3, R99, 0x1, R94, P0 ;  /* 0x0000000163037824 */ /* 0x000fe200000e065e */
[----:B------:R-:W-:Y:S11]  /*2b90*/  ISETP.NE.AND P0, PT, R131, RZ, PT ;  /* 0x000000ff8300720c */ /* 0x000ff60003f05270 */
[----:B------:R-:W-:Y:S02]  /*2ba0*/  @!UPT UIADD3 URZ, URZ, URZ, URZ ;  /* 0x0000003f3f3ff290 */ /* 0x000fe4000fffe03f */
[----:B-123--:R-:W2:Y:S04]  /*2bb0*/  @P0 LDG.E.128 R20, desc[UR6][R14.64] ;  /* 0x000000060e140981 */ /* 0x00eea8000c1e1d00 */
        /* <DEDUP_REMOVED lines=9> */
.L_x_827:
[----:B------:R-:W-:Y:S05]  /*2c50*/  BSYNC B0 ;  /* 0x0000000000007941 */ /* 0x000fea0003800000 */
.L_x_826:
[----:B------:R-:W-:Y:S11]  /*2c60*/  ISETP.NE.AND P0, PT, RZ, UR4, PT ;  /* 0x00000004ff007c0c */ /* 0x000ff6000bf05270 */
[----:B------:R-:W-:Y:S02]  /*2c70*/  @!UPT UIADD3 URZ, URZ, URZ, URZ ;  /* 0x0000003f3f3ff290 */ /* 0x000fe4000fffe03f */
[----:B------:R-:W-:Y:S05]  /*2c80*/  @!P0 BRA `(.L_x_828) ;  /* 0x0000007800ac8947 */ /* 0x000fea0003800000 */
[----:B------:R-:W-:Y:S11]  /*2c90*/  ISETP.NE.AND P0, PT, RZ, UR24, PT ;  /* 0x00000018ff007c0c */ /* 0x000ff6000bf05270 */
[----:B------:R-:W-:Y:S02]  /*2ca0*/  @!UPT UIADD3 URZ, URZ, URZ, URZ ;  /* 0x0000003f3f3ff290 */ /* 0x000fe4000fffe03f */
[----:B------:R-:W-:Y:S05]  /*2cb0*/  @!P0 BRA `(.L_x_829) ;  /* 0x0000002c00488947 */ /* 0x000fea0003800000 */
[----:B------:R-:W-:Y:S04]  /*2cc0*/  BSSY B1, `(.L_x_830) ;  /* 0x00000a6000017945 */ /* 0x000fe80003800000 */
[----:B------:R-:W-:Y:S05]  /*2cd0*/  @!P3 BRA `(.L_x_831) ;  /* 0x000000080090b947 */ /* 0x000fea0003800000 */
[----:B------:R-:W5:Y:S01]  /*2ce0*/  LDC R29, c[0x0][0x2d0] ;  /* 0x0000b400ff1d7b82 */ /* 0x000f620000000800 */
[----:B------:R-:W-:Y:S01]  /*2cf0*/  BSSY B0, `(.L_x_832) ;  /* 0x0000036000007945 */ /* 0x000fe20003800000 */
[----:B-----5:R-:W-:Y:S11]  /*2d00*/  ISETP.GE.AND P0, PT, R118, R29, PT ;  /* 0x0000001d7600720c */ /* 0x020ff60003f06270 */
[----:B------:R-:W-:Y:S02]  /*2d10*/  @!UPT UIADD3 URZ, URZ, URZ, URZ ;  /* 0x0000003f3f3ff290 */ /* 0x000fe4000fffe03f */
[----:B------:R-:W-:Y:S05]  /*2d20*/  @P0 BRA `(.L_x_833) ;  /* 0x0000000000c80947 */ /* 0x000fea0003800000 */
[----:B------:R-:W-:Y:S01]  /*2d30*/  ISETP.GE.AND P0, PT, R118, UR4, PT ;  /* 0x0000000476007c0c */ /* 0x000fe2000bf06270 */
[----:B-1234-:R-:W2:Y:S01]  /*2d40*/  LDG.E.128 R16, desc[UR6][R102.64] ;  /* 0x0000000666107981 */ /* 0x01eea2000c1e1d00 */
[----:B------:R-:W-:Y:S11]  /*2d50*/  MOV R97, R95 ;  /* 0x0000005f00617202 */ /* 0x000ff60000000f00 */
[----:B------:R-:W3:Y:S06]  /*2d60*/  @!P0 LDG.E.64 R6, desc[UR6][R12.64] ;  /* 0x000000060c068981 */ /* 0x000eec000c1e1b00 */
[----:B------:R-:W4:Y:S01]  /*2d70*/  @!P0 LDG.E.64 R26, desc[UR6][R42.64] ;  /* 0x000000062a1a8981 */ /* 0x000f22000c1e1b00 */
[--C-:B---3--:R-:W-:Y:S01]  /*2d80*/  @!P0 HADD2.F32 R15, -RZ, R6.reuse.H0_H0 ;  /* 0x20000006ff0f8230 */ /* 0x108fe20000004100 */
[----:B--2---:R-:W-:Y:S01]  /*2d90*/  @!P0 MOV R5, R16 ;  /* 0x0000001000058202 */ /* 0x004fe20000000f00 */
[----:B------:R-:W-:Y:S01]  /*2da0*/  @!P0 HADD2.F32 R8, -RZ, R6.H1_H1 ;  /* 0x30000006ff088230 */ /* 0x000fe20000004100 */
[----:B------:R-:W-:Y:S03]  /*2db0*/  @!P0 MOV R6, R19 ;  /* 0x0000001300068202 */ /* 0x000fe60000000f00 */
[--C-:B------:R-:W-:Y:S02]  /*2dc0*/  @!P0 HADD2.F32 R21, -RZ, R5.reuse.H1_H1 ;  /* 0x30000005ff158230 */ /* 0x100fe40000004100 */
[----:B------:R-:W-:Y:S02]  /*2dd0*/  @!P0 HADD2.F32 R14, -RZ, R5.H0_H0 ;  /* 0x20000005ff0e8230 */ /* 0x000fe40000004100 */
[--C-:B----4-:R-:W-:Y:S02]  /*2de0*/  @!P0 HADD2.F32 R23, -RZ, R26.reuse.H0_H0 ;  /* 0x2000001aff178230 */ /* 0x110fe40000004100 */
[CC--:B------:R-:W-:Y:S01]  /*2df0*/  @!P0 FMUL.FTZ R31, R21.reuse, R15.reuse ;  /* 0x0000000f151f8220 */ /* 0x0c0fe20000410000 */
[--C-:B------:R-:W-:Y:S02]  /*2e00*/  @!P0 HADD2.F32 R5, -RZ, R7.reuse.H0_H0 ;  /* 0x20000007ff058230 */ /* 0x100fe40000004100 */
[C---:B------:R-:W-:Y:S01]  /*2e10*/  @!P0 FMUL.FTZ R0, R14.reuse, R15 ;  /* 0x0000000f0e008220 */ /* 0x040fe20000410000 */
[----:B------:R-:W-:Y:S01]  /*2e20*/  @!P0 MOV R15, R17 ;  /* 0x00000011000f8202 */ /* 0x000fe20000000f00 */
[----:B------:R-:W-:Y:S02]  /*2e30*/  @!P0 HADD2.F32 R7, -RZ, R7.H1_H1 ;  /* 0x30000007ff078230 */ /* 0x000fe40000004100 */
[-C--:B------:R-:W-:Y:S01]  /*2e40*/  @!P0 FFMA.FTZ R31, R14, R23.reuse, -R31 ;  /* 0x000000170e1f8223 */ /* 0x080fe2000001081f */
[----:B------:R-:W-:Y:S01]  /*2e50*/  @!P0 MOV R14, R18 ;  /* 0x00000012000e8202 */ /* 0x000fe20000000f00 */
[----:B------:R-:W-:Y:S02]  /*2e60*/  @!P0 HADD2.F32 R20, -RZ, R26.H1_H1 ;  /* 0x3000001aff148230 */ /* 0x000fe40000004100 */
[----:B------:R-:W-:Y:S01]  /*2e70*/  @!P0 FFMA.FTZ R0, R21, R23, R0 ;  /* 0x0000001715008223 */ /* 0x000fe20000010000 */
[--C-:B------:R-:W-:Y:S02]  /*2e80*/  @!P0 HADD2.F32 R21, -RZ, R15.reuse.H1_H1 ;  /* 0x3000000fff158230 */ /* 0x100fe40000004100 */
[----:B------:R-:W-:Y:S02]  /*2e90*/  @!P0 HADD2.F32 R15, -RZ, R15.H0_H0 ;  /* 0x2000000fff0f8230 */ /* 0x000fe40000004100 */
[----:B------:R-:W-:Y:S01]  /*2ea0*/  @!P0 F2FP.F16.F32.PACK_AB R31, R0, R31 ;  /* 0x0000001f001f823e */ /* 0x000fe200000000ff */
[--C-:B------:R-:W-:Y:S02]  /*2eb0*/  @!P0 HADD2.F32 R22, -RZ, R14.reuse.H1_H1 ;  /* 0x3000000eff168230 */ /* 0x100fe40000004100 */
[-C--:B------:R-:W-:Y:S01]  /*2ec0*/  @!P0 FMUL.FTZ R33, R21, R8.reuse ;  /* 0x0000000815218220 */ /* 0x080fe20000410000 */
[----:B------:R-:W-:Y:S01]  /*2ed0*/  @!P0 HADD2.F32 R14, -RZ, R14.H0_H0 ;  /* 0x2000000eff0e8230 */ /* 0x000fe20000004100 */
[----:B------:R-:W-:Y:S01]  /*2ee0*/  @!P0 MOV R16, R31 ;  /* 0x0000001f00108202 */ /* 0x000fe20000000f00 */
[--C-:B------:R-:W-:Y:S02]  /*2ef0*/  @!P0 HADD2.F32 R23, -RZ, R6.reuse.H1_H1 ;  /* 0x30000006ff178230 */ /* 0x100fe40000004100 */
[----:B------:R-:W-:Y:S01]  /*2f00*/  @!P0 FMUL.FTZ R2, R15, R8 ;  /* 0x000000080f028220 */ /* 0x000fe20000410000 */
[----:B------:R-:W-:Y:S02]  /*2f10*/  @!P0 HADD2.F32 R6, -RZ, R6.H0_H0 ;  /* 0x20000006ff068230 */ /* 0x000fe40000004100 */
[-C--:B------:R-:W-:Y:S01]  /*2f20*/  @!P0 FMUL.FTZ R3, R14, R5.reuse ;  /* 0x000000050e038220 */ /* 0x080fe20000410000 */
[--C-:B------:R-:W-:Y:S02]  /*2f30*/  @!P0 HADD2.F32 R25, -RZ, R27.reuse.H0_H0 ;  /* 0x2000001bff198230 */ /* 0x100fe40000004100 */
[----:B------:R-:W-:Y:S01]  /*2f40*/  @!P0 FMUL.FTZ R24, R22, R5 ;  /* 0x0000000516188220 */ /* 0x000fe20000410000 */
[----:B------:R-:W-:Y:S02]  /*2f50*/  @!P0 HADD2.F32 R27, -RZ, R27.H1_H1 ;  /* 0x3000001bff1b8230 */ /* 0x000fe40000004100 */
[-C--:B------:R-:W-:Y:S01]  /*2f60*/  @!P0 FMUL.FTZ R35, R23, R7.reuse ;  /* 0x0000000717238220 */ /* 0x080fe20000410000 */
[----:B------:R-:W-:Y:S01]  /*2f70*/  @!P0 FMUL.FTZ R4, R6, R7 ;  /* 0x0000000706048220 */ /* 0x000fe20000410000 */
[-C--:B------:R-:W-:Y:S01]  /*2f80*/  @!P0 FFMA.FTZ R2, R21, R20.reuse, R2 ;  /* 0x0000001415028223 */ /* 0x080fe20000010002 */
[-C--:B------:R-:W-:Y:S01]  /*2f90*/  @!P0 FFMA.FTZ R3, R22, R25.reuse, R3 ;  /* 0x0000001916038223 */ /* 0x080fe20000010003 */
[----:B------:R-:W-:Y:S01]  /*2fa0*/  @!P0 FFMA.FTZ R33, R15, R20, -R33 ;  /* 0x000000140f218223 */ /* 0x000fe20000010821 */
[----:B------:R-:W-:Y:S01]  /*2fb0*/  @!P0 FFMA.FTZ R24, R14, R25, -R24 ;  /* 0x000000190e188223 */ /* 0x000fe20000010818 */
[-C--:B------:R-:W-:Y:S01]  /*2fc0*/  @!P0 FFMA.FTZ R35, R6, R27.reuse, -R35 ;  /* 0x0000001b06238223 */ /* 0x080fe20000010823 */
[----:B------:R-:W-:Y:S02]  /*2fd0*/  @!P0 FFMA.FTZ R4, R23, R27, R4 ;  /* 0x0000001b17048223 */ /* 0x000fe40000010004 */
[----:B------:R-:W-:Y:S02]  /*2fe0*/  @!P0 F2FP.F16.F32.PACK_AB R28, R2, R33 ;  /* 0x00000021021c823e */ /* 0x000fe400000000ff */
[----:B------:R-:W-:Y:S02]  /*2ff0*/  @!P0 F2FP.F16.F32.PACK_AB R24, R3, R24 ;  /* 0x000000180318823e */ /* 0x000fe400000000ff */
[----:B------:R-:W-:Y:S02]  /*3000*/  @!P0 F2FP.F16.F32.PACK_AB R35, R4, R35 ;  /* 0x000000230423823e */ /* 0x000fe400000000ff */
[----:B------:R-:W-:Y:S02]  /*3010*/  @!P0 MOV R17, R28 ;  /* 0x0000001c00118202 */ /* 0x000fe40000000f00 */
[----:B------:R-:W-:Y:S02]  /*3020*/  @!P0 MOV R18, R24 ;  /* 0x0000001800128202 */ /* 0x000fe40000000f00 */
[----:B------:R-:W-:Y:S05]  /*3030*/  @!P0 MOV R19, R35 ;  /* 0x0000002300138202 */ /* 0x000fea0000000f00 */
[----:B------:R1:W-:Y:S02]  /*3040*/  STG.E.128 desc[UR6][R96.64], R16 ;  /* 0x0000001060007986 */ /* 0x0003e4000c101d06 */
.L_x_833:
[----:B------:R-:W-:Y:S05]  /*3050*/  BSYNC B0 ;  /* 0x0000000000007941 */ /* 0x000fea0003800000 */
.L_x_832:
[----:B------:R-:W-:Y:S01]  /*3060*/  ISETP.GE.AND P0, PT, R117, R29, PT ;  /* 0x0000001d7500720c */ /* 0x000fe20003f06270 */
[----:B------:R-:W-:Y:S11]  /*3070*/  BSSY B0, `(.L_x_834) ;  /* 0x0000035000007945 */ /* 0x000ff60003800000 */
[----:B------:R-:W-:Y:S01]  /*3080*/  @!UPT UIADD3 URZ, URZ, URZ, URZ ;  /* 0x0000003f3f3ff290 */ /* 0x000fe2000fffe03f */
        /* <DEDUP_REMOVED lines=51> */
.L_x_835:
[----:B------:R-:W-:Y:S05]  /*33c0*/  BSYNC B0 ;  /* 0x0000000000007941 */ /* 0x000fea0003800000 */
.L_x_834:
[----:B------:R-:W-:Y:S11]  /*33d0*/  ISETP.GE.AND P0, PT, R116, R29, PT ;  /* 0x0000001d7400720c */ /* 0x000ff60003f06270 */
        /* <DEDUP_REMOVED lines=52> */
.L_x_831:
[----:B------:R-:W-:Y:S05]  /*3720*/  BSYNC B1 ;  /* 0x0000000000017941 */ /* 0x000fea0003800000 */
.L_x_830:
[----:B------:R-:W-:Y:S04]  /*3730*/  BSSY B1, `(.L_x_836) ;  /* 0x00000b5000017945 */ /* 0x000fe80003800000 */
[----:B------:R-:W-:Y:S05]  /*3740*/  @!P4 BRA `(.L_x_837) ;  /* 0x0000000800ccc947 */ /* 0x000fea0003800000 */
[C---:B----4-:R-:W-:Y:S01]  /*3750*/  SHF.L.U64.HI R3, R135.reuse, 0x1, R114 ;  /* 0x0000000187037819 */ /* 0x050fe20000010272 */
[----:B------:R-:W4:Y:S01]  /*3760*/  LDC R33, c[0x0][0x2d0] ;  /* 0x0000b400ff217b82 */ /* 0x000f220000000800 */
[----:B-123--:R-:W-:Y:S01]  /*3770*/  IMAD.SHL.U32 R5, R135, 0x2, RZ ;  /* 0x0000000287057824 */ /* 0x00efe200078e00ff */
[----:B------:R-:W-:Y:S04]  /*3780*/  BSSY B0, `(.L_x_838) ;  /* 0x000003d000007945 */ /* 0x000fe80003800000 */
[-C--:B------:R-:W-:Y:S02]  /*3790*/  IADD3 R30, P0, R42, R5.reuse, RZ ;  /* 0x000000052a1e7210 */ /* 0x080fe40007f1e0ff */
[----:B------:R-:W-:Y:S03]  /*37a0*/  IADD3 R14, P1, R12, R5, RZ ;  /* 0x000000050c0e7210 */ /* 0x000fe60007f3e0ff */
[--C-:B------:R-:W-:Y:S02]  /*37b0*/  IMAD.X R31, R43, 0x1, R3.reuse, P0 ;  /* 0x000000012b1f7824 */ /* 0x100fe400000e0603 */
[----:B------:R-:W-:Y:S01]  /*37c0*/  IMAD.X R15, R13, 0x1, R3, P1 ;  /* 0x000000010d0f7824 */ /* 0x000fe200008e0603 */
[----:B----4-:R-:W-:Y:S11]  /*37d0*/  ISETP.GE.AND P0, PT, R118, R33, PT ;  /* 0x000000217600720c */ /* 0x010ff60003f06270 */
[----:B------:R-:W-:Y:S02]  /*37e0*/  @!UPT UIADD3 URZ, URZ, URZ, URZ ;  /* 0x0000003f3f3ff290 */ /* 0x000fe4000fffe03f */
[----:B------:R-:W-:Y:S05]  /*37f0*/  @P0 BRA `(.L_x_839) ;  /* 0x0000000000d40947 */ /* 0x000fea0003800000 */
[----:B------:R-:W-:Y:S02]  /*3800*/  LEA R34, P1, R64, R102, 0x1 ;  /* 0x0000006640227211 */ /* 0x000fe400078208ff */
[----:B------:R-:W-:Y:S02]  /*3810*/  ISETP.GE.AND P0, PT, R118, UR4, PT ;  /* 0x0000000476007c0c */ /* 0x000fe4000bf06270 */
[----:B------:R-:W-:Y:S02]  /*3820*/  LEA.HI.X R35, R64, R103, R63, 0x1, P1 ;  /* 0x0000006740237211 */ /* 0x000fe400008f0c3f */
[----:B------:R-:W-:Y:S03]  /*3830*/  LEA R36, P1, R151, R96, 0x1 ;  /* 0x0000006097247211 */ /* 0x000fe600078208ff */
[----:B------:R-:W2:Y:S08]  /*3840*/  LDG.E.128 R16, desc[UR6][R34.64] ;  /* 0x0000000622107981 */ /* 0x000eb0000c1e1d00 */
        /* <DEDUP_REMOVED lines=8> */
[----:B----4-:R-:W-:Y:S02]  /*38d0*/  @!P0 HADD2.F32 R25, -RZ, R28.H0_H0 ;  /* 0x2000001cff198230 */ /* 0x010fe40000004100 */
[CC--:B------:R-:W-:Y:S01]  /*38e0*/  @!P0 FMUL.FTZ R35, R23.reuse, R21.reuse ;  /* 0x0000001517238220 */ /* 0x0c0fe20000410000 */
[--C-:B------:R-:W-:Y:S02]  /*38f0*/  @!P0 HADD2.F32 R5, -RZ, R7.reuse.H0_H0 ;  /* 0x20000007ff058230 */ /* 0x100fe40000004100 */
[C---:B------:R-:W-:Y:S01]  /*3900*/  @!P0 FMUL.FTZ R0, R20.reuse, R21 ;  /* 0x0000001514008220 */ /* 0x040fe20000410000 */
[----:B------:R-:W-:Y:S01]  /*3910*/  @!P0 MOV R21, R17 ;  /* 0x0000001100158202 */ /* 0x000fe20000000f00 */
        /* <DEDUP_REMOVED lines=15> */
[----:B------:R-:W-:Y:S02]  /*3a10*/  @!P0 HADD2.F32 R22, -RZ, R28.H1_H1 ;  /* 0x3000001cff168230 */ /* 0x000fe40000004100 */
[----:B------:R-:W-:Y:S01]  /*3a20*/  @!P0 FMUL.FTZ R26, R24, R5 ;  /* 0x00000005181a8220 */ /* 0x000fe20000410000 */
[--C-:B------:R-:W-:Y:S02]  /*3a30*/  @!P0 HADD2.F32 R27, -RZ, R29.reuse.H0_H0 ;  /* 0x2000001dff1b8230 */ /* 0x100fe40000004100 */
[-C--:B------:R-:W-:Y:S01]  /*3a40*/  @!P0 FMUL.FTZ R39, R25, R7.reuse ;  /* 0x0000000719278220 */ /* 0x080fe20000410000 */
[----:B------:R-:W-:Y:S02]  /*3a50*/  @!P0 HADD2.F32 R29, -RZ, R29.H1_H1 ;  /* 0x3000001dff1d8230 */ /* 0x000fe40000004100 */
        /* <DEDUP_REMOVED lines=10> */
[----:B------:R-:W-:Y:S02]  /*3b00*/  LEA.HI.X R37, R151, R95, R150, 0x1, P1 ;  /* 0x0000005f97257211 */ /* 0x000fe400008f0c96 */
[----:B------:R-:W-:Y:S02]  /*3b10*/  @!P0 MOV R17, R32 ;  /* 0x0000002000118202 */ /* 0x000fe40000000f00 */
[----:B------:R-:W-:Y:S02]  /*3b20*/  @!P0 MOV R18, R26 ;  /* 0x0000001a00128202 */ /* 0x000fe40000000f00 */
[----:B------:R-:W-:Y:S05]  /*3b30*/  @!P0 MOV R19, R39 ;  /* 0x0000002700138202 */ /* 0x000fea0000000f00 */
[----:B------:R1:W-:Y:S02]  /*3b40*/  STG.E.128 desc[UR6][R36.64], R16 ;  /* 0x0000001024007986 */ /* 0x0003e4000c101d06 */
.L_x_839:
[----:B------:R-:W-:Y:S05]  /*3b50*/  BSYNC B0 ;  /* 0x0000000000007941 */ /* 0x000fea0003800000 */
.L_x_838:
[----:B------:R-:W-:Y:S01]  /*3b60*/  ISETP.GE.AND P0, PT, R117, R33, PT ;  /* 0x000000217500720c */ /* 0x000fe20003f06270 */
[----:B------:R-:W-:Y:S11]  /*3b70*/  BSSY B0, `(.L_x_840) ;  /* 0x0000038000007945 */ /* 0x000ff60003800000 */
[----:B------:R-:W-:Y:S01]  /*3b80*/  @!UPT UIADD3 URZ, URZ, URZ, URZ ;  /* 0x0000003f3f3ff290 */ /* 0x000fe2000fffe03f */
[----:B------:R-:W-:Y:S05]  /*3b90*/  @P0 BRA `(.L_x_841) ;  /* 0x0000000000d40947 */ /* 0x000fea0003800000 */
[----:B------:R-:W-:Y:S02]  /*3ba0*/  LEA R34, P1, R69, R102, 0x1 ;  /* 0x0000006645227211 */ /* 0x000fe400078208ff */
[----:B------:R-:W-:Y:S02]  /*3bb0*/  ISETP.GE.AND P0, PT, R117, UR4, PT ;  /* 0x0000000475007c0c */ /* 0x000fe4000bf06270 */
[----:B------:R-:W-:Y:S02]  /*3bc0*/  LEA.HI.X R35, R69, R103, R68, 0x1, P1 ;  /* 0x0000006745237211 */ /* 0x000fe400008f0c44 */
[----:B-1----:R-:W-:Y:S03]  /*3bd0*/  LEA R36, P1, R72, R96, 0x1 ;  /* 0x0000006048247211 */ /* 0x002fe600078208ff */
        /* <DEDUP_REMOVED lines=49> */
.L_x_841:
[----:B------:R-:W-:Y:S05]  /*3ef0*/  BSYNC B0 ;  /* 0x0000000000007941 */ /* 0x000fea0003800000 */
.L_x_840:
[----:B------:R-:W-:Y:S11]  /*3f00*/  ISETP.GE.AND P0, PT, R116, R33, PT ;  /* 0x000000217400720c */ /* 0x000ff60003f06270 */
[----:B------:R-:W-:Y:S02]  /*3f10*/  @!UPT UIADD3 URZ, URZ, URZ, URZ ;  /* 0x0000003f3f3ff290 */ /* 0x000fe4000fffe03f */
[----:B------:R-:W-:Y:S05]  /*3f20*/  @P0 BRA `(.L_x_837) ;  /* 0x0000000000d40947 */ /* 0x000fea0003800000 */
[C---:B------:R-:W-:Y:S02]  /*3f30*/  LEA R32, P1, R77.reuse, R102, 0x1 ;  /* 0x000000664d207211 */ /* 0x040fe400078208ff */
[----:B------:R-:W-:Y:S02]  /*3f40*/  ISETP.GE.AND P0, PT, R116, UR4, PT ;  /* 0x0000000474007c0c */ /* 0x000fe4000bf06270 */
[----:B------:R-:W-:Y:S02]  /*3f50*/  LEA.HI.X R33, R77, R103, R76, 0x1, P1 ;  /* 0x000000674d217211 */ /* 0x000fe400008f0c4c */
[----:B------:R-:W-:Y:S03]  /*3f60*/  LEA R34, P1, R80, R96, 0x1 ;  /* 0x0000006050227211 */ /* 0x000fe600078208ff */
[----:B-12---:R-:W2:Y:S08]  /*3f70*/  LDG.E.128 R16, desc[UR6][R32.64] ;  /* 0x0000000620107981 */ /* 0x006eb0000c1e1d00 */
[----:B------:R-:W3:Y:S06]  /*3f80*/  @!P0 LDG.E.64 R6, desc[UR6][R14.64+0x40] ;  /* 0x000040060e068981 */ /* 0x000eec000c1e1b00 */
[----:B------:R-:W4:Y:S01]  /*3f90*/  @!P0 LDG.E.64 R30, desc[UR6][R30.64+0x40] ;  /* 0x000040061e1e8981 */ /* 0x000f22000c1e1b00 */
[--C-:B---3--:R-:W-:Y:S01]  /*3fa0*/  @!P0 HADD2.F32 R21, -RZ, R6.reuse.H0_H0 ;  /* 0x20000006ff158230 */ /* 0x108fe20000004100 */
[----:B--2---:R-:W-:Y:S01]  /*3fb0*/  @!P0 MOV R5, R16 ;  /* 0x0000001000058202 */ /* 0x004fe20000000f00 */
[----:B------:R-:W-:Y:S01]  /*3fc0*/  @!P0 HADD2.F32 R8, -RZ, R6.H1_H1 ;  /* 0x30000006ff088230 */ /* 0x000fe20000004100 */
[----:B------:R-:W-:Y:S02]  /*3fd0*/  @!P0 MOV R15, R17 ;  /* 0x00000011000f8202 */ /* 0x000fe40000000f00 */
[----:B------:R-:W-:Y:S01]  /*3fe0*/  @!P0 MOV R14, R18 ;  /* 0x00000012000e8202 */ /* 0x000fe20000000f00 */
[--C-:B------:R-:W-:Y:S01]  /*3ff0*/  @!P0 HADD2.F32 R20, -RZ, R5.reuse.H0_H0 ;  /* 0x20000005ff148230 */ /* 0x100fe20000004100 */
[----:B------:R-:W-:Y:S01]  /*4000*/  @!P0 MOV R6, R19 ;  /* 0x0000001300068202 */ /* 0x000fe20000000f00 */
[----:B------:R-:W-:Y:S02]  /*4010*/  @!P0 HADD2.F32 R23, -RZ, R5.H1_H1 ;  /* 0x30000005ff178230 */ /* 0x000fe40000004100 */
[----:B----4-:R-:W-:Y:S02]  /*4020*/  @!P0 HADD2.F32 R25, -RZ, R30.H0_H0 ;  /* 0x2000001eff198230 */ /* 0x010fe40000004100 */
[CC--:B------:R-:W-:Y:S01]  /*4030*/  @!P0 FMUL.FTZ R0, R20.reuse, R21.reuse ;  /* 0x0000001514008220 */ /* 0x0c0fe20000410000 */
[--C-:B------:R-:W-:Y:S02]  /*4040*/  @!P0 HADD2.F32 R24, -RZ, R14.reuse.H1_H1 ;  /* 0x3000000eff188230 */ /* 0x100fe40000004100 */
[C---:B------:R-:W-:Y:S01]  /*4050*/  @!P0 FMUL.FTZ R33, R23.reuse, R21 ;  /* 0x0000001517218220 */ /* 0x040fe20000410000 */
[----:B------:R-:W-:Y:S02]  /*4060*/  @!P0 HADD2.F32 R5, -RZ, R7.H0_H0 ;  /* 0x20000007ff058230 */ /* 0x000fe40000004100 */
[-C--:B------:R-:W-:Y:S01]  /*4070*/  @!P0 FFMA.FTZ R0, R23, R25.reuse, R0 ;  /* 0x0000001917008223 */ /* 0x080fe20000010000 */
[--C-:B------:R-:W-:Y:S02]  /*4080*/  @!P0 HADD2.F32 R23, -RZ, R15.reuse.H1_H1 ;  /* 0x3000000fff178230 */ /* 0x100fe40000004100 */
[----:B------:R-:W-:Y:S01]  /*4090*/  @!P0 FFMA.FTZ R33, R20, R25, -R33 ;  /* 0x0000001914218223 */ /* 0x000fe20000010821 */
[----:B------:R-:W-:Y:S02]  /*40a0*/  @!P0 HADD2.F32 R15, -RZ, R15.H0_H0 ;  /* 0x2000000fff0f8230 */ /* 0x000fe40000004100 */
[----:B------:R-:W-:Y:S01]  /*40b0*/  @!P0 FMUL.FTZ R26, R24, R5 ;  /* 0x00000005181a8220 */ /* 0x000fe20000410000 */
[----:B------:R-:W-:Y:S02]  /*40c0*/  @!P0 HADD2.F32 R14, -RZ, R14.H0_H0 ;  /* 0x2000000eff0e8230 */ /* 0x000fe40000004100 */
[-C--:B------:R-:W-:Y:S01]  /*40d0*/  @!P0 FMUL.FTZ R35, R23, R8.reuse ;  /* 0x0000000817238220 */ /* 0x080fe20000410000 */
[----:B------:R-:W-:Y:S01]  /*40e0*/  @!P0 F2FP.F16.F32.PACK_AB R33, R0, R33 ;  /* 0x000000210021823e */ /* 0x000fe200000000ff */
[--C-:B------:R-:W-:Y:S02]  /*40f0*/  @!P0 HADD2.F32 R25, -RZ, R6.reuse.H1_H1 ;  /* 0x30000006ff198230 */ /* 0x100fe40000004100 */
[----:B------:R-:W-:Y:S01]  /*4100*/  @!P0 FMUL.FTZ R2, R15, R8 ;  /* 0x000000080f028220 */ /* 0x000fe20000410000 */
[----:B------:R-:W-:Y:S01]  /*4110*/  @!P0 HADD2.F32 R6, -RZ, R6.H0_H0 ;  /* 0x20000006ff068230 */ /* 0x000fe20000004100 */
[----:B------:R-:W-:Y:S01]  /*4120*/  @!P0 MOV R16, R33 ;  /* 0x0000002100108202 */ /* 0x000fe20000000f00 */
[----:B------:R-:W-:Y:S02]  /*4130*/  @!P0 HADD2.F32 R7, -RZ, R7.H1_H1 ;  /* 0x30000007ff078230 */ /* 0x000fe40000004100 */
[----:B------:R-:W-:Y:S01]  /*4140*/  @!P0 FMUL.FTZ R3, R14, R5 ;  /* 0x000000050e038220 */ /* 0x000fe20000410000 */
[----:B------:R-:W-:Y:S02]  /*4150*/  @!P0 HADD2.F32 R22, -RZ, R30.H1_H1 ;  /* 0x3000001eff168230 */ /* 0x000fe40000004100 */
        /* <DEDUP_REMOVED lines=18> */
.L_x_837:
[----:B------:R-:W-:Y:S05]  /*4280*/  BSYNC B1 ;  /* 0x0000000000017941 */ /* 0x000fea0003800000 */
.L_x_836:
        /* <DEDUP_REMOVED lines=10> */
[-C--:B----4-:R-:W-:Y:S02]  /*4330*/  ISETP.GE.AND P0, PT, R118, R33.reuse, PT ;  /* 0x000000217600720c */ /* 0x090fe40003f06270 */
[----:B------:R-:W-:Y:S11]  /*4340*/  ISETP.GE.AND P3, PT, R117, R33, PT ;  /* 0x000000217500720c */ /* 0x000ff60003f66270 */
        /* <DEDUP_REMOVED lines=54> */
.L_x_845:
[----:B------:R-:W-:Y:S05]  /*46b0*/  BSYNC B0 ;  /* 0x0000000000007941 */ /* 0x000fea0003800000 */
.L_x_844:
[----:B------:R-:W-:Y:S01]  /*46c0*/  ISETP.GE.AND P2, PT, R116, R33, PT ;  /* 0x000000217400720c */ /* 0x000fe20003f46270 */
[----:B------:R-:W-:Y:S04]  /*46d0*/  BSSY B0, `(.L_x_846) ;  /* 0x0000037000007945 */ /* 0x000fe80003800000 */
[----:B------:R-:W-:Y:S08]  /*46e0*/  @P3 BRA `(.L_x_847) ;  /* 0x0000000000d43947 */ /* 0x000ff00003800000 */
[----:B------:R-:W-:Y:S02]  /*46f0*/  LEA R32, P1, R71, R102, 0x1 ;  /* 0x0000006647207211 */ /* 0x000fe400078208ff */
[----:B------:R-:W-:Y:S02]  /*4700*/  ISETP.GE.AND P0, PT, R117, UR4, PT ;  /* 0x0000000475007c0c */ /* 0x000fe4000bf06270 */
[----:B------:R-:W-:Y:S02]  /*4710*/  LEA.HI.X R33, R71, R103, R70, 0x1, P1 ;  /* 0x0000006747217211 */ /* 0x000fe400008f0c46 */
[----:B------:R-:W-:Y:S03]  /*4720*/  LEA R34, P1, R74, R96, 0x1 ;  /* 0x000000604a227211 */ /* 0x000fe600078208ff */
[----:B-1----:R-:W2:Y:S08]  /*4730*/  LDG.E.128 R16, desc[UR6][R32.64] ;  /* 0x0000000620107981 */ /* 0x002eb0000c1e1d00 */
        /* <DEDUP_REMOVED lines=48> */
.L_x_847:
[----:B------:R-:W-:Y:S05]  /*4a40*/  BSYNC B0 ;  /* 0x0000000000007941 */ /* 0x000fea0003800000 */
.L_x_846:
[----:B------:R-:W-:Y:S05]  /*4a50*/  @P2 BRA `(.L_x_843) ;  /* 0x0000000000d42947 */ /* 0x000fea0003800000 */
[C---:B------:R-:W-:Y:S02]  /*4a60*/  LEA R32, P1, R79.reuse, R102, 0x1 ;  /* 0x000000664f207211 */ /* 0x040fe400078208ff */
[----:B------:R-:W-:Y:S02]  /*4a70*/  ISETP.GE.AND P0, PT, R116, UR4, PT ;  /* 0x0000000474007c0c */ /* 0x000fe4000bf06270 */
[----:B------:R-:W-:Y:S02]  /*4a80*/  LEA.HI.X R33, R79, R103, R78, 0x1, P1 ;  /* 0x000000674f217211 */ /* 0x000fe400008f0c4e */
[----:B--2---:R-:W-:Y:S03]  /*4a90*/  LEA R34, P1, R82, R96, 0x1 ;  /* 0x0000006052227211 */ /* 0x004fe600078208ff */
[----:B-1----:R-:W2:Y:S08]  /*4aa0*/  LDG.E.128 R16, desc[UR6][R32.64] ;  /* 0x0000000620107981 */ /* 0x002eb0000c1e1d00 */
        /* <DEDUP_REMOVED lines=48> */
.L_x_843:
[----:B------:R-:W-:Y:S05]  /*4db0*/  BSYNC B1 ;  /* 0x0000000000017941 */ /* 0x000fea0003800000 */
.L_x_842:
[----:B------:R-:W-:Y:S01]  /*4dc0*/  ISETP.NE.AND P0, PT, R174, RZ, PT ;  /* 0x000000ffae00720c */ /* 0x000fe20003f05270 */
[----:B------:R-:W-:Y:S11]  /*4dd0*/  BSSY B1, `(.L_x_848) ;  /* 0x00000b8000017945 */ /* 0x000ff60003800000 */
[----:B------:R-:W-:Y:S01]  /*4de0*/  @!UPT UIADD3 URZ, URZ, URZ, URZ ;  /* 0x0000003f3f3ff290 */ /* 0x000fe2000fffe03f */
[----:B------:R-:W-:Y:S05]  /*4df0*/  @!P0 BRA `(.L_x_849) ;  /* 0x0000000800d48947 */ /* 0x000fea0003800000 */
[C---:B-1234-:R-:W-:Y:S01]  /*4e00*/  SHF.L.U64.HI R5, R57.reuse, 0x1, R56 ;  /* 0x0000000139057819 */ /* 0x05efe20000010238 */
[----:B------:R-:W1:Y:S01]  /*4e10*/  LDC R3, c[0x0][0x2d0] ;  /* 0x0000b400ff037b82 */ /* 0x000e620000000800 */
[----:B------:R-:W-:Y:S01]  /*4e20*/  IMAD.SHL.U32 R7, R57, 0x2, RZ ;  /* 0x0000000239077824 */ /* 0x000fe200078e00ff */
[----:B------:R-:W-:Y:S04]  /*4e30*/  BSSY B0, `(.L_x_850) ;  /* 0x0000043000007945 */ /* 0x000fe80003800000 */
[-C--:B------:R-:W-:Y:S02]  /*4e40*/  IADD3 R30, P2, R42, R7.reuse, RZ ;  /* 0x000000072a1e7210 */ /* 0x080fe40007f5e0ff */
[----:B------:R-:W-:Y:S03]  /*4e50*/  IADD3 R14, P1, R12, R7, RZ ;  /* 0x000000070c0e7210 */ /* 0x000fe60007f3e0ff */
[--C-:B------:R-:W-:Y:S02]  /*4e60*/  IMAD.X R31, R43, 0x1, R5.reuse, P2 ;  /* 0x000000012b1f7824 */ /* 0x100fe400010e0605 */
[----:B------:R-:W-:Y:S01]  /*4e70*/  IMAD.X R15, R13, 0x1, R5, P1 ;  /* 0x000000010d0f7824 */ /* 0x000fe200008e0605 */
[-C--:B-1----:R-:W-:Y:S02]  /*4e80*/  ISETP.GE.AND P0, PT, R118, R3.reuse, PT ;  /* 0x000000037600720c */ /* 0x082fe40003f06270 */
[-C--:B------:R-:W-:Y:S02]  /*4e90*/  ISETP.GE.AND P3, PT, R117, R3.reuse, PT ;  /* 0x000000037500720c */ /* 0x080fe40003f66270 */
[----:B------:R-:W-:Y:S09]  /*4ea0*/  ISETP.GE.AND P2, PT, R116, R3, PT ;  /* 0x000000037400720c */ /* 0x000ff20003f46270 */
[----:B------:R-:W-:Y:S05]  /*4eb0*/  @P0 BRA `(.L_x_851) ;  /* 0x0000000000e80947 */ /* 0x000fea0003800000 */
[----:B------:R-:W1:Y:S01]  /*4ec0*/  LDC.64 R32, c[0x0][0x338] ;  /* 0x0000ce00ff207b82 */ /* 0x000e620000000a00 */
[----:B------:R-:W-:Y:S02]  /*4ed0*/  ISETP.GE.AND P0, PT, R118, UR4, PT ;  /* 0x0000000476007c0c */ /* 0x000fe4000bf06270 */
[----:B------:R-:W-:Y:S11]  /*4ee0*/  MOV R97, R95 ;  /* 0x0000005f00617202 */ /* 0x000ff60000000f00 */
[----:B------:R-:W2:Y:S06]  /*4ef0*/  @!P0 LDG.E.64 R22, desc[UR6][R30.64] ;  /* 0x000000061e168981 */ /* 0x000eac000c1e1b00 */
[----:B------:R-:W3:Y:S01]  /*4f00*/  @!P0 LDG.E.64 R6, desc[UR6][R14.64] ;  /* 0x000000060e068981 */ /* 0x000ee2000c1e1b00 */
[----:B-1----:R-:W-:Y:S04]  /*4f10*/  IMAD.WIDE.U32 R34, R32, 0xc0, R102 ;  /* 0x000000c020227825 */ /* 0x002fe800078e0066 */
[----:B------:R-:W-:Y:S05]  /*4f20*/  IMAD R33, R33, 0xc0, RZ ;  /* 0x000000c021217824 */ /* 0x000fea00078e02ff */
[----:B------:R-:W-:Y:S02]  /*4f30*/  IADD3 R35, R35, R33, RZ ;  /* 0x0000002123237210 */ /* 0x000fe40007ffe0ff */
[----:B------:R-:W1:Y:S03]  /*4f40*/  LDC.64 R32, c[0x0][0x248] ;  /* 0x00009200ff207b82 */ /* 0x000e660000000a00 */
[----:B------:R-:W4:Y:S01]  /*4f50*/  LDG.E.128 R16, desc[UR6][R34.64] ;  /* 0x0000000622107981 */ /* 0x000f22000c1e1d00 */
[----:B-1----:R-:W-:Y:S04]  /*4f60*/  IMAD.WIDE.U32 R44, R32, 0xc0, R96 ;  /* 0x000000c0202c7825 */ /* 0x002fe800078e0060 */
[----:B------:R-:W-:Y:S05]  /*4f70*/  IMAD R33, R33, 0xc0, RZ ;  /* 0x000000c021217824 */ /* 0x000fea00078e02ff */
[----:B------:R-:W-:Y:S01]  /*4f80*/  IADD3 R45, R45, R33, RZ ;  /* 0x000000212d2d7210 */ /* 0x000fe20007ffe0ff */
[--C-:B--2---:R-:W-:Y:S02]  /*4f90*/  @!P0 HADD2.F32 R27, -RZ, R23.reuse.H0_H0 ;  /* 0x20000017ff1b8230 */ /* 0x104fe40000004100 */
[----:B------:R-:W-:Y:S02]  /*4fa0*/  @!P0 HADD2.F32 R29, -RZ, R23.H1_H1 ;  /* 0x30000017ff1d8230 */ /* 0x000fe40000004100 */
[----:B------:R-:W-:Y:S02]  /*4fb0*/  @!P0 HADD2.F32 R25, -RZ, R22.H0_H0 ;  /* 0x20000016ff198230 */ /* 0x000fe40000004100 */
[--C-:B---3--:R-:W-:Y:S02]  /*4fc0*/  @!P0 HADD2.F32 R21, -RZ, R6.reuse.H0_H0 ;  /* 0x20000006ff158230 */ /* 0x108fe40000004100 */
[----:B------:R-:W-:Y:S02]  /*4fd0*/  @!P0 HADD2.F32 R8, -RZ, R6.H1_H1 ;  /* 0x30000006ff088230 */ /* 0x000fe40000004100 */
[----:B------:R-:W-:Y:S01]  /*4fe0*/  @!P0 HADD2.F32 R22, -RZ, R22.H1_H1 ;  /* 0x30000016ff168230 */ /* 0x000fe20000004100 */
[----:B----4-:R-:W-:Y:S02]  /*4ff0*/  @!P0 MOV R5, R16 ;  /* 0x0000001000058202 */ /* 0x010fe40000000f00 */
[----:B------:R-:W-:Y:S03]  /*5000*/  @!P0 MOV R20, R18 ;  /* 0x0000001200148202 */ /* 0x000fe60000000f00 */
[--C-:B------:R-:W-:Y:S02]  /*5010*/  @!P0 HADD2.F32 R23, -RZ, R5.reuse.H1_H1 ;  /* 0x30000005ff178230 */ /* 0x100fe40000004100 */
[----:B------:R-:W-:Y:S02]  /*5020*/  @!P0 HADD2.F32 R6, -RZ, R5.H0_H0 ;  /* 0x20000005ff068230 */ /* 0x000fe40000004100 */
[--C-:B------:R-:W-:Y:S02]  /*5030*/  @!P0 HADD2.F32 R24, -RZ, R20.reuse.H1_H1 ;  /* 0x30000014ff188230 */ /* 0x100fe40000004100 */
[CC--:B------:R-:W-:Y:S01]  /*5040*/  @!P0 FMUL.FTZ R35, R23.reuse, R21.reuse ;  /* 0x0000001517238220 */ /* 0x0c0fe20000410000 */
[----:B------:R-:W-:Y:S02]  /*5050*/  @!P0 HADD2.F32 R20, -RZ, R20.H0_H0 ;  /* 0x20000014ff148230 */ /* 0x000fe40000004100 */
[C---:B------:R-:W-:Y:S01]  /*5060*/  @!P0 FMUL.FTZ R0, R6.reuse, R21 ;  /* 0x0000001506008220 */ /* 0x040fe20000410000 */
[----:B------:R-:W-:Y:S01]  /*5070*/  @!P0 MOV R21, R17 ;  /* 0x0000001100158202 */ /* 0x000fe20000000f00 */
[----:B------:R-:W-:Y:S01]  /*5080*/  @!P0 FFMA.FTZ R35, R6, R25, -R35 ;  /* 0x0000001906238223 */ /* 0x000fe20000010823 */
[----:B------:R-:W-:Y:S01]  /*5090*/  @!P0 MOV R6, R19 ;  /* 0x0000001300068202 */ /* 0x000fe20000000f00 */
[----:B------:R-:W-:Y:S01]  /*50a0*/  @!P0 FFMA.FTZ R0, R23, R25, R0 ;  /* 0x0000001917008223 */ /* 0x000fe20000010000 */
[----:B------:R-:W-:Y:S02]  /*50b0*/  @!P0 HADD2.F32 R5, -RZ, R7.H0_H0 ;  /* 0x20000007ff058230 */ /* 0x000fe40000004100 */
[--C-:B------:R-:W-:Y:S02]  /*50c0*/  @!P0 HADD2.F32 R23, -RZ, R21.reuse.H1_H1 ;  /* 0x30000015ff178230 */ /* 0x100fe40000004100 */
[----:B------:R-:W-:Y:S01]  /*50d0*/  @!P0 F2FP.F16.F32.PACK_AB R35, R0, R35 ;  /* 0x000000230023823e */ /* 0x000fe200000000ff */
[----:B------:R-:W-:Y:S02]  /*50e0*/  @!P0 HADD2.F32 R21, -RZ, R21.H0_H0 ;  /* 0x20000015ff158230 */ /* 0x000fe40000004100 */
[----:B------:R-:W-:Y:S01]  /*50f0*/  @!P0 FMUL.FTZ R3, R20, R5 ;  /* 0x0000000514038220 */ /* 0x000fe20000410000 */
[--C-:B------:R-:W-:Y:S01]  /*5100*/  @!P0 HADD2.F32 R25, -RZ, R6.reuse.H1_H1 ;  /* 0x30000006ff198230 */ /* 0x100fe20000004100 */
[----:B------:R-:W-:Y:S01]  /*5110*/  @!P0 MOV R16, R35 ;  /* 0x0000002300108202 */ /* 0x000fe20000000f00 */
[----:B------:R-:W-:Y:S02]  /*5120*/  @!P0 HADD2.F32 R6, -RZ, R6.H0_H0 ;  /* 0x20000006ff068230 */ /* 0x000fe40000004100 */
[-C--:B------:R-:W-:Y:S01]  /*5130*/  @!P0 FMUL.FTZ R2, R21, R8.reuse ;  /* 0x0000000815028220 */ /* 0x080fe20000410000 */
[----:B------:R-:W-:Y:S02]  /*5140*/  @!P0 HADD2.F32 R7, -RZ, R7.H1_H1 ;  /* 0x30000007ff078230 */ /* 0x000fe40000004100 */
[C---:B------:R-:W-:Y:S01]  /*5150*/  @!P0 FMUL.FTZ R37, R23.reuse, R8 ;  /* 0x0000000817258220 */ /* 0x040fe20000410000 */
[C---:B------:R-:W-:Y:S01]  /*5160*/  @!P0 FMUL.FTZ R26, R24.reuse, R5 ;  /* 0x00000005181a8220 */ /* 0x040fe20000410000 */
[-C--:B------:R-:W-:Y:S01]  /*5170*/  @!P0 FFMA.FTZ R2, R23, R22.reuse, R2 ;  /* 0x0000001617028223 */ /* 0x080fe20000010002 */
[----:B------:R-:W-:Y:S01]  /*5180*/  @!P0 FFMA.FTZ R3, R24, R27, R3 ;  /* 0x0000001b18038223 */ /* 0x000fe20000010003 */
[-C--:B------:R-:W-:Y:S01]  /*5190*/  @!P0 FMUL.FTZ R39, R25, R7.reuse ;  /* 0x0000000719278220 */ /* 0x080fe20000410000 */
[----:B------:R-:W-:Y:S01]  /*51a0*/  @!P0 FMUL.FTZ R4, R6, R7 ;  /* 0x0000000706048220 */ /* 0x000fe20000410000 */
        /* <DEDUP_REMOVED lines=11> */
.L_x_851:
[----:B------:R-:W-:Y:S05]  /*5260*/  BSYNC B0 ;  /* 0x0000000000007941 */ /* 0x000fea0003800000 */
.L_x_850:
[----:B------:R-:W-:Y:S04]  /*5270*/  BSSY B0, `(.L_x_852) ;  /* 0x0000037000007945 */ /* 0x000fe80003800000 */
[----:B------:R-:W-:Y:S05]  /*5280*/  @P3 BRA `(.L_x_853) ;  /* 0x0000000000d43947 */ /* 0x000fea0003800000 */
        /* <DEDUP_REMOVED lines=53> */
.L_x_853:
[----:B------:R-:W-:Y:S05]  /*55e0*/  BSYNC B0 ;  /* 0x0000000000007941 */ /* 0x000fea0003800000 */
.L_x_852:
        /* <DEDUP_REMOVED lines=54> */
.L_x_849:
[----:B------:R-:W-:Y:S05]  /*5950*/  BSYNC B1 ;  /* 0x0000000000017941 */ /* 0x000fea0003800000 */
.L_x_848:
[----:B----4-:R-:W4:Y:S01]  /*5960*/  LDC R3, c[0x0][0x2e0] ;  /* 0x0000b800ff037b82 */ /* 0x010f220000000800 */
[----:B------:R-:W-:Y:S01]  /*5970*/  UMOV UR4, UR23 ;  /* 0x0000001700047c82 */ /* 0x000fe20008000000 */
[----:B----4-:R-:W-:Y:S05]  /*5980*/  IMAD.U32 R3, R3, -0x40, RZ ;  /* 0xffffffc003037824 */ /* 0x010fea00078e00ff */
[C---:B------:R-:W-:Y:S02]  /*5990*/  LEA R42, P1, R3.reuse, R42, 0x1 ;  /* 0x0000002a032a7211 */ /* 0x040fe400078208ff */
[C---:B------:R-:W-:Y:S02]  /*59a0*/  LEA R12, P0, R3.reuse, R12, 0x1 ;  /* 0x0000000c030c7211 */ /* 0x040fe400078008ff */
[C---:B------:R-:W-:Y:S02]  /*59b0*/  LEA.HI.X.SX32 R43, R3.reuse, R43, 0x1, P1 ;  /* 0x0000002b032b7211 */ /* 0x040fe400008f0eff */
[----:B------:R-:W-:Y:S01]  /*59c0*/  LEA.HI.X.SX32 R13, R3, R13, 0x1, P0 ;  /* 0x0000000d030d7211 */ /* 0x000fe200000f0eff */
[----:B------:R-:W-:Y:S08]  /*59d0*/  BRA `(.L_x_854) ;  /* 0x0000005000e07947 */ /* 0x000ff00003800000 */
.L_x_829:
        /* <DEDUP_REMOVED lines=8> */
[----:B------:R1:W5:Y:S01]  /*5a60*/  LDG.E.128 R32, desc[UR6][R102.64] ;  /* 0x0000000666207981 */ /* 0x000362000c1e1d00 */
[----:B------:R-:W-:Y:S01]  /*5a70*/  MOV R97, R95 ;  /* 0x0000005f00617202 */ /* 0x000fe20000000f00 */
[----:B------:R-:W-:Y:S10]  /*5a80*/  BSSY B0, `(.L_x_859) ;  /* 0x0000057000007945 */ /* 0x000ff40003800000 */
[----:B------:R-:W-:Y:S05]  /*5a90*/  @P0 BRA `(.L_x_860) ;  /* 0x0000000400540947 */ /* 0x000fea0003800000 */
[--C-:B-----5:R-:W-:Y:S01]  /*5aa0*/  HADD2.F32 R27, -RZ, R32.reuse.H0_H0 ;  /* 0x20000020ff1b7230 */ /* 0x120fe20000004100 */
[----:B------:R-:W-:Y:S01]  /*5ab0*/  ULEA.HI UR22, UR4, UR4, URZ, 0x1 ;  /* 0x0000000404167291 */ /* 0x000fe2000f8f083f */
[----:B------:R-:W-:Y:S01]  /*5ac0*/  HADD2.F32 R31, -RZ, R32.H1_H1 ;  /* 0x30000020ff1f7230 */ /* 0x000fe20000004100 */
[----:B------:R-:W-:Y:S02]  /*5ad0*/  MOV R47, R33 ;  /* 0x00000021002f7202 */ /* 0x000fe40000000f00 */
[----:B------:R-:W-:Y:S01]  /*5ae0*/  USHF.R.S32.HI UR22, URZ, 0x1, UR22 ;  /* 0x000000013f167899 */ /* 0x000fe20008011416 */
[----:B------:R-:W-:Y:S02]  /*5af0*/  MOV R40, R34 ;  /* 0x0000002200287202 */ /* 0x000fe40000000f00 */
[----:B------:R-:W-:Y:S01]  /*5b00*/  HADD2.F32 R32, -RZ, R47.H0_H0 ;  /* 0x2000002fff207230 */ /* 0x000fe20000004100 */
[----:B------:R-:W-:Y:S02]  /*5b10*/  MOV R45, R35 ;  /* 0x00000023002d7202 */ /* 0x000fe40000000f00 */
[----:B------:R-:W-:Y:S02]  /*5b20*/  ISETP.GE.AND P0, PT, R118, UR22, PT ;  /* 0x0000001676007c0c */ /* 0x000fe4000bf06270 */
[----:B------:R-:W-:Y:S11]  /*5b30*/  MOV R51, UR22 ;  /* 0x0000001600337c02 */ /* 0x000ff60008000f00 */
[----:B------:R-:W-:Y:S04]  /*5b40*/  @P0 IADD3 R51, RZ, -UR22, RZ ;  /* 0x80000016ff330c10 */ /* 0x000fe8000fffe0ff */
[C---:B-1234-:R-:W-:Y:S04]  /*5b50*/  LEA R20, P1, R51.reuse, R102, 0x1 ;  /* 0x0000006633147211 */ /* 0x05efe800078208ff */
[----:B------:R-:W-:Y:S02]  /*5b60*/  LEA.HI.X.SX32 R21, R51, R103, 0x1, P1 ;  /* 0x0000006733157211 */ /* 0x000fe400008f0eff */
[----:B------:R-:W-:Y:S02]  /*5b70*/  MOV R51, RZ ;  /* 0x000000ff00337202 */ /* 0x000fe40000000f00 */
[----:B------:R-:W-:Y:S02]  /*5b80*/  @P0 IADD3 R51, RZ, -UR22, RZ ;  /* 0x80000016ff330c10 */ /* 0x000fe4000fffe0ff */
[----:B------:R-:W2:Y:S02]  /*5b90*/  LDG.E.128 R20, desc[UR6][R20.64] ;  /* 0x0000000614147981 */ /* 0x000ea4000c1e1d00 */
[C---:B------:R-:W-:Y:S04]  /*5ba0*/  LEA R36, P1, R51.reuse, R106, 0x1 ;  /* 0x0000006a33247211 */ /* 0x040fe800078208ff */
[----:B------:R-:W-:Y:S02]  /*5bb0*/  LEA.HI.X.SX32 R37, R51, R107, 0x1, P1 ;  /* 0x0000006b33257211 */ /* 0x000fe400008f0eff */
[----:B------:R-:W-:Y:S02]  /*5bc0*/  MOV R51, RZ ;  /* 0x000000ff00337202 */ /* 0x000fe40000000f00 */
[----:B------:R-:W-:Y:S02]  /*5bd0*/  @P0 IADD3 R51, RZ, -UR22, RZ ;  /* 0x80000016ff330c10 */ /* 0x000fe4000fffe0ff */
[----:B------:R-:W3:Y:S02]  /*5be0*/  LDG.E.128 R36, desc[UR6][R36.64] ;  /* 0x0000000624247981 */ /* 0x000ee4000c1e1d00 */
[C---:B------:R-:W-:Y:S04]  /*5bf0*/  LEA R176, P1, R51.reuse, R104, 0x1 ;  /* 0x0000006833b07211 */ /* 0x040fe800078208ff */
[----:B------:R-:W-:Y:S06]  /*5c00*/  LEA.HI.X.SX32 R177, R51, R105, 0x1, P1 ;  /* 0x0000006933b17211 */ /* 0x000fec00008f0eff */
[----:B------:R-:W4:Y:S01]  /*5c10*/  LDG.E.128 R176, desc[UR6][R176.64] ;  /* 0x00000006b0b07981 */ /* 0x000f22000c1e1d00 */
[--C-:B---3--:R-:W-:Y:S01]  /*5c20*/  HADD2.F32 R29, -RZ, R36.reuse.H0_H0 ;  /* 0x20000024ff1d7230 */ /* 0x108fe20000004100 */
[----:B--2---:R-:W-:Y:S01]  /*5c30*/  MOV R14, R20 ;  /* 0x00000014000e7202 */ /* 0x004fe20000000f00 */
[----:B------:R-:W-:Y:S01]  /*5c40*/  HADD2.F32 R30, -RZ, R36.H1_H1 ;  /* 0x30000024ff1e7230 */ /* 0x000fe20000004100 */
[----:B------:R-:W-:Y:S01]  /*5c50*/  MOV R17, R23 ;  /* 0x0000001700117202 */ /* 0x000fe20000000f00 */
[----:B------:R-:W-:Y:S01]  /*5c60*/  HADD2.F32 R33, -RZ, R37.H0_H0 ;  /* 0x20000025ff217230 */ /* 0x000fe20000004100 */
[----:B------:R-:W-:Y:S01]  /*5c70*/  MOV R19, R21 ;  /* 0x0000001500137202 */ /* 0x000fe20000000f00 */
[--C-:B------:R-:W-:Y:S01]  /*5c80*/  HADD2.F32 R28, -RZ, R14.reuse.H0_H0 ;  /* 0x2000000eff1c7230 */ /* 0x100fe20000004100 */
[----:B------:R-:W-:Y:S01]  /*5c90*/  MOV R24, R22 ;  /* 0x0000001600187202 */ /* 0x000fe20000000f00 */
[----:B------:R-:W-:Y:S02]  /*5ca0*/  HADD2.F32 R26, -RZ, R14.H1_H1 ;  /* 0x3000000eff1a7230 */ /* 0x000fe40000004100 */
[----:B------:R-:W-:Y:S02]  /*5cb0*/  HADD2.F32 R25, -RZ, R19.H0_H0 ;  /* 0x20000013ff197230 */ /* 0x000fe40000004100 */
[--C-:B----4-:R-:W-:Y:S02]  /*5cc0*/  HADD2.F32 R23, -RZ, R176.reuse.H0_H0 ;  /* 0x200000b0ff177230 */ /* 0x110fe40000004100 */
[----:B------:R-:W-:Y:S02]  /*5cd0*/  HADD2.F32 R21, -RZ, R176.H1_H1 ;  /* 0x300000b0ff157230 */ /* 0x000fe40000004100 */
[--C-:B------:R-:W-:Y:S02]  /*5ce0*/  HADD2.F32 R22, -RZ, R177.reuse.H0_H0 ;  /* 0x200000b1ff167230 */ /* 0x100fe40000004100 */
[----:B------:R-:W-:Y:S01]  /*5cf0*/  @!P0 FADD.FTZ R23, -R23, -RZ ;  /* 0x800000ff17178221 */ /* 0x000fe20000010100 */
[--C-:B------:R-:W-:Y:S02]  /*5d00*/  HADD2.F32 R16, -RZ, R178.reuse.H1_H1 ;  /* 0x300000b2ff107230 */ /* 0x100fe40000004100 */
[----:B------:R-:W-:Y:S01]  /*5d10*/  @!P0 FADD.FTZ R21, -R21, -RZ ;  /* 0x800000ff15158221 */ /* 0x000fe20000010100 */
[----:B------:R-:W-:Y:S02]  /*5d20*/  HADD2.F32 R20, -RZ, R177.H1_H1 ;  /* 0x300000b1ff147230 */ /* 0x000fe40000004100 */
[----:B------:R-:W-:Y:S01]  /*5d30*/  FMUL.FTZ R0, R28, R23 ;  /* 0x000000171c007220 */ /* 0x000fe20000410000 */
[----:B------:R-:W-:Y:S02]  /*5d40*/  HADD2.F32 R23, -RZ, R19.H1_H1 ;  /* 0x30000013ff177230 */ /* 0x000fe40000004100 */
[----:B------:R-:W-:Y:S01]  /*5d50*/  @!P0 FADD.FTZ R22, -R22, -RZ ;  /* 0x800000ff16168221 */ /* 0x000fe20000010100 */
[----:B------:R-:W-:Y:S02]  /*5d60*/  HADD2.F32 R18, -RZ, R178.H0_H0 ;  /* 0x200000b2ff127230 */ /* 0x000fe40000004100 */
[----:B------:R-:W-:Y:S01]  /*5d70*/  @!P0 FADD.FTZ R16, -R16, -RZ ;  /* 0x800000ff10108221 */ /* 0x000fe20000010100 */
[--C-:B------:R-:W-:Y:S02]  /*5d80*/  HADD2.F32 R19, -RZ, R24.reuse.H1_H1 ;  /* 0x30000018ff137230 */ /* 0x100fe40000004100 */
[----:B------:R-:W-:Y:S01]  /*5d90*/  FMUL.FTZ R2, R26, R21 ;  /* 0x000000151a027220 */ /* 0x000fe20000410000 */
[--C-:B------:R-:W-:Y:S02]  /*5da0*/  HADD2.F32 R15, -RZ, R179.reuse.H0_H0 ;  /* 0x200000b3ff0f7230 */ /* 0x100fe40000004100 */
[----:B------:R-:W-:Y:S01]  /*5db0*/  @!P0 FADD.FTZ R20, -R20, -RZ ;  /* 0x800000ff14148221 */ /* 0x000fe20000010100 */
[----:B------:R-:W-:Y:S02]  /*5dc0*/  HADD2.F32 R14, -RZ, R179.H1_H1 ;  /* 0x300000b3ff0e7230 */ /* 0x000fe40000004100 */
[----:B------:R-:W-:Y:S01]  /*5dd0*/  @!P0 FADD.FTZ R18, -R18, -RZ ;  /* 0x800000ff12128221 */ /* 0x000fe20000010100 */
[----:B------:R-:W-:Y:S02]  /*5de0*/  HADD2.F32 R21, -RZ, R24.H0_H0 ;  /* 0x20000018ff157230 */ /* 0x000fe40000004100 */
[----:B------:R-:W-:Y:S01]  /*5df0*/  FMUL.FTZ R3, R25, R22 ;  /* 0x0000001619037220 */ /* 0x000fe20000410000 */
[----:B------:R-:W-:Y:S02]  /*5e00*/  HADD2.F32 R34, -RZ, R37.H1_H1 ;  /* 0x30000025ff227230 */ /* 0x000fe40000004100 */
[----:B------:R-:W-:Y:S01]  /*5e10*/  FMUL.FTZ R6, R19, R16 ;  /* 0x0000001013067220 */ /* 0x000fe20000410000 */
[--C-:B------:R-:W-:Y:S02]  /*5e20*/  HADD2.F32 R16, -RZ, R17.reuse.H0_H0 ;  /* 0x20000011ff107230 */ /* 0x100fe40000004100 */
[----:B------:R-:W-:Y:S01]  /*5e30*/  FFMA.FTZ R0, R27, R29, R0 ;  /* 0x0000001d1b007223 */ /* 0x000fe20000010000 */
[----:B------:R-:W-:Y:S02]  /*5e40*/  HADD2.F32 R17, -RZ, R17.H1_H1 ;  /* 0x30000011ff117230 */ /* 0x000fe40000004100 */
[----:B------:R-:W-:Y:S01]  /*5e50*/  @!P0 FADD.FTZ R15, -R15, -RZ ;  /* 0x800000ff0f0f8221 */ /* 0x000fe20000010100 */
[----:B------:R-:W-:Y:S02]  /*5e60*/  HADD2.F32 R27, -RZ, R47.H1_H1 ;  /* 0x3000002fff1b7230 */ /* 0x000fe40000004100 */
[----:B------:R-:W-:Y:S01]  /*5e70*/  FFMA.FTZ R2, R31, R30, R2 ;  /* 0x0000001e1f027223 */ /* 0x000fe20000010002 */
[----:B------:R-:W-:Y:S02]  /*5e80*/  HADD2.F32 R35, -RZ, R38.H0_H0 ;  /* 0x20000026ff237230 */ /* 0x000fe40000004100 */
[----:B------:R-:W-:Y:S01]  /*5e90*/  FMUL.FTZ R4, R23, R20 ;  /* 0x0000001417047220 */ /* 0x000fe20000410000 */
[----:B------:R-:W-:Y:S02]  /*5ea0*/  HADD2.F32 R30, -RZ, R40.H0_H0 ;  /* 0x20000028ff1e7230 */ /* 0x000fe40000004100 */
[----:B------:R-:W-:Y:S01]  /*5eb0*/  @!P0 FADD.FTZ R14, -R14, -RZ ;  /* 0x800000ff0e0e8221 */ /* 0x000fe20000010100 */
[----:B------:R-:W-:Y:S02]  /*5ec0*/  HADD2.F32 R36, -RZ, R38.H1_H1 ;  /* 0x30000026ff247230 */ /* 0x000fe40000004100 */
[----:B------:R-:W-:Y:S01]  /*5ed0*/  FMUL.FTZ R5, R21, R18 ;  /* 0x0000001215057220 */ /* 0x000fe20000410000 */
[----:B------:R-:W-:Y:S02]  /*5ee0*/  HADD2.F32 R29, -RZ, R40.H1_H1 ;  /* 0x30000028ff1d7230 */ /* 0x000fe40000004100 */
[----:B------:R-:W-:Y:S01]  /*5ef0*/  FFMA.FTZ R3, R32, R33, R3 ;  /* 0x0000002120037223 */ /* 0x000fe20000010003 */
[----:B------:R-:W-:Y:S02]  /*5f00*/  HADD2.F32 R37, -RZ, R39.H0_H0 ;  /* 0x20000027ff257230 */ /* 0x000fe40000004100 */
[----:B------:R-:W-:Y:S01]  /*5f10*/  FMUL.FTZ R7, R16, R15 ;  /* 0x0000000f10077220 */ /* 0x000fe20000410000 */
[----:B------:R-:W-:Y:S02]  /*5f20*/  HADD2.F32 R32, -RZ, R45.H0_H0 ;  /* 0x2000002dff207230 */ /* 0x000fe40000004100 */
[----:B------:R-:W-:Y:S01]  /*5f30*/  FMUL.FTZ R8, R17, R14 ;  /* 0x0000000e11087220 */ /* 0x000fe20000410000 */
[----:B------:R-:W-:Y:S02]  /*5f40*/  HADD2.F32 R38, -RZ, R39.H1_H1 ;  /* 0x30000027ff267230 */ /* 0x000fe40000004100 */
[----:B------:R-:W-:Y:S01]  /*5f50*/  FFMA.FTZ R4, R27, R34, R4 ;  /* 0x000000221b047223 */ /* 0x000fe20000010004 */
[----:B------:R-:W-:Y:S02]  /*5f60*/  HADD2.F32 R31, -RZ, R45.H1_H1 ;  /* 0x3000002dff1f7230 */ /* 0x000fe40000004100 */
[----:B------:R-:W-:Y:S01]  /*5f70*/  FFMA.FTZ R5, R30, R35, R5 ;  /* 0x000000231e057223 */ /* 0x000fe20000010005 */
[----:B------:R-:W-:Y:S01]  /*5f80*/  FFMA.FTZ R6, R29, R36, R6 ;  /* 0x000000241d067223 */ /* 0x000fe20000010006 */
[----:B------:R-:W-:Y:S01]  /*5f90*/  FFMA.FTZ R7, R32, R37, R7 ;  /* 0x0000002520077223 */ /* 0x000fe20000010007 */
[----:B------:R-:W-:Y:S01]  /*5fa0*/  F2FP.F16.F32.PACK_AB R32, R2, R0 ;  /* 0x000000000220723e */ /* 0x000fe200000000ff */
[----:B------:R-:W-:Y:S01]  /*5fb0*/  FFMA.FTZ R8, R31, R38, R8 ;  /* 0x000000261f087223 */ /* 0x000fe20000010008 */
[----:B------:R-:W-:Y:S02]  /*5fc0*/  F2FP.F16.F32.PACK_AB R33, R4, R3 ;  /* 0x000000030421723e */ /* 0x000fe400000000ff */
[----:B------:R-:W-:Y:S02]  /*5fd0*/  F2FP.F16.F32.PACK_AB R34, R6, R5 ;  /* 0x000000050622723e */ /* 0x000fe400000000ff */
[----:B------:R-:W-:Y:S02]  /*5fe0*/  F2FP.F16.F32.PACK_AB R35, R8, R7 ;  /* 0x000000070823723e */ /* 0x000fe400000000ff */
.L_x_860:
[----:B------:R-:W-:Y:S05]  /*5ff0*/  BSYNC B0 ;  /* 0x0000000000007941 */ /* 0x000fea0003800000 */
.L_x_859:
[----:B-----5:R1:W-:Y:S02]  /*6000*/  STG.E.128 desc[UR6][R96.64], R32 ;  /* 0x0000002060007986 */ /* 0x0203e4000c101d06 */
.L_x_858:
[----:B------:R-:W-:Y:S05]  /*6010*/  BSYNC B1 ;  /* 0x0000000000017941 */ /* 0x000fea0003800000 */
.L_x_857:
[----:B------:R-:W-:Y:S01]  /*6020*/  ISETP.GE.AND P0, PT, R117, R49, PT ;  /* 0x000000317500720c */ /* 0x000fe20003f06270 */
[----:B------:R-:W-:Y:S11]  /*6030*/  BSSY B1, `(.L_x_861) ;  /* 0x0000062000017945 */ /* 0x000ff60003800000 */
[----:B------:R-:W-:Y:S01]  /*6040*/  @!UPT UIADD3 URZ, URZ, URZ, URZ ;  /* 0x0000003f3f3ff290 */ /* 0x000fe2000fffe03f */
[----:B------:R-:W-:Y:S05]  /*6050*/  @P0 BRA `(.L_x_862) ;  /* 0x00000004007c0947 */ /* 0x000fea0003800000 */
[----:B-1----:R-:W-:Y:S01]  /*6060*/  IMAD.MOV.U32 R97, RZ, RZ, R95 ;  /* 0x000000ffff617224 */ /* 0x002fe200078e005f */
[----:B------:R1:W5:Y:S01]  /*6070*/  LDG.E.128 R32, desc[UR6][R102.64+0x40] ;  /* 0x0000400666207981 */ /* 0x000362000c1e1d00 */
[----:B------:R-:W-:Y:S01]  /*6080*/  IADD3 R176, P0, R102, 0x40, RZ ;  /* 0x0000004066b07810 */ /* 0x000fe20007f1e0ff */
[----:B------:R-:W-:Y:S04]  /*6090*/  BSSY B0, `(.L_x_863) ;  /* 0x000005a000007945 */ /* 0x000fe80003800000 */
[----:B------:R-:W-:Y:S01]  /*60a0*/  IMAD.X R177, RZ, RZ, R103, P0 ;  /* 0x000000ffffb17224 */ /* 0x000fe200000e0667 */
[----:B------:R-:W-:Y:S11]  /*60b0*/  ISETP.GE.AND P0, PT, R117, UR4, PT ;  /* 0x0000000475007c0c */ /* 0x000ff6000bf06270 */
[----:B------:R-:W-:Y:S02]  /*60c0*/  @!UPT UIADD3 URZ, URZ, URZ, URZ ;  /* 0x0000003f3f3ff290 */ /* 0x000fe4000fffe03f */
[----:B------:R-:W-:Y:S05]  /*60d0*/  @P0 BRA `(.L_x_864) ;  /* 0x0000000400540947 */ /* 0x000fea0003800000 */
[--C-:B-----5:R-:W-:Y:S01]  /*60e0*/  HADD2.F32 R27, -RZ, R32.reuse.H0_H0 ;  /* 0x20000020ff1b7230 */ /* 0x120fe20000004100 */
[----:B------:R-:W-:Y:S01]  /*60f0*/  ULEA.HI UR22, UR4, UR4, URZ, 0x1 ;  /* 0x0000000404167291 */ /* 0x000fe2000f8f083f */
[----:B------:R-:W-:Y:S01]  /*6100*/  HADD2.F32 R31, -RZ, R32.H1_H1 ;  /* 0x30000020ff1f7230 */ /* 0x000fe20000004100 */
[----:B------:R-:W-:Y:S02]  /*6110*/  MOV R51, RZ ;  /* 0x000000ff00337202 */ /* 0x000fe40000000f00 */
[----:B------:R-:W-:Y:S01]  /*6120*/  USHF.R.S32.HI UR22, URZ, 0x1, UR22 ;  /* 0x000000013f167899 */ /* 0x000fe20008011416 */
[----:B------:R-:W-:Y:S02]  /*6130*/  MOV R47, R33 ;  /* 0x00000021002f7202 */ /* 0x000fe40000000f00 */
[----:B------:R-:W-:Y:S02]  /*6140*/  MOV R40, R34 ;  /* 0x0000002200287202 */ /* 0x000fe40000000f00 */
[----:B------:R-:W-:Y:S01]  /*6150*/  MOV R45, R35 ;  /* 0x00000023002d7202 */ /* 0x000fe20000000f00 */
[----:B------:R-:W-:Y:S01]  /*6160*/  HADD2.F32 R32, -RZ, R47.H0_H0 ;  /* 0x2000002fff207230 */ /* 0x000fe20000004100 */
[----:B------:R-:W-:Y:S02]  /*6170*/  ISETP.GE.AND P0, PT, R117, UR22, PT ;  /* 0x0000001675007c0c */ /* 0x000fe4000bf06270 */
[----:B------:R-:W-:Y:S11]  /*6180*/  MOV R44, UR22 ;  /* 0x00000016002c7c02 */ /* 0x000ff60008000f00 */
[----:B------:R-:W-:Y:S02]  /*6190*/  @P0 IADD3 R44, RZ, -UR22, RZ ;  /* 0x80000016ff2c0c10 */ /* 0x000fe4000fffe0ff */
[----:B------:R-:W-:Y:S02]  /*61a0*/  @P0 IADD3 R51, RZ, -UR22, RZ ;  /* 0x80000016ff330c10 */ /* 0x000fe4000fffe0ff */
[C---:B--234-:R-:W-:Y:S04]  /*61b0*/  LEA R20, P1, R44.reuse, R176, 0x1 ;  /* 0x000000b02c147211 */ /* 0x05cfe800078208ff */
[----:B------:R-:W-:Y:S02]  /*61c0*/  LEA.HI.X.SX32 R21, R44, R177, 0x1, P1 ;  /* 0x000000b12c157211 */ /* 0x000fe400008f0eff */
[C---:B------:R-:W-:Y:S04]  /*61d0*/  LEA R36, P1, R51.reuse, R106, 0x1 ;  /* 0x0000006a33247211 */ /* 0x040fe800078208ff */
[----:B------:R-:W-:Y:S01]  /*61e0*/  LEA.HI.X.SX32 R37, R51, R107, 0x1, P1 ;  /* 0x0000006b33257211 */ /* 0x000fe200008f0eff */
[----:B------:R-:W2:Y:S01]  /*61f0*/  LDG.E.128 R20, desc[UR6][R20.64] ;  /* 0x0000000614147981 */ /* 0x000ea2000c1e1d00 */
[----:B------:R-:W-:Y:S02]  /*6200*/  MOV R51, RZ ;  /* 0x000000ff00337202 */ /* 0x000fe40000000f00 */
[----:B------:R-:W-:Y:S04]  /*6210*/  @P0 IADD3 R51, RZ, -UR22, RZ ;  /* 0x80000016ff330c10 */ /* 0x000fe8000fffe0ff */
[C---:B------:R-:W-:Y:S01]  /*6220*/  LEA R176, P1, R51.reuse, R104, 0x1 ;  /* 0x0000006833b07211 */ /* 0x040fe200078208ff */
[----:B------:R-:W3:Y:S03]  /*6230*/  LDG.E.128 R36, desc[UR6][R36.64+0x40] ;  /* 0x0000400624247981 */ /* 0x000ee6000c1e1d00 */
        /* <DEDUP_REMOVED lines=19> */
[--C-:B------:R-:W-:Y:S02]  /*6370*/  HADD2.F32 R25, -RZ, R19.reuse.H0_H0 ;  /* 0x20000013ff197230 */ /* 0x100fe40000004100 */
[----:B------:R-:W-:Y:S01]  /*6380*/  @!P0 FADD.FTZ R22, -R22, -RZ ;  /* 0x800000ff16168221 */ /* 0x000fe20000010100 */
[----:B------:R-:W-:Y:S02]  /*6390*/  HADD2.F32 R23, -RZ, R19.H1_H1 ;  /* 0x30000013ff177230 */ /* 0x000fe40000004100 */
[----:B------:R-:W-:Y:S01]  /*63a0*/  @!P0 FADD.FTZ R16, -R16, -RZ ;  /* 0x800000ff10108221 */ /* 0x000fe20000010100 */
[----:B------:R-:W-:Y:S02]  /*63b0*/  HADD2.F32 R18, -RZ, R178.H0_H0 ;  /* 0x200000b2ff127230 */ /* 0x000fe40000004100 */
[----:B------:R-:W-:Y:S01]  /*63c0*/  FMUL.FTZ R2, R26, R21 ;  /* 0x000000151a027220 */ /* 0x000fe20000410000 */
[--C-:B------:R-:W-:Y:S02]  /*63d0*/  HADD2.F32 R19, -RZ, R24.reuse.H1_H1 ;  /* 0x30000018ff137230 */ /* 0x100fe40000004100 */
[----:B------:R-:W-:Y:S01]  /*63e0*/  @!P0 FADD.FTZ R20, -R20, -RZ ;  /* 0x800000ff14148221 */ /* 0x000fe20000010100 */
[--C-:B------:R-:W-:Y:S02]  /*63f0*/  HADD2.F32 R15, -RZ, R179.reuse.H0_H0 ;  /* 0x200000b3ff0f7230 */ /* 0x100fe40000004100 */
[----:B------:R-:W-:Y:S01]  /*6400*/  @!P0 FADD.FTZ R18, -R18, -RZ ;  /* 0x800000ff12128221 */ /* 0x000fe20000010100 */
[----:B------:R-:W-:Y:S02]  /*6410*/  HADD2.F32 R14, -RZ, R179.H1_H1 ;  /* 0x300000b3ff0e7230 */ /* 0x000fe40000004100 */
[----:B------:R-:W-:Y:S01]  /*6420*/  FMUL.FTZ R3, R25, R22 ;  /* 0x0000001619037220 */ /* 0x000fe20000410000 */
[----:B------:R-:W-:Y:S02]  /*6430*/  HADD2.F32 R21, -RZ, R24.H0_H0 ;  /* 0x20000018ff157230 */ /* 0x000fe40000004100 */
[----:B------:R-:W-:Y:S01]  /*6440*/  FMUL.FTZ R6, R19, R16 ;  /* 0x0000001013067220 */ /* 0x000fe20000410000 */
[----:B------:R-:W-:Y:S02]  /*6450*/  HADD2.F32 R16, -RZ, R17.H0_H0 ;  /* 0x20000011ff107230 */ /* 0x000fe40000004100 */
[----:B------:R-:W-:Y:S01]  /*6460*/  FFMA.FTZ R0, R27, R29, R0 ;  /* 0x0000001d1b007223 */ /* 0x000fe20000010000 */
[----:B------:R-:W-:Y:S02]  /*6470*/  HADD2.F32 R34, -RZ, R37.H1_H1 ;  /* 0x30000025ff227230 */ /* 0x000fe40000004100 */
[----:B------:R-:W-:Y:S01]  /*6480*/  @!P0 FADD.FTZ R15, -R15, -RZ ;  /* 0x800000ff0f0f8221 */ /* 0x000fe20000010100 */
[----:B------:R-:W-:Y:S02]  /*6490*/  HADD2.F32 R17, -RZ, R17.H1_H1 ;  /* 0x30000011ff117230 */ /* 0x000fe40000004100 */
[----:B------:R-:W-:Y:S01]  /*64a0*/  FFMA.FTZ R2, R31, R30, R2 ;  /* 0x0000001e1f027223 */ /* 0x000fe20000010002 */
[----:B------:R-:W-:Y:S02]  /*64b0*/  HADD2.F32 R27, -RZ, R47.H1_H1 ;  /* 0x3000002fff1b7230 */ /* 0x000fe40000004100 */
[----:B------:R-:W-:Y:S01]  /*64c0*/  FMUL.FTZ R4, R23, R20 ;  /* 0x0000001417047220 */ /* 0x000fe20000410000 */
[----:B------:R-:W-:Y:S02]  /*64d0*/  HADD2.F32 R35, -RZ, R38.H0_H0 ;  /* 0x20000026ff237230 */ /* 0x000fe40000004100 */
[----:B------:R-:W-:Y:S01]  /*64e0*/  @!P0 FADD.FTZ R14, -R14, -RZ ;  /* 0x800000ff0e0e8221 */ /* 0x000fe20000010100 */
[----:B------:R-:W-:Y:S02]  /*64f0*/  HADD2.F32 R30, -RZ, R40.H0_H0 ;  /* 0x20000028ff1e7230 */ /* 0x000fe40000004100 */
[----:B------:R-:W-:Y:S01]  /*6500*/  FMUL.FTZ R5, R21, R18 ;  /* 0x0000001215057220 */ /* 0x000fe20000410000 */
[----:B------:R-:W-:Y:S02]  /*6510*/  HADD2.F32 R36, -RZ, R38.H1_H1 ;  /* 0x30000026ff247230 */ /* 0x000fe40000004100 */
[----:B------:R-:W-:Y:S01]  /*6520*/  FFMA.FTZ R3, R32, R33, R3 ;  /* 0x0000002120037223 */ /* 0x000fe20000010003 */
[----:B------:R-:W-:Y:S02]  /*6530*/  HADD2.F32 R29, -RZ, R40.H1_H1 ;  /* 0x30000028ff1d7230 */ /* 0x000fe40000004100 */
[----:B------:R-:W-:Y:S01]  /*6540*/  FMUL.FTZ R7, R16, R15 ;  /* 0x0000000f10077220 */ /* 0x000fe20000410000 */
[----:B------:R-:W-:Y:S02]  /*6550*/  HADD2.F32 R37, -RZ, R39.H0_H0 ;  /* 0x20000027ff257230 */ /* 0x000fe40000004100 */
[----:B------:R-:W-:Y:S01]  /*6560*/  FMUL.FTZ R8, R17, R14 ;  /* 0x0000000e11087220 */ /* 0x000fe20000410000 */
[----:B------:R-:W-:Y:S02]  /*6570*/  HADD2.F32 R32, -RZ, R45.H0_H0 ;  /* 0x2000002dff207230 */ /* 0x000fe40000004100 */
[----:B------:R-:W-:Y:S01]  /*6580*/  FFMA.FTZ R4, R27, R34, R4 ;  /* 0x000000221b047223 */ /* 0x000fe20000010004 */
[----:B------:R-:W-:Y:S02]  /*6590*/  HADD2.F32 R38, -RZ, R39.H1_H1 ;  /* 0x30000027ff267230 */ /* 0x000fe40000004100 */
[----:B------:R-:W-:Y:S01]  /*65a0*/  FFMA.FTZ R5, R30, R35, R5 ;  /* 0x000000231e057223 */ /* 0x000fe20000010005 */
[----:B------:R-:W-:Y:S02]  /*65b0*/  HADD2.F32 R31, -RZ, R45.H1_H1 ;  /* 0x3000002dff1f7230 */ /* 0x000fe40000004100 */
[----:B------:R-:W-:Y:S01]  /*65c0*/  FFMA.FTZ R6, R29, R36, R6 ;  /* 0x000000241d067223 */ /* 0x000fe20000010006 */
[----:B------:R-:W-:Y:S01]  /*65d0*/  F2FP.F16.F32.PACK_AB R33, R4, R3 ;  /* 0x000000030421723e */ /* 0x000fe200000000ff */
[----:B------:R-:W-:Y:S01]  /*65e0*/  FFMA.FTZ R7, R32, R37, R7 ;  /* 0x0000002520077223 */ /* 0x000fe20000010007 */
[----:B------:R-:W-:Y:S01]  /*65f0*/  F2FP.F16.F32.PACK_AB R32, R2, R0 ;  /* 0x000000000220723e */ /* 0x000fe200000000ff */
[----:B------:R-:W-:Y:S01]  /*6600*/  FFMA.FTZ R8, R31, R38, R8 ;  /* 0x000000261f087223 */ /* 0x000fe20000010008 */
[----:B------:R-:W-:Y:S04]  /*6610*/  F2FP.F16.F32.PACK_AB R34, R6, R5 ;  /* 0x000000050622723e */ /* 0x000fe800000000ff */
[----:B------:R-:W-:Y:S02]  /*6620*/  F2FP.F16.F32.PACK_AB R35, R8, R7 ;  /* 0x000000070823723e */ /* 0x000fe400000000ff */
.L_x_864:
[----:B------:R-:W-:Y:S05]  /*6630*/  BSYNC B0 ;  /* 0x0000000000007941 */ /* 0x000fea0003800000 */
.L_x_863:
[----:B-----5:R1:W-:Y:S02]  /*6640*/  STG.E.128 desc[UR6][R96.64+0x40], R32 ;  /* 0x0000402060007986 */ /* 0x0203e4000c101d06 */
.L_x_862:
[----:B------:R-:W-:Y:S05]  /*6650*/  BSYNC B1 ;  /* 0x0000000000017941 */ /* 0x000fea0003800000 */
.L_x_861:
[----:B------:R-:W-:Y:S11]  /*6660*/  ISETP.GE.AND P0, PT, R116, R49, PT ;  /* 0x000000317400720c */ /* 0x000ff60003f06270 */
[----:B------:R-:W-:Y:S02]  /*6670*/  @!UPT UIADD3 URZ, URZ, URZ, URZ ;  /* 0x0000003f3f3ff290 */ /* 0x000fe4000fffe03f */
        /* <DEDUP_REMOVED lines=20> */
[C---:B--234-:R-:W-:Y:S04]  /*67c0*/  LEA R20, P1, R44.reuse, R48, 0x1 ;  /* 0x000000302c147211 */ /* 0x05cfe800078208ff */
        /* <DEDUP_REMOVED lines=73> */
.L_x_866:
[----:B------:R-:W-:Y:S05]  /*6c60*/  BSYNC B0 ;  /* 0x0000000000007941 */ /* 0x000fea0003800000 */
.L_x_865:
[----:B-----5:R1:W-:Y:S02]  /*6c70*/  STG.E.128 desc[UR6][R96.64+0x80], R32 ;  /* 0x0000802060007986 */ /* 0x0203e4000c101d06 */
.L_x_856:
[----:B------:R-:W-:Y:S05]  /*6c80*/  BSYNC B2 ;  /* 0x0000000000027941 */ /* 0x000fea0003800000 */
.L_x_855:
[----:B------:R-:W-:Y:S04]  /*6c90*/  BSSY B2, `(.L_x_867) ;  /* 0x0000133000027945 */ /* 0x000fe80003800000 */
[----:B------:R-:W-:Y:S05]  /*6ca0*/  @!P4 BRA `(.L_x_868) ;  /* 0x0000001000c4c947 */ /* 0x000fea0003800000 */
[----:B-1----:R-:W1:Y:S01]  /*6cb0*/  LDC R97, c[0x0][0x2d0] ;  /* 0x0000b400ff617b82 */ /* 0x002e620000000800 */
[----:B------:R-:W-:Y:S01]  /*6cc0*/  BSSY B1, `(.L_x_869) ;  /* 0x0000065000017945 */ /* 0x000fe20003800000 */
[----:B-1----:R-:W-:Y:S11]  /*6cd0*/  ISETP.GE.AND P0, PT, R118, R97, PT ;  /* 0x000000617600720c */ /* 0x002ff60003f06270 */
[----:B------:R-:W-:Y:S02]  /*6ce0*/  @!UPT UIADD3 URZ, URZ, URZ, URZ ;  /* 0x0000003f3f3ff290 */ /* 0x000fe4000fffe03f */
[----:B------:R-:W-:Y:S05]  /*6cf0*/  @P0 BRA `(.L_x_870) ;  /* 0x0000000400840947 */ /* 0x000fea0003800000 */
[----:B------:R-:W-:Y:S01]  /*6d00*/  LEA R178, P0, R64, R102, 0x1 ;  /* 0x0000006640b27211 */ /* 0x000fe200078008ff */
[----:B------:R-:W-:Y:S01]  /*6d10*/  BSSY B0, `(.L_x_871) ;  /* 0x000005e000007945 */ /* 0x000fe20003800000 */
[----:B------:R-:W-:Y:S02]  /*6d20*/  ISETP.GE.AND P1, PT, R118, UR4, PT ;  /* 0x0000000476007c0c */ /* 0x000fe4000bf26270 */
[----:B------:R-:W-:Y:S02]  /*6d30*/  LEA.HI.X R179, R64, R103, R63, 0x1, P0 ;  /* 0x0000006740b37211 */ /* 0x000fe400000f0c3f */
[C---:B------:R-:W-:Y:S03]  /*6d40*/  LEA R180, P0, R151.reuse, R96, 0x1 ;  /* 0x0000006097b47211 */ /* 0x040fe600078008ff */
[----:B------:R1:W5:Y:S01]  /*6d50*/  LDG.E.128 R32, desc[UR6][R178.64] ;  /* 0x00000006b2207981 */ /* 0x000362000c1e1d00 */
[----:B------:R-:W-:Y:S05]  /*6d60*/  LEA.HI.X R181, R151, R95, R150, 0x1, P0 ;  /* 0x0000005f97b57211 */ /* 0x000fea00000f0c96 */
[----:B------:R-:W-:Y:S05]  /*6d70*/  @P1 BRA `(.L_x_872) ;  /* 0x00000004005c1947 */ /* 0x000fea0003800000 */
[--C-:B-----5:R-:W-:Y:S01]  /*6d80*/  HADD2.F32 R29, -RZ, R32.reuse.H0_H0 ;  /* 0x20000020ff1d7230 */ /* 0x120fe20000004100 */
[----:B------:R-:W-:Y:S01]  /*6d90*/  ULEA.HI UR22, UR4, UR4, URZ, 0x1 ;  /* 0x0000000404167291 */ /* 0x000fe2000f8f083f */
[----:B------:R-:W-:Y:S02]  /*6da0*/  MOV R176, RZ ;  /* 0x000000ff00b07202 */ /* 0x000fe40000000f00 */
[----:B------:R-:W-:Y:S01]  /*6db0*/  MOV R182, RZ ;  /* 0x000000ff00b67202 */ /* 0x000fe20000000f00 */
[----:B------:R-:W-:Y:S01]  /*6dc0*/  USHF.R.S32.HI UR22, URZ, 0x1, UR22 ;  /* 0x000000013f167899 */ /* 0x000fe20008011416 */
[----:B------:R-:W-:Y:S01]  /*6dd0*/  MOV R51, R33 ;  /* 0x0000002100337202 */ /* 0x000fe20000000f00 */
[----:B------:R-:W-:Y:S01]  /*6de0*/  HADD2.F32 R33, -RZ, R32.H1_H1 ;  /* 0x30000020ff217230 */ /* 0x000fe20000004100 */
[----:B------:R-:W-:Y:S02]  /*6df0*/  MOV R48, R34 ;  /* 0x0000002200307202 */ /* 0x000fe40000000f00 */
[----:B------:R-:W-:Y:S01]  /*6e00*/  MOV R49, R35 ;  /* 0x0000002300317202 */ /* 0x000fe20000000f00 */
[----:B------:R-:W-:Y:S01]  /*6e10*/  HADD2.F32 R34, -RZ, R51.H0_H0 ;  /* 0x20000033ff227230 */ /* 0x000fe20000004100 */
[----:B------:R-:W-:Y:S02]  /*6e20*/  ISETP.GE.AND P0, PT, R118, UR22, PT ;  /* 0x0000001676007c0c */ /* 0x000fe4000bf06270 */
[----:B------:R-:W-:Y:S11]  /*6e30*/  MOV R175, UR22 ;  /* 0x0000001600af7c02 */ /* 0x000ff60008000f00 */
[----:B------:R-:W-:Y:S02]  /*6e40*/  @P0 IADD3 R175, RZ, -UR22, RZ ;  /* 0x80000016ffaf0c10 */ /* 0x000fe4000fffe0ff */
[----:B------:R-:W-:Y:S02]  /*6e50*/  @P0 IADD3 R176, RZ, -UR22, RZ ;  /* 0x80000016ffb00c10 */ /* 0x000fe4000fffe0ff */
[C---:B------:R-:W-:Y:S02]  /*6e60*/  LEA R14, P1, R175.reuse, R178, 0x1 ;  /* 0x000000b2af0e7211 */ /* 0x040fe400078208ff */
[----:B------:R-:W-:Y:S02]  /*6e70*/  @P0 IADD3 R182, RZ, -UR22, RZ ;  /* 0x80000016ffb60c10 */ /* 0x000fe4000fffe0ff */
[----:B------:R-:W-:Y:S02]  /*6e80*/  LEA.HI.X.SX32 R15, R175, R179, 0x1, P1 ;  /* 0x000000b3af0f7211 */ /* 0x000fe400008f0eff */
[----:B------:R-:W-:Y:S03]  /*6e90*/  IADD3 R175, P1, R135, R176, RZ ;  /* 0x000000b087af7210 */ /* 0x000fe60007f3e0ff */
[----:B---3--:R-:W3:Y:S01]  /*6ea0*/  LDG.E.128 R24, desc[UR6][R14.64] ;  /* 0x000000060e187981 */ /* 0x008ee2000c1e1d00 */
[----:B------:R-:W-:Y:S02]  /*6eb0*/  LEA.HI.X.SX32 R176, R176, R114, 0x1, P1 ;  /* 0x00000072b0b07211 */ /* 0x000fe400008f0eff */
[C---:B-1----:R-:W-:Y:S04]  /*6ec0*/  LEA R178, P1, R175.reuse, R104, 0x1 ;  /* 0x00000068afb27211 */ /* 0x042fe800078208ff */
[----:B------:R-:W-:Y:S02]  /*6ed0*/  LEA.HI.X R179, R175, R105, R176, 0x1, P1 ;  /* 0x00000069afb37211 */ /* 0x000fe400008f0cb0 */
[----:B------:R-:W-:Y:S04]  /*6ee0*/  IADD3 R175, P1, R135, R182, RZ ;  /* 0x000000b687af7210 */ /* 0x000fe80007f3e0ff */
[----:B------:R-:W-:Y:S01]  /*6ef0*/  LEA.HI.X.SX32 R182, R182, R114, 0x1, P1 ;  /* 0x00000072b6b67211 */ /* 0x000fe200008f0eff */
[----:B------:R-:W2:Y:S01]  /*6f00*/  LDG.E.128 R176, desc[UR6][R178.64] ;  /* 0x00000006b2b07981 */ /* 0x000ea2000c1e1d00 */
[C---:B------:R-:W-:Y:S04]  /*6f10*/  LEA R36, P1, R175.reuse, R106, 0x1 ;  /* 0x0000006aaf247211 */ /* 0x040fe800078208ff */
[----:B------:R-:W-:Y:S05]  /*6f20*/  LEA.HI.X R37, R175, R107, R182, 0x1, P1 ;  /* 0x0000006baf257211 */ /* 0x000fea00008f0cb6 */
[----:B------:R-:W2:Y:S01]  /*6f30*/  LDG.E.128 R44, desc[UR6][R36.64] ;  /* 0x00000006242c7981 */ /* 0x000ea2000c1e1d00 */
[--C-:B---3--:R-:W-:Y:S01]  /*6f40*/  HADD2.F32 R30, -RZ, R24.reuse.H0_H0 ;  /* 0x20000018ff1e7230 */ /* 0x108fe20000004100 */
[----:B--2-4-:R-:W-:Y:S01]  /*6f50*/  MOV R22, R26 ;  /* 0x0000001a00167202 */ /* 0x014fe20000000f00 */
[----:B------:R-:W-:Y:S01]  /*6f60*/  HADD2.F32 R28, -RZ, R24.H1_H1 ;  /* 0x30000018ff1c7230 */ /* 0x000fe20000004100 */
[----:B------:R-:W-:Y:S01]  /*6f70*/  MOV R15, R27 ;  /* 0x0000001b000f7202 */ /* 0x000fe20000000f00 */
[--C-:B------:R-:W-:Y:S02]  /*6f80*/  HADD2.F32 R26, -RZ, R25.reuse.H0_H0 ;  /* 0x20000019ff1a7230 */ /* 0x100fe40000004100 */
[----:B------:R-:W-:Y:S02]  /*6f90*/  HADD2.F32 R24, -RZ, R25.H1_H1 ;  /* 0x30000019ff187230 */ /* 0x000fe40000004100 */
[--C-:B------:R-:W-:Y:S02]  /*6fa0*/  HADD2.F32 R23, -RZ, R176.reuse.H0_H0 ;  /* 0x200000b0ff177230 */ /* 0x100fe40000004100 */
[----:B------:R-:W-:Y:S02]  /*6fb0*/  HADD2.F32 R21, -RZ, R176.H1_H1 ;  /* 0x300000b0ff157230 */ /* 0x000fe40000004100 */
[--C-:B------:R-:W-:Y:S02]  /*6fc0*/  HADD2.F32 R19, -RZ, R177.reuse.H0_H0 ;  /* 0x200000b1ff137230 */ /* 0x100fe40000004100 */
[----:B------:R-:W-:Y:S01]  /*6fd0*/  @!P0 FADD.FTZ R23, -R23, -RZ ;  /* 0x800000ff17178221 */ /* 0x000fe20000010100 */
[----:B------:R-:W-:Y:S02]  /*6fe0*/  HADD2.F32 R17, -RZ, R177.H1_H1 ;  /* 0x300000b1ff117230 */ /* 0x000fe40000004100 */
[----:B------:R-:W-:Y:S01]  /*6ff0*/  @!P0 FADD.FTZ R21, -R21, -RZ ;  /* 0x800000ff15158221 */ /* 0x000fe20000010100 */
[--C-:B------:R-:W-:Y:S02]  /*7000*/  HADD2.F32 R20, -RZ, R178.reuse.H0_H0 ;  /* 0x200000b2ff147230 */ /* 0x100fe40000004100 */
[----:B------:R-:W-:Y:S01]  /*7010*/  @!P0 FADD.FTZ R19, -R19, -RZ ;  /* 0x800000ff13138221 */ /* 0x000fe20000010100 */
[----:B------:R-:W-:Y:S02]  /*7020*/  HADD2.F32 R18, -RZ, R178.H1_H1 ;  /* 0x300000b2ff127230 */ /* 0x000fe40000004100 */
[----:B------:R-:W-:Y:S01]  /*7030*/  @!P0 FADD.FTZ R17, -R17, -RZ ;  /* 0x800000ff11118221 */ /* 0x000fe20000010100 */
[--C-:B------:R-:W-:Y:S02]  /*7040*/  HADD2.F32 R31, -RZ, R44.reuse.H0_H0 ;  /* 0x2000002cff1f7230 */ /* 0x100fe40000004100 */
[----:B------:R-:W-:Y:S01]  /*7050*/  FMUL.FTZ R0, R30, R23 ;  /* 0x000000171e007220 */ /* 0x000fe20000410000 */
[--C-:B------:R-:W-:Y:S02]  /*7060*/  HADD2.F32 R16, -RZ, R179.reuse.H0_H0 ;  /* 0x200000b3ff107230 */ /* 0x100fe40000004100 */
[----:B------:R-:W-:Y:S01]  /*7070*/  FMUL.FTZ R2, R28, R21 ;  /* 0x000000151c027220 */ /* 0x000fe20000410000 */
[----:B------:R-:W-:Y:S02]  /*7080*/  HADD2.F32 R32, -RZ, R44.H1_H1 ;  /* 0x3000002cff207230 */ /* 0x000fe40000004100 */
[----:B------:R-:W-:Y:S01]  /*7090*/  FMUL.FTZ R3, R26, R19 ;  /* 0x000000131a037220 */ /* 0x000fe20000410000 */
[----:B------:R-:W-:Y:S02]  /*70a0*/  HADD2.F32 R14, -RZ, R179.H1_H1 ;  /* 0x300000b3ff0e7230 */ /* 0x000fe40000004100 */
[----:B------:R-:W-:Y:S01]  /*70b0*/  FMUL.FTZ R4, R24, R17 ;  /* 0x0000001118047220 */ /* 0x000fe20000410000 */
[--C-:B------:R-:W-:Y:S02]  /*70c0*/  HADD2.F32 R21, -RZ, R22.reuse.H0_H0 ;  /* 0x20000016ff157230 */ /* 0x100fe40000004100 */
[----:B------:R-:W-:Y:S01]  /*70d0*/  @!P0 FADD.FTZ R20, -R20, -RZ ;  /* 0x800000ff14148221 */ /* 0x000fe20000010100 */
[----:B------:R-:W-:Y:S02]  /*70e0*/  HADD2.F32 R35, -RZ, R45.H0_H0 ;  /* 0x2000002dff237230 */ /* 0x000fe40000004100 */
[----:B------:R-:W-:Y:S01]  /*70f0*/  @!P0 FADD.FTZ R18, -R18, -RZ ;  /* 0x800000ff12128221 */ /* 0x000fe20000010100 */
[----:B------:R-:W-:Y:S02]  /*7100*/  HADD2.F32 R19, -RZ, R22.H1_H1 ;  /* 0x30000016ff137230 */ /* 0x000fe40000004100 */
[----:B------:R-:W-:Y:S01]  /*7110*/  FFMA.FTZ R0, R29, R31, R0 ;  /* 0x0000001f1d007223 */ /* 0x000fe20000010000 */
[--C-:B------:R-:W-:Y:S02]  /*7120*/  HADD2.F32 R17, -RZ, R15.reuse.H0_H0 ;  /* 0x2000000fff117230 */ /* 0x100fe40000004100 */
[----:B------:R-:W-:Y:S01]  /*7130*/  @!P0 FADD.FTZ R16, -R16, -RZ ;  /* 0x800000ff10108221 */ /* 0x000fe20000010100 */
[----:B------:R-:W-:Y:S02]  /*7140*/  HADD2.F32 R15, -RZ, R15.H1_H1 ;  /* 0x3000000fff0f7230 */ /* 0x000fe40000004100 */
[----:B------:R-:W-:Y:S01]  /*7150*/  FFMA.FTZ R2, R33, R32, R2 ;  /* 0x0000002021027223 */ /* 0x000fe20000010002 */
[----:B------:R-:W-:Y:S02]  /*7160*/  HADD2.F32 R36, -RZ, R45.H1_H1 ;  /* 0x3000002dff247230 */ /* 0x000fe40000004100 */
[----:B------:R-:W-:Y:S01]  /*7170*/  @!P0 FADD.FTZ R14, -R14, -RZ ;  /* 0x800000ff0e0e8221 */ /* 0x000fe20000010100 */
[----:B------:R-:W-:Y:S02]  /*7180*/  HADD2.F32 R29, -RZ, R51.H1_H1 ;  /* 0x30000033ff1d7230 */ /* 0x000fe40000004100 */
[----:B------:R-:W-:Y:S01]  /*7190*/  FMUL.FTZ R5, R21, R20 ;  /* 0x0000001415057220 */ /* 0x000fe20000410000 */
[----:B------:R-:W-:Y:S02]  /*71a0*/  HADD2.F32 R37, -RZ, R46.H0_H0 ;  /* 0x2000002eff257230 */ /* 0x000fe40000004100 */
[----:B------:R-:W-:Y:S01]  /*71b0*/  FFMA.FTZ R3, R34, R35, R3 ;  /* 0x0000002322037223 */ /* 0x000fe20000010003 */
[----:B------:R-:W-:Y:S02]  /*71c0*/  HADD2.F32 R32, -RZ, R48.H0_H0 ;  /* 0x20000030ff207230 */ /* 0x000fe40000004100 */
[----:B------:R-:W-:Y:S01]  /*71d0*/  FMUL.FTZ R6, R19, R18 ;  /* 0x0000001213067220 */ /* 0x000fe20000410000 */
[----:B------:R-:W-:Y:S02]  /*71e0*/  HADD2.F32 R38, -RZ, R46.H1_H1 ;  /* 0x3000002eff267230 */ /* 0x000fe40000004100 */
[----:B------:R-:W-:Y:S01]  /*71f0*/  FMUL.FTZ R7, R17, R16 ;  /* 0x0000001011077220 */ /* 0x000fe20000410000 */
[----:B------:R-:W-:Y:S02]  /*7200*/  HADD2.F32 R31, -RZ, R48.H1_H1 ;  /* 0x30000030ff1f7230 */ /* 0x000fe40000004100 */
[----:B------:R-:W-:Y:S01]  /*7210*/  FMUL.FTZ R8, R15, R14 ;  /* 0x0000000e0f087220 */ /* 0x000fe20000410000 */
[----:B------:R-:W-:Y:S02]  /*7220*/  HADD2.F32 R39, -RZ, R47.H0_H0 ;  /* 0x2000002fff277230 */ /* 0x000fe40000004100 */
[----:B------:R-:W-:Y:S01]  /*7230*/  FFMA.FTZ R4, R29, R36, R4 ;  /* 0x000000241d047223 */ /* 0x000fe20000010004 */
[----:B------:R-:W-:Y:S02]  /*7240*/  HADD2.F32 R34, -RZ, R49.H0_H0 ;  /* 0x20000031ff227230 */ /* 0x000fe40000004100 */
[----:B------:R-:W-:Y:S01]  /*7250*/  FFMA.FTZ R5, R32, R37, R5 ;  /* 0x0000002520057223 */ /* 0x000fe20000010005 */
[----:B------:R-:W-:Y:S01]  /*7260*/  F2FP.F16.F32.PACK_AB R32, R2, R0 ;  /* 0x000000000220723e */ /* 0x000fe200000000ff */
[----:B------:R-:W-:Y:S02]  /*7270*/  HADD2.F32 R40, -RZ, R47.H1_H1 ;  /* 0x3000002fff287230 */ /* 0x000fe40000004100 */
[----:B------:R-:W-:Y:S01]  /*7280*/  FFMA.FTZ R6, R31, R38, R6 ;  /* 0x000000261f067223 */ /* 0x000fe20000010006 */
[----:B------:R-:W-:Y:S02]  /*7290*/  HADD2.F32 R33, -RZ, R49.H1_H1 ;  /* 0x30000031ff217230 */ /* 0x000fe40000004100 */
[----:B------:R-:W-:Y:S02]  /*72a0*/  FFMA.FTZ R7, R34, R39, R7 ;  /* 0x0000002722077223 */ /* 0x000fe40000010007 */
[----:B------:R-:W-:Y:S01]  /*72b0*/  F2FP.F16.F32.PACK_AB R34, R6, R5 ;  /* 0x000000050622723e */ /* 0x000fe200000000ff */
[----:B------:R-:W-:Y:S01]  /*72c0*/  FFMA.FTZ R8, R33, R40, R8 ;  /* 0x0000002821087223 */ /* 0x000fe20000010008 */
[----:B------:R-:W-:Y:S04]  /*72d0*/  F2FP.F16.F32.PACK_AB R33, R4, R3 ;  /* 0x000000030421723e */ /* 0x000fe800000000ff */
[----:B------:R-:W-:Y:S02]  /*72e0*/  F2FP.F16.F32.PACK_AB R35, R8, R7 ;  /* 0x000000070823723e */ /* 0x000fe400000000ff */
.L_x_872:
[----:B------:R-:W-:Y:S05]  /*72f0*/  BSYNC B0 ;  /* 0x0000000000007941 */ /* 0x000fea0003800000 */
.L_x_871:
[----:B-----5:R1:W-:Y:S02]  /*7300*/  STG.E.128 desc[UR6][R180.64], R32 ;  /* 0x00000020b4007986 */ /* 0x0203e4000c101d06 */
.L_x_870:
[----:B------:R-:W-:Y:S05]  /*7310*/  BSYNC B1 ;  /* 0x0000000000017941 */ /* 0x000fea0003800000 */
.L_x_869:
[----:B------:R-:W-:Y:S01]  /*7320*/  ISETP.GE.AND P0, PT, R117, R97, PT ;  /* 0x000000617500720c */ /* 0x000fe20003f06270 */
[----:B------:R-:W-:Y:S11]  /*7330*/  BSSY B1, `(.L_x_873) ;  /* 0x0000064000017945 */ /* 0x000ff60003800000 */
[----:B------:R-:W-:Y:S01]  /*7340*/  @!UPT UIADD3 URZ, URZ, URZ, URZ ;  /* 0x0000003f3f3ff290 */ /* 0x000fe2000fffe03f */
[----:B------:R-:W-:Y:S05]  /*7350*/  @P0 BRA `(.L_x_874) ;  /* 0x0000000400840947 */ /* 0x000fea0003800000 */
[----:B-1----:R-:W-:Y:S01]  /*7360*/  LEA R178, P0, R69, R102, 0x1 ;  /* 0x0000006645b27211 */ /* 0x002fe200078008ff */
        /* <DEDUP_REMOVED lines=94> */
.L_x_876:
[----:B------:R-:W-:Y:S05]  /*7950*/  BSYNC B0 ;  /* 0x0000000000007941 */ /* 0x000fea0003800000 */
.L_x_875:
[----:B-----5:R1:W-:Y:S02]  /*7960*/  STG.E.128 desc[UR6][R180.64], R32 ;  /* 0x00000020b4007986 */ /* 0x0203e4000c101d06 */
.L_x_874:
[----:B------:R-:W-:Y:S05]  /*7970*/  BSYNC B1 ;  /* 0x0000000000017941 */ /* 0x000fea0003800000 */
.L_x_873:
[----:B------:R-:W-:Y:S11]  /*7980*/  ISETP.GE.AND P0, PT, R116, R97, PT ;  /* 0x000000617400720c */ /* 0x000ff60003f06270 */
[----:B------:R-:W-:Y:S02]  /*7990*/  @!UPT UIADD3 URZ, URZ, URZ, URZ ;  /* 0x0000003f3f3ff290 */ /* 0x000fe4000fffe03f */
[----:B------:R-:W-:Y:S05]  /*79a0*/  @P0 BRA `(.L_x_868) ;  /* 0x0000000400840947 */ /* 0x000fea0003800000 */
[C---:B-1----:R-:W-:Y:S01]  /*79b0*/  LEA R178, P0, R77.reuse, R102, 0x1 ;  /* 0x000000664db27211 */ /* 0x042fe200078008ff */
        /* <DEDUP_REMOVED lines=94> */
.L_x_878:
[----:B------:R-:W-:Y:S05]  /*7fa0*/  BSYNC B0 ;  /* 0x0000000000007941 */ /* 0x000fea0003800000 */
.L_x_877:
[----:B-----5:R1:W-:Y:S02]  /*7fb0*/  STG.E.128 desc[UR6][R180.64], R32 ;  /* 0x00000020b4007986 */ /* 0x0203e4000c101d06 */
.L_x_868:
[----:B------:R-:W-:Y:S05]  /*7fc0*/  BSYNC B2 ;  /* 0x0000000000027941 */ /* 0x000fea0003800000 */
.L_x_867:
        /* <DEDUP_REMOVED lines=29> */
[----:B------:R-:W-:Y:S02]  /*81a0*/  LEA R14, P1, R177, R178, 0x1 ;  /* 0x000000b2b10e7211 */ /* 0x000fe400078208ff */
[----:B------:R-:W-:Y:S02]  /*81b0*/  IADD3 R175, P2, R59, R176, RZ ;  /* 0x000000b03baf7210 */ /* 0x000fe40007f5e0ff */
[----:B------:R-:W-:Y:S02]  /*81c0*/  LEA.HI.X.SX32 R15, R177, R179, 0x1, P1 ;  /* 0x000000b3b10f7211 */ /* 0x000fe400008f0eff */
[----:B------:R-:W-:Y:S02]  /*81d0*/  LEA.HI.X.SX32 R176, R176, R58, 0x1, P2 ;  /* 0x0000003ab0b07211 */ /* 0x000fe400010f0eff */
[C---:B-1----:R-:W-:Y:S01]  /*81e0*/  LEA R178, P1, R175.reuse, R104, 0x1 ;  /* 0x00000068afb27211 */ /* 0x042fe200078208ff */
[----:B---3--:R-:W3:Y:S01]  /*81f0*/  LDG.E.128 R24, desc[UR6][R14.64] ;  /* 0x000000060e187981 */ /* 0x008ee2000c1e1d00 */
[----:B------:R-:W-:Y:S02]  /*8200*/  @P0 IADD3 R182, RZ, -UR22, RZ ;  /* 0x80000016ffb60c10 */ /* 0x000fe4000fffe0ff */
        /* <DEDUP_REMOVED lines=66> */
.L_x_884:
[----:B------:R-:W-:Y:S05]  /*8630*/  BSYNC B0 ;  /* 0x0000000000007941 */ /* 0x000fea0003800000 */
.L_x_883:
[----:B-----5:R1:W-:Y:S02]  /*8640*/  STG.E.128 desc[UR6][R180.64], R32 ;  /* 0x00000020b4007986 */ /* 0x0203e4000c101d06 */
.L_x_882:
[----:B------:R-:W-:Y:S05]  /*8650*/  BSYNC B1 ;  /* 0x0000000000017941 */ /* 0x000fea0003800000 */
.L_x_881:
        /* <DEDUP_REMOVED lines=99> */
.L_x_888:
[----:B------:R-:W-:Y:S05]  /*8c90*/  BSYNC B0 ;  /* 0x0000000000007941 */ /* 0x000fea0003800000 */
.L_x_887:
[----:B-----5:R1:W-:Y:S02]  /*8ca0*/  STG.E.128 desc[UR6][R180.64], R32 ;  /* 0x00000020b4007986 */ /* 0x0203e4000c101d06 */
.L_x_886:
[----:B------:R-:W-:Y:S05]  /*8cb0*/  BSYNC B1 ;  /* 0x0000000000017941 */ /* 0x000fea0003800000 */
.L_x_885:
        /* <DEDUP_REMOVED lines=98> */
.L_x_890:
[----:B------:R-:W-:Y:S05]  /*92e0*/  BSYNC B0 ;  /* 0x0000000000007941 */ /* 0x000fea0003800000 */
.L_x_889:
[----:B-----5:R1:W-:Y:S02]  /*92f0*/  STG.E.128 desc[UR6][R180.64], R32 ;  /* 0x00000020b4007986 */ /* 0x0203e4000c101d06 */
.L_x_880:
[----:B------:R-:W-:Y:S05]  /*9300*/  BSYNC B2 ;  /* 0x0000000000027941 */ /* 0x000fea0003800000 */
.L_x_879:
[----:B------:R-:W-:Y:S01]  /*9310*/  ISETP.NE.AND P0, PT, R174, RZ, PT ;  /* 0x000000ffae00720c */ /* 0x000fe20003f05270 */
[----:B------:R-:W-:Y:S11]  /*9320*/  BSSY B2, `(.L_x_891) ;  /* 0x0000139000027945 */ /* 0x000ff60003800000 */
[----:B------:R-:W-:Y:S01]  /*9330*/  @!UPT UIADD3 URZ, URZ, URZ, URZ ;  /* 0x0000003f3f3ff290 */ /* 0x000fe2000fffe03f */
[----:B------:R-:W-:Y:S05]  /*9340*/  @!P0 BRA `(.L_x_892) ;  /* 0x0000001000d88947 */ /* 0x000fea0003800000 */
[----:B------:R-:W5:Y:S01]  /*9350*/  LDC R175, c[0x0][0x2d0] ;  /* 0x0000b400ffaf7b82 */ /* 0x000f620000000800 */
[----:B------:R-:W-:Y:S01]  /*9360*/  BSSY B1, `(.L_x_893) ;  /* 0x000006a000017945 */ /* 0x000fe20003800000 */
[----:B-----5:R-:W-:Y:S11]  /*9370*/  ISETP.GE.AND P0, PT, R118, R175, PT ;  /* 0x000000af7600720c */ /* 0x020ff60003f06270 */
[----:B------:R-:W-:Y:S02]  /*9380*/  @!UPT UIADD3 URZ, URZ, URZ, URZ ;  /* 0x0000003f3f3ff290 */ /* 0x000fe4000fffe03f */
[----:B------:R-:W-:Y:S05]  /*9390*/  @P0 BRA `(.L_x_894) ;  /* 0x0000000400980947 */ /* 0x000fea0003800000 */
[----:B----4-:R-:W4:Y:S01]  /*93a0*/  LDC.64 R2, c[0x0][0x338] ;  /* 0x0000ce00ff027b82 */ /* 0x010f220000000a00 */
[----:B------:R-:W-:Y:S01]  /*93b0*/  ISETP.GE.AND P0, PT, R118, UR4, PT ;  /* 0x0000000476007c0c */ /* 0x000fe2000bf06270 */
[----:B------:R-:W-:Y:S01]  /*93c0*/  BSSY B0, `(.L_x_895) ;  /* 0x0000062000007945 */ /* 0x000fe20003800000 */
[----:B-1----:R-:W-:Y:S01]  /*93d0*/  MOV R97, R95 ;  /* 0x0000005f00617202 */ /* 0x002fe20000000f00 */
[----:B----4-:R-:W-:Y:S04]  /*93e0*/  IMAD.WIDE.U32 R178, R2, 0xc0, R102 ;  /* 0x000000c002b27825 */ /* 0x010fe800078e0066 */
[----:B------:R-:W-:Y:S05]  /*93f0*/  IMAD R3, R3, 0xc0, RZ ;  /* 0x000000c003037824 */ /* 0x000fea00078e02ff */
[----:B------:R-:W-:Y:S02]  /*9400*/  IADD3 R179, R179, R3, RZ ;  /* 0x00000003b3b37210 */ /* 0x000fe40007ffe0ff */
[----:B------:R-:W1:Y:S03]  /*9410*/  LDC.64 R2, c[0x0][0x248] ;  /* 0x00009200ff027b82 */ /* 0x000e660000000a00 */
[----:B------:R4:W5:Y:S01]  /*9420*/  LDG.E.128 R32, desc[UR6][R178.64] ;  /* 0x00000006b2207981 */ /* 0x000962000c1e1d00 */
[----:B-1----:R-:W-:Y:S04]  /*9430*/  IMAD.WIDE.U32 R180, R2, 0xc0, R96 ;  /* 0x000000c002b47825 */ /* 0x002fe800078e0060 */
[----:B------:R-:W-:Y:S05]  /*9440*/  IMAD R3, R3, 0xc0, RZ ;  /* 0x000000c003037824 */ /* 0x000fea00078e02ff */
[----:B------:R-:W-:Y:S01]  /*9450*/  IADD3 R181, R181, R3, RZ ;  /* 0x00000003b5b57210 */ /* 0x000fe20007ffe0ff */
[----:B----4-:R-:W-:Y:S06]  /*9460*/  @P0 BRA `(.L_x_896) ;  /* 0x00000004005c0947 */ /* 0x010fec0003800000 */
[--C-:B-----5:R-:W-:Y:S01]  /*9470*/  HADD2.F32 R29, -RZ, R32.reuse.H0_H0 ;  /* 0x20000020ff1d7230 */ /* 0x120fe20000004100 */
[----:B------:R-:W-:Y:S01]  /*9480*/  ULEA.HI UR22, UR4, UR4, URZ, 0x1 ;  /* 0x0000000404167291 */ /* 0x000fe2000f8f083f */
[----:B------:R-:W-:Y:S02]  /*9490*/  MOV R174, RZ ;  /* 0x000000ff00ae7202 */ /* 0x000fe40000000f00 */
[----:B------:R-:W-:Y:S01]  /*94a0*/  MOV R51, R33 ;  /* 0x0000002100337202 */ /* 0x000fe20000000f00 */
[----:B------:R-:W-:Y:S01]  /*94b0*/  HADD2.F32 R33, -RZ, R32.H1_H1 ;  /* 0x30000020ff217230 */ /* 0x000fe20000004100 */
[----:B------:R-:W-:Y:S01]  /*94c0*/  USHF.R.S32.HI UR22, URZ, 0x1, UR22 ;  /* 0x000000013f167899 */ /* 0x000fe20008011416 */
[----:B------:R-:W-:Y:S02]  /*94d0*/  MOV R48, R34 ;  /* 0x0000002200307202 */ /* 0x000fe40000000f00 */
[----:B------:R-:W-:Y:S01]  /*94e0*/  HADD2.F32 R34, -RZ, R51.H0_H0 ;  /* 0x20000033ff227230 */ /* 0x000fe20000004100 */
[----:B------:R-:W-:Y:S02]  /*94f0*/  MOV R49, R35 ;  /* 0x0000002300317202 */ /* 0x000fe40000000f00 */
[----:B------:R-:W-:Y:S02]  /*9500*/  ISETP.GE.AND P0, PT, R118, UR22, PT ;  /* 0x0000001676007c0c */ /* 0x000fe4000bf06270 */
[----:B------:R-:W-:Y:S11]  /*9510*/  MOV R176, UR22 ;  /* 0x0000001600b07c02 */ /* 0x000ff60008000f00 */
[----:B------:R-:W-:Y:S02]  /*9520*/  @P0 IADD3 R176, RZ, -UR22, RZ ;  /* 0x80000016ffb00c10 */ /* 0x000fe4000fffe0ff */
[----:B------:R-:W-:Y:S02]  /*9530*/  @P0 IADD3 R174, RZ, -UR22, RZ ;  /* 0x80000016ffae0c10 */ /* 0x000fe4000fffe0ff */
[C---:B------:R-:W-:Y:S02]  /*9540*/  LEA R14, P1, R176.reuse, R178, 0x1 ;  /* 0x000000b2b00e7211 */ /* 0x040fe400078208ff */
[----:B------:R-:W-:Y:S02]  /*9550*/  IADD3 R97, P2, R57, R174, RZ ;  /* 0x000000ae39617210 */ /* 0x000fe40007f5e0ff */
[----:B------:R-:W-:Y:S02]  /*9560*/  LEA.HI.X.SX32 R15, R176, R179, 0x1, P1 ;  /* 0x000000b3b00f7211 */ /* 0x000fe400008f0eff */
[C---:B------:R-:W-:Y:S02]  /*9570*/  LEA R178, P1, R97.reuse, R104, 0x1 ;  /* 0x0000006861b27211 */ /* 0x040fe400078208ff */
[----:B------:R-:W-:Y:S01]  /*9580*/  LEA.HI.X.SX32 R174, R174, R56, 0x1, P2 ;  /* 0x00000038aeae7211 */ /* 0x000fe200010f0eff */
[----:B---3--:R-:W3:Y:S03]  /*9590*/  LDG.E.128 R24, desc[UR6][R14.64] ;  /* 0x000000060e187981 */ /* 0x008ee6000c1e1d00 */
[----:B------:R-:W-:Y:S02]  /*95a0*/  LEA.HI.X R179, R97, R105, R174, 0x1, P1 ;  /* 0x0000006961b37211 */ /* 0x000fe400008f0cae */
[----:B------:R-:W-:Y:S02]  /*95b0*/  MOV R174, RZ ;  /* 0x000000ff00ae7202 */ /* 0x000fe40000000f00 */
[----:B------:R-:W-:Y:S02]  /*95c0*/  @P0 IADD3 R174, RZ, -UR22, RZ ;  /* 0x80000016ffae0c10 */ /* 0x000fe4000fffe0ff */
[----:B------:R-:W4:Y:S02]  /*95d0*/  LDG.E.128 R176, desc[UR6][R178.64] ;  /* 0x00000006b2b07981 */ /* 0x000f24000c1e1d00 */
[----:B------:R-:W-:Y:S04]  /*95e0*/  IADD3 R97, P1, R57, R174, RZ ;  /* 0x000000ae39617210 */ /* 0x000fe80007f3e0ff */
[----:B------:R-:W-:Y:S02]  /*95f0*/  LEA.HI.X.SX32 R174, R174, R56, 0x1, P1 ;  /* 0x00000038aeae7211 */ /* 0x000fe400008f0eff */
[C---:B------:R-:W-:Y:S04]  /*9600*/  LEA R36, P1, R97.reuse, R106, 0x1 ;  /* 0x0000006a61247211 */ /* 0x040fe800078208ff */
[----:B------:R-:W-:Y:S05]  /*9610*/  LEA.HI.X R37, R97, R107, R174, 0x1, P1 ;  /* 0x0000006b61257211 */ /* 0x000fea00008f0cae */
[----:B------:R-:W4:Y:S01]  /*9620*/  LDG.E.128 R44, desc[UR6][R36.64] ;  /* 0x00000006242c7981 */ /* 0x000f22000c1e1d00 */
[--C-:B---3--:R-:W-:Y:S01]  /*9630*/  HADD2.F32 R30, -RZ, R24.reuse.H0_H0 ;  /* 0x20000018ff1e7230 */ /* 0x108fe20000004100 */
[----:B--2---:R-:W-:Y:S01]  /*9640*/  MOV R22, R26 ;  /* 0x0000001a00167202 */ /* 0x004fe20000000f00 */
[----:B------:R-:W-:Y:S01]  /*9650*/  HADD2.F32 R28, -RZ, R24.H1_H1 ;  /* 0x30000018ff1c7230 */ /* 0x000fe20000004100 */
[----:B------:R-:W-:Y:S01]  /*9660*/  MOV R15, R27 ;  /* 0x0000001b000f7202 */ /* 0x000fe20000000f00 */
[--C-:B------:R-:W-:Y:S02]  /*9670*/  HADD2.F32 R26, -RZ, R25.reuse.H0_H0 ;  /* 0x20000019ff1a7230 */ /* 0x100fe40000004100 */
[----:B------:R-:W-:Y:S02]  /*9680*/  HADD2.F32 R24, -RZ, R25.H1_H1 ;  /* 0x30000019ff187230 */ /* 0x000fe40000004100 */
[--C-:B----4-:R-:W-:Y:S02]  /*9690*/  HADD2.F32 R23, -RZ, R176.reuse.H0_H0 ;  /* 0x200000b0ff177230 */ /* 0x110fe40000004100 */
        /* <DEDUP_REMOVED lines=11> */
[----:B------:R-:W-:Y:S02]  /*9750*/  HADD2.F32 R14, -RZ, R179.H1_H1 ;  /* 0x300000b3ff0e7230 */ /* 0x000fe40000004100 */
[----:B------:R-:W-:Y:S01]  /*9760*/  FMUL.FTZ R2, R28, R21 ;  /* 0x000000151c027220 */ /* 0x000fe20000410000 */
[----:B------:R-:W-:Y:S02]  /*9770*/  HADD2.F32 R21, -RZ, R22.H0_H0 ;  /* 0x20000016ff157230 */ /* 0x000fe40000004100 */
[----:B------:R-:W-:Y:S01]  /*9780*/  FMUL.FTZ R3, R26, R19 ;  /* 0x000000131a037220 */ /* 0x000fe20000410000 */
[--C-:B------:R-:W-:Y:S02]  /*9790*/  HADD2.F32 R31, -RZ, R44.reuse.H0_H0 ;  /* 0x2000002cff1f7230 */ /* 0x100fe40000004100 */
[----:B------:R-:W-:Y:S01]  /*97a0*/  FMUL.FTZ R4, R24, R17 ;  /* 0x0000001118047220 */ /* 0x000fe20000410000 */
[----:B------:R-:W-:Y:S02]  /*97b0*/  HADD2.F32 R32, -RZ, R44.H1_H1 ;  /* 0x3000002cff207230 */ /* 0x000fe40000004100 */
        /* <DEDUP_REMOVED lines=34> */
.L_x_896:
[----:B------:R-:W-:Y:S05]  /*99e0*/  BSYNC B0 ;  /* 0x0000000000007941 */ /* 0x000fea0003800000 */
.L_x_895:
[----:B-----5:R1:W-:Y:S02]  /*99f0*/  STG.E.128 desc[UR6][R180.64], R32 ;  /* 0x00000020b4007986 */ /* 0x0203e4000c101d06 */
.L_x_894:
[----:B------:R-:W-:Y:S05]  /*9a00*/  BSYNC B1 ;  /* 0x0000000000017941 */ /* 0x000fea0003800000 */
.L_x_893:
        /* <DEDUP_REMOVED lines=25> */
[----:B------:R-:W-:Y:S02]  /*9ba0*/  LEA R14, P1, R176, R178, 0x1 ;  /* 0x000000b2b00e7211 */ /* 0x000fe400078208ff */
[----:B------:R-:W-:Y:S02]  /*9bb0*/  IADD3 R97, P2, R122, R174, RZ ;  /* 0x000000ae7a617210 */ /* 0x000fe40007f5e0ff */
[----:B------:R-:W-:Y:S02]  /*9bc0*/  LEA.HI.X.SX32 R15, R176, R179, 0x1, P1 ;  /* 0x000000b3b00f7211 */ /* 0x000fe400008f0eff */
[C---:B-1----:R-:W-:Y:S02]  /*9bd0*/  LEA R178, P1, R97.reuse, R104, 0x1 ;  /* 0x0000006861b27211 */ /* 0x042fe400078208ff */
[----:B------:R-:W-:Y:S01]  /*9be0*/  LEA.HI.X.SX32 R174, R174, R109, 0x1, P2 ;  /* 0x0000006daeae7211 */ /* 0x000fe200010f0eff */
[----:B---3--:R-:W3:Y:S03]  /*9bf0*/  LDG.E.128 R24, desc[UR6][R14.64] ;  /* 0x000000060e187981 */ /* 0x008ee6000c1e1d00 */
[----:B------:R-:W-:Y:S02]  /*9c00*/  LEA.HI.X R179, R97, R105, R174, 0x1, P1 ;  /* 0x0000006961b37211 */ /* 0x000fe400008f0cae */
[----:B------:R-:W-:Y:S02]  /*9c10*/  MOV R174, RZ ;  /* 0x000000ff00ae7202 */ /* 0x000fe40000000f00 */
[----:B------:R-:W-:Y:S02]  /*9c20*/  @P0 IADD3 R174, RZ, -UR22, RZ ;  /* 0x80000016ffae0c10 */ /* 0x000fe4000fffe0ff */
[----:B------:R-:W2:Y:S02]  /*9c30*/  LDG.E.128 R176, desc[UR6][R178.64] ;  /* 0x00000006b2b07981 */ /* 0x000ea4000c1e1d00 */
[----:B------:R-:W-:Y:S04]  /*9c40*/  IADD3 R97, P1, R122, R174, RZ ;  /* 0x000000ae7a617210 */ /* 0x000fe80007f3e0ff */
[----:B------:R-:W-:Y:S02]  /*9c50*/  LEA.HI.X.SX32 R174, R174, R109, 0x1, P1 ;  /* 0x0000006daeae7211 */ /* 0x000fe400008f0eff */
        /* <DEDUP_REMOVED lines=62> */
.L_x_900:
[----:B------:R-:W-:Y:S05]  /*a040*/  BSYNC B0 ;  /* 0x0000000000007941 */ /* 0x000fea0003800000 */
.L_x_899:
[----:B-----5:R1:W-:Y:S02]  /*a050*/  STG.E.128 desc[UR6][R180.64], R32 ;  /* 0x00000020b4007986 */ /* 0x0203e4000c101d06 */
.L_x_898:
[----:B------:R-:W-:Y:S05]  /*a060*/  BSYNC B1 ;  /* 0x0000000000017941 */ /* 0x000fea0003800000 */
.L_x_897:
        /* <DEDUP_REMOVED lines=98> */
.L_x_902:
[----:B------:R-:W-:Y:S05]  /*a690*/  BSYNC B0 ;  /* 0x0000000000007941 */ /* 0x000fea0003800000 */
.L_x_901:
[----:B-----5:R1:W-:Y:S02]  /*a6a0*/  STG.E.128 desc[UR6][R174.64], R32 ;  /* 0x00000020ae007986 */ /* 0x0203e4000c101d06 */
.L_x_892:
[----:B------:R-:W-:Y:S05]  /*a6b0*/  BSYNC B2 ;  /* 0x0000000000027941 */ /* 0x000fea0003800000 */
.L_x_891:
        /* <DEDUP_REMOVED lines=8> */
.L_x_828:
[----:B------:R-:W-:Y:S04]  /*a740*/  BSSY B0, `(.L_x_903) ;  /* 0x0000011000007945 */ /* 0x000fe80003800000 */
[----:B------:R-:W-:Y:S05]  /*a750*/  @!P3 BRA `(.L_x_904) ;  /* 0x00000000003cb947 */ /* 0x000fea0003800000 */
[----:B------:R-:W-:Y:S11]  /*a760*/  ISETP.NE.AND P0, PT, R131, RZ, PT ;  /* 0x000000ff8300720c */ /* 0x000ff60003f05270 */
[----:B------:R-:W-:Y:S02]  /*a770*/  @!UPT UIADD3 URZ, URZ, URZ, URZ ;  /* 0x0000003f3f3ff290 */ /* 0x000fe4000fffe03f */
[----:B-1234-:R-:W2:Y:S01]  /*a780*/  @P0 LDG.E.128 R20, desc[UR6][R102.64] ;  /* 0x0000000666140981 */ /* 0x01eea2000c1e1d00 */
[--C-:B------:R-:W-:Y:S05]  /*a790*/  @P0 IMAD.MOV.U32 R97, RZ, RZ, R95.reuse ;  /* 0x000000ffff610224 */ /* 0x100fea00078e005f */
[----:B--2---:R1:W-:Y:S01]  /*a7a0*/  @P0 STG.E.128 desc[UR6][R96.64], R20 ;  /* 0x0000001460000986 */ /* 0x0043e2000c101d06 */
[----:B------:R-:W-:Y:S11]  /*a7b0*/  ISETP.NE.AND P0, PT, R130, RZ, PT ;  /* 0x000000ff8200720c */ /* 0x000ff60003f05270 */
[----:B------:R-:W-:Y:S02]  /*a7c0*/  @!UPT UIADD3 URZ, URZ, URZ, URZ ;  /* 0x0000003f3f3ff290 */ /* 0x000fe4000fffe03f */
[----:B------:R-:W2:Y:S01]  /*a7d0*/  @P0 LDG.E.128 R16, desc[UR6][R102.64+0x40] ;  /* 0x0000400666100981 */ /* 0x000ea2000c1e1d00 */
[--C-:B-1----:R-:W-:Y:S05]  /*a7e0*/  @P0 IMAD.MOV.U32 R97, RZ, RZ, R95.reuse ;  /* 0x000000ffff610224 */ /* 0x102fea00078e005f */
[----:B--2---:R1:W-:Y:S01]  /*a7f0*/  @P0 STG.E.128 desc[UR6][R96.64+0x40], R16 ;  /* 0x0000401060000986 */ /* 0x0043e2000c101d06 */
[----:B------:R-:W-:Y:S11]  /*a800*/  ISETP.NE.AND P0, PT, R128, RZ, PT ;  /* 0x000000ff8000720c */ /* 0x000ff60003f05270 */
[----:B------:R-:W-:Y:S02]  /*a810*/  @!UPT UIADD3 URZ, URZ, URZ, URZ ;  /* 0x0000003f3f3ff290 */ /* 0x000fe4000fffe03f */
[----:B------:R-:W2:Y:S01]  /*a820*/  @P0 LDG.E.128 R4, desc[UR6][R102.64+0x80] ;  /* 0x0000800666040981 */ /* 0x000ea2000c1e1d00 */
[----:B-1----:R-:W-:Y:S05]  /*a830*/  @P0 IMAD.MOV.U32 R97, RZ, RZ, R95 ;  /* 0x000000ffff610224 */ /* 0x002fea00078e005f */
[----:B--2---:R1:W-:Y:S02]  /*a840*/  @P0 STG.E.128 desc[UR6][R96.64+0x80], R4 ;  /* 0x0000800460000986 */ /* 0x0043e4000c101d06 */
.L_x_904:
[----:B------:R-:W-:Y:S05]  /*a850*/  BSYNC B0 ;  /* 0x0000000000007941 */ /* 0x000fea0003800000 */
.L_x_903:
[----:B------:R-:W-:Y:S04]  /*a860*/  BSSY B0, `(.L_x_905) ;  /* 0x0000018000007945 */ /* 0x000fe80003800000 */
[----:B------:R-:W-:Y:S05]  /*a870*/  @!P4 BRA `(.L_x_906) ;  /* 0x000000000058c947 */ /* 0x000fea0003800000 */
[----:B------:R-:W-:Y:S02]  /*a880*/  ISETP.NE.AND P2, PT, R131, RZ, PT ;  /* 0x000000ff8300720c */ /* 0x000fe40003f45270 */
[----:B------:R-:W-:Y:S11]  /*a890*/  ISETP.NE.AND P1, PT, R130, RZ, PT ;  /* 0x000000ff8200720c */ /* 0x000ff60003f25270 */
[C---:B------:R-:W-:Y:S04]  /*a8a0*/  @P2 LEA R28, P0, R64.reuse, R102, 0x1 ;  /* 0x00000066401c2211 */ /* 0x040fe800078008ff */
[----:B------:R-:W-:Y:S02]  /*a8b0*/  @P2 LEA.HI.X R29, R64, R103, R63, 0x1, P0 ;  /* 0x00000067401d2211 */ /* 0x000fe400000f0c3f */
[C---:B------:R-:W-:Y:S03]  /*a8c0*/  @P2 LEA R26, P0, R151.reuse, R96, 0x1 ;  /* 0x00000060971a2211 */ /* 0x040fe600078008ff */
[----:B-1234-:R-:W2:Y:S01]  /*a8d0*/  @P2 LDG.E.128 R20, desc[UR6][R28.64] ;  /* 0x000000061c142981 */ /* 0x01eea2000c1e1d00 */
[----:B------:R-:W-:Y:S02]  /*a8e0*/  @P2 LEA.HI.X R27, R151, R95, R150, 0x1, P0 ;  /* 0x0000005f971b2211 */ /* 0x000fe400000f0c96 */
[C---:B------:R-:W-:Y:S04]  /*a8f0*/  @P1 LEA R24, P0, R69.reuse, R102, 0x1 ;  /* 0x0000006645181211 */ /* 0x040fe800078008ff */
[----:B------:R-:W-:Y:S02]  /*a900*/  @P1 LEA.HI.X R25, R69, R103, R68, 0x1, P0 ;  /* 0x0000006745191211 */ /* 0x000fe400000f0c44 */
[C---:B------:R-:W-:Y:S04]  /*a910*/  @P1 LEA R2, P0, R72.reuse, R96, 0x1 ;  /* 0x0000006048021211 */ /* 0x040fe800078008ff */
[----:B------:R-:W-:Y:S02]  /*a920*/  @P1 LEA.HI.X R3, R72, R95, R73, 0x1, P0 ;  /* 0x0000005f48031211 */ /* 0x000fe400000f0c49 */
[----:B------:R-:W-:Y:S01]  /*a930*/  ISETP.NE.AND P0, PT, R128, RZ, PT ;  /* 0x000000ff8000720c */ /* 0x000fe20003f05270 */
[----:B--2---:R1:W-:Y:S11]  /*a940*/  @P2 STG.E.128 desc[UR6][R26.64], R20 ;  /* 0x000000141a002986 */ /* 0x0043f6000c101d06 */
[----:B------:R-:W-:Y:S01]  /*a950*/  @!UPT UIADD3 URZ, URZ, URZ, URZ ;  /* 0x0000003f3f3ff290 */ /* 0x000fe2000fffe03f */
[C---:B------:R-:W-:Y:S01]  /*a960*/  @P0 LEA R14, P2, R77.reuse, R102, 0x1 ;  /* 0x000000664d0e0211 */ /* 0x040fe200078408ff */
[----:B------:R-:W2:Y:S03]  /*a970*/  @P1 LDG.E.128 R16, desc[UR6][R24.64] ;  /* 0x0000000618101981 */ /* 0x000ea6000c1e1d00 */
[----:B------:R-:W-:Y:S01]  /*a980*/  @P0 LEA.HI.X R15, R77, R103, R76, 0x1, P2 ;  /* 0x000000674d0f0211 */ /* 0x000fe200010f0c4c */
[----:B--2---:R1:W-:Y:S01]  /*a990*/  @P1 STG.E.128 desc[UR6][R2.64], R16 ;  /* 0x0000001002001986 */ /* 0x0043e2000c101d06 */
[C---:B------:R-:W-:Y:S03]  /*a9a0*/  @P0 LEA R30, P1, R80.reuse, R96, 0x1 ;  /* 0x00000060501e0211 */ /* 0x040fe600078208ff */
[----:B------:R-:W2:Y:S01]  /*a9b0*/  @P0 LDG.E.128 R4, desc[UR6][R14.64] ;  /* 0x000000060e040981 */ /* 0x000ea2000c1e1d00 */
[----:B------:R-:W-:Y:S05]  /*a9c0*/  @P0 LEA.HI.X R31, R80, R95, R81, 0x1, P1 ;  /* 0x0000005f501f0211 */ /* 0x000fea00008f0c51 */
[----:B--2---:R1:W-:Y:S04]  /*a9d0*/  @P0 STG.E.128 desc[UR6][R30.64], R4 ;  /* 0x000000041e000986 */ /* 0x0043e8000c101d06 */
.L_x_906:
[----:B------:R-:W-:Y:S05]  /*a9e0*/  BSYNC B0 ;  /* 0x0000000000007941 */ /* 0x000fea0003800000 */
.L_x_905:
[----:B------:R-:W-:Y:S04]  /*a9f0*/  BSSY B0, `(.L_x_907) ;  /* 0x0000017000007945 */ /* 0x000fe80003800000 */
[----:B------:R-:W-:Y:S05]  /*aa00*/  @!P6 BRA `(.L_x_908) ;  /* 0x000000000054e947 */ /* 0x000fea0003800000 */
[----:B------:R-:W-:Y:S02]  /*aa10*/  ISETP.NE.AND P1, PT, R131, RZ, PT ;  /* 0x000000ff8300720c */ /* 0x000fe40003f25270 */
[----:B------:R-:W-:Y:S11]  /*aa20*/  ISETP.NE.AND P2, PT, R130, RZ, PT ;  /* 0x000000ff8200720c */ /* 0x000ff60003f45270 */
[C---:B-1--4-:R-:W-:Y:S04]  /*aa30*/  @P1 LEA R2, P0, R66.reuse, R102, 0x1 ;  /* 0x0000006642021211 */ /* 0x052fe800078008ff */
[----:B------:R-:W-:Y:S02]  /*aa40*/  @P1 LEA.HI.X R3, R66, R103, R65, 0x1, P0 ;  /* 0x0000006742031211 */ /* 0x000fe400000f0c41 */
[C---:B------:R-:W-:Y:S03]  /*aa50*/  @P1 LEA R26, P0, R168.reuse, R96, 0x1 ;  /* 0x00000060a81a1211 */ /* 0x040fe600078008ff */
[----:B--23--:R-:W2:Y:S01]  /*aa60*/  @P1 LDG.E.128 R20, desc[UR6][R2.64] ;  /* 0x0000000602141981 */ /* 0x00cea2000c1e1d00 */
[----:B------:R-:W-:Y:S02]  /*aa70*/  @P1 LEA.HI.X R27, R168, R95, R67, 0x1, P0 ;  /* 0x0000005fa81b1211 */ /* 0x000fe400000f0c43 */
[C---:B------:R-:W-:Y:S04]  /*aa80*/  @P2 LEA R24, P0, R71.reuse, R102, 0x1 ;  /* 0x0000006647182211 */ /* 0x040fe800078008ff */
[----:B------:R-:W-:Y:S02]  /*aa90*/  @P2 LEA.HI.X R25, R71, R103, R70, 0x1, P0 ;  /* 0x0000006747192211 */ /* 0x000fe400000f0c46 */
[C---:B------:R-:W-:Y:S04]  /*aaa0*/  @P2 LEA R14, P0, R74.reuse, R96, 0x1 ;  /* 0x000000604a0e2211 */ /* 0x040fe800078008ff */
[----:B------:R-:W-:Y:S01]  /*aab0*/  @P2 LEA.HI.X R15, R74, R95, R75, 0x1, P0 ;  /* 0x0000005f4a0f2211 */ /* 0x000fe200000f0c4b */
[----:B--2---:R1:W-:Y:S01]  /*aac0*/  @P1 STG.E.128 desc[UR6][R26.64], R20 ;  /* 0x000000141a001986 */ /* 0x0043e2000c101d06 */
[----:B------:R-:W-:Y:S03]  /*aad0*/  ISETP.NE.AND P1, PT, R128, RZ, PT ;  /* 0x000000ff8000720c */ /* 0x000fe60003f25270 */
[----:B------:R-:W2:Y:S10]  /*aae0*/  @P2 LDG.E.128 R16, desc[UR6][R24.64] ;  /* 0x0000000618102981 */ /* 0x000eb4000c1e1d00 */
[C---:B------:R-:W-:Y:S04]  /*aaf0*/  @P1 LEA R2, P0, R79.reuse, R102, 0x1 ;  /* 0x000000664f021211 */ /* 0x040fe800078008ff */
[----:B------:R-:W-:Y:S02]  /*ab00*/  @P1 LEA.HI.X R3, R79, R103, R78, 0x1, P0 ;  /* 0x000000674f031211 */ /* 0x000fe400000f0c4e */
[C---:B------:R-:W-:Y:S04]  /*ab10*/  @P1 LEA R28, P0, R82.reuse, R96, 0x1 ;  /* 0x00000060521c1211 */ /* 0x040fe800078008ff */
[----:B------:R-:W-:Y:S01]  /*ab20*/  @P1 LEA.HI.X R29, R82, R95, R83, 0x1, P0 ;  /* 0x0000005f521d1211 */ /* 0x000fe200000f0c53 */
[----:B--2---:R1:W-:Y:S04]  /*ab30*/  @P2 STG.E.128 desc[UR6][R14.64], R16 ;  /* 0x000000100e002986 */ /* 0x0043e8000c101d06 */
[----:B------:R-:W2:Y:S04]  /*ab40*/  @P1 LDG.E.128 R4, desc[UR6][R2.64] ;  /* 0x0000000602041981 */ /* 0x000ea8000c1e1d00 */
[----:B--2---:R1:W-:Y:S02]  /*ab50*/  @P1 STG.E.128 desc[UR6][R28.64], R4 ;  /* 0x000000041c001986 */ /* 0x0043e4000c101d06 */
.L_x_908:
[----:B------:R-:W-:Y:S05]  /*ab60*/  BSYNC B0 ;  /* 0x0000000000007941 */ /* 0x000fea0003800000 */
.L_x_907:
[----:B------:R-:W-:Y:S01]  /*ab70*/  ISETP.NE.AND P0, PT, R174, RZ, PT ;  /* 0x000000ffae00720c */ /* 0x000fe20003f05270 */
[----:B------:R-:W-:Y:S01]  /*ab80*/  UMOV UR4, URZ ;  /* 0x0000003f00047c82 */ /* 0x000fe20008000000 */
[----:B------:R-:W-:Y:S11]  /*ab90*/  BSSY B0, `(.L_x_854) ;  /* 0x000001c000007945 */ /* 0x000ff60003800000 */
[----:B------:R-:W-:Y:S05]  /*aba0*/  @!P0 BRA `(.L_x_909) ;  /* 0x0000000000688947 */ /* 0x000fea0003800000 */
[----:B------:R-:W-:Y:S02]  /*abb0*/  ISETP.NE.AND P0, PT, R131, RZ, PT ;  /* 0x000000ff8300720c */ /* 0x000fe40003f05270 */
[----:B------:R-:W-:Y:S11]  /*abc0*/  ISETP.NE.AND P1, PT, R130, RZ, PT ;  /* 0x000000ff8200720c */ /* 0x000ff60003f25270 */
[----:B-1--4-:R-:W2:Y:S01]  /*abd0*/  @P0 LDC.64 R2, c[0x0][0x338] ;  /* 0x0000ce00ff020b82 */ /* 0x012ea20000000a00 */
[----:B------:R-:W-:Y:S01]  /*abe0*/  @P0 IMAD.MOV.U32 R97, RZ, RZ, R95 ;  /* 0x000000ffff610224 */ /* 0x000fe200078e005f */
[----:B---3--:R-:W-:Y:S02]  /*abf0*/  @P1 LEA R24, P2, R85, R102, 0x1 ;  /* 0x0000006655181211 */ /* 0x008fe400078408ff */
[----:B------:R-:W-:Y:S02]  /*ac00*/  @P1 LEA R26, P3, R87, R96, 0x1 ;  /* 0x00000060571a1211 */ /* 0x000fe400078608ff */
[----:B------:R-:W-:Y:S02]  /*ac10*/  @P1 LEA.HI.X R25, R85, R103, R84, 0x1, P2 ;  /* 0x0000006755191211 */ /* 0x000fe400010f0c54 */
[----:B------:R-:W-:Y:S01]  /*ac20*/  @P1 LEA.HI.X R27, R87, R95, R86, 0x1, P3 ;  /* 0x0000005f571b1211 */ /* 0x000fe200018f0c56 */
[----:B--2---:R-:W-:Y:S04]  /*ac30*/  @P0 IMAD.WIDE.U32 R4, R2, 0xc0, R102 ;  /* 0x000000c002040825 */ /* 0x004fe800078e0066 */
[----:B------:R-:W-:Y:S04]  /*ac40*/  @P0 IMAD R3, R3, 0xc0, RZ ;  /* 0x000000c003030824 */ /* 0x000fe800078e02ff */
[----:B------:R-:W-:Y:S02]  /*ac50*/  @P0 IMAD.IADD R5, R5, 0x1, R3 ;  /* 0x0000000105050824 */ /* 0x000fe400078e0203 */
[----:B------:R-:W1:Y:S04]  /*ac60*/  @P0 LDC.64 R2, c[0x0][0x248] ;  /* 0x00009200ff020b82 */ /* 0x000e680000000a00 */
[----:B------:R-:W2:Y:S01]  /*ac70*/  @P0 LDG.E.128 R4, desc[UR6][R4.64] ;  /* 0x0000000604040981 */ /* 0x000ea2000c1e1d00 */
[----:B-1----:R-:W-:Y:S04]  /*ac80*/  @P0 IMAD.WIDE.U32 R14, R2, 0xc0, R96 ;  /* 0x000000c0020e0825 */ /* 0x002fe800078e0060 */
[----:B------:R-:W-:Y:S04]  /*ac90*/  @P0 IMAD R3, R3, 0xc0, RZ ;  /* 0x000000c003030824 */ /* 0x000fe800078e02ff */
[----:B------:R-:W-:Y:S05]  /*aca0*/  @P0 IMAD.IADD R15, R15, 0x1, R3 ;  /* 0x000000010f0f0824 */ /* 0x000fea00078e0203 */
[----:B--2---:R1:W-:Y:S01]  /*acb0*/  @P0 STG.E.128 desc[UR6][R14.64], R4 ;  /* 0x000000040e000986 */ /* 0x0043e2000c101d06 */
[----:B------:R-:W-:Y:S04]  /*acc0*/  ISETP.NE.AND P0, PT, R128, RZ, PT ;  /* 0x000000ff8000720c */ /* 0x000fe80003f05270 */
[----:B------:R-:W2:Y:S09]  /*acd0*/  @P1 LDG.E.128 R20, desc[UR6][R24.64] ;  /* 0x0000000618141981 */ /* 0x000eb2000c1e1d00 */
[C---:B------:R-:W-:Y:S04]  /*ace0*/  @P0 LEA R2, P2, R89.reuse, R102, 0x1 ;  /* 0x0000006659020211 */ /* 0x040fe800078408ff */
[----:B------:R-:W-:Y:S01]  /*acf0*/  @P0 LEA.HI.X R3, R89, R103, R88, 0x1, P2 ;  /* 0x0000006759030211 */ /* 0x000fe200010f0c58 */
[----:B--2---:R1:W-:Y:S01]  /*ad00*/  @P1 STG.E.128 desc[UR6][R26.64], R20 ;  /* 0x000000141a001986 */ /* 0x0043e2000c101d06 */
[C---:B------:R-:W-:Y:S04]  /*ad10*/  @P0 LEA R28, P1, R91.reuse, R96, 0x1 ;  /* 0x000000605b1c0211 */ /* 0x040fe800078208ff */
[----:B------:R-:W2:Y:S01]  /*ad20*/  @P0 LDG.E.128 R16, desc[UR6][R2.64] ;  /* 0x0000000602100981 */ /* 0x000ea2000c1e1d00 */
[----:B------:R-:W-:Y:S05]  /*ad30*/  @P0 LEA.HI.X R29, R91, R95, R90, 0x1, P1 ;  /* 0x0000005f5b1d0211 */ /* 0x000fea00008f0c5a */
[----:B--2---:R1:W-:Y:S03]  /*ad40*/  @P0 STG.E.128 desc[UR6][R28.64], R16 ;  /* 0x000000101c000986 */ /* 0x0043e6000c101d06 */
.L_x_909:
[----:B------:R-:W-:Y:S05]  /*ad50*/  BSYNC B0 ;  /* 0x0000000000007941 */ /* 0x000fea0003800000 */
.L_x_854:
[----:B------:R-:W-:Y:S01]  /*ad60*/  ISETP.NE.AND P1, PT, R157, RZ, PT ;  /* 0x000000ff9d00720c */ /* 0x000fe20003f25270 */
[----:B------:R-:W1:Y:S02]  /*ad70*/  LDC R0, c[0x0][0x338] ;  /* 0x0000ce00ff007b82 */ /* 0x000e640000000800 */
[----:B-1--4-:R-:W-:Y:S05]  /*ad80*/  IMAD.U32 R3, R0, -0x80, RZ ;  /* 0xffffff8000037824 */ /* 0x012fea00078e00ff */
[C---:B------:R-:W-:Y:S04]  /*ad90*/  LEA R102, P0, R3.reuse, R102, 0x1 ;  /* 0x0000006603667211 */ /* 0x040fe800078008ff */
[----:B------:R-:W-:Y:S01]  /*ada0*/  LEA.HI.X.SX32 R103, R3, R103, 0x1, P0 ;  /* 0x0000006703677211 */ /* 0x000fe200000f0eff */
[----:B------:R-:W-:Y:S08]  /*adb0*/  @!P1 BRA `(.L_x_910) ;  /* 0x0000000400309947 */ /* 0x000ff00003800000 */
[----:B------:R-:W-:Y:S04]  /*adc0*/  IADD3 R3, R9, -0x1, RZ ;  /* 0xffffffff09037810 */ /* 0x000fe80007ffe0ff */
[----:B------:R-:W-:Y:S11]  /*add0*/  ISETP.GT.AND P0, PT, R3, R60, PT ;  /* 0x0000003c0300720c */ /* 0x000ff60003f04270 */
[----:B------:R-:W-:Y:S02]  /*ade0*/  @!UPT UIADD3 URZ, URZ, URZ, URZ ;  /* 0x0000003f3f3ff290 */ /* 0x000fe4000fffe03f */
[----:B------:R-:W-:Y:S05]  /*adf0*/  @!P0 BRA `(.L_x_911) ;  /* 0x0000000400448947 */ /* 0x000fea0003800000 */
[----:B--23--:R-:W-:Y:S01]  /*ae00*/  IMAD.MOV.U32 R18, RZ, RZ, RZ ;  /* 0x000000ffff127224 */ /* 0x00cfe200078e00ff */
[----:B------:R-:W1:Y:S01]  /*ae10*/  LDC R2, c[0x0][0x380] ;  /* 0x0000e000ff027b82 */ /* 0x000e620000000800 */
[----:B------:R-:W-:Y:S02]  /*ae20*/  IADD3 R11, R11, -0x100, RZ ;  /* 0xffffff000b0b7810 */ /* 0x000fe40007ffe0ff */
[----:B------:R-:W-:Y:S02]  /*ae30*/  IABS R15, R10 ;  /* 0x0000000a000f7213 */ /* 0x000fe40000000000 */
[-C--:B------:R-:W-:Y:S02]  /*ae40*/  IADD3 R0, -R10, R11.reuse, RZ ;  /* 0x0000000b0a007210 */ /* 0x080fe40007ffe1ff */
[-C--:B-1----:R-:W-:Y:S02]  /*ae50*/  IABS R5, R2.reuse ;  /* 0x0000000200057213 */ /* 0x082fe40000000000 */
[----:B------:R-:W-:Y:S02]  /*ae60*/  LOP3.LUT R3, RZ, R2, RZ, 0x33, !PT ;  /* 0x00000002ff037212 */ /* 0x000fe400078e33ff */
[----:B------:R-:W1:Y:S10]  /*ae70*/  I2F.RP R16, R5 ;  /* 0x0000000500107306 */ /* 0x000e740000209400 */
[----:B-1----:R-:W1:Y:S02]  /*ae80*/  MUFU.RCP R7, R16 ;  /* 0x0000001000077308 */ /* 0x002e640000001000 */
[----:B-1----:R-:W-:Y:S01]  /*ae90*/  VIADD R14, R7, 0xffffffe ;  /* 0x0ffffffe070e7836 */ /* 0x002fe20000000000 */
[----:B------:R-:W-:Y:S07]  /*aea0*/  IABS R7, R11 ;  /* 0x0000000b00077213 */ /* 0x000fee0000000000 */
[----:B------:R-:W1:Y:S02]  /*aeb0*/  F2I.FTZ.U32.TRUNC.NTZ R19, R14 ;  /* 0x0000000e00137305 */ /* 0x000e64000021f000 */
[--C-:B-1----:R-:W-:Y:S04]  /*aec0*/  IMAD.MOV R8, RZ, RZ, -R19.reuse ;  /* 0x000000ffff087224 */ /* 0x102fe800078e0a13 */
[----:B------:R-:W-:Y:S04]  /*aed0*/  IMAD R8, R8, R5, RZ ;  /* 0x0000000508087224 */ /* 0x000fe800078e02ff */
[----:B------:R-:W-:Y:S06]  /*aee0*/  IMAD.HI.U32 R8, R19, R8, R18 ;  /* 0x0000000813087227 */ /* 0x000fec00078e0012 */
[C---:B------:R-:W-:Y:S04]  /*aef0*/  IMAD.HI.U32 R6, R8.reuse, R15, RZ ;  /* 0x0000000f08067227 */ /* 0x040fe800078e00ff */
[----:B------:R-:W-:Y:S01]  /*af00*/  IMAD.HI.U32 R4, R8, R7, RZ ;  /* 0x0000000708047227 */ /* 0x000fe200078e00ff */
[----:B------:R-:W-:Y:S03]  /*af10*/  IADD3 R14, -R6, RZ, RZ ;  /* 0x000000ff060e7210 */ /* 0x000fe60007ffe1ff */
[----:B------:R-:W-:Y:S02]  /*af20*/  IMAD.MOV R8, RZ, RZ, -R4 ;  /* 0x000000ffff087224 */ /* 0x000fe400078e0a04 */
[C---:B------:R-:W-:Y:S02]  /*af30*/  IMAD R15, R5.reuse, R14, R15 ;  /* 0x0000000e050f7224 */ /* 0x040fe400078e020f */
[C---:B------:R-:W-:Y:S03]  /*af40*/  IMAD R7, R5.reuse, R8, R7 ;  /* 0x0000000805077224 */ /* 0x040fe600078e0207 */
[C---:B------:R-:W-:Y:S02]  /*af50*/  ISETP.GT.U32.AND P1, PT, R5.reuse, R15, PT ;  /* 0x0000000f0500720c */ /* 0x040fe40003f24070 */
[----:B------:R-:W-:Y:S11]  /*af60*/  ISETP.GT.U32.AND P0, PT, R5, R7, PT ;  /* 0x000000070500720c */ /* 0x000ff60003f04070 */
[--C-:B------:R-:W-:Y:S02]  /*af70*/  @!P1 IMAD.IADD R15, R15, 0x1, -R5.reuse ;  /* 0x000000010f0f9824 */ /* 0x100fe400078e0a05 */
[----:B------:R-:W-:Y:S01]  /*af80*/  @!P0 IADD3 R4, R4, 0x1, RZ ;  /* 0x0000000104048810 */ /* 0x000fe20007ffe0ff */
[----:B------:R-:W-:Y:S01]  /*af90*/  @!P0 IMAD.IADD R7, R7, 0x1, -R5 ;  /* 0x0000000107078824 */ /* 0x000fe200078e0a05 */
[----:B------:R-:W-:Y:S01]  /*afa0*/  ISETP.NE.AND P0, PT, R2, RZ, PT ;  /* 0x000000ff0200720c */ /* 0x000fe20003f05270 */
[----:B------:R-:W-:Y:S01]  /*afb0*/  @!P1 VIADD R6, R6, 0x1 ;  /* 0x0000000106069836 */ /* 0x000fe20000000000 */
[-C--:B------:R-:W-:Y:S02]  /*afc0*/  ISETP.GE.U32.AND P4, PT, R15, R5.reuse, PT ;  /* 0x000000050f00720c */ /* 0x080fe40003f86070 */
[----:B------:R-:W-:Y:S02]  /*afd0*/  ISETP.GE.U32.AND P3, PT, R7, R5, PT ;  /* 0x000000050700720c */ /* 0x000fe40003f66070 */
[-C--:B------:R-:W-:Y:S02]  /*afe0*/  LOP3.LUT R5, R11, R2.reuse, RZ, 0x3c, !PT ;  /* 0x000000020b057212 */ /* 0x080fe400078e3cff */
[----:B------:R-:W-:Y:S02]  /*aff0*/  LOP3.LUT R7, R10, R2, RZ, 0x3c, !PT ;  /* 0x000000020a077212 */ /* 0x000fe400078e3cff */
[----:B------:R-:W-:Y:S02]  /*b000*/  ISETP.GE.AND P2, PT, R5, RZ, PT ;  /* 0x000000ff0500720c */ /* 0x000fe40003f46270 */
[----:B------:R-:W-:Y:S03]  /*b010*/  ISETP.GE.AND P1, PT, R7, RZ, PT ;  /* 0x000000ff0700720c */ /* 0x000fe60003f26270 */
[----:B------:R-:W-:Y:S02]  /*b020*/  @P4 VIADD R6, R6, 0x1 ;  /* 0x0000000106064836 */ /* 0x000fe40000000000 */
[----:B------:R-:W-:Y:S06]  /*b030*/  @P3 IADD3 R4, R4, 0x1, RZ ;  /* 0x0000000104043810 */ /* 0x000fec0007ffe0ff */
[----:B------:R-:W-:Y:S02]  /*b040*/  @!P2 IADD3 R4, -R4, RZ, RZ ;  /* 0x000000ff0404a210 */ /* 0x000fe40007ffe1ff */
[----:B------:R-:W-:Y:S02]  /*b050*/  @!P1 IMAD.MOV R6, RZ, RZ, -R6 ;  /* 0x000000ffff069224 */ /* 0x000fe400078e0a06 */
[C---:B------:R-:W-:Y:S03]  /*b060*/  SEL R4, R3.reuse, R4, !P0 ;  /* 0x0000000403047207 */ /* 0x040fe60004000000 */
[----:B------:R-:W-:Y:S02]  /*b070*/  SEL R3, R3, R6, !P0 ;  /* 0x0000000603037207 */ /* 0x000fe40004000000 */
[CC--:B------:R-:W-:Y:S02]  /*b080*/  LEA R22, P1, R4.reuse, R158.reuse, 0x2 ;  /* 0x0000009e04167211 */ /* 0x0c0fe400078210ff */
[C---:B------:R-:W-:Y:S02]  /*b090*/  LEA R18, P0, R3.reuse, R158, 0x2 ;  /* 0x0000009e03127211 */ /* 0x040fe400078010ff */
[-C--:B------:R-:W-:Y:S02]  /*b0a0*/  LEA.HI.X.SX32 R23, R4, R159.reuse, 0x2, P1 ;  /* 0x0000009f04177211 */ /* 0x080fe400008f16ff */
[C---:B------:R-:W-:Y:S01]  /*b0b0*/  LEA.HI.X.SX32 R19, R3.reuse, R159, 0x2, P0 ;  /* 0x0000009f03137211 */ /* 0x040fe200000f16ff */
[----:B------:R-:W-:Y:S02]  /*b0c0*/  IMAD.IADD R3, R3, 0x1, -R4 ;  /* 0x0000000103037824 */ /* 0x000fe400078e0a04 */
[----:B------:R-:W2:Y:S02]  /*b0d0*/  LDG.E R5, desc[UR6][R22.64] ;  /* 0x0000000616057981 */ /* 0x000ea4000c1e1900 */
[----:B------:R-:W-:Y:S02]  /*b0e0*/  IMAD R0, R3, R2, R0 ;  /* 0x0000000203007224 */ /* 0x000fe400078e0200 */
[----:B------:R-:W2:Y:S02]  /*b0f0*/  LDG.E R8, desc[UR6][R18.64] ;  /* 0x0000000612087981 */ /* 0x000ea4000c1e1900 */
[----:B------:R-:W-:Y:S01]  /*b100*/  IMAD.WIDE.U32 R20, R0, UR16, RZ ;  /* 0x0000001000147c25 */ /* 0x000fe2000f8e00ff */
[----:B--2---:R-:W-:Y:S02]  /*b110*/  IADD3 R16, -R8, R5, RZ ;  /* 0x0000000508107210 */ /* 0x004fe40007ffe1ff */
[----:B------:R-:W-:Y:S02]  /*b120*/  SHF.R.S32.HI R8, RZ, 0x1f, R0 ;  /* 0x0000001fff087819 */ /* 0x000fe40000011400 */
[----:B------:R-:W-:Y:S01]  /*b130*/  SHF.R.S32.HI R14, RZ, 0x1f, R16 ;  /* 0x0000001fff0e7819 */ /* 0x000fe20000011410 */
[----:B------:R-:W-:Y:S04]  /*b140*/  IMAD.WIDE.U32 R18, R16, UR12, RZ ;  /* 0x0000000c10127c25 */ /* 0x000fe8000f8e00ff */
[----:B------:R-:W-:Y:S02]  /*b150*/  IMAD R5, R14, UR12, RZ ;  /* 0x0000000c0e057c24 */ /* 0x000fe4000f8e02ff */
[----:B------:R-:W-:Y:S02]  /*b160*/  IMAD R7, R8, UR16, RZ ;  /* 0x0000001008077c24 */ /* 0x000fe4000f8e02ff */
[----:B------:R-:W-:Y:S02]  /*b170*/  IMAD R5, R16, UR13, R5 ;  /* 0x0000000d10057c24 */ /* 0x000fe4000f8e0205 */
[----:B------:R-:W-:Y:S03]  /*b180*/  IMAD R7, R0, UR17, R7 ;  /* 0x0000001100077c24 */ /* 0x000fe6000f8e0207 */
[----:B------:R-:W-:Y:S01]  /*b190*/  IADD3 R19, R19, R5, RZ ;  /* 0x0000000513137210 */ /* 0x000fe20007ffe0ff */
[----:B------:R-:W-:Y:S02]  /*b1a0*/  IMAD.IADD R21, R21, 0x1, R7 ;  /* 0x0000000115157824 */ /* 0x000fe400078e0207 */
[----:B------:R-:W-:Y:S02]  /*b1b0*/  IMAD R5, R14, UR14, RZ ;  /* 0x0000000e0e057c24 */ /* 0x000fe4000f8e02ff */
[----:B------:R-:W-:Y:S02]  /*b1c0*/  IMAD R7, R8, UR10, RZ ;  /* 0x0000000a08077c24 */ /* 0x000fe4000f8e02ff */
[----:B------:R-:W-:Y:S04]  /*b1d0*/  IMAD.WIDE.U32 R20, R16, UR14, R20 ;  /* 0x0000000e10147c25 */ /* 0x000fe8000f8e0014 */
[----:B------:R-:W-:Y:S01]  /*b1e0*/  IMAD.WIDE.U32 R18, R0, UR10, R18 ;  /* 0x0000000a00127c25 */ /* 0x000fe2000f8e0012 */
[----:B------:R-:W-:Y:S03]  /*b1f0*/  LEA R98, P1, R20, R98, 0x1 ;  /* 0x0000006214627211 */ /* 0x000fe600078208ff */
[----:B------:R-:W-:Y:S01]  /*b200*/  IMAD R5, R16, UR15, R5 ;  /* 0x0000000f10057c24 */ /* 0x000fe2000f8e0205 */
[----:B------:R-:W-:Y:S01]  /*b210*/  LEA R96, P0, R18, R96, 0x1 ;  /* 0x0000006012607211 */ /* 0x000fe200078008ff */
[----:B------:R-:W-:Y:S02]  /*b220*/  IMAD R7, R0, UR11, R7 ;  /* 0x0000000b00077c24 */ /* 0x000fe4000f8e0207 */
[----:B------:R-:W-:Y:S03]  /*b230*/  IMAD.IADD R8, R21, 0x1, R5 ;  /* 0x0000000115087824 */ /* 0x000fe600078e0205 */
[----:B------:R-:W-:Y:S02]  /*b240*/  IADD3 R14, R19, R7, RZ ;  /* 0x00000007130e7210 */ /* 0x000fe40007ffe0ff */
[----:B------:R-:W-:Y:S02]  /*b250*/  LEA.HI.X R99, R20, R99, R8, 0x1, P1 ;  /* 0x0000006314637211 */ /* 0x000fe400008f0c08 */
[----:B------:R-:W-:Y:S01]  /*b260*/  LEA.HI.X R95, R18, R95, R14, 0x1, P0 ;  /* 0x0000005f125f7211 */ /* 0x000fe200000f0c0e */
[----:B------:R-:W-:Y:S06]  /*b270*/  BRA `(.L_x_911) ;  /* 0x0000000000247947 */ /* 0x000fec0003800000 */
.L_x_910:
[----:B------:R-:W1:Y:S01]  /*b280*/  LDC R2, c[0x0][0x250] ;  /* 0x00009400ff027b82 */ /* 0x000e620000000800 */
[----:B------:R-:W-:Y:S07]  /*b290*/  IMAD.MOV.U32 R97, RZ, RZ, R95 ;  /* 0x000000ffff617224 */ /* 0x000fee00078e005f */
[----:B------:R-:W2:Y:S02]  /*b2a0*/  LDC R0, c[0x0][0x248] ;  /* 0x00009200ff007b82 */ /* 0x000ea40000000800 */
[----:B--23--:R-:W-:Y:S02]  /*b2b0*/  IMAD.U32 R5, R0, -0x80, RZ ;  /* 0xffffff8000057824 */ /* 0x00cfe400078e00ff */
[----:B-1----:R-:W-:Y:S03]  /*b2c0*/  IMAD.U32 R3, R2, -0x80, RZ ;  /* 0xffffff8002037824 */ /* 0x002fe600078e00ff */
[----:B------:R-:W-:Y:S02]  /*b2d0*/  LEA R96, P0, R5, R96, 0x1 ;  /* 0x0000006005607211 */ /* 0x000fe400078008ff */
[----:B------:R-:W-:Y:S02]  /*b2e0*/  LEA R98, P1, R3, R98, 0x1 ;  /* 0x0000006203627211 */ /* 0x000fe400078208ff */
[----:B------:R-:W-:Y:S02]  /*b2f0*/  LEA.HI.X.SX32 R95, R5, R97, 0x1, P0 ;  /* 0x00000061055f7211 */ /* 0x000fe400000f0eff */
[----:B------:R-:W-:Y:S09]  /*b300*/  LEA.HI.X.SX32 R99, R3, R99, 0x1, P1 ;  /* 0x0000006303637211 */ /* 0x000ff200008f0eff */
.L_x_911:
[----:B------:R-:W-:Y:S04]  /*b310*/  IADD3 R9, R9, -0x1, RZ ;  /* 0xffffffff09097810 */ /* 0x000fe80007ffe0ff */
[----:B------:R-:W-:Y:S11]  /*b320*/  ISETP.GT.AND P0, PT, R9, R60, PT ;  /* 0x0000003c0900720c */ /* 0x000ff60003f04270 */
[----:B------:R-:W-:Y:S02]  /*b330*/  @!UPT UIADD3 URZ, URZ, URZ, URZ ;  /* 0x0000003f3f3ff290 */ /* 0x000fe4000fffe03f */
[----:B------:R-:W-:Y:S05]  /*b340*/  @P0 BRA `(.L_x_912) ;  /* 0xffffff7000f00947 */ /* 0x000fea000383ffff */
.L_x_819:
[----:B------:R-:W1:Y:S01]  /*b350*/  S2UR UR4, SR_CgaCtaId ;  /* 0x00000000000479c3 */ /* 0x000e620000008800 */
[----:B------:R-:W-:Y:S01]  /*b360*/  ULDC UR5, c[0x0][0x2e0] ;  /* 0x0000b80000057ab9 */ /* 0x000fe20000000800 */
[----:B------:R-:W-:-:S06]  /*b370*/  UMOV UR10, 0x400 ;  /* 0x00000400000a7882 */ /* 0x000fcc0000000000 */
[----:B------:R-:W-:Y:S01]  /*b380*/  BAR.SYNC.DEFER_BLOCKING 0x0 ;  /* 0x0000000000007b1d */ /* 0x000fe20000010000 */
[----:B------:R-:W-:-:S07]  /*b390*/  ISETP.NE.AND P0, PT, RZ, UR5, PT ;  /* 0x00000005ff007c0c */ /* 0x000fce000bf05270 */
[----:B------:R-:W2:Y:S01]  /*b3a0*/  LDC.64 R2, c[0x0][0x240] ;  /* 0x00009000ff027b82 */ /* 0x000ea20000000a00 */
[----:B------:R-:W-:Y:S01]  /*b3b0*/  BSSY B3, `(.L_x_913) ;  /* 0x00003fc000037945 */ /* 0x000fe20003800000 */
[----:B-1----:R-:W-:-:S06]  /*b3c0*/  ULEA UR4, UR4, UR10, 0x18 ;  /* 0x0000000a04047291 */ /* 0x002fcc000f8ec03f */
[----:B------:R-:W-:Y:S02]  /*b3d0*/  LEA R166, R143, UR4, 0x1 ;  /* 0x000000048fa67c11 */ /* 0x000fe4000f8e08ff */
[C---:B--23--:R-:W-:Y:S01]  /*b3e0*/  SHF.L.U64.HI R7, R2.reuse, 0x5, R3 ;  /* 0x0000000502077819 */ /* 0x04cfe20000010203 */
[----:B------:R-:W-:Y:S01]  /*b3f0*/  IMAD.SHL.U32 R9, R2, 0x20, RZ ;  /* 0x0000002002097824 */ /* 0x000fe200078e00ff */
[----:B------:R-:W-:Y:S06]  /*b400*/  @!P0 BRA `(.L_x_914) ;  /* 0x0000003800c88947 */ /* 0x000fec0003800000 */
[----:B------:R-:W-:Y:S01]  /*b410*/  ISETP.NE.U32.AND P0, PT, RZ, UR8, PT ;  /* 0x00000008ff007c0c */ /* 0x000fe2000bf05070 */
[----:B------:R-:W-:Y:S01]  /*b420*/  IMAD.MOV.U32 R0, RZ, RZ, RZ ;  /* 0x000000ffff007224 */ /* 0x000fe200078e00ff */
[----:B------:R-:W-:Y:S02]  /*b430*/  ULDC.64 UR10, c[0x0][0x210] ;  /* 0x00008400000a7ab9 */ /* 0x000fe40000000a00 */
[----:B------:R-:W-:-:S13]  /*b440*/  ISETP.NE.AND.EX P0, PT, RZ, UR9, PT, P0 ;  /* 0x00000009ff007c0c */ /* 0x000fda000bf05300 */
[----:B------:R-:W2:Y:S01]  /*b450*/  @P0 LDG.E R0, desc[UR6][R172.64] ;  /* 0x00000006ac000981 */ /* 0x000ea2000c1e1900 */
[----:B------:R-:W-:Y:S01]  /*b460*/  IADD3 R9, P0, R9, R148, RZ ;  /* 0x0000009409097210 */ /* 0x000fe20007f1e0ff */
[----:B------:R-:W-:Y:S01]  /*b470*/  ULDC.U8 UR8, c[0x0][0x3c3] ;  /* 0x0000f0c000087ab9 */ /* 0x000fe20000000000 */
[----:B------:R-:W-:Y:S01]  /*b480*/  IMAD.IADD R24, R154, 0x1, -R147 ;  /* 0x000000019a187824 */ /* 0x000fe200078e0a93 */
[----:B------:R-:W-:Y:S02]  /*b490*/  ISETP.NE.AND P4, PT, RZ, UR8, PT ;  /* 0x00000008ff007c0c */ /* 0x000fe4000bf85270 */
[----:B------:R-:W-:Y:S02]  /*b4a0*/  LEA R26, P1, R148, UR10, 0x1 ;  /* 0x0000000a941a7c11 */ /* 0x000fe4000f8208ff */
[----:B------:R-:W-:Y:S02]  /*b4b0*/  ISETP.GE.AND P2, PT, R170, R24, PT ;  /* 0x00000018aa00720c */ /* 0x000fe40003f46270 */
[----:B------:R-:W-:-:S02]  /*b4c0*/  LEA.HI.X R27, R148, UR11, R62, 0x1, P1 ;  /* 0x0000000b941b7c11 */ /* 0x000fc400088f0c3e */
[----:B--2---:R-:W-:Y:S01]  /*b4d0*/  IADD3 R4, R0, R61, R147 ;  /* 0x0000003d00047210 */ /* 0x004fe20007ffe093 */
[----:B------:R-:W-:Y:S01]  /*b4e0*/  IMAD.X R0, R7, 0x1, R62, P0 ;  /* 0x0000000107007824 */ /* 0x000fe200000e063e */
[----:B------:R-:W-:-:S03]  /*b4f0*/  LEA R22, P0, R9, UR10, 0x1 ;  /* 0x0000000a09167c11 */ /* 0x000fc6000f8008ff */
[----:B------:R-:W-:Y:S01]  /*b500*/  IMAD R5, R133, R4, RZ ;  /* 0x0000000485057224 */ /* 0x000fe200078e02ff */
[----:B------:R-:W-:-:S04]  /*b510*/  LEA.HI.X R23, R9, UR11, R0, 0x1, P0 ;  /* 0x0000000b09177c11 */ /* 0x000fc800080f0c00 */
[-C--:B------:R-:W-:Y:S02]  /*b520*/  IADD3 R134, P0, R134, R5.reuse, RZ ;  /* 0x0000000586867210 */ /* 0x080fe40007f1e0ff */
[----:B------:R-:W-:Y:S02]  /*b530*/  SHF.R.S32.HI R20, RZ, 0x1f, R5 ;  /* 0x0000001fff147819 */ /* 0x000fe40000011405 */
[----:B------:R-:W-:-:S03]  /*b540*/  IADD3 R0, P3, R132, R5, RZ ;  /* 0x0000000584007210 */ /* 0x000fc60007f7e0ff */
[--C-:B------:R-:W-:Y:S01]  /*b550*/  IMAD.X R120, R120, 0x1, R20.reuse, P0 ;  /* 0x0000000178787824 */ /* 0x100fe200000e0614 */
[----:B------:R-:W-:Y:S01]  /*b560*/  ISETP.GT.AND P0, PT, R54, -0x4, !P2 ;  /* 0xfffffffc3600780c */ /* 0x000fe20005704270 */
[----:B------:R-:W-:Y:S01]  /*b570*/  IMAD.X R20, R115, 0x1, R20, P3 ;  /* 0x0000000173147824 */ /* 0x000fe200018e0614 */
[----:B------:R-:W-:Y:S11]  /*b580*/  @!P4 BRA `(.L_x_915) ;  /* 0x000000140030c947 */ /* 0x000ff60003800000 */
[----:B------:R-:W-:Y:S04]  /*b590*/  BSSY B2, `(.L_x_916) ;  /* 0x00000a4000027945 */ /* 0x000fe80003800000 */
[----:B------:R-:W-:Y:S05]  /*b5a0*/  @!P0 BRA `(.L_x_917) ;  /* 0x0000000800888947 */ /* 0x000fea0003800000 */
[----:B------:R-:W-:Y:S01]  /*b5b0*/  ULDC UR8, c[0x0][0x2d0] ;  /* 0x0000b40000087ab9 */ /* 0x000fe20000000800 */
[----:B------:R-:W-:Y:S01]  /*b5c0*/  IMAD.SHL.U32 R12, R134, 0x2, RZ ;  /* 0x00000002860c7824 */ /* 0x000fe200078e00ff */
[----:B------:R-:W-:Y:S01]  /*b5d0*/  ISETP.GE.AND P0, PT, R118, UR8, PT ;  /* 0x0000000876007c0c */ /* 0x000fe2000bf06270 */
[----:B------:R-:W-:Y:S01]  /*b5e0*/  ULDC.64 UR10, c[0x0][0x358] ;  /* 0x0000d600000a7ab9 */ /* 0x000fe20000000a00 */
[----:B------:R-:W-:Y:S01]  /*b5f0*/  ULDC.64 UR8, c[0x0][0x360] ;  /* 0x0000d80000087ab9 */ /* 0x000fe20000000a00 */
[----:B------:R-:W-:Y:S01]  /*b600*/  SHF.L.U64.HI R0, R134, 0x1, R120 ;  /* 0x0000000186007819 */ /* 0x000fe20000010278 */
[----:B------:R-:W-:Y:S01]  /*b610*/  BSSY B1, `(.L_x_918) ;  /* 0x0000038000017945 */ /* 0x000fe20003800000 */
[C---:B------:R-:W-:Y:S02]  /*b620*/  IADD3 R6, P2, R12.reuse, UR10, RZ ;  /* 0x0000000a0c067c10 */ /* 0x040fe4000ff5e0ff */
[----:B------:R-:W-:Y:S02]  /*b630*/  IADD3 R12, P1, R12, UR8, RZ ;  /* 0x000000080c0c7c10 */ /* 0x000fe4000ff3e0ff */
[----:B------:R-:W-:-:S02]  /*b640*/  IADD3.X R7, R0, UR11, RZ, P2, !PT ;  /* 0x0000000b00077c10 */ /* 0x000fc400097fe4ff */
[----:B-----5:R-:W-:Y:S02]  /*b650*/  IADD3.X R13, R0, UR9, RZ, P1, !PT ;  /* 0x00000009000d7c10 */ /* 0x020fe40008ffe4ff */
[----:B------:R1:W-:Y:S04]  /*b660*/  @P0 STS [R166], RZ ;  /* 0x000000ffa6000388 */ /* 0x0003e80000000800 */
[----:B------:R1:W-:Y:S04]  /*b670*/  @P0 STS [R166+0x4], RZ ;  /* 0x000004ffa6000388 */ /* 0x0003e80000000800 */
[----:B------:R1:W-:Y:S01]  /*b680*/  @P0 STS.64 [R166+0x8], RZ ;  /* 0x000008ffa6000388 */ /* 0x0003e20000000a00 */
[----:B------:R-:W-:Y:S05]  /*b690*/  @P0 BRA `(.L_x_919) ;  /* 0x0000000000bc0947 */ /* 0x000fea0003800000 */
[----:B------:R2:W5:Y:S01]  /*b6a0*/  LDG.E.128 R8, desc[UR6][R26.64] ;  /* 0x000000061a087981 */ /* 0x000562000c1e1d00 */
[----:B------:R-:W-:Y:S01]  /*b6b0*/  ISETP.GE.AND P0, PT, R118, UR5, PT ;  /* 0x0000000576007c0c */ /* 0x000fe2000bf06270 */
[----:B------:R-:W-:-:S12]  /*b6c0*/  BSSY B0, `(.L_x_920) ;  /* 0x000002b000007945 */ /* 0x000fd80003800000 */
[----:B------:R-:W-:Y:S05]  /*b6d0*/  @P0 BRA `(.L_x_921) ;  /* 0x0000000000a40947 */ /* 0x000fea0003800000 */
[----:B------:R-:W3:Y:S04]  /*b6e0*/  LDG.E.64 R2, desc[UR6][R12.64] ;  /* 0x000000060c027981 */ /* 0x000ee8000c1e1b00 */
[----:B------:R-:W4:Y:S01]  /*b6f0*/  LDG.E.64 R4, desc[UR6][R6.64] ;  /* 0x0000000606047981 */ /* 0x000f22000c1e1b00 */
[----:B-----5:R-:W-:Y:S01]  /*b700*/  MOV R18, R10 ;  /* 0x0000000a00127202 */ /* 0x020fe20000000f00 */
[----:B------:R-:W-:Y:S02]  /*b710*/  HADD2.F32 R19, -RZ, R9.H1_H1 ;  /* 0x30000009ff137230 */ /* 0x000fe40000004100 */
[----:B------:R-:W-:Y:S02]  /*b720*/  HADD2.F32 R17, -RZ, R11.H1_H1 ;  /* 0x3000000bff117230 */ /* 0x000fe40000004100 */
[----:B------:R-:W-:-:S02]  /*b730*/  HADD2.F32 R20, -RZ, R9.H0_H0 ;  /* 0x20000009ff147230 */ /* 0x000fc40000004100 */
[----:B------:R-:W-:Y:S02]  /*b740*/  HADD2.F32 R16, -RZ, R11.H0_H0 ;  /* 0x2000000bff107230 */ /* 0x000fe40000004100 */
[----:B---3--:R-:W-:Y:S02]  /*b750*/  HADD2.F32 R10, -RZ, R2.H1_H1 ;  /* 0x30000002ff0a7230 */ /* 0x008fe40000004100 */
[----:B------:R-:W-:Y:S02]  /*b760*/  HADD2.F32 R0, -RZ, R3.H1_H1 ;  /* 0x30000003ff007230 */ /* 0x000fe40000004100 */
[----:B----4-:R-:W-:Y:S02]  /*b770*/  HADD2.F32 R15, -RZ, R4.H1_H1 ;  /* 0x30000004ff0f7230 */ /* 0x010fe40000004100 */
[----:B------:R-:W-:Y:S01]  /*b780*/  FMUL.FTZ R11, R19, R10 ;  /* 0x0000000a130b7220 */ /* 0x000fe20000410000 */
[----:B------:R-:W-:Y:S02]  /*b790*/  HADD2.F32 R14, -RZ, R5.H1_H1 ;  /* 0x30000005ff0e7230 */ /* 0x000fe40000004100 */
[----:B------:R-:W-:Y:S01]  /*b7a0*/  FMUL.FTZ R9, R17, R0 ;  /* 0x0000000011097220 */ /* 0x000fe20000410000 */
[----:B------:R-:W-:Y:S01]  /*b7b0*/  FMUL.FTZ R10, R20, R10 ;  /* 0x0000000a140a7220 */ /* 0x000fe20000410000 */
[----:B------:R-:W-:Y:S01]  /*b7c0*/  FMUL.FTZ R0, R16, R0 ;  /* 0x0000000010007220 */ /* 0x000fe20000410000 */
[----:B------:R-:W-:Y:S01]  /*b7d0*/  FFMA.FTZ R11, R20, R15, -R11 ;  /* 0x0000000f140b7223 */ /* 0x000fe2000001080b */
[----:B------:R-:W-:-:S02]  /*b7e0*/  HADD2.F32 R3, -RZ, R3.H0_H0 ;  /* 0x20000003ff037230 */ /* 0x000fc40000004100 */
[----:B------:R-:W-:Y:S01]  /*b7f0*/  FFMA.FTZ R10, R19, R15, R10 ;  /* 0x0000000f130a7223 */ /* 0x000fe2000001000a */
[-C--:B------:R-:W-:Y:S01]  /*b800*/  FFMA.FTZ R0, R17, R14.reuse, R0 ;  /* 0x0000000e11007223 */ /* 0x080fe20000010000 */
[--C-:B------:R-:W-:Y:S02]  /*b810*/  HADD2.F32 R15, -RZ, R8.reuse.H0_H0 ;  /* 0x20000008ff0f7230 */ /* 0x100fe40000004100 */
[----:B------:R-:W-:Y:S01]  /*b820*/  FFMA.FTZ R9, R16, R14, -R9 ;  /* 0x0000000e10097223 */ /* 0x000fe20000010809 */
[----:B------:R-:W-:Y:S01]  /*b830*/  HADD2.F32 R17, -RZ, R8.H1_H1 ;  /* 0x30000008ff117230 */ /* 0x000fe20000004100 */
[----:B------:R-:W-:Y:S01]  /*b840*/  F2FP.F16.F32.PACK_AB R10, R10, R11 ;  /* 0x0000000b0a0a723e */ /* 0x000fe200000000ff */
[--C-:B------:R-:W-:Y:S02]  /*b850*/  HADD2.F32 R8, -RZ, R18.reuse.H0_H0 ;  /* 0x20000012ff087230 */ /* 0x100fe40000004100 */
[----:B------:R-:W-:Y:S01]  /*b860*/  HADD2.F32 R18, -RZ, R18.H1_H1 ;  /* 0x30000012ff127230 */ /* 0x000fe20000004100 */
[----:B------:R-:W-:Y:S01]  /*b870*/  F2FP.F16.F32.PACK_AB R11, R0, R9 ;  /* 0x00000009000b723e */ /* 0x000fe200000000ff */
[----:B------:R-:W-:Y:S01]  /*b880*/  HADD2.F32 R2, -RZ, R2.H0_H0 ;  /* 0x20000002ff027230 */ /* 0x000fe20000004100 */
[----:B------:R-:W-:Y:S01]  /*b890*/  MOV R9, R10 ;  /* 0x0000000a00097202 */ /* 0x000fe20000000f00 */
[----:B------:R-:W-:-:S02]  /*b8a0*/  HADD2.F32 R5, -RZ, R5.H0_H0 ;  /* 0x20000005ff057230 */ /* 0x000fc40000004100 */
[-C--:B------:R-:W-:Y:S01]  /*b8b0*/  FMUL.FTZ R19, R18, R3.reuse ;  /* 0x0000000312137220 */ /* 0x080fe20000410000 */
[C---:B------:R-:W-:Y:S01]  /*b8c0*/  FMUL.FTZ R3, R8.reuse, R3 ;  /* 0x0000000308037220 */ /* 0x040fe20000410000 */
[----:B------:R-:W-:Y:S02]  /*b8d0*/  HADD2.F32 R4, -RZ, R4.H0_H0 ;  /* 0x20000004ff047230 */ /* 0x000fe40000004100 */
[-C--:B------:R-:W-:Y:S01]  /*b8e0*/  FMUL.FTZ R14, R17, R2.reuse ;  /* 0x00000002110e7220 */ /* 0x080fe20000410000 */
[C---:B------:R-:W-:Y:S01]  /*b8f0*/  FMUL.FTZ R2, R15.reuse, R2 ;  /* 0x000000020f027220 */ /* 0x040fe20000410000 */
[-C--:B------:R-:W-:Y:S01]  /*b900*/  FFMA.FTZ R19, R8, R5.reuse, -R19 ;  /* 0x0000000508137223 */ /* 0x080fe20000010813 */
[----:B------:R-:W-:Y:S01]  /*b910*/  FFMA.FTZ R18, R18, R5, R3 ;  /* 0x0000000512127223 */ /* 0x000fe20000010003 */
[-C--:B------:R-:W-:Y:S01]  /*b920*/  FFMA.FTZ R14, R15, R4.reuse, -R14 ;  /* 0x000000040f0e7223 */ /* 0x080fe2000001080e */
[----:B------:R-:W-:-:S03]  /*b930*/  FFMA.FTZ R17, R17, R4, R2 ;  /* 0x0000000411117223 */ /* 0x000fc60000010002 */
[----:B------:R-:W-:Y:S02]  /*b940*/  F2FP.F16.F32.PACK_AB R18, R18, R19 ;  /* 0x000000131212723e */ /* 0x000fe400000000ff */
[----:B------:R-:W-:Y:S02]  /*b950*/  F2FP.F16.F32.PACK_AB R8, R17, R14 ;  /* 0x0000000e1108723e */ /* 0x000fe400000000ff */
[----:B------:R-:W-:Y:S02]  /*b960*/  MOV R10, R18 ;  /* 0x00000012000a7202 */ /* 0x000fe40000000f00 */
.L_x_921:
[----:B------:R-:W-:Y:S05]  /*b970*/  BSYNC B0 ;  /* 0x0000000000007941 */ /* 0x000fea0003800000 */
.L_x_920:
[----:B-----5:R3:W-:Y:S02]  /*b980*/  STS.128 [R166], R8 ;  /* 0x00000008a6007388 */ /* 0x0207e40000000c00 */
.L_x_919:
[----:B------:R-:W-:Y:S05]  /*b990*/  BSYNC B1 ;  /* 0x0000000000017941 */ /* 0x000fea0003800000 */
.L_x_918:
[----:B------:R4:W-:Y:S01]  /*b9a0*/  @P5 STS.128 [R166+0x1000], RZ ;  /* 0x001000ffa6005388 */ /* 0x0009e20000000c00 */
[----:B------:R-:W-:Y:S04]  /*b9b0*/  BSSY B1, `(.L_x_922) ;  /* 0x0000031000017945 */ /* 0x000fe80003800000 */
[----:B------:R-:W-:Y:S05]  /*b9c0*/  @P5 BRA `(.L_x_923) ;  /* 0x0000000000bc5947 */ /* 0x000fea0003800000 */
[----:B---3--:R3:W5:Y:S01]  /*b9d0*/  LDG.E.128 R8, desc[UR6][R26.64+0x40] ;  /* 0x000040061a087981 */ /* 0x008762000c1e1d00 */
[----:B------:R-:W-:Y:S01]  /*b9e0*/  ISETP.GE.AND P0, PT, R117, UR5, PT ;  /* 0x0000000575007c0c */ /* 0x000fe2000bf06270 */
[----:B------:R-:W-:-:S12]  /*b9f0*/  BSSY B0, `(.L_x_924) ;  /* 0x000002b000007945 */ /* 0x000fd80003800000 */
[----:B------:R-:W-:Y:S05]  /*ba00*/  @P0 BRA `(.L_x_925) ;  /* 0x0000000000a40947 */ /* 0x000fea0003800000 */
[----:B------:R-:W2:Y:S04]  /*ba10*/  LDG.E.64 R2, desc[UR6][R12.64+0x20] ;  /* 0x000020060c027981 */ /* 0x000ea8000c1e1b00 */
[----:B------:R-:W4:Y:S01]  /*ba20*/  LDG.E.64 R4, desc[UR6][R6.64+0x20] ;  /* 0x0000200606047981 */ /* 0x000f22000c1e1b00 */
[----:B-----5:R-:W-:Y:S01]  /*ba30*/  MOV R18, R10 ;  /* 0x0000000a00127202 */ /* 0x020fe20000000f00 */
[----:B------:R-:W-:Y:S02]  /*ba40*/  HADD2.F32 R19, -RZ, R9.H1_H1 ;  /* 0x30000009ff137230 */ /* 0x000fe40000004100 */
[----:B------:R-:W-:Y:S02]  /*ba50*/  HADD2.F32 R17, -RZ, R11.H1_H1 ;  /* 0x3000000bff117230 */ /* 0x000fe40000004100 */
[----:B------:R-:W-:-:S02]  /*ba60*/  HADD2.F32 R20, -RZ, R9.H0_H0 ;  /* 0x20000009ff147230 */ /* 0x000fc40000004100 */
[----:B------:R-:W-:Y:S02]  /*ba70*/  HADD2.F32 R16, -RZ, R11.H0_H0 ;  /* 0x2000000bff107230 */ /* 0x000fe40000004100 */
[----:B--2---:R-:W-:Y:S02]  /*ba80*/  HADD2.F32 R10, -RZ, R2.H1_H1 ;  /* 0x30000002ff0a7230 */ /* 0x004fe40000004100 */
        /* <DEDUP_REMOVED lines=33> */
.L_x_925:
[----:B------:R-:W-:Y:S05]  /*bca0*/  BSYNC B0 ;  /* 0x0000000000007941 */ /* 0x000fea0003800000 */
.L_x_924:
[----:B-----5:R1:W-:Y:S02]  /*bcb0*/  STS.128 [R166+0x1000], R8 ;  /* 0x00100008a6007388 */ /* 0x0203e40000000c00 */
.L_x_923:
[----:B------:R-:W-:Y:S05]  /*bcc0*/  BSYNC B1 ;  /* 0x0000000000017941 */ /* 0x000fea0003800000 */
.L_x_922:
[----:B------:R-:W-:-:S13]  /*bcd0*/  ISETP.NE.AND P0, PT, R156, RZ, PT ;  /* 0x000000ff9c00720c */ /* 0x000fda0003f05270 */
[----:B------:R1:W-:Y:S01]  /*bce0*/  @P0 STS.128 [R166+0x2000], RZ ;  /* 0x002000ffa6000388 */ /* 0x0003e20000000c00 */
[----:B------:R-:W-:Y:S05]  /*bcf0*/  @P0 BRA `(.L_x_917) ;  /* 0x0000000000b40947 */ /* 0x000fea0003800000 */
[----:B-1-3--:R1:W5:Y:S01]  /*bd00*/  LDG.E.128 R8, desc[UR6][R26.64+0x80] ;  /* 0x000080061a087981 */ /* 0x00a362000c1e1d00 */
[----:B------:R-:W-:Y:S01]  /*bd10*/  ISETP.GE.AND P0, PT, R116, UR5, PT ;  /* 0x0000000574007c0c */ /* 0x000fe2000bf06270 */
[----:B------:R-:W-:-:S12]  /*bd20*/  BSSY B0, `(.L_x_926) ;  /* 0x0000029000007945 */ /* 0x000fd80003800000 */
[----:B------:R-:W-:Y:S05]  /*bd30*/  @P0 BRA `(.L_x_927) ;  /* 0x00000000009c0947 */ /* 0x000fea0003800000 */
[----:B------:R3:W2:Y:S04]  /*bd40*/  LDG.E.64 R2, desc[UR6][R12.64+0x40] ;  /* 0x000040060c027981 */ /* 0x0006a8000c1e1b00 */
[----:B------:R-:W4:Y:S01]  /*bd50*/  LDG.E.64 R4, desc[UR6][R6.64+0x40] ;  /* 0x0000400606047981 */ /* 0x000f22000c1e1b00 */
[--C-:B-----5:R-:W-:Y:S01]  /*bd60*/  HADD2.F32 R15, -RZ, R11.reuse.H1_H1 ;  /* 0x3000000bff0f7230 */ /* 0x120fe20000004100 */
[----:B------:R-:W-:Y:S01]  /*bd70*/  MOV R14, R10 ;  /* 0x0000000a000e7202 */ /* 0x000fe20000000f00 */
[----:B------:R-:W-:Y:S02]  /*bd80*/  HADD2.F32 R17, -RZ, R11.H0_H0 ;  /* 0x2000000bff117230 */ /* 0x000fe40000004100 */
[--C-:B------:R-:W-:Y:S02]  /*bd90*/  HADD2.F32 R16, -RZ, R9.reuse.H1_H1 ;  /* 0x30000009ff107230 */ /* 0x100fe40000004100 */
[----:B------:R-:W-:-:S02]  /*bda0*/  HADD2.F32 R18, -RZ, R9.H0_H0 ;  /* 0x20000009ff127230 */ /* 0x000fc40000004100 */
[----:B---3--:R-:W-:Y:S02]  /*bdb0*/  HADD2.F32 R13, -RZ, R8.H1_H1 ;  /* 0x30000008ff0d7230 */ /* 0x008fe40000004100 */
[----:B--2---:R-:W-:Y:S02]  /*bdc0*/  HADD2.F32 R0, -RZ, R3.H1_H1 ;  /* 0x30000003ff007230 */ /* 0x004fe40000004100 */
[----:B------:R-:W-:Y:S02]  /*bdd0*/  HADD2.F32 R19, -RZ, R2.H1_H1 ;  /* 0x30000002ff137230 */ /* 0x000fe40000004100 */
[----:B----4-:R-:W-:Y:S02]  /*bde0*/  HADD2.F32 R11, -RZ, R5.H1_H1 ;  /* 0x30000005ff0b7230 */ /* 0x010fe40000004100 */
[-C--:B------:R-:W-:Y:S01]  /*bdf0*/  FMUL.FTZ R6, R15, R0.reuse ;  /* 0x000000000f067220 */ /* 0x080fe20000410000 */
[----:B------:R-:W-:Y:S02]  /*be00*/  HADD2.F32 R10, -RZ, R4.H1_H1 ;  /* 0x30000004ff0a7230 */ /* 0x000fe40000004100 */
[C---:B------:R-:W-:Y:S01]  /*be10*/  FMUL.FTZ R0, R17.reuse, R0 ;  /* 0x0000000011007220 */ /* 0x040fe20000410000 */
[-C--:B------:R-:W-:Y:S01]  /*be20*/  FMUL.FTZ R9, R16, R19.reuse ;  /* 0x0000001310097220 */ /* 0x080fe20000410000 */
[C---:B------:R-:W-:Y:S01]  /*be30*/  FMUL.FTZ R7, R18.reuse, R19 ;  /* 0x0000001312077220 */ /* 0x040fe20000410000 */
[-C--:B------:R-:W-:Y:S01]  /*be40*/  FFMA.FTZ R6, R17, R11.reuse, -R6 ;  /* 0x0000000b11067223 */ /* 0x080fe20000010806 */
[----:B------:R-:W-:Y:S01]  /*be50*/  FFMA.FTZ R11, R15, R11, R0 ;  /* 0x0000000b0f0b7223 */ /* 0x000fe20000010000 */
[----:B------:R-:W-:Y:S01]  /*be60*/  FFMA.FTZ R9, R18, R10, -R9 ;  /* 0x0000000a12097223 */ /* 0x000fe20000010809 */
[----:B------:R-:W-:-:S02]  /*be70*/  HADD2.F32 R0, -RZ, R14.H0_H0 ;  /* 0x2000000eff007230 */ /* 0x000fc40000004100 */
[----:B------:R-:W-:Y:S01]  /*be80*/  FFMA.FTZ R10, R16, R10, R7 ;  /* 0x0000000a100a7223 */ /* 0x000fe20000010007 */
[----:B------:R-:W-:Y:S01]  /*be90*/  HADD2.F32 R2, -RZ, R2.H0_H0 ;  /* 0x20000002ff027230 */ /* 0x000fe20000004100 */
[----:B------:R-:W-:Y:S01]  /*bea0*/  F2FP.F16.F32.PACK_AB R11, R11, R6 ;  /* 0x000000060b0b723e */ /* 0x000fe200000000ff */
[----:B------:R-:W-:Y:S02]  /*beb0*/  HADD2.F32 R3, -RZ, R3.H0_H0 ;  /* 0x20000003ff037230 */ /* 0x000fe40000004100 */
[----:B------:R-:W-:Y:S01]  /*bec0*/  HADD2.F32 R14, -RZ, R14.H1_H1 ;  /* 0x3000000eff0e7230 */ /* 0x000fe20000004100 */
[----:B------:R-:W-:Y:S01]  /*bed0*/  F2FP.F16.F32.PACK_AB R9, R10, R9 ;  /* 0x000000090a09723e */ /* 0x000fe200000000ff */
[----:B------:R-:W-:Y:S02]  /*bee0*/  HADD2.F32 R7, -RZ, R8.H0_H0 ;  /* 0x20000008ff077230 */ /* 0x000fe40000004100 */
[----:B------:R-:W-:Y:S01]  /*bef0*/  FMUL.FTZ R8, R13, R2 ;  /* 0x000000020d087220 */ /* 0x000fe20000410000 */
[----:B------:R-:W-:-:S02]  /*bf00*/  HADD2.F32 R4, -RZ, R4.H0_H0 ;  /* 0x20000004ff047230 */ /* 0x000fc40000004100 */
[-C--:B------:R-:W-:Y:S01]  /*bf10*/  FMUL.FTZ R15, R14, R3.reuse ;  /* 0x000000030e0f7220 */ /* 0x080fe20000410000 */
[----:B------:R-:W-:Y:S02]  /*bf20*/  HADD2.F32 R5, -RZ, R5.H0_H0 ;  /* 0x20000005ff057230 */ /* 0x000fe40000004100 */
[C---:B------:R-:W-:Y:S01]  /*bf30*/  FMUL.FTZ R2, R7.reuse, R2 ;  /* 0x0000000207027220 */ /* 0x040fe20000410000 */
[C---:B------:R-:W-:Y:S01]  /*bf40*/  FMUL.FTZ R3, R0.reuse, R3 ;  /* 0x0000000300037220 */ /* 0x040fe20000410000 */
[-C--:B------:R-:W-:Y:S02]  /*bf50*/  FFMA.FTZ R8, R7, R4.reuse, -R8 ;  /* 0x0000000407087223 */ /* 0x080fe40000010808 */
[----:B------:R-:W-:Y:S01]  /*bf60*/  FFMA.FTZ R13, R13, R4, R2 ;  /* 0x000000040d0d7223 */ /* 0x000fe20000010002 */
[-C--:B------:R-:W-:Y:S01]  /*bf70*/  FFMA.FTZ R15, R0, R5.reuse, -R15 ;  /* 0x00000005000f7223 */ /* 0x080fe2000001080f */
[----:B------:R-:W-:-:S03]  /*bf80*/  FFMA.FTZ R14, R14, R5, R3 ;  /* 0x000000050e0e7223 */ /* 0x000fc60000010003 */
[----:B------:R-:W-:Y:S02]  /*bf90*/  F2FP.F16.F32.PACK_AB R8, R13, R8 ;  /* 0x000000080d08723e */ /* 0x000fe400000000ff */
[----:B------:R-:W-:Y:S02]  /*bfa0*/  F2FP.F16.F32.PACK_AB R10, R14, R15 ;  /* 0x0000000f0e0a723e */ /* 0x000fe400000000ff */
.L_x_927:
[----:B------:R-:W-:Y:S05]  /*bfb0*/  BSYNC B0 ;  /* 0x0000000000007941 */ /* 0x000fea0003800000 */
.L_x_926:
[----:B-----5:R3:W-:Y:S02]  /*bfc0*/  STS.128 [R166+0x2000], R8 ;  /* 0x00200008a6007388 */ /* 0x0207e40000000c00 */
.L_x_917:
[----:B------:R-:W-:Y:S05]  /*bfd0*/  BSYNC B2 ;  /* 0x0000000000027941 */ /* 0x000fea0003800000 */
.L_x_916:
[----:B------:R-:W-:-:S05]  /*bfe0*/  VIADD R21, R170, 0x20 ;  /* 0x00000020aa157836 */ /* 0x000fca0000000000 */
[----:B------:R-:W-:-:S04]  /*bff0*/  ISETP.GE.AND P0, PT, R21, R24, PT ;  /* 0x000000181500720c */ /* 0x000fc80003f06270 */
[----:B------:R-:W-:-:S13]  /*c000*/  ISETP.LT.OR P0, PT, R54, -0x83, P0 ;  /* 0xffffff7d3600780c */ /* 0x000fda0000701670 */
[----:B------:R-:W-:Y:S05]  /*c010*/  @P0 BRA `(.L_x_928) ;  /* 0x0000003000d40947 */ /* 0x000fea0003800000 */
[----:B------:R-:W-:Y:S01]  /*c020*/  ULDC UR8, c[0x0][0x2d0] ;  /* 0x0000b40000087ab9 */ /* 0x000fe20000000800 */
[C---:B------:R-:W-:Y:S01]  /*c030*/  IADD3 R0, P1, R135.reuse, R134, RZ ;  /* 0x0000008687007210 */ /* 0x040fe20007f3e0ff */
[----:B------:R-:W-:Y:S01]  /*c040*/  ULDC.64 UR10, c[0x0][0x358] ;  /* 0x0000d600000a7ab9 */ /* 0x000fe20000000a00 */
[----:B------:R-:W-:Y:S01]  /*c050*/  ISETP.GE.AND P0, PT, R118, UR8, PT ;  /* 0x0000000876007c0c */ /* 0x000fe2000bf06270 */
[----:B------:R-:W-:Y:S01]  /*c060*/  ULDC.64 UR8, c[0x0][0x360] ;  /* 0x0000d80000087ab9 */ /* 0x000fe20000000a00 */
[----:B------:R-:W-:Y:S01]  /*c070*/  LEA.HI.X.SX32 R135, R135, R120, 0x1, P1 ;  /* 0x0000007887877211 */ /* 0x000fe200008f0eff */
[C---:B------:R-:W-:Y:S01]  /*c080*/  IMAD.SHL.U32 R12, R0.reuse, 0x2, RZ ;  /* 0x00000002000c7824 */ /* 0x040fe200078e00ff */
[----:B------:R-:W-:Y:S02]  /*c090*/  BSSY B1, `(.L_x_929) ;  /* 0x0000037000017945 */ /* 0x000fe40003800000 */
[----:B------:R-:W-:Y:S02]  /*c0a0*/  SHF.L.U64.HI R0, R0, 0x1, R135 ;  /* 0x0000000100007819 */ /* 0x000fe40000010287 */
[----:B------:R-:W-:-:S02]  /*c0b0*/  IADD3 R6, P2, R12, UR10, RZ ;  /* 0x0000000a0c067c10 */ /* 0x000fc4000ff5e0ff */
[----:B------:R-:W-:Y:S02]  /*c0c0*/  IADD3 R12, P1, R12, UR8, RZ ;  /* 0x000000080c0c7c10 */ /* 0x000fe4000ff3e0ff */
[C---:B------:R-:W-:Y:S01]  /*c0d0*/  IADD3.X R7, R0.reuse, UR11, RZ, P2, !PT ;  /* 0x0000000b00077c10 */ /* 0x040fe200097fe4ff */
[----:B------:R1:W-:Y:S01]  /*c0e0*/  @P0 STS.128 [R166+0x800], RZ ;  /* 0x000800ffa6000388 */ /* 0x0003e20000000c00 */
[----:B-----5:R-:W-:Y:S01]  /*c0f0*/  IADD3.X R13, R0, UR9, RZ, P1, !PT ;  /* 0x00000009000d7c10 */ /* 0x020fe20008ffe4ff */
[----:B------:R-:W-:Y:S08]  /*c100*/  @P0 BRA `(.L_x_930) ;  /* 0x0000000000bc0947 */ /* 0x000ff00003800000 */
[----:B-1-3--:R1:W5:Y:S01]  /*c110*/  LDG.E.128 R8, desc[UR6][R22.64] ;  /* 0x0000000616087981 */ /* 0x00a362000c1e1d00 */
[----:B------:R-:W-:Y:S01]  /*c120*/  ISETP.GE.AND P0, PT, R118, UR5, PT ;  /* 0x0000000576007c0c */ /* 0x000fe2000bf06270 */
[----:B------:R-:W-:-:S12]  /*c130*/  BSSY B0, `(.L_x_931) ;  /* 0x000002b000007945 */ /* 0x000fd80003800000 */
[----:B------:R-:W-:Y:S05]  /*c140*/  @P0 BRA `(.L_x_932) ;  /* 0x0000000000a40947 */ /* 0x000fea0003800000 */
[----:B------:R-:W3:Y:S04]  /*c150*/  LDG.E.64 R2, desc[UR6][R12.64] ;  /* 0x000000060c027981 */ /* 0x000ee8000c1e1b00 */
[----:B------:R-:W2:Y:S01]  /*c160*/  LDG.E.64 R4, desc[UR6][R6.64] ;  /* 0x0000000606047981 */ /* 0x000ea2000c1e1b00 */
[----:B-----5:R-:W-:Y:S01]  /*c170*/  MOV R18, R10 ;  /* 0x0000000a00127202 */ /* 0x020fe20000000f00 */
[----:B------:R-:W-:Y:S02]  /*c180*/  HADD2.F32 R19, -RZ, R9.H1_H1 ;  /* 0x30000009ff137230 */ /* 0x000fe40000004100 */
[----:B------:R-:W-:Y:S02]  /*c190*/  HADD2.F32 R17, -RZ, R11.H1_H1 ;  /* 0x3000000bff117230 */ /* 0x000fe40000004100 */
[----:B------:R-:W-:-:S02]  /*c1a0*/  HADD2.F32 R20, -RZ, R9.H0_H0 ;  /* 0x20000009ff147230 */ /* 0x000fc40000004100 */
[----:B------:R-:W-:Y:S02]  /*c1b0*/  HADD2.F32 R16, -RZ, R11.H0_H0 ;  /* 0x2000000bff107230 */ /* 0x000fe40000004100 */
[----:B---3--:R-:W-:Y:S02]  /*c1c0*/  HADD2.F32 R10, -RZ, R2.H1_H1 ;  /* 0x30000002ff0a7230 */ /* 0x008fe40000004100 */
[----:B------:R-:W-:Y:S02]  /*c1d0*/  HADD2.F32 R0, -RZ, R3.H1_H1 ;  /* 0x30000003ff007230 */ /* 0x000fe40000004100 */
[----:B--2---:R-:W-:Y:S02]  /*c1e0*/  HADD2.F32 R15, -RZ, R4.H1_H1 ;  /* 0x30000004ff0f7230 */ /* 0x004fe40000004100 */
        /* <DEDUP_REMOVED lines=31> */
.L_x_932:
[----:B------:R-:W-:Y:S05]  /*c3e0*/  BSYNC B0 ;  /* 0x0000000000007941 */ /* 0x000fea0003800000 */
.L_x_931:
[----:B-----5:R3:W-:Y:S02]  /*c3f0*/  STS.128 [R166+0x800], R8 ;  /* 0x00080008a6007388 */ /* 0x0207e40000000c00 */
.L_x_930:
[----:B------:R-:W-:Y:S05]  /*c400*/  BSYNC B1 ;  /* 0x0000000000017941 */ /* 0x000fea0003800000 */
.L_x_929:
[----:B------:R1:W-:Y:S01]  /*c410*/  @P5 STS.128 [R166+0x1800], RZ ;  /* 0x001800ffa6005388 */ /* 0x0003e20000000c00 */
[----:B------:R-:W-:Y:S04]  /*c420*/  BSSY B1, `(.L_x_933) ;  /* 0x0000031000017945 */ /* 0x000fe80003800000 */
[----:B------:R-:W-:Y:S05]  /*c430*/  @P5 BRA `(.L_x_934) ;  /* 0x0000000000bc5947 */ /* 0x000fea0003800000 */
        /* <DEDUP_REMOVED lines=45> */
.L_x_936:
[----:B------:R-:W-:Y:S05]  /*c710*/  BSYNC B0 ;  /* 0x0000000000007941 */ /* 0x000fea0003800000 */
.L_x_935:
[----:B-----5:R3:W-:Y:S02]  /*c720*/  STS.128 [R166+0x1800], R8 ;  /* 0x00180008a6007388 */ /* 0x0207e40000000c00 */
.L_x_934:
[----:B------:R-:W-:Y:S05]  /*c730*/  BSYNC B1 ;  /* 0x0000000000017941 */ /* 0x000fea0003800000 */
.L_x_933:
        /* <DEDUP_REMOVED lines=46> */
.L_x_938:
[----:B------:R-:W-:Y:S05]  /*ca20*/  BSYNC B0 ;  /* 0x0000000000007941 */ /* 0x000fea0003800000 */
.L_x_937:
[----:B-----5:R3:W-:Y:S01]  /*ca30*/  STS.128 [R166+0x2800], R8 ;  /* 0x00280008a6007388 */ /* 0x0207e20000000c00 */
[----:B------:R-:W-:Y:S05]  /*ca40*/  BRA `(.L_x_928) ;  /* 0x0000002800487947 */ /* 0x000fea0003800000 */
.L_x_915:
[----:B------:R-:W-:Y:S04]  /*ca50*/  BSSY B2, `(.L_x_939) ;  /* 0x0000121000027945 */ /* 0x000fe80003800000 */
[----:B------:R-:W-:Y:S05]  /*ca60*/  @!P0 BRA `(.L_x_940) ;  /* 0x00000010007c8947 */ /* 0x000fea0003800000 */
[----:B------:R-:W-:Y:S01]  /*ca70*/  ULDC UR8, c[0x0][0x2d0] ;  /* 0x0000b40000087ab9 */ /* 0x000fe20000000800 */
[----:B------:R-:W-:Y:S01]  /*ca80*/  BSSY B1, `(.L_x_941) ;  /* 0x0000061000017945 */ /* 0x000fe20003800000 */
[----:B------:R-:W-:-:S13]  /*ca90*/  ISETP.GE.AND P0, PT, R118, UR8, PT ;  /* 0x0000000876007c0c */ /* 0x000fda000bf06270 */
        /* <DEDUP_REMOVED lines=8> */
[-C--:B------:R-:W-:Y:S01]  /*cb20*/  ISETP.GE.AND P0, PT, R118, R133.reuse, PT ;  /* 0x000000857600720c */ /* 0x080fe20003f06270 */
[----:B------:R-:W-:Y:S01]  /*cb30*/  ULDC.64 UR8, c[0x0][0x360] ;  /* 0x0000d80000087ab9 */ /* 0x000fe20000000a00 */
[----:B------:R-:W-:Y:S02]  /*cb40*/  MOV R7, RZ ;  /* 0x000000ff00077202 */ /* 0x000fe40000000f00 */
[----:B------:R-:W-:-:S09]  /*cb50*/  MOV R9, R133 ;  /* 0x0000008500097202 */ /* 0x000fd20000000f00 */
[----:B------:R-:W-:-:S04]  /*cb60*/  @P0 SHF.R.S32.HI R4, RZ, 0x1, R136 ;  /* 0x00000001ff040819 */ /* 0x000fc80000011488 */
[C---:B------:R-:W-:Y:S02]  /*cb70*/  @P0 IADD3 R7, -R4.reuse, RZ, RZ ;  /* 0x000000ff04070210 */ /* 0x040fe40007ffe1ff */
[----:B------:R-:W-:Y:S02]  /*cb80*/  @P0 IADD3 R9, -R4, RZ, RZ ;  /* 0x000000ff04090210 */ /* 0x000fe40007ffe1ff */
[----:B------:R-:W-:-:S03]  /*cb90*/  IADD3 R5, P1, R7, R0, RZ ;  /* 0x0000000007057210 */ /* 0x000fc60007f3e0ff */
[----:B-----5:R-:W-:Y:S01]  /*cba0*/  IMAD.WIDE R12, R9, 0x2, R26 ;  /* 0x00000002090c7825 */ /* 0x020fe200078e021a */
[----:B------:R-:W-:Y:S02]  /*cbb0*/  LEA.HI.X.SX32 R4, R7, R20, 0x1, P1 ;  /* 0x0000001407047211 */ /* 0x000fe400008f0eff */
[C---:B------:R-:W-:Y:S02]  /*cbc0*/  LEA R6, P1, R5.reuse, UR8, 0x1 ;  /* 0x0000000805067c11 */ /* 0x040fe4000f8208ff */
[----:B------:R-:W-:Y:S01]  /*cbd0*/  @P0 SHF.R.S32.HI R8, RZ, 0x1, R136 ;  /* 0x00000001ff080819 */ /* 0x000fe20000011488 */
[----:B------:R-:W3:Y:S01]  /*cbe0*/  LDG.E.128 R12, desc[UR6][R12.64] ;  /* 0x000000060c0c7981 */ /* 0x000ee2000c1e1d00 */
[----:B------:R-:W-:Y:S01]  /*cbf0*/  LEA.HI.X R7, R5, UR9, R4, 0x1, P1 ;  /* 0x0000000905077c11 */ /* 0x000fe200088f0c04 */
[----:B------:R-:W-:Y:S01]  /*cc00*/  ULDC.64 UR8, c[0x0][0x358] ;  /* 0x0000d60000087ab9 */ /* 0x000fe20000000a00 */
[----:B------:R-:W-:Y:S02]  /*cc10*/  MOV R9, RZ ;  /* 0x000000ff00097202 */ /* 0x000fe40000000f00 */
[----:B------:R-:W-:-:S02]  /*cc20*/  @P0 IADD3 R9, -R8, RZ, RZ ;  /* 0x000000ff08090210 */ /* 0x000fc40007ffe1ff */
[----:B------:R-:W4:Y:S02]  /*cc30*/  LDG.E.128 R4, desc[UR6][R6.64] ;  /* 0x0000000606047981 */ /* 0x000f24000c1e1d00 */
[----:B------:R-:W-:-:S04]  /*cc40*/  IADD3 R8, P1, R9, R0, RZ ;  /* 0x0000000009087210 */ /* 0x000fc80007f3e0ff */
[----:B------:R-:W-:Y:S02]  /*cc50*/  LEA.HI.X.SX32 R9, R9, R20, 0x1, P1 ;  /* 0x0000001409097211 */ /* 0x000fe400008f0eff */
[----:B------:R-:W-:-:S04]  /*cc60*/  LEA R10, P1, R8, UR8, 0x1 ;  /* 0x00000008080a7c11 */ /* 0x000fc8000f8208ff */
[----:B------:R-:W-:-:S06]  /*cc70*/  LEA.HI.X R11, R8, UR9, R9, 0x1, P1 ;  /* 0x00000009080b7c11 */ /* 0x000fcc00088f0c09 */
[----:B------:R-:W2:Y:S01]  /*cc80*/  LDG.E.128 R8, desc[UR6][R10.64] ;  /* 0x000000060a087981 */ /* 0x000ea2000c1e1d00 */
[----:B---3--:R-:W-:Y:S01]  /*cc90*/  MOV R21, R15 ;  /* 0x0000000f00157202 */ /* 0x008fe20000000f00 */
[--C-:B----4-:R-:W-:Y:S02]  /*cca0*/  HADD2.F32 R15, -RZ, R5.reuse.H0_H0 ;  /* 0x20000005ff0f7230 */ /* 0x110fe40000004100 */
[----:B------:R-:W-:Y:S02]  /*ccb0*/  HADD2.F32 R25, -RZ, R5.H1_H1 ;  /* 0x30000005ff197230 */ /* 0x000fe40000004100 */
[--C-:B------:R-:W-:Y:S02]  /*ccc0*/  HADD2.F32 R5, -RZ, R7.reuse.H0_H0 ;  /* 0x20000007ff057230 */ /* 0x100fe40000004100 */
[----:B------:R-:W-:Y:S02]  /*ccd0*/  HADD2.F32 R7, -RZ, R7.H1_H1 ;  /* 0x30000007ff077230 */ /* 0x000fe40000004100 */
[----:B------:R-:W-:-:S02]  /*cce0*/  HADD2.F32 R28, -RZ, R4.H0_H0 ;  /* 0x20000004ff1c7230 */ /* 0x000fc40000004100 */
[----:B------:R-:W-:Y:S01]  /*ccf0*/  @!P0 FADD.FTZ R5, -R5, -RZ ;  /* 0x800000ff05058221 */ /* 0x000fe20000010100 */
[----:B------:R-:W-:Y:S02]  /*cd00*/  HADD2.F32 R29, -RZ, R4.H1_H1 ;  /* 0x30000004ff1d7230 */ /* 0x000fe40000004100 */
[----:B------:R-:W-:Y:S01]  /*cd10*/  @!P0 FADD.FTZ R7, -R7, -RZ ;  /* 0x800000ff07078221 */ /* 0x000fe20000010100 */
[--C-:B------:R-:W-:Y:S02]  /*cd20*/  HADD2.F32 R32, -RZ, R21.reuse.H0_H0 ;  /* 0x20000015ff207230 */ /* 0x100fe40000004100 */
[----:B------:R-:W-:Y:S02]  /*cd30*/  HADD2.F32 R36, -RZ, R21.H1_H1 ;  /* 0x30000015ff247230 */ /* 0x000fe40000004100 */
[--C-:B------:R-:W-:Y:S02]  /*cd40*/  HADD2.F32 R4, -RZ, R6.reuse.H0_H0 ;  /* 0x20000006ff047230 */ /* 0x100fe40000004100 */
[----:B------:R-:W-:-:S02]  /*cd50*/  HADD2.F32 R6, -RZ, R6.H1_H1 ;  /* 0x30000006ff067230 */ /* 0x000fc40000004100 */
[----:B------:R-:W-:Y:S01]  /*cd60*/  FMUL.FTZ R32, R32, R5 ;  /* 0x0000000520207220 */ /* 0x000fe20000410000 */
[--C-:B------:R-:W-:Y:S02]  /*cd70*/  HADD2.F32 R30, -RZ, R13.reuse.H0_H0 ;  /* 0x2000000dff1e7230 */ /* 0x100fe40000004100 */
[----:B------:R-:W-:Y:S01]  /*cd80*/  FMUL.FTZ R36, R36, R7 ;  /* 0x0000000724247220 */ /* 0x000fe20000410000 */
[----:B------:R-:W-:Y:S02]  /*cd90*/  HADD2.F32 R34, -RZ, R13.H1_H1 ;  /* 0x3000000dff227230 */ /* 0x000fe40000004100 */
[--C-:B------:R-:W-:Y:S02]  /*cda0*/  HADD2.F32 R13, -RZ, R12.reuse.H0_H0 ;  /* 0x2000000cff0d7230 */ /* 0x100fe40000004100 */
[----:B------:R-:W-:Y:S01]  /*cdb0*/  @!P0 FADD.FTZ R29, -R29, -RZ ;  /* 0x800000ff1d1d8221 */ /* 0x000fe20000010100 */
[----:B------:R-:W-:Y:S02]  /*cdc0*/  HADD2.F32 R12, -RZ, R12.H1_H1 ;  /* 0x3000000cff0c7230 */ /* 0x000fe40000004100 */
[----:B------:R-:W-:Y:S01]  /*cdd0*/  @!P0 FADD.FTZ R4, -R4, -RZ ;  /* 0x800000ff04048221 */ /* 0x000fe20000010100 */
[----:B------:R-:W-:-:S02]  /*cde0*/  HADD2.F32 R7, -RZ, R14.H0_H0 ;  /* 0x2000000eff077230 */ /* 0x000fc40000004100 */
[----:B------:R-:W-:Y:S01]  /*cdf0*/  @!P0 FADD.FTZ R6, -R6, -RZ ;  /* 0x800000ff06068221 */ /* 0x000fe20000010100 */
[----:B------:R-:W-:Y:S02]  /*ce00*/  HADD2.F32 R5, -RZ, R14.H1_H1 ;  /* 0x3000000eff057230 */ /* 0x000fe40000004100 */
[----:B------:R-:W-:Y:S01]  /*ce10*/  @!P0 FADD.FTZ R28, -R28, -RZ ;  /* 0x800000ff1c1c8221 */ /* 0x000fe20000010100 */
[----:B------:R-:W-:Y:S01]  /*ce20*/  @!P0 FADD.FTZ R15, -R15, -RZ ;  /* 0x800000ff0f0f8221 */ /* 0x000fe20000010100 */
[----:B------:R-:W-:Y:S01]  /*ce30*/  @!P0 FADD.FTZ R25, -R25, -RZ ;  /* 0x800000ff19198221 */ /* 0x000fe20000010100 */
[----:B------:R-:W-:Y:S01]  /*ce40*/  FMUL.FTZ R29, R12, R29 ;  /* 0x0000001d0c1d7220 */ /* 0x000fe20000410000 */
[----:B------:R-:W-:Y:S01]  /*ce50*/  FMUL.FTZ R4, R7, R4 ;  /* 0x0000000407047220 */ /* 0x000fe20000410000 */
[----:B------:R-:W-:Y:S01]  /*ce60*/  FMUL.FTZ R6, R5, R6 ;  /* 0x0000000605067220 */ /* 0x000fe20000410000 */
[----:B------:R-:W-:Y:S01]  /*ce70*/  FMUL.FTZ R28, R13, R28 ;  /* 0x0000001c0d1c7220 */ /* 0x000fe20000410000 */
[----:B------:R-:W-:-:S02]  /*ce80*/  HADD2.F32 R5, -RZ, R17.H0_H0 ;  /* 0x20000011ff057230 */ /* 0x000fc40000004100 */
[--C-:B--2---:R-:W-:Y:S02]  /*ce90*/  HADD2.F32 R7, -RZ, R9.reuse.H0_H0 ;  /* 0x20000009ff077230 */ /* 0x104fe40000004100 */
[----:B------:R-:W-:Y:S02]  /*cea0*/  HADD2.F32 R12, -RZ, R9.H1_H1 ;  /* 0x30000009ff0c7230 */ /* 0x000fe40000004100 */
[----:B------:R-:W-:Y:S01]  /*ceb0*/  FMUL.FTZ R30, R30, R15 ;  /* 0x0000000f1e1e7220 */ /* 0x000fe20000410000 */
[----:B------:R-:W-:Y:S02]  /*cec0*/  HADD2.F32 R17, -RZ, R17.H1_H1 ;  /* 0x30000011ff117230 */ /* 0x000fe40000004100 */
[----:B------:R-:W-:Y:S01]  /*ced0*/  FMUL.FTZ R34, R34, R25 ;  /* 0x0000001922227220 */ /* 0x000fe20000410000 */
[----:B------:R-:W-:Y:S02]  /*cee0*/  HADD2.F32 R13, -RZ, R19.H0_H0 ;  /* 0x20000013ff0d7230 */ /* 0x000fe40000004100 */
[----:B------:R-:W-:-:S02]  /*cef0*/  HADD2.F32 R9, -RZ, R11.H0_H0 ;  /* 0x2000000bff097230 */ /* 0x000fc40000004100 */
[----:B------:R-:W-:Y:S01]  /*cf00*/  FFMA.FTZ R5, R5, R7, R30 ;  /* 0x0000000705057223 */ /* 0x000fe2000001001e */
[----:B------:R-:W-:Y:S01]  /*cf10*/  FFMA.FTZ R12, R17, R12, R34 ;  /* 0x0000000c110c7223 */ /* 0x000fe20000010022 */
[----:B------:R-:W-:Y:S02]  /*cf20*/  HADD2.F32 R15, -RZ, R8.H0_H0 ;  /* 0x20000008ff0f7230 */ /* 0x000fe40000004100 */
[----:B------:R-:W-:Y:S01]  /*cf30*/  FFMA.FTZ R9, R13, R9, R32 ;  /* 0x000000090d097223 */ /* 0x000fe20000010020 */
[--C-:B------:R-:W-:Y:S02]  /*cf40*/  HADD2.F32 R21, -RZ, R10.reuse.H0_H0 ;  /* 0x2000000aff157230 */ /* 0x100fe40000004100 */
[----:B------:R-:W-:Y:S02]  /*cf50*/  HADD2.F32 R25, -RZ, R10.H1_H1 ;  /* 0x3000000aff197230 */ /* 0x000fe40000004100 */
[----:B------:R-:W-:Y:S02]  /*cf60*/  HADD2.F32 R7, -RZ, R16.H0_H0 ;  /* 0x20000010ff077230 */ /* 0x000fe40000004100 */
[----:B------:R-:W-:-:S02]  /*cf70*/  HADD2.F32 R13, -RZ, R18.H0_H0 ;  /* 0x20000012ff0d7230 */ /* 0x000fc40000004100 */
[----:B------:R-:W-:Y:S02]  /*cf80*/  HADD2.F32 R17, -RZ, R18.H1_H1 ;  /* 0x30000012ff117230 */ /* 0x000fe40000004100 */
[----:B------:R-:W-:Y:S02]  /*cf90*/  HADD2.F32 R11, -RZ, R11.H1_H1 ;  /* 0x3000000bff0b7230 */ /* 0x000fe40000004100 */
[----:B------:R-:W-:Y:S02]  /*cfa0*/  HADD2.F32 R8, -RZ, R8.H1_H1 ;  /* 0x30000008ff087230 */ /* 0x000fe40000004100 */
[----:B------:R-:W-:Y:S02]  /*cfb0*/  HADD2.F32 R19, -RZ, R19.H1_H1 ;  /* 0x30000013ff137230 */ /* 0x000fe40000004100 */
[----:B------:R-:W-:Y:S02]  /*cfc0*/  HADD2.F32 R16, -RZ, R16.H1_H1 ;  /* 0x30000010ff107230 */ /* 0x000fe40000004100 */
[----:B------:R-:W-:Y:S01]  /*cfd0*/  FFMA.FTZ R4, R13, R21, R4 ;  /* 0x000000150d047223 */ /* 0x000fe20000010004 */
[----:B------:R-:W-:Y:S01]  /*cfe0*/  FFMA.FTZ R17, R17, R25, R6 ;  /* 0x0000001911117223 */ /* 0x000fe20000010006 */
[----:B------:R-:W-:Y:S01]  /*cff0*/  FFMA.FTZ R36, R19, R11, R36 ;  /* 0x0000000b13247223 */ /* 0x000fe20000010024 */
[----:B------:R-:W-:Y:S01]  /*d000*/  FFMA.FTZ R7, R7, R15, R28 ;  /* 0x0000000f07077223 */ /* 0x000fe2000001001c */
[----:B------:R-:W-:Y:S01]  /*d010*/  FFMA.FTZ R8, R16, R8, R29 ;  /* 0x0000000810087223 */ /* 0x000fe2000001001d */
[----:B------:R-:W-:-:S02]  /*d020*/  F2FP.F16.F32.PACK_AB R5, R12, R5 ;  /* 0x000000050c05723e */ /* 0x000fc400000000ff */
[----:B------:R-:W-:Y:S02]  /*d030*/  F2FP.F16.F32.PACK_AB R18, R17, R4 ;  /* 0x000000041112723e */ /* 0x000fe400000000ff */
[----:B------:R-:W-:Y:S02]  /*d040*/  F2FP.F16.F32.PACK_AB R16, R8, R7 ;  /* 0x000000070810723e */ /* 0x000fe400000000ff */
[----:B------:R-:W-:Y:S02]  /*d050*/  F2FP.F16.F32.PACK_AB R19, R36, R9 ;  /* 0x000000092413723e */ /* 0x000fe400000000ff */
[----:B------:R-:W-:Y:S02]  /*d060*/  MOV R17, R5 ;  /* 0x0000000500117202 */ /* 0x000fe40000000f00 */
.L_x_944:
[----:B------:R-:W-:Y:S05]  /*d070*/  BSYNC B0 ;  /* 0x0000000000007941 */ /* 0x000fea0003800000 */
.L_x_943:
[----:B-----5:R3:W-:Y:S02]  /*d080*/  STS.128 [R166], R16 ;  /* 0x00000010a6007388 */ /* 0x0207e40000000c00 */
.L_x_942:
[----:B------:R-:W-:Y:S05]  /*d090*/  BSYNC B1 ;  /* 0x0000000000017941 */ /* 0x000fea0003800000 */
.L_x_941:
[----:B------:R4:W-:Y:S01]  /*d0a0*/  @P5 STS.128 [R166+0x1000], RZ ;  /* 0x001000ffa6005388 */ /* 0x0009e20000000c00 */
[----:B------:R-:W-:Y:S04]  /*d0b0*/  BSSY B1, `(.L_x_945) ;  /* 0x000005d000017945 */ /* 0x000fe80003800000 */
[----:B------:R-:W-:Y:S05]  /*d0c0*/  @P5 BRA `(.L_x_946) ;  /* 0x00000004006c5947 */ /* 0x000fea0003800000 */
[----:B---3--:R3:W5:Y:S01]  /*d0d0*/  LDG.E.128 R16, desc[UR6][R26.64+0x40] ;  /* 0x000040061a107981 */ /* 0x008762000c1e1d00 */
        /* <DEDUP_REMOVED lines=15> */
[----:B------:R-:W2:Y:S01]  /*d1d0*/  LDG.E.128 R12, desc[UR6][R12.64+0x40] ;  /* 0x000040060c0c7981 */ /* 0x000ea2000c1e1d00 */
        /* <DEDUP_REMOVED lines=9> */
[----:B------:R-:W3:Y:S01]  /*d270*/  LDG.E.128 R8, desc[UR6][R10.64+0x40] ;  /* 0x000040060a087981 */ /* 0x000ee2000c1e1d00 */
[----:B--2---:R-:W-:Y:S01]  /*d280*/  MOV R21, R15 ;  /* 0x0000000f00157202 */ /* 0x004fe20000000f00 */
        /* <DEDUP_REMOVED lines=31> */
[--C-:B---3--:R-:W-:Y:S02]  /*d480*/  HADD2.F32 R7, -RZ, R9.reuse.H0_H0 ;  /* 0x20000009ff077230 */ /* 0x108fe40000004100 */
        /* <DEDUP_REMOVED lines=29> */
.L_x_948:
[----:B------:R-:W-:Y:S05]  /*d660*/  BSYNC B0 ;  /* 0x0000000000007941 */ /* 0x000fea0003800000 */
.L_x_947:
[----:B-----5:R1:W-:Y:S02]  /*d670*/  STS.128 [R166+0x1000], R16 ;  /* 0x00100010a6007388 */ /* 0x0203e40000000c00 */
.L_x_946:
[----:B------:R-:W-:Y:S05]  /*d680*/  BSYNC B1 ;  /* 0x0000000000017941 */ /* 0x000fea0003800000 */
.L_x_945:
[----:B------:R-:W-:-:S13]  /*d690*/  ISETP.NE.AND P0, PT, R156, RZ, PT ;  /* 0x000000ff9c00720c */ /* 0x000fda0003f05270 */
[----:B------:R1:W-:Y:S01]  /*d6a0*/  @P0 STS.128 [R166+0x2000], RZ ;  /* 0x002000ffa6000388 */ /* 0x0003e20000000c00 */
[----:B------:R-:W-:Y:S05]  /*d6b0*/  @P0 BRA `(.L_x_940) ;  /* 0x0000000400680947 */ /* 0x000fea0003800000 */
[----:B-1-3--:R1:W5:Y:S01]  /*d6c0*/  LDG.E.128 R16, desc[UR6][R26.64+0x80] ;  /* 0x000080061a107981 */ /* 0x00a362000c1e1d00 */
        /* <DEDUP_REMOVED lines=10> */
[----:B------:R-:W-:Y:S02]  /*d770*/  IADD3 R5, P1, R7, R0, RZ ;  /* 0x0000000007057210 */ /* 0x000fe40007f3e0ff */
[----:B------:R-:W-:Y:S01]  /*d780*/  @P0 SHF.R.S32.HI R8, RZ, 0x1, R136 ;  /* 0x00000001ff080819 */ /* 0x000fe20000011488 */
[----:B-----5:R-:W-:Y:S01]  /*d790*/  IMAD.WIDE R12, R9, 0x2, R26 ;  /* 0x00000002090c7825 */ /* 0x020fe200078e021a */
[----:B------:R-:W-:Y:S02]  /*d7a0*/  LEA.HI.X.SX32 R4, R7, R20, 0x1, P1 ;  /* 0x0000001407047211 */ /* 0x000fe400008f0eff */
[----:B------:R-:W-:-:S02]  /*d7b0*/  LEA R6, P1, R5, UR8, 0x1 ;  /* 0x0000000805067c11 */ /* 0x000fc4000f8208ff */
[----:B------:R-:W-:Y:S01]  /*d7c0*/  MOV R9, RZ ;  /* 0x000000ff00097202 */ /* 0x000fe20000000f00 */
[----:B------:R-:W3:Y:S01]  /*d7d0*/  LDG.E.128 R12, desc[UR6][R12.64+0x80] ;  /* 0x000080060c0c7981 */ /* 0x000ee2000c1e1d00 */
[----:B------:R-:W-:Y:S01]  /*d7e0*/  LEA.HI.X R7, R5, UR9, R4, 0x1, P1 ;  /* 0x0000000905077c11 */ /* 0x000fe200088f0c04 */
[----:B------:R-:W-:Y:S01]  /*d7f0*/  ULDC.64 UR8, c[0x0][0x358] ;  /* 0x0000d60000087ab9 */ /* 0x000fe20000000a00 */
[----:B------:R-:W-:-:S04]  /*d800*/  @P0 IADD3 R9, -R8, RZ, RZ ;  /* 0x000000ff08090210 */ /* 0x000fc80007ffe1ff */
[----:B------:R-:W2:Y:S01]  /*d810*/  LDG.E.128 R4, desc[UR6][R6.64+0x80] ;  /* 0x0000800606047981 */ /* 0x000ea2000c1e1d00 */
[----:B------:R-:W-:-:S04]  /*d820*/  IADD3 R8, P1, R9, R0, RZ ;  /* 0x0000000009087210 */ /* 0x000fc80007f3e0ff */
[----:B------:R-:W-:Y:S02]  /*d830*/  LEA.HI.X.SX32 R9, R9, R20, 0x1, P1 ;  /* 0x0000001409097211 */ /* 0x000fe400008f0eff */
[----:B------:R-:W-:-:S04]  /*d840*/  LEA R10, P1, R8, UR8, 0x1 ;  /* 0x00000008080a7c11 */ /* 0x000fc8000f8208ff */
[----:B------:R-:W-:-:S06]  /*d850*/  LEA.HI.X R11, R8, UR9, R9, 0x1, P1 ;  /* 0x00000009080b7c11 */ /* 0x000fcc00088f0c09 */
[----:B------:R-:W4:Y:S01]  /*d860*/  LDG.E.128 R8, desc[UR6][R10.64+0x80] ;  /* 0x000080060a087981 */ /* 0x000f22000c1e1d00 */
[----:B---3--:R-:W-:Y:S01]  /*d870*/  MOV R21, R15 ;  /* 0x0000000f00157202 */ /* 0x008fe20000000f00 */
[----:B------:R-:W-:Y:S02]  /*d880*/  HADD2.F32 R28, -RZ, R12.H0_H0 ;  /* 0x2000000cff1c7230 */ /* 0x000fe40000004100 */
[----:B------:R-:W-:Y:S02]  /*d890*/  HADD2.F32 R29, -RZ, R13.H0_H0 ;  /* 0x2000000dff1d7230 */ /* 0x000fe40000004100 */
[--C-:B--2---:R-:W-:Y:S02]  /*d8a0*/  HADD2.F32 R15, -RZ, R4.reuse.H0_H0 ;  /* 0x20000004ff0f7230 */ /* 0x104fe40000004100 */
[----:B------:R-:W-:Y:S02]  /*d8b0*/  HADD2.F32 R25, -RZ, R4.H1_H1 ;  /* 0x30000004ff197230 */ /* 0x000fe40000004100 */
[----:B------:R-:W-:-:S02]  /*d8c0*/  HADD2.F32 R4, -RZ, R5.H0_H0 ;  /* 0x20000005ff047230 */ /* 0x000fc40000004100 */
[----:B-1----:R-:W-:Y:S02]  /*d8d0*/  HADD2.F32 R26, -RZ, R5.H1_H1 ;  /* 0x30000005ff1a7230 */ /* 0x002fe40000004100 */
[----:B------:R-:W-:Y:S01]  /*d8e0*/  @!P0 FADD.FTZ R15, -R15, -RZ ;  /* 0x800000ff0f0f8221 */ /* 0x000fe20000010100 */
[--C-:B------:R-:W-:Y:S02]  /*d8f0*/  HADD2.F32 R5, -RZ, R6.reuse.H0_H0 ;  /* 0x20000006ff057230 */ /* 0x100fe40000004100 */
[----:B------:R-:W-:Y:S01]  /*d900*/  @!P0 FADD.FTZ R4, -R4, -RZ ;  /* 0x800000ff04048221 */ /* 0x000fe20000010100 */
[----:B------:R-:W-:Y:S02]  /*d910*/  HADD2.F32 R27, -RZ, R6.H1_H1 ;  /* 0x30000006ff1b7230 */ /* 0x000fe40000004100 */
[----:B------:R-:W-:Y:S01]  /*d920*/  @!P0 FADD.FTZ R26, -R26, -RZ ;  /* 0x800000ff1a1a8221 */ /* 0x000fe20000010100 */
[----:B------:R-:W-:Y:S02]  /*d930*/  HADD2.F32 R13, -RZ, R13.H1_H1 ;  /* 0x3000000dff0d7230 */ /* 0x000fe40000004100 */
[----:B------:R-:W-:-:S02]  /*d940*/  HADD2.F32 R6, -RZ, R7.H0_H0 ;  /* 0x20000007ff067230 */ /* 0x000fc40000004100 */
[----:B------:R-:W-:Y:S02]  /*d950*/  HADD2.F32 R7, -RZ, R7.H1_H1 ;  /* 0x30000007ff077230 */ /* 0x000fe40000004100 */
[----:B------:R-:W-:Y:S01]  /*d960*/  FMUL.FTZ R28, R28, R15 ;  /* 0x0000000f1c1c7220 */ /* 0x000fe20000410000 */
[----:B------:R-:W-:Y:S01]  /*d970*/  FMUL.FTZ R29, R29, R4 ;  /* 0x000000041d1d7220 */ /* 0x000fe20000410000 */
[----:B------:R-:W-:Y:S01]  /*d980*/  FMUL.FTZ R13, R13, R26 ;  /* 0x0000001a0d0d7220 */ /* 0x000fe20000410000 */
[--C-:B------:R-:W-:Y:S02]  /*d990*/  HADD2.F32 R15, -RZ, R21.reuse.H0_H0 ;  /* 0x20000015ff0f7230 */ /* 0x100fe40000004100 */
[----:B------:R-:W-:Y:S01]  /*d9a0*/  @!P0 FADD.FTZ R6, -R6, -RZ ;  /* 0x800000ff06068221 */ /* 0x000fe20000010100 */
[----:B------:R-:W-:Y:S02]  /*d9b0*/  HADD2.F32 R26, -RZ, R14.H0_H0 ;  /* 0x2000000eff1a7230 */ /* 0x000fe40000004100 */
[----:B------:R-:W-:Y:S01]  /*d9c0*/  @!P0 FADD.FTZ R7, -R7, -RZ ;  /* 0x800000ff07078221 */ /* 0x000fe20000010100 */
[----:B------:R-:W-:-:S02]  /*d9d0*/  HADD2.F32 R4, -RZ, R21.H1_H1 ;  /* 0x30000015ff047230 */ /* 0x000fc40000004100 */
[----:B------:R-:W-:Y:S01]  /*d9e0*/  @!P0 FADD.FTZ R27, -R27, -RZ ;  /* 0x800000ff1b1b8221 */ /* 0x000fe20000010100 */
[----:B------:R-:W-:Y:S02]  /*d9f0*/  HADD2.F32 R14, -RZ, R14.H1_H1 ;  /* 0x3000000eff0e7230 */ /* 0x000fe40000004100 */
[----:B------:R-:W-:Y:S01]  /*da00*/  @!P0 FADD.FTZ R25, -R25, -RZ ;  /* 0x800000ff19198221 */ /* 0x000fe20000010100 */
[----:B------:R-:W-:Y:S02]  /*da10*/  HADD2.F32 R12, -RZ, R12.H1_H1 ;  /* 0x3000000cff0c7230 */ /* 0x000fe40000004100 */
[----:B------:R-:W-:Y:S01]  /*da20*/  FMUL.FTZ R6, R15, R6 ;  /* 0x000000060f067220 */ /* 0x000fe20000410000 */
[----:B------:R-:W-:Y:S01]  /*da30*/  FMUL.FTZ R7, R4, R7 ;  /* 0x0000000704077220 */ /* 0x000fe20000410000 */
[--C-:B------:R-:W-:Y:S02]  /*da40*/  HADD2.F32 R15, -RZ, R16.reuse.H0_H0 ;  /* 0x20000010ff0f7230 */ /* 0x100fe40000004100 */
[----:B------:R-:W-:Y:S01]  /*da50*/  FMUL.FTZ R27, R14, R27 ;  /* 0x0000001b0e1b7220 */ /* 0x000fe20000410000 */
[----:B------:R-:W-:-:S02]  /*da60*/  HADD2.F32 R21, -RZ, R16.H1_H1 ;  /* 0x30000010ff157230 */ /* 0x000fc40000004100 */
[----:B------:R-:W-:Y:S01]  /*da70*/  FMUL.FTZ R12, R12, R25 ;  /* 0x000000190c0c7220 */ /* 0x000fe20000410000 */
[--C-:B----4-:R-:W-:Y:S02]  /*da80*/  HADD2.F32 R4, -RZ, R8.reuse.H0_H0 ;  /* 0x20000008ff047230 */ /* 0x110fe40000004100 */
[----:B------:R-:W-:Y:S01]  /*da90*/  @!P0 FADD.FTZ R5, -R5, -RZ ;  /* 0x800000ff05058221 */ /* 0x000fe20000010100 */
[----:B------:R-:W-:Y:S02]  /*daa0*/  HADD2.F32 R16, -RZ, R8.H1_H1 ;  /* 0x30000008ff107230 */ /* 0x000fe40000004100 */
[----:B------:R-:W-:Y:S02]  /*dab0*/  HADD2.F32 R14, -RZ, R17.H0_H0 ;  /* 0x20000011ff0e7230 */ /* 0x000fe40000004100 */
[--C-:B------:R-:W-:Y:S02]  /*dac0*/  HADD2.F32 R8, -RZ, R9.reuse.H0_H0 ;  /* 0x20000009ff087230 */ /* 0x100fe40000004100 */
[----:B------:R-:W-:Y:S01]  /*dad0*/  FMUL.FTZ R5, R26, R5 ;  /* 0x000000051a057220 */ /* 0x000fe20000410000 */
[----:B------:R-:W-:-:S02]  /*dae0*/  HADD2.F32 R30, -RZ, R9.H1_H1 ;  /* 0x30000009ff1e7230 */ /* 0x000fc40000004100 */
[----:B------:R-:W-:Y:S01]  /*daf0*/  FFMA.FTZ R21, R21, R16, R12 ;  /* 0x0000001015157223 */ /* 0x000fe2000001000c */
[----:B------:R-:W-:Y:S02]  /*db00*/  HADD2.F32 R26, -RZ, R10.H0_H0 ;  /* 0x2000000aff1a7230 */ /* 0x000fe40000004100 */
[----:B------:R-:W-:Y:S01]  /*db10*/  FFMA.FTZ R8, R14, R8, R29 ;  /* 0x000000080e087223 */ /* 0x000fe2000001001d */
[--C-:B------:R-:W-:Y:S02]  /*db20*/  HADD2.F32 R9, -RZ, R11.reuse.H0_H0 ;  /* 0x2000000bff097230 */ /* 0x100fe40000004100 */
[----:B------:R-:W-:Y:S02]  /*db30*/  HADD2.F32 R32, -RZ, R11.H1_H1 ;  /* 0x3000000bff207230 */ /* 0x000fe40000004100 */
[----:B------:R-:W-:Y:S02]  /*db40*/  HADD2.F32 R12, -RZ, R18.H0_H0 ;  /* 0x20000012ff0c7230 */ /* 0x000fe40000004100 */
[----:B------:R-:W-:-:S02]  /*db50*/  HADD2.F32 R10, -RZ, R10.H1_H1 ;  /* 0x3000000aff0a7230 */ /* 0x000fc40000004100 */
[----:B------:R-:W-:Y:S02]  /*db60*/  HADD2.F32 R14, -RZ, R17.H1_H1 ;  /* 0x30000011ff0e7230 */ /* 0x000fe40000004100 */
[----:B------:R-:W-:Y:S02]  /*db70*/  HADD2.F32 R18, -RZ, R18.H1_H1 ;  /* 0x30000012ff127230 */ /* 0x000fe40000004100 */
[--C-:B------:R-:W-:Y:S02]  /*db80*/  HADD2.F32 R11, -RZ, R19.reuse.H0_H0 ;  /* 0x20000013ff0b7230 */ /* 0x100fe40000004100 */
[----:B------:R-:W-:Y:S02]  /*db90*/  HADD2.F32 R16, -RZ, R19.H1_H1 ;  /* 0x30000013ff107230 */ /* 0x000fe40000004100 */
[----:B------:R-:W-:Y:S01]  /*dba0*/  FFMA.FTZ R4, R15, R4, R28 ;  /* 0x000000040f047223 */ /* 0x000fe2000001001c */
        /* <DEDUP_REMOVED lines=9> */
.L_x_950:
[----:B------:R-:W-:Y:S05]  /*dc40*/  BSYNC B0 ;  /* 0x0000000000007941 */ /* 0x000fea0003800000 */
.L_x_949:
[----:B-----5:R3:W-:Y:S02]  /*dc50*/  STS.128 [R166+0x2000], R16 ;  /* 0x00200010a6007388 */ /* 0x0207e40000000c00 */
.L_x_940:
[----:B------:R-:W-:Y:S05]  /*dc60*/  BSYNC B2 ;  /* 0x0000000000027941 */ /* 0x000fea0003800000 */
.L_x_939:
[----:B------:R-:W-:-:S05]  /*dc70*/  VIADD R21, R170, 0x20 ;  /* 0x00000020aa157836 */ /* 0x000fca0000000000 */
[----:B------:R-:W-:-:S04]  /*dc80*/  ISETP.GE.AND P0, PT, R21, R24, PT ;  /* 0x000000181500720c */ /* 0x000fc80003f06270 */
[----:B------:R-:W-:-:S13]  /*dc90*/  ISETP.LT.OR P0, PT, R54, -0x83, P0 ;  /* 0xffffff7d3600780c */ /* 0x000fda0000701670 */
[----:B------:R-:W-:Y:S05]  /*dca0*/  @P0 BRA `(.L_x_928) ;  /* 0x0000001400b00947 */ /* 0x000fea0003800000 */
[----:B------:R-:W-:Y:S01]  /*dcb0*/  ULDC UR8, c[0x0][0x2d0] ;  /* 0x0000b40000087ab9 */ /* 0x000fe20000000800 */
[----:B------:R-:W-:Y:S01]  /*dcc0*/  BSSY B1, `(.L_x_951) ;  /* 0x0000060000017945 */ /* 0x000fe20003800000 */
[----:B------:R-:W-:-:S13]  /*dcd0*/  ISETP.GE.AND P0, PT, R118, UR8, PT ;  /* 0x0000000876007c0c */ /* 0x000fda000bf06270 */
        /* <DEDUP_REMOVED lines=9> */
[C---:B------:R-:W-:Y:S02]  /*dd70*/  IADD3 R10, P1, R135.reuse, R0, RZ ;  /* 0x00000000870a7210 */ /* 0x040fe40007f3e0ff */
[----:B------:R-:W-:Y:S02]  /*dd80*/  MOV R7, R133 ;  /* 0x0000008500077202 */ /* 0x000fe40000000f00 */
[----:B------:R-:W-:-:S05]  /*dd90*/  LEA.HI.X.SX32 R9, R135, R20, 0x1, P1 ;  /* 0x0000001487097211 */ /* 0x000fca00008f0eff */
[----:B------:R-:W-:-:S04]  /*dda0*/  @P0 SHF.R.S32.HI R4, RZ, 0x1, R136 ;  /* 0x00000001ff040819 */ /* 0x000fc80000011488 */
[C---:B------:R-:W-:Y:S02]  /*ddb0*/  @P0 IADD3 R6, -R4.reuse, RZ, RZ ;  /* 0x000000ff04060210 */ /* 0x040fe40007ffe1ff */
[----:B------:R-:W-:Y:S02]  /*ddc0*/  @P0 IADD3 R7, -R4, RZ, RZ ;  /* 0x000000ff04070210 */ /* 0x000fe40007ffe1ff */
[C---:B------:R-:W-:Y:S02]  /*ddd0*/  IADD3 R5, P1, R6.reuse, R10, RZ ;  /* 0x0000000a06057210 */ /* 0x040fe40007f3e0ff */
        /* <DEDUP_REMOVED lines=17> */
[--C-:B--2---:R-:W-:Y:S02]  /*def0*/  HADD2.F32 R15, -RZ, R4.reuse.H0_H0 ;  /* 0x20000004ff0f7230 */ /* 0x104fe40000004100 */
[----:B------:R-:W-:Y:S02]  /*df00*/  HADD2.F32 R25, -RZ, R4.H1_H1 ;  /* 0x30000004ff197230 */ /* 0x000fe40000004100 */
[--C-:B------:R-:W-:Y:S02]  /*df10*/  HADD2.F32 R4, -RZ, R5.reuse.H0_H0 ;  /* 0x20000005ff047230 */ /* 0x100fe40000004100 */
[----:B------:R-:W-:Y:S01]  /*df20*/  @!P0 FADD.FTZ R15, -R15, -RZ ;  /* 0x800000ff0f0f8221 */ /* 0x000fe20000010100 */
[----:B------:R-:W-:-:S02]  /*df30*/  HADD2.F32 R26, -RZ, R5.H1_H1 ;  /* 0x30000005ff1a7230 */ /* 0x000fc40000004100 */
[--C-:B------:R-:W-:Y:S02]  /*df40*/  HADD2.F32 R5, -RZ, R6.reuse.H0_H0 ;  /* 0x20000006ff057230 */ /* 0x100fe40000004100 */
[----:B------:R-:W-:Y:S01]  /*df50*/  @!P0 FADD.FTZ R4, -R4, -RZ ;  /* 0x800000ff04048221 */ /* 0x000fe20000010100 */
[----:B------:R-:W-:Y:S02]  /*df60*/  HADD2.F32 R27, -RZ, R6.H1_H1 ;  /* 0x30000006ff1b7230 */ /* 0x000fe40000004100 */
[----:B------:R-:W-:Y:S02]  /*df70*/  HADD2.F32 R29, -RZ, R13.H0_H0 ;  /* 0x2000000dff1d7230 */ /* 0x000fe40000004100 */
[----:B------:R-:W-:Y:S02]  /*df80*/  HADD2.F32 R6, -RZ, R7.H0_H0 ;  /* 0x20000007ff067230 */ /* 0x000fe40000004100 */
[----:B------:R-:W-:Y:S01]  /*df90*/  FMUL.FTZ R28, R28, R15 ;  /* 0x0000000f1c1c7220 */ /* 0x000fe20000410000 */
[----:B------:R-:W-:-:S02]  /*dfa0*/  HADD2.F32 R12, -RZ, R12.H1_H1 ;  /* 0x3000000cff0c7230 */ /* 0x000fc40000004100 */
[----:B------:R-:W-:Y:S01]  /*dfb0*/  FMUL.FTZ R29, R29, R4 ;  /* 0x000000041d1d7220 */ /* 0x000fe20000410000 */
[----:B------:R-:W-:Y:S02]  /*dfc0*/  HADD2.F32 R15, -RZ, R24.H0_H0 ;  /* 0x20000018ff0f7230 */ /* 0x000fe40000004100 */
[----:B------:R-:W-:Y:S01]  /*dfd0*/  @!P0 FADD.FTZ R25, -R25, -RZ ;  /* 0x800000ff19198221 */ /* 0x000fe20000010100 */
[--C-:B------:R-:W-:Y:S02]  /*dfe0*/  HADD2.F32 R4, -RZ, R14.reuse.H0_H0 ;  /* 0x2000000eff047230 */ /* 0x100fe40000004100 */
[----:B------:R-:W-:Y:S01]  /*dff0*/  @!P0 FADD.FTZ R6, -R6, -RZ ;  /* 0x800000ff06068221 */ /* 0x000fe20000010100 */
[----:B------:R-:W-:Y:S02]  /*e000*/  HADD2.F32 R14, -RZ, R14.H1_H1 ;  /* 0x3000000eff0e7230 */ /* 0x000fe40000004100 */
[----:B------:R-:W-:Y:S01]  /*e010*/  @!P0 FADD.FTZ R5, -R5, -RZ ;  /* 0x800000ff05058221 */ /* 0x000fe20000010100 */
[----:B------:R-:W-:-:S02]  /*e020*/  HADD2.F32 R7, -RZ, R7.H1_H1 ;  /* 0x30000007ff077230 */ /* 0x000fc40000004100 */
[----:B------:R-:W-:Y:S01]  /*e030*/  @!P0 FADD.FTZ R27, -R27, -RZ ;  /* 0x800000ff1b1b8221 */ /* 0x000fe20000010100 */
[----:B------:R-:W-:Y:S01]  /*e040*/  FMUL.FTZ R12, R12, R25 ;  /* 0x000000190c0c7220 */ /* 0x000fe20000410000 */
[----:B------:R-:W-:Y:S01]  /*e050*/  FMUL.FTZ R6, R15, R6 ;  /* 0x000000060f067220 */ /* 0x000fe20000410000 */
[----:B------:R-:W-:Y:S02]  /*e060*/  HADD2.F32 R13, -RZ, R13.H1_H1 ;  /* 0x3000000dff0d7230 */ /* 0x000fe40000004100 */
[----:B------:R-:W-:Y:S01]  /*e070*/  FMUL.FTZ R5, R4, R5 ;  /* 0x0000000504057220 */ /* 0x000fe20000410000 */
[--C-:B------:R-:W-:Y:S02]  /*e080*/  HADD2.F32 R15, -RZ, R16.reuse.H0_H0 ;  /* 0x20000010ff0f7230 */ /* 0x100fe40000004100 */
[----:B------:R-:W-:Y:S01]  /*e090*/  @!P0 FADD.FTZ R26, -R26, -RZ ;  /* 0x800000ff1a1a8221 */ /* 0x000fe20000010100 */
[----:B------:R-:W-:Y:S02]  /*e0a0*/  HADD2.F32 R25, -RZ, R16.H1_H1 ;  /* 0x30000010ff197230 */ /* 0x000fe40000004100 */
[----:B------:R-:W-:Y:S01]  /*e0b0*/  FMUL.FTZ R27, R14, R27 ;  /* 0x0000001b0e1b7220 */ /* 0x000fe20000410000 */
[----:B------:R-:W-:-:S02]  /*e0c0*/  HADD2.F32 R24, -RZ, R24.H1_H1 ;  /* 0x30000018ff187230 */ /* 0x000fc40000004100 */
[----:B------:R-:W-:Y:S01]  /*e0d0*/  @!P0 FADD.FTZ R7, -R7, -RZ ;  /* 0x800000ff07078221 */ /* 0x000fe20000010100 */
[--C-:B----4-:R-:W-:Y:S02]  /*e0e0*/  HADD2.F32 R4, -RZ, R8.reuse.H0_H0 ;  /* 0x20000008ff047230 */ /* 0x110fe40000004100 */
[----:B------:R-:W-:Y:S02]  /*e0f0*/  HADD2.F32 R16, -RZ, R8.H1_H1 ;  /* 0x30000008ff107230 */ /* 0x000fe40000004100 */
[----:B------:R-:W-:Y:S02]  /*e100*/  HADD2.F32 R14, -RZ, R17.H0_H0 ;  /* 0x20000011ff0e7230 */ /* 0x000fe40000004100 */
[--C-:B------:R-:W-:Y:S02]  /*e110*/  HADD2.F32 R8, -RZ, R9.reuse.H0_H0 ;  /* 0x20000009ff087230 */ /* 0x100fe40000004100 */
[----:B------:R-:W-:Y:S01]  /*e120*/  FMUL.FTZ R13, R13, R26 ;  /* 0x0000001a0d0d7220 */ /* 0x000fe20000410000 */
        /* <DEDUP_REMOVED lines=23> */
.L_x_954:
[----:B------:R-:W-:Y:S05]  /*e2a0*/  BSYNC B0 ;  /* 0x0000000000007941 */ /* 0x000fea0003800000 */
.L_x_953:
[----:B-----5:R3:W-:Y:S02]  /*e2b0*/  STS.128 [R166+0x800], R16 ;  /* 0x00080010a6007388 */ /* 0x0207e40000000c00 */
.L_x_952:
[----:B------:R-:W-:Y:S05]  /*e2c0*/  BSYNC B1 ;  /* 0x0000000000017941 */ /* 0x000fea0003800000 */
.L_x_951:
[----:B------:R1:W-:Y:S01]  /*e2d0*/  @P5 STS.128 [R166+0x1800], RZ ;  /* 0x001800ffa6005388 */ /* 0x0003e20000000c00 */
[----:B------:R-:W-:Y:S04]  /*e2e0*/  BSSY B1, `(.L_x_955) ;  /* 0x000005f000017945 */ /* 0x000fe80003800000 */
[----:B------:R-:W-:Y:S05]  /*e2f0*/  @P5 BRA `(.L_x_956) ;  /* 0x0000000400745947 */ /* 0x000fea0003800000 */
[----:B-1-3--:R1:W5:Y:S01]  /*e300*/  LDG.E.128 R16, desc[UR6][R22.64+0x40] ;  /* 0x0000400616107981 */ /* 0x00a362000c1e1d00 */
[----:B------:R-:W-:Y:S01]  /*e310*/  ISETP.GE.AND P0, PT, R117, UR5, PT ;  /* 0x0000000575007c0c */ /* 0x000fe2000bf06270 */
[----:B------:R-:W-:-:S12]  /*e320*/  BSSY B0, `(.L_x_957) ;  /* 0x0000059000007945 */ /* 0x000fd80003800000 */
[----:B------:R-:W-:Y:S05]  /*e330*/  @P0 BRA `(.L_x_958) ;  /* 0x00000004005c0947 */ /* 0x000fea0003800000 */
[-C--:B------:R-:W-:Y:S01]  /*e340*/  ISETP.GE.AND P0, PT, R117, R133.reuse, PT ;  /* 0x000000857500720c */ /* 0x080fe20003f06270 */
[----:B------:R-:W-:Y:S01]  /*e350*/  ULDC.64 UR8, c[0x0][0x360] ;  /* 0x0000d80000087ab9 */ /* 0x000fe20000000a00 */
[----:B------:R-:W-:Y:S02]  /*e360*/  IADD3 R9, R135, 0x20, RZ ;  /* 0x0000002087097810 */ /* 0x000fe40007ffe0ff */
[----:B------:R-:W-:Y:S02]  /*e370*/  MOV R6, RZ ;  /* 0x000000ff00067202 */ /* 0x000fe40000000f00 */
[C---:B------:R-:W-:Y:S02]  /*e380*/  IADD3 R10, P1, R9.reuse, R0, RZ ;  /* 0x00000000090a7210 */ /* 0x040fe40007f3e0ff */
[----:B------:R-:W-:Y:S02]  /*e390*/  MOV R7, R133 ;  /* 0x0000008500077202 */ /* 0x000fe40000000f00 */
[----:B------:R-:W-:-:S03]  /*e3a0*/  LEA.HI.X.SX32 R9, R9, R20, 0x1, P1 ;  /* 0x0000001409097211 */ /* 0x000fc600008f0eff */
        /* <DEDUP_REMOVED lines=80> */
.L_x_958:
[----:B------:R-:W-:Y:S05]  /*e8b0*/  BSYNC B0 ;  /* 0x0000000000007941 */ /* 0x000fea0003800000 */
.L_x_957:
[----:B-----5:R3:W-:Y:S02]  /*e8c0*/  STS.128 [R166+0x1800], R16 ;  /* 0x00180010a6007388 */ /* 0x0207e40000000c00 */
.L_x_956:
[----:B------:R-:W-:Y:S05]  /*e8d0*/  BSYNC B1 ;  /* 0x0000000000017941 */ /* 0x000fea0003800000 */
.L_x_955:
[----:B------:R-:W-:-:S13]  /*e8e0*/  ISETP.NE.AND P0, PT, R156, RZ, PT ;  /* 0x000000ff9c00720c */ /* 0x000fda0003f05270 */
[----:B------:R1:W-:Y:S01]  /*e8f0*/  @P0 STS.128 [R166+0x2800], RZ ;  /* 0x002800ffa6000388 */ /* 0x0003e20000000c00 */
[----:B------:R-:W-:Y:S05]  /*e900*/  @P0 BRA `(.L_x_928) ;  /* 0x0000000800980947 */ /* 0x000fea0003800000 */
[----:B-----5:R1:W5:Y:S01]  /*e910*/  LDG.E.128 R12, desc[UR6][R22.64+0x80] ;  /* 0x00008006160c7981 */ /* 0x020362000c1e1d00 */
[----:B------:R-:W-:Y:S01]  /*e920*/  ISETP.GE.AND P0, PT, R116, UR5, PT ;  /* 0x0000000574007c0c */ /* 0x000fe2000bf06270 */
[----:B------:R-:W-:-:S12]  /*e930*/  BSSY B0, `(.L_x_959) ;  /* 0x000005d000007945 */ /* 0x000fd80003800000 */
[----:B------:R-:W-:Y:S05]  /*e940*/  @P0 BRA `(.L_x_960) ;  /* 0x00000004006c0947 */ /* 0x000fea0003800000 */
[----:B------:R-:W-:Y:S01]  /*e950*/  ISETP.GE.AND P0, PT, R116, R133, PT ;  /* 0x000000857400720c */ /* 0x000fe20003f06270 */
[----:B------:R-:W-:Y:S01]  /*e960*/  ULDC.64 UR8, c[0x0][0x360] ;  /* 0x0000d80000087ab9 */ /* 0x000fe20000000a00 */
[C---:B------:R-:W-:Y:S02]  /*e970*/  LEA R148, P1, R2.reuse, R148, 0x5 ;  /* 0x0000009402947211 */ /* 0x040fe400078228ff */
[----:B------:R-:W-:Y:S02]  /*e980*/  IADD3 R135, R135, 0x40, RZ ;  /* 0x0000004087877810 */ /* 0x000fe40007ffe0ff */
[----:B------:R-:W-:Y:S02]  /*e990*/  LEA.HI.X R5, R2, R62, R3, 0x5, P1 ;  /* 0x0000003e02057211 */ /* 0x000fe400008f2c03 */
[----:B------:R-:W-:Y:S02]  /*e9a0*/  LEA R4, P1, R148, UR10, 0x1 ;  /* 0x0000000a94047c11 */ /* 0x000fe4000f8208ff */
[----:B------:R-:W-:-:S02]  /*e9b0*/  MOV R3, RZ ;  /* 0x000000ff00037202 */ /* 0x000fc40000000f00 */
[----:B------:R-:W-:Y:S02]  /*e9c0*/  LEA.HI.X R5, R148, UR11, R5, 0x1, P1 ;  /* 0x0000000b94057c11 */ /* 0x000fe400088f0c05 */
[----:B------:R-:W-:Y:S02]  /*e9d0*/  @P0 SHF.R.S32.HI R2, RZ, 0x1, R136 ;  /* 0x00000001ff020819 */ /* 0x000fe40000011488 */
[C---:B------:R-:W-:Y:S02]  /*e9e0*/  IADD3 R0, P1, R135.reuse, R0, RZ ;  /* 0x0000000087007210 */ /* 0x040fe40007f3e0ff */
[----:B------:R-:W-:Y:S02]  /*e9f0*/  @P0 IADD3 R3, -R2, RZ, RZ ;  /* 0x000000ff02030210 */ /* 0x000fe40007ffe1ff */
[----:B------:R-:W-:Y:S02]  /*ea00*/  IADD3 R6, P2, R4, 0x80, RZ ;  /* 0x0000008004067810 */ /* 0x000fe40007f5e0ff */
[----:B------:R-:W-:-:S02]  /*ea10*/  LEA.HI.X.SX32 R20, R135, R20, 0x1, P1 ;  /* 0x0000001487147211 */ /* 0x000fc400008f0eff */
[C---:B------:R-:W-:Y:S02]  /*ea20*/  IADD3 R4, P1, R3.reuse, R0, RZ ;  /* 0x0000000003047210 */ /* 0x040fe40007f3e0ff */
[----:B------:R-:W-:Y:S02]  /*ea30*/  IADD3.X R7, RZ, R5, RZ, P2, !PT ;  /* 0x00000005ff077210 */ /* 0x000fe400017fe4ff */
[----:B------:R-:W-:Y:S02]  /*ea40*/  LEA.HI.X.SX32 R3, R3, R20, 0x1, P1 ;  /* 0x0000001403037211 */ /* 0x000fe400008f0eff */
[----:B-1----:R-:W-:Y:S02]  /*ea50*/  LEA R22, P1, R4, UR8, 0x1 ;  /* 0x0000000804167c11 */ /* 0x002fe4000f8208ff */
[----:B------:R-:W-:Y:S02]  /*ea60*/  @P0 IADD3 R133, -R2, RZ, RZ ;  /* 0x000000ff02850210 */ /* 0x000fe40007ffe1ff */
[----:B------:R-:W-:-:S02]  /*ea70*/  @P0 SHF.R.S32.HI R136, RZ, 0x1, R136 ;  /* 0x00000001ff880819 */ /* 0x000fc40000011488 */
[----:B------:R-:W-:Y:S01]  /*ea80*/  LEA.HI.X R23, R4, UR9, R3, 0x1, P1 ;  /* 0x0000000904177c11 */ /* 0x000fe200088f0c03 */
[----:B---3--:R-:W-:Y:S01]  /*ea90*/  IMAD.WIDE R16, R133, 0x2, R6 ;  /* 0x0000000285107825 */ /* 0x008fe200078e0206 */
[----:B------:R-:W-:Y:S01]  /*eaa0*/  MOV R3, RZ ;  /* 0x000000ff00037202 */ /* 0x000fe20000000f00 */
[----:B------:R-:W-:Y:S01]  /*eab0*/  ULDC.64 UR8, c[0x0][0x358] ;  /* 0x0000d60000087ab9 */ /* 0x000fe20000000a00 */
[----:B------:R-:W-:Y:S01]  /*eac0*/  @P0 IADD3 R3, -R136, RZ, RZ ;  /* 0x000000ff88030210 */ /* 0x000fe20007ffe1ff */
[----:B------:R-:W3:Y:S03]  /*ead0*/  LDG.E.128 R4, desc[UR6][R22.64] ;  /* 0x0000000616047981 */ /* 0x000ee6000c1e1d00 */
[C---:B------:R-:W-:Y:S01]  /*eae0*/  IADD3 R0, P1, R3.reuse, R0, RZ ;  /* 0x0000000003007210 */ /* 0x040fe20007f3e0ff */
[----:B------:R-:W2:Y:S03]  /*eaf0*/  LDG.E.128 R16, desc[UR6][R16.64] ;  /* 0x0000000610107981 */ /* 0x000ea6000c1e1d00 */
[----:B------:R-:W-:-:S02]  /*eb00*/  LEA.HI.X.SX32 R3, R3, R20, 0x1, P1 ;  /* 0x0000001403037211 */ /* 0x000fc400008f0eff */
[----:B------:R-:W-:-:S04]  /*eb10*/  LEA R8, P1, R0, UR8, 0x1 ;  /* 0x0000000800087c11 */ /* 0x000fc8000f8208ff */
[----:B------:R-:W-:-:S06]  /*eb20*/  LEA.HI.X R9, R0, UR9, R3, 0x1, P1 ;  /* 0x0000000900097c11 */ /* 0x000fcc00088f0c03 */
[----:B------:R-:W4:Y:S01]  /*eb30*/  LDG.E.128 R8, desc[UR6][R8.64] ;  /* 0x0000000608087981 */ /* 0x000f22000c1e1d00 */
[----:B---3--:R-:W-:Y:S02]  /*eb40*/  HADD2.F32 R0, -RZ, R4.H0_H0 ;  /* 0x20000004ff007230 */ /* 0x008fe40000004100 */
[--C-:B------:R-:W-:Y:S02]  /*eb50*/  HADD2.F32 R2, -RZ, R5.reuse.H0_H0 ;  /* 0x20000005ff027230 */ /* 0x100fe40000004100 */
[----:B------:R-:W-:Y:S02]  /*eb60*/  HADD2.F32 R5, -RZ, R5.H1_H1 ;  /* 0x30000005ff057230 */ /* 0x000fe40000004100 */
[----:B------:R-:W-:Y:S01]  /*eb70*/  @!P0 FADD.FTZ R0, -R0, -RZ ;  /* 0x800000ff00008221 */ /* 0x000fe20000010100 */
[--C-:B------:R-:W-:Y:S02]  /*eb80*/  HADD2.F32 R3, -RZ, R6.reuse.H0_H0 ;  /* 0x20000006ff037230 */ /* 0x100fe40000004100 */
[----:B------:R-:W-:Y:S01]  /*eb90*/  @!P0 FADD.FTZ R2, -R2, -RZ ;  /* 0x800000ff02028221 */ /* 0x000fe20000010100 */
[----:B------:R-:W-:-:S02]  /*eba0*/  HADD2.F32 R20, -RZ, R6.H1_H1 ;  /* 0x30000006ff147230 */ /* 0x000fc40000004100 */
[--C-:B--2---:R-:W-:Y:S02]  /*ebb0*/  HADD2.F32 R23, -RZ, R16.reuse.H0_H0 ;  /* 0x20000010ff177230 */ /* 0x104fe40000004100 */
[----:B------:R-:W-:Y:S02]  /*ebc0*/  HADD2.F32 R27, -RZ, R16.H1_H1 ;  /* 0x30000010ff1b7230 */ /* 0x000fe40000004100 */
[----:B------:R-:W-:Y:S02]  /*ebd0*/  HADD2.F32 R25, -RZ, R17.H0_H0 ;  /* 0x20000011ff197230 */ /* 0x000fe40000004100 */
[----:B------:R-:W-:Y:S01]  /*ebe0*/  @!P0 FADD.FTZ R5, -R5, -RZ ;  /* 0x800000ff05058221 */ /* 0x000fe20000010100 */
[----:B------:R-:W-:Y:S02]  /*ebf0*/  HADD2.F32 R6, -RZ, R7.H0_H0 ;  /* 0x20000007ff067230 */ /* 0x000fe40000004100 */
[----:B------:R-:W-:Y:S02]  /*ec00*/  HADD2.F32 R16, -RZ, R17.H1_H1 ;  /* 0x30000011ff107230 */ /* 0x000fe40000004100 */
[----:B------:R-:W-:-:S02]  /*ec10*/  HADD2.F32 R7, -RZ, R7.H1_H1 ;  /* 0x30000007ff077230 */ /* 0x000fc40000004100 */
[----:B------:R-:W-:Y:S02]  /*ec20*/  HADD2.F32 R4, -RZ, R4.H1_H1 ;  /* 0x30000004ff047230 */ /* 0x000fe40000004100 */
[----:B------:R-:W-:Y:S01]  /*ec30*/  FMUL.FTZ R23, R23, R0 ;  /* 0x0000000017177220 */ /* 0x000fe20000410000 */
[----:B------:R-:W-:Y:S01]  /*ec40*/  FMUL.FTZ R25, R25, R2 ;  /* 0x0000000219197220 */ /* 0x000fe20000410000 */
[----:B------:R-:W-:Y:S01]  /*ec50*/  FMUL.FTZ R16, R16, R5 ;  /* 0x0000000510107220 */ /* 0x000fe20000410000 */
[----:B------:R-:W-:Y:S02]  /*ec60*/  HADD2.F32 R2, -RZ, R18.H0_H0 ;  /* 0x20000012ff027230 */ /* 0x000fe40000004100 */
[----:B------:R-:W-:Y:S01]  /*ec70*/  @!P0 FADD.FTZ R3, -R3, -RZ ;  /* 0x800000ff03038221 */ /* 0x000fe20000010100 */
[--C-:B------:R-:W-:Y:S02]  /*ec80*/  HADD2.F32 R0, -RZ, R19.reuse.H1_H1 ;  /* 0x30000013ff007230 */ /* 0x100fe40000004100 */
[----:B------:R-:W-:Y:S01]  /*ec90*/  @!P0 FADD.FTZ R7, -R7, -RZ ;  /* 0x800000ff07078221 */ /* 0x000fe20000010100 */
[----:B------:R-:W-:-:S02]  /*eca0*/  HADD2.F32 R5, -RZ, R19.H0_H0 ;  /* 0x20000013ff057230 */ /* 0x000fc40000004100 */
[----:B------:R-:W-:Y:S01]  /*ecb0*/  @!P0 FADD.FTZ R4, -R4, -RZ ;  /* 0x800000ff04048221 */ /* 0x000fe20000010100 */
[----:B------:R-:W-:Y:S01]  /*ecc0*/  @!P0 FADD.FTZ R6, -R6, -RZ ;  /* 0x800000ff06068221 */ /* 0x000fe20000010100 */
[----:B------:R-:W-:Y:S01]  /*ecd0*/  FMUL.FTZ R3, R2, R3 ;  /* 0x0000000302037220 */ /* 0x000fe20000410000 */
[----:B------:R-:W-:Y:S01]  /*ece0*/  FMUL.FTZ R7, R0, R7 ;  /* 0x0000000700077220 */ /* 0x000fe20000410000 */
[----:B------:R-:W-:Y:S01]  /*ecf0*/  FMUL.FTZ R27, R27, R4 ;  /* 0x000000041b1b7220 */ /* 0x000fe20000410000 */
[----:B------:R-:W-:Y:S02]  /*ed00*/  HADD2.F32 R17, -RZ, R18.H1_H1 ;  /* 0x30000012ff117230 */ /* 0x000fe40000004100 */
[----:B------:R-:W-:Y:S01]  /*ed10*/  FMUL.FTZ R6, R5, R6 ;  /* 0x0000000605067220 */ /* 0x000fe20000410000 */
[----:B-----5:R-:W-:Y:S02]  /*ed20*/  HADD2.F32 R0, -RZ, R12.H0_H0 ;  /* 0x2000000cff007230 */ /* 0x020fe40000004100 */
[----:B------:R-:W-:Y:S01]  /*ed30*/  @!P0 FADD.FTZ R20, -R20, -RZ ;  /* 0x800000ff14148221 */ /* 0x000fe20000010100 */
[----:B----4-:R-:W-:-:S02]  /*ed40*/  HADD2.F32 R2, -RZ, R8.H0_H0 ;  /* 0x20000008ff027230 */ /* 0x010fc40000004100 */
[----:B------:R-:W-:Y:S02]  /*ed50*/  HADD2.F32 R12, -RZ, R12.H1_H1 ;  /* 0x3000000cff0c7230 */ /* 0x000fe40000004100 */
[----:B------:R-:W-:Y:S02]  /*ed60*/  HADD2.F32 R4, -RZ, R13.H0_H0 ;  /* 0x2000000dff047230 */ /* 0x000fe40000004100 */
[----:B------:R-:W-:Y:S02]  /*ed70*/  HADD2.F32 R8, -RZ, R8.H1_H1 ;  /* 0x30000008ff087230 */ /* 0x000fe40000004100 */
[----:B------:R-:W-:Y:S02]  /*ed80*/  HADD2.F32 R5, -RZ, R9.H0_H0 ;  /* 0x20000009ff057230 */ /* 0x000fe40000004100 */
[----:B------:R-:W-:Y:S01]  /*ed90*/  FMUL.FTZ R20, R17, R20 ;  /* 0x0000001411147220 */ /* 0x000fe20000410000 */
[--C-:B------:R-:W-:Y:S02]  /*eda0*/  HADD2.F32 R18, -RZ, R10.reuse.H0_H0 ;  /* 0x2000000aff127230 */ /* 0x100fe40000004100 */
[----:B------:R-:W-:Y:S01]  /*edb0*/  FFMA.FTZ R0, R0, R2, R23 ;  /* 0x0000000200007223 */ /* 0x000fe20000010017 */
[----:B------:R-:W-:-:S02]  /*edc0*/  HADD2.F32 R19, -RZ, R10.H1_H1 ;  /* 0x3000000aff137230 */ /* 0x000fc40000004100 */
[----:B------:R-:W-:Y:S01]  /*edd0*/  FFMA.FTZ R27, R12, R8, R27 ;  /* 0x000000080c1b7223 */ /* 0x000fe2000001001b */
[--C-:B------:R-:W-:Y:S02]  /*ede0*/  HADD2.F32 R17, -RZ, R11.reuse.H0_H0 ;  /* 0x2000000bff117230 */ /* 0x100fe40000004100 */
[----:B------:R-:W-:Y:S01]  /*edf0*/  FFMA.FTZ R4, R4, R5, R25 ;  /* 0x0000000504047223 */ /* 0x000fe20000010019 */
[----:B------:R-:W-:Y:S02]  /*ee00*/  HADD2.F32 R10, -RZ, R11.H1_H1 ;  /* 0x3000000bff0a7230 */ /* 0x000fe40000004100 */
[----:B------:R-:W-:Y:S02]  /*ee10*/  HADD2.F32 R9, -RZ, R9.H1_H1 ;  /* 0x30000009ff097230 */ /* 0x000fe40000004100 */
[----:B------:R-:W-:Y:S02]  /*ee20*/  HADD2.F32 R13, -RZ, R13.H1_H1 ;  /* 0x3000000dff0d7230 */ /* 0x000fe40000004100 */
[----:B------:R-:W-:-:S02]  /*ee30*/  HADD2.F32 R2, -RZ, R14.H0_H0 ;  /* 0x2000000eff027230 */ /* 0x000fc40000004100 */
[--C-:B------:R-:W-:Y:S02]  /*ee40*/  HADD2.F32 R5, -RZ, R15.reuse.H0_H0 ;  /* 0x2000000fff057230 */ /* 0x100fe40000004100 */
        /* <DEDUP_REMOVED lines=11> */
.L_x_960:
[----:B------:R-:W-:Y:S05]  /*ef00*/  BSYNC B0 ;  /* 0x0000000000007941 */ /* 0x000fea0003800000 */
.L_x_959:
[----:B-----5:R1:W-:Y:S01]  /*ef10*/  STS.128 [R166+0x2800], R12 ;  /* 0x0028000ca6007388 */ /* 0x0203e20000000c00 */
[----:B------:R-:W-:Y:S05]  /*ef20*/  BRA `(.L_x_928) ;  /* 0x0000000400107947 */ /* 0x000fea0003800000 */
.L_x_914:
[----:B------:R-:W-:Y:S01]  /*ef30*/  IMAD.IADD R0, R154, 0x1, -R147 ;  /* 0x000000019a007824 */ /* 0x000fe200078e0a93 */
[----:B------:R-:W-:Y:S01]  /*ef40*/  BSSY B0, `(.L_x_961) ;  /* 0x0000023000007945 */ /* 0x000fe20003800000 */
[----:B------:R-:W-:-:S03]  /*ef50*/  VIADD R21, R170, 0x20 ;  /* 0x00000020aa157836 */ /* 0x000fc60000000000 */
[-C--:B------:R-:W-:Y:S02]  /*ef60*/  ISETP.GE.AND P0, PT, R170, R0.reuse, PT ;  /* 0x00000000aa00720c */ /* 0x080fe40003f06270 */
[----:B------:R-:W-:-:S11]  /*ef70*/  ISETP.GE.AND P3, PT, R21, R0, PT ;  /* 0x000000001500720c */ /* 0x000fd60003f66270 */
[----:B------:R-:W-:Y:S05]  /*ef80*/  @P0 BRA `(.L_x_962) ;  /* 0x0000000000780947 */ /* 0x000fea0003800000 */
[----:B------:R-:W-:Y:S01]  /*ef90*/  ULDC UR5, c[0x0][0x2d0] ;  /* 0x0000b40000057ab9 */ /* 0x000fe20000000800 */
[----:B------:R-:W1:Y:S01]  /*efa0*/  @!P5 LDC.64 R2, c[0x0][0x210] ;  /* 0x00008400ff02db82 */ /* 0x000e620000000a00 */
[----:B------:R-:W-:Y:S02]  /*efb0*/  ISETP.GE.AND P0, PT, R118, UR5, PT ;  /* 0x0000000576007c0c */ /* 0x000fe4000bf06270 */
[----:B------:R-:W-:-:S11]  /*efc0*/  ISETP.NE.AND P4, PT, R156, RZ, PT ;  /* 0x000000ff9c00720c */ /* 0x000fd60003f85270 */
[----:B------:R-:W2:Y:S01]  /*efd0*/  @!P0 LDC.64 R4, c[0x0][0x210] ;  /* 0x00008400ff048b82 */ /* 0x000ea20000000a00 */
[----:B------:R3:W-:Y:S04]  /*efe0*/  @P0 STS [R166], RZ ;  /* 0x000000ffa6000388 */ /* 0x0007e80000000800 */
[----:B------:R3:W-:Y:S04]  /*eff0*/  @P0 STS [R166+0x4], RZ ;  /* 0x000004ffa6000388 */ /* 0x0007e80000000800 */
[----:B------:R3:W-:Y:S01]  /*f000*/  @P0 STS.64 [R166+0x8], RZ ;  /* 0x000008ffa6000388 */ /* 0x0007e20000000a00 */
[----:B-1----:R-:W-:-:S04]  /*f010*/  @!P5 LEA R2, P1, R148, R2, 0x1 ;  /* 0x000000029402d211 */ /* 0x002fc800078208ff */
[C---:B------:R-:W-:Y:S02]  /*f020*/  @!P5 LEA.HI.X R3, R148.reuse, R3, R62, 0x1, P1 ;  /* 0x000000039403d211 */ /* 0x040fe400008f0c3e */
[----:B--2---:R-:W-:-:S04]  /*f030*/  @!P0 LEA R4, P2, R148, R4, 0x1 ;  /* 0x0000000494048211 */ /* 0x004fc800078408ff */
[----:B------:R-:W-:-:S05]  /*f040*/  @!P0 LEA.HI.X R5, R148, R5, R62, 0x1, P2 ;  /* 0x0000000594058211 */ /* 0x000fca00010f0c3e */
[----:B------:R-:W-:Y:S01]  /*f050*/  @!PT LDS RZ, [RZ] ;  /* 0x00000000fffff984 */ /* 0x000fe20000000800 */
[----:B------:R-:W-:Y:S01]  /*f060*/  @!PT LDS RZ, [RZ] ;  /* 0x00000000fffff984 */ /* 0x000fe20000000800 */
[----:B------:R-:W-:Y:S01]  /*f070*/  @!PT LDS RZ, [RZ] ;  /* 0x00000000fffff984 */ /* 0x000fe20000000800 */
[----:B------:R3:W-:Y:S04]  /*f080*/  @!P0 LDGSTS.E.BYPASS.LTC128B.128 [R166], desc[UR6][R4.64] ;  /* 0x0000000004a68fae */ /* 0x0007e8000b901d46 */
        /* <DEDUP_REMOVED lines=14> */
.L_x_962:
[----:B------:R-:W-:Y:S05]  /*f170*/  BSYNC B0 ;  /* 0x0000000000007941 */ /* 0x000fea0003800000 */
.L_x_961:
[----:B------:R-:W-:Y:S05]  /*f180*/  @P3 BRA `(.L_x_928) ;  /* 0x0000000000783947 */ /* 0x000fea0003800000 */
[----:B------:R-:W-:Y:S01]  /*f190*/  ULDC UR5, c[0x0][0x2d0] ;  /* 0x0000b40000057ab9 */ /* 0x000fe20000000800 */
[----:B-1-3--:R-:W1:Y:S01]  /*f1a0*/  @!P5 LDC.64 R2, c[0x0][0x210] ;  /* 0x00008400ff02db82 */ /* 0x00ae620000000a00 */
[----:B------:R-:W-:Y:S02]  /*f1b0*/  ISETP.GE.AND P0, PT, R118, UR5, PT ;  /* 0x0000000576007c0c */ /* 0x000fe4000bf06270 */
[----:B------:R-:W-:Y:S02]  /*f1c0*/  IADD3 R9, P1, R9, R148, RZ ;  /* 0x0000009409097210 */ /* 0x000fe40007f3e0ff */
[----:B------:R-:W-:-:S03]  /*f1d0*/  ISETP.NE.AND P4, PT, R156, RZ, PT ;  /* 0x000000ff9c00720c */ /* 0x000fc60003f85270 */
[----:B------:R-:W-:-:S06]  /*f1e0*/  IMAD.X R62, R7, 0x1, R62, P1 ;  /* 0x00000001073e7824 */ /* 0x000fcc00008e063e */
[----:B------:R-:W2:Y:S01]  /*f1f0*/  @!P0 LDC.64 R4, c[0x0][0x210] ;  /* 0x00008400ff048b82 */ /* 0x000ea20000000a00 */
[----:B------:R4:W-:Y:S01]  /*f200*/  @P0 STS.128 [R166+0x800], RZ ;  /* 0x000800ffa6000388 */ /* 0x0009e20000000c00 */
[----:B-1----:R-:W-:-:S04]  /*f210*/  @!P5 LEA R2, P1, R9, R2, 0x1 ;  /* 0x000000020902d211 */ /* 0x002fc800078208ff */
[C---:B------:R-:W-:Y:S02]  /*f220*/  @!P5 LEA.HI.X R3, R9.reuse, R3, R62, 0x1, P1 ;  /* 0x000000030903d211 */ /* 0x040fe400008f0c3e */
        /* <DEDUP_REMOVED lines=14> */
[----:B----4-:R-:W-:-:S04]  /*f310*/  LEA R2, P0, R9, UR8, 0x1 ;  /* 0x0000000809027c11 */ /* 0x010fc8000f8008ff */
[----:B------:R-:W-:-:S05]  /*f320*/  LEA.HI.X R3, R9, UR9, R62, 0x1, P0 ;  /* 0x0000000909037c11 */ /* 0x000fca00080f0c3e */
[----:B------:R-:W-:Y:S01]  /*f330*/  @!PT LDS RZ, [RZ] ;  /* 0x00000000fffff984 */ /* 0x000fe20000000800 */
[----:B------:R-:W-:Y:S01]  /*f340*/  @!PT LDS RZ, [RZ] ;  /* 0x00000000fffff984 */ /* 0x000fe20000000800 */
[----:B------:R-:W-:Y:S01]  /*f350*/  @!PT LDS RZ, [RZ] ;  /* 0x00000000fffff984 */ /* 0x000fe20000000800 */
[----:B------:R2:W-:Y:S04]  /*f360*/  LDGSTS.E.BYPASS.LTC128B.128 [R166+0x2800], desc[UR6][R2.64+0x80] ;  /* 0x0280008002a67fae */ /* 0x0005e8000b901d46 */
.L_x_928:
[----:B------:R-:W-:Y:S05]  /*f370*/  BSYNC B3 ;  /* 0x0000000000037941 */ /* 0x000fea0003800000 */
.L_x_913:
[----:B------:R-:W-:Y:S01]  /*f380*/  VIADD R167, R52, 0xffffffff ;  /* 0xffffffff34a77836 */ /* 0x000fe20000000000 */
[----:B------:R-:W-:Y:S01]  /*f390*/  ULDC.64 UR12, c[0x0][0x218] ;  /* 0x00008600000c7ab9 */ /* 0x000fe20000000a00 */
[----:B------:R-:W-:Y:S01]  /*f3a0*/  BSSY B0, `(.L_x_963) ;  /* 0x0000020000007945 */ /* 0x000fe20003800000 */
[C---:B------:R-:W-:Y:S01]  /*f3b0*/  LEA R168, P0, R162.reuse, UR12, 0x1 ;  /* 0x0000000ca2a87c11 */ /* 0x040fe2000f8008ff */
[----:B------:R-:W-:Y:S01]  /*f3c0*/  IMAD.SHL.U32 R0, R167, 0x80, RZ ;  /* 0x00000080a7007824 */ /* 0x000fe200078e00ff */
[----:B------:R-:W-:Y:S02]  /*f3d0*/  LOP3.LUT R40, R137, 0xff, RZ, 0xc0, !PT ;  /* 0x000000ff89287812 */ /* 0x000fe400078ec0ff */
[----:B------:R-:W-:Y:S01]  /*f3e0*/  LEA.HI.X R169, R162, UR13, R165, 0x1, P0 ;  /* 0x0000000da2a97c11 */ /* 0x000fe200080f0ca5 */
[----:B---34-:R-:W-:-:S05]  /*f3f0*/  IMAD.IADD R4, R53, 0x1, -R0 ;  /* 0x0000000135047824 */ /* 0x018fca00078e0a00 */
[----:B------:R-:W-:-:S13]  /*f400*/  ISETP.GE.AND P1, PT, R170, R4, PT ;  /* 0x00000004aa00720c */ /* 0x000fda0003f26270 */
[----:B------:R-:W-:Y:S05]  /*f410*/  @P1 BRA `(.L_x_964) ;  /* 0x0000000000601947 */ /* 0x000fea0003800000 */
[C---:B-12---:R-:W-:Y:S02]  /*f420*/  LOP3.LUT R2, R40.reuse, 0x1, RZ, 0xc0, !PT ;  /* 0x0000000128027812 */ /* 0x046fe400078ec0ff */
[----:B------:R-:W-:Y:S02]  /*f430*/  R2P PR, R40, 0x6 ;  /* 0x0000000628007804 */ /* 0x000fe40000000000 */
[----:B------:R-:W-:-:S13]  /*f440*/  ISETP.NE.U32.AND P0, PT, R2, 0x1, PT ;  /* 0x000000010200780c */ /* 0x000fda0003f05070 */
[----:B------:R-:W-:Y:S02]  /*f450*/  @!P0 IMAD.MOV.U32 R2, RZ, RZ, R168 ;  /* 0x000000ffff028224 */ /* 0x000fe400078e00a8 */
[----:B------:R-:W-:-:S05]  /*f460*/  @!P0 IMAD.MOV.U32 R3, RZ, RZ, R169 ;  /* 0x000000ffff038224 */ /* 0x000fca00078e00a9 */
[----:B------:R-:W-:Y:S01]  /*f470*/  @!PT LDS RZ, [RZ] ;  /* 0x00000000fffff984 */ /* 0x000fe20000000800 */
[----:B------:R-:W-:Y:S01]  /*f480*/  @!PT LDS RZ, [RZ] ;  /* 0x00000000fffff984 */ /* 0x000fe20000000800 */
[----:B------:R-:W-:Y:S01]  /*f490*/  @!PT LDS RZ, [RZ] ;  /* 0x00000000fffff984 */ /* 0x000fe20000000800 */
[----:B------:R1:W-:Y:S04]  /*f4a0*/  @!P0 LDGSTS.E.BYPASS.LTC128B.128 [R166+0x3000], desc[UR6][R2.64] ;  /* 0x0300000002a68fae */ /* 0x0003e8000b901d46 */
[----:B------:R1:W-:Y:S04]  /*f4b0*/  @P0 STS [R166+0x3000], RZ ;  /* 0x003000ffa6000388 */ /* 0x0003e80000000800 */
[----:B------:R1:W-:Y:S04]  /*f4c0*/  @P0 STS [R166+0x3004], RZ ;  /* 0x003004ffa6000388 */ /* 0x0003e80000000800 */
[----:B------:R1:W-:Y:S04]  /*f4d0*/  @P0 STS.64 [R166+0x3008], RZ ;  /* 0x003008ffa6000388 */ /* 0x0003e80000000a00 */
[----:B------:R-:W-:Y:S01]  /*f4e0*/  @!PT LDS RZ, [RZ] ;  /* 0x00000000fffff984 */ /* 0x000fe20000000800 */
[----:B------:R-:W-:Y:S01]  /*f4f0*/  @!PT LDS RZ, [RZ] ;  /* 0x00000000fffff984 */ /* 0x000fe20000000800 */
[----:B------:R-:W-:Y:S01]  /*f500*/  @!PT LDS RZ, [RZ] ;  /* 0x00000000fffff984 */ /* 0x000fe20000000800 */
[----:B------:R1:W-:Y:S04]  /*f510*/  @P1 LDGSTS.E.BYPASS.LTC128B.128 [R166+0x5000], desc[UR6][R168.64+0x40] ;  /* 0x05000040a8a61fae */ /* 0x0003e8000b901d46 */
[----:B------:R1:W-:Y:S01]  /*f520*/  @!P1 STS.128 [R166+0x5000], RZ ;  /* 0x005000ffa6009388 */ /* 0x0003e20000000c00 */
[----:B------:R-:W-:Y:S05]  /*f530*/  @!P2 BRA `(.L_x_965) ;  /* 0x000000000014a947 */ /* 0x000fea0003800000 */
[----:B------:R-:W-:Y:S01]  /*f540*/  @!PT LDS RZ, [RZ] ;  /* 0x00000000fffff984 */ /* 0x000fe20000000800 */
[----:B------:R-:W-:Y:S01]  /*f550*/  @!PT LDS RZ, [RZ] ;  /* 0x00000000fffff984 */ /* 0x000fe20000000800 */
[----:B------:R-:W-:Y:S01]  /*f560*/  @!PT LDS RZ, [RZ] ;  /* 0x00000000fffff984 */ /* 0x000fe20000000800 */
[----:B------:R3:W-:Y:S01]  /*f570*/  LDGSTS.E.BYPASS.LTC128B.128 [R166+0x7000], desc[UR6][R168.64+0x80] ;  /* 0x07000080a8a67fae */ /* 0x0007e2000b901d46 */
[----:B------:R-:W-:Y:S05]  /*f580*/  BRA `(.L_x_964) ;  /* 0x0000000000047947 */ /* 0x000fea0003800000 */
.L_x_965:
[----:B------:R4:W-:Y:S02]  /*f590*/  STS.128 [R166+0x7000], RZ ;  /* 0x007000ffa6007388 */ /* 0x0009e40000000c00 */
.L_x_964:
[----:B------:R-:W-:Y:S05]  /*f5a0*/  BSYNC B0 ;  /* 0x0000000000007941 */ /* 0x000fea0003800000 */
.L_x_963:
[----:B------:R-:W-:Y:S01]  /*f5b0*/  ISETP.GE.AND P0, PT, R21, R4, PT ;  /* 0x000000041500720c */ /* 0x000fe20003f06270 */
[----:B------:R-:W-:-:S12]  /*f5c0*/  BSSY B0, `(.L_x_966) ;  /* 0x000001f000007945 */ /* 0x000fd80003800000 */
[----:B------:R-:W-:Y:S05]  /*f5d0*/  @P0 BRA `(.L_x_967) ;  /* 0x0000000000740947 */ /* 0x000fea0003800000 */
[C---:B-12---:R-:W-:Y:S02]  /*f5e0*/  LOP3.LUT R2, R40.reuse, 0x1, RZ, 0xc0, !PT ;  /* 0x0000000128027812 */ /* 0x046fe400078ec0ff */
[----:B------:R-:W-:Y:S02]  /*f5f0*/  LOP3.LUT P1, RZ, R40, 0x2, RZ, 0xc0, !PT ;  /* 0x0000000228ff7812 */ /* 0x000fe4000782c0ff */
[----:B------:R-:W-:Y:S02]  /*f600*/  ISETP.NE.U32.AND P0, PT, R2, 0x1, PT ;  /* 0x000000010200780c */ /* 0x000fe40003f05070 */
[----:B------:R-:W-:-:S05]  /*f610*/  IADD3 R3, P2, R151, R162, RZ ;  /* 0x000000a297037210 */ /* 0x000fca0007f5e0ff */
[----:B------:R-:W-:-:S04]  /*f620*/  IMAD.X R2, R150, 0x1, R165, P2 ;  /* 0x0000000196027824 */ /* 0x000fc800010e06a5 */
[----:B------:R-:W-:Y:S02]  /*f630*/  @P1 LEA R6, P2, R3, UR12, 0x1 ;  /* 0x0000000c03061c11 */ /* 0x000fe4000f8408ff */
[----:B------:R-:W-:Y:S02]  /*f640*/  @!P0 LEA R8, P3, R151, R168, 0x1 ;  /* 0x000000a897088211 */ /* 0x000fe400078608ff */
[----:B------:R-:W-:Y:S02]  /*f650*/  @P1 LEA.HI.X R7, R3, UR13, R2, 0x1, P2 ;  /* 0x0000000d03071c11 */ /* 0x000fe400090f0c02 */
[----:B------:R-:W-:-:S05]  /*f660*/  @!P0 LEA.HI.X R9, R151, R169, R150, 0x1, P3 ;  /* 0x000000a997098211 */ /* 0x000fca00018f0c96 */
[----:B------:R-:W-:Y:S01]  /*f670*/  @!PT LDS RZ, [RZ] ;  /* 0x00000000fffff984 */ /* 0x000fe20000000800 */
[----:B------:R-:W-:Y:S01]  /*f680*/  @!PT LDS RZ, [RZ] ;  /* 0x00000000fffff984 */ /* 0x000fe20000000800 */
[----:B------:R-:W-:Y:S01]  /*f690*/  @!PT LDS RZ, [RZ] ;  /* 0x00000000fffff984 */ /* 0x000fe20000000800 */
[----:B------:R1:W-:Y:S04]  /*f6a0*/  @!P0 LDGSTS.E.BYPASS.LTC128B.128 [R166+0x3800], desc[UR6][R8.64] ;  /* 0x0380000008a68fae */ /* 0x0003e8000b901d46 */
[----:B------:R1:W-:Y:S01]  /*f6b0*/  @P0 STS.128 [R166+0x3800], RZ ;  /* 0x003800ffa6000388 */ /* 0x0003e20000000c00 */
[----:B------:R-:W-:-:S03]  /*f6c0*/  LOP3.LUT P0, RZ, R40, 0x4, RZ, 0xc0, !PT ;  /* 0x0000000428ff7812 */ /* 0x000fc6000780c0ff */
[----:B------:R-:W-:Y:S01]  /*f6d0*/  @!PT LDS RZ, [RZ] ;  /* 0x00000000fffff984 */ /* 0x000fe20000000800 */
[----:B------:R-:W-:Y:S01]  /*f6e0*/  @!PT LDS RZ, [RZ] ;  /* 0x00000000fffff984 */ /* 0x000fe20000000800 */
[----:B------:R-:W-:Y:S01]  /*f6f0*/  @!PT LDS RZ, [RZ] ;  /* 0x00000000fffff984 */ /* 0x000fe20000000800 */
[----:B------:R1:W-:Y:S04]  /*f700*/  @P1 LDGSTS.E.BYPASS.LTC128B.128 [R166+0x5800], desc[UR6][R6.64+0x40] ;  /* 0x0580004006a61fae */ /* 0x0003e8000b901d46 */
[----:B------:R1:W-:Y:S06]  /*f710*/  @!P1 STS.128 [R166+0x5800], RZ ;  /* 0x005800ffa6009388 */ /* 0x0003ec0000000c00 */
[----:B------:R-:W-:Y:S05]  /*f720*/  @!P0 BRA `(.L_x_968) ;  /* 0x00000000001c8947 */ /* 0x000fea0003800000 */
[----:B-1----:R-:W-:-:S04]  /*f730*/  LEA R6, P0, R3, UR12, 0x1 ;  /* 0x0000000c03067c11 */ /* 0x002fc8000f8008ff */
[----:B------:R-:W-:-:S05]  /*f740*/  LEA.HI.X R7, R3, UR13, R2, 0x1, P0 ;  /* 0x0000000d03077c11 */ /* 0x000fca00080f0c02 */
[----:B------:R-:W-:Y:S01]  /*f750*/  @!PT LDS RZ, [RZ] ;  /* 0x00000000fffff984 */ /* 0x000fe20000000800 */
[----:B------:R-:W-:Y:S01]  /*f760*/  @!PT LDS RZ, [RZ] ;  /* 0x00000000fffff984 */ /* 0x000fe20000000800 */
[----:B------:R-:W-:Y:S01]  /*f770*/  @!PT LDS RZ, [RZ] ;  /* 0x00000000fffff984 */ /* 0x000fe20000000800 */
[----:B------:R1:W-:Y:S01]  /*f780*/  LDGSTS.E.BYPASS.LTC128B.128 [R166+0x7800], desc[UR6][R6.64+0x80] ;  /* 0x0780008006a67fae */ /* 0x0003e2000b901d46 */
[----:B------:R-:W-:Y:S05]  /*f790*/  BRA `(.L_x_967) ;  /* 0x0000000000047947 */ /* 0x000fea0003800000 */
.L_x_968:
[----:B------:R2:W-:Y:S02]  /*f7a0*/  STS.128 [R166+0x7800], RZ ;  /* 0x007800ffa6007388 */ /* 0x0005e40000000c00 */
.L_x_967:
[----:B------:R-:W-:Y:S05]  /*f7b0*/  BSYNC B0 ;  /* 0x0000000000007941 */ /* 0x000fea0003800000 */
.L_x_966:
[----:B-1----:R-:W-:Y:S01]  /*f7c0*/  IADD3 R7, R170, 0x40, RZ ;  /* 0x00000040aa077810 */ /* 0x002fe20007ffe0ff */
[----:B------:R-:W-:Y:S03]  /*f7d0*/  BSSY B0, `(.L_x_969) ;  /* 0x0000023000007945 */ /* 0x000fe60003800000 */
[----:B------:R-:W-:-:S13]  /*f7e0*/  ISETP.GE.AND P0, PT, R7, R4, PT ;  /* 0x000000040700720c */ /* 0x000fda0003f06270 */
[----:B------:R-:W-:Y:S05]  /*f7f0*/  @P0 BRA `(.L_x_970) ;  /* 0x0000000000800947 */ /* 0x000fea0003800000 */
[----:B--2---:R-:W1:Y:S01]  /*f800*/  LDC.64 R2, c[0x0][0x248] ;  /* 0x00009200ff027b82 */ /* 0x004e620000000a00 */
[C---:B------:R-:W-:Y:S02]  /*f810*/  LOP3.LUT R5, R40.reuse, 0x1, RZ, 0xc0, !PT ;  /* 0x0000000128057812 */ /* 0x040fe400078ec0ff */
[----:B------:R-:W-:Y:S02]  /*f820*/  LOP3.LUT P1, RZ, R40, 0x2, RZ, 0xc0, !PT ;  /* 0x0000000228ff7812 */ /* 0x000fe4000782c0ff */
[----:B------:R-:W-:Y:S01]  /*f830*/  ISETP.NE.U32.AND P0, PT, R5, 0x1, PT ;  /* 0x000000010500780c */ /* 0x000fe20003f05070 */
[C---:B-1----:R-:W-:Y:S01]  /*f840*/  IMAD.SHL.U32 R5, R2.reuse, 0x40, RZ ;  /* 0x0000004002057824 */ /* 0x042fe200078e00ff */
[----:B------:R-:W-:-:S04]  /*f850*/  SHF.L.U64.HI R6, R2, 0x6, R3 ;  /* 0x0000000602067819 */ /* 0x000fc80000010203 */
[----:B------:R-:W-:-:S07]  /*f860*/  IADD3 R2, P2, R5, R162, RZ ;  /* 0x000000a205027210 */ /* 0x000fce0007f5e0ff */
[C---:B------:R-:W-:Y:S01]  /*f870*/  @!P0 LEA R8, P3, R5.reuse, R168, 0x1 ;  /* 0x000000a805088211 */ /* 0x040fe200078608ff */
[----:B------:R-:W-:Y:S01]  /*f880*/  IMAD.X R3, R6, 0x1, R165, P2 ;  /* 0x0000000106037824 */ /* 0x000fe200010e06a5 */
[C---:B------:R-:W-:Y:S02]  /*f890*/  @P1 LEA R10, P2, R2.reuse, UR12, 0x1 ;  /* 0x0000000c020a1c11 */ /* 0x040fe4000f8408ff */
[----:B------:R-:W-:Y:S02]  /*f8a0*/  @!P0 LEA.HI.X R9, R5, R169, R6, 0x1, P3 ;  /* 0x000000a905098211 */ /* 0x000fe400018f0c06 */
[----:B------:R-:W-:-:S03]  /*f8b0*/  @P1 LEA.HI.X R11, R2, UR13, R3, 0x1, P2 ;  /* 0x0000000d020b1c11 */ /* 0x000fc600090f0c03 */
        /* <DEDUP_REMOVED lines=19> */
.L_x_971:
[----:B------:R2:W-:Y:S02]  /*f9f0*/  STS.128 [R166+0x8000], RZ ;  /* 0x008000ffa6007388 */ /* 0x0005e40000000c00 */
.L_x_970:
[----:B------:R-:W-:Y:S05]  /*fa00*/  BSYNC B0 ;  /* 0x0000000000007941 */ /* 0x000fea0003800000 */
.L_x_969:
[----:B------:R-:W-:Y:S01]  /*fa10*/  VIADD R171, R170, 0x60 ;  /* 0x00000060aaab7836 */ /* 0x000fe20000000000 */
[----:B-1----:R-:W-:Y:S01]  /*fa20*/  LOP3.LUT R11, R146, 0xfffffff8, RZ, 0xc0, !PT ;  /* 0xfffffff8920b7812 */ /* 0x002fe200078ec0ff */
[----:B------:R-:W-:Y:S01]  /*fa30*/  BSSY B0, `(.L_x_972) ;  /* 0x000002f000007945 */ /* 0x000fe20003800000 */
[----:B------:R-:W-:Y:S02]  /*fa40*/  SHF.R.S32.HI R12, RZ, 0x1f, R141 ;  /* 0x0000001fff0c7819 */ /* 0x000fe4000001148d */
[----:B------:R-:W-:Y:S01]  /*fa50*/  ISETP.GE.AND P0, PT, R171, R4, PT ;  /* 0x00000004ab00720c */ /* 0x000fe20003f06270 */
[----:B------:R-:W-:Y:S01]  /*fa60*/  IMAD.IADD R6, R54, 0x1, -R11 ;  /* 0x0000000136067824 */ /* 0x000fe200078e0a0b */
[----:B------:R-:W-:Y:S02]  /*fa70*/  SHF.R.S32.HI R9, RZ, 0x4, R142 ;  /* 0x00000004ff097819 */ /* 0x000fe4000001148e */
[----:B------:R-:W-:Y:S02]  /*fa80*/  LOP3.LUT R140, R140, 0x7fffffe, RZ, 0xc0, !PT ;  /* 0x07fffffe8c8c7812 */ /* 0x000fe400078ec0ff */
[----:B------:R-:W-:-:S02]  /*fa90*/  LEA.HI R12, R12, R141, RZ, 0x3 ;  /* 0x0000008d0c0c7211 */ /* 0x000fc400078f18ff */
[----:B--2---:R-:W-:Y:S01]  /*faa0*/  SHF.R.S32.HI R3, RZ, 0x1f, R138 ;  /* 0x0000001fff037819 */ /* 0x004fe2000001148a */
[----:B------:R-:W-:Y:S01]  /*fab0*/  IMAD.IADD R5, R141, 0x1, -R140 ;  /* 0x000000018d057824 */ /* 0x000fe200078e0a8c */
[----:B------:R-:W-:Y:S01]  /*fac0*/  LEA.HI R14, R142, R9, RZ, 0x1 ;  /* 0x000000098e0e7211 */ /* 0x000fe200078f08ff */
[----:B------:R-:W-:Y:S01]  /*fad0*/  IMAD.SHL.U32 R12, R12, 0x20, RZ ;  /* 0x000000200c0c7824 */ /* 0x000fe200078e00ff */
[----:B------:R-:W-:Y:S02]  /*fae0*/  ISETP.GE.AND P1, PT, R170, R4, PT ;  /* 0x00000004aa00720c */ /* 0x000fe40003f26270 */
[----:B------:R-:W-:Y:S02]  /*faf0*/  LEA.HI R170, R3, R138, RZ, 0x2 ;  /* 0x0000008a03aa7211 */ /* 0x000fe400078f10ff */
[----:B------:R-:W-:Y:S02]  /*fb00*/  LOP3.LUT R14, R14, 0xfffffffe, RZ, 0xc0, !PT ;  /* 0xfffffffe0e0e7812 */ /* 0x000fe400078ec0ff */
[----:B------:R-:W-:Y:S01]  /*fb10*/  LEA.HI R11, R6, R6, RZ, 0x1 ;  /* 0x00000006060b7211 */ /* 0x000fe200078f08ff */
[----:B------:R-:W-:Y:S06]  /*fb20*/  @P0 BRA `(.L_x_973) ;  /* 0x00000000007c0947 */ /* 0x000fec0003800000 */
[----:B------:R-:W1:Y:S01]  /*fb30*/  LDC.64 R2, c[0x0][0x248] ;  /* 0x00009200ff027b82 */ /* 0x000e620000000a00 */
[C---:B------:R-:W-:Y:S01]  /*fb40*/  LOP3.LUT P3, RZ, R40.reuse, 0x2, RZ, 0xc0, !PT ;  /* 0x0000000228ff7812 */ /* 0x040fe2000786c0ff */
[----:B------:R-:W-:Y:S01]  /*fb50*/  IMAD.MOV.U32 R164, RZ, RZ, R162 ;  /* 0x000000ffffa47224 */ /* 0x000fe200078e00a2 */
[C---:B------:R-:W-:Y:S02]  /*fb60*/  LOP3.LUT P2, RZ, R40.reuse, 0x4, RZ, 0xc0, !PT ;  /* 0x0000000428ff7812 */ /* 0x040fe4000784c0ff */
[----:B------:R-:W-:Y:S01]  /*fb70*/  LOP3.LUT R8, R40, 0x1, RZ, 0xc0, !PT ;  /* 0x0000000128087812 */ /* 0x000fe200078ec0ff */
[----:B-1----:R-:W-:-:S04]  /*fb80*/  IMAD.WIDE.U32 R18, R2, 0x60, R164 ;  /* 0x0000006002127825 */ /* 0x002fc800078e00a4 */
[----:B------:R-:W-:-:S04]  /*fb90*/  IMAD R10, R3, 0x60, RZ ;  /* 0x00000060030a7824 */ /* 0x000fc800078e02ff */
[----:B------:R-:W-:Y:S01]  /*fba0*/  @P3 LEA R22, P0, R18, UR12, 0x1 ;  /* 0x0000000c12163c11 */ /* 0x000fe2000f8008ff */
[----:B------:R-:W-:-:S05]  /*fbb0*/  IMAD.IADD R10, R19, 0x1, R10 ;  /* 0x00000001130a7824 */ /* 0x000fca00078e020a */
[C---:B------:R-:W-:Y:S02]  /*fbc0*/  @P3 LEA.HI.X R23, R18.reuse, UR13, R10, 0x1, P0 ;  /* 0x0000000d12173c11 */ /* 0x040fe400080f0c0a */
[----:B------:R-:W-:-:S04]  /*fbd0*/  @P2 LEA R16, P0, R18, UR12, 0x1 ;  /* 0x0000000c12102c11 */ /* 0x000fc8000f8008ff */
[----:B------:R-:W-:Y:S02]  /*fbe0*/  @P2 LEA.HI.X R17, R18, UR13, R10, 0x1, P0 ;  /* 0x0000000d12112c11 */ /* 0x000fe400080f0c0a */
[----:B------:R-:W-:-:S13]  /*fbf0*/  ISETP.NE.U32.AND P0, PT, R8, 0x1, PT ;  /* 0x000000010800780c */ /* 0x000fda0003f05070 */
[----:B------:R-:W-:-:S04]  /*fc00*/  @!P0 IMAD.WIDE.U32 R18, R2, 0xc0, R168 ;  /* 0x000000c002128825 */ /* 0x000fc800078e00a8 */
[----:B------:R-:W-:-:S04]  /*fc10*/  @!P0 IMAD R3, R3, 0xc0, RZ ;  /* 0x000000c003038824 */ /* 0x000fc800078e02ff */
[----:B------:R-:W-:-:S05]  /*fc20*/  @!P0 IMAD.IADD R19, R3, 0x1, R19 ;  /* 0x0000000103138824 */ /* 0x000fca00078e0213 */
        /* <DEDUP_REMOVED lines=8> */
[----:B------:R1:W-:Y:S04]  /*fcb0*/  @P3 LDGSTS.E.BYPASS.LTC128B.128 [R166+0x6800], desc[UR6][R22.64+0x40] ;  /* 0x0680004016a63fae */ /* 0x0003e8000b901d46 */
[----:B------:R1:W-:Y:S04]  /*fcc0*/  @!P3 STS.128 [R166+0x6800], RZ ;  /* 0x006800ffa600b388 */ /* 0x0003e80000000c00 */
[----:B------:R-:W-:Y:S01]  /*fcd0*/  @!PT LDS RZ, [RZ] ;  /* 0x00000000fffff984 */ /* 0x000fe20000000800 */
[----:B------:R-:W-:Y:S01]  /*fce0*/  @!PT LDS RZ, [RZ] ;  /* 0x00000000fffff984 */ /* 0x000fe20000000800 */
[----:B------:R-:W-:Y:S01]  /*fcf0*/  @!PT LDS RZ, [RZ] ;  /* 0x00000000fffff984 */ /* 0x000fe20000000800 */
[----:B------:R1:W-:Y:S04]  /*fd00*/  @P2 LDGSTS.E.BYPASS.LTC128B.128 [R166+0x8800], desc[UR6][R16.64+0x80] ;  /* 0x0880008010a62fae */ /* 0x0003e8000b901d46 */
[----:B------:R1:W-:Y:S02]  /*fd10*/  @!P2 STS.128 [R166+0x8800], RZ ;  /* 0x008800ffa600a388 */ /* 0x0003e40000000c00 */
.L_x_973:
[----:B------:R-:W-:Y:S05]  /*fd20*/  BSYNC B0 ;  /* 0x0000000000007941 */ /* 0x000fea0003800000 */
.L_x_972:
[----:B------:R-:W0:Y:S01]  /*fd30*/  LDGDEPBAR ;  /* 0x00000000000079af */ /* 0x000e220000000000 */
[----:B------:R-:W-:Y:S01]  /*fd40*/  IMAD.IADD R14, R9, 0x1, -R14 ;  /* 0x00000001090e7824 */ /* 0x000fe200078e0a0e */
[----:B------:R-:W-:Y:S01]  /*fd50*/  LOP3.LUT R3, R11, 0x7fffffe, RZ, 0xc0, !PT ;  /* 0x07fffffe0b037812 */ /* 0x000fe200078ec0ff */
[----:B------:R-:W-:Y:S01]  /*fd60*/  IMAD.SHL.U32 R139, R139, 0x40, RZ ;  /* 0x000000408b8b7824 */ /* 0x000fe200078e00ff */
[----:B------:R-:W-:Y:S01]  /*fd70*/  SHF.R.S32.HI R11, RZ, 0x1, R11 ;  /* 0x00000001ff0b7819 */ /* 0x000fe2000001140b */
[----:B------:R-:W-:Y:S01]  /*fd80*/  IMAD.SHL.U32 R2, R14, 0x8, RZ ;  /* 0x000000080e027824 */ /* 0x000fe200078e00ff */
[----:B------:R-:W-:Y:S01]  /*fd90*/  LOP3.LUT R12, R12, 0xffffff00, RZ, 0xc0, !PT ;  /* 0xffffff000c0c7812 */ /* 0x000fe200078ec0ff */
[C---:B------:R-:W-:Y:S01]  /*fda0*/  IMAD R147, R144.reuse, 0x10, R147 ;  /* 0x0000001090937824 */ /* 0x040fe200078e0293 */
[----:B------:R-:W-:Y:S01]  /*fdb0*/  LOP3.LUT R139, R139, 0xc0, RZ, 0xc0, !PT ;  /* 0x000000c08b8b7812 */ /* 0x000fe200078ec0ff */
[----:B------:R-:W-:Y:S01]  /*fdc0*/  IMAD.SHL.U32 R145, R145, 0x8, RZ ;  /* 0x0000000891917824 */ /* 0x000fe200078e00ff */
[C---:B------:R-:W-:Y:S01]  /*fdd0*/  LOP3.LUT P2, RZ, R11.reuse, 0x2, RZ, 0xc0, !PT ;  /* 0x000000020bff7812 */ /* 0x040fe2000784c0ff */
[----:B------:R-:W-:Y:S01]  /*fde0*/  IMAD.SHL.U32 R11, R11, 0x40, RZ ;  /* 0x000000400b0b7824 */ /* 0x000fe200078e00ff */
[----:B------:R-:W-:Y:S01]  /*fdf0*/  LOP3.LUT R2, R139, 0x8, R2, 0xf8, !PT ;  /* 0x000000088b027812 */ /* 0x000fe200078ef802 */
[--C-:B------:R-:W-:Y:S01]  /*fe00*/  IMAD R144, R144, 0x200, R12.reuse ;  /* 0x0000020090907824 */ /* 0x100fe200078e020c */
[----:B------:R-:W-:Y:S01]  /*fe10*/  SHF.R.U32.HI R139, RZ, 0x3, R139 ;  /* 0x00000003ff8b7819 */ /* 0x000fe2000001168b */
[C---:B------:R-:W-:Y:S01]  /*fe20*/  IMAD R12, R5.reuse, 0x20, R12 ;  /* 0x00000020050c7824 */ /* 0x040fe200078e020c */
[----:B------:R-:W-:Y:S01]  /*fe30*/  SHF.R.S32.HI R170, RZ, 0x2, R170 ;  /* 0x00000002ffaa7819 */ /* 0x000fe200000114aa */
[----:B------:R-:W-:Y:S01]  /*fe40*/  IMAD R144, R5, 0x20, R144 ;  /* 0x0000002005907824 */ /* 0x000fe200078e0290 */
[----:B------:R-:W-:Y:S01]  /*fe50*/  LOP3.LUT R139, R2, R139, RZ, 0x3c, !PT ;  /* 0x0000008b028b7212 */ /* 0x000fe200078e3cff */
[----:B------:R-:W-:Y:S01]  /*fe60*/  IMAD.IADD R3, R6, 0x1, -R3 ;  /* 0x0000000106037824 */ /* 0x000fe200078e0a03 */
[----:B------:R-:W-:Y:S01]  /*fe70*/  LOP3.LUT R2, R11, 0xc0, RZ, 0xc0, !PT ;  /* 0x000000c00b027812 */ /* 0x000fe200078ec0ff */
[----:B------:R-:W-:Y:S01]  /*fe80*/  ULDC.64 UR10, c[0x0][0x220] ;  /* 0x00008800000a7ab9 */ /* 0x000fe20000000a00 */
[----:B------:R-:W-:Y:S01]  /*fe90*/  IMAD.SHL.U32 R43, R54, 0x2, RZ ;  /* 0x00000002362b7824 */ /* 0x000fe200078e00ff */
[----:B------:R-:W-:Y:S01]  /*fea0*/  ULDC UR5, c[0x0][0x398] ;  /* 0x0000e60000057ab9 */ /* 0x000fe20000000800 */
[----:B------:R-:W-:-:S04]  /*feb0*/  DEPBAR.LE SB0, 0x0 ;  /* 0x000080000000791a */ /* 0x000fc80000000000 */
[----:B------:R-:W-:Y:S01]  /*fec0*/  BAR.SYNC.DEFER_BLOCKING 0x0 ;  /* 0x0000000000007b1d */ /* 0x000fe20000010000 */
[----:B------:R-:W-:Y:S01]  /*fed0*/  LOP3.LUT R5, R2, 0x8, R145, 0xf8, !PT ;  /* 0x0000000802057812 */ /* 0x000fe200078ef891 */
[----:B------:R-:W-:Y:S01]  /*fee0*/  IMAD R148, R14, 0x8, R3 ;  /* 0x000000080e947824 */ /* 0x000fe200078e0203 */
[----:B------:R-:W-:Y:S01]  /*fef0*/  SHF.R.U32.HI R2, RZ, 0x3, R2 ;  /* 0x00000003ff027819 */ /* 0x000fe20000011602 */
[----:B------:R-:W-:Y:S01]  /*ff00*/  IMAD.IADD R149, R139, 0x1, R144 ;  /* 0x000000018b957824 */ /* 0x000fe200078e0290 */
[----:B------:R-:W-:Y:S01]  /*ff10*/  LEA R136, P0, R160, UR10, 0x1 ;  /* 0x0000000aa0887c11 */ /* 0x000fe2000f8008ff */
[----:B------:R-:W-:Y:S01]  /*ff20*/  BSSY B0, `(.L_x_974) ;  /* 0x000002a000007945 */ /* 0x000fe20003800000 */
[----:B------:R-:W-:Y:S01]  /*ff30*/  LOP3.LUT R5, R5, R2, RZ, 0x3c, !PT ;  /* 0x0000000205057212 */ /* 0x000fe200078e3cff */
[----:B------:R-:W-:Y:S01]  /*ff40*/  IMAD.IADD R3, R139, 0x1, R12 ;  /* 0x000000018b037824 */ /* 0x000fe200078e020c */
[----:B------:R-:W-:Y:S02]  /*ff50*/  IADD3 R2, R147, 0x1, R170 ;  /* 0x0000000193027810 */ /* 0x000fe40007ffe0aa */
[----:B------:R-:W-:Y:S01]  /*ff60*/  LOP3.LUT R43, R43, 0x6, RZ, 0xc0, !PT ;  /* 0x000000062b2b7812 */ /* 0x000fe200078ec0ff */
[----:B------:R-:W-:Y:S01]  /*ff70*/  IMAD.U32 R148, R148, 0x20, R5 ;  /* 0x0000002094947824 */ /* 0x000fe200078e0005 */
[----:B------:R-:W-:Y:S01]  /*ff80*/  IADD3 R2, R53, R2, -R154 ;  /* 0x0000000235027210 */ /* 0x000fe20007ffe89a */
[----:B------:R-:W-:Y:S01]  /*ff90*/  IMAD.MOV.U32 R5, RZ, RZ, 0x10 ;  /* 0x00000010ff057424 */ /* 0x000fe200078e00ff */
[----:B------:R-:W-:-:S02]  /*ffa0*/  LEA.HI.X R137, R160, UR11, R50, 0x1, P0 ;  /* 0x0000000ba0897c11 */ /* 0x000fc400080f0c32 */
[----:B------:R-:W-:Y:S01]  /*ffb0*/  LEA R149, R149, UR4, 0x1 ;  /* 0x0000000495957c11 */ /* 0x000fe2000f8e08ff */
[----:B------:R-:W-:Y:S01]  /*ffc0*/  VIADD R2, R2, UR5 ;  /* 0x0000000502027c36 */ /* 0x000fe20008000000 */
[----:B------:R-:W-:Y:S01]  /*ffd0*/  SEL R5, R5, 0xfffffff0, !P2 ;  /* 0xfffffff005057807 */ /* 0x000fe20005000000 */
[----:B------:R2:W-:Y:S04]  /*ffe0*/  @P1 STS [R166+0x9000], RZ ;  /* 0x009000ffa6001388 */ /* 0x0005e80000000800 */
[----:B------:R2:W-:Y:S04]  /*fff0*/  @P1 STS [R166+0x9004], RZ ;  /* 0x009004ffa6001388 */ /* 0x0005e80000000800 */
[----:B------:R2:W-:Y:S04]  /*10000*/  @P1 STS.64 [R166+0x9008], RZ ;  /* 0x009008ffa6001388 */ /* 0x0005e80000000a00 */
[----:B------:R2:W-:Y:S04]  /*10010*/  @P1 STS.128 [R166+0xb000], RZ ;  /* 0x00b000ffa6001388 */ /* 0x0005e80000000c00 */
[----:B------:R2:W-:Y:S01]  /*10020*/  @P1 STS.128 [R166+0xd000], RZ ;  /* 0x00d000ffa6001388 */ /* 0x0005e20000000c00 */
[----:B------:R-:W-:Y:S05]  /*10030*/  @P1 BRA `(.L_x_975) ;  /* 0x0000000000601947 */ /* 0x000fea0003800000 */
[C---:B------:R-:W-:Y:S02]  /*10040*/  LOP3.LUT R6, R40.reuse, 0x1, RZ, 0xc0, !PT ;  /* 0x0000000128067812 */ /* 0x040fe400078ec0ff */
        /* <DEDUP_REMOVED lines=22> */
.L_x_976:
[----:B------:R1:W-:Y:S02]  /*101b0*/  STS.128 [R166+0xd000], RZ ;  /* 0x00d000ffa6007388 */ /* 0x0003e40000000c00 */
.L_x_975:
[----:B------:R-:W-:Y:S05]  /*101c0*/  BSYNC B0 ;  /* 0x0000000000007941 */ /* 0x000fea0003800000 */
.L_x_974:
[----:B------:R-:W-:Y:S01]  /*101d0*/  ISETP.GE.AND P0, PT, R21, R4, PT ;  /* 0x000000041500720c */ /* 0x000fe20003f06270 */
[----:B------:R-:W-:-:S12]  /*101e0*/  BSSY B0, `(.L_x_977) ;  /* 0x0000020000007945 */ /* 0x000fd80003800000 */
[----:B------:R1:W-:Y:S04]  /*101f0*/  @P0 STS.128 [R166+0x9800], RZ ;  /* 0x009800ffa6000388 */ /* 0x0003e80000000c00 */
[----:B------:R1:W-:Y:S04]  /*10200*/  @P0 STS.128 [R166+0xb800], RZ ;  /* 0x00b800ffa6000388 */ /* 0x0003e80000000c00 */
[----:B------:R1:W-:Y:S01]  /*10210*/  @P0 STS.128 [R166+0xd800], RZ ;  /* 0x00d800ffa6000388 */ /* 0x0003e20000000c00 */
[----:B------:R-:W-:Y:S05]  /*10220*/  @P0 BRA `(.L_x_978) ;  /* 0x00000000006c0947 */ /* 0x000fea0003800000 */
[C---:B------:R-:W-:Y:S02]  /*10230*/  LOP3.LUT R6, R40.reuse, 0x1, RZ, 0xc0, !PT ;  /* 0x0000000128067812 */ /* 0x040fe400078ec0ff */
[----:B------:R-:W-:Y:S02]  /*10240*/  LOP3.LUT P1, RZ, R40, 0x2, RZ, 0xc0, !PT ;  /* 0x0000000228ff7812 */ /* 0x000fe4000782c0ff */
[----:B------:R-:W-:-:S11]  /*10250*/  ISETP.NE.U32.AND P0, PT, R6, 0x1, PT ;  /* 0x000000010600780c */ /* 0x000fd60003f05070 */
[CC--:B-1----:R-:W-:Y:S02]  /*10260*/  @P1 LEA R8, P2, R153.reuse, R136.reuse, 0x1 ;  /* 0x0000008899081211 */ /* 0x0c2fe400078408ff */
[C---:B------:R-:W-:Y:S02]  /*10270*/  @!P0 LEA R10, P3, R153.reuse, R136, 0x1 ;  /* 0x00000088990a8211 */ /* 0x040fe400078608ff */
[CCC-:B------:R-:W-:Y:S02]  /*10280*/  @P1 LEA.HI.X R9, R153.reuse, R137.reuse, R152.reuse, 0x1, P2 ;  /* 0x0000008999091211 */ /* 0x1c0fe400010f0c98 */
        /* <DEDUP_REMOVED lines=13> */
[----:B-1----:R-:W-:-:S04]  /*10360*/  LEA R8, P0, R153, R136, 0x1 ;  /* 0x0000008899087211 */ /* 0x002fc800078008ff */
[----:B------:R-:W-:-:S05]  /*10370*/  LEA.HI.X R9, R153, R137, R152, 0x1, P0 ;  /* 0x0000008999097211 */ /* 0x000fca00000f0c98 */
[----:B------:R-:W-:Y:S01]  /*10380*/  @!PT LDS RZ, [RZ] ;  /* 0x00000000fffff984 */ /* 0x000fe20000000800 */
[----:B------:R-:W-:Y:S01]  /*10390*/  @!PT LDS RZ, [RZ] ;  /* 0x00000000fffff984 */ /* 0x000fe20000000800 */
[----:B------:R-:W-:Y:S01]  /*103a0*/  @!PT LDS RZ, [RZ] ;  /* 0x00000000fffff984 */ /* 0x000fe20000000800 */
[----:B------:R1:W-:Y:S01]  /*103b0*/  LDGSTS.E.BYPASS.LTC128B.128 [R166+0xd800], desc[UR6][R8.64+0x80] ;  /* 0x0d80008008a67fae */ /* 0x0003e2000b901d46 */
[----:B------:R-:W-:Y:S05]  /*103c0*/  BRA `(.L_x_978) ;  /* 0x0000000000047947 */ /* 0x000fea0003800000 */
.L_x_979:
[----:B------:R1:W-:Y:S02]  /*103d0*/  STS.128 [R166+0xd800], RZ ;  /* 0x00d800ffa6007388 */ /* 0x0003e40000000c00 */
.L_x_978:
[----:B------:R-:W-:Y:S05]  /*103e0*/  BSYNC B0 ;  /* 0x0000000000007941 */ /* 0x000fea0003800000 */
.L_x_977:
[----:B------:R-:W-:Y:S01]  /*103f0*/  ISETP.GE.AND P0, PT, R7, R4, PT ;  /* 0x000000040700720c */ /* 0x000fe20003f06270 */
[----:B------:R-:W-:-:S12]  /*10400*/  BSSY B0, `(.L_x_980) ;  /* 0x0000023000007945 */ /* 0x000fd80003800000 */
[----:B------:R1:W-:Y:S04]  /*10410*/  @P0 STS.128 [R166+0xa000], RZ ;  /* 0x00a000ffa6000388 */ /* 0x0003e80000000c00 */
[----:B------:R1:W-:Y:S04]  /*10420*/  @P0 STS.128 [R166+0xc000], RZ ;  /* 0x00c000ffa6000388 */ /* 0x0003e80000000c00 */
[----:B------:R1:W-:Y:S01]  /*10430*/  @P0 STS.128 [R166+0xe000], RZ ;  /* 0x00e000ffa6000388 */ /* 0x0003e20000000c00 */
[----:B------:R-:W-:Y:S05]  /*10440*/  @P0 BRA `(.L_x_981) ;  /* 0x0000000000780947 */ /* 0x000fea0003800000 */
[----:B------:R-:W2:Y:S01]  /*10450*/  LDC.64 R6, c[0x0][0x250] ;  /* 0x00009400ff067b82 */ /* 0x000ea20000000a00 */
[C---:B-1----:R-:W-:Y:S02]  /*10460*/  LOP3.LUT R8, R40.reuse, 0x1, RZ, 0xc0, !PT ;  /* 0x0000000128087812 */ /* 0x042fe400078ec0ff */
[----:B------:R-:W-:Y:S02]  /*10470*/  LOP3.LUT P1, RZ, R40, 0x2, RZ, 0xc0, !PT ;  /* 0x0000000228ff7812 */ /* 0x000fe4000782c0ff */
[----:B------:R-:W-:Y:S01]  /*10480*/  ISETP.NE.U32.AND P0, PT, R8, 0x1, PT ;  /* 0x000000010800780c */ /* 0x000fe20003f05070 */
[C---:B--2---:R-:W-:Y:S01]  /*10490*/  IMAD.SHL.U32 R8, R6.reuse, 0x40, RZ ;  /* 0x0000004006087824 */ /* 0x044fe200078e00ff */
[----:B------:R-:W-:-:S11]  /*104a0*/  SHF.L.U64.HI R7, R6, 0x6, R7 ;  /* 0x0000000606077819 */ /* 0x000fd60000010207 */
[CC--:B------:R-:W-:Y:S02]  /*104b0*/  @!P0 LEA R12, P3, R8.reuse, R136.reuse, 0x1 ;  /* 0x00000088080c8211 */ /* 0x0c0fe400078608ff */
[C---:B------:R-:W-:Y:S02]  /*104c0*/  @P1 LEA R10, P2, R8.reuse, R136, 0x1 ;  /* 0x00000088080a1211 */ /* 0x040fe400078408ff */
[CCC-:B-----5:R-:W-:Y:S02]  /*104d0*/  @!P0 LEA.HI.X R13, R8.reuse, R137.reuse, R7.reuse, 0x1, P3 ;  /* 0x00000089080d8211 */ /* 0x1e0fe400018f0c07 */
[----:B------:R-:W-:-:S03]  /*104e0*/  @P1 LEA.HI.X R11, R8, R137, R7, 0x1, P2 ;  /* 0x00000089080b1211 */ /* 0x000fc600010f0c07 */
        /* <DEDUP_REMOVED lines=12> */
[----:B------:R-:W-:-:S04]  /*105b0*/  LEA R6, P0, R8, R136, 0x1 ;  /* 0x0000008808067211 */ /* 0x000fc800078008ff */
[----:B------:R-:W-:-:S05]  /*105c0*/  LEA.HI.X R7, R8, R137, R7, 0x1, P0 ;  /* 0x0000008908077211 */ /* 0x000fca00000f0c07 */
[----:B------:R-:W-:Y:S01]  /*105d0*/  @!PT LDS RZ, [RZ] ;  /* 0x00000000fffff984 */ /* 0x000fe20000000800 */
[----:B------:R-:W-:Y:S01]  /*105e0*/  @!PT LDS RZ, [RZ] ;  /* 0x00000000fffff984 */ /* 0x000fe20000000800 */
[----:B------:R-:W-:Y:S01]  /*105f0*/  @!PT LDS RZ, [RZ] ;  /* 0x00000000fffff984 */ /* 0x000fe20000000800 */
[----:B------:R2:W-:Y:S01]  /*10600*/  LDGSTS.E.BYPASS.LTC128B.128 [R166+0xe000], desc[UR6][R6.64+0x80] ;  /* 0x0e00008006a67fae */ /* 0x0005e2000b901d46 */
[----:B------:R-:W-:Y:S05]  /*10610*/  BRA `(.L_x_981) ;  /* 0x0000000000047947 */ /* 0x000fea0003800000 */
.L_x_982:
[----:B------:R2:W-:Y:S02]  /*10620*/  STS.128 [R166+0xe000], RZ ;  /* 0x00e000ffa6007388 */ /* 0x0005e40000000c00 */
.L_x_981:
[----:B------:R-:W-:Y:S05]  /*10630*/  BSYNC B0 ;  /* 0x0000000000007941 */ /* 0x000fea0003800000 */
.L_x_980:
[----:B------:R-:W-:Y:S01]  /*10640*/  ISETP.GE.AND P0, PT, R171, R4, PT ;  /* 0x00000004ab00720c */ /* 0x000fe20003f06270 */
[----:B------:R-:W-:-:S12]  /*10650*/  BSSY B0, `(.L_x_983) ;  /* 0x0000026000007945 */ /* 0x000fd80003800000 */
[----:B------:R1:W-:Y:S04]  /*10660*/  @P0 STS.128 [R166+0xa800], RZ ;  /* 0x00a800ffa6000388 */ /* 0x0003e80000000c00 */
[----:B------:R1:W-:Y:S04]  /*10670*/  @P0 STS.128 [R166+0xc800], RZ ;  /* 0x00c800ffa6000388 */ /* 0x0003e80000000c00 */
[----:B------:R1:W-:Y:S01]  /*10680*/  @P0 STS.128 [R166+0xe800], RZ ;  /* 0x00e800ffa6000388 */ /* 0x0003e20000000c00 */
[----:B------:R-:W-:Y:S05]  /*10690*/  @P0 BRA `(.L_x_984) ;  /* 0x0000000000840947 */ /* 0x000fea0003800000 */
[C---:B------:R-:W-:Y:S02]  /*106a0*/  LOP3.LUT R4, R40.reuse, 0x1, RZ, 0xc0, !PT ;  /* 0x0000000128047812 */ /* 0x040fe400078ec0ff */
[----:B------:R-:W-:Y:S02]  /*106b0*/  R2P PR, R40, 0x6 ;  /* 0x0000000628007804 */ /* 0x000fe40000000000 */
[----:B------:R-:W-:-:S11]  /*106c0*/  ISETP.NE.U32.AND P0, PT, R4, 0x1, PT ;  /* 0x000000010400780c */ /* 0x000fd60003f05070 */
[----:B--2---:R-:W2:Y:S08]  /*106d0*/  @P1 LDC.64 R6, c[0x0][0x250] ;  /* 0x00009400ff061b82 */ /* 0x004eb00000000a00 */
[----:B-1----:R-:W1:Y:S01]  /*106e0*/  @!P0 LDC.64 R8, c[0x0][0x250] ;  /* 0x00009400ff088b82 */ /* 0x002e620000000a00 */
[----:B--2---:R-:W-:-:S04]  /*106f0*/  @P1 IMAD.WIDE.U32 R10, R6, 0xc0, R136 ;  /* 0x000000c0060a1825 */ /* 0x004fc800078e0088 */
[----:B------:R-:W-:Y:S01]  /*10700*/  @P1 IMAD R7, R7, 0xc0, RZ ;  /* 0x000000c007071824 */ /* 0x000fe200078e02ff */
[----:B------:R-:W-:Y:S01]  /*10710*/  @P1 MOV R6, R10 ;  /* 0x0000000a00061202 */ /* 0x000fe20000000f00 */
[----:B-1---5:R-:W-:-:S03]  /*10720*/  @!P0 IMAD.WIDE.U32 R12, R8, 0xc0, R136 ;  /* 0x000000c0080c8825 */ /* 0x022fc600078e0088 */
[----:B------:R-:W-:Y:S01]  /*10730*/  @P1 IADD3 R7, R7, R11, RZ ;  /* 0x0000000b07071210 */ /* 0x000fe20007ffe0ff */
[----:B------:R-:W-:-:S05]  /*10740*/  @!P0 IMAD R9, R9, 0xc0, RZ ;  /* 0x000000c009098824 */ /* 0x000fca00078e02ff */
[----:B------:R-:W-:-:S05]  /*10750*/  @!P0 IADD3 R13, R9, R13, RZ ;  /* 0x0000000d090d8210 */ /* 0x000fca0007ffe0ff */
        /* <DEDUP_REMOVED lines=9> */
[----:B------:R1:W-:Y:S01]  /*107f0*/  @!P1 STS.128 [R166+0xc800], RZ ;  /* 0x00c800ffa6009388 */ /* 0x0003e20000000c00 */
[----:B------:R-:W-:Y:S05]  /*10800*/  @!P2 BRA `(.L_x_985) ;  /* 0x000000000024a947 */ /* 0x000fea0003800000 */
[----:B-1----:R-:W1:Y:S02]  /*10810*/  LDC.64 R6, c[0x0][0x250] ;  /* 0x00009400ff067b82 */ /* 0x002e640000000a00 */
[----:B-1----:R-:W-:-:S04]  /*10820*/  IMAD.WIDE.U32 R8, R6, 0xc0, R136 ;  /* 0x000000c006087825 */ /* 0x002fc800078e0088 */
[----:B------:R-:W-:-:S05]  /*10830*/  IMAD R7, R7, 0xc0, RZ ;  /* 0x000000c007077824 */ /* 0x000fca00078e02ff */
[----:B------:R-:W-:-:S05]  /*10840*/  IADD3 R9, R7, R9, RZ ;  /* 0x0000000907097210 */ /* 0x000fca0007ffe0ff */
[----:B------:R-:W-:Y:S01]  /*10850*/  @!PT LDS RZ, [RZ] ;  /* 0x00000000fffff984 */ /* 0x000fe20000000800 */
[----:B------:R-:W-:Y:S01]  /*10860*/  @!PT LDS RZ, [RZ] ;  /* 0x00000000fffff984 */ /* 0x000fe20000000800 */
[----:B------:R-:W-:Y:S01]  /*10870*/  @!PT LDS RZ, [RZ] ;  /* 0x00000000fffff984 */ /* 0x000fe20000000800 */
[----:B------:R1:W-:Y:S01]  /*10880*/  LDGSTS.E.BYPASS.LTC128B.128 [R166+0xe800], desc[UR6][R8.64+0x80] ;  /* 0x0e80008008a67fae */ /* 0x0003e2000b901d46 */
[----:B------:R-:W-:Y:S05]  /*10890*/  BRA `(.L_x_984) ;  /* 0x0000000000047947 */ /* 0x000fea0003800000 */
.L_x_985:
[----:B------:R2:W-:Y:S02]  /*108a0*/  STS.128 [R166+0xe800], RZ ;  /* 0x00e800ffa6007388 */ /* 0x0005e40000000c00 */
.L_x_984:
[----:B------:R-:W-:Y:S05]  /*108b0*/  BSYNC B0 ;  /* 0x0000000000007941 */ /* 0x000fea0003800000 */
.L_x_983:
[----:B------:R-:W-:Y:S01]  /*108c0*/  LEA R148, R148, UR4, 0x1 ;  /* 0x0000000494947c11 */ /* 0x000fe2000f8e08ff */
[----:B------:R-:W-:Y:S01]  /*108d0*/  LDSM.16.M88.4 R92, [R149] ;  /* 0x00000000955c783b */ /* 0x000fe20000000200 */
[----:B------:R-:W-:Y:S01]  /*108e0*/  IMAD R147, R41, 0x2, R149 ;  /* 0x0000000229937824 */ /* 0x000fe200078e0295 */
[----:B------:R-:W-:Y:S02]  /*108f0*/  ISETP.GE.AND P4, PT, R52, 0x2, PT ;  /* 0x000000023400780c */ /* 0x000fe40003f86270 */
[----:B------:R-:W3:Y:S01]  /*10900*/  LDSM.16.M88.4 R36, [R148+0x3000] ;  /* 0x003000009424783b */ /* 0x000ee20000000200 */
[----:B------:R-:W-:Y:S01]  /*10910*/  IMAD R145, R5, 0x2, R148 ;  /* 0x0000000205917824 */ /* 0x000fe200078e0294 */
[C---:B------:R-:W-:Y:S02]  /*10920*/  VIMNMX R54, R2.reuse, R53, PT ;  /* 0x0000003502367248 */ /* 0x040fe40003fe0100 */
[----:B------:R-:W4:Y:S01]  /*10930*/  LDSM.16.M88.4 R28, [R148+0x3400] ;  /* 0x00340000941c783b */ /* 0x000f220000000200 */
[----:B------:R-:W-:-:S03]  /*10940*/  VIADDMNMX R53, R2, 0x8, R53, PT ;  /* 0x0000000802357846 */ /* 0x000fc60003800135 */
[----:B-1----:R-:W1:Y:S04]  /*10950*/  LDSM.16.M88.4 R20, [R148+0x3800] ;  /* 0x003800009414783b */ /* 0x002e680000000200 */
[----:B-----5:R-:W2:Y:S04]  /*10960*/  LDSM.16.M88.4 R12, [R148+0x3c00] ;  /* 0x003c0000940c783b */ /* 0x020ea80000000200 */
[----:B------:R-:W2:Y:S04]  /*10970*/  LDSM.16.M88.4 R108, [R148+0x4400] ;  /* 0x00440000946c783b */ /* 0x000ea80000000200 */
[----:B------:R-:W2:Y:S04]  /*10980*/  LDSM.16.M88.4 R100, [R148+0x4800] ;  /* 0x004800009464783b */ /* 0x000ea80000000200 */
[----:B------:R-:W2:Y:S04]  /*10990*/  LDSM.16.M88.4 R68, [R148+0x4000] ;  /* 0x004000009444783b */ /* 0x000ea80000000200 */
[----:B------:R-:W2:Y:S04]  /*109a0*/  LDSM.16.M88.4 R64, [R148+0x4c00] ;  /* 0x004c00009440783b */ /* 0x000ea80000000200 */
[----:B------:R-:W-:Y:S04]  /*109b0*/  LDSM.16.M88.4 R120, [R147] ;  /* 0x000000009378783b */ /* 0x000fe80000000200 */
[----:B------:R-:W2:Y:S04]  /*109c0*/  LDSM.16.M88.4 R60, [R145+0x3000] ;  /* 0x00300000913c783b */ /* 0x000ea80000000200 */
[----:B------:R-:W2:Y:S01]  /*109d0*/  LDSM.16.M88.4 R56, [R145+0x3400] ;  /* 0x003400009138783b */ /* 0x000ea20000000200 */
[C---:B---3--:R-:W-:Y:S03]  /*109e0*/  HMMA.16816.F32 R44, R92.reuse, R36, RZ ;  /* 0x000000245c2c723c */ /* 0x048fe600000018ff */
[----:B------:R-:W3:Y:S03]  /*109f0*/  LDSM.16.M88.4 R80, [R145+0x3800] ;  /* 0x003800009150783b */ /* 0x000ee60000000200 */
[C---:B----4-:R-:W-:Y:S01]  /*10a00*/  HMMA.16816.F32 R32, R92.reuse, R28, RZ ;  /* 0x0000001c5c20723c */ /* 0x050fe200000018ff */
[----:B------:R-:W4:Y:S04]  /*10a10*/  LDSM.16.M88.4 R72, [R145+0x3c00] ;  /* 0x003c00009148783b */ /* 0x000f280000000200 */
[----:B------:R-:W-:Y:S01]  /*10a20*/  LDSM.16.M88.4 R76, [R148+0x5400] ;  /* 0x00540000944c783b */ /* 0x000fe20000000200 */
[C---:B------:R-:W-:Y:S03]  /*10a30*/  HMMA.16816.F32 R36, R92.reuse, R38, RZ ;  /* 0x000000265c24723c */ /* 0x040fe600000018ff */
[----:B------:R-:W-:Y:S03]  /*10a40*/  LDSM.16.M88.4 R132, [R145+0x4400] ;  /* 0x004400009184783b */ /* 0x000fe60000000200 */
[C---:B------:R-:W-:Y:S01]  /*10a50*/  HMMA.16816.F32 R28, R92.reuse, R30, RZ ;  /* 0x0000001e5c1c723c */ /* 0x040fe200000018ff */
[----:B------:R-:W-:Y:S04]  /*10a60*/  LDSM.16.M88.4 R128, [R145+0x4800] ;  /* 0x004800009180783b */ /* 0x000fe80000000200 */
[----:B------:R-:W-:Y:S01]  /*10a70*/  LDSM.16.M88.4 R124, [R145+0x4c00] ;  /* 0x004c0000917c783b */ /* 0x000fe20000000200 */
[C---:B-1----:R-:W-:Y:S03]  /*10a80*/  HMMA.16816.F32 R24, R92.reuse, R20, RZ ;  /* 0x000000145c18723c */ /* 0x042fe600000018ff */
[----:B------:R-:W-:Y:S03]  /*10a90*/  LDSM.16.M88.4 R88, [R148+0x5000] ;  /* 0x005000009458783b */ /* 0x000fe60000000200 */
[C---:B--2---:R-:W-:Y:S01]  /*10aa0*/  HMMA.16816.F32 R16, R92.reuse, R12, RZ ;  /* 0x0000000c5c10723c */ /* 0x044fe200000018ff */
[----:B------:R-:W-:Y:S04]  /*10ab0*/  LDSM.16.M88.4 R84, [R148+0x6000] ;  /* 0x006000009454783b */ /* 0x000fe80000000200 */
[----:B------:R-:W0:Y:S01]  /*10ac0*/  LDGDEPBAR ;  /* 0x00000000000079af */ /* 0x000e220000000000 */
        /* <DEDUP_REMOVED lines=9> */
[C---:B------:R-:W-:Y:S06]  /*10b60*/  HMMA.16816.F32 R96, R92.reuse, R64, RZ ;  /* 0x000000405c60723c */ /* 0x040fec00000018ff */
[----:B------:R-:W-:Y:S01]  /*10b70*/  HMMA.16816.F32 R92, R92, R66, RZ ;  /* 0x000000425c5c723c */ /* 0x000fe200000018ff */
[----:B------:R-:W2:Y:S05]  /*10b80*/  LDSM.16.M88.4 R64, [R149+0x1000] ;  /* 0x001000009540783b */ /* 0x000eaa0000000200 */
[C---:B------:R-:W-:Y:S06]  /*10b90*/  HMMA.16816.F32 R44, R120.reuse, R60, R44 ;  /* 0x0000003c782c723c */ /* 0x040fec000000182c */
[C---:B------:R-:W-:Y:S01]  /*10ba0*/  HMMA.16816.F32 R36, R120.reuse, R62, R36 ;  /* 0x0000003e7824723c */ /* 0x040fe20000001824 */
[----:B------:R-:W2:Y:S05]  /*10bb0*/  LDSM.16.M88.4 R60, [R148+0x5800] ;  /* 0x00580000943c783b */ /* 0x000eaa0000000200 */
[C---:B------:R-:W-:Y:S06]  /*10bc0*/  HMMA.16816.F32 R32, R120.reuse, R56, R32 ;  /* 0x000000387820723c */ /* 0x040fec0000001820 */
[C---:B------:R-:W-:Y:S01]  /*10bd0*/  HMMA.16816.F32 R28, R120.reuse, R58, R28 ;  /* 0x0000003a781c723c */ /* 0x040fe2000000181c */
[----:B------:R-:W2:Y:S05]  /*10be0*/  LDSM.16.M88.4 R56, [R148+0x5c00] ;  /* 0x005c00009438783b */ /* 0x000eaa0000000200 */
[C---:B---3--:R-:W-:Y:S06]  /*10bf0*/  HMMA.16816.F32 R24, R120.reuse, R80, R24 ;  /* 0x000000507818723c */ /* 0x048fec0000001818 */
[C---:B------:R-:W-:Y:S01]  /*10c00*/  HMMA.16816.F32 R20, R120.reuse, R82, R20 ;  /* 0x000000527814723c */ /* 0x040fe20000001814 */
[----:B------:R-:W3:Y:S05]  /*10c10*/  LDSM.16.M88.4 R80, [R148+0x6400] ;  /* 0x006400009450783b */ /* 0x000eea0000000200 */
[C---:B----4-:R-:W-:Y:S06]  /*10c20*/  HMMA.16816.F32 R16, R120.reuse, R72, R16 ;  /* 0x000000487810723c */ /* 0x050fec0000001810 */
[C---:B------:R-:W-:Y:S01]  /*10c30*/  HMMA.16816.F32 R12, R120.reuse, R74, R12 ;  /* 0x0000004a780c723c */ /* 0x040fe2000000180c */
[----:B------:R-:W4:Y:S05]  /*10c40*/  LDSM.16.M88.4 R72, [R148+0x6800] ;  /* 0x006800009448783b */ /* 0x000f2a0000000200 */
[C---:B-1----:R-:W-:Y:S06]  /*10c50*/  HMMA.16816.F32 R8, R120.reuse, R68, R8 ;  /* 0x000000447808723c */ /* 0x042fec0000001808 */
[----:B------:R-:W-:Y:S01]  /*10c60*/  HMMA.16816.F32 R4, R120, R70, R4 ;  /* 0x000000467804723c */ /* 0x000fe20000001804 */
[----:B------:R-:W1:Y:S05]  /*10c70*/  LDSM.16.M88.4 R68, [R148+0x6c00] ;  /* 0x006c00009444783b */ /* 0x000e6a0000000200 */
[C---:B--2---:R-:W-:Y:S06]  /*10c80*/  HMMA.16816.F32 R32, R64.reuse, R76, R32 ;  /* 0x0000004c4020723c */ /* 0x044fec0000001820 */
[C---:B------:R-:W-:Y:S01]  /*10c90*/  HMMA.16816.F32 R28, R64.reuse, R78, R28 ;  /* 0x0000004e401c723c */ /* 0x040fe2000000181c */
[----:B------:R-:W-:Y:S05]  /*10ca0*/  LDSM.16.M88.4 R76, [R147+0x1000] ;  /* 0x00100000934c783b */ /* 0x000fea0000000200 */
[C---:B------:R-:W-:Y:S06]  /*10cb0*/  HMMA.16816.F32 R24, R64.reuse, R60, R24 ;  /* 0x0000003c4018723c */ /* 0x040fec0000001818 */
[C---:B------:R-:W-:Y:S01]  /*10cc0*/  HMMA.16816.F32 R20, R64.reuse, R62, R20 ;  /* 0x0000003e4014723c */ /* 0x040fe20000001814 */
[----:B------:R-:W2:Y:S05]  /*10cd0*/  LDSM.16.M88.4 R60, [R145+0x5400] ;  /* 0x00540000913c783b */ /* 0x000eaa0000000200 */
[C---:B------:R-:W-:Y:S06]  /*10ce0*/  HMMA.16816.F32 R16, R64.reuse, R56, R16 ;  /* 0x000000384010723c */ /* 0x040fec0000001810 */
[----:B------:R-:W-:Y:S01]  /*10cf0*/  HMMA.16816.F32 R12, R64, R58, R12 ;  /* 0x0000003a400c723c */ /* 0x000fe2000000180c */
[----:B------:R-:W2:Y:S05]  /*10d00*/  LDSM.16.M88.4 R56, [R145+0x5800] ;  /* 0x005800009138783b */ /* 0x000eaa0000000200 */
[C---:B------:R-:W-:Y:S06]  /*10d10*/  HMMA.16816.F32 R112, R120.reuse, R132, R112 ;  /* 0x000000847870723c */ /* 0x040fec0000001870 */
[C---:B------:R-:W-:Y:S01]  /*10d20*/  HMMA.16816.F32 R108, R120.reuse, R134, R108 ;  /* 0x00000086786c723c */ /* 0x040fe2000000186c */
[----:B------:R-:W-:Y:S05]  /*10d30*/  LDSM.16.M88.4 R132, [R149+0x2000] ;  /* 0x002000009584783b */ /* 0x000fea0000000200 */
[C---:B------:R-:W-:Y:S06]  /*10d40*/  HMMA.16816.F32 R104, R120.reuse, R128, R104 ;  /* 0x000000807868723c */ /* 0x040fec0000001868 */
[C---:B------:R-:W-:Y:S01]  /*10d50*/  HMMA.16816.F32 R100, R120.reuse, R130, R100 ;  /* 0x000000827864723c */ /* 0x040fe20000001864 */
[----:B------:R-:W2:Y:S05]  /*10d60*/  LDSM.16.M88.4 R128, [R145+0x5000] ;  /* 0x005000009180783b */ /* 0x000eaa0000000200 */
[C---:B------:R-:W-:Y:S06]  /*10d70*/  HMMA.16816.F32 R96, R120.reuse, R124, R96 ;  /* 0x0000007c7860723c */ /* 0x040fec0000001860 */
[----:B------:R-:W-:Y:S01]  /*10d80*/  HMMA.16816.F32 R92, R120, R126, R92 ;  /* 0x0000007e785c723c */ /* 0x000fe2000000185c */
[----:B------:R-:W2:Y:S04]  /*10d90*/  LDSM.16.M88.4 R124, [R145+0x5c00] ;  /* 0x005c0000917c783b */ /* 0x000ea80000000200 */
[----:B------:R-:W2:Y:S01]  /*10da0*/  LDSM.16.M88.4 R120, [R145+0x6000] ;  /* 0x006000009178783b */ /* 0x000ea20000000200 */
        /* <DEDUP_REMOVED lines=14> */
[----:B------:R-:W1:Y:S04]  /*10e90*/  LDSM.16.M88.4 R68, [R148+0x7400] ;  /* 0x007400009444783b */ /* 0x000e680000000200 */
[----:B------:R-:W1:Y:S01]  /*10ea0*/  LDSM.16.M88.4 R64, [R148+0x7800] ;  /* 0x007800009440783b */ /* 0x000e620000000200 */
[C---:B--2---:R-:W-:Y:S06]  /*10eb0*/  HMMA.16816.F32 R32, R76.reuse, R60, R32 ;  /* 0x0000003c4c20723c */ /* 0x044fec0000001820 */
[C---:B------:R-:W-:Y:S01]  /*10ec0*/  HMMA.16816.F32 R28, R76.reuse, R62, R28 ;  /* 0x0000003e4c1c723c */ /* 0x040fe2000000181c */
[----:B------:R-:W2:Y:S05]  /*10ed0*/  LDSM.16.M88.4 R60, [R148+0x7c00] ;  /* 0x007c0000943c783b */ /* 0x000eaa0000000200 */
[C---:B------:R-:W-:Y:S06]  /*10ee0*/  HMMA.16816.F32 R24, R76.reuse, R56, R24 ;  /* 0x000000384c18723c */ /* 0x040fec0000001818 */
        /* <DEDUP_REMOVED lines=13> */
[----:B------:R-:W-:Y:S05]  /*10fc0*/  LDSM.16.M88.4 R88, [R147+0x2000] ;  /* 0x002000009358783b */ /* 0x000fea0000000200 */
[C---:B------:R-:W-:Y:S06]  /*10fd0*/  HMMA.16816.F32 R104, R76.reuse, R84, R104 ;  /* 0x000000544c68723c */ /* 0x040fec0000001868 */
[C---:B------:R-:W-:Y:S01]  /*10fe0*/  HMMA.16816.F32 R100, R76.reuse, R86, R100 ;  /* 0x000000564c64723c */ /* 0x040fe20000001864 */
[----:B------:R-:W2:Y:S05]  /*10ff0*/  LDSM.16.M88.4 R84, [R145+0x7000] ;  /* 0x007000009154783b */ /* 0x000eaa0000000200 */
[C---:B---3--:R-:W-:Y:S06]  /*11000*/  HMMA.16816.F32 R96, R76.reuse, R80, R96 ;  /* 0x000000504c60723c */ /* 0x048fec0000001860 */
[----:B------:R-:W-:Y:S01]  /*11010*/  HMMA.16816.F32 R92, R76, R82, R92 ;  /* 0x000000524c5c723c */ /* 0x000fe2000000185c */
[----:B------:R-:W3:Y:S04]  /*11020*/  LDSM.16.M88.4 R80, [R145+0x7400] ;  /* 0x007400009150783b */ /* 0x000ee80000000200 */
[----:B------:R-:W3:Y:S01]  /*11030*/  LDSM.16.M88.4 R76, [R145+0x7800] ;  /* 0x00780000914c783b */ /* 0x000ee20000000200 */
[C---:B----4-:R-:W-:Y:S06]  /*11040*/  HMMA.16816.F32 R44, R132.reuse, R72, R44 ;  /* 0x00000048842c723c */ /* 0x050fec000000182c */
[C---:B------:R-:W-:Y:S01]  /*11050*/  HMMA.16816.F32 R36, R132.reuse, R74, R36 ;  /* 0x0000004a8424723c */ /* 0x040fe20000001824 */
[----:B------:R-:W4:Y:S05]  /*11060*/  LDSM.16.M88.4 R72, [R145+0x7c00] ;  /* 0x007c00009148783b */ /* 0x000f2a0000000200 */
[C---:B-1----:R-:W-:Y:S06]  /*11070*/  HMMA.16816.F32 R32, R132.reuse, R68, R32 ;  /* 0x000000448420723c */ /* 0x042fec0000001820 */
[C---:B------:R-:W-:Y:S01]  /*11080*/  HMMA.16816.F32 R28, R132.reuse, R70, R28 ;  /* 0x00000046841c723c */ /* 0x040fe2000000181c */
[----:B------:R-:W1:Y:S05]  /*11090*/  LDSM.16.M88.4 R68, [R145+0x8000] ;  /* 0x008000009144783b */ /* 0x000e6a0000000200 */
[C---:B------:R-:W-:Y:S06]  /*110a0*/  HMMA.16816.F32 R24, R132.reuse, R64, R24 ;  /* 0x000000408418723c */ /* 0x040fec0000001818 */
[C---:B------:R-:W-:Y:S01]  /*110b0*/  HMMA.16816.F32 R20, R132.reuse, R66, R20 ;  /* 0x000000428414723c */ /* 0x040fe20000001814 */
[----:B------:R-:W1:Y:S05]  /*110c0*/  LDSM.16.M88.4 R64, [R145+0x8400] ;  /* 0x008400009140783b */ /* 0x000e6a0000000200 */
[C---:B--2---:R-:W-:Y:S06]  /*110d0*/  HMMA.16816.F32 R16, R132.reuse, R60, R16 ;  /* 0x0000003c8410723c */ /* 0x044fec0000001810 */
[C---:B------:R-:W-:Y:S01]  /*110e0*/  HMMA.16816.F32 R12, R132.reuse, R62, R12 ;  /* 0x0000003e840c723c */ /* 0x040fe2000000180c */
[----:B------:R-:W2:Y:S05]  /*110f0*/  LDSM.16.M88.4 R60, [R145+0x8800] ;  /* 0x00880000913c783b */ /* 0x000eaa0000000200 */
[C---:B------:R-:W-:Y:S06]  /*11100*/  HMMA.16816.F32 R8, R132.reuse, R56, R8 ;  /* 0x000000388408723c */ /* 0x040fec0000001808 */
[----:B------:R-:W-:Y:S01]  /*11110*/  HMMA.16816.F32 R4, R132, R58, R4 ;  /* 0x0000003a8404723c */ /* 0x000fe20000001804 */
[----:B------:R-:W2:Y:S01]  /*11120*/  LDSM.16.M88.4 R56, [R145+0x8c00] ;  /* 0x008c00009138783b */ /* 0x000ea20000000200 */
[----:B------:R-:W-:-:S04]  /*11130*/  DEPBAR.LE SB0, 0x0 ;  /* 0x000080000000791a */ /* 0x000fc80000000000 */
[C---:B------:R-:W-:Y:S06]  /*11140*/  HMMA.16816.F32 R112, R132.reuse, R128, R112 ;  /* 0x000000808470723c */ /* 0x040fec0000001870 */
[C---:B------:R-:W-:Y:S06]  /*11150*/  HMMA.16816.F32 R108, R132.reuse, R130, R108 ;  /* 0x00000082846c723c */ /* 0x040fec000000186c */
[C---:B------:R-:W-:Y:S06]  /*11160*/  HMMA.16816.F32 R104, R132.reuse, R124, R104 ;  /* 0x0000007c8468723c */ /* 0x040fec0000001868 */
[C---:B------:R-:W-:Y:S06]  /*11170*/  HMMA.16816.F32 R100, R132.reuse, R126, R100 ;  /* 0x0000007e8464723c */ /* 0x040fec0000001864 */
[C---:B------:R-:W-:Y:S06]  /*11180*/  HMMA.16816.F32 R96, R132.reuse, R120, R96 ;  /* 0x000000788460723c */ /* 0x040fec0000001860 */
[----:B------:R-:W-:Y:S06]  /*11190*/  HMMA.16816.F32 R92, R132, R122, R92 ;  /* 0x0000007a845c723c */ /* 0x000fec000000185c */
[C---:B------:R-:W-:Y:S06]  /*111a0*/  HMMA.16816.F32 R44, R88.reuse, R84, R44 ;  /* 0x00000054582c723c */ /* 0x040fec000000182c */
[C---:B------:R-:W-:Y:S06]  /*111b0*/  HMMA.16816.F32 R36, R88.reuse, R86, R36 ;  /* 0x000000565824723c */ /* 0x040fec0000001824 */
[C---:B---3--:R-:W-:Y:S06]  /*111c0*/  HMMA.16816.F32 R32, R88.reuse, R80, R32 ;  /* 0x000000505820723c */ /* 0x048fec0000001820 */
[C---:B------:R-:W-:Y:S06]  /*111d0*/  HMMA.16816.F32 R28, R88.reuse, R82, R28 ;  /* 0x00000052581c723c */ /* 0x040fec000000181c */
[C---:B------:R-:W-:Y:S06]  /*111e0*/  HMMA.16816.F32 R24, R88.reuse, R76, R24 ;  /* 0x0000004c5818723c */ /* 0x040fec0000001818 */
[C---:B------:R-:W-:Y:S06]  /*111f0*/  HMMA.16816.F32 R20, R88.reuse, R78, R20 ;  /* 0x0000004e5814723c */ /* 0x040fec0000001814 */
[C---:B----4-:R-:W-:Y:S06]  /*11200*/  HMMA.16816.F32 R16, R88.reuse, R72, R16 ;  /* 0x000000485810723c */ /* 0x050fec0000001810 */
[C---:B------:R-:W-:Y:S06]  /*11210*/  HMMA.16816.F32 R12, R88.reuse, R74, R12 ;  /* 0x0000004a580c723c */ /* 0x040fec000000180c */
[C---:B-1----:R-:W-:Y:S06]  /*11220*/  HMMA.16816.F32 R8, R88.reuse, R68, R8 ;  /* 0x000000445808723c */ /* 0x042fec0000001808 */
[C---:B------:R-:W-:Y:S06]  /*11230*/  HMMA.16816.F32 R4, R88.reuse, R70, R4 ;  /* 0x000000465804723c */ /* 0x040fec0000001804 */
[C---:B------:R-:W-:Y:S06]  /*11240*/  HMMA.16816.F32 R112, R88.reuse, R64, R112 ;  /* 0x000000405870723c */ /* 0x040fec0000001870 */
[C---:B------:R-:W-:Y:S06]  /*11250*/  HMMA.16816.F32 R108, R88.reuse, R66, R108 ;  /* 0x00000042586c723c */ /* 0x040fec000000186c */
[C---:B--2---:R-:W-:Y:S06]  /*11260*/  HMMA.16816.F32 R104, R88.reuse, R60, R104 ;  /* 0x0000003c5868723c */ /* 0x044fec0000001868 */
[C---:B------:R-:W-:Y:S06]  /*11270*/  HMMA.16816.F32 R100, R88.reuse, R62, R100 ;  /* 0x0000003e5864723c */ /* 0x040fec0000001864 */
[C---:B------:R-:W-:Y:S06]  /*11280*/  HMMA.16816.F32 R96, R88.reuse, R56, R96 ;  /* 0x000000385860723c */ /* 0x040fec0000001860 */
[----:B------:R-:W-:Y:S01]  /*11290*/  HMMA.16816.F32 R92, R88, R58, R92 ;  /* 0x0000003a585c723c */ /* 0x000fe2000000185c */
[----:B------:R-:W-:Y:S06]  /*112a0*/  BAR.SYNC.DEFER_BLOCKING 0x0 ;  /* 0x0000000000007b1d */ /* 0x000fec0000010000 */
[----:B------:R-:W-:-:S02]  /*112b0*/  NOP ;  /* 0x0000000000007918 */ /* 0x000fc40000000000 */
[----:B------:R-:W-:-:S15]  /*112c0*/  @!P4 BRA `(.L_x_986) ;  /* 0x0000000800ccc947 */ /* 0x000fde0003800000 */
[----:B------:R-:W-:-:S13]  /*112d0*/  ISETP.NE.AND P0, PT, R157, RZ, PT ;  /* 0x000000ff9d00720c */ /* 0x000fda0003f05270 */
[----:B------:R-:W-:Y:S05]  /*112e0*/  @!P0 BRA `(.L_x_987) ;  /* 0x0000000000f08947 */ /* 0x000fea0003800000 */
[----:B------:R-:W1:Y:S01]  /*112f0*/  LDC R49, c[0x0][0x380] ;  /* 0x0000e000ff317b82 */ /* 0x000e620000000800 */
[----:B------:R-:W-:Y:S01]  /*11300*/  VIADD R48, R0, 0xffffff80 ;  /* 0xffffff8000307836 */ /* 0x000fe20000000000 */
[----:B------:R-:W-:Y:S01]  /*11310*/  IABS R57, R0 ;  /* 0x0000000000397213 */ /* 0x000fe20000000000 */
[----:B------:R-:W-:Y:S01]  /*11320*/  ULDC.64 UR8, c[0x0][0x248] ;  /* 0x0000920000087ab9 */ /* 0x000fe20000000a00 */
[----:B-1----:R-:W-:-:S04]  /*11330*/  IABS R42, R49 ;  /* 0x00000031002a7213 */ /* 0x002fc80000000000 */
[----:B------:R-:W1:Y:S08]  /*11340*/  I2F.RP R51, R42 ;  /* 0x0000002a00337306 */ /* 0x000e700000209400 */
[----:B-1----:R-:W1:Y:S02]  /*11350*/  MUFU.RCP R58, R51 ;  /* 0x00000033003a7308 */ /* 0x002e640000001000 */
[----:B-1----:R-:W-:Y:S01]  /*11360*/  VIADD R58, R58, 0xffffffe ;  /* 0x0ffffffe3a3a7836 */ /* 0x002fe20000000000 */
[----:B------:R-:W-:-:S02]  /*11370*/  IABS R51, R48 ;  /* 0x0000003000337213 */ /* 0x000fc40000000000 */
[----:B------:R-:W-:-:S03]  /*11380*/  LOP3.LUT R48, R48, R49, RZ, 0x3c, !PT ;  /* 0x0000003130307212 */ /* 0x000fc600078e3cff */
[----:B------:R-:W1:Y:S02]  /*11390*/  F2I.FTZ.U32.TRUNC.NTZ R59, R58 ;  /* 0x0000003a003b7305 */ /* 0x000e64000021f000 */
[----:B-1----:R-:W-:Y:S02]  /*113a0*/  IADD3 R2, RZ, -R59, RZ ;  /* 0x8000003bff027210 */ /* 0x002fe40007ffe0ff */
[----:B------:R-:W-:-:S03]  /*113b0*/  MOV R58, RZ ;  /* 0x000000ff003a7202 */ /* 0x000fc60000000f00 */
[----:B------:R-:W-:-:S04]  /*113c0*/  IMAD R2, R2, R42, RZ ;  /* 0x0000002a02027224 */ /* 0x000fc800078e02ff */
[----:B------:R-:W-:-:S06]  /*113d0*/  IMAD.HI.U32 R2, R59, R2, R58 ;  /* 0x000000023b027227 */ /* 0x000fcc00078e003a */
[----:B------:R-:W-:-:S04]  /*113e0*/  IMAD.HI.U32 R56, R2, R57, RZ ;  /* 0x0000003902387227 */ /* 0x000fc800078e00ff */
[----:B------:R-:W-:Y:S02]  /*113f0*/  IMAD.MOV R55, RZ, RZ, -R56 ;  /* 0x000000ffff377224 */ /* 0x000fe400078e0a38 */
[----:B------:R-:W-:-:S04]  /*11400*/  IMAD.HI.U32 R2, R2, R51, RZ ;  /* 0x0000003302027227 */ /* 0x000fc800078e00ff */
[----:B------:R-:W-:Y:S01]  /*11410*/  IMAD R57, R42, R55, R57 ;  /* 0x000000372a397224 */ /* 0x000fe200078e0239 */
[----:B------:R-:W-:-:S04]  /*11420*/  IADD3 R55, -R2, RZ, RZ ;  /* 0x000000ff02377210 */ /* 0x000fc80007ffe1ff */
[C---:B------:R-:W-:Y:S01]  /*11430*/  ISETP.GT.U32.AND P1, PT, R42.reuse, R57, PT ;  /* 0x000000392a00720c */ /* 0x040fe20003f24070 */
[----:B------:R-:W-:-:S05]  /*11440*/  IMAD R51, R42, R55, R51 ;  /* 0x000000372a337224 */ /* 0x000fca00078e0233 */
[----:B------:R-:W-:-:S07]  /*11450*/  ISETP.GT.U32.AND P0, PT, R42, R51, PT ;  /* 0x000000332a00720c */ /* 0x000fce0003f04070 */
[----:B------:R-:W-:Y:S02]  /*11460*/  @!P1 IMAD.IADD R57, R57, 0x1, -R42 ;  /* 0x0000000139399824 */ /* 0x000fe400078e0a2a */
[----:B------:R-:W-:-:S03]  /*11470*/  @!P1 VIADD R56, R56, 0x1 ;  /* 0x0000000138389836 */ /* 0x000fc60000000000 */
[-C--:B------:R-:W-:Y:S01]  /*11480*/  ISETP.GE.U32.AND P2, PT, R57, R42.reuse, PT ;  /* 0x0000002a3900720c */ /* 0x080fe20003f46070 */
[----:B------:R-:W-:Y:S01]  /*11490*/  @!P0 VIADD R2, R2, 0x1 ;  /* 0x0000000102028836 */ /* 0x000fe20000000000 */
[-C--:B------:R-:W-:Y:S02]  /*114a0*/  @!P0 IADD3 R51, R51, -R42.reuse, RZ ;  /* 0x8000002a33338210 */ /* 0x080fe40007ffe0ff */
[----:B------:R-:W-:Y:S02]  /*114b0*/  ISETP.GE.AND P0, PT, R48, RZ, PT ;  /* 0x000000ff3000720c */ /* 0x000fe40003f06270 */
[----:B------:R-:W-:Y:S02]  /*114c0*/  ISETP.GE.U32.AND P3, PT, R51, R42, PT ;  /* 0x0000002a3300720c */ /* 0x000fe40003f66070 */
[----:B------:R-:W-:-:S04]  /*114d0*/  LOP3.LUT R42, R0, R49, RZ, 0x3c, !PT ;  /* 0x00000031002a7212 */ /* 0x000fc800078e3cff */
[----:B------:R-:W-:Y:S02]  /*114e0*/  ISETP.GE.AND P1, PT, R42, RZ, PT ;  /* 0x000000ff2a00720c */ /* 0x000fe40003f26270 */
[----:B------:R-:W-:Y:S02]  /*114f0*/  @P2 IADD3 R56, R56, 0x1, RZ ;  /* 0x0000000138382810 */ /* 0x000fe40007ffe0ff */
[----:B------:R-:W-:Y:S02]  /*11500*/  ISETP.NE.AND P2, PT, R49, RZ, PT ;  /* 0x000000ff3100720c */ /* 0x000fe40003f45270 */
[----:B------:R-:W-:Y:S02]  /*11510*/  LOP3.LUT R42, RZ, R49, RZ, 0x33, !PT ;  /* 0x00000031ff2a7212 */ /* 0x000fe400078e33ff */
[----:B------:R-:W-:-:S04]  /*11520*/  @P3 IADD3 R2, R2, 0x1, RZ ;  /* 0x0000000102023810 */ /* 0x000fc80007ffe0ff */
[----:B------:R-:W-:Y:S01]  /*11530*/  @!P0 IADD3 R2, -R2, RZ, RZ ;  /* 0x000000ff02028210 */ /* 0x000fe20007ffe1ff */
        /* <DEDUP_REMOVED lines=8> */
[----:B------:R-:W-:-:S04]  /*115c0*/  IMAD R49, R42, R49, -0x80 ;  /* 0xffffff802a317424 */ /* 0x000fc800078e0231 */
[----:B------:R-:W-:Y:S01]  /*115d0*/  IMAD.WIDE.U32 R56, R49, UR8, RZ ;  /* 0x0000000831387c25 */ /* 0x000fe2000f8e00ff */
[----:B------:R-:W-:-:S05]  /*115e0*/  SHF.R.S32.HI R42, RZ, 0x1f, R49 ;  /* 0x0000001fff2a7819 */ /* 0x000fca0000011431 */
[----:B------:R-:W-:-:S04]  /*115f0*/  IMAD R42, R42, UR8, RZ ;  /* 0x000000082a2a7c24 */ /* 0x000fc8000f8e02ff */
[----:B------:R-:W-:Y:S01]  /*11600*/  IMAD R42, R49, UR9, R42 ;  /* 0x00000009312a7c24 */ /* 0x000fe2000f8e022a */
[----:B------:R-:W-:-:S03]  /*11610*/  ULDC.64 UR8, c[0x0][0x230] ;  /* 0x00008c0000087ab9 */ /* 0x000fc60000000a00 */
[----:B------:R-:W-:Y:S01]  /*11620*/  IMAD.IADD R57, R57, 0x1, R42 ;  /* 0x0000000139397824 */ /* 0x000fe200078e022a */
[----:B--2---:R-:W-:-:S04]  /*11630*/  IADD3 R2, -R55, R2, RZ ;  /* 0x0000000237027210 */ /* 0x004fc80007ffe1ff */
[----:B------:R-:W-:Y:S01]  /*11640*/  SHF.R.S32.HI R48, RZ, 0x1f, R2 ;  /* 0x0000001fff307819 */ /* 0x000fe20000011402 */
[----:B------:R-:W-:-:S04]  /*11650*/  IMAD.WIDE.U32 R56, R2, UR8, R56 ;  /* 0x0000000802387c25 */ /* 0x000fc8000f8e0038 */
[----:B------:R-:W-:Y:S02]  /*11660*/  IMAD R49, R48, UR8, RZ ;  /* 0x0000000830317c24 */ /* 0x000fe4000f8e02ff */
[----:B------:R-:W-:Y:S02]  /*11670*/  IMAD.MOV.U32 R42, RZ, RZ, R56 ;  /* 0x000000ffff2a7224 */ /* 0x000fe400078e0038 */
[----:B------:R-:W-:-:S05]  /*11680*/  IMAD R49, R2, UR9, R49 ;  /* 0x0000000902317c24 */ /* 0x000fca000f8e0231 */
[----:B------:R-:W-:Y:S01]  /*11690*/  IADD3 R51, R57, R49, RZ ;  /* 0x0000003139337210 */ /* 0x000fe20007ffe0ff */
[----:B------:R-:W-:Y:S06]  /*116a0*/  BRA `(.L_x_988) ;  /* 0x00000000000c7947 */ /* 0x000fec0003800000 */
.L_x_987:
[----:B------:R-:W1:Y:S02]  /*116b0*/  LDC R42, c[0x0][0x248] ;  /* 0x00009200ff2a7b82 */ /* 0x000e640000000800 */
[----:B-1----:R-:W-:-:S04]  /*116c0*/  LEA R42, -R42, RZ, 0x7 ;  /* 0x000000ff2a2a7211 */ /* 0x002fc800078e39ff */
[----:B------:R-:W-:-:S07]  /*116d0*/  SHF.R.S32.HI R51, RZ, 0x1f, R42 ;  /* 0x0000001fff337819 */ /* 0x000fce000001142a */
.L_x_988:
[----:B------:R-:W-:Y:S02]  /*116e0*/  LOP3.LUT P1, RZ, R40, 0x2, RZ, 0xc0, !PT ;  /* 0x0000000228ff7812 */ /* 0x000fe4000782c0ff */
[----:B------:R-:W-:Y:S02]  /*116f0*/  LEA R64, P2, R42, R168, 0x1 ;  /* 0x000000a82a407211 */ /* 0x000fe400078408ff */
[----:B------:R-:W-:Y:S02]  /*11700*/  LOP3.LUT P0, RZ, R40, 0x4, RZ, 0xc0, !PT ;  /* 0x0000000428ff7812 */ /* 0x000fe4000780c0ff */
[----:B------:R-:W-:-:S07]  /*11710*/  LEA.HI.X R65, R42, R169, R51, 0x1, P2 ;  /* 0x000000a92a417211 */ /* 0x000fce00010f0c33 */
[----:B------:R-:W-:-:S05]  /*11720*/  @P1 IADD3 R49, P2, R42, R162, RZ ;  /* 0x000000a22a311210 */ /* 0x000fca0007f5e0ff */
[----:B------:R-:W-:Y:S01]  /*11730*/  @P1 IMAD.X R2, R51, 0x1, R165, P2 ;  /* 0x0000000133021824 */ /* 0x000fe200010e06a5 */
[----:B------:R-:W-:-:S04]  /*11740*/  @P1 LEA R62, P2, R49, UR12, 0x1 ;  /* 0x0000000c313e1c11 */ /* 0x000fc8000f8408ff */
[----:B------:R-:W-:Y:S02]  /*11750*/  @P1 LEA.HI.X R63, R49, UR13, R2, 0x1, P2 ;  /* 0x0000000d313f1c11 */ /* 0x000fe400090f0c02 */
[----:B------:R-:W-:-:S05]  /*11760*/  @P0 IADD3 R49, P2, R42, R162, RZ ;  /* 0x000000a22a310210 */ /* 0x000fca0007f5e0ff */
[----:B------:R-:W-:Y:S01]  /*11770*/  @P0 IMAD.X R2, R51, 0x1, R165, P2 ;  /* 0x0000000133020824 */ /* 0x000fe200010e06a5 */
[----:B------:R-:W-:-:S04]  /*11780*/  @P0 LEA R58, P2, R49, UR12, 0x1 ;  /* 0x0000000c313a0c11 */ /* 0x000fc8000f8408ff */
[----:B------:R-:W-:Y:S02]  /*11790*/  @P0 LEA.HI.X R59, R49, UR13, R2, 0x1, P2 ;  /* 0x0000000d313b0c11 */ /* 0x000fe400090f0c02 */
[----:B------:R-:W-:-:S05]  /*117a0*/  IADD3 R42, P2, R42, R151, RZ ;  /* 0x000000972a2a7210 */ /* 0x000fca0007f5e0ff */
[----:B------:R-:W-:Y:S01]  /*117b0*/  IMAD.X R51, R51, 0x1, R150, P2 ;  /* 0x0000000133337824 */ /* 0x000fe200010e0696 */
        /* <DEDUP_REMOVED lines=8> */
[----:B------:R-:W-:-:S13]  /*11840*/  LOP3.LUT P2, RZ, R40, 0x1, RZ, 0xc0, !PT ;  /* 0x0000000128ff7812 */ /* 0x000fda000784c0ff */
[C---:B------:R-:W-:Y:S01]  /*11850*/  @P2 LEA R66, P3, R42.reuse, R168, 0x1 ;  /* 0x000000a82a422211 */ /* 0x040fe200078608ff */
[----:B------:R-:W-:Y:S01]  /*11860*/  @!PT LDS RZ, [RZ] ;  /* 0x00000000fffff984 */ /* 0x000fe20000000800 */
[----:B------:R-:W-:Y:S01]  /*11870*/  @!PT LDS RZ, [RZ] ;  /* 0x00000000fffff984 */ /* 0x000fe20000000800 */
[----:B------:R-:W-:Y:S01]  /*11880*/  @!PT LDS RZ, [RZ] ;  /* 0x00000000fffff984 */ /* 0x000fe20000000800 */
[----:B------:R1:W-:Y:S03]  /*11890*/  @P2 LDGSTS.E.BYPASS.LTC128B.128 [R166+0x3000], desc[UR6][R64.64] ;  /* 0x0300000040a62fae */ /* 0x0003e6000b901d46 */
[C---:B------:R-:W-:Y:S01]  /*118a0*/  @P2 LEA.HI.X R67, R42.reuse, R169, R51, 0x1, P3 ;  /* 0x000000a92a432211 */ /* 0x040fe200018f0c33 */
[----:B------:R1:W-:Y:S01]  /*118b0*/  @!P2 STS [R166+0x3000], RZ ;  /* 0x003000ffa600a388 */ /* 0x0003e20000000800 */
[----:B------:R-:W-:-:S03]  /*118c0*/  IADD3 R42, P3, R42, R151, RZ ;  /* 0x000000972a2a7210 */ /* 0x000fc60007f7e0ff */
[----:B------:R1:W-:Y:S02]  /*118d0*/  @!P2 STS [R166+0x3004], RZ ;  /* 0x003004ffa600a388 */ /* 0x0003e40000000800 */
[----:B------:R-:W-:Y:S01]  /*118e0*/  IMAD.X R51, R51, 0x1, R150, P3 ;  /* 0x0000000133337824 */ /* 0x000fe200018e0696 */
[CC--:B------:R-:W-:Y:S01]  /*118f0*/  @P1 IADD3 R49, P3, R42.reuse, R162.reuse, RZ ;  /* 0x000000a22a311210 */ /* 0x0c0fe20007f7e0ff */
[----:B------:R1:W-:Y:S04]  /*11900*/  @!P2 STS.64 [R166+0x3008], RZ ;  /* 0x003008ffa600a388 */ /* 0x0003e80000000a00 */
[----:B------:R-:W-:Y:S01]  /*11910*/  @P1 IMAD.X R2, R51, 0x1, R165, P3 ;  /* 0x0000000133021824 */ /* 0x000fe200018e06a5 */
[C---:B------:R-:W-:Y:S01]  /*11920*/  @P1 LEA R68, P3, R49.reuse, UR12, 0x1 ;  /* 0x0000000c31441c11 */ /* 0x040fe2000f8608ff */
[----:B------:R-:W-:Y:S01]  /*11930*/  @!PT LDS RZ, [RZ] ;  /* 0x00000000fffff984 */ /* 0x000fe20000000800 */
[----:B------:R-:W-:Y:S01]  /*11940*/  @!PT LDS RZ, [RZ] ;  /* 0x00000000fffff984 */ /* 0x000fe20000000800 */
[----:B------:R-:W-:Y:S01]  /*11950*/  @!PT LDS RZ, [RZ] ;  /* 0x00000000fffff984 */ /* 0x000fe20000000800 */
[----:B------:R1:W-:Y:S03]  /*11960*/  @P1 LDGSTS.E.BYPASS.LTC128B.128 [R166+0x5000], desc[UR6][R62.64+0x40] ;  /* 0x050000403ea61fae */ /* 0x0003e6000b901d46 */
[----:B------:R-:W-:Y:S01]  /*11970*/  @P1 LEA.HI.X R69, R49, UR13, R2, 0x1, P3 ;  /* 0x0000000d31451c11 */ /* 0x000fe200098f0c02 */
[----:B------:R1:W-:Y:S01]  /*11980*/  @!P1 STS.128 [R166+0x5000], RZ ;  /* 0x005000ffa6009388 */ /* 0x0003e20000000c00 */
[----:B------:R-:W-:-:S03]  /*11990*/  @P0 IADD3 R49, P3, R42, R162, RZ ;  /* 0x000000a22a310210 */ /* 0x000fc60007f7e0ff */
[----:B------:R-:W-:Y:S01]  /*119a0*/  @!PT LDS RZ, [RZ] ;  /* 0x00000000fffff984 */ /* 0x000fe20000000800 */
[----:B------:R-:W-:Y:S01]  /*119b0*/  @!PT LDS RZ, [RZ] ;  /* 0x00000000fffff984 */ /* 0x000fe20000000800 */
[----:B------:R-:W-:Y:S01]  /*119c0*/  @!PT LDS RZ, [RZ] ;  /* 0x00000000fffff984 */ /* 0x000fe20000000800 */
[----:B------:R1:W-:Y:S02]  /*119d0*/  @P0 LDGSTS.E.BYPASS.LTC128B.128 [R166+0x7000], desc[UR6][R58.64+0x80] ;  /* 0x070000803aa60fae */ /* 0x0003e4000b901d46 */
[----:B------:R-:W-:Y:S01]  /*119e0*/  @P0 IMAD.X R2, R51, 0x1, R165, P3 ;  /* 0x0000000133020824 */ /* 0x000fe200018e06a5 */
[C---:B------:R-:W-:Y:S01]  /*119f0*/  @P0 LEA R70, P3, R49.reuse, UR12, 0x1 ;  /* 0x0000000c31460c11 */ /* 0x040fe2000f8608ff */
[----:B------:R1:W-:Y:S03]  /*11a00*/  @!P0 STS.128 [R166+0x7000], RZ ;  /* 0x007000ffa6008388 */ /* 0x0003e60000000c00 */
[----:B------:R-:W-:Y:S01]  /*11a10*/  @P0 LEA.HI.X R71, R49, UR13, R2, 0x1, P3 ;  /* 0x0000000d31470c11 */ /* 0x000fe200098f0c02 */
[----:B------:R-:W-:Y:S01]  /*11a20*/  @!PT LDS RZ, [RZ] ;  /* 0x00000000fffff984 */ /* 0x000fe20000000800 */
[----:B------:R-:W-:Y:S01]  /*11a30*/  @!PT LDS RZ, [RZ] ;  /* 0x00000000fffff984 */ /* 0x000fe20000000800 */
[----:B------:R-:W-:Y:S01]  /*11a40*/  @!PT LDS RZ, [RZ] ;  /* 0x00000000fffff984 */ /* 0x000fe20000000800 */
[----:B------:R1:W-:Y:S01]  /*11a50*/  @P2 LDGSTS.E.BYPASS.LTC128B.128 [R166+0x3800], desc[UR6][R66.64] ;  /* 0x0380000042a62fae */ /* 0x0003e2000b901d46 */
[----:B------:R-:W-:-:S03]  /*11a60*/  @P2 LEA R72, P3, R42, R168, 0x1 ;  /* 0x000000a82a482211 */ /* 0x000fc600078608ff */
[----:B------:R1:W-:Y:S01]  /*11a70*/  @!P2 STS.128 [R166+0x3800], RZ ;  /* 0x003800ffa600a388 */ /* 0x0003e20000000c00 */
[C---:B------:R-:W-:Y:S02]  /*11a80*/  @P2 LEA.HI.X R73, R42.reuse, R169, R51, 0x1, P3 ;  /* 0x000000a92a492211 */ /* 0x040fe400018f0c33 */
[----:B------:R-:W-:Y:S01]  /*11a90*/  IADD3 R49, P3, R42, R151, RZ ;  /* 0x000000972a317210 */ /* 0x000fe20007f7e0ff */
[----:B------:R-:W-:Y:S01]  /*11aa0*/  @!PT LDS RZ, [RZ] ;  /* 0x00000000fffff984 */ /* 0x000fe20000000800 */
[----:B------:R-:W-:Y:S01]  /*11ab0*/  @!PT LDS RZ, [RZ] ;  /* 0x00000000fffff984 */ /* 0x000fe20000000800 */
[----:B------:R-:W-:Y:S01]  /*11ac0*/  @!PT LDS RZ, [RZ] ;  /* 0x00000000fffff984 */ /* 0x000fe20000000800 */
[----:B------:R1:W-:Y:S04]  /*11ad0*/  @P1 LDGSTS.E.BYPASS.LTC128B.128 [R166+0x5800], desc[UR6][R60.64+0x40] ;  /* 0x058000403ca61fae */ /* 0x0003e8000b901d46 */
[----:B------:R-:W-:Y:S01]  /*11ae0*/  IMAD.X R164, R51, 0x1, R150, P3 ;  /* 0x0000000133a47824 */ /* 0x000fe200018e0696 */
[----:B------:R-:W-:Y:S01]  /*11af0*/  @P2 LEA R74, P3, R49, R168, 0x1 ;  /* 0x000000a8314a2211 */ /* 0x000fe200078608ff */
[----:B------:R1:W-:Y:S01]  /*11b00*/  @!P1 STS.128 [R166+0x5800], RZ ;  /* 0x005800ffa6009388 */ /* 0x0003e20000000c00 */
[----:B------:R-:W-:-:S02]  /*11b10*/  IMAD.MOV.U32 R168, RZ, RZ, R64 ;  /* 0x000000ffffa87224 */ /* 0x000fc400078e0040 */
[C---:B------:R-:W-:Y:S01]  /*11b20*/  @P2 LEA.HI.X R75, R49.reuse, R169, R164, 0x1, P3 ;  /* 0x000000a9314b2211 */ /* 0x040fe200018f0ca4 */
[----:B------:R-:W-:Y:S01]  /*11b30*/  @!PT LDS RZ, [RZ] ;  /* 0x00000000fffff984 */ /* 0x000fe20000000800 */
[----:B------:R-:W-:Y:S01]  /*11b40*/  @!PT LDS RZ, [RZ] ;  /* 0x00000000fffff984 */ /* 0x000fe20000000800 */
[----:B------:R-:W-:Y:S01]  /*11b50*/  @!PT LDS RZ, [RZ] ;  /* 0x00000000fffff984 */ /* 0x000fe20000000800 */
[----:B------:R1:W-:Y:S01]  /*11b60*/  @P0 LDGSTS.E.BYPASS.LTC128B.128 [R166+0x7800], desc[UR6][R56.64+0x80] ;  /* 0x0780008038a60fae */ /* 0x0003e2000b901d46 */
[CC--:B------:R-:W-:Y:S01]  /*11b70*/  @P1 IADD3 R51, P3, R49.reuse, R162.reuse, RZ ;  /* 0x000000a231331210 */ /* 0x0c0fe20007f7e0ff */
[----:B------:R-:W-:Y:S02]  /*11b80*/  IMAD.MOV.U32 R169, RZ, RZ, R65 ;  /* 0x000000ffffa97224 */ /* 0x000fe400078e0041 */
[----:B------:R1:W-:Y:S02]  /*11b90*/  @!P0 STS.128 [R166+0x7800], RZ ;  /* 0x007800ffa6008388 */ /* 0x0003e40000000c00 */
[C-C-:B------:R-:W-:Y:S01]  /*11ba0*/  @P1 IMAD.X R2, R164.reuse, 0x1, R165.reuse, P3 ;  /* 0x00000001a4021824 */ /* 0x140fe200018e06a5 */
[----:B------:R-:W-:Y:S01]  /*11bb0*/  @P0 IADD3 R49, P3, R49, R162, RZ ;  /* 0x000000a231310210 */ /* 0x000fe20007f7e0ff */
[----:B------:R-:W-:Y:S01]  /*11bc0*/  @!PT LDS RZ, [RZ] ;  /* 0x00000000fffff984 */ /* 0x000fe20000000800 */
[----:B------:R-:W-:Y:S01]  /*11bd0*/  @!PT LDS RZ, [RZ] ;  /* 0x00000000fffff984 */ /* 0x000fe20000000800 */
[----:B------:R-:W-:Y:S01]  /*11be0*/  @!PT LDS RZ, [RZ] ;  /* 0x00000000fffff984 */ /* 0x000fe20000000800 */
[----:B------:R1:W-:Y:S04]  /*11bf0*/  @P2 LDGSTS.E.BYPASS.LTC128B.128 [R166+0x4000], desc[UR6][R72.64] ;  /* 0x0400000048a62fae */ /* 0x0003e8000b901d46 */
        /* <DEDUP_REMOVED lines=8> */
[----:B------:R-:W-:-:S03]  /*11c80*/  @P0 LEA R48, P3, R49, UR12, 0x1 ;  /* 0x0000000c31300c11 */ /* 0x000fc6000f8608ff */
[----:B------:R1:W-:Y:S01]  /*11c90*/  @!P1 STS.128 [R166+0x6000], RZ ;  /* 0x006000ffa6009388 */ /* 0x0003e20000000c00 */
[----:B------:R-:W-:-:S03]  /*11ca0*/  @P0 LEA.HI.X R49, R49, UR13, R164, 0x1, P3 ;  /* 0x0000000d31310c11 */ /* 0x000fc600098f0ca4 */
        /* <DEDUP_REMOVED lines=20> */
[----:B------:R-:W0:Y:S02]  /*11df0*/  LDGDEPBAR ;  /* 0x00000000000079af */ /* 0x000e240000000000 */
.L_x_986:
[----:B------:R-:W-:Y:S01]  /*11e00*/  IMAD.IADD R43, R0, 0x1, R43 ;  /* 0x00000001002b7824 */ /* 0x000fe200078e022b */
[----:B------:R-:W-:Y:S01]  /*11e10*/  ULDC UR8, c[0x0][0x2ec] ;  /* 0x0000bb0000087ab9 */ /* 0x000fe20000000800 */
[----:B------:R-:W-:Y:S02]  /*11e20*/  LEA R146, R3, UR4, 0x1 ;  /* 0x0000000403927c11 */ /* 0x000fe4000f8e08ff */
[C---:B------:R-:W-:Y:S02]  /*11e30*/  VIADD R2, R43.reuse, 0x9 ;  /* 0x000000092b027836 */ /* 0x040fe40000000000 */
[C---:B------:R-:W-:Y:S01]  /*11e40*/  VIADD R0, R43.reuse, 0x8 ;  /* 0x000000082b007836 */ /* 0x040fe20000000000 */
[----:B------:R-:W-:Y:S01]  /*11e50*/  LDSM.16.MT88.4 R84, [R146+0xb000] ;  /* 0x00b000009254783b */ /* 0x000fe20000004200 */
[----:B------:R-:W-:Y:S01]  /*11e60*/  VIADD R42, R43, 0x10 ;  /* 0x000000102b2a7836 */ /* 0x000fe20000000000 */
[C---:B------:R-:W-:Y:S01]  /*11e70*/  ISETP.GE.AND P3, PT, R2.reuse, R54, PT ;  /* 0x000000360200720c */ /* 0x040fe20003f66270 */
[----:B------:R-:W-:Y:S01]  /*11e80*/  IMAD R144, R41, 0x2, R146 ;  /* 0x0000000229907824 */ /* 0x000fe200078e0292 */
[-C--:B------:R-:W-:Y:S01]  /*11e90*/  ISETP.GE.AND P2, PT, R2, R53.reuse, PT ;  /* 0x000000350200720c */ /* 0x080fe20003f46270 */
[----:B------:R-:W-:Y:S01]  /*11ea0*/  VIADD R2, R43, 0x11 ;  /* 0x000000112b027836 */ /* 0x000fe20000000000 */
[----:B------:R-:W-:-:S02]  /*11eb0*/  ISETP.GE.AND P0, PT, R0, R53, PT ;  /* 0x000000350000720c */ /* 0x000fc40003f06270 */
[----:B------:R-:W-:Y:S02]  /*11ec0*/  ISETP.GE.AND P1, PT, R0, R54, PT ;  /* 0x000000360000720c */ /* 0x000fe40003f26270 */
[----:B-1----:R-:W-:Y:S02]  /*11ed0*/  FSEL R64, R38, -INF , !P0 ;  /* 0xff80000026407808 */ /* 0x002fe40004000000 */
[----:B------:R-:W-:Y:S02]  /*11ee0*/  FSEL R68, R37, -INF , !P3 ;  /* 0xff80000025447808 */ /* 0x000fe40005800000 */
[----:B------:R-:W-:Y:S02]  /*11ef0*/  FSEL R72, R39, -INF , !P2 ;  /* 0xff80000027487808 */ /* 0x000fe40005000000 */
[----:B------:R-:W-:Y:S01]  /*11f00*/  FSEL R0, R36, -INF , !P1 ;  /* 0xff80000024007808 */ /* 0x000fe20004800000 */
[----:B------:R-:W-:Y:S01]  /*11f10*/  VIADD R36, R43, 0x18 ;  /* 0x000000182b247836 */ /* 0x000fe20000000000 */
[----:B------:R-:W-:-:S02]  /*11f20*/  ISETP.GE.AND P0, PT, R42, R53, PT ;  /* 0x000000352a00720c */ /* 0x000fc40003f06270 */
[CC--:B------:R-:W-:Y:S02]  /*11f30*/  ISETP.GE.AND P3, PT, R2.reuse, R54.reuse, PT ;  /* 0x000000360200720c */ /* 0x0c0fe40003f66270 */
[----:B------:R-:W-:Y:S01]  /*11f40*/  ISETP.GE.AND P2, PT, R2, R53, PT ;  /* 0x000000350200720c */ /* 0x000fe20003f46270 */
[C---:B------:R-:W-:Y:S01]  /*11f50*/  VIADD R2, R43.reuse, 0x19 ;  /* 0x000000192b027836 */ /* 0x040fe20000000000 */
[----:B------:R-:W-:Y:S02]  /*11f60*/  ISETP.GE.AND P1, PT, R42, R54, PT ;  /* 0x000000362a00720c */ /* 0x000fe40003f26270 */
[----:B------:R-:W-:Y:S02]  /*11f70*/  FSEL R74, R34, -INF , !P0 ;  /* 0xff800000224a7808 */ /* 0x000fe40004000000 */
[----:B------:R-:W-:Y:S01]  /*11f80*/  FSEL R70, R32, -INF , !P1 ;  /* 0xff80000020467808 */ /* 0x000fe20004800000 */
[----:B------:R-:W-:Y:S01]  /*11f90*/  VIADD R32, R43, 0x20 ;  /* 0x000000202b207836 */ /* 0x000fe20000000000 */
[----:B------:R-:W-:-:S02]  /*11fa0*/  FSEL R34, R33, -INF , !P3 ;  /* 0xff80000021227808 */ /* 0x000fc40005800000 */
[-C--:B------:R-:W-:Y:S02]  /*11fb0*/  ISETP.GE.AND P0, PT, R36, R53.reuse, PT ;  /* 0x000000352400720c */ /* 0x080fe40003f06270 */
[CC--:B------:R-:W-:Y:S02]  /*11fc0*/  ISETP.GE.AND P3, PT, R2.reuse, R54.reuse, PT ;  /* 0x000000360200720c */ /* 0x0c0fe40003f66270 */
[----:B------:R-:W-:Y:S02]  /*11fd0*/  FSEL R78, R35, -INF , !P2 ;  /* 0xff800000234e7808 */ /* 0x000fe40005000000 */
[----:B------:R-:W-:Y:S01]  /*11fe0*/  ISETP.GE.AND P2, PT, R2, R53, PT ;  /* 0x000000350200720c */ /* 0x000fe20003f46270 */
[----:B------:R-:W-:Y:S01]  /*11ff0*/  VIADD R2, R43, 0x21 ;  /* 0x000000212b027836 */ /* 0x000fe20000000000 */
[----:B------:R-:W-:Y:S02]  /*12000*/  ISETP.GE.AND P1, PT, R36, R54, PT ;  /* 0x000000362400720c */ /* 0x000fe40003f26270 */
[----:B------:R-:W-:-:S02]  /*12010*/  FSEL R76, R30, -INF , !P0 ;  /* 0xff8000001e4c7808 */ /* 0x000fc40004000000 */
[----:B------:R-:W-:Y:S01]  /*12020*/  FSEL R80, R29, -INF , !P3 ;  /* 0xff8000001d507808 */ /* 0x000fe20005800000 */
[----:B------:R-:W-:Y:S01]  /*12030*/  VIADD R29, R43, 0x28 ;  /* 0x000000282b1d7836 */ /* 0x000fe20000000000 */
[-C--:B------:R-:W-:Y:S02]  /*12040*/  ISETP.GE.AND P0, PT, R32, R53.reuse, PT ;  /* 0x000000352000720c */ /* 0x080fe40003f06270 */
[----:B------:R-:W-:Y:S02]  /*12050*/  FSEL R82, R28, -INF , !P1 ;  /* 0xff8000001c527808 */ /* 0x000fe40004800000 */
[----:B------:R-:W-:Y:S02]  /*12060*/  FSEL R30, R31, -INF , !P2 ;  /* 0xff8000001f1e7808 */ /* 0x000fe40005000000 */
[C---:B------:R-:W-:Y:S02]  /*12070*/  ISETP.GE.AND P3, PT, R2.reuse, R54, PT ;  /* 0x000000360200720c */ /* 0x040fe40003f66270 */
[----:B------:R-:W-:Y:S01]  /*12080*/  ISETP.GE.AND P2, PT, R2, R53, PT ;  /* 0x000000350200720c */ /* 0x000fe20003f46270 */
[----:B------:R-:W-:Y:S01]  /*12090*/  VIADD R2, R43, 0x29 ;  /* 0x000000292b027836 */ /* 0x000fe20000000000 */
[----:B------:R-:W-:-:S02]  /*120a0*/  FSEL R28, R26, -INF , !P0 ;  /* 0xff8000001a1c7808 */ /* 0x000fc40004000000 */
[-C--:B------:R-:W-:Y:S02]  /*120b0*/  ISETP.GE.AND P0, PT, R29, R54.reuse, PT ;  /* 0x000000361d00720c */ /* 0x080fe40003f06270 */
[-C--:B------:R-:W-:Y:S02]  /*120c0*/  ISETP.GE.AND P1, PT, R32, R54.reuse, PT ;  /* 0x000000362000720c */ /* 0x080fe40003f26270 */
[----:B------:R-:W-:Y:S02]  /*120d0*/  FSEL R216, R25, -INF , !P3 ;  /* 0xff80000019d87808 */ /* 0x000fe40005800000 */
[----:B------:R-:W-:Y:S02]  /*120e0*/  FSEL R218, R20, -INF , !P0 ;  /* 0xff80000014da7808 */ /* 0x000fe40004000000 */
[----:B------:R-:W-:Y:S01]  /*120f0*/  FSEL R32, R24, -INF , !P1 ;  /* 0xff80000018207808 */ /* 0x000fe20004800000 */
[----:B------:R-:W-:Y:S01]  /*12100*/  VIADD R24, R43, 0x30 ;  /* 0x000000302b187836 */ /* 0x000fe20000000000 */
[----:B------:R-:W-:-:S02]  /*12110*/  ISETP.GE.AND P3, PT, R2, R54, PT ;  /* 0x000000360200720c */ /* 0x000fc40003f66270 */
[-C--:B------:R-:W-:Y:S01]  /*12120*/  ISETP.GE.AND P0, PT, R2, R53.reuse, PT ;  /* 0x000000350200720c */ /* 0x080fe20003f06270 */
        /* <DEDUP_REMOVED lines=10> */
[----:B------:R-:W-:Y:S01]  /*121d0*/  FSEL R174, R17, -INF , !P1 ;  /* 0xff80000011ae7808 */ /* 0x000fe20004800000 */
[----:B------:R-:W-:Y:S01]  /*121e0*/  VIADD R17, R43, 0x38 ;  /* 0x000000382b117836 */ /* 0x000fe20000000000 */
[----:B------:R-:W-:Y:S02]  /*121f0*/  FSEL R204, R19, -INF , !P0 ;  /* 0xff80000013cc7808 */ /* 0x000fe40004000000 */
[-C--:B------:R-:W-:Y:S02]  /*12200*/  ISETP.GE.AND P2, PT, R24, R54.reuse, PT ;  /* 0x000000361800720c */ /* 0x080fe40003f46270 */
[-C--:B------:R-:W-:Y:S01]  /*12210*/  ISETP.GE.AND P1, PT, R43, R54.reuse, PT ;  /* 0x000000362b00720c */ /* 0x080fe20003f26270 */
[----:B------:R-:W-:Y:S01]  /*12220*/  LDSM.16.MT88.4 R24, [R144+0x9400] ;  /* 0x009400009018783b */ /* 0x000fe20000004200 */
[----:B------:R-:W-:-:S02]  /*12230*/  ISETP.GE.AND P0, PT, R2, R54, PT ;  /* 0x000000360200720c */ /* 0x000fc40003f06270 */
[----:B------:R-:W-:Y:S02]  /*12240*/  FSEL R130, R18, -INF , !P3 ;  /* 0xff80000012827808 */ /* 0x000fe40005800000 */
[----:B------:R-:W-:Y:S02]  /*12250*/  FSEL R132, R16, -INF , !P2 ;  /* 0xff80000010847808 */ /* 0x000fe40005000000 */
[----:B------:R-:W-:Y:S02]  /*12260*/  FSEL R22, R44, -INF , !P1 ;  /* 0xff8000002c167808 */ /* 0x000fe40004800000 */
[----:B------:R-:W-:Y:S02]  /*12270*/  FSEL R18, R45, -INF , !P0 ;  /* 0xff8000002d127808 */ /* 0x000fe40004000000 */
[----:B------:R-:W-:Y:S01]  /*12280*/  ISETP.GE.AND P2, PT, R2, R53, PT ;  /* 0x000000350200720c */ /* 0x000fe20003f46270 */
[----:B------:R-:W-:Y:S01]  /*12290*/  VIADD R2, R43, 0x39 ;  /* 0x000000392b027836 */ /* 0x000fe20000000000 */
[----:B------:R-:W-:-:S02]  /*122a0*/  ISETP.GE.AND P1, PT, R17, R54, PT ;  /* 0x000000361100720c */ /* 0x000fc40003f26270 */
[----:B------:R-:W-:Y:S02]  /*122b0*/  FMNMX.FTZ R19, R22, R18, !PT ;  /* 0x0000001216137209 */ /* 0x000fe40007810000 */
[-C--:B------:R-:W-:Y:S01]  /*122c0*/  ISETP.GE.AND P0, PT, R17, R53.reuse, PT ;  /* 0x000000351100720c */ /* 0x080fe20003f06270 */
[----:B------:R-:W-:Y:S01]  /*122d0*/  VIADD R17, R43, 0x40 ;  /* 0x000000402b117836 */ /* 0x000fe20000000000 */
[----:B------:R-:W-:Y:S02]  /*122e0*/  FSEL R16, R47, -INF , !P2 ;  /* 0xff8000002f107808 */ /* 0x000fe40005000000 */
[----:B------:R-:W-:Y:S01]  /*122f0*/  FSEL R208, R12, -INF , !P1 ;  /* 0xff8000000cd07808 */ /* 0x000fe20004800000 */
[C---:B------:R-:W-:Y:S01]  /*12300*/  VIADD R12, R43.reuse, 0x41 ;  /* 0x000000412b0c7836 */ /* 0x040fe20000000000 */
[C---:B------:R-:W-:Y:S02]  /*12310*/  ISETP.GE.AND P3, PT, R2.reuse, R54, PT ;  /* 0x000000360200720c */ /* 0x040fe40003f66270 */
[----:B------:R-:W-:Y:S01]  /*12320*/  ISETP.GE.AND P2, PT, R2, R53, PT ;  /* 0x000000350200720c */ /* 0x000fe20003f46270 */
[----:B------:R-:W-:Y:S01]  /*12330*/  VIADD R2, R43, 0x48 ;  /* 0x000000482b027836 */ /* 0x000fe20000000000 */
[----:B------:R-:W-:-:S02]  /*12340*/  FMNMX.FTZ R19, R0, R19, !PT ;  /* 0x0000001300137209 */ /* 0x000fc40007810000 */
[----:B------:R-:W-:Y:S02]  /*12350*/  ISETP.GE.AND P1, PT, R17, R54, PT ;  /* 0x000000361100720c */ /* 0x000fe40003f26270 */
[----:B------:R-:W-:Y:S02]  /*12360*/  FSEL R210, R13, -INF , !P3 ;  /* 0xff8000000dd27808 */ /* 0x000fe40005800000 */
[----:B------:R-:W-:Y:S02]  /*12370*/  FSEL R202, R15, -INF , !P2 ;  /* 0xff8000000fca7808 */ /* 0x000fe40005000000 */
[----:B------:R-:W-:Y:S02]  /*12380*/  FMNMX.FTZ R13, R68, R19, !PT ;  /* 0x00000013440d7209 */ /* 0x000fe40007810000 */
[----:B------:R-:W-:Y:S02]  /*12390*/  ISETP.GE.AND P2, PT, R12, R53, PT ;  /* 0x000000350c00720c */ /* 0x000fe40003f46270 */
[----:B------:R-:W-:Y:S01]  /*123a0*/  FSEL R190, R8, -INF , !P1 ;  /* 0xff80000008be7808 */ /* 0x000fe20004800000 */
[----:B------:R-:W-:Y:S01]  /*123b0*/  VIADD R8, R43, 0x68 ;  /* 0x000000682b087836 */ /* 0x000fe20000000000 */
[----:B------:R-:W-:-:S02]  /*123c0*/  FMNMX.FTZ R13, R70, R13, !PT ;  /* 0x0000000d460d7209 */ /* 0x000fc40007810000 */
[-C--:B------:R-:W-:Y:S02]  /*123d0*/  ISETP.GE.AND P1, PT, R2, R54.reuse, PT ;  /* 0x000000360200720c */ /* 0x080fe40003f26270 */
[----:B------:R-:W-:Y:S01]  /*123e0*/  FSEL R192, R11, -INF , !P2 ;  /* 0xff8000000bc07808 */ /* 0x000fe20005000000 */
[C---:B------:R-:W-:Y:S01]  /*123f0*/  VIADD R11, R43.reuse, 0x59 ;  /* 0x000000592b0b7836 */ /* 0x040fe20000000000 */
[C---:B------:R-:W-:Y:S02]  /*12400*/  ISETP.GE.AND P2, PT, R43.reuse, R53, PT ;  /* 0x000000352b00720c */ /* 0x040fe40003f46270 */
[----:B------:R-:W-:Y:S01]  /*12410*/  ISETP.GE.AND P3, PT, R12, R54, PT ;  /* 0x000000360c00720c */ /* 0x000fe20003f66270 */
[----:B------:R-:W-:Y:S01]  /*12420*/  VIADD R12, R43, 0x58 ;  /* 0x000000582b0c7836 */ /* 0x000fe20000000000 */
        /* <DEDUP_REMOVED lines=8> */
[----:B------:R-:W-:Y:S01]  /*124b0*/  FMNMX.FTZ R15, R32, R9, !PT ;  /* 0x00000009200f7209 */ /* 0x000fe20007810000 */
[----:B------:R-:W-:Y:S01]  /*124c0*/  VIADD R9, R43, 0x61 ;  /* 0x000000612b097836 */ /* 0x000fe20000000000 */
[----:B------:R-:W-:Y:S02]  /*124d0*/  FMNMX.FTZ R13, R72, R13, !PT ;  /* 0x0000000d480d7209 */ /* 0x000fe40007810000 */
[----:B------:R-:W-:Y:S02]  /*124e0*/  FMNMX.FTZ R15, R216, R15, !PT ;  /* 0x0000000fd80f7209 */ /* 0x000fe40007810000 */
[----:B------:R-:W-:Y:S02]  /*124f0*/  FMNMX.FTZ R13, R74, R13, !PT ;  /* 0x0000000d4a0d7209 */ /* 0x000fe40007810000 */
[----:B------:R-:W-:Y:S02]  /*12500*/  FMNMX.FTZ R15, R218, R15, !PT ;  /* 0x0000000fda0f7209 */ /* 0x000fe40007810000 */
[----:B------:R-:W-:-:S02]  /*12510*/  FMNMX.FTZ R13, R78, R13, !PT ;  /* 0x0000000d4e0d7209 */ /* 0x000fc40007810000 */
[----:B------:R-:W-:Y:S02]  /*12520*/  FSEL R206, R14, -INF , !P0 ;  /* 0xff8000000ece7808 */ /* 0x000fe40004000000 */
[----:B------:R-:W-:Y:S02]  /*12530*/  FMNMX.FTZ R13, R76, R13, !PT ;  /* 0x0000000d4c0d7209 */ /* 0x000fe40007810000 */
[----:B------:R-:W-:Y:S02]  /*12540*/  ISETP.GE.AND P0, PT, R17, R53, PT ;  /* 0x000000351100720c */ /* 0x000fe40003f06270 */
[----:B------:R-:W-:Y:S02]  /*12550*/  FMNMX.FTZ R15, R220, R15, !PT ;  /* 0x0000000fdc0f7209 */ /* 0x000fe40007810000 */
[----:B------:R-:W-:Y:S02]  /*12560*/  FMNMX.FTZ R13, R30, R13, !PT ;  /* 0x0000000d1e0d7209 */ /* 0x000fe40007810000 */
[----:B------:R-:W-:Y:S01]  /*12570*/  FSEL R188, R10, -INF , !P0 ;  /* 0xff8000000abc7808 */ /* 0x000fe20004000000 */
[C---:B------:R-:W-:Y:S01]  /*12580*/  VIADD R10, R43.reuse, 0x60 ;  /* 0x000000602b0a7836 */ /* 0x040fe20000000000 */
[----:B------:R-:W-:Y:S01]  /*12590*/  ISETP.GE.AND P0, PT, R2, R53, PT ;  /* 0x000000350200720c */ /* 0x000fe20003f06270 */
[----:B------:R-:W-:Y:S01]  /*125a0*/  VIADD R2, R43, 0x49 ;  /* 0x000000492b027836 */ /* 0x000fe20000000000 */
[----:B------:R-:W-:-:S02]  /*125b0*/  FMNMX.FTZ R15, R132, R15, !PT ;  /* 0x0000000f840f7209 */ /* 0x000fc40007810000 */
[----:B------:R-:W-:Y:S02]  /*125c0*/  FMNMX.FTZ R13, R28, R13, !PT ;  /* 0x0000000d1c0d7209 */ /* 0x000fe40007810000 */
[----:B------:R-:W-:Y:S02]  /*125d0*/  FMNMX.FTZ R15, R174, R15, !PT ;  /* 0x0000000fae0f7209 */ /* 0x000fe40007810000 */
[----:B------:R-:W-:Y:S02]  /*125e0*/  FMNMX.FTZ R13, R212, R13, !PT ;  /* 0x0000000dd40d7209 */ /* 0x000fe40007810000 */
[----:B------:R-:W-:Y:S01]  /*125f0*/  FSEL R196, R6, -INF , !P0 ;  /* 0xff80000006c47808 */ /* 0x000fe20004000000 */
[C---:B------:R-:W-:Y:S01]  /*12600*/  VIADD R6, R43.reuse, 0x70 ;  /* 0x000000702b067836 */ /* 0x040fe20000000000 */
[C---:B------:R-:W-:Y:S02]  /*12610*/  ISETP.GE.AND P1, PT, R2.reuse, R54, PT ;  /* 0x000000360200720c */ /* 0x040fe40003f26270 */
[----:B------:R-:W-:Y:S01]  /*12620*/  ISETP.GE.AND P0, PT, R2, R53, PT ;  /* 0x000000350200720c */ /* 0x000fe20003f06270 */
[----:B------:R-:W-:Y:S01]  /*12630*/  VIADD R2, R43, 0x50 ;  /* 0x000000502b027836 */ /* 0x000fe20000000000 */
[----:B------:R-:W-:-:S02]  /*12640*/  FMNMX.FTZ R15, R208, R15, !PT ;  /* 0x0000000fd00f7209 */ /* 0x000fc40007810000 */
[----:B------:R-:W-:Y:S02]  /*12650*/  FMNMX.FTZ R13, R214, R13, !PT ;  /* 0x0000000dd60d7209 */ /* 0x000fe40007810000 */
[C---:B------:R-:W-:Y:S02]  /*12660*/  ISETP.GE.AND P2, PT, R2.reuse, R54, PT ;  /* 0x000000360200720c */ /* 0x040fe40003f46270 */
[----:B------:R-:W-:Y:S01]  /*12670*/  ISETP.GE.AND P3, PT, R2, R53, PT ;  /* 0x000000350200720c */ /* 0x000fe20003f66270 */
[----:B------:R-:W-:Y:S01]  /*12680*/  VIADD R2, R43, 0x51 ;  /* 0x000000512b027836 */ /* 0x000fe20000000000 */
[----:B------:R-:W-:Y:S02]  /*12690*/  FMNMX.FTZ R15, R210, R15, !PT ;  /* 0x0000000fd20f7209 */ /* 0x000fe40007810000 */
[----:B------:R-:W-:Y:S02]  /*126a0*/  FMNMX.FTZ R13, R176, R13, !PT ;  /* 0x0000000db00d7209 */ /* 0x000fe40007810000 */
[----:B------:R-:W-:-:S02]  /*126b0*/  FMNMX.FTZ R15, R190, R15, !PT ;  /* 0x0000000fbe0f7209 */ /* 0x000fc40007810000 */
[----:B------:R-:W-:Y:S02]  /*126c0*/  FMNMX.FTZ R13, R130, R13, !PT ;  /* 0x0000000d820d7209 */ /* 0x000fe40007810000 */
[----:B------:R-:W-:Y:S01]  /*126d0*/  FSEL R186, R7, -INF , !P0 ;  /* 0xff80000007ba7808 */ /* 0x000fe20004000000 */
[----:B------:R-:W-:Y:S01]  /*126e0*/  VIADD R7, R43, 0x69 ;  /* 0x000000692b077836 */ /* 0x000fe20000000000 */
[----:B------:R-:W-:Y:S02]  /*126f0*/  ISETP.GE.AND P0, PT, R2, R53, PT ;  /* 0x000000350200720c */ /* 0x000fe40003f06270 */
[----:B------:R-:W-:Y:S02]  /*12700*/  FMNMX.FTZ R15, R194, R15, !PT ;  /* 0x0000000fc20f7209 */ /* 0x000fe40007810000 */
[----:B------:R-:W-:Y:S02]  /*12710*/  FMNMX.FTZ R13, R204, R13, !PT ;  /* 0x0000000dcc0d7209 */ /* 0x000fe40007810000 */
[----:B------:R-:W-:Y:S01]  /*12720*/  FSEL R200, R5, -INF , !P1 ;  /* 0xff80000005c87808 */ /* 0x000fe20004800000 */
[C---:B------:R-:W-:Y:S01]  /*12730*/  VIADD R5, R43.reuse, 0x71 ;  /* 0x000000712b057836 */ /* 0x040fe20000000000 */
[-C--:B------:R-:W-:Y:S01]  /*12740*/  ISETP.GE.AND P1, PT, R2, R54.reuse, PT ;  /* 0x000000360200720c */ /* 0x080fe20003f26270 */
[----:B------:R-:W-:Y:S01]  /*12750*/  VIADD R2, R43, 0x78 ;  /* 0x000000782b027836 */ /* 0x000fe20000000000 */
[----:B------:R-:W-:Y:S01]  /*12760*/  FSEL R162, R115, -INF , !P0 ;  /* 0xff80000073a27808 */ /* 0x000fe20004000000 */
[----:B------:R-:W-:Y:S01]  /*12770*/  VIADD R43, R43, 0x79 ;  /* 0x000000792b2b7836 */ /* 0x000fe20000000000 */
[----:B------:R-:W-:-:S02]  /*12780*/  ISETP.GE.AND P0, PT, R12, R54, PT ;  /* 0x000000360c00720c */ /* 0x000fc40003f06270 */
[----:B------:R-:W-:Y:S02]  /*12790*/  FMNMX.FTZ R15, R198, R15, !PT ;  /* 0x0000000fc60f7209 */ /* 0x000fe40007810000 */
[----:B------:R-:W-:Y:S02]  /*127a0*/  FMNMX.FTZ R13, R206, R13, !PT ;  /* 0x0000000dce0d7209 */ /* 0x000fe40007810000 */
[----:B------:R-:W-:Y:S02]  /*127b0*/  FSEL R140, R113, -INF , !P1 ;  /* 0xff800000718c7808 */ /* 0x000fe40004800000 */
[----:B------:R-:W-:Y:S02]  /*127c0*/  ISETP.GE.AND P1, PT, R11, R54, PT ;  /* 0x000000360b00720c */ /* 0x000fe40003f26270 */
[----:B------:R-:W-:Y:S02]  /*127d0*/  FSEL R164, R108, -INF , !P0 ;  /* 0xff8000006ca47808 */ /* 0x000fe40004000000 */
[----:B------:R-:W-:-:S02]  /*127e0*/  FSEL R134, R112, -INF , !P2 ;  /* 0xff80000070867808 */ /* 0x000fc40005000000 */
[----:B------:R-:W-:Y:S02]  /*127f0*/  FMNMX.FTZ R15, R200, R15, !PT ;  /* 0x0000000fc80f7209 */ /* 0x000fe40007810000 */
[-C--:B------:R-:W-:Y:S02]  /*12800*/  ISETP.GE.AND P0, PT, R10, R54.reuse, PT ;  /* 0x000000360a00720c */ /* 0x080fe40003f06270 */
[----:B------:R-:W-:Y:S02]  /*12810*/  FMNMX.FTZ R13, R202, R13, !PT ;  /* 0x0000000dca0d7209 */ /* 0x000fe40007810000 */
[----:B------:R-:W-:Y:S02]  /*12820*/  FSEL R172, R109, -INF , !P1 ;  /* 0xff8000006dac7808 */ /* 0x000fe40004800000 */
[----:B------:R-:W-:Y:S02]  /*12830*/  FMNMX.FTZ R15, R134, R15, !PT ;  /* 0x0000000f860f7209 */ /* 0x000fe40007810000 */
[----:B------:R-:W-:-:S02]  /*12840*/  ISETP.GE.AND P1, PT, R9, R54, PT ;  /* 0x000000360900720c */ /* 0x000fc40003f26270 */
[----:B------:R-:W-:Y:S02]  /*12850*/  FSEL R128, R104, -INF , !P0 ;  /* 0xff80000068807808 */ /* 0x000fe40004000000 */
[----:B------:R-:W-:Y:S02]  /*12860*/  FMNMX.FTZ R13, R188, R13, !PT ;  /* 0x0000000dbc0d7209 */ /* 0x000fe40007810000 */
[----:B------:R-:W-:Y:S02]  /*12870*/  ISETP.GE.AND P0, PT, R8, R54, PT ;  /* 0x000000360800720c */ /* 0x000fe40003f06270 */
[----:B------:R-:W-:Y:S02]  /*12880*/  FMNMX.FTZ R15, R140, R15, !PT ;  /* 0x0000000f8c0f7209 */ /* 0x000fe40007810000 */
[----:B------:R-:W-:Y:S02]  /*12890*/  FSEL R126, R105, -INF , !P1 ;  /* 0xff800000697e7808 */ /* 0x000fe40004800000 */
[----:B------:R-:W-:-:S02]  /*128a0*/  FMNMX.FTZ R13, R192, R13, !PT ;  /* 0x0000000dc00d7209 */ /* 0x000fc40007810000 */
[-C--:B------:R-:W-:Y:S02]  /*128b0*/  ISETP.GE.AND P1, PT, R7, R54.reuse, PT ;  /* 0x000000360700720c */ /* 0x080fe40003f26270 */
[----:B------:R-:W-:Y:S02]  /*128c0*/  FSEL R124, R100, -INF , !P0 ;  /* 0xff800000647c7808 */ /* 0x000fe40004000000 */
[----:B------:R-:W-:Y:S02]  /*128d0*/  ISETP.GE.AND P0, PT, R6, R54, PT ;  /* 0x000000360600720c */ /* 0x000fe40003f06270 */
[----:B------:R-:W-:Y:S02]  /*128e0*/  FMNMX.FTZ R15, R164, R15, !PT ;  /* 0x0000000fa40f7209 */ /* 0x000fe40007810000 */
[----:B------:R-:W-:Y:S02]  /*128f0*/  FMNMX.FTZ R13, R196, R13, !PT ;  /* 0x0000000dc40d7209 */ /* 0x000fe40007810000 */
[----:B------:R-:W-:-:S02]  /*12900*/  FSEL R122, R101, -INF , !P1 ;  /* 0xff800000657a7808 */ /* 0x000fc40004800000 */
[-C--:B------:R-:W-:Y:S02]  /*12910*/  ISETP.GE.AND P1, PT, R5, R54.reuse, PT ;  /* 0x000000360500720c */ /* 0x080fe40003f26270 */
[----:B------:R-:W-:Y:S02]  /*12920*/  FSEL R62, R96, -INF , !P0 ;  /* 0xff800000603e7808 */ /* 0x000fe40004000000 */
[----:B------:R-:W-:Y:S02]  /*12930*/  ISETP.GE.AND P0, PT, R2, R54, PT ;  /* 0x000000360200720c */ /* 0x000fe40003f06270 */
[----:B------:R-:W-:Y:S02]  /*12940*/  FSEL R138, R114, -INF , !P3 ;  /* 0xff800000728a7808 */ /* 0x000fe40005800000 */
[----:B------:R-:W-:Y:S02]  /*12950*/  FMNMX.FTZ R15, R172, R15, !PT ;  /* 0x0000000fac0f7209 */ /* 0x000fe40007810000 */
[----:B------:R-:W-:-:S02]  /*12960*/  FMNMX.FTZ R13, R186, R13, !PT ;  /* 0x0000000dba0d7209 */ /* 0x000fc40007810000 */
[----:B------:R-:W-:Y:S02]  /*12970*/  FSEL R60, R97, -INF , !P1 ;  /* 0xff800000613c7808 */ /* 0x000fe40004800000 */
[----:B------:R-:W-:Y:S02]  /*12980*/  ISETP.GE.AND P1, PT, R43, R54, PT ;  /* 0x000000362b00720c */ /* 0x000fe40003f26270 */
[----:B------:R-:W-:Y:S02]  /*12990*/  FSEL R58, R92, -INF , !P0 ;  /* 0xff8000005c3a7808 */ /* 0x000fe40004000000 */
[----:B------:R-:W-:Y:S02]  /*129a0*/  FMNMX.FTZ R15, R128, R15, !PT ;  /* 0x0000000f800f7209 */ /* 0x000fe40007810000 */
[----:B------:R-:W-:Y:S02]  /*129b0*/  ISETP.GE.AND P0, PT, R12, R53, PT ;  /* 0x000000350c00720c */ /* 0x000fe40003f06270 */
[----:B------:R-:W-:-:S02]  /*129c0*/  FMNMX.FTZ R13, R138, R13, !PT ;  /* 0x0000000d8a0d7209 */ /* 0x000fc40007810000 */
[----:B------:R-:W-:Y:S02]  /*129d0*/  FSEL R56, R93, -INF , !P1 ;  /* 0xff8000005d387808 */ /* 0x000fe40004800000 */
[----:B------:R-:W-:Y:S02]  /*129e0*/  FMNMX.FTZ R15, R126, R15, !PT ;  /* 0x0000000f7e0f7209 */ /* 0x000fe40007810000 */
        /* <DEDUP_REMOVED lines=25> */
[----:B------:R-:W-:Y:S01]  /*12b80*/  FSEL R44, R98, -INF , !P0 ;  /* 0xff800000622c7808 */ /* 0x000fe20004000000 */
[----:B------:R-:W1:Y:S01]  /*12b90*/  SHFL.BFLY PT, R10, R11, 0x2, 0x1f ;  /* 0x0c401f000b0a7f89 */ /* 0x000e6200000e0000 */
[----:B------:R-:W-:Y:S02]  /*12ba0*/  FMNMX.FTZ R13, R48, R13, !PT ;  /* 0x0000000d300d7209 */ /* 0x000fe40007810000 */
[----:B------:R-:W-:-:S02]  /*12bb0*/  ISETP.GE.AND P1, PT, R2, R53, PT ;  /* 0x000000350200720c */ /* 0x000fc40003f26270 */
[----:B------:R-:W-:Y:S02]  /*12bc0*/  FSEL R42, R99, -INF , !P2 ;  /* 0xff800000632a7808 */ /* 0x000fe40005000000 */
[----:B------:R-:W-:Y:S01]  /*12bd0*/  FMNMX.FTZ R13, R44, R13, !PT ;  /* 0x0000000d2c0d7209 */ /* 0x000fe20007810000 */
[----:B------:R-:W-:Y:S01]  /*12be0*/  LDSM.16.MT88.4 R96, [R146+0xd000] ;  /* 0x00d000009260783b */ /* 0x000fe20000004200 */
[----:B------:R-:W-:Y:S02]  /*12bf0*/  ISETP.GE.AND P0, PT, R43, R53, PT ;  /* 0x000000352b00720c */ /* 0x000fe40003f06270 */
[----:B------:R-:W-:Y:S02]  /*12c00*/  FSEL R38, R94, -INF , !P1 ;  /* 0xff8000005e267808 */ /* 0x000fe40004800000 */
[----:B------:R-:W-:Y:S02]  /*12c10*/  FMNMX.FTZ R13, R42, R13, !PT ;  /* 0x0000000d2a0d7209 */ /* 0x000fe40007810000 */
[----:B------:R-:W-:-:S02]  /*12c20*/  FSEL R36, R95, -INF , !P0 ;  /* 0xff8000005f247808 */ /* 0x000fc40004000000 */
[----:B------:R-:W-:Y:S01]  /*12c30*/  FMNMX.FTZ R13, R38, R13, !PT ;  /* 0x0000000d260d7209 */ /* 0x000fe20007810000 */
[----:B------:R-:W-:Y:S03]  /*12c40*/  LDSM.16.MT88.4 R92, [R144+0xb000] ;  /* 0x00b00000905c783b */ /* 0x000fe60000004200 */
[----:B------:R-:W-:Y:S02]  /*12c50*/  FMNMX.FTZ R8, R36, R13, !PT ;  /* 0x0000000d24087209 */ /* 0x000fe40007810000 */
[----:B------:R-:W-:Y:S01]  /*12c60*/  LDSM.16.MT88.4 R12, [R146+0xb400] ;  /* 0x00b40000920c783b */ /* 0x000fe20000004200 */
        /* <DEDUP_REMOVED lines=17> */
[----:B------:R-:W2:Y:S01]  /*12d80*/  LDSM.16.MT88.4 R68, [R146+0x9000] ;  /* 0x009000009244783b */ /* 0x000ea20000004200 */
[--C-:B------:R-:W-:Y:S01]  /*12d90*/  FFMA.FTZ R34, R82, UR8, -R45.reuse ;  /* 0x0000000852227c23 */ /* 0x100fe2000801082d */
[--C-:B------:R-:W-:Y:S01]  /*12da0*/  FFMA.FTZ R33, R80, UR8, -R45.reuse ;  /* 0x0000000850217c23 */ /* 0x100fe2000801082d */
[----:B-1----:R-:W-:Y:S01]  /*12db0*/  FMNMX.FTZ R0, R5, R6, !PT ;  /* 0x0000000605007209 */ /* 0x002fe20007810000 */
[--C-:B------:R-:W-:Y:S01]  /*12dc0*/  FFMA.FTZ R32, R32, UR8, -R45.reuse ;  /* 0x0000000820207c23 */ /* 0x100fe2000801082d */
[--C-:B------:R-:W-:Y:S01]  /*12dd0*/  FFMA.FTZ R29, R216, UR8, -R45.reuse ;  /* 0x00000008d81d7c23 */ /* 0x100fe2000801082d */
        /* <DEDUP_REMOVED lines=10> */
[----:B------:R-:W-:Y:S01]  /*12e80*/  FFMA.FTZ R128, R128, UR8, -R45 ;  /* 0x0000000880807c23 */ /* 0x000fe2000801082d */
[----:B------:R-:W1:Y:S01]  /*12e90*/  MUFU.EX2 R23, R23 ;  /* 0x0000001700177308 */ /* 0x000e620000000800 */
        /* <DEDUP_REMOVED lines=9> */
[----:B------:R-:W-:Y:S01]  /*12f30*/  LDSM.16.MT88.4 R72, [R146+0x9400] ;  /* 0x009400009248783b */ /* 0x000fe20000004200 */
[--C-:B------:R-:W-:Y:S01]  /*12f40*/  FFMA.FTZ R28, R28, UR8, -R31.reuse ;  /* 0x000000081c1c7c23 */ /* 0x100fe2000801081f */
[----:B------:R-:W-:Y:S01]  /*12f50*/  FFMA.FTZ R3, R176, UR8, -R31 ;  /* 0x00000008b0037c23 */ /* 0x000fe2000801081f */
[----:B------:R-:W-:Y:S01]  /*12f60*/  FFMA.FTZ R176, R132, UR8, -R45 ;  /* 0x0000000884b07c23 */ /* 0x000fe2000801082d */
[----:B------:R-:W-:Y:S01]  /*12f70*/  LDSM.16.MT88.4 R76, [R144+0x9000] ;  /* 0x00900000904c783b */ /* 0x000fe20000004200 */
[----:B------:R-:W-:Y:S01]  /*12f80*/  FFMA.FTZ R174, R130, UR8, -R31 ;  /* 0x0000000882ae7c23 */ /* 0x000fe2000801081f */
[----:B------:R-:W-:Y:S01]  /*12f90*/  MUFU.EX2 R21, R21 ;  /* 0x0000001500157308 */ /* 0x000fe20000000800 */
[----:B-1----:R-:W-:Y:S01]  /*12fa0*/  F2FP.F16.F32.PACK_AB R104, R23, R180 ;  /* 0x000000b41768723e */ /* 0x002fe200000000ff */
[----:B------:R-:W1:Y:S01]  /*12fb0*/  LDSM.16.MT88.4 R16, [R144+0xd000] ;  /* 0x00d000009010783b */ /* 0x000e620000004200 */
[----:B------:R-:W-:Y:S01]  /*12fc0*/  FFMA.FTZ R132, R208, UR8, -R45 ;  /* 0x00000008d0847c23 */ /* 0x000fe2000801082d */
[--C-:B------:R-:W-:Y:S01]  /*12fd0*/  FFMA.FTZ R51, R204, UR8, -R31.reuse ;  /* 0x00000008cc337c23 */ /* 0x100fe2000801081f */
[--C-:B------:R-:W-:Y:S01]  /*12fe0*/  FFMA.FTZ R130, R206, UR8, -R31.reuse ;  /* 0x00000008ce827c23 */ /* 0x100fe2000801081f */
[----:B------:R-:W-:Y:S01]  /*12ff0*/  FFMA.FTZ R41, R202, UR8, -R31 ;  /* 0x00000008ca297c23 */ /* 0x000fe2000801081f */
[----:B------:R-:W-:Y:S01]  /*13000*/  FFMA.FTZ R202, R190, UR8, -R45 ;  /* 0x00000008beca7c23 */ /* 0x000fe2000801082d */
[----:B------:R-:W4:Y:S01]  /*13010*/  MUFU.EX2 R182, R182 ;  /* 0x000000b600b67308 */ /* 0x000f220000000800 */
[----:B---3--:R-:W-:Y:S01]  /*13020*/  F2FP.F16.F32.PACK_AB R106, R43, R178 ;  /* 0x000000b22b6a723e */ /* 0x008fe200000000ff */
[----:B------:R-:W-:Y:S01]  /*13030*/  FFMA.FTZ R194, R188, UR8, -R31 ;  /* 0x00000008bcc27c23 */ /* 0x000fe2000801081f */
[----:B------:R-:W-:Y:S01]  /*13040*/  FFMA.FTZ R190, R198, UR8, -R45 ;  /* 0x00000008c6be7c23 */ /* 0x000fe2000801082d */
[--C-:B------:R-:W-:Y:S01]  /*13050*/  FFMA.FTZ R63, R192, UR8, -R31.reuse ;  /* 0x00000008c03f7c23 */ /* 0x100fe2000801081f */
[--C-:B------:R-:W-:Y:S01]  /*13060*/  FFMA.FTZ R188, R196, UR8, -R31.reuse ;  /* 0x00000008c4bc7c23 */ /* 0x100fe2000801081f */
[----:B------:R-:W-:Y:S01]  /*13070*/  FFMA.FTZ R61, R186, UR8, -R31 ;  /* 0x00000008ba3d7c23 */ /* 0x000fe2000801081f */
[----:B------:R-:W-:Y:S01]  /*13080*/  FFMA.FTZ R186, R134, UR8, -R45 ;  /* 0x0000000886ba7c23 */ /* 0x000fe2000801082d */
[----:B------:R-:W-:Y:S01]  /*13090*/  MUFU.EX2 R22, R22 ;  /* 0x0000001600167308 */ /* 0x000fe20000000800 */
[----:B------:R-:W-:Y:S01]  /*130a0*/  FFMA.FTZ R140, R138, UR8, -R31 ;  /* 0x000000088a8c7c23 */ /* 0x000fe2000801081f */
[----:B------:R-:W-:Y:S01]  /*130b0*/  FFMA.FTZ R134, R164, UR8, -R45 ;  /* 0x00000008a4867c23 */ /* 0x000fe2000801082d */
[--C-:B------:R-:W-:Y:S01]  /*130c0*/  FFMA.FTZ R123, R162, UR8, -R31.reuse ;  /* 0x00000008a27b7c23 */ /* 0x100fe2000801081f */
[--C-:B------:R-:W-:Y:S01]  /*130d0*/  FFMA.FTZ R138, R184, UR8, -R31.reuse ;  /* 0x00000008b88a7c23 */ /* 0x100fe2000801081f */
[----:B------:R-:W-:Y:S01]  /*130e0*/  FFMA.FTZ R121, R142, UR8, -R31 ;  /* 0x000000088e797c23 */ /* 0x000fe2000801081f */
[----:B------:R-:W-:Y:S01]  /*130f0*/  FADD.FTZ R23, R180, R23 ;  /* 0x00000017b4177221 */ /* 0x000fe20000010000 */
[----:B------:R-:W-:Y:S01]  /*13100*/  FFMA.FTZ R129, R66, UR8, -R31 ;  /* 0x0000000842817c23 */ /* 0x000fe2000801081f */
[----:B------:R-:W3:Y:S01]  /*13110*/  MUFU.EX2 R47, R47 ;  /* 0x0000002f002f7308 */ /* 0x000ee20000000800 */
[----:B----4-:R-:W-:Y:S01]  /*13120*/  F2FP.F16.F32.PACK_AB R105, R182, R21 ;  /* 0x00000015b669723e */ /* 0x010fe200000000ff */
[--C-:B------:R-:W-:Y:S01]  /*13130*/  FFMA.FTZ R125, R126, UR8, -R45.reuse ;  /* 0x000000087e7d7c23 */ /* 0x100fe2000801082d */
[--C-:B------:R-:W-:Y:S01]  /*13140*/  FFMA.FTZ R127, R124, UR8, -R45.reuse ;  /* 0x000000087c7f7c23 */ /* 0x100fe2000801082d */
[----:B------:R-:W-:Y:S01]  /*13150*/  FFMA.FTZ R122, R122, UR8, -R45 ;  /* 0x000000087a7a7c23 */ /* 0x000fe2000801082d */
[--C-:B------:R-:W-:Y:S01]  /*13160*/  FFMA.FTZ R120, R120, UR8, -R31.reuse ;  /* 0x0000000878787c23 */ /* 0x100fe2000801081f */
[----:B------:R-:W-:Y:S01]  /*13170*/  FFMA.FTZ R66, R20, UR8, -R31 ;  /* 0x0000000814427c23 */ /* 0x000fe2000801081f */
[----:B------:R-:W-:Y:S01]  /*13180*/  FADD.FTZ R178, R178, R23 ;  /* 0x00000017b2b27221 */ /* 0x000fe20000010000 */
[----:B------:R-:W-:Y:S01]  /*13190*/  MUFU.EX2 R46, R46 ;  /* 0x0000002e002e7308 */ /* 0x000fe20000000800 */
[----:B------:R-:W-:Y:S01]  /*131a0*/  FADD.FTZ R21, R21, R182 ;  /* 0x000000b615157221 */ /* 0x000fe20000010000 */
[--C-:B------:R-:W-:Y:S01]  /*131b0*/  FFMA.FTZ R62, R62, UR8, -R45.reuse ;  /* 0x000000083e3e7c23 */ /* 0x100fe2000801082d */
[----:B------:R-:W-:Y:S01]  /*131c0*/  FFMA.FTZ R58, R58, UR8, -R45 ;  /* 0x000000083a3a7c23 */ /* 0x000fe2000801082d */
[--C-:B------:R-:W-:Y:S01]  /*131d0*/  FFMA.FTZ R44, R44, UR8, -R31.reuse ;  /* 0x000000082c2c7c23 */ /* 0x100fe2000801081f */
[----:B------:R-:W-:-:S03]  /*131e0*/  FFMA.FTZ R38, R38, UR8, -R31 ;  /* 0x0000000826267c23 */ /* 0x000fc6000801081f */
[----:B------:R-:W4:Y:S01]  /*131f0*/  MUFU.EX2 R39, R39 ;  /* 0x0000002700277308 */ /* 0x000f220000000800 */
[----:B---3--:R-:W-:-:S07]  /*13200*/  F2FP.F16.F32.PACK_AB R107, R47, R22 ;  /* 0x000000162f6b723e */ /* 0x008fce00000000ff */
[C---:B------:R-:W-:Y:S01]  /*13210*/  HMMA.16816.F32 R80, R104.reuse, R84, RZ ;  /* 0x000000546850723c */ /* 0x040fe200000018ff */
[----:B------:R-:W-:Y:S05]  /*13220*/  MUFU.EX2 R34, R34 ;  /* 0x0000002200227308 */ /* 0x000fea0000000800 */
[----:B------:R-:W-:Y:S03]  /*13230*/  HMMA.16816.F32 R84, R104, R86, RZ ;  /* 0x000000566854723c */ /* 0x000fe600000018ff */
[----:B------:R-:W3:Y:S01]  /*13240*/  MUFU.EX2 R33, R33 ;  /* 0x0000002100217308 */ /* 0x000ee20000000800 */
[----:B----4-:R-:W-:-:S02]  /*13250*/  F2FP.F16.F32.PACK_AB R4, R39, R46 ;  /* 0x0000002e2704723e */ /* 0x010fc400000000ff */
[C---:B------:R-:W-:Y:S05]  /*13260*/  HMMA.16816.F32 R88, R104.reuse, R92, RZ ;  /* 0x0000005c6858723c */ /* 0x040fea00000018ff */
[----:B------:R-:W-:Y:S01]  /*13270*/  MUFU.EX2 R64, R64 ;  /* 0x0000004000407308 */ /* 0x000fe20000000800 */
[C---:B------:R-:W-:Y:S06]  /*13280*/  HMMA.16816.F32 R92, R104.reuse, R94, RZ ;  /* 0x0000005e685c723c */ /* 0x040fec00000018ff */
[----:B--2---:R-:W-:Y:S01]  /*13290*/  HMMA.16816.F32 R112, R104, R68, RZ ;  /* 0x000000446870723c */ /* 0x004fe200000018ff */
[----:B------:R-:W2:Y:S01]  /*132a0*/  MUFU.EX2 R37, R37 ;  /* 0x0000002500257308 */ /* 0x000ea20000000800 */
[----:B---3--:R-:W-:-:S04]  /*132b0*/  F2FP.F16.F32.PACK_AB R6, R33, R34 ;  /* 0x000000222106723e */ /* 0x008fc800000000ff */
[C---:B------:R-:W-:Y:S03]  /*132c0*/  HMMA.16816.F32 R68, R104.reuse, R70, RZ ;  /* 0x000000466844723c */ /* 0x040fe600000018ff */
[----:B------:R-:W-:Y:S03]  /*132d0*/  MUFU.EX2 R35, R35 ;  /* 0x0000002300237308 */ /* 0x000fe60000000800 */
[C---:B------:R-:W-:Y:S05]  /*132e0*/  HMMA.16816.F32 R108, R104.reuse, R96, RZ ;  /* 0x00000060686c723c */ /* 0x040fea00000018ff */
[----:B------:R-:W3:Y:S01]  /*132f0*/  MUFU.EX2 R30, R30 ;  /* 0x0000001e001e7308 */ /* 0x000ee20000000800 */
[----:B--2---:R-:W-:Y:S01]  /*13300*/  F2FP.F16.F32.PACK_AB R5, R37, R64 ;  /* 0x000000402505723e */ /* 0x004fe200000000ff */
[C---:B------:R-:W-:Y:S06]  /*13310*/  HMMA.16816.F32 R96, R104.reuse, R98, RZ ;  /* 0x000000626860723c */ /* 0x040fec00000018ff */
[----:B-1----:R-:W-:Y:S01]  /*13320*/  HMMA.16816.F32 R100, R104, R16, RZ ;  /* 0x000000106864723c */ /* 0x002fe200000018ff */
[----:B------:R-:W-:Y:S01]  /*13330*/  MUFU.EX2 R32, R32 ;  /* 0x0000002000207308 */ /* 0x000fe20000000800 */
[----:B---3--:R-:W-:-:S07]  /*13340*/  F2FP.F16.F32.PACK_AB R7, R30, R35 ;  /* 0x000000231e07723e */ /* 0x008fce00000000ff */
[----:B------:R-:W1:Y:S01]  /*13350*/  MUFU.EX2 R29, R29 ;  /* 0x0000001d001d7308 */ /* 0x000e620000000800 */
[C---:B------:R-:W-:Y:S07]  /*13360*/  HMMA.16816.F32 R80, R4.reuse, R12, R80 ;  /* 0x0000000c0450723c */ /* 0x040fee0000001850 */
[----:B------:R-:W-:Y:S01]  /*13370*/  MUFU.EX2 R28, R28 ;  /* 0x0000001c001c7308 */ /* 0x000fe20000000800 */
[C---:B------:R-:W-:Y:S01]  /*13380*/  HMMA.16816.F32 R84, R4.reuse, R14, R84 ;  /* 0x0000000e0454723c */ /* 0x040fe20000001854 */
[----:B------:R-:W2:Y:S06]  /*13390*/  LDSM.16.MT88.4 R12, [R146+0xd400] ;  /* 0x00d40000920c783b */ /* 0x000eac0000004200 */
[----:B------:R-:W-:Y:S01]  /*133a0*/  MUFU.EX2 R3, R3 ;  /* 0x0000000300037308 */ /* 0x000fe20000000800 */
[C---:B------:R-:W-:Y:S06]  /*133b0*/  HMMA.16816.F32 R88, R4.reuse, R8, R88 ;  /* 0x000000080458723c */ /* 0x040fec0000001858 */
[C---:B------:R-:W-:Y:S01]  /*133c0*/  HMMA.16816.F32 R92, R4.reuse, R10, R92 ;  /* 0x0000000a045c723c */ /* 0x040fe2000000185c */
[----:B------:R-:W3:Y:S01]  /*133d0*/  LDSM.16.MT88.4 R8, [R144+0xd400] ;  /* 0x00d400009008783b */ /* 0x000ee20000004200 */
[----:B------:R-:W-:Y:S04]  /*133e0*/  MUFU.EX2 R176, R176 ;  /* 0x000000b000b07308 */ /* 0x000fe80000000800 */
[C---:B------:R-:W-:Y:S04]  /*133f0*/  HMMA.16816.F32 R112, R4.reuse, R72, R112 ;  /* 0x000000480470723c */ /* 0x040fe80000001870 */
[----:B------:R-:W-:Y:S02]  /*13400*/  MUFU.EX2 R55, R55 ;  /* 0x0000003700377308 */ /* 0x000fe40000000800 */
[----:B------:R-:W-:Y:S06]  /*13410*/  HMMA.16816.F32 R68, R4, R74, R68 ;  /* 0x0000004a0444723c */ /* 0x000fec0000001844 */
[C---:B------:R-:W-:Y:S01]  /*13420*/  HMMA.16816.F32 R72, R104.reuse, R76, RZ ;  /* 0x0000004c6848723c */ /* 0x040fe200000018ff */
[----:B------:R-:W-:Y:S05]  /*13430*/  MUFU.EX2 R132, R132 ;  /* 0x0000008400847308 */ /* 0x000fea0000000800 */
[C---:B------:R-:W-:Y:S03]  /*13440*/  HMMA.16816.F32 R76, R104.reuse, R78, RZ ;  /* 0x0000004e684c723c */ /* 0x040fe600000018ff */
[----:B------:R-:W-:Y:S03]  /*13450*/  MUFU.EX2 R49, R49 ;  /* 0x0000003100317308 */ /* 0x000fe60000000800 */
[----:B------:R-:W-:Y:S01]  /*13460*/  HMMA.16816.F32 R104, R104, R18, RZ ;  /* 0x000000126868723c */ /* 0x000fe200000018ff */
[----:B------:R-:W-:Y:S04]  /*13470*/  LDSM.16.MT88.4 R16, [R146+0xa400] ;  /* 0x00a400009210783b */ /* 0x000fe80000004200 */
[----:B------:R-:W-:Y:S01]  /*13480*/  MUFU.EX2 R174, R174 ;  /* 0x000000ae00ae7308 */ /* 0x000fe20000000800 */
[C---:B--2---:R-:W-:Y:S06]  /*13490*/  HMMA.16816.F32 R108, R4.reuse, R12, R108 ;  /* 0x0000000c046c723c */ /* 0x044fec000000186c */
[C---:B------:R-:W-:Y:S01]  /*134a0*/  HMMA.16816.F32 R96, R4.reuse, R14, R96 ;  /* 0x0000000e0460723c */ /* 0x040fe20000001860 */
[----:B------:R-:W2:Y:S01]  /*134b0*/  LDSM.16.MT88.4 R12, [R146+0x9800] ;  /* 0x00980000920c783b */ /* 0x000ea20000004200 */
[----:B------:R-:W-:Y:S04]  /*134c0*/  MUFU.EX2 R51, R51 ;  /* 0x0000003300337308 */ /* 0x000fe80000000800 */
[C---:B------:R-:W-:Y:S04]  /*134d0*/  HMMA.16816.F32 R72, R4.reuse, R24, R72 ;  /* 0x000000180448723c */ /* 0x040fe80000001848 */
[----:B------:R-:W-:Y:S02]  /*134e0*/  MUFU.EX2 R130, R130 ;  /* 0x0000008200827308 */ /* 0x000fe40000000800 */
[----:B------:R-:W-:Y:S01]  /*134f0*/  HMMA.16816.F32 R76, R4, R26, R76 ;  /* 0x0000001a044c723c */ /* 0x000fe2000000184c */
[----:B------:R-:W-:Y:S01]  /*13500*/  FFMA.FTZ R24, R220, UR8, -R45 ;  /* 0x00000008dc187c23 */ /* 0x000fe2000801082d */
[----:B------:R-:W-:-:S04]  /*13510*/  FFMA.FTZ R25, R212, UR8, -R31 ;  /* 0x00000008d4197c23 */ /* 0x000fc8000801081f */
[C---:B---3--:R-:W-:Y:S01]  /*13520*/  HMMA.16816.F32 R100, R4.reuse, R8, R100 ;  /* 0x000000080464723c */ /* 0x048fe20000001864 */
[----:B------:R-:W-:Y:S01]  /*13530*/  FFMA.FTZ R27, R218, UR8, -R45 ;  /* 0x00000008da1b7c23 */ /* 0x000fe2000801082d */
[----:B------:R-:W-:Y:S01]  /*13540*/  FFMA.FTZ R26, R214, UR8, -R31 ;  /* 0x00000008d61a7c23 */ /* 0x000fe2000801081f */
[----:B------:R-:W-:Y:S03]  /*13550*/  MUFU.EX2 R24, R24 ;  /* 0x0000001800187308 */ /* 0x000fe60000000800 */
[----:B------:R-:W-:Y:S01]  /*13560*/  HMMA.16816.F32 R104, R4, R10, R104 ;  /* 0x0000000a0468723c */ /* 0x000fe20000001868 */
[----:B------:R-:W3:Y:S04]  /*13570*/  LDSM.16.MT88.4 R8, [R144+0x9800] ;  /* 0x009800009008783b */ /* 0x000ee80000004200 */
[----:B------:R-:W4:Y:S02]  /*13580*/  MUFU.EX2 R27, R27 ;  /* 0x0000001b001b7308 */ /* 0x000f240000000800 */
[----:B-1----:R-:W-:-:S06]  /*13590*/  F2FP.F16.F32.PACK_AB R4, R29, R32 ;  /* 0x000000201d04723e */ /* 0x002fcc00000000ff */
[----:B------:R-:W1:Y:S08]  /*135a0*/  MUFU.EX2 R25, R25 ;  /* 0x0000001900197308 */ /* 0x000e700000000800 */
[----:B------:R-:W5:Y:S01]  /*135b0*/  MUFU.EX2 R26, R26 ;  /* 0x0000001a001a7308 */ /* 0x000f620000000800 */
[----:B----4-:R-:W-:-:S07]  /*135c0*/  F2FP.F16.F32.PACK_AB R6, R24, R27 ;  /* 0x0000001b1806723e */ /* 0x010fce00000000ff */
[----:B------:R-:W4:Y:S01]  /*135d0*/  MUFU.EX2 R41, R41 ;  /* 0x0000002900297308 */ /* 0x000f220000000800 */
[----:B-1----:R-:W-:-:S07]  /*135e0*/  F2FP.F16.F32.PACK_AB R5, R25, R28 ;  /* 0x0000001c1905723e */ /* 0x002fce00000000ff */
[----:B------:R-:W-:Y:S01]  /*135f0*/  MUFU.EX2 R202, R202 ;  /* 0x000000ca00ca7308 */ /* 0x000fe20000000800 */
[----:B-----5:R-:W-:-:S07]  /*13600*/  F2FP.F16.F32.PACK_AB R7, R3, R26 ;  /* 0x0000001a0307723e */ /* 0x020fce00000000ff */
[C---:B--2---:R-:W-:Y:S01]  /*13610*/  HMMA.16816.F32 R112, R4.reuse, R12, R112 ;  /* 0x0000000c0470723c */ /* 0x044fe20000001870 */
[----:B------:R-:W1:Y:S05]  /*13620*/  MUFU.EX2 R59, R59 ;  /* 0x0000003b003b7308 */ /* 0x000e6a0000000800 */
[C---:B------:R-:W-:Y:S01]  /*13630*/  HMMA.16816.F32 R68, R4.reuse, R14, R68 ;  /* 0x0000000e0444723c */ /* 0x040fe20000001844 */
[----:B------:R-:W2:Y:S02]  /*13640*/  LDSM.16.MT88.4 R12, [R146+0xb800] ;  /* 0x00b80000920c783b */ /* 0x000ea40000004200 */
[----:B------:R-:W-:Y:S03]  /*13650*/  MUFU.EX2 R190, R190 ;  /* 0x000000be00be7308 */ /* 0x000fe60000000800 */
[C---:B---3--:R-:W-:Y:S05]  /*13660*/  HMMA.16816.F32 R72, R4.reuse, R8, R72 ;  /* 0x000000080448723c */ /* 0x048fea0000001848 */
[----:B------:R-:W3:Y:S01]  /*13670*/  MUFU.EX2 R57, R57 ;  /* 0x0000003900397308 */ /* 0x000ee20000000800 */
[C---:B------:R-:W-:Y:S01]  /*13680*/  HMMA.16816.F32 R76, R4.reuse, R10, R76 ;  /* 0x0000000a044c723c */ /* 0x040fe2000000184c */
[----:B------:R-:W5:Y:S06]  /*13690*/  LDSM.16.MT88.4 R8, [R144+0xb800] ;  /* 0x00b800009008783b */ /* 0x000f6c0000004200 */
[----:B------:R-:W-:Y:S08]  /*136a0*/  MUFU.EX2 R194, R194 ;  /* 0x000000c200c27308 */ /* 0x000ff00000000800 */
[----:B------:R-:W3:Y:S08]  /*136b0*/  MUFU.EX2 R63, R63 ;  /* 0x0000003f003f7308 */ /* 0x000ef00000000800 */
[----:B------:R-:W-:Y:S01]  /*136c0*/  MUFU.EX2 R188, R188 ;  /* 0x000000bc00bc7308 */ /* 0x000fe20000000800 */
[C---:B--2---:R-:W-:Y:S07]  /*136d0*/  HMMA.16816.F32 R80, R4.reuse, R12, R80 ;  /* 0x0000000c0450723c */ /* 0x044fee0000001850 */
[----:B------:R-:W2:Y:S01]  /*136e0*/  MUFU.EX2 R61, R61 ;  /* 0x0000003d003d7308 */ /* 0x000ea20000000800 */
[C---:B------:R-:W-:Y:S01]  /*136f0*/  HMMA.16816.F32 R84, R4.reuse, R14, R84 ;  /* 0x0000000e0454723c */ /* 0x040fe20000001854 */
[----:B------:R-:W4:Y:S06]  /*13700*/  LDSM.16.MT88.4 R12, [R146+0xd800] ;  /* 0x00d80000920c783b */ /* 0x000f2c0000004200 */
[----:B------:R-:W-:Y:S01]  /*13710*/  MUFU.EX2 R186, R186 ;  /* 0x000000ba00ba7308 */ /* 0x000fe20000000800 */
[C---:B-----5:R-:W-:Y:S06]  /*13720*/  HMMA.16816.F32 R88, R4.reuse, R8, R88 ;  /* 0x000000080458723c */ /* 0x060fec0000001858 */
[C---:B------:R-:W-:Y:S01]  /*13730*/  HMMA.16816.F32 R92, R4.reuse, R10, R92 ;  /* 0x0000000a045c723c */ /* 0x040fe2000000185c */
[----:B------:R-:W5:Y:S01]  /*13740*/  LDSM.16.MT88.4 R8, [R144+0xd800] ;  /* 0x00d800009008783b */ /* 0x000f620000004200 */
[----:B------:R-:W2:Y:S08]  /*13750*/  MUFU.EX2 R67, R67 ;  /* 0x0000004300437308 */ /* 0x000eb00000000800 */
[----:B------:R-:W-:Y:S08]  /*13760*/  MUFU.EX2 R134, R134 ;  /* 0x0000008600867308 */ /* 0x000ff00000000800 */
[----:B------:R-:W2:Y:S08]  /*13770*/  MUFU.EX2 R65, R65 ;  /* 0x0000004100417308 */ /* 0x000eb00000000800 */
[----:B------:R-:W-:Y:S01]  /*13780*/  MUFU.EX2 R140, R140 ;  /* 0x0000008c008c7308 */ /* 0x000fe20000000800 */
[C---:B----4-:R-:W-:Y:S07]  /*13790*/  HMMA.16816.F32 R108, R4.reuse, R12, R108 ;  /* 0x0000000c046c723c */ /* 0x050fee000000186c */
[----:B------:R-:W4:Y:S01]  /*137a0*/  MUFU.EX2 R123, R123 ;  /* 0x0000007b007b7308 */ /* 0x000f220000000800 */
[C---:B------:R-:W-:Y:S01]  /*137b0*/  HMMA.16816.F32 R96, R4.reuse, R14, R96 ;  /* 0x0000000e0460723c */ /* 0x040fe20000001860 */
[----:B------:R-:W1:Y:S05]  /*137c0*/  LDSM.16.MT88.4 R12, [R146+0x9c00] ;  /* 0x009c0000920c783b */ /* 0x000e6a0000004200 */
[C---:B-----5:R-:W-:Y:S01]  /*137d0*/  HMMA.16816.F32 R100, R4.reuse, R8, R100 ;  /* 0x000000080464723c */ /* 0x060fe20000001864 */
[----:B------:R-:W-:Y:S05]  /*137e0*/  MUFU.EX2 R138, R138 ;  /* 0x0000008a008a7308 */ /* 0x000fea0000000800 */
[----:B------:R-:W-:Y:S01]  /*137f0*/  HMMA.16816.F32 R104, R4, R10, R104 ;  /* 0x0000000a0468723c */ /* 0x000fe20000001868 */
[----:B------:R-:W5:Y:S02]  /*13800*/  LDSM.16.MT88.4 R8, [R144+0x9c00] ;  /* 0x009c00009008783b */ /* 0x000f640000004200 */
[----:B------:R-:W4:Y:S04]  /*13810*/  MUFU.EX2 R121, R121 ;  /* 0x0000007900797308 */ /* 0x000f280000000800 */
[----:B------:R-:W-:-:S02]  /*13820*/  F2FP.F16.F32.PACK_AB R4, R55, R176 ;  /* 0x000000b03704723e */ /* 0x000fc400000000ff */
[----:B------:R-:W-:Y:S02]  /*13830*/  F2FP.F16.F32.PACK_AB R6, R49, R132 ;  /* 0x000000843106723e */ /* 0x000fe400000000ff */
[----:B------:R-:W-:Y:S01]  /*13840*/  F2FP.F16.F32.PACK_AB R5, R51, R174 ;  /* 0x000000ae3305723e */ /* 0x000fe200000000ff */
[----:B------:R-:W-:Y:S01]  /*13850*/  MUFU.EX2 R128, R128 ;  /* 0x0000008000807308 */ /* 0x000fe20000000800 */
[----:B------:R-:W-:-:S07]  /*13860*/  F2FP.F16.F32.PACK_AB R7, R41, R130 ;  /* 0x000000822907723e */ /* 0x000fce00000000ff */
[----:B------:R-:W-:Y:S08]  /*13870*/  MUFU.EX2 R125, R125 ;  /* 0x0000007d007d7308 */ /* 0x000ff00000000800 */
[----:B------:R-:W-:Y:S01]  /*13880*/  MUFU.EX2 R127, R127 ;  /* 0x0000007f007f7308 */ /* 0x000fe20000000800 */
[C---:B-1----:R-:W-:Y:S06]  /*13890*/  HMMA.16816.F32 R112, R4.reuse, R12, R112 ;  /* 0x0000000c0470723c */ /* 0x042fec0000001870 */
[C---:B------:R-:W-:Y:S01]  /*138a0*/  HMMA.16816.F32 R68, R4.reuse, R14, R68 ;  /* 0x0000000e0444723c */ /* 0x040fe20000001844 */
[----:B------:R-:W1:Y:S01]  /*138b0*/  LDSM.16.MT88.4 R12, [R146+0xbc00] ;  /* 0x00bc0000920c783b */ /* 0x000e620000004200 */
[----:B------:R-:W4:Y:S04]  /*138c0*/  MUFU.EX2 R122, R122 ;  /* 0x0000007a007a7308 */ /* 0x000f280000000800 */
[C---:B-----5:R-:W-:Y:S04]  /*138d0*/  HMMA.16816.F32 R72, R4.reuse, R8, R72 ;  /* 0x000000080448723c */ /* 0x060fe80000001848 */
[----:B------:R-:W-:Y:S02]  /*138e0*/  MUFU.EX2 R120, R120 ;  /* 0x0000007800787308 */ /* 0x000fe40000000800 */
[C---:B------:R-:W-:Y:S01]  /*138f0*/  HMMA.16816.F32 R76, R4.reuse, R10, R76 ;  /* 0x0000000a044c723c */ /* 0x040fe2000000184c */
[----:B------:R-:W5:Y:S05]  /*13900*/  LDSM.16.MT88.4 R8, [R144+0xbc00] ;  /* 0x00bc00009008783b */ /* 0x000f6a0000004200 */
[----:B------:R-:W4:Y:S08]  /*13910*/  MUFU.EX2 R129, R129 ;  /* 0x0000008100817308 */ /* 0x000f300000000800 */
[----:B------:R-:W-:Y:S08]  /*13920*/  MUFU.EX2 R66, R66 ;  /* 0x0000004200427308 */ /* 0x000ff00000000800 */
[----:B------:R-:W-:Y:S01]  /*13930*/  MUFU.EX2 R44, R44 ;  /* 0x0000002c002c7308 */ /* 0x000fe20000000800 */
[C---:B-1----:R-:W-:Y:S06]  /*13940*/  HMMA.16816.F32 R80, R4.reuse, R12, R80 ;  /* 0x0000000c0450723c */ /* 0x042fec0000001850 */
[C---:B------:R-:W-:Y:S01]  /*13950*/  HMMA.16816.F32 R84, R4.reuse, R14, R84 ;  /* 0x0000000e0454723c */ /* 0x040fe20000001854 */
[----:B------:R-:W1:Y:S05]  /*13960*/  LDSM.16.MT88.4 R12, [R146+0xdc00] ;  /* 0x00dc0000920c783b */ /* 0x000e6a0000004200 */
[C---:B-----5:R-:W-:Y:S06]  /*13970*/  HMMA.16816.F32 R88, R4.reuse, R8, R88 ;  /* 0x000000080458723c */ /* 0x060fec0000001858 */
[C---:B------:R-:W-:Y:S01]  /*13980*/  HMMA.16816.F32 R92, R4.reuse, R10, R92 ;  /* 0x0000000a045c723c */ /* 0x040fe2000000185c */
[----:B------:R-:W5:Y:S05]  /*13990*/  LDSM.16.MT88.4 R8, [R144+0xdc00] ;  /* 0x00dc00009008783b */ /* 0x000f6a0000004200 */
[C---:B-1----:R-:W-:Y:S06]  /*139a0*/  HMMA.16816.F32 R108, R4.reuse, R12, R108 ;  /* 0x0000000c046c723c */ /* 0x042fec000000186c */
[C---:B------:R-:W-:Y:S01]  /*139b0*/  HMMA.16816.F32 R96, R4.reuse, R14, R96 ;  /* 0x0000000e0460723c */ /* 0x040fe20000001860 */
[----:B------:R-:W1:Y:S05]  /*139c0*/  LDSM.16.MT88.4 R12, [R146+0xa000] ;  /* 0x00a00000920c783b */ /* 0x000e6a0000004200 */
[C---:B-----5:R-:W-:Y:S06]  /*139d0*/  HMMA.16816.F32 R100, R4.reuse, R8, R100 ;  /* 0x000000080464723c */ /* 0x060fec0000001864 */
[----:B------:R-:W-:Y:S01]  /*139e0*/  HMMA.16816.F32 R104, R4, R10, R104 ;  /* 0x0000000a0468723c */ /* 0x000fe20000001868 */
[----:B------:R-:W5:Y:S06]  /*139f0*/  LDSM.16.MT88.4 R8, [R144+0xa000] ;  /* 0x00a000009008783b */ /* 0x000f6c0000004200 */
[----:B------:R-:W-:-:S02]  /*13a00*/  F2FP.F16.F32.PACK_AB R4, R59, R202 ;  /* 0x000000ca3b04723e */ /* 0x000fc400000000ff */
[----:B---3--:R-:W-:Y:S02]  /*13a10*/  F2FP.F16.F32.PACK_AB R6, R57, R190 ;  /* 0x000000be3906723e */ /* 0x008fe400000000ff */
[----:B------:R-:W-:Y:S02]  /*13a20*/  F2FP.F16.F32.PACK_AB R5, R63, R194 ;  /* 0x000000c23f05723e */ /* 0x000fe400000000ff */
[----:B--2---:R-:W-:-:S07]  /*13a30*/  F2FP.F16.F32.PACK_AB R7, R61, R188 ;  /* 0x000000bc3d07723e */ /* 0x004fce00000000ff */
[C---:B-1----:R-:W-:Y:S06]  /*13a40*/  HMMA.16816.F32 R112, R4.reuse, R12, R112 ;  /* 0x0000000c0470723c */ /* 0x042fec0000001870 */
[C---:B------:R-:W-:Y:S01]  /*13a50*/  HMMA.16816.F32 R68, R4.reuse, R14, R68 ;  /* 0x0000000e0444723c */ /* 0x040fe20000001844 */
[----:B------:R-:W1:Y:S05]  /*13a60*/  LDSM.16.MT88.4 R12, [R146+0xc000] ;  /* 0x00c00000920c783b */ /* 0x000e6a0000004200 */
[C---:B-----5:R-:W-:Y:S06]  /*13a70*/  HMMA.16816.F32 R72, R4.reuse, R8, R72 ;  /* 0x000000080448723c */ /* 0x060fec0000001848 */
        /* <DEDUP_REMOVED lines=14> */
[----:B------:R-:W-:-:S02]  /*13b60*/  F2FP.F16.F32.PACK_AB R4, R67, R186 ;  /* 0x000000ba4304723e */ /* 0x000fc400000000ff */
[----:B------:R-:W-:Y:S02]  /*13b70*/  F2FP.F16.F32.PACK_AB R6, R65, R134 ;  /* 0x000000864106723e */ /* 0x000fe400000000ff */
[----:B----4-:R-:W-:Y:S02]  /*13b80*/  F2FP.F16.F32.PACK_AB R5, R123, R140 ;  /* 0x0000008c7b05723e */ /* 0x010fe400000000ff */
[----:B------:R-:W-:-:S07]  /*13b90*/  F2FP.F16.F32.PACK_AB R7, R121, R138 ;  /* 0x0000008a7907723e */ /* 0x000fce00000000ff */
[C---:B------:R-:W-:Y:S06]  /*13ba0*/  HMMA.16816.F32 R112, R4.reuse, R16, R112 ;  /* 0x000000100470723c */ /* 0x040fec0000001870 */
        /* <DEDUP_REMOVED lines=9> */
[C---:B------:R-:W-:Y:S01]  /*13c40*/  HMMA.16816.F32 R92, R4.reuse, R18, R92 ;  /* 0x00000012045c723c */ /* 0x040fe2000000185c */
[----:B------:R-:W-:Y:S05]  /*13c50*/  LDSM.16.MT88.4 R16, [R144+0xc800] ;  /* 0x00c800009010783b */ /* 0x000fea0000004200 */
[C---:B-1----:R-:W-:Y:S06]  /*13c60*/  HMMA.16816.F32 R108, R4.reuse, R12, R108 ;  /* 0x0000000c046c723c */ /* 0x042fec000000186c */
[C---:B------:R-:W-:Y:S01]  /*13c70*/  HMMA.16816.F32 R96, R4.reuse, R14, R96 ;  /* 0x0000000e0460723c */ /* 0x040fe20000001860 */
[----:B------:R-:W1:Y:S05]  /*13c80*/  LDSM.16.MT88.4 R12, [R146+0xa800] ;  /* 0x00a80000920c783b */ /* 0x000e6a0000004200 */
[C---:B--2---:R-:W-:Y:S06]  /*13c90*/  HMMA.16816.F32 R100, R4.reuse, R8, R100 ;  /* 0x000000080464723c */ /* 0x044fec0000001864 */
[----:B------:R-:W-:Y:S01]  /*13ca0*/  HMMA.16816.F32 R104, R4, R10, R104 ;  /* 0x0000000a0468723c */ /* 0x000fe20000001868 */
[----:B------:R-:W2:Y:S06]  /*13cb0*/  LDSM.16.MT88.4 R8, [R146+0xc800] ;  /* 0x00c800009208783b */ /* 0x000eac0000004200 */
[----:B------:R-:W-:Y:S01]  /*13cc0*/  FFMA.FTZ R5, R48, UR8, -R31 ;  /* 0x0000000830057c23 */ /* 0x000fe2000801081f */
[----:B------:R-:W-:Y:S01]  /*13cd0*/  FADD.FTZ R7, R43, R178 ;  /* 0x000000b22b077221 */ /* 0x000fe20000010000 */
[----:B------:R-:W-:Y:S01]  /*13ce0*/  FADD.FTZ R4, R22, R21 ;  /* 0x0000001516047221 */ /* 0x000fe20000010000 */
[----:B------:R-:W-:Y:S01]  /*13cf0*/  F2FP.F16.F32.PACK_AB R6, R122, R127 ;  /* 0x0000007f7a06723e */ /* 0x000fe200000000ff */
[----:B------:R3:W4:Y:S01]  /*13d00*/  MUFU.EX2 R43, R5 ;  /* 0x00000005002b7308 */ /* 0x0007220000000800 */
[----:B------:R-:W5:Y:S01]  /*13d10*/  LDSM.16.MT88.4 R20, [R144+0xa800] ;  /* 0x00a800009014783b */ /* 0x000f620000004200 */
[----:B------:R-:W-:Y:S01]  /*13d20*/  FADD.FTZ R47, R47, R4 ;  /* 0x000000042f2f7221 */ /* 0x000fe20000010000 */
[----:B------:R-:W-:Y:S01]  /*13d30*/  FADD.FTZ R4, R46, R7 ;  /* 0x000000072e047221 */ /* 0x000fe20000010000 */
[--C-:B------:R-:W-:Y:S01]  /*13d40*/  FFMA.FTZ R48, R56, UR8, -R45.reuse ;  /* 0x0000000838307c23 */ /* 0x100fe2000801082d */
[----:B------:R-:W-:Y:S01]  /*13d50*/  FFMA.FTZ R46, R60, UR8, -R45 ;  /* 0x000000083c2e7c23 */ /* 0x000fe2000801082d */
[----:B------:R-:W-:Y:S01]  /*13d60*/  FADD.FTZ R64, R64, R47 ;  /* 0x0000002f40407221 */ /* 0x000fe20000010000 */
[----:B------:R-:W-:Y:S01]  /*13d70*/  FADD.FTZ R47, R39, R4 ;  /* 0x00000004272f7221 */ /* 0x000fe20000010000 */
[----:B------:R-:W-:Y:S01]  /*13d80*/  F2FP.F16.F32.PACK_AB R4, R125, R128 ;  /* 0x000000807d04723e */ /* 0x000fe200000000ff */
[--C-:B------:R-:W-:Y:S01]  /*13d90*/  FFMA.FTZ R45, R42, UR8, -R31.reuse ;  /* 0x000000082a2d7c23 */ /* 0x100fe2000801081f */
[----:B------:R-:W-:Y:S01]  /*13da0*/  FADD.FTZ R56, R37, R64 ;  /* 0x0000004025387221 */ /* 0x000fe20000010000 */
[----:B------:R-:W-:Y:S01]  /*13db0*/  FFMA.FTZ R31, R36, UR8, -R31 ;  /* 0x00000008241f7c23 */ /* 0x000fe2000801081f */
[----:B------:R-:W-:Y:S02]  /*13dc0*/  MUFU.EX2 R37, R62 ;  /* 0x0000003e00257308 */ /* 0x000fe40000000800 */
[----:B------:R-:W-:Y:S01]  /*13dd0*/  FADD.FTZ R35, R35, R56 ;  /* 0x0000003823237221 */ /* 0x000fe20000010000 */
[----:B---3--:R-:W-:-:S03]  /*13de0*/  F2FP.F16.F32.PACK_AB R5, R129, R120 ;  /* 0x000000788105723e */ /* 0x008fc600000000ff */
[----:B------:R-:W-:Y:S01]  /*13df0*/  FADD.FTZ R35, R30, R35 ;  /* 0x000000231e237221 */ /* 0x000fe20000010000 */
[----:B----4-:R-:W-:Y:S01]  /*13e00*/  F2FP.F16.F32.PACK_AB R7, R43, R66 ;  /* 0x000000422b07723e */ /* 0x010fe200000000ff */
[----:B------:R-:W3:Y:S02]  /*13e10*/  MUFU.EX2 R46, R46 ;  /* 0x0000002e002e7308 */ /* 0x000ee40000000800 */
[----:B------:R-:W-:-:S04]  /*13e20*/  FADD.FTZ R28, R28, R35 ;  /* 0x000000231c1c7221 */ /* 0x000fc80000010000 */
[C---:B-1----:R-:W-:Y:S01]  /*13e30*/  HMMA.16816.F32 R112, R4.reuse, R12, R112 ;  /* 0x0000000c0470723c */ /* 0x042fe20000001870 */
[----:B------:R-:W-:Y:S01]  /*13e40*/  FADD.FTZ R25, R25, R28 ;  /* 0x0000001c19197221 */ /* 0x000fe20000010000 */
[----:B------:R-:W-:Y:S03]  /*13e50*/  MUFU.EX2 R39, R58 ;  /* 0x0000003a00277308 */ /* 0x000fe60000000800 */
[----:B------:R-:W-:Y:S01]  /*13e60*/  FADD.FTZ R26, R26, R25 ;  /* 0x000000191a1a7221 */ /* 0x000fe20000010000 */
[C---:B------:R-:W-:Y:S01]  /*13e70*/  HMMA.16816.F32 R68, R4.reuse, R14, R68 ;  /* 0x0000000e0444723c */ /* 0x040fe20000001844 */
[----:B------:R-:W1:Y:S02]  /*13e80*/  LDSM.16.MT88.4 R12, [R146+0xe800] ;  /* 0x00e80000920c783b */ /* 0x000e640000004200 */
[----:B------:R-:W-:Y:S01]  /*13e90*/  FADD.FTZ R3, R3, R26 ;  /* 0x0000001a03037221 */ /* 0x000fe20000010000 */
[----:B------:R-:W4:Y:S02]  /*13ea0*/  MUFU.EX2 R48, R48 ;  /* 0x0000003000307308 */ /* 0x000f240000000800 */
[----:B--2---:R-:W-:Y:S01]  /*13eb0*/  HMMA.16816.F32 R80, R4, R8, R80 ;  /* 0x000000080450723c */ /* 0x004fe20000001850 */
[----:B------:R-:W-:-:S04]  /*13ec0*/  FADD.FTZ R174, R174, R3 ;  /* 0x00000003aeae7221 */ /* 0x000fc80000010000 */
[----:B------:R-:W-:Y:S01]  /*13ed0*/  FADD.FTZ R51, R51, R174 ;  /* 0x000000ae33337221 */ /* 0x000fe20000010000 */
[----:B------:R-:W-:Y:S01]  /*13ee0*/  HMMA.16816.F32 R84, R4, R10, R84 ;  /* 0x0000000a0454723c */ /* 0x000fe20000001854 */
[----:B------:R-:W2:Y:S01]  /*13ef0*/  LDSM.16.MT88.4 R8, [R144+0xe800] ;  /* 0x00e800009008783b */ /* 0x000ea20000004200 */
[----:B------:R-:W4:Y:S01]  /*13f00*/  MUFU.EX2 R45, R45 ;  /* 0x0000002d002d7308 */ /* 0x000f220000000800 */
[----:B------:R-:W-:-:S03]  /*13f10*/  FADD.FTZ R130, R130, R51 ;  /* 0x0000003382827221 */ /* 0x000fc60000010000 */
[----:B------:R-:W-:Y:S01]  /*13f20*/  HMMA.16816.F32 R88, R4, R16, R88 ;  /* 0x000000100458723c */ /* 0x000fe20000001858 */
[----:B------:R-:W-:-:S03]  /*13f30*/  FADD.FTZ R41, R41, R130 ;  /* 0x0000008229297221 */ /* 0x000fc60000010000 */
[----:B------:R-:W-:Y:S01]  /*13f40*/  MUFU.EX2 R31, R31 ;  /* 0x0000001f001f7308 */ /* 0x000fe20000000800 */
[----:B------:R-:W-:Y:S01]  /*13f50*/  FADD.FTZ R194, R194, R41 ;  /* 0x00000029c2c27221 */ /* 0x000fe20000010000 */
[----:B------:R-:W-:Y:S01]  /*13f60*/  HMMA.16816.F32 R92, R4, R18, R92 ;  /* 0x00000012045c723c */ /* 0x000fe2000000185c */
[----:B------:R-:W4:Y:S02]  /*13f70*/  LDSM.16.MT88.4 R16, [R144+0xac00] ;  /* 0x00ac00009010783b */ /* 0x000f240000004200 */
[----:B------:R-:W-:-:S03]  /*13f80*/  FADD.FTZ R63, R63, R194 ;  /* 0x000000c23f3f7221 */ /* 0x000fc60000010000 */
[----:B-----5:R-:W-:Y:S01]  /*13f90*/  HMMA.16816.F32 R72, R4, R20, R72 ;  /* 0x000000140448723c */ /* 0x020fe20000001848 */
[----:B------:R-:W-:-:S04]  /*13fa0*/  FADD.FTZ R188, R188, R63 ;  /* 0x0000003fbcbc7221 */ /* 0x000fc80000010000 */
[----:B------:R-:W-:Y:S01]  /*13fb0*/  FADD.FTZ R61, R61, R188 ;  /* 0x000000bc3d3d7221 */ /* 0x000fe20000010000 */
[----:B------:R-:W-:Y:S01]  /*13fc0*/  HMMA.16816.F32 R76, R4, R22, R76 ;  /* 0x00000016044c723c */ /* 0x000fe2000000184c */
[----:B------:R-:W5:Y:S02]  /*13fd0*/  LDSM.16.MT88.4 R20, [R146+0xac00] ;  /* 0x00ac00009214783b */ /* 0x000f640000004200 */
[----:B------:R-:W-:-:S03]  /*13fe0*/  FADD.FTZ R140, R140, R61 ;  /* 0x0000003d8c8c7221 */ /* 0x000fc60000010000 */
[----:B-1----:R-:W-:Y:S01]  /*13ff0*/  HMMA.16816.F32 R108, R4, R12, R108 ;  /* 0x0000000c046c723c */ /* 0x002fe2000000186c */
[----:B------:R-:W-:-:S04]  /*14000*/  FADD.FTZ R123, R123, R140 ;  /* 0x0000008c7b7b7221 */ /* 0x000fc80000010000 */
[----:B------:R-:W-:Y:S01]  /*14010*/  FADD.FTZ R138, R138, R123 ;  /* 0x0000007b8a8a7221 */ /* 0x000fe20000010000 */
[C---:B------:R-:W-:Y:S01]  /*14020*/  HMMA.16816.F32 R96, R4.reuse, R14, R96 ;  /* 0x0000000e0460723c */ /* 0x040fe20000001860 */
[----:B------:R-:W-:Y:S02]  /*14030*/  FADD.FTZ R12, R34, R47 ;  /* 0x0000002f220c7221 */ /* 0x000fe40000010000 */
[----:B------:R-:W1:Y:S01]  /*14040*/  MUFU.EX2 R34, R38 ;  /* 0x0000002600227308 */ /* 0x000e620000000800 */
[----:B------:R-:W-:Y:S01]  /*14050*/  FADD.FTZ R121, R121, R138 ;  /* 0x0000008a79797221 */ /* 0x000fe20000010000 */
[----:B------:R-:W-:Y:S01]  /*14060*/  FADD.FTZ R33, R33, R12 ;  /* 0x0000000c21217221 */ /* 0x000fe20000010000 */
[----:B--2---:R-:W-:Y:S01]  /*14070*/  HMMA.16816.F32 R100, R4, R8, R100 ;  /* 0x000000080464723c */ /* 0x004fe20000001864 */
[----:B------:R-:W2:Y:S01]  /*14080*/  LDSM.16.MT88.4 R12, [R146+0xcc00] ;  /* 0x00cc0000920c783b */ /* 0x000ea20000004200 */
[----:B------:R-:W-:Y:S01]  /*14090*/  FADD.FTZ R120, R120, R121 ;  /* 0x0000007978787221 */ /* 0x000fe20000010000 */
[----:B------:R-:W-:-:S03]  /*140a0*/  FADD.FTZ R30, R32, R33 ;  /* 0x00000021201e7221 */ /* 0x000fc60000010000 */
[----:B------:R-:W-:Y:S01]  /*140b0*/  HMMA.16816.F32 R104, R4, R10, R104 ;  /* 0x0000000a0468723c */ /* 0x000fe20000001868 */
[----:B------:R-:W-:Y:S01]  /*140c0*/  FADD.FTZ R30, R29, R30 ;  /* 0x0000001e1d1e7221 */ /* 0x000fe20000010000 */
[----:B------:R-:W2:Y:S01]  /*140d0*/  LDSM.16.MT88.4 R8, [R144+0xcc00] ;  /* 0x00cc00009008783b */ /* 0x000ea20000004200 */
[----:B------:R-:W-:Y:S02]  /*140e0*/  FADD.FTZ R129, R129, R120 ;  /* 0x0000007881817221 */ /* 0x000fe40000010000 */
[----:B------:R-:W-:Y:S02]  /*140f0*/  FADD.FTZ R27, R27, R30 ;  /* 0x0000001e1b1b7221 */ /* 0x000fe40000010000 */
[----:B---3--:R-:W-:Y:S01]  /*14100*/  F2FP.F16.F32.PACK_AB R4, R46, R37 ;  /* 0x000000252e04723e */ /* 0x008fe200000000ff */
[----:B------:R-:W-:Y:S01]  /*14110*/  FADD.FTZ R66, R66, R129 ;  /* 0x0000008142427221 */ /* 0x000fe20000010000 */
[----:B------:R-:W-:Y:S01]  /*14120*/  FADD.FTZ R27, R24, R27 ;  /* 0x0000001b181b7221 */ /* 0x000fe20000010000 */
[----:B----4-:R-:W-:-:S02]  /*14130*/  F2FP.F16.F32.PACK_AB R6, R48, R39 ;  /* 0x000000273006723e */ /* 0x010fc400000000ff */
[----:B------:R-:W-:Y:S01]  /*14140*/  F2FP.F16.F32.PACK_AB R5, R45, R44 ;  /* 0x0000002c2d05723e */ /* 0x000fe200000000ff */
[----:B------:R-:W-:Y:S01]  /*14150*/  FADD.FTZ R176, R176, R27 ;  /* 0x0000001bb0b07221 */ /* 0x000fe20000010000 */
[----:B-1----:R-:W-:Y:S01]  /*14160*/  F2FP.F16.F32.PACK_AB R7, R31, R34 ;  /* 0x000000221f07723e */ /* 0x002fe200000000ff */
[----:B------:R-:W-:Y:S02]  /*14170*/  FADD.FTZ R43, R43, R66 ;  /* 0x000000422b2b7221 */ /* 0x000fe40000010000 */
[----:B------:R-:W-:Y:S02]  /*14180*/  FADD.FTZ R55, R55, R176 ;  /* 0x000000b037377221 */ /* 0x000fe40000010000 */
[----:B------:R-:W-:Y:S02]  /*14190*/  FADD.FTZ R44, R44, R43 ;  /* 0x0000002b2c2c7221 */ /* 0x000fe40000010000 */
[----:B------:R-:W-:Y:S01]  /*141a0*/  FADD.FTZ R132, R132, R55 ;  /* 0x0000003784847221 */ /* 0x000fe20000010000 */
[----:B------:R-:W-:Y:S01]  /*141b0*/  HMMA.16816.F32 R72, R4, R16, R72 ;  /* 0x000000100448723c */ /* 0x000fe20000001848 */
[----:B------:R-:W-:-:S02]  /*141c0*/  FADD.FTZ R45, R45, R44 ;  /* 0x0000002c2d2d7221 */ /* 0x000fc40000010000 */
[----:B------:R-:W-:Y:S02]  /*141d0*/  FADD.FTZ R49, R49, R132 ;  /* 0x0000008431317221 */ /* 0x000fe40000010000 */
[----:B------:R-:W-:Y:S01]  /*141e0*/  FADD.FTZ R34, R34, R45 ;  /* 0x0000002d22227221 */ /* 0x000fe20000010000 */
[C---:B------:R-:W-:Y:S01]  /*141f0*/  HMMA.16816.F32 R76, R4.reuse, R18, R76 ;  /* 0x00000012044c723c */ /* 0x040fe2000000184c */
[----:B------:R-:W-:Y:S01]  /*14200*/  FADD.FTZ R202, R202, R49 ;  /* 0x00000031caca7221 */ /* 0x000fe20000010000 */
[----:B------:R-:W1:Y:S01]  /*14210*/  LDSM.16.MT88.4 R16, [R146+0xec00] ;  /* 0x00ec00009210783b */ /* 0x000e620000004200 */
[----:B------:R-:W-:Y:S02]  /*14220*/  FADD.FTZ R162, R31, R34 ;  /* 0x000000221fa27221 */ /* 0x000fe40000010000 */
[----:B------:R-:W-:Y:S01]  /*14230*/  FADD.FTZ R59, R59, R202 ;  /* 0x000000ca3b3b7221 */ /* 0x000fe20000010000 */
[----:B-----5:R-:W-:Y:S03]  /*14240*/  HMMA.16816.F32 R112, R4, R20, R112 ;  /* 0x000000140470723c */ /* 0x020fe60000001870 */
[----:B------:R-:W-:-:S03]  /*14250*/  FADD.FTZ R190, R190, R59 ;  /* 0x0000003bbebe7221 */ /* 0x000fc60000010000 */
[----:B--2---:R-:W-:Y:S01]  /*14260*/  HMMA.16816.F32 R80, R4, R12, R80 ;  /* 0x0000000c0450723c */ /* 0x004fe20000001850 */
        /* <DEDUP_REMOVED lines=16> */
[----:B------:R-:W-:-:S04]  /*14370*/  FADD.FTZ R37, R37, R122 ;  /* 0x0000007a25257221 */ /* 0x000fc80000010000 */
[----:B------:R-:W-:-:S04]  /*14380*/  FADD.FTZ R46, R46, R37 ;  /* 0x000000252e2e7221 */ /* 0x000fc80000010000 */
[----:B------:R-:W-:Y:S01]  /*14390*/  FADD.FTZ R39, R39, R46 ;  /* 0x0000002e27277221 */ /* 0x000fe20000010000 */
[----:B--2---:R-:W-:Y:S03]  /*143a0*/  HMMA.16816.F32 R100, R4, R12, R100 ;  /* 0x0000000c0464723c */ /* 0x004fe60000001864 */
[----:B------:R-:W-:-:S03]  /*143b0*/  FADD.FTZ R163, R48, R39 ;  /* 0x0000002730a37221 */ /* 0x000fc60000010000 */
[----:B------:R-:W-:Y:S01]  /*143c0*/  HMMA.16816.F32 R104, R4, R14, R104 ;  /* 0x0000000e0468723c */ /* 0x000fe20000001868 */
[----:B------:R-:W-:-:S08]  /*143d0*/  NOP ;  /* 0x0000000000007918 */ /* 0x000fd00000000000 */
[----:B------:R-:W-:-:S15]  /*143e0*/  @!P4 BRA `(.L_x_989) ;  /* 0x000000480044c947 */ /* 0x000fde0003800000 */
[----:B------:R-:W-:Y:S01]  /*143f0*/  ISETP.NE.AND P6, PT, R157, RZ, PT ;  /* 0x000000ff9d00720c */ /* 0x000fe20003fc5270 */
[----:B------:R-:W-:-:S04]  /*14400*/  DEPBAR.LE SB0, 0x0 ;  /* 0x000080000000791a */ /* 0x000fc80000000000 */
[----:B------:R-:W-:Y:S01]  /*14410*/  IADD3 R167, R52, -0x2, RZ ;  /* 0xfffffffe34a77810 */ /* 0x000fe20007ffe0ff */
[----:B------:R-:W-:Y:S07]  /*14420*/  BAR.SYNC.DEFER_BLOCKING 0x0 ;  /* 0x0000000000007b1d */ /* 0x000fee0000010000 */
[----:B------:R-:W-:Y:S05]  /*14430*/  @!P6 BRA `(.L_x_990) ;  /* 0x0000000000f4e947 */ /* 0x000fea0003800000 */
[----:B------:R-:W1:Y:S01]  /*14440*/  LDC R5, c[0x0][0x380] ;  /* 0x0000e000ff057b82 */ /* 0x000e620000000800 */
[----:B------:R-:W-:Y:S01]  /*14450*/  SHF.L.U32 R6, R167, 0x7, RZ ;  /* 0x00000007a7067819 */ /* 0x000fe200000006ff */
[----:B------:R-:W-:-:S04]  /*14460*/  ULDC.64 UR4, c[0x0][0x250] ;  /* 0x0000940000047ab9 */ /* 0x000fc80000000a00 */
[----:B------:R-:W-:-:S05]  /*14470*/  VIADD R12, R6, 0x80 ;  /* 0x00000080060c7836 */ /* 0x000fca0000000000 */
[----:B------:R-:W-:Y:S02]  /*14480*/  IABS R8, R12 ;  /* 0x0000000c00087213 */ /* 0x000fe40000000000 */
[-C--:B-1----:R-:W-:Y:S02]  /*14490*/  IABS R4, R5.reuse ;  /* 0x0000000500047213 */ /* 0x082fe40000000000 */
[----:B------:R-:W-:Y:S02]  /*144a0*/  LOP3.LUT R12, R12, R5, RZ, 0x3c, !PT ;  /* 0x000000050c0c7212 */ /* 0x000fe400078e3cff */
[----:B------:R-:W1:Y:S02]  /*144b0*/  I2F.RP R7, R4 ;  /* 0x0000000400077306 */ /* 0x000e640000209400 */
[----:B------:R-:W-:-:S06]  /*144c0*/  ISETP.GE.AND P3, PT, R12, RZ, PT ;  /* 0x000000ff0c00720c */ /* 0x000fcc0003f66270 */
[----:B-1----:R-:W1:Y:S02]  /*144d0*/  MUFU.RCP R10, R7 ;  /* 0x00000007000a7308 */ /* 0x002e640000001000 */
[----:B-1----:R-:W-:Y:S01]  /*144e0*/  VIADD R10, R10, 0xffffffe ;  /* 0x0ffffffe0a0a7836 */ /* 0x002fe20000000000 */
[----:B------:R-:W-:Y:S02]  /*144f0*/  IABS R7, R6 ;  /* 0x0000000600077213 */ /* 0x000fe40000000000 */
[----:B------:R-:W-:-:S03]  /*14500*/  LOP3.LUT R6, R6, R5, RZ, 0x3c, !PT ;  /* 0x0000000506067212 */ /* 0x000fc600078e3cff */
[----:B------:R-:W1:Y:S02]  /*14510*/  F2I.FTZ.U32.TRUNC.NTZ R11, R10 ;  /* 0x0000000a000b7305 */ /* 0x000e64000021f000 */
[----:B-1----:R-:W-:Y:S01]  /*14520*/  IMAD.MOV R3, RZ, RZ, -R11 ;  /* 0x000000ffff037224 */ /* 0x002fe200078e0a0b */
        /* <DEDUP_REMOVED lines=12> */
[----:B------:R-:W-:Y:S01]  /*145f0*/  @!P1 VIADD R10, R10, 0x1 ;  /* 0x000000010a0a9836 */ /* 0x000fe20000000000 */
[----:B------:R-:W-:Y:S02]  /*14600*/  ISETP.GE.AND P1, PT, R6, RZ, PT ;  /* 0x000000ff0600720c */ /* 0x000fe40003f26270 */
[-C--:B------:R-:W-:Y:S01]  /*14610*/  ISETP.GE.U32.AND P2, PT, R9, R4.reuse, PT ;  /* 0x000000040900720c */ /* 0x080fe20003f46070 */
[----:B------:R-:W-:Y:S01]  /*14620*/  @!P0 VIADD R3, R3, 0x1 ;  /* 0x0000000103038836 */ /* 0x000fe20000000000 */
[-C--:B------:R-:W-:Y:S02]  /*14630*/  @!P0 IADD3 R7, R7, -R4.reuse, RZ ;  /* 0x8000000407078210 */ /* 0x080fe40007ffe0ff */
[----:B------:R-:W-:Y:S02]  /*14640*/  ISETP.NE.AND P0, PT, R5, RZ, PT ;  /* 0x000000ff0500720c */ /* 0x000fe40003f05270 */
[----:B------:R-:W-:-:S02]  /*14650*/  ISETP.GE.U32.AND P4, PT, R7, R4, PT ;  /* 0x000000040700720c */ /* 0x000fc40003f86070 */
[----:B------:R-:W-:-:S05]  /*14660*/  LOP3.LUT R6, RZ, R5, RZ, 0x33, !PT ;  /* 0x00000005ff067212 */ /* 0x000fca00078e33ff */
[----:B------:R-:W-:-:S04]  /*14670*/  @P2 IADD3 R10, R10, 0x1, RZ ;  /* 0x000000010a0a2810 */ /* 0x000fc80007ffe0ff */
[----:B------:R-:W-:Y:S02]  /*14680*/  @!P3 IADD3 R10, -R10, RZ, RZ ;  /* 0x000000ff0a0ab210 */ /* 0x000fe40007ffe1ff */
[----:B------:R-:W-:-:S05]  /*14690*/  @P4 IADD3 R3, R3, 0x1, RZ ;  /* 0x0000000103034810 */ /* 0x000fca0007ffe0ff */
[----:B------:R-:W-:Y:S01]  /*146a0*/  IMAD.MOV.U32 R7, RZ, RZ, R3 ;  /* 0x000000ffff077224 */ /* 0x000fe200078e0003 */
[----:B------:R-:W-:-:S03]  /*146b0*/  SEL R3, R6, R10, !P0 ;  /* 0x0000000a06037207 */ /* 0x000fc60004000000 */
[----:B------:R-:W-:Y:S02]  /*146c0*/  @!P1 IMAD.MOV R7, RZ, RZ, -R7 ;  /* 0x000000ffff079224 */ /* 0x000fe400078e0a07 */
[----:B------:R-:W-:-:S03]  /*146d0*/  IMAD.WIDE R12, R3, 0x4, R158 ;  /* 0x00000004030c7825 */ /* 0x000fc600078e029e */
[----:B------:R-:W-:Y:S02]  /*146e0*/  SEL R6, R6, R7, !P0 ;  /* 0x0000000706067207 */ /* 0x000fe40004000000 */
[----:B------:R-:W2:Y:S03]  /*146f0*/  LDG.E R7, desc[UR6][R12.64] ;  /* 0x000000060c077981 */ /* 0x000ea6000c1e1900 */
[----:B------:R-:W-:-:S05]  /*14700*/  IMAD.WIDE R10, R6, 0x4, R158 ;  /* 0x00000004060a7825 */ /* 0x000fca00078e029e */
[----:B------:R-:W2:Y:S01]  /*14710*/  LDG.E R4, desc[UR6][R10.64] ;  /* 0x000000060a047981 */ /* 0x000ea2000c1e1900 */
[----:B------:R-:W-:-:S05]  /*14720*/  IADD3 R6, R3, -R6, RZ ;  /* 0x8000000603067210 */ /* 0x000fca0007ffe0ff */
[----:B------:R-:W-:-:S05]  /*14730*/  IMAD R5, R6, R5, -0x80 ;  /* 0xffffff8006057424 */ /* 0x000fca00078e0205 */
[----:B------:R-:W-:Y:S01]  /*14740*/  SHF.R.S32.HI R3, RZ, 0x1f, R5 ;  /* 0x0000001fff037819 */ /* 0x000fe20000011405 */
[----:B------:R-:W-:-:S04]  /*14750*/  IMAD.WIDE.U32 R8, R5, UR4, RZ ;  /* 0x0000000405087c25 */ /* 0x000fc8000f8e00ff */
[----:B------:R-:W-:-:S04]  /*14760*/  IMAD R6, R3, UR4, RZ ;  /* 0x0000000403067c24 */ /* 0x000fc8000f8e02ff */
[----:B------:R-:W-:Y:S01]  /*14770*/  IMAD R6, R5, UR5, R6 ;  /* 0x0000000505067c24 */ /* 0x000fe2000f8e0206 */
[----:B------:R-:W-:-:S04]  /*14780*/  ULDC.64 UR4, c[0x0][0x238] ;  /* 0x00008e0000047ab9 */ /* 0x000fc80000000a00 */
[----:B------:R-:W-:Y:S01]  /*14790*/  IADD3 R9, R9, R6, RZ ;  /* 0x0000000609097210 */ /* 0x000fe20007ffe0ff */
[----:B--2---:R-:W-:-:S05]  /*147a0*/  IMAD.IADD R4, R4, 0x1, -R7 ;  /* 0x0000000104047824 */ /* 0x004fca00078e0a07 */
[----:B------:R-:W-:Y:S01]  /*147b0*/  SHF.R.S32.HI R3, RZ, 0x1f, R4 ;  /* 0x0000001fff037819 */ /* 0x000fe20000011404 */
[----:B------:R-:W-:-:S04]  /*147c0*/  IMAD.WIDE.U32 R6, R4, UR4, R8 ;  /* 0x0000000404067c25 */ /* 0x000fc8000f8e0008 */
[----:B------:R-:W-:-:S04]  /*147d0*/  IMAD R3, R3, UR4, RZ ;  /* 0x0000000403037c24 */ /* 0x000fc8000f8e02ff */
[----:B------:R-:W-:-:S04]  /*147e0*/  IMAD R3, R4, UR5, R3 ;  /* 0x0000000504037c24 */ /* 0x000fc8000f8e0203 */
[----:B------:R-:W-:Y:S01]  /*147f0*/  IMAD.IADD R5, R7, 0x1, R3 ;  /* 0x0000000107057824 */ /* 0x000fe200078e0203 */
[----:B------:R-:W-:Y:S06]  /*14800*/  BRA `(.L_x_991) ;  /* 0x00000000000c7947 */ /* 0x000fec0003800000 */
.L_x_990:
[----:B------:R-:W1:Y:S02]  /*14810*/  LDC R6, c[0x0][0x250] ;  /* 0x00009400ff067b82 */ /* 0x000e640000000800 */
[----:B-1----:R-:W-:-:S04]  /*14820*/  LEA R6, -R6, RZ, 0x7 ;  /* 0x000000ff06067211 */ /* 0x002fc800078e39ff */
[----:B------:R-:W-:-:S07]  /*14830*/  SHF.R.S32.HI R5, RZ, 0x1f, R6 ;  /* 0x0000001fff057819 */ /* 0x000fce0000011406 */
.L_x_991:
[C---:B------:R-:W-:Y:S02]  /*14840*/  LOP3.LUT P1, RZ, R40.reuse, 0x2, RZ, 0xc0, !PT ;  /* 0x0000000228ff7812 */ /* 0x040fe4000782c0ff */
[----:B------:R-:W-:Y:S02]  /*14850*/  LOP3.LUT P0, RZ, R40, 0x4, RZ, 0xc0, !PT ;  /* 0x0000000428ff7812 */ /* 0x000fe4000780c0ff */
[----:B------:R-:W-:Y:S02]  /*14860*/  LEA R164, P3, R6, R136, 0x1 ;  /* 0x0000008806a47211 */ /* 0x000fe400078608ff */
[----:B------:R-:W-:Y:S02]  /*14870*/  ISETP.GE.AND P4, PT, R52, 0x3, PT ;  /* 0x000000033400780c */ /* 0x000fe40003f86270 */
[----:B------:R-:W-:-:S05]  /*14880*/  LEA.HI.X R165, R6, R137, R5, 0x1, P3 ;  /* 0x0000008906a57211 */ /* 0x000fca00018f0c05 */
[CC--:B------:R-:W-:Y:S02]  /*14890*/  @P1 IADD3 R7, P2, R6.reuse, R160.reuse, RZ ;  /* 0x000000a006071210 */ /* 0x0c0fe40007f5e0ff */
[----:B------:R-:W-:-:S03]  /*148a0*/  @P0 IADD3 R3, P3, R6, R160, RZ ;  /* 0x000000a006030210 */ /* 0x000fc60007f7e0ff */
[----:B------:R-:W-:Y:S01]  /*148b0*/  @P1 IMAD.X R4, R5, 0x1, R50, P2 ;  /* 0x0000000105041824 */ /* 0x000fe200010e0632 */
[----:B------:R-:W-:-:S04]  /*148c0*/  @P1 LEA R8, P2, R7, UR10, 0x1 ;  /* 0x0000000a07081c11 */ /* 0x000fc8000f8408ff */
[----:B------:R-:W-:Y:S01]  /*148d0*/  @P1 LEA.HI.X R9, R7, UR11, R4, 0x1, P2 ;  /* 0x0000000b07091c11 */ /* 0x000fe200090f0c04 */
[----:B------:R-:W-:Y:S01]  /*148e0*/  @P0 IMAD.X R4, R5, 0x1, R50, P3 ;  /* 0x0000000105040824 */ /* 0x000fe200018e0632 */
[----:B------:R-:W-:Y:S02]  /*148f0*/  LOP3.LUT P2, RZ, R40, 0x1, RZ, 0xc0, !PT ;  /* 0x0000000128ff7812 */ /* 0x000fe4000784c0ff */
[----:B------:R-:W-:-:S04]  /*14900*/  @P0 LEA R12, P3, R3, UR10, 0x1 ;  /* 0x0000000a030c0c11 */ /* 0x000fc8000f8608ff */
[----:B------:R-:W-:Y:S02]  /*14910*/  @P0 LEA.HI.X R13, R3, UR11, R4, 0x1, P3 ;  /* 0x0000000b030d0c11 */ /* 0x000fe400098f0c04 */
[----:B------:R-:W-:-:S05]  /*14920*/  IADD3 R6, P3, R153, R6, RZ ;  /* 0x0000000699067210 */ /* 0x000fca0007f7e0ff */
[----:B------:R-:W-:Y:S01]  /*14930*/  IMAD.X R5, R152, 0x1, R5, P3 ;  /* 0x0000000198057824 */ /* 0x000fe200018e0605 */
[C---:B------:R-:W-:Y:S01]  /*14940*/  @P2 LEA R16, P3, R6.reuse, R136, 0x1 ;  /* 0x0000008806102211 */ /* 0x040fe200078608ff */
[----:B------:R-:W-:Y:S01]  /*14950*/  @!PT LDS RZ, [RZ] ;  /* 0x00000000fffff984 */ /* 0x000fe20000000800 */
[----:B------:R-:W-:Y:S01]  /*14960*/  @!PT LDS RZ, [RZ] ;  /* 0x00000000fffff984 */ /* 0x000fe20000000800 */
[----:B------:R-:W-:Y:S01]  /*14970*/  @!PT LDS RZ, [RZ] ;  /* 0x00000000fffff984 */ /* 0x000fe20000000800 */
[----:B------:R-:W-:Y:S03]  /*14980*/  @P2 LDGSTS.E.BYPASS.LTC128B.128 [R166+0x9000], desc[UR6][R164.64] ;  /* 0x09000000a4a62fae */ /* 0x000fe6000b901d46 */
[C---:B------:R-:W-:Y:S01]  /*14990*/  @P2 LEA.HI.X R17, R6.reuse, R137, R5, 0x1, P3 ;  /* 0x0000008906112211 */ /* 0x040fe200018f0c05 */
[----:B------:R-:W-:Y:S01]  /*149a0*/  @!P2 STS [R166+0x9000], RZ ;  /* 0x009000ffa600a388 */ /* 0x000fe20000000800 */
[----:B------:R-:W-:-:S03]  /*149b0*/  @P1 IADD3 R4, P3, R6, R160, RZ ;  /* 0x000000a006041210 */ /* 0x000fc60007f7e0ff */
[----:B------:R-:W-:Y:S02]  /*149c0*/  @!P2 STS [R166+0x9004], RZ ;  /* 0x009004ffa600a388 */ /* 0x000fe40000000800 */
[----:B------:R-:W-:Y:S01]  /*149d0*/  @P1 IMAD.X R3, R5, 0x1, R50, P3 ;  /* 0x0000000105031824 */ /* 0x000fe200018e0632 */
[C---:B------:R-:W-:Y:S01]  /*149e0*/  @P1 LEA R14, P3, R4.reuse, UR10, 0x1 ;  /* 0x0000000a040e1c11 */ /* 0x040fe2000f8608ff */
[----:B------:R-:W-:Y:S03]  /*149f0*/  @!P2 STS.64 [R166+0x9008], RZ ;  /* 0x009008ffa600a388 */ /* 0x000fe60000000a00 */
[----:B------:R-:W-:Y:S01]  /*14a00*/  @P1 LEA.HI.X R15, R4, UR11, R3, 0x1, P3 ;  /* 0x0000000b040f1c11 */ /* 0x000fe200098f0c03 */
[----:B------:R-:W-:Y:S01]  /*14a10*/  @!PT LDS RZ, [RZ] ;  /* 0x00000000fffff984 */ /* 0x000fe20000000800 */
[----:B------:R-:W-:Y:S01]  /*14a20*/  @!PT LDS RZ, [RZ] ;  /* 0x00000000fffff984 */ /* 0x000fe20000000800 */
[----:B------:R-:W-:Y:S01]  /*14a30*/  @!PT LDS RZ, [RZ] ;  /* 0x00000000fffff984 */ /* 0x000fe20000000800 */
[----:B------:R-:W-:Y:S01]  /*14a40*/  @P1 LDGSTS.E.BYPASS.LTC128B.128 [R166+0xb000], desc[UR6][R8.64+0x40] ;  /* 0x0b00004008a61fae */ /* 0x000fe2000b901d46 */
[----:B------:R-:W-:-:S03]  /*14a50*/  @P0 IADD3 R4, P3, R6, R160, RZ ;  /* 0x000000a006040210 */ /* 0x000fc60007f7e0ff */
[----:B------:R-:W-:Y:S02]  /*14a60*/  @!P1 STS.128 [R166+0xb000], RZ ;  /* 0x00b000ffa6009388 */ /* 0x000fe40000000c00 */
[----:B------:R-:W-:Y:S01]  /*14a70*/  @P0 IMAD.X R3, R5, 0x1, R50, P3 ;  /* 0x0000000105030824 */ /* 0x000fe200018e0632 */
[C---:B------:R-:W-:Y:S01]  /*14a80*/  @P0 LEA R10, P3, R4.reuse, UR10, 0x1 ;  /* 0x0000000a040a0c11 */ /* 0x040fe2000f8608ff */
[----:B------:R-:W-:Y:S01]  /*14a90*/  @!PT LDS RZ, [RZ] ;  /* 0x00000000fffff984 */ /* 0x000fe20000000800 */
[----:B------:R-:W-:Y:S01]  /*14aa0*/  @!PT LDS RZ, [RZ] ;  /* 0x00000000fffff984 */ /* 0x000fe20000000800 */
[----:B------:R-:W-:Y:S01]  /*14ab0*/  @!PT LDS RZ, [RZ] ;  /* 0x00000000fffff984 */ /* 0x000fe20000000800 */
[----:B------:R-:W-:Y:S03]  /*14ac0*/  @P0 LDGSTS.E.BYPASS.LTC128B.128 [R166+0xd000], desc[UR6][R12.64+0x80] ;  /* 0x0d0000800ca60fae */ /* 0x000fe6000b901d46 */
[----:B------:R-:W-:Y:S01]  /*14ad0*/  @P0 LEA.HI.X R11, R4, UR11, R3, 0x1, P3 ;  /* 0x0000000b040b0c11 */ /* 0x000fe200098f0c03 */
[----:B------:R-:W-:Y:S01]  /*14ae0*/  @!P0 STS.128 [R166+0xd000], RZ ;  /* 0x00d000ffa6008388 */ /* 0x000fe20000000c00 */
[----:B------:R-:W-:-:S03]  /*14af0*/  IADD3 R6, P3, R153, R6, RZ ;  /* 0x0000000699067210 */ /* 0x000fc60007f7e0ff */
[----:B------:R-:W-:Y:S01]  /*14b00*/  @!PT LDS RZ, [RZ] ;  /* 0x00000000fffff984 */ /* 0x000fe20000000800 */
[----:B------:R-:W-:Y:S01]  /*14b10*/  @!PT LDS RZ, [RZ] ;  /* 0x00000000fffff984 */ /* 0x000fe20000000800 */
[----:B------:R-:W-:Y:S01]  /*14b20*/  @!PT LDS RZ, [RZ] ;  /* 0x00000000fffff984 */ /* 0x000fe20000000800 */
[----:B------:R-:W-:Y:S02]  /*14b30*/  @P2 LDGSTS.E.BYPASS.LTC128B.128 [R166+0x9800], desc[UR6][R16.64] ;  /* 0x0980000010a62fae */ /* 0x000fe4000b901d46 */
[----:B------:R-:W-:Y:S01]  /*14b40*/  IMAD.X R5, R152, 0x1, R5, P3 ;  /* 0x0000000198057824 */ /* 0x000fe200018e0605 */
[C---:B------:R-:W-:Y:S01]  /*14b50*/  @P2 LEA R20, P3, R6.reuse, R136, 0x1 ;  /* 0x0000008806142211 */ /* 0x040fe200078608ff */
[----:B------:R-:W-:Y:S03]  /*14b60*/  @!P2 STS.128 [R166+0x9800], RZ ;  /* 0x009800ffa600a388 */ /* 0x000fe60000000c00 */
[C---:B------:R-:W-:Y:S01]  /*14b70*/  @P2 LEA.HI.X R21, R6.reuse, R137, R5, 0x1, P3 ;  /* 0x0000008906152211 */ /* 0x040fe200018f0c05 */
        /* <DEDUP_REMOVED lines=14> */
[----:B------:R-:W-:-:S03]  /*14c60*/  @P0 IADD3 R4, P3, R6, R160, RZ ;  /* 0x000000a006040210 */ /* 0x000fc60007f7e0ff */
[----:B------:R-:W-:Y:S01]  /*14c70*/  @!PT LDS RZ, [RZ] ;  /* 0x00000000fffff984 */ /* 0x000fe20000000800 */
[----:B------:R-:W-:Y:S01]  /*14c80*/  @!PT LDS RZ, [RZ] ;  /* 0x00000000fffff984 */ /* 0x000fe20000000800 */
[----:B------:R-:W-:Y:S01]  /*14c90*/  @!PT LDS RZ, [RZ] ;  /* 0x00000000fffff984 */ /* 0x000fe20000000800 */
[----:B------:R1:W-:Y:S02]  /*14ca0*/  @P2 LDGSTS.E.BYPASS.LTC128B.128 [R166+0xa000], desc[UR6][R20.64] ;  /* 0x0a00000014a62fae */ /* 0x0003e4000b901d46 */
[----:B------:R-:W-:Y:S01]  /*14cb0*/  @P0 IMAD.X R3, R5, 0x1, R50, P3 ;  /* 0x0000000105030824 */ /* 0x000fe200018e0632 */
[C---:B------:R-:W-:Y:S01]  /*14cc0*/  @P0 LEA R24, P3, R4.reuse, UR10, 0x1 ;  /* 0x0000000a04180c11 */ /* 0x040fe2000f8608ff */
[----:B------:R-:W-:Y:S03]  /*14cd0*/  @!P2 STS.128 [R166+0xa000], RZ ;  /* 0x00a000ffa600a388 */ /* 0x000fe60000000c00 */
[----:B------:R-:W-:Y:S01]  /*14ce0*/  @P0 LEA.HI.X R25, R4, UR11, R3, 0x1, P3 ;  /* 0x0000000b04190c11 */ /* 0x000fe200098f0c03 */
[----:B------:R-:W-:Y:S01]  /*14cf0*/  @!PT LDS RZ, [RZ] ;  /* 0x00000000fffff984 */ /* 0x000fe20000000800 */
[----:B------:R-:W-:Y:S01]  /*14d00*/  @!PT LDS RZ, [RZ] ;  /* 0x00000000fffff984 */ /* 0x000fe20000000800 */
[----:B------:R-:W-:Y:S01]  /*14d10*/  @!PT LDS RZ, [RZ] ;  /* 0x00000000fffff984 */ /* 0x000fe20000000800 */
[----:B------:R-:W-:Y:S01]  /*14d20*/  @P1 LDGSTS.E.BYPASS.LTC128B.128 [R166+0xc000], desc[UR6][R18.64+0x40] ;  /* 0x0c00004012a61fae */ /* 0x000fe2000b901d46 */
[----:B------:R-:W-:-:S03]  /*14d30*/  IADD3 R3, P3, R153, R6, RZ ;  /* 0x0000000699037210 */ /* 0x000fc60007f7e0ff */
[----:B------:R-:W-:Y:S02]  /*14d40*/  @!P1 STS.128 [R166+0xc000], RZ ;  /* 0x00c000ffa6009388 */ /* 0x000fe40000000c00 */
[----:B------:R-:W-:Y:S01]  /*14d50*/  IMAD.X R5, R152, 0x1, R5, P3 ;  /* 0x0000000198057824 */ /* 0x000fe200018e0605 */
[C---:B------:R-:W-:Y:S01]  /*14d60*/  @P2 LEA R26, P3, R3.reuse, R136, 0x1 ;  /* 0x00000088031a2211 */ /* 0x040fe200078608ff */
[----:B------:R-:W-:Y:S01]  /*14d70*/  @!PT LDS RZ, [RZ] ;  /* 0x00000000fffff984 */ /* 0x000fe20000000800 */
[----:B------:R-:W-:Y:S01]  /*14d80*/  @!PT LDS RZ, [RZ] ;  /* 0x00000000fffff984 */ /* 0x000fe20000000800 */
[----:B------:R-:W-:Y:S01]  /*14d90*/  @!PT LDS RZ, [RZ] ;  /* 0x00000000fffff984 */ /* 0x000fe20000000800 */
[----:B------:R-:W-:Y:S03]  /*14da0*/  @P0 LDGSTS.E.BYPASS.LTC128B.128 [R166+0xe000], desc[UR6][R24.64+0x80] ;  /* 0x0e00008018a60fae */ /* 0x000fe6000b901d46 */
[C---:B------:R-:W-:Y:S01]  /*14db0*/  @P2 LEA.HI.X R27, R3.reuse, R137, R5, 0x1, P3 ;  /* 0x00000089031b2211 */ /* 0x040fe200018f0c05 */
        /* <DEDUP_REMOVED lines=9> */
[----:B------:R-:W-:Y:S02]  /*14e50*/  @P1 LEA.HI.X R29, R7, UR11, R4, 0x1, P3 ;  /* 0x0000000b071d1c11 */ /* 0x000fe400098f0c04 */
[----:B------:R-:W-:-:S03]  /*14e60*/  @P0 IADD3 R3, P3, R3, R160, RZ ;  /* 0x000000a003030210 */ /* 0x000fc60007f7e0ff */
[----:B------:R-:W-:Y:S01]  /*14e70*/  @!PT LDS RZ, [RZ] ;  /* 0x00000000fffff984 */ /* 0x000fe20000000800 */
[----:B------:R-:W-:Y:S01]  /*14e80*/  @!PT LDS RZ, [RZ] ;  /* 0x00000000fffff984 */ /* 0x000fe20000000800 */
[----:B------:R-:W-:Y:S01]  /*14e90*/  @!PT LDS RZ, [RZ] ;  /* 0x00000000fffff984 */ /* 0x000fe20000000800 */
[----:B------:R-:W-:Y:S02]  /*14ea0*/  @P1 LDGSTS.E.BYPASS.LTC128B.128 [R166+0xc800], desc[UR6][R28.64+0x40] ;  /* 0x0c8000401ca61fae */ /* 0x000fe4000b901d46 */
[----:B------:R-:W-:Y:S01]  /*14eb0*/  @P0 IMAD.X R50, R5, 0x1, R50, P3 ;  /* 0x0000000105320824 */ /* 0x000fe200018e0632 */
[C---:B------:R-:W-:Y:S01]  /*14ec0*/  @P0 LEA R30, P3, R3.reuse, UR10, 0x1 ;  /* 0x0000000a031e0c11 */ /* 0x040fe2000f8608ff */
[----:B------:R-:W-:Y:S03]  /*14ed0*/  @!P1 STS.128 [R166+0xc800], RZ ;  /* 0x00c800ffa6009388 */ /* 0x000fe60000000c00 */
[----:B------:R-:W-:Y:S02]  /*14ee0*/  @P0 LEA.HI.X R31, R3, UR11, R50, 0x1, P3 ;  /* 0x0000000b031f0c11 */ /* 0x000fe400098f0c32 */
[----:B------:R-:W3:Y:S03]  /*14ef0*/  S2R R3, SR_TID.X ;  /* 0x0000000000037919 */ /* 0x000ee60000002100 */
[----:B------:R-:W-:Y:S01]  /*14f00*/  @!PT LDS RZ, [RZ] ;  /* 0x00000000fffff984 */ /* 0x000fe20000000800 */
[----:B------:R-:W-:Y:S01]  /*14f10*/  @!PT LDS RZ, [RZ] ;  /* 0x00000000fffff984 */ /* 0x000fe20000000800 */
[----:B------:R-:W-:Y:S01]  /*14f20*/  @!PT LDS RZ, [RZ] ;  /* 0x00000000fffff984 */ /* 0x000fe20000000800 */
[----:B------:R4:W-:Y:S04]  /*14f30*/  @P0 LDGSTS.E.BYPASS.LTC128B.128 [R166+0xe800], desc[UR6][R30.64+0x80] ;  /* 0x0e8000801ea60fae */ /* 0x0009e8000b901d46 */
[----:B------:R-:W-:Y:S04]  /*14f40*/  @!P0 STS.128 [R166+0xe800], RZ ;  /* 0x00e800ffa6008388 */ /* 0x000fe80000000c00 */
[----:B-1----:R-:W-:Y:S04]  /*14f50*/  LDSM.16.M88.4 R20, [R149] ;  /* 0x000000009514783b */ /* 0x002fe80000000200 */
[----:B------:R-:W1:Y:S04]  /*14f60*/  LDSM.16.M88.4 R12, [R148+0x3000] ;  /* 0x00300000940c783b */ /* 0x000e680000000200 */
[----:B------:R-:W-:Y:S04]  /*14f70*/  LDSM.16.M88.4 R124, [R147] ;  /* 0x00000000937c783b */ /* 0x000fe80000000200 */
[----:B------:R-:W-:Y:S04]  /*14f80*/  LDSM.16.M88.4 R4, [R145+0x3000] ;  /* 0x003000009104783b */ /* 0x000fe80000000200 */
[----:B------:R-:W5:Y:S04]  /*14f90*/  LDSM.16.M88.4 R32, [R148+0x3400] ;  /* 0x003400009420783b */ /* 0x000f680000000200 */
[----:B------:R-:W3:Y:S04]  /*14fa0*/  LDSM.16.M88.4 R56, [R148+0x3c00] ;  /* 0x003c00009438783b */ /* 0x000ee80000000200 */
[----:B------:R-:W3:Y:S04]  /*14fb0*/  LDSM.16.M88.4 R44, [R148+0x4000] ;  /* 0x00400000942c783b */ /* 0x000ee80000000200 */
[----:B------:R-:W3:Y:S04]  /*14fc0*/  LDSM.16.M88.4 R64, [R148+0x3800] ;  /* 0x003800009440783b */ /* 0x000ee80000000200 */
[----:B--2---:R-:W2:Y:S04]  /*14fd0*/  LDSM.16.M88.4 R24, [R145+0x3400] ;  /* 0x003400009118783b */ /* 0x004ea80000000200 */
[----:B------:R-:W2:Y:S04]  /*14fe0*/  LDSM.16.M88.4 R36, [R148+0x4400] ;  /* 0x004400009424783b */ /* 0x000ea80000000200 */
[----:B----4-:R-:W4:Y:S01]  /*14ff0*/  LDSM.16.M88.4 R28, [R148+0x4800] ;  /* 0x00480000941c783b */ /* 0x010f220000000200 */
[C---:B-1----:R-:W-:Y:S03]  /*15000*/  HMMA.16816.F32 R16, R20.reuse, R12, RZ ;  /* 0x0000000c1410723c */ /* 0x042fe600000018ff */
[----:B------:R-:W1:Y:S04]  /*15010*/  LDSM.16.M88.4 R136, [R148+0x4c00] ;  /* 0x004c00009488783b */ /* 0x000e680000000200 */
[----:B------:R-:W1:Y:S01]  /*15020*/  LDSM.16.M88.4 R132, [R145+0x3c00] ;  /* 0x003c00009184783b */ /* 0x000e620000000200 */
[C---:B------:R-:W-:Y:S03]  /*15030*/  HMMA.16816.F32 R12, R20.reuse, R14, RZ ;  /* 0x0000000e140c723c */ /* 0x040fe600000018ff */
[----:B------:R-:W1:Y:S03]  /*15040*/  LDSM.16.M88.4 R128, [R145+0x4000] ;  /* 0x004000009180783b */ /* 0x000e660000000200 */
[C---:B-----5:R-:W-:Y:S01]  /*15050*/  HMMA.16816.F32 R8, R20.reuse, R32, RZ ;  /* 0x000000201408723c */ /* 0x060fe200000018ff */
[----:B------:R-:W5:Y:S04]  /*15060*/  LDSM.16.M88.4 R140, [R145+0x3800] ;  /* 0x00380000918c783b */ /* 0x000f680000000200 */
[----:B------:R-:W0:Y:S01]  /*15070*/  LDGDEPBAR ;  /* 0x00000000000079af */ /* 0x000e220000000000 */
[----:B---3--:R-:W-:Y:S06]  /*15080*/  HMMA.16816.F32 R60, R20, R56, RZ ;  /* 0x00000038143c723c */ /* 0x008fec00000018ff */
[C---:B------:R-:W-:Y:S06]  /*15090*/  HMMA.16816.F32 R16, R124.reuse, R4, R16 ;  /* 0x000000047c10723c */ /* 0x040fec0000001810 */
[----:B------:R-:W-:Y:S06]  /*150a0*/  HMMA.16816.F32 R12, R124, R6, R12 ;  /* 0x000000067c0c723c */ /* 0x000fec000000180c */
[C---:B------:R-:W-:Y:S06]  /*150b0*/  HMMA.16816.F32 R4, R20.reuse, R34, RZ ;  /* 0x000000221404723c */ /* 0x040fec00000018ff */
[C---:B------:R-:W-:Y:S06]  /*150c0*/  HMMA.16816.F32 R48, R20.reuse, R44, RZ ;  /* 0x0000002c1430723c */ /* 0x040fec00000018ff */
[C---:B------:R-:W-:Y:S06]  /*150d0*/  HMMA.16816.F32 R56, R20.reuse, R58, RZ ;  /* 0x0000003a1438723c */ /* 0x040fec00000018ff */
[C---:B------:R-:W-:Y:S06]  /*150e0*/  HMMA.16816.F32 R44, R20.reuse, R46, RZ ;  /* 0x0000002e142c723c */ /* 0x040fec00000018ff */
[----:B------:R-:W-:Y:S06]  /*150f0*/  HMMA.16816.F32 R120, R20, R64, RZ ;  /* 0x000000401478723c */ /* 0x000fec00000018ff */
[C---:B--2---:R-:W-:Y:S06]  /*15100*/  HMMA.16816.F32 R8, R124.reuse, R24, R8 ;  /* 0x000000187c08723c */ /* 0x044fec0000001808 */
[----:B------:R-:W-:Y:S06]  /*15110*/  HMMA.16816.F32 R4, R124, R26, R4 ;  /* 0x0000001a7c04723c */ /* 0x000fec0000001804 */
[C---:B------:R-:W-:Y:S06]  /*15120*/  HMMA.16816.F32 R40, R20.reuse, R36, RZ ;  /* 0x000000241428723c */ /* 0x040fec00000018ff */
[C---:B----4-:R-:W-:Y:S06]  /*15130*/  HMMA.16816.F32 R32, R20.reuse, R28, RZ ;  /* 0x0000001c1420723c */ /* 0x050fec00000018ff */
[C---:B------:R-:W-:Y:S06]  /*15140*/  HMMA.16816.F32 R64, R20.reuse, R66, RZ ;  /* 0x000000421440723c */ /* 0x040fec00000018ff */
[C---:B------:R-:W-:Y:S06]  /*15150*/  HMMA.16816.F32 R36, R20.reuse, R38, RZ ;  /* 0x000000261424723c */ /* 0x040fec00000018ff */
[C---:B------:R-:W-:Y:S06]  /*15160*/  HMMA.16816.F32 R28, R20.reuse, R30, RZ ;  /* 0x0000001e141c723c */ /* 0x040fec00000018ff */
[C---:B-1----:R-:W-:Y:S06]  /*15170*/  HMMA.16816.F32 R24, R20.reuse, R136, RZ ;  /* 0x000000881418723c */ /* 0x042fec00000018ff */
[----:B------:R-:W-:Y:S01]  /*15180*/  HMMA.16816.F32 R20, R20, R138, RZ ;  /* 0x0000008a1414723c */ /* 0x000fe200000018ff */
[----:B------:R-:W1:Y:S05]  /*15190*/  LDSM.16.M88.4 R136, [R145+0x4400] ;  /* 0x004400009188783b */ /* 0x000e6a0000000200 */
[C---:B------:R-:W-:Y:S06]  /*151a0*/  HMMA.16816.F32 R60, R124.reuse, R132, R60 ;  /* 0x000000847c3c723c */ /* 0x040fec000000183c */
[C---:B------:R-:W-:Y:S01]  /*151b0*/  HMMA.16816.F32 R56, R124.reuse, R134, R56 ;  /* 0x000000867c38723c */ /* 0x040fe20000001838 */
[----:B------:R-:W2:Y:S05]  /*151c0*/  LDSM.16.M88.4 R132, [R145+0x4800] ;  /* 0x004800009184783b */ /* 0x000eaa0000000200 */
[C---:B------:R-:W-:Y:S06]  /*151d0*/  HMMA.16816.F32 R48, R124.reuse, R128, R48 ;  /* 0x000000807c30723c */ /* 0x040fec0000001830 */
[C---:B------:R-:W-:Y:S01]  /*151e0*/  HMMA.16816.F32 R44, R124.reuse, R130, R44 ;  /* 0x000000827c2c723c */ /* 0x040fe2000000182c */
[----:B------:R-:W3:Y:S05]  /*151f0*/  LDSM.16.M88.4 R128, [R145+0x4c00] ;  /* 0x004c00009180783b */ /* 0x000eea0000000200 */
[C---:B-----5:R-:W-:Y:S06]  /*15200*/  HMMA.16816.F32 R120, R124.reuse, R140, R120 ;  /* 0x0000008c7c78723c */ /* 0x060fec0000001878 */
[C---:B------:R-:W-:Y:S06]  /*15210*/  HMMA.16816.F32 R64, R124.reuse, R142, R64 ;  /* 0x0000008e7c40723c */ /* 0x040fec0000001840 */
[C---:B-1----:R-:W-:Y:S06]  /*15220*/  HMMA.16816.F32 R40, R124.reuse, R136, R40 ;  /* 0x000000887c28723c */ /* 0x042fec0000001828 */
[C---:B------:R-:W-:Y:S01]  /*15230*/  HMMA.16816.F32 R36, R124.reuse, R138, R36 ;  /* 0x0000008a7c24723c */ /* 0x040fe20000001824 */
[----:B------:R-:W-:Y:S05]  /*15240*/  LDSM.16.M88.4 R136, [R148+0x5800] ;  /* 0x005800009488783b */ /* 0x000fea0000000200 */
[C---:B--2---:R-:W-:Y:S06]  /*15250*/  HMMA.16816.F32 R32, R124.reuse, R132, R32 ;  /* 0x000000847c20723c */ /* 0x044fec0000001820 */
[C---:B------:R-:W-:Y:S01]  /*15260*/  HMMA.16816.F32 R28, R124.reuse, R134, R28 ;  /* 0x000000867c1c723c */ /* 0x040fe2000000181c */
[----:B------:R-:W-:Y:S05]  /*15270*/  LDSM.16.M88.4 R132, [R148+0x5000] ;  /* 0x005000009484783b */ /* 0x000fea0000000200 */
[C---:B---3--:R-:W-:Y:S06]  /*15280*/  HMMA.16816.F32 R24, R124.reuse, R128, R24 ;  /* 0x000000807c18723c */ /* 0x048fec0000001818 */
        /* <DEDUP_REMOVED lines=9> */
[C---:B------:R-:W-:Y:S06]  /*15320*/  HMMA.16816.F32 R120, R124.reuse, R136, R120 ;  /* 0x000000887c78723c */ /* 0x040fec0000001878 */
[C---:B------:R-:W-:Y:S01]  /*15330*/  HMMA.16816.F32 R64, R124.reuse, R138, R64 ;  /* 0x0000008a7c40723c */ /* 0x040fe20000001840 */
[----:B------:R-:W3:Y:S05]  /*15340*/  LDSM.16.M88.4 R136, [R148+0x6400] ;  /* 0x006400009488783b */ /* 0x000eea0000000200 */
[C---:B-1----:R-:W-:Y:S06]  /*15350*/  HMMA.16816.F32 R60, R124.reuse, R132, R60 ;  /* 0x000000847c3c723c */ /* 0x042fec000000183c */
[C---:B------:R-:W-:Y:S01]  /*15360*/  HMMA.16816.F32 R56, R124.reuse, R134, R56 ;  /* 0x000000867c38723c */ /* 0x040fe20000001838 */
[----:B------:R-:W1:Y:S05]  /*15370*/  LDSM.16.M88.4 R132, [R148+0x6800] ;  /* 0x006800009484783b */ /* 0x000e6a0000000200 */
[C---:B--2---:R-:W-:Y:S06]  /*15380*/  HMMA.16816.F32 R48, R124.reuse, R128, R48 ;  /* 0x000000807c30723c */ /* 0x044fec0000001830 */
[C---:B------:R-:W-:Y:S01]  /*15390*/  HMMA.16816.F32 R44, R124.reuse, R130, R44 ;  /* 0x000000827c2c723c */ /* 0x040fe2000000182c */
[----:B------:R-:W2:Y:S05]  /*153a0*/  LDSM.16.M88.4 R128, [R148+0x6c00] ;  /* 0x006c00009480783b */ /* 0x000eaa0000000200 */
[C---:B---3--:R-:W-:Y:S06]  /*153b0*/  HMMA.16816.F32 R40, R124.reuse, R136, R40 ;  /* 0x000000887c28723c */ /* 0x048fec0000001828 */
[C---:B------:R-:W-:Y:S01]  /*153c0*/  HMMA.16816.F32 R36, R124.reuse, R138, R36 ;  /* 0x0000008a7c24723c */ /* 0x040fe20000001824 */
[----:B------:R-:W-:Y:S05]  /*153d0*/  LDSM.16.M88.4 R136, [R145+0x5800] ;  /* 0x005800009188783b */ /* 0x000fea0000000200 */
        /* <DEDUP_REMOVED lines=52> */
[----:B------:R-:W1:Y:S05]  /*15720*/  LDSM.16.M88.4 R132, [R145+0x7800] ;  /* 0x007800009184783b */ /* 0x000e6a0000000200 */
[C---:B--2---:R-:W-:Y:S06]  /*15730*/  HMMA.16816.F32 R24, R124.reuse, R128, R24 ;  /* 0x000000807c18723c */ /* 0x044fec0000001818 */
[----:B------:R-:W-:Y:S01]  /*15740*/  HMMA.16816.F32 R20, R124, R130, R20 ;  /* 0x000000827c14723c */ /* 0x000fe20000001814 */
[----:B------:R-:W2:Y:S04]  /*15750*/  LDSM.16.M88.4 R124, [R145+0x7400] ;  /* 0x00740000917c783b */ /* 0x000ea80000000200 */
[----:B------:R-:W3:Y:S01]  /*15760*/  LDSM.16.M88.4 R128, [R145+0x7000] ;  /* 0x007000009180783b */ /* 0x000ee20000000200 */
        /* <DEDUP_REMOVED lines=8> */
[----:B------:R-:W3:Y:S05]  /*157f0*/  LDSM.16.M88.4 R128, [R145+0x7c00] ;  /* 0x007c00009180783b */ /* 0x000eea0000000200 */
[C---:B-1----:R-:W-:Y:S06]  /*15800*/  HMMA.16816.F32 R40, R136.reuse, R132, R40 ;  /* 0x000000848828723c */ /* 0x042fec0000001828 */
[C---:B------:R-:W-:Y:S06]  /*15810*/  HMMA.16816.F32 R36, R136.reuse, R134, R36 ;  /* 0x000000868824723c */ /* 0x040fec0000001824 */
[C---:B--2---:R-:W-:Y:S06]  /*15820*/  HMMA.16816.F32 R48, R136.reuse, R124, R48 ;  /* 0x0000007c8830723c */ /* 0x044fec0000001830 */
[C---:B------:R-:W-:Y:S01]  /*15830*/  HMMA.16816.F32 R44, R136.reuse, R126, R44 ;  /* 0x0000007e882c723c */ /* 0x040fe2000000182c */
[----:B------:R-:W1:Y:S05]  /*15840*/  LDSM.16.M88.4 R124, [R145+0x8c00] ;  /* 0x008c0000917c783b */ /* 0x000e6a0000000200 */
[C---:B---3--:R-:W-:Y:S06]  /*15850*/  HMMA.16816.F32 R60, R136.reuse, R128, R60 ;  /* 0x00000080883c723c */ /* 0x048fec000000183c */
[----:B------:R-:W-:Y:S01]  /*15860*/  HMMA.16816.F32 R56, R136, R130, R56 ;  /* 0x000000828838723c */ /* 0x000fe20000001838 */
[----:B------:R-:W2:Y:S01]  /*15870*/  LDSM.16.M88.4 R128, [R145+0x8800] ;  /* 0x008800009180783b */ /* 0x000ea20000000200 */
[----:B------:R-:W-:-:S04]  /*15880*/  DEPBAR.LE SB0, 0x0 ;  /* 0x000080000000791a */ /* 0x000fc80000000000 */
[C---:B-1----:R-:W-:Y:S06]  /*15890*/  HMMA.16816.F32 R24, R136.reuse, R124, R24 ;  /* 0x0000007c8818723c */ /* 0x042fec0000001818 */
[----:B------:R-:W-:Y:S01]  /*158a0*/  HMMA.16816.F32 R20, R136, R126, R20 ;  /* 0x0000007e8814723c */ /* 0x000fe20000001814 */
[----:B------:R-:W-:Y:S02]  /*158b0*/  IMAD.SHL.U32 R124, R3, 0x2, RZ ;  /* 0x00000002037c7824 */ /* 0x000fe400078e00ff */
[----:B------:R-:W-:-:S03]  /*158c0*/  IMAD.SHL.U32 R3, R167, 0x80, RZ ;  /* 0x00000080a7037824 */ /* 0x000fc600078e00ff */
[----:B------:R-:W-:Y:S01]  /*158d0*/  LOP3.LUT R124, R124, 0x6, RZ, 0xc0, !PT ;  /* 0x000000067c7c7812 */ /* 0x000fe200078ec0ff */
[C---:B--2---:R-:W-:Y:S03]  /*158e0*/  HMMA.16816.F32 R28, R136.reuse, R130, R28 ;  /* 0x00000082881c723c */ /* 0x044fe6000000181c */
[C-C-:B------:R-:W-:Y:S02]  /*158f0*/  LOP3.LUT R55, R3.reuse, 0x8, R124.reuse, 0xfe, !PT ;  /* 0x0000000803377812 */ /* 0x140fe400078efe7c */
[----:B------:R-:W-:Y:S01]  /*15900*/  LOP3.LUT R52, R3, 0x10, R124, 0xfe, !PT ;  /* 0x0000001003347812 */ /* 0x000fe200078efe7c */
[----:B------:R-:W-:Y:S01]  /*15910*/  HMMA.16816.F32 R32, R136, R128, R32 ;  /* 0x000000808820723c */ /* 0x000fe20000001820 */
[----:B------:R-:W-:Y:S01]  /*15920*/  BAR.SYNC.DEFER_BLOCKING 0x0 ;  /* 0x0000000000007b1d */ /* 0x000fe20000010000 */
[C---:B------:R-:W-:Y:S02]  /*15930*/  ISETP.GE.AND P1, PT, R55.reuse, R54, PT ;  /* 0x000000363700720c */ /* 0x040fe40003f26270 */
[----:B------:R-:W-:-:S02]  /*15940*/  ISETP.GE.AND P0, PT, R55, R53, PT ;  /* 0x000000353700720c */ /* 0x000fc40003f06270 */
[----:B------:R-:W-:Y:S01]  /*15950*/  LOP3.LUT R125, R3, 0x18, R124, 0xfe, !PT ;  /* 0x00000018037d7812 */ /* 0x000fe200078efe7c */
[----:B------:R-:W-:Y:S01]  /*15960*/  IMAD.MOV.U32 R136, RZ, RZ, R164 ;  /* 0x000000ffff887224 */ /* 0x000fe200078e00a4 */
[----:B------:R-:W-:Y:S01]  /*15970*/  FSEL R55, R12, -INF , !P1 ;  /* 0xff8000000c377808 */ /* 0x000fe20004800000 */
[----:B------:R-:W-:Y:S01]  /*15980*/  IMAD.MOV.U32 R137, RZ, RZ, R165 ;  /* 0x000000ffff897224 */ /* 0x000fe200078e00a5 */
[----:B------:R-:W-:Y:S02]  /*15990*/  FSEL R14, R14, -INF , !P0 ;  /* 0xff8000000e0e7808 */ /* 0x000fe40004000000 */
[CC--:B------:R-:W-:Y:S02]  /*159a0*/  ISETP.GE.AND P3, PT, R52.reuse, R54.reuse, PT ;  /* 0x000000363400720c */ /* 0x0c0fe40003f66270 */
[----:B------:R-:W-:Y:S02]  /*159b0*/  ISETP.GE.AND P2, PT, R52, R53, PT ;  /* 0x000000353400720c */ /* 0x000fe40003f46270 */
[----:B------:R-:W-:-:S02]  /*159c0*/  ISETP.GE.AND P1, PT, R125, R54, PT ;  /* 0x000000367d00720c */ /* 0x000fc40003f26270 */
[----:B------:R-:W-:Y:S02]  /*159d0*/  ISETP.GE.AND P0, PT, R125, R53, PT ;  /* 0x000000357d00720c */ /* 0x000fe40003f06270 */
[C-C-:B------:R-:W-:Y:S02]  /*159e0*/  LOP3.LUT R52, R3.reuse, 0x20, R124.reuse, 0xfe, !PT ;  /* 0x0000002003347812 */ /* 0x140fe400078efe7c */
[----:B------:R-:W-:Y:S02]  /*159f0*/  LOP3.LUT R12, R3, 0x28, R124, 0xfe, !PT ;  /* 0x00000028030c7812 */ /* 0x000fe400078efe7c */
[----:B------:R-:W-:Y:S02]  /*15a00*/  FSEL R209, R8, -INF , !P3 ;  /* 0xff80000008d17808 */ /* 0x000fe40005800000 */
[----:B------:R-:W-:Y:S02]  /*15a10*/  FSEL R130, R10, -INF , !P2 ;  /* 0xff8000000a827808 */ /* 0x000fe40005000000 */
[----:B------:R-:W-:-:S02]  /*15a20*/  FSEL R207, R4, -INF , !P1 ;  /* 0xff80000004cf7808 */ /* 0x000fc40004800000 */
[----:B------:R-:W-:Y:S02]  /*15a30*/  FSEL R126, R6, -INF , !P0 ;  /* 0xff800000067e7808 */ /* 0x000fe40004000000 */
[CC--:B------:R-:W-:Y:S02]  /*15a40*/  ISETP.GE.AND P3, PT, R52.reuse, R54.reuse, PT ;  /* 0x000000363400720c */ /* 0x0c0fe40003f66270 */
[-C--:B------:R-:W-:Y:S02]  /*15a50*/  ISETP.GE.AND P2, PT, R52, R53.reuse, PT ;  /* 0x000000353400720c */ /* 0x080fe40003f46270 */
[C---:B------:R-:W-:Y:S02]  /*15a60*/  ISETP.GE.AND P1, PT, R12.reuse, R54, PT ;  /* 0x000000360c00720c */ /* 0x040fe40003f26270 */
[----:B------:R-:W-:Y:S02]  /*15a70*/  ISETP.GE.AND P0, PT, R12, R53, PT ;  /* 0x000000350c00720c */ /* 0x000fe40003f06270 */
[----:B------:R-:W-:-:S02]  /*15a80*/  LOP3.LUT R8, R3, 0x30, R124, 0xfe, !PT ;  /* 0x0000003003087812 */ /* 0x000fc400078efe7c */
[----:B------:R-:W-:Y:S02]  /*15a90*/  LOP3.LUT R4, R3, 0x38, R124, 0xfe, !PT ;  /* 0x0000003803047812 */ /* 0x000fe400078efe7c */
[----:B------:R-:W-:Y:S02]  /*15aa0*/  FSEL R129, R120, -INF , !P3 ;  /* 0xff80000078817808 */ /* 0x000fe40005800000 */
[----:B------:R-:W-:Y:S02]  /*15ab0*/  FSEL R140, R122, -INF , !P2 ;  /* 0xff8000007a8c7808 */ /* 0x000fe40005000000 */
[----:B------:R-:W-:Y:S02]  /*15ac0*/  FSEL R125, R64, -INF , !P1 ;  /* 0xff800000407d7808 */ /* 0x000fe40004800000 */
[----:B------:R-:W-:Y:S02]  /*15ad0*/  FSEL R128, R66, -INF , !P0 ;  /* 0xff80000042807808 */ /* 0x000fe40004000000 */
[----:B------:R-:W-:-:S02]  /*15ae0*/  ISETP.GE.AND P3, PT, R8, R54, PT ;  /* 0x000000360800720c */ /* 0x000fc40003f66270 */
[-C--:B------:R-:W-:Y:S02]  /*15af0*/  ISETP.GE.AND P2, PT, R8, R53.reuse, PT ;  /* 0x000000350800720c */ /* 0x080fe40003f46270 */
[C---:B------:R-:W-:Y:S02]  /*15b00*/  ISETP.GE.AND P1, PT, R4.reuse, R54, PT ;  /* 0x000000360400720c */ /* 0x040fe40003f26270 */
[----:B------:R-:W-:Y:S02]  /*15b10*/  ISETP.GE.AND P0, PT, R4, R53, PT ;  /* 0x000000350400720c */ /* 0x000fe40003f06270 */
[C-C-:B------:R-:W-:Y:S02]  /*15b20*/  LOP3.LUT R6, R3.reuse, 0x40, R124.reuse, 0xfe, !PT ;  /* 0x0000004003067812 */ /* 0x140fe400078efe7c */
[----:B------:R-:W-:Y:S02]  /*15b30*/  LOP3.LUT R4, R3, 0x48, R124, 0xfe, !PT ;  /* 0x0000004803047812 */ /* 0x000fe400078efe7c */
[----:B------:R-:W-:-:S02]  /*15b40*/  FSEL R191, R60, -INF , !P3 ;  /* 0xff8000003cbf7808 */ /* 0x000fc40005800000 */
[----:B------:R-:W-:Y:S02]  /*15b50*/  FSEL R200, R62, -INF , !P2 ;  /* 0xff8000003ec87808 */ /* 0x000fe40005000000 */
[----:B------:R-:W-:Y:S02]  /*15b60*/  FSEL R189, R56, -INF , !P1 ;  /* 0xff80000038bd7808 */ /* 0x000fe40004800000 */
        /* <DEDUP_REMOVED lines=26> */
[C---:B------:R-:W-:Y:S02]  /*15d10*/  LOP3.LUT R4, R3.reuse, R124, RZ, 0xfc, !PT ;  /* 0x0000007c03047212 */ /* 0x040fe400078efcff */
[----:B------:R-:W-:-:S02]  /*15d20*/  LOP3.LUT R124, R3, 0x78, R124, 0xfe, !PT ;  /* 0x00000078037c7812 */ /* 0x000fc400078efe7c */
[----:B------:R-:W-:Y:S01]  /*15d30*/  FSEL R141, R32, -INF , !P3 ;  /* 0xff800000208d7808 */ /* 0x000fe20005800000 */
[----:B------:R-:W-:Y:S01]  /*15d40*/  VIADD R8, R4, 0x1 ;  /* 0x0000000104087836 */ /* 0x000fe20000000000 */
[----:B------:R-:W-:Y:S01]  /*15d50*/  FSEL R120, R34, -INF , !P2 ;  /* 0xff80000022787808 */ /* 0x000fe20005000000 */
[----:B------:R-:W-:Y:S01]  /*15d60*/  VIADD R10, R4, 0x11 ;  /* 0x00000011040a7836 */ /* 0x000fe20000000000 */
[----:B------:R-:W-:Y:S02]  /*15d70*/  ISETP.GE.AND P3, PT, R6, R54, PT ;  /* 0x000000360600720c */ /* 0x000fe40003f66270 */
[----:B------:R-:W-:Y:S02]  /*15d80*/  FSEL R142, R28, -INF , !P1 ;  /* 0xff8000001c8e7808 */ /* 0x000fe40004800000 */
[----:B------:R-:W-:Y:S01]  /*15d90*/  ISETP.GE.AND P2, PT, R6, R53, PT ;  /* 0x000000350600720c */ /* 0x000fe20003f46270 */
[----:B------:R-:W-:Y:S01]  /*15da0*/  VIADD R6, R4, 0x9 ;  /* 0x0000000904067836 */ /* 0x000fe20000000000 */
[----:B------:R-:W-:-:S02]  /*15db0*/  FSEL R62, R30, -INF , !P0 ;  /* 0xff8000001e3e7808 */ /* 0x000fc40004000000 */
[C---:B------:R-:W-:Y:S02]  /*15dc0*/  ISETP.GE.AND P1, PT, R124.reuse, R54, PT ;  /* 0x000000367c00720c */ /* 0x040fe40003f26270 */
[----:B------:R-:W-:Y:S02]  /*15dd0*/  ISETP.GE.AND P0, PT, R124, R53, PT ;  /* 0x000000357c00720c */ /* 0x000fe40003f06270 */
[----:B------:R-:W-:Y:S02]  /*15de0*/  FSEL R160, R20, -INF , !P1 ;  /* 0xff80000014a07808 */ /* 0x000fe40004800000 */
[----:B------:R-:W-:Y:S02]  /*15df0*/  FSEL R60, R22, -INF , !P0 ;  /* 0xff800000163c7808 */ /* 0x000fe40004000000 */
[----:B------:R-:W-:Y:S02]  /*15e00*/  FSEL R143, R24, -INF , !P3 ;  /* 0xff800000188f7808 */ /* 0x000fe40005800000 */
[----:B------:R-:W-:-:S02]  /*15e10*/  FSEL R58, R26, -INF , !P2 ;  /* 0xff8000001a3a7808 */ /* 0x000fc40005000000 */
[CC--:B------:R-:W-:Y:S02]  /*15e20*/  ISETP.GE.AND P1, PT, R6.reuse, R54.reuse, PT ;  /* 0x000000360600720c */ /* 0x0c0fe40003f26270 */
[-C--:B------:R-:W-:Y:S01]  /*15e30*/  ISETP.GE.AND P0, PT, R6, R53.reuse, PT ;  /* 0x000000350600720c */ /* 0x080fe20003f06270 */
[----:B------:R-:W-:Y:S01]  /*15e40*/  VIADD R6, R4, 0x19 ;  /* 0x0000001904067836 */ /* 0x000fe20000000000 */
[C---:B------:R-:W-:Y:S02]  /*15e50*/  ISETP.GE.AND P3, PT, R8.reuse, R54, PT ;  /* 0x000000360800720c */ /* 0x040fe40003f66270 */
[----:B------:R-:W-:Y:S02]  /*15e60*/  ISETP.GE.AND P2, PT, R8, R53, PT ;  /* 0x000000350800720c */ /* 0x000fe40003f46270 */
[----:B------:R-:W-:Y:S02]  /*15e70*/  FSEL R17, R17, -INF , !P3 ;  /* 0xff80000011117808 */ /* 0x000fe40005800000 */
[----:B------:R-:W-:-:S02]  /*15e80*/  FSEL R8, R19, -INF , !P2 ;  /* 0xff80000013087808 */ /* 0x000fc40005000000 */
[----:B------:R-:W-:Y:S02]  /*15e90*/  FSEL R13, R13, -INF , !P1 ;  /* 0xff8000000d0d7808 */ /* 0x000fe40004800000 */
[----:B------:R-:W-:Y:S02]  /*15ea0*/  FSEL R12, R15, -INF , !P0 ;  /* 0xff8000000f0c7808 */ /* 0x000fe40004000000 */
[CC--:B------:R-:W-:Y:S02]  /*15eb0*/  ISETP.GE.AND P3, PT, R10.reuse, R54.reuse, PT ;  /* 0x000000360a00720c */ /* 0x0c0fe40003f66270 */
[-C--:B------:R-:W-:Y:S01]  /*15ec0*/  ISETP.GE.AND P2, PT, R10, R53.reuse, PT ;  /* 0x000000350a00720c */ /* 0x080fe20003f46270 */
[----:B------:R-:W-:Y:S01]  /*15ed0*/  VIADD R10, R4, 0x21 ;  /* 0x00000021040a7836 */ /* 0x000fe20000000000 */
[C---:B------:R-:W-:Y:S02]  /*15ee0*/  ISETP.GE.AND P1, PT, R6.reuse, R54, PT ;  /* 0x000000360600720c */ /* 0x040fe40003f26270 */
[----:B------:R-:W-:Y:S01]  /*15ef0*/  ISETP.GE.AND P0, PT, R6, R53, PT ;  /* 0x000000350600720c */ /* 0x000fe20003f06270 */
[----:B------:R-:W-:Y:S01]  /*15f00*/  VIADD R6, R4, 0x29 ;  /* 0x0000002904067836 */ /* 0x000fe20000000000 */
[----:B------:R-:W-:-:S02]  /*15f10*/  FSEL R213, R9, -INF , !P3 ;  /* 0xff80000009d57808 */ /* 0x000fc40005800000 */
[----:B------:R-:W-:Y:S02]  /*15f20*/  FSEL R64, R11, -INF , !P2 ;  /* 0xff8000000b407808 */ /* 0x000fe40005000000 */
[----:B------:R-:W-:Y:S01]  /*15f30*/  FSEL R211, R5, -INF , !P1 ;  /* 0xff80000005d37808 */ /* 0x000fe20004800000 */
[----:B------:R-:W-:Y:S01]  /*15f40*/  VIADD R5, R4, 0x31 ;  /* 0x0000003104057836 */ /* 0x000fe20000000000 */
[----:B------:R-:W-:Y:S02]  /*15f50*/  FSEL R208, R7, -INF , !P0 ;  /* 0xff80000007d07808 */ /* 0x000fe40004000000 */
[CC--:B------:R-:W-:Y:S02]  /*15f60*/  ISETP.GE.AND P3, PT, R10.reuse, R54.reuse, PT ;  /* 0x000000360a00720c */ /* 0x0c0fe40003f66270 */
[----:B------:R-:W-:Y:S02]  /*15f70*/  ISETP.GE.AND P2, PT, R10, R53, PT ;  /* 0x000000350a00720c */ /* 0x000fe40003f46270 */
[----:B------:R-:W-:-:S02]  /*15f80*/  ISETP.GE.AND P1, PT, R6, R54, PT ;  /* 0x000000360600720c */ /* 0x000fc40003f26270 */
[-C--:B------:R-:W-:Y:S01]  /*15f90*/  ISETP.GE.AND P0, PT, R6, R53.reuse, PT ;  /* 0x000000350600720c */ /* 0x080fe20003f06270 */
[C---:B------:R-:W-:Y:S01]  /*15fa0*/  VIADD R6, R4.reuse, 0x39 ;  /* 0x0000003904067836 */ /* 0x040fe20000000000 */
[----:B------:R-:W-:Y:S02]  /*15fb0*/  FSEL R205, R121, -INF , !P3 ;  /* 0xff80000079cd7808 */ /* 0x000fe40005800000 */
[----:B------:R-:W-:Y:S02]  /*15fc0*/  FSEL R194, R123, -INF , !P2 ;  /* 0xff8000007bc27808 */ /* 0x000fe40005000000 */
[----:B------:R-:W-:Y:S02]  /*15fd0*/  ISETP.GE.AND P3, PT, R5, R54, PT ;  /* 0x000000360500720c */ /* 0x000fe40003f66270 */
[----:B------:R-:W-:Y:S02]  /*15fe0*/  FSEL R121, R65, -INF , !P1 ;  /* 0xff80000041797808 */ /* 0x000fe40004800000 */
[----:B------:R-:W-:Y:S01]  /*15ff0*/  ISETP.GE.AND P2, PT, R5, R53, PT ;  /* 0x000000350500720c */ /* 0x000fe20003f46270 */
[----:B------:R-:W-:Y:S01]  /*16000*/  VIADD R5, R4, 0x41 ;  /* 0x0000004104057836 */ /* 0x000fe20000000000 */
[----:B------:R-:W-:-:S02]  /*16010*/  FSEL R192, R67, -INF , !P0 ;  /* 0xff80000043c07808 */ /* 0x000fc40004000000 */
[CC--:B------:R-:W-:Y:S02]  /*16020*/  ISETP.GE.AND P1, PT, R6.reuse, R54.reuse, PT ;  /* 0x000000360600720c */ /* 0x0c0fe40003f26270 */
[----:B------:R-:W-:Y:S01]  /*16030*/  ISETP.GE.AND P0, PT, R6, R53, PT ;  /* 0x000000350600720c */ /* 0x000fe20003f06270 */
[----:B------:R-:W-:Y:S01]  /*16040*/  VIADD R6, R4, 0x49 ;  /* 0x0000004904067836 */ /* 0x000fe20000000000 */
[----:B------:R-:W-:Y:S02]  /*16050*/  FSEL R193, R61, -INF , !P3 ;  /* 0xff8000003dc17808 */ /* 0x000fe40005800000 */
[----:B------:R-:W-:Y:S02]  /*16060*/  FSEL R206, R63, -INF , !P2 ;  /* 0xff8000003fce7808 */ /* 0x000fe40005000000 */
[----:B------:R-:W-:Y:S02]  /*16070*/  ISETP.GE.AND P3, PT, R5, R54, PT ;  /* 0x000000360500720c */ /* 0x000fe40003f66270 */
[----:B------:R-:W-:-:S02]  /*16080*/  FSEL R195, R57, -INF , !P1 ;  /* 0xff80000039c37808 */ /* 0x000fc40004800000 */
[-C--:B------:R-:W-:Y:S01]  /*16090*/  ISETP.GE.AND P2, PT, R5, R53.reuse, PT ;  /* 0x000000350500720c */ /* 0x080fe20003f46270 */
[----:B------:R-:W-:Y:S01]  /*160a0*/  VIADD R5, R4, 0x51 ;  /* 0x0000005104057836 */ /* 0x000fe20000000000 */
[----:B------:R-:W-:Y:S02]  /*160b0*/  FSEL R204, R59, -INF , !P0 ;  /* 0xff8000003bcc7808 */ /* 0x000fe40004000000 */
[C---:B------:R-:W-:Y:S02]  /*160c0*/  ISETP.GE.AND P1, PT, R6.reuse, R54, PT ;  /* 0x000000360600720c */ /* 0x040fe40003f26270 */
[----:B------:R-:W-:Y:S01]  /*160d0*/  ISETP.GE.AND P0, PT, R6, R53, PT ;  /* 0x000000350600720c */ /* 0x000fe20003f06270 */
[----:B------:R-:W-:Y:S01]  /*160e0*/  VIADD R6, R4, 0x59 ;  /* 0x0000005904067836 */ /* 0x000fe20000000000 */
[----:B------:R-:W-:Y:S02]  /*160f0*/  FSEL R197, R49, -INF , !P3 ;  /* 0xff80000031c57808 */ /* 0x000fe40005800000 */
[----:B------:R-:W-:-:S02]  /*16100*/  FSEL R190, R51, -INF , !P2 ;  /* 0xff80000033be7808 */ /* 0x000fc40005000000 */
[CC--:B------:R-:W-:Y:S02]  /*16110*/  ISETP.GE.AND P3, PT, R5.reuse, R54.reuse, PT ;  /* 0x000000360500720c */ /* 0x0c0fe40003f66270 */
[----:B------:R-:W-:Y:S01]  /*16120*/  ISETP.GE.AND P2, PT, R5, R53, PT ;  /* 0x000000350500720c */ /* 0x000fe20003f46270 */
[----:B------:R-:W-:Y:S01]  /*16130*/  VIADD R5, R4, 0x61 ;  /* 0x0000006104057836 */ /* 0x000fe20000000000 */
[----:B------:R-:W-:Y:S02]  /*16140*/  FSEL R188, R47, -INF , !P0 ;  /* 0xff8000002fbc7808 */ /* 0x000fe40004000000 */
[----:B------:R-:W-:Y:S02]  /*16150*/  ISETP.GE.AND P0, PT, R6, R54, PT ;  /* 0x000000360600720c */ /* 0x000fe40003f06270 */
[----:B------:R-:W-:Y:S02]  /*16160*/  FSEL R181, R41, -INF , !P3 ;  /* 0xff80000029b57808 */ /* 0x000fe40005800000 */
[----:B------:R-:W-:-:S02]  /*16170*/  FSEL R183, R37, -INF , !P0 ;  /* 0xff80000025b77808 */ /* 0x000fc40004000000 */
[----:B------:R-:W-:Y:S02]  /*16180*/  FSEL R201, R45, -INF , !P1 ;  /* 0xff8000002dc97808 */ /* 0x000fe40004800000 */
[C---:B------:R-:W-:Y:S02]  /*16190*/  ISETP.GE.AND P3, PT, R5.reuse, R54, PT ;  /* 0x000000360500720c */ /* 0x040fe40003f66270 */
[-C--:B------:R-:W-:Y:S01]  /*161a0*/  ISETP.GE.AND P0, PT, R5, R53.reuse, PT ;  /* 0x000000350500720c */ /* 0x080fe20003f06270 */
[----:B------:R-:W-:Y:S01]  /*161b0*/  VIADD R5, R4, 0x71 ;  /* 0x0000007104057836 */ /* 0x000fe20000000000 */
[----:B------:R-:W-:Y:S01]  /*161c0*/  ISETP.GE.AND P1, PT, R6, R53, PT ;  /* 0x000000350600720c */ /* 0x000fe20003f26270 */
[----:B------:R-:W-:Y:S01]  /*161d0*/  VIADD R6, R4, 0x69 ;  /* 0x0000006904067836 */ /* 0x000fe20000000000 */
        /* <DEDUP_REMOVED lines=8> */
[----:B------:R-:W-:-:S02]  /*16260*/  ISETP.GE.AND P3, PT, R6, R53, PT ;  /* 0x000000350600720c */ /* 0x000fc40003f66270 */
[----:B------:R-:W-:Y:S02]  /*16270*/  FSEL R175, R29, -INF , !P2 ;  /* 0xff8000001daf7808 */ /* 0x000fe40005000000 */
[----:B------:R-:W-:Y:S02]  /*16280*/  FSEL R132, R31, -INF , !P3 ;  /* 0xff8000001f847808 */ /* 0x000fe40005800000 */
[----:B------:R-:W-:Y:S02]  /*16290*/  FSEL R177, R25, -INF , !P1 ;  /* 0xff80000019b17808 */ /* 0x000fe40004800000 */
[----:B------:R-:W-:Y:S02]  /*162a0*/  FSEL R131, R27, -INF , !P0 ;  /* 0xff8000001b837808 */ /* 0x000fe40004000000 */
[C---:B------:R-:W-:Y:S02]  /*162b0*/  ISETP.GE.AND P3, PT, R4.reuse, R54, PT ;  /* 0x000000360400720c */ /* 0x040fe40003f66270 */
[----:B------:R-:W-:-:S02]  /*162c0*/  ISETP.GE.AND P2, PT, R4, R53, PT ;  /* 0x000000350400720c */ /* 0x000fc40003f46270 */
[C---:B------:R-:W-:Y:S02]  /*162d0*/  ISETP.GE.AND P1, PT, R5.reuse, R54, PT ;  /* 0x000000360500720c */ /* 0x040fe40003f26270 */
[----:B------:R-:W-:Y:S02]  /*162e0*/  ISETP.GE.AND P0, PT, R5, R53, PT ;  /* 0x000000350500720c */ /* 0x000fe40003f06270 */
[----:B------:R-:W-:Y:S02]  /*162f0*/  FSEL R9, R16, -INF , !P3 ;  /* 0xff80000010097808 */ /* 0x000fe40005800000 */
[----:B------:R-:W-:Y:S02]  /*16300*/  FSEL R18, R18, -INF , !P2 ;  /* 0xff80000012127808 */ /* 0x000fe40005000000 */
[----:B------:R-:W-:Y:S02]  /*16310*/  FSEL R179, R21, -INF , !P1 ;  /* 0xff80000015b37808 */ /* 0x000fe40004800000 */
[----:B------:R-:W-:Y:S01]  /*16320*/  FSEL R135, R23, -INF , !P0 ;  /* 0xff80000017877808 */ /* 0x000fe20004000000 */
[----:B------:R-:W-:Y:S06]  /*16330*/  @!P4 BRA `(.L_x_992) ;  /* 0x000000080090c947 */ /* 0x000fec0003800000 */
[----:B------:R-:W-:Y:S05]  /*16340*/  @!P6 BRA `(.L_x_993) ;  /* 0x0000000000f0e947 */ /* 0x000fea0003800000 */
[----:B------:R-:W1:Y:S01]  /*16350*/  LDC R10, c[0x0][0x380] ;  /* 0x0000e000ff0a7b82 */ /* 0x000e620000000800 */
[C---:B------:R-:W-:Y:S01]  /*16360*/  VIADD R11, R3.reuse, 0xffffff80 ;  /* 0xffffff80030b7836 */ /* 0x040fe20000000000 */
        /* <DEDUP_REMOVED lines=30> */
[----:B------:R-:W1:Y:S05]  /*16550*/  LDC.64 R6, c[0x0][0x248] ;  /* 0x00009200ff067b82 */ /* 0x000e6a0000000a00 */
[----:B------:R-:W-:-:S04]  /*16560*/  @P2 IADD3 R15, R15, 0x1, RZ ;  /* 0x000000010f0f2810 */ /* 0x000fc80007ffe0ff */
[----:B------:R-:W-:Y:S02]  /*16570*/  @!P3 IADD3 R15, -R15, RZ, RZ ;  /* 0x000000ff0f0fb210 */ /* 0x000fe40007ffe1ff */
[----:B------:R-:W-:-:S05]  /*16580*/  @P4 IADD3 R4, R4, 0x1, RZ ;  /* 0x0000000104044810 */ /* 0x000fca0007ffe0ff */
[----:B------:R-:W-:Y:S01]  /*16590*/  IMAD.MOV.U32 R3, RZ, RZ, R4 ;  /* 0x000000ffff037224 */ /* 0x000fe200078e0004 */
[----:B------:R-:W-:-:S03]  /*165a0*/  LOP3.LUT R4, RZ, R10, RZ, 0x33, !PT ;  /* 0x0000000aff047212 */ /* 0x000fc600078e33ff */
[----:B------:R-:W-:Y:S01]  /*165b0*/  @!P1 IMAD.MOV R3, RZ, RZ, -R3 ;  /* 0x000000ffff039224 */ /* 0x000fe200078e0a03 */
[----:B------:R-:W-:-:S04]  /*165c0*/  SEL R11, R4, R15, !P0 ;  /* 0x0000000f040b7207 */ /* 0x000fc80004000000 */
[----:B------:R-:W-:Y:S01]  /*165d0*/  SEL R4, R4, R3, !P0 ;  /* 0x0000000304047207 */ /* 0x000fe20004000000 */
[----:B------:R-:W-:-:S04]  /*165e0*/  IMAD.WIDE R22, R11, 0x4, R158 ;  /* 0x000000040b167825 */ /* 0x000fc800078e029e */
[----:B------:R-:W-:Y:S01]  /*165f0*/  IMAD.WIDE R20, R4, 0x4, R158 ;  /* 0x0000000404147825 */ /* 0x000fe200078e029e */
[----:B------:R-:W2:Y:S04]  /*16600*/  LDG.E R16, desc[UR6][R22.64] ;  /* 0x0000000616107981 */ /* 0x000ea8000c1e1900 */
[----:B------:R-:W2:Y:S01]  /*16610*/  LDG.E R3, desc[UR6][R20.64] ;  /* 0x0000000614037981 */ /* 0x000ea2000c1e1900 */
[----:B------:R-:W-:Y:S02]  /*16620*/  IADD3 R11, R11, -R4, RZ ;  /* 0x800000040b0b7210 */ /* 0x000fe40007ffe0ff */
[----:B------:R-:W3:Y:S03]  /*16630*/  LDC.64 R4, c[0x0][0x230] ;  /* 0x00008c00ff047b82 */ /* 0x000ee60000000a00 */
[----:B------:R-:W-:-:S05]  /*16640*/  IMAD R10, R11, R10, -0x80 ;  /* 0xffffff800b0a7424 */ /* 0x000fca00078e020a */
[----:B------:R-:W-:-:S05]  /*16650*/  SHF.R.S32.HI R11, RZ, 0x1f, R10 ;  /* 0x0000001fff0b7819 */ /* 0x000fca000001140a */
[----:B-1----:R-:W-:-:S04]  /*16660*/  IMAD R11, R11, R6, RZ ;  /* 0x000000060b0b7224 */ /* 0x002fc800078e02ff */
[C---:B------:R-:W-:Y:S02]  /*16670*/  IMAD R7, R10.reuse, R7, R11 ;  /* 0x000000070a077224 */ /* 0x040fe400078e020b */
[----:B------:R-:W-:-:S05]  /*16680*/  IMAD.WIDE.U32 R10, R10, R6, RZ ;  /* 0x000000060a0a7225 */ /* 0x000fca00078e00ff */
[----:B------:R-:W-:Y:S01]  /*16690*/  IADD3 R11, R11, R7, RZ ;  /* 0x000000070b0b7210 */ /* 0x000fe20007ffe0ff */
[----:B--2---:R-:W-:-:S05]  /*166a0*/  IMAD.IADD R3, R3, 0x1, -R16 ;  /* 0x0000000103037824 */ /* 0x004fca00078e0a10 */
[----:B------:R-:W-:-:S05]  /*166b0*/  SHF.R.S32.HI R15, RZ, 0x1f, R3 ;  /* 0x0000001fff0f7819 */ /* 0x000fca0000011403 */
[----:B---3--:R-:W-:-:S04]  /*166c0*/  IMAD R6, R15, R4, RZ ;  /* 0x000000040f067224 */ /* 0x008fc800078e02ff */
[C---:B------:R-:W-:Y:S02]  /*166d0*/  IMAD R5, R3.reuse, R5, R6 ;  /* 0x0000000503057224 */ /* 0x040fe400078e0206 */
[----:B------:R-:W-:-:S04]  /*166e0*/  IMAD.WIDE.U32 R6, R3, R4, R10 ;  /* 0x0000000403067225 */ /* 0x000fc800078e000a */
[----:B------:R-:W-:Y:S01]  /*166f0*/  IMAD.IADD R7, R7, 0x1, R5 ;  /* 0x0000000107077824 */ /* 0x000fe200078e0205 */
[----:B------:R-:W-:Y:S06]  /*16700*/  BRA `(.L_x_994) ;  /* 0x00000000000c7947 */ /* 0x000fec0003800000 */
.L_x_993:
[----:B------:R-:W1:Y:S02]  /*16710*/  LDC R6, c[0x0][0x248] ;  /* 0x00009200ff067b82 */ /* 0x000e640000000800 */
[----:B-1----:R-:W-:-:S04]  /*16720*/  LEA R6, -R6, RZ, 0x7 ;  /* 0x000000ff06067211 */ /* 0x002fc800078e39ff */
[----:B------:R-:W-:-:S07]  /*16730*/  SHF.R.S32.HI R7, RZ, 0x1f, R6 ;  /* 0x0000001fff077819 */ /* 0x000fce0000011406 */
.L_x_994:
[----:B------:R-:W-:Y:S01]  /*16740*/  ULDC UR4, c[0x0][0x2d0] ;  /* 0x0000b40000047ab9 */ /* 0x000fe20000000800 */
[----:B------:R-:W-:Y:S02]  /*16750*/  ISETP.NE.AND P2, PT, R156, RZ, PT ;  /* 0x000000ff9c00720c */ /* 0x000fe40003f45270 */
[----:B------:R-:W-:Y:S02]  /*16760*/  ISETP.GE.AND P0, PT, R118, UR4, PT ;  /* 0x0000000476007c0c */ /* 0x000fe4000bf06270 */
[C---:B------:R-:W-:Y:S02]  /*16770*/  LEA R22, P1, R6.reuse, R168, 0x1 ;  /* 0x000000a806167211 */ /* 0x040fe400078208ff */
[----:B------:R-:W-:Y:S02]  /*16780*/  SEL R3, RZ, 0x3fffc, P2 ;  /* 0x0003fffcff037807 */ /* 0x000fe40001000000 */
[----:B------:R-:W-:Y:S02]  /*16790*/  LEA.HI.X R23, R6, R169, R7, 0x1, P1 ;  /* 0x000000a906177211 */ /* 0x000fe400008f0c07 */
[----:B------:R-:W-:-:S02]  /*167a0*/  LOP3.LUT P1, RZ, R3, 0x4, RZ, 0xc0, !PT ;  /* 0x0000000403ff7812 */ /* 0x000fc4000782c0ff */
[----:B------:R-:W-:-:S03]  /*167b0*/  @!P5 IADD3 R5, P3, R6, R151, RZ ;  /* 0x000000970605d210 */ /* 0x000fc60007f7e0ff */
[----:B------:R-:W-:Y:S01]  /*167c0*/  @!P0 IADD3 R3, P2, R6, R151, RZ ;  /* 0x0000009706038210 */ /* 0x000fe20007f5e0ff */
[----:B------:R-:W-:Y:S01]  /*167d0*/  @!PT LDS RZ, [RZ] ;  /* 0x00000000fffff984 */ /* 0x000fe20000000800 */
[----:B------:R-:W-:Y:S01]  /*167e0*/  @!PT LDS RZ, [RZ] ;  /* 0x00000000fffff984 */ /* 0x000fe20000000800 */
[----:B------:R-:W-:Y:S01]  /*167f0*/  @!PT LDS RZ, [RZ] ;  /* 0x00000000fffff984 */ /* 0x000fe20000000800 */
[----:B------:R1:W-:Y:S01]  /*16800*/  @!P0 LDGSTS.E.BYPASS.LTC128B.128 [R166+0x3000], desc[UR6][R22.64] ;  /* 0x0300000016a68fae */ /* 0x0003e2000b901d46 */
[----:B------:R-:W-:-:S03]  /*16810*/  @!P5 IMAD.X R4, R7, 0x1, R150, P3 ;  /* 0x000000010704d824 */ /* 0x000fc600018e0696 */
[----:B------:R-:W-:Y:S01]  /*16820*/  @!P0 IMAD.X R10, R7, 0x1, R150, P2 ;  /* 0x00000001070a8824 */ /* 0x000fe200010e0696 */
[CC--:B------:R-:W-:Y:S01]  /*16830*/  @!P0 LEA R20, P2, R3.reuse, R168.reuse, 0x1 ;  /* 0x000000a803148211 */ /* 0x0c0fe200078408ff */
[----:B------:R1:W-:Y:S03]  /*16840*/  @P0 STS [R166+0x3000], RZ ;  /* 0x003000ffa6000388 */ /* 0x0003e60000000800 */
[----:B------:R-:W-:Y:S01]  /*16850*/  @!P0 LEA.HI.X R21, R3, R169, R10, 0x1, P2 ;  /* 0x000000a903158211 */ /* 0x000fe200010f0c0a */
[----:B------:R1:W-:Y:S01]  /*16860*/  @P0 STS [R166+0x3004], RZ ;  /* 0x003004ffa6000388 */ /* 0x0003e20000000800 */
[C---:B------:R-:W-:Y:S02]  /*16870*/  @!P5 LEA R10, P3, R5.reuse, R168, 0x1 ;  /* 0x000000a8050ad211 */ /* 0x040fe400078608ff */
[----:B------:R-:W-:Y:S01]  /*16880*/  @P1 IADD3 R3, P2, R6, R151, RZ ;  /* 0x0000009706031210 */ /* 0x000fe20007f5e0ff */
[----:B------:R1:W-:Y:S01]  /*16890*/  @P0 STS.64 [R166+0x3008], RZ ;  /* 0x003008ffa6000388 */ /* 0x0003e20000000a00 */
[----:B------:R-:W-:-:S03]  /*168a0*/  @!P5 LEA.HI.X R11, R5, R169, R4, 0x1, P3 ;  /* 0x000000a9050bd211 */ /* 0x000fc600018f0c04 */
[----:B------:R-:W-:Y:S01]  /*168b0*/  @P1 IMAD.X R4, R7, 0x1, R150, P2 ;  /* 0x0000000107041824 */ /* 0x000fe200010e0696 */
[C---:B------:R-:W-:Y:S01]  /*168c0*/  @P1 LEA R24, P2, R3.reuse, R168, 0x1 ;  /* 0x000000a803181211 */ /* 0x040fe200078408ff */
[----:B------:R-:W-:Y:S01]  /*168d0*/  @!PT LDS RZ, [RZ] ;  /* 0x00000000fffff984 */ /* 0x000fe20000000800 */
[----:B------:R-:W-:Y:S01]  /*168e0*/  @!PT LDS RZ, [RZ] ;  /* 0x00000000fffff984 */ /* 0x000fe20000000800 */
[----:B------:R-:W-:Y:S01]  /*168f0*/  @!PT LDS RZ, [RZ] ;  /* 0x00000000fffff984 */ /* 0x000fe20000000800 */
[----:B------:R1:W-:Y:S03]  /*16900*/  @!P5 LDGSTS.E.BYPASS.LTC128B.128 [R166+0x5000], desc[UR6][R22.64+0x40] ;  /* 0x0500004016a6dfae */ /* 0x0003e6000b901d46 */
[----:B------:R-:W-:Y:S01]  /*16910*/  @P1 LEA.HI.X R25, R3, R169, R4, 0x1, P2 ;  /* 0x000000a903191211 */ /* 0x000fe200010f0c04 */
[----:B------:R1:W-:Y:S01]  /*16920*/  @P5 STS.128 [R166+0x5000], RZ ;  /* 0x005000ffa6005388 */ /* 0x0003e20000000c00 */
[----:B------:R-:W-:-:S03]  /*16930*/  IADD3 R6, P3, P2, R151, R6, R151 ;  /* 0x0000000697067210 */ /* 0x000fc60007a7e097 */
[----:B------:R-:W-:Y:S01]  /*16940*/  @!PT LDS RZ, [RZ] ;  /* 0x00000000fffff984 */ /* 0x000fe20000000800 */
[----:B------:R-:W-:Y:S01]  /*16950*/  @!PT LDS RZ, [RZ] ;  /* 0x00000000fffff984 */ /* 0x000fe20000000800 */
[----:B------:R-:W-:Y:S01]  /*16960*/  @!PT LDS RZ, [RZ] ;  /* 0x00000000fffff984 */ /* 0x000fe20000000800 */
[----:B------:R1:W-:Y:S01]  /*16970*/  @P1 LDGSTS.E.BYPASS.LTC128B.128 [R166+0x7000], desc[UR6][R22.64+0x80] ;  /* 0x0700008016a61fae */ /* 0x0003e2000b901d46 */
[----:B------:R-:W-:Y:S02]  /*16980*/  IADD3.X R7, R150, R7, R150, P3, P2 ;  /* 0x0000000796077210 */ /* 0x000fe40001fe4496 */
[CC--:B------:R-:W-:Y:S01]  /*16990*/  @!P0 LEA R30, P3, R6.reuse, R168.reuse, 0x1 ;  /* 0x000000a8061e8211 */ /* 0x0c0fe200078608ff */
[----:B------:R1:W-:Y:S01]  /*169a0*/  @!P1 STS.128 [R166+0x7000], RZ ;  /* 0x007000ffa6009388 */ /* 0x0003e20000000c00 */
[CC--:B------:R-:W-:Y:S02]  /*169b0*/  @!P5 LEA R28, P2, R6.reuse, R168.reuse, 0x1 ;  /* 0x000000a8061cd211 */ /* 0x0c0fe400078408ff */
[CCC-:B------:R-:W-:Y:S01]  /*169c0*/  @!P0 LEA.HI.X R31, R6.reuse, R169.reuse, R7.reuse, 0x1, P3 ;  /* 0x000000a9061f8211 */ /* 0x1c0fe200018f0c07 */
[----:B------:R-:W-:Y:S01]  /*169d0*/  @!PT LDS RZ, [RZ] ;  /* 0x00000000fffff984 */ /* 0x000fe20000000800 */
[----:B------:R-:W-:Y:S01]  /*169e0*/  @!PT LDS RZ, [RZ] ;  /* 0x00000000fffff984 */ /* 0x000fe20000000800 */
[----:B------:R-:W-:Y:S01]  /*169f0*/  @!PT LDS RZ, [RZ] ;  /* 0x00000000fffff984 */ /* 0x000fe20000000800 */
[----:B------:R1:W-:Y:S01]  /*16a00*/  @!P0 LDGSTS.E.BYPASS.LTC128B.128 [R166+0x3800], desc[UR6][R20.64] ;  /* 0x0380000014a68fae */ /* 0x0003e2000b901d46 */
[C---:B------:R-:W-:Y:S02]  /*16a10*/  @!P5 LEA.HI.X R29, R6.reuse, R169, R7, 0x1, P2 ;  /* 0x000000a9061dd211 */ /* 0x040fe400010f0c07 */
[C---:B------:R-:W-:Y:S01]  /*16a20*/  IADD3 R3, P3, R6.reuse, R151, RZ ;  /* 0x0000009706037210 */ /* 0x040fe20007f7e0ff */
[----:B------:R1:W-:Y:S01]  /*16a30*/  @P0 STS.128 [R166+0x3800], RZ ;  /* 0x003800ffa6000388 */ /* 0x0003e20000000c00 */
[----:B------:R-:W-:-:S03]  /*16a40*/  @P1 LEA R26, P2, R6, R168, 0x1 ;  /* 0x000000a8061a1211 */ /* 0x000fc600078408ff */
[----:B------:R-:W-:Y:S01]  /*16a50*/  IMAD.X R4, R7, 0x1, R150, P3 ;  /* 0x0000000107047824 */ /* 0x000fe200018e0696 */
[-C--:B------:R-:W-:Y:S01]  /*16a60*/  @P1 LEA.HI.X R27, R6, R169.reuse, R7, 0x1, P2 ;  /* 0x000000a9061b1211 */ /* 0x080fe200010f0c07 */
[----:B------:R-:W-:Y:S01]  /*16a70*/  @!PT LDS RZ, [RZ] ;  /* 0x00000000fffff984 */ /* 0x000fe20000000800 */
[----:B------:R-:W-:Y:S01]  /*16a80*/  @!PT LDS RZ, [RZ] ;  /* 0x00000000fffff984 */ /* 0x000fe20000000800 */
[----:B------:R-:W-:Y:S01]  /*16a90*/  @!PT LDS RZ, [RZ] ;  /* 0x00000000fffff984 */ /* 0x000fe20000000800 */
[----:B------:R1:W-:Y:S01]  /*16aa0*/  @!P5 LDGSTS.E.BYPASS.LTC128B.128 [R166+0x5800], desc[UR6][R10.64+0x40] ;  /* 0x058000400aa6dfae */ /* 0x0003e2000b901d46 */
[CC--:B------:R-:W-:Y:S02]  /*16ab0*/  @!P0 LEA R32, P2, R3.reuse, R168.reuse, 0x1 ;  /* 0x000000a803208211 */ /* 0x0c0fe400078408ff */
[CC--:B------:R-:W-:Y:S01]  /*16ac0*/  @!P5 LEA R6, P3, R3.reuse, R168.reuse, 0x1 ;  /* 0x000000a80306d211 */ /* 0x0c0fe200078608ff */
[----:B------:R1:W-:Y:S01]  /*16ad0*/  @P5 STS.128 [R166+0x5800], RZ ;  /* 0x005800ffa6005388 */ /* 0x0003e20000000c00 */
[CCC-:B------:R-:W-:Y:S02]  /*16ae0*/  @!P0 LEA.HI.X R33, R3.reuse, R169.reuse, R4.reuse, 0x1, P2 ;  /* 0x000000a903218211 */ /* 0x1c0fe400010f0c04 */
[C---:B------:R-:W-:Y:S01]  /*16af0*/  @P1 LEA R34, P2, R3.reuse, R168, 0x1 ;  /* 0x000000a803221211 */ /* 0x040fe200078408ff */
[----:B------:R-:W-:Y:S01]  /*16b00*/  @!PT LDS RZ, [RZ] ;  /* 0x00000000fffff984 */ /* 0x000fe20000000800 */
[----:B------:R-:W-:Y:S01]  /*16b10*/  @!PT LDS RZ, [RZ] ;  /* 0x00000000fffff984 */ /* 0x000fe20000000800 */
[----:B------:R-:W-:Y:S01]  /*16b20*/  @!PT LDS RZ, [RZ] ;  /* 0x00000000fffff984 */ /* 0x000fe20000000800 */
[----:B------:R1:W-:Y:S01]  /*16b30*/  @P1 LDGSTS.E.BYPASS.LTC128B.128 [R166+0x7800], desc[UR6][R24.64+0x80] ;  /* 0x0780008018a61fae */ /* 0x0003e2000b901d46 */
[CC--:B------:R-:W-:Y:S01]  /*16b40*/  @!P5 LEA.HI.X R7, R3.reuse, R169.reuse, R4, 0x1, P3 ;  /* 0x000000a90307d211 */ /* 0x0c0fe200018f0c04 */
[----:B------:R-:W-:Y:S01]  /*16b50*/  IMAD.MOV.U32 R168, RZ, RZ, R22 ;  /* 0x000000ffffa87224 */ /* 0x000fe200078e0016 */
[----:B------:R-:W-:Y:S01]  /*16b60*/  @P1 LEA.HI.X R35, R3, R169, R4, 0x1, P2 ;  /* 0x000000a903231211 */ /* 0x000fe200010f0c04 */
[----:B------:R1:W-:Y:S01]  /*16b70*/  @!P1 STS.128 [R166+0x7800], RZ ;  /* 0x007800ffa6009388 */ /* 0x0003e20000000c00 */
[----:B------:R-:W-:-:S03]  /*16b80*/  IMAD.MOV.U32 R169, RZ, RZ, R23 ;  /* 0x000000ffffa97224 */ /* 0x000fc600078e0017 */
        /* <DEDUP_REMOVED lines=30> */
[----:B------:R-:W0:Y:S02]  /*16d70*/  LDGDEPBAR ;  /* 0x00000000000079af */ /* 0x000e240000000000 */
.L_x_992:
        /* <DEDUP_REMOVED lines=78> */
[C---:B------:R-:W-:Y:S01]  /*17260*/  FSETP.NEU.FTZ.AND P0, PT, R3.reuse, -INF , PT ;  /* 0xff8000000300780b */ /* 0x040fe20003f1d000 */
[C---:B------:R-:W-:Y:S01]  /*17270*/  FMUL.FTZ R139, R3.reuse, UR8 ;  /* 0x00000008038b7c20 */ /* 0x040fe20008410000 */
[----:B------:R-:W-:Y:S01]  /*17280*/  FSEL R182, R182, RZ, P1 ;  /* 0x000000ffb6b67208 */ /* 0x000fe20000800000 */
[----:B------:R-:W-:Y:S01]  /*17290*/  FADD.FTZ R203, R2, -R203 ;  /* 0x800000cb02cb7221 */ /* 0x000fe20000010000 */
[----:B------:R-:W-:-:S02]  /*172a0*/  FSEL R5, R3, RZ, P0 ;  /* 0x000000ff03057208 */ /* 0x000fc40000000000 */
[----:B------:R-:W-:Y:S01]  /*172b0*/  FSEL R139, R139, RZ, P0 ;  /* 0x000000ff8b8b7208 */ /* 0x000fe20000000000 */
[--C-:B------:R-:W-:Y:S01]  /*172c0*/  FFMA.FTZ R180, R17, UR8, -R182.reuse ;  /* 0x0000000811b47c23 */ /* 0x100fe200080108b6 */
[--C-:B------:R-:W-:Y:S01]  /*172d0*/  FFMA.FTZ R198, R9, UR8, -R182.reuse ;  /* 0x0000000809c67c23 */ /* 0x100fe200080108b6 */
[----:B------:R-:W-:Y:S01]  /*172e0*/  FADD.FTZ R0, R0, -R5 ;  /* 0x8000000500007221 */ /* 0x000fe20000010000 */
[--C-:B------:R-:W-:Y:S01]  /*172f0*/  FFMA.FTZ R165, R55, UR8, -R182.reuse ;  /* 0x0000000837a57c23 */ /* 0x100fe200080108b6 */
[--C-:B------:R-:W-:Y:S01]  /*17300*/  FFMA.FTZ R199, R18, UR8, -R139.reuse ;  /* 0x0000000812c77c23 */ /* 0x100fe2000801088b */
[--C-:B------:R-:W-:Y:S01]  /*17310*/  FFMA.FTZ R134, R13, UR8, -R182.reuse ;  /* 0x000000080d867c23 */ /* 0x100fe200080108b6 */
[----:B------:R-:W1:Y:S01]  /*17320*/  LDSM.16.MT88.4 R16, [R144+0x9000] ;  /* 0x009000009010783b */ /* 0x000e620000004200 */
[--C-:B------:R-:W-:Y:S01]  /*17330*/  FFMA.FTZ R164, R8, UR8, -R139.reuse ;  /* 0x0000000808a47c23 */ /* 0x100fe2000801088b */
[--C-:B------:R-:W-:Y:S01]  /*17340*/  FFMA.FTZ R138, R14, UR8, -R139.reuse ;  /* 0x000000080e8a7c23 */ /* 0x100fe2000801088b */
[----:B------:R-:W-:Y:S01]  /*17350*/  FMUL.FTZ R203, R203, UR8 ;  /* 0x00000008cbcb7c20 */ /* 0x000fe20008410000 */
[--C-:B------:R-:W-:Y:S01]  /*17360*/  FFMA.FTZ R127, R12, UR8, -R139.reuse ;  /* 0x000000080c7f7c23 */ /* 0x100fe2000801088b */
[----:B------:R-:W-:Y:S01]  /*17370*/  FMUL.FTZ R0, R0, UR8 ;  /* 0x0000000800007c20 */ /* 0x000fe20008410000 */
[----:B------:R-:W2:Y:S01]  /*17380*/  LDSM.16.MT88.4 R8, [R146+0x9000] ;  /* 0x009000009208783b */ /* 0x000ea20000004200 */
        /* <DEDUP_REMOVED lines=25> */
[----:B-----5:R-:W-:Y:S01]  /*17520*/  F2FP.F16.F32.PACK_AB R48, R180, R198 ;  /* 0x000000c6b430723e */ /* 0x020fe200000000ff */
        /* <DEDUP_REMOVED lines=11> */
[----:B------:R-:W-:Y:S01]  /*175e0*/  FFMA.FTZ R172, R172, UR8, -R139 ;  /* 0x00000008acac7c23 */ /* 0x000fe2000801088b */
[--C-:B------:R-:W-:Y:S01]  /*175f0*/  FFMA.FTZ R142, R142, UR8, -R182.reuse ;  /* 0x000000088e8e7c23 */ /* 0x100fe200080108b6 */
[--C-:B------:R-:W-:Y:S01]  /*17600*/  FFMA.FTZ R175, R175, UR8, -R182.reuse ;  /* 0x00000008afaf7c23 */ /* 0x100fe200080108b6 */
[----:B------:R-:W5:Y:S01]  /*17610*/  MUFU.EX2 R164, R164 ;  /* 0x000000a400a47308 */ /* 0x000f620000000800 */
[----:B-1----:R-:W-:Y:S01]  /*17620*/  F2FP.F16.F32.PACK_AB R50, R134, R165 ;  /* 0x000000a58632723e */ /* 0x002fe200000000ff */
[--C-:B------:R-:W-:Y:S01]  /*17630*/  FFMA.FTZ R177, R177, UR8, -R182.reuse ;  /* 0x00000008b1b17c23 */ /* 0x100fe200080108b6 */
[--C-:B------:R-:W-:Y:S01]  /*17640*/  FFMA.FTZ R160, R160, UR8, -R182.reuse ;  /* 0x00000008a0a07c23 */ /* 0x100fe200080108b6 */
[--C-:B------:R-:W-:Y:S01]  /*17650*/  FFMA.FTZ R179, R179, UR8, -R182.reuse ;  /* 0x00000008b3b37c23 */ /* 0x100fe200080108b6 */
[----:B------:R-:W-:-:S03]  /*17660*/  FFMA.FTZ R143, R143, UR8, -R182 ;  /* 0x000000088f8f7c23 */ /* 0x000fc600080108b6 */
[----:B------:R-:W-:Y:S08]  /*17670*/  MUFU.EX2 R138, R138 ;  /* 0x0000008a008a7308 */ /* 0x000ff00000000800 */
[----:B------:R-:W1:Y:S01]  /*17680*/  MUFU.EX2 R203, R203 ;  /* 0x000000cb00cb7308 */ /* 0x000e620000000800 */
[----:B-----5:R-:W-:-:S07]  /*17690*/  F2FP.F16.F32.PACK_AB R49, R164, R199 ;  /* 0x000000c7a431723e */ /* 0x020fce00000000ff */
[----:B------:R-:W5:Y:S08]  /*176a0*/  MUFU.EX2 R202, R0 ;  /* 0x0000000000ca7308 */ /* 0x000f700000000800 */
[----:B------:R-:W2:Y:S01]  /*176b0*/  MUFU.EX2 R127, R127 ;  /* 0x0000007f007f7308 */ /* 0x000ea20000000800 */
[-C--:B-1----:R-:W-:Y:S01]  /*176c0*/  FMUL.FTZ R12, R72, R203.reuse ;  /* 0x000000cb480c7220 */ /* 0x082fe20000410000 */
[-C--:B------:R-:W-:Y:S01]  /*176d0*/  FMUL.FTZ R13, R73, R203.reuse ;  /* 0x000000cb490d7220 */ /* 0x080fe20000410000 */
[-C--:B------:R-:W-:Y:S01]  /*176e0*/  FMUL.FTZ R76, R76, R203.reuse ;  /* 0x000000cb4c4c7220 */ /* 0x080fe20000410000 */
[-C--:B------:R-:W-:Y:S01]  /*176f0*/  FMUL.FTZ R77, R77, R203.reuse ;  /* 0x000000cb4d4d7220 */ /* 0x080fe20000410000 */
[-C--:B------:R-:W-:Y:S01]  /*17700*/  FMUL.FTZ R4, R112, R203.reuse ;  /* 0x000000cb70047220 */ /* 0x080fe20000410000 */
[-C--:B------:R-:W-:Y:S01]  /*17710*/  FMUL.FTZ R5, R113, R203.reuse ;  /* 0x000000cb71057220 */ /* 0x080fe20000410000 */
[-C--:B------:R-:W-:Y:S01]  /*17720*/  FMUL.FTZ R20, R80, R203.reuse ;  /* 0x000000cb50147220 */ /* 0x080fe20000410000 */
[----:B------:R-:W-:Y:S01]  /*17730*/  MUFU.EX2 R124, R124 ;  /* 0x0000007c007c7308 */ /* 0x000fe20000000800 */
[-C--:B-----5:R-:W-:Y:S01]  /*17740*/  FMUL.FTZ R14, R74, R202.reuse ;  /* 0x000000ca4a0e7220 */ /* 0x0a0fe20000410000 */
[-C--:B------:R-:W-:Y:S01]  /*17750*/  FMUL.FTZ R15, R75, R202.reuse ;  /* 0x000000ca4b0f7220 */ /* 0x080fe20000410000 */
[-C--:B------:R-:W-:Y:S01]  /*17760*/  FMUL.FTZ R78, R78, R202.reuse ;  /* 0x000000ca4e4e7220 */ /* 0x080fe20000410000 */
[-C--:B------:R-:W-:Y:S01]  /*17770*/  FMUL.FTZ R79, R79, R202.reuse ;  /* 0x000000ca4f4f7220 */ /* 0x080fe20000410000 */
[----:B------:R-:W-:Y:S01]  /*17780*/  FFMA.FTZ R0, R208, UR8, -R139 ;  /* 0x00000008d0007c23 */ /* 0x000fe2000801088b */
[-C--:B------:R-:W-:Y:S01]  /*17790*/  FMUL.FTZ R6, R114, R202.reuse ;  /* 0x000000ca72067220 */ /* 0x080fe20000410000 */
[----:B------:R-:W-:Y:S01]  /*177a0*/  FMUL.FTZ R7, R115, R202 ;  /* 0x000000ca73077220 */ /* 0x000fe20000410000 */
[----:B------:R-:W1:Y:S01]  /*177b0*/  MUFU.EX2 R63, R63 ;  /* 0x0000003f003f7308 */ /* 0x000e620000000800 */
[----:B--2---:R-:W-:Y:S01]  /*177c0*/  F2FP.F16.F32.PACK_AB R51, R127, R138 ;  /* 0x0000008a7f33723e */ /* 0x004fe200000000ff */
[-C--:B------:R-:W-:Y:S01]  /*177d0*/  FMUL.FTZ R21, R81, R203.reuse ;  /* 0x000000cb51157220 */ /* 0x080fe20000410000 */
[-C--:B------:R-:W-:Y:S01]  /*177e0*/  FMUL.FTZ R22, R82, R202.reuse ;  /* 0x000000ca52167220 */ /* 0x080fe20000410000 */
[-C--:B------:R-:W-:Y:S01]  /*177f0*/  FMUL.FTZ R23, R83, R202.reuse ;  /* 0x000000ca53177220 */ /* 0x080fe20000410000 */
[-C--:B------:R-:W-:Y:S01]  /*17800*/  FMUL.FTZ R28, R88, R203.reuse ;  /* 0x000000cb581c7220 */ /* 0x080fe20000410000 */
[-C--:B------:R-:W-:Y:S01]  /*17810*/  FMUL.FTZ R29, R89, R203.reuse ;  /* 0x000000cb591d7220 */ /* 0x080fe20000410000 */
[-C--:B------:R-:W-:Y:S01]  /*17820*/  FMUL.FTZ R30, R90, R202.reuse ;  /* 0x000000ca5a1e7220 */ /* 0x080fe20000410000 */
[C---:B------:R-:W-:Y:S01]  /*17830*/  HMMA.16816.F32 R12, R48.reuse, R16, R12 ;  /* 0x00000010300c723c */ /* 0x040fe2000000180c */
[----:B------:R-:W-:Y:S01]  /*17840*/  MUFU.EX2 R59, R59 ;  /* 0x0000003b003b7308 */ /* 0x000fe20000000800 */
[-C--:B------:R-:W-:Y:S01]  /*17850*/  FMUL.FTZ R31, R91, R202.reuse ;  /* 0x000000ca5b1f7220 */ /* 0x080fe20000410000 */
[-C--:B------:R-:W-:Y:S01]  /*17860*/  FMUL.FTZ R36, R108, R203.reuse ;  /* 0x000000cb6c247220 */ /* 0x080fe20000410000 */
[-C--:B------:R-:W-:Y:S01]  /*17870*/  FMUL.FTZ R37, R109, R203.reuse ;  /* 0x000000cb6d257220 */ /* 0x080fe20000410000 */
[-C--:B------:R-:W-:Y:S01]  /*17880*/  FMUL.FTZ R38, R110, R202.reuse ;  /* 0x000000ca6e267220 */ /* 0x080fe20000410000 */
[C---:B------:R-:W-:Y:S01]  /*17890*/  HMMA.16816.F32 R16, R48.reuse, R18, R76 ;  /* 0x000000123010723c */ /* 0x040fe2000000184c */
        /* <DEDUP_REMOVED lines=18> */
[----:B------:R-:W2:Y:S01]  /*179c0*/  MUFU.EX2 R61, R61 ;  /* 0x0000003d003d7308 */ /* 0x000ea20000000800 */
        /* <DEDUP_REMOVED lines=10> */
[C---:B------:R-:W-:Y:S01]  /*17a70*/  HMMA.16816.F32 R4, R48.reuse, R8, R4 ;  /* 0x000000083004723c */ /* 0x040fe20000001804 */
[----:B------:R-:W-:Y:S01]  /*17a80*/  LDSM.16.MT88.4 R72, [R146+0xb400] ;  /* 0x00b400009248783b */ /* 0x000fe20000004200 */
[----:B------:R-:W-:Y:S01]  /*17a90*/  FFMA.FTZ R163, R163, R203, R198 ;  /* 0x000000cba3a37223 */ /* 0x000fe200000100c6 */
[----:B------:R-:W-:Y:S01]  /*17aa0*/  FFMA.FTZ R199, R162, R202, R199 ;  /* 0x000000caa2c77223 */ /* 0x000fe200000100c7 */
[----:B------:R-:W-:Y:S01]  /*17ab0*/  FFMA.FTZ R162, R135, UR8, -R139 ;  /* 0x0000000887a27c23 */ /* 0x000fe2000801088b */
[----:B------:R-:W5:Y:S01]  /*17ac0*/  MUFU.EX2 R0, R0 ;  /* 0x0000000000007308 */ /* 0x000f620000000800 */
[----:B------:R-:W-:Y:S01]  /*17ad0*/  HMMA.16816.F32 R20, R48, R24, R20 ;  /* 0x000000183014723c */ /* 0x000fe20000001814 */
[----:B------:R-:W-:Y:S01]  /*17ae0*/  LDSM.16.MT88.4 R76, [R144+0xa400] ;  /* 0x00a40000904c783b */ /* 0x000fe20000004200 */
[----:B------:R-:W-:Y:S01]  /*17af0*/  FADD.FTZ R180, R180, R163 ;  /* 0x000000a3b4b47221 */ /* 0x000fe20000010000 */
[----:B------:R-:W-:-:S03]  /*17b00*/  FADD.FTZ R199, R164, R199 ;  /* 0x000000c7a4c77221 */ /* 0x000fc60000010000 */
[----:B------:R-:W-:Y:S01]  /*17b10*/  HMMA.16816.F32 R28, R48, R32, R28 ;  /* 0x00000020301c723c */ /* 0x000fe2000000181c */
[----:B------:R-:W-:Y:S01]  /*17b20*/  MUFU.EX2 R130, R130 ;  /* 0x0000008200827308 */ /* 0x000fe20000000800 */
[----:B------:R-:W-:Y:S01]  /*17b30*/  FADD.FTZ R165, R165, R180 ;  /* 0x000000b4a5a57221 */ /* 0x000fe20000010000 */
[----:B------:R-:W-:-:S03]  /*17b40*/  FADD.FTZ R138, R138, R199 ;  /* 0x000000c78a8a7221 */ /* 0x000fc60000010000 */
[C---:B------:R-:W-:Y:S01]  /*17b50*/  HMMA.16816.F32 R36, R48.reuse, R40, R36 ;  /* 0x000000283024723c */ /* 0x040fe20000001824 */
[----:B------:R-:W-:Y:S01]  /*17b60*/  FADD.FTZ R165, R134, R165 ;  /* 0x000000a586a57221 */ /* 0x000fe20000010000 */
[----:B------:R-:W-:Y:S01]  /*17b70*/  FADD.FTZ R127, R127, R138 ;  /* 0x0000008a7f7f7221 */ /* 0x000fe20000010000 */
[----:B------:R-:W4:Y:S03]  /*17b80*/  MUFU.EX2 R129, R129 ;  /* 0x0000008100817308 */ /* 0x000f260000000800 */
[C---:B------:R-:W-:Y:S01]  /*17b90*/  HMMA.16816.F32 R8, R48.reuse, R10, R68 ;  /* 0x0000000a3008723c */ /* 0x040fe20000001844 */
[----:B------:R-:W4:Y:S04]  /*17ba0*/  LDSM.16.MT88.4 R68, [R146+0x9400] ;  /* 0x009400009244783b */ /* 0x000f280000004200 */
[----:B------:R-:W-:Y:S01]  /*17bb0*/  MUFU.EX2 R126, R126 ;  /* 0x0000007e007e7308 */ /* 0x000fe20000000800 */
[C---:B------:R-:W-:Y:S01]  /*17bc0*/  HMMA.16816.F32 R24, R48.reuse, R26, R84 ;  /* 0x0000001a3018723c */ /* 0x040fe20000001854 */
[----:B------:R-:W-:Y:S05]  /*17bd0*/  LDSM.16.MT88.4 R84, [R146+0xc400] ;  /* 0x00c400009254783b */ /* 0x000fea0000004200 */
[C---:B------:R-:W-:Y:S01]  /*17be0*/  HMMA.16816.F32 R32, R48.reuse, R34, R92 ;  /* 0x000000223020723c */ /* 0x040fe2000000185c */
[----:B------:R-:W-:Y:S01]  /*17bf0*/  MUFU.EX2 R121, R121 ;  /* 0x0000007900797308 */ /* 0x000fe20000000800 */
[----:B------:R-:W-:Y:S04]  /*17c00*/  LDSM.16.MT88.4 R92, [R144+0xc400] ;  /* 0x00c40000905c783b */ /* 0x000fe80000004200 */
[C---:B------:R-:W-:Y:S01]  /*17c10*/  HMMA.16816.F32 R40, R48.reuse, R42, R96 ;  /* 0x0000002a3028723c */ /* 0x040fe20000001860 */
[----:B------:R-:W-:Y:S02]  /*17c20*/  LDSM.16.MT88.4 R96, [R146+0xe400] ;  /* 0x00e400009260783b */ /* 0x000fe40000004200 */
[----:B------:R-:W-:Y:S03]  /*17c30*/  MUFU.EX2 R125, R125 ;  /* 0x0000007d007d7308 */ /* 0x000fe60000000800 */
[C---:B---3--:R-:W-:Y:S05]  /*17c40*/  HMMA.16816.F32 R44, R48.reuse, R52, R44 ;  /* 0x00000034302c723c */ /* 0x048fea000000182c */
[----:B------:R-:W3:Y:S01]  /*17c50*/  MUFU.EX2 R140, R140 ;  /* 0x0000008c008c7308 */ /* 0x000ee20000000800 */
[----:B------:R-:W-:Y:S01]  /*17c60*/  HMMA.16816.F32 R48, R48, R54, R104 ;  /* 0x000000363030723c */ /* 0x000fe20000001868 */
[----:B-1----:R-:W-:-:S02]  /*17c70*/  F2FP.F16.F32.PACK_AB R52, R63, R124 ;  /* 0x0000007c3f34723e */ /* 0x002fc400000000ff */
[----:B--2---:R-:W-:-:S04]  /*17c80*/  F2FP.F16.F32.PACK_AB R53, R61, R122 ;  /* 0x0000007a3d35723e */ /* 0x004fc800000000ff */
[----:B------:R-:W-:Y:S01]  /*17c90*/  F2FP.F16.F32.PACK_AB R54, R2, R59 ;  /* 0x0000003b0236723e */ /* 0x000fe200000000ff */
[----:B------:R-:W-:Y:S01]  /*17ca0*/  MUFU.EX2 R128, R128 ;  /* 0x0000008000807308 */ /* 0x000fe20000000800 */
[----:B-----5:R-:W-:-:S07]  /*17cb0*/  F2FP.F16.F32.PACK_AB R55, R0, R57 ;  /* 0x000000390037723e */ /* 0x020fce00000000ff */
[C---:B----4-:R-:W-:Y:S01]  /*17cc0*/  HMMA.16816.F32 R12, R52.reuse, R64, R12 ;  /* 0x00000040340c723c */ /* 0x050fe2000000180c */
[----:B------:R-:W1:Y:S05]  /*17cd0*/  MUFU.EX2 R123, R123 ;  /* 0x0000007b007b7308 */ /* 0x000e6a0000000800 */
[C---:B------:R-:W-:Y:S01]  /*17ce0*/  HMMA.16816.F32 R16, R52.reuse, R66, R16 ;  /* 0x000000423410723c */ /* 0x040fe20000001810 */
[----:B------:R-:W2:Y:S02]  /*17cf0*/  LDSM.16.MT88.4 R64, [R146+0xd400] ;  /* 0x00d400009240783b */ /* 0x000ea40000004200 */
[----:B------:R-:W-:Y:S03]  /*17d00*/  MUFU.EX2 R194, R194 ;  /* 0x000000c200c27308 */ /* 0x000fe60000000800 */
[C---:B------:R-:W-:Y:S05]  /*17d10*/  HMMA.16816.F32 R4, R52.reuse, R68, R4 ;  /* 0x000000443404723c */ /* 0x040fea0000001804 */
[----:B------:R-:W-:Y:S01]  /*17d20*/  MUFU.EX2 R193, R193 ;  /* 0x000000c100c17308 */ /* 0x000fe20000000800 */
[C---:B------:R-:W-:Y:S01]  /*17d30*/  HMMA.16816.F32 R8, R52.reuse, R70, R8 ;  /* 0x000000463408723c */ /* 0x040fe20000001808 */
[----:B------:R-:W4:Y:S05]  /*17d40*/  LDSM.16.MT88.4 R68, [R144+0xb400] ;  /* 0x00b400009044783b */ /* 0x000f2a0000004200 */
[C---:B------:R-:W-:Y:S01]  /*17d50*/  HMMA.16816.F32 R20, R52.reuse, R72, R20 ;  /* 0x000000483414723c */ /* 0x040fe20000001814 */
[----:B------:R-:W-:Y:S05]  /*17d60*/  MUFU.EX2 R192, R192 ;  /* 0x000000c000c07308 */ /* 0x000fea0000000800 */
[C---:B------:R-:W-:Y:S01]  /*17d70*/  HMMA.16816.F32 R24, R52.reuse, R74, R24 ;  /* 0x0000004a3418723c */ /* 0x040fe20000001818 */
[----:B------:R-:W5:Y:S02]  /*17d80*/  LDSM.16.MT88.4 R72, [R144+0xd400] ;  /* 0x00d400009048783b */ /* 0x000f640000004200 */
[----:B------:R-:W-:Y:S08]  /*17d90*/  MUFU.EX2 R189, R189 ;  /* 0x000000bd00bd7308 */ /* 0x000ff00000000800 */
[----:B------:R-:W-:Y:S01]  /*17da0*/  MUFU.EX2 R191, R191 ;  /* 0x000000bf00bf7308 */ /* 0x000fe20000000800 */
[C---:B--2---:R-:W-:Y:S07]  /*17db0*/  HMMA.16816.F32 R36, R52.reuse, R64, R36 ;  /* 0x000000403424723c */ /* 0x044fee0000001824 */
[----:B------:R-:W-:Y:S01]  /*17dc0*/  MUFU.EX2 R200, R200 ;  /* 0x000000c800c87308 */ /* 0x000fe20000000800 */
[C---:B------:R-:W-:Y:S01]  /*17dd0*/  HMMA.16816.F32 R40, R52.reuse, R66, R40 ;  /* 0x000000423428723c */ /* 0x040fe20000001828 */
[----:B------:R-:W2:Y:S06]  /*17de0*/  LDSM.16.MT88.4 R64, [R144+0x9800] ;  /* 0x009800009040783b */ /* 0x000eac0000004200 */
[----:B------:R-:W-:Y:S01]  /*17df0*/  MUFU.EX2 R196, R196 ;  /* 0x000000c400c47308 */ /* 0x000fe20000000800 */
[C---:B----4-:R-:W-:Y:S06]  /*17e00*/  HMMA.16816.F32 R28, R52.reuse, R68, R28 ;  /* 0x00000044341c723c */ /* 0x050fec000000181c */
[C---:B------:R-:W-:Y:S01]  /*17e10*/  HMMA.16816.F32 R32, R52.reuse, R70, R32 ;  /* 0x000000463420723c */ /* 0x040fe20000001820 */
[----:B------:R-:W4:Y:S01]  /*17e20*/  LDSM.16.MT88.4 R68, [R146+0x9800] ;  /* 0x009800009244783b */ /* 0x000f220000004200 */
[----:B------:R-:W-:Y:S04]  /*17e30*/  MUFU.EX2 R195, R195 ;  /* 0x000000c300c37308 */ /* 0x000fe80000000800 */
[C---:B-----5:R-:W-:Y:S04]  /*17e40*/  HMMA.16816.F32 R44, R52.reuse, R72, R44 ;  /* 0x00000048342c723c */ /* 0x060fe8000000182c */
[----:B------:R-:W-:Y:S02]  /*17e50*/  MUFU.EX2 R204, R204 ;  /* 0x000000cc00cc7308 */ /* 0x000fe40000000800 */
[----:B------:R-:W-:Y:S01]  /*17e60*/  HMMA.16816.F32 R48, R52, R74, R48 ;  /* 0x0000004a3430723c */ /* 0x000fe20000001830 */
[----:B------:R-:W5:Y:S05]  /*17e70*/  LDSM.16.MT88.4 R72, [R146+0xb800] ;  /* 0x00b800009248783b */ /* 0x000f6a0000004200 */
[----:B------:R-:W2:Y:S01]  /*17e80*/  MUFU.EX2 R197, R197 ;  /* 0x000000c500c57308 */ /* 0x000ea20000000800 */
[----:B------:R-:W-:-:S02]  /*17e90*/  F2FP.F16.F32.PACK_AB R52, R129, R130 ;  /* 0x000000828134723e */ /* 0x000fc400000000ff */
[----:B---3--:R-:W-:Y:S02]  /*17ea0*/  F2FP.F16.F32.PACK_AB R53, R140, R125 ;  /* 0x0000007d8c35723e */ /* 0x008fe400000000ff */
[----:B------:R-:W-:Y:S02]  /*17eb0*/  F2FP.F16.F32.PACK_AB R54, R121, R126 ;  /* 0x0000007e7936723e */ /* 0x000fe400000000ff */
[----:B-1----:R-:W-:Y:S01]  /*17ec0*/  F2FP.F16.F32.PACK_AB R55, R123, R128 ;  /* 0x000000807b37723e */ /* 0x002fe200000000ff */
[----:B------:R-:W-:Y:S06]  /*17ed0*/  MUFU.EX2 R185, R185 ;  /* 0x000000b900b97308 */ /* 0x000fec0000000800 */
[----:B--2---:R-:W-:Y:S02]  /*17ee0*/  HMMA.16816.F32 R12, R52, R64, R12 ;  /* 0x00000040340c723c */ /* 0x004fe4000000180c */
[----:B------:R-:W-:Y:S01]  /*17ef0*/  MUFU.EX2 R190, R190 ;  /* 0x000000be00be7308 */ /* 0x000fe20000000800 */
[----:B------:R-:W-:-:S03]  /*17f00*/  F2FP.F16.F32.PACK_AB R104, R197, R204 ;  /* 0x000000ccc568723e */ /* 0x000fc600000000ff */
[C---:B------:R-:W-:Y:S01]  /*17f10*/  HMMA.16816.F32 R16, R52.reuse, R66, R16 ;  /* 0x000000423410723c */ /* 0x040fe20000001810 */
[----:B------:R-:W1:Y:S03]  /*17f20*/  LDSM.16.MT88.4 R64, [R146+0xd800] ;  /* 0x00d800009240783b */ /* 0x000e660000004200 */
[----:B------:R-:W-:Y:S02]  /*17f30*/  MUFU.EX2 R184, R184 ;  /* 0x000000b800b87308 */ /* 0x000fe40000000800 */
[C---:B----4-:R-:W-:Y:S06]  /*17f40*/  HMMA.16816.F32 R4, R52.reuse, R68, R4 ;  /* 0x000000443404723c */ /* 0x050fec0000001804 */
[C---:B------:R-:W-:Y:S01]  /*17f50*/  HMMA.16816.F32 R8, R52.reuse, R70, R8 ;  /* 0x000000463408723c */ /* 0x040fe20000001808 */
[----:B------:R-:W2:Y:S01]  /*17f60*/  LDSM.16.MT88.4 R68, [R144+0xb800] ;  /* 0x00b800009044783b */ /* 0x000ea20000004200 */
[----:B------:R-:W3:Y:S04]  /*17f70*/  MUFU.EX2 R187, R187 ;  /* 0x000000bb00bb7308 */ /* 0x000ee80000000800 */
[C---:B-----5:R-:W-:Y:S04]  /*17f80*/  HMMA.16816.F32 R20, R52.reuse, R72, R20 ;  /* 0x000000483414723c */ /* 0x060fe80000001814 */
[----:B------:R-:W-:Y:S02]  /*17f90*/  MUFU.EX2 R177, R177 ;  /* 0x000000b100b17308 */ /* 0x000fe40000000800 */
[----:B------:R-:W-:Y:S01]  /*17fa0*/  HMMA.16816.F32 R24, R52, R74, R24 ;  /* 0x0000004a3418723c */ /* 0x000fe20000001818 */
[----:B------:R-:W4:Y:S05]  /*17fb0*/  LDSM.16.MT88.4 R72, [R144+0xd800] ;  /* 0x00d800009048783b */ /* 0x000f2a0000004200 */
[----:B------:R-:W-:Y:S01]  /*17fc0*/  MUFU.EX2 R160, R160 ;  /* 0x000000a000a07308 */ /* 0x000fe20000000800 */
[----:B---3--:R-:W-:-:S07]  /*17fd0*/  F2FP.F16.F32.PACK_AB R107, R187, R184 ;  /* 0x000000b8bb6b723e */ /* 0x008fce00000000ff */
[----:B------:R-:W-:Y:S01]  /*17fe0*/  MUFU.EX2 R179, R179 ;  /* 0x000000b300b37308 */ /* 0x000fe20000000800 */
[C---:B-1----:R-:W-:Y:S07]  /*17ff0*/  HMMA.16816.F32 R36, R52.reuse, R64, R36 ;  /* 0x000000403424723c */ /* 0x042fee0000001824 */
[----:B------:R-:W-:Y:S01]  /*18000*/  MUFU.EX2 R162, R162 ;  /* 0x000000a200a27308 */ /* 0x000fe20000000800 */
[C---:B------:R-:W-:Y:S01]  /*18010*/  HMMA.16816.F32 R40, R52.reuse, R66, R40 ;  /* 0x000000423428723c */ /* 0x040fe20000001828 */
[----:B------:R-:W1:Y:S05]  /*18020*/  LDSM.16.MT88.4 R64, [R144+0x9c00] ;  /* 0x009c00009040783b */ /* 0x000e6a0000004200 */
[C---:B--2---:R-:W-:Y:S06]  /*18030*/  HMMA.16816.F32 R28, R52.reuse, R68, R28 ;  /* 0x00000044341c723c */ /* 0x044fec000000181c */
[C---:B------:R-:W-:Y:S01]  /*18040*/  HMMA.16816.F32 R32, R52.reuse, R70, R32 ;  /* 0x000000463420723c */ /* 0x040fe20000001820 */
[----:B------:R-:W2:Y:S05]  /*18050*/  LDSM.16.MT88.4 R68, [R146+0x9c00] ;  /* 0x009c00009244783b */ /* 0x000eaa0000004200 */
[C---:B----4-:R-:W-:Y:S06]  /*18060*/  HMMA.16816.F32 R44, R52.reuse, R72, R44 ;  /* 0x00000048342c723c */ /* 0x050fec000000182c */
[----:B------:R-:W-:Y:S01]  /*18070*/  HMMA.16816.F32 R48, R52, R74, R48 ;  /* 0x0000004a3430723c */ /* 0x000fe20000001830 */
[----:B------:R-:W3:Y:S06]  /*18080*/  LDSM.16.MT88.4 R72, [R146+0xbc00] ;  /* 0x00bc00009248783b */ /* 0x000eec0000004200 */
[----:B------:R-:W-:-:S02]  /*18090*/  F2FP.F16.F32.PACK_AB R52, R193, R194 ;  /* 0x000000c2c134723e */ /* 0x000fc400000000ff */
[----:B------:R-:W-:Y:S02]  /*180a0*/  F2FP.F16.F32.PACK_AB R53, R200, R191 ;  /* 0x000000bfc835723e */ /* 0x000fe400000000ff */
[----:B------:R-:W-:Y:S02]  /*180b0*/  F2FP.F16.F32.PACK_AB R54, R189, R192 ;  /* 0x000000c0bd36723e */ /* 0x000fe400000000ff */
[----:B------:R-:W-:-:S07]  /*180c0*/  F2FP.F16.F32.PACK_AB R55, R195, R196 ;  /* 0x000000c4c337723e */ /* 0x000fce00000000ff */
        /* <DEDUP_REMOVED lines=8> */
[----:B------:R-:W-:Y:S01]  /*18150*/  FFMA.FTZ R72, R201, UR8, -R182 ;  /* 0x00000008c9487c23 */ /* 0x000fe200080108b6 */
[----:B------:R-:W-:-:S03]  /*18160*/  FFMA.FTZ R201, R186, UR8, -R139 ;  /* 0x00000008bac97c23 */ /* 0x000fc6000801088b */
[----:B------:R-:W3:Y:S08]  /*18170*/  MUFU.EX2 R186, R72 ;  /* 0x0000004800ba7308 */ /* 0x000ef00000000800 */
[----:B------:R-:W4:Y:S01]  /*18180*/  MUFU.EX2 R201, R201 ;  /* 0x000000c900c97308 */ /* 0x000f220000000800 */
[----:B-1----:R-:W-:Y:S01]  /*18190*/  HMMA.16816.F32 R36, R52, R64, R36 ;  /* 0x000000403424723c */ /* 0x002fe20000001824 */
[----:B---3--:R-:W-:-:S05]  /*181a0*/  F2FP.F16.F32.PACK_AB R106, R186, R185 ;  /* 0x000000b9ba6a723e */ /* 0x008fca00000000ff */
[C---:B------:R-:W-:Y:S01]  /*181b0*/  HMMA.16816.F32 R40, R52.reuse, R66, R40 ;  /* 0x000000423428723c */ /* 0x040fe20000001828 */
[----:B------:R-:W1:Y:S04]  /*181c0*/  LDSM.16.MT88.4 R64, [R144+0xdc00] ;  /* 0x00dc00009040783b */ /* 0x000e680000004200 */
[----:B------:R-:W-:Y:S01]  /*181d0*/  LDSM.16.MT88.4 R72, [R144+0xa000] ;  /* 0x00a000009048783b */ /* 0x000fe20000004200 */
[----:B--2---:R-:W-:Y:S01]  /*181e0*/  HMMA.16816.F32 R28, R52, R68, R28 ;  /* 0x00000044341c723c */ /* 0x004fe2000000181c */
[----:B----4-:R-:W-:-:S05]  /*181f0*/  F2FP.F16.F32.PACK_AB R105, R190, R201 ;  /* 0x000000c9be69723e */ /* 0x010fca00000000ff */
[C---:B------:R-:W-:Y:S01]  /*18200*/  HMMA.16816.F32 R32, R52.reuse, R70, R32 ;  /* 0x000000463420723c */ /* 0x040fe20000001820 */
[----:B------:R-:W2:Y:S05]  /*18210*/  LDSM.16.MT88.4 R68, [R146+0xa000] ;  /* 0x00a000009244783b */ /* 0x000eaa0000004200 */
[C---:B-1----:R-:W-:Y:S06]  /*18220*/  HMMA.16816.F32 R44, R52.reuse, R64, R44 ;  /* 0x00000040342c723c */ /* 0x042fec000000182c */
[----:B------:R-:W-:Y:S01]  /*18230*/  HMMA.16816.F32 R48, R52, R66, R48 ;  /* 0x000000423430723c */ /* 0x000fe20000001830 */
[----:B------:R-:W1:Y:S04]  /*18240*/  LDSM.16.MT88.4 R52, [R144+0xc000] ;  /* 0x00c000009034783b */ /* 0x000e680000004200 */
[----:B------:R-:W3:Y:S01]  /*18250*/  LDSM.16.MT88.4 R64, [R146+0xc000] ;  /* 0x00c000009240783b */ /* 0x000ee20000004200 */
[C---:B--2---:R-:W-:Y:S03]  /*18260*/  HMMA.16816.F32 R112, R104.reuse, R68, R4 ;  /* 0x000000446870723c */ /* 0x044fe60000001804 */
[----:B------:R-:W2:Y:S03]  /*18270*/  LDSM.16.MT88.4 R4, [R146+0xe000] ;  /* 0x00e000009204783b */ /* 0x000ea60000004200 */
[C---:B------:R-:W-:Y:S01]  /*18280*/  HMMA.16816.F32 R8, R104.reuse, R70, R8 ;  /* 0x000000466808723c */ /* 0x040fe20000001808 */
[----:B------:R-:W-:Y:S05]  /*18290*/  LDSM.16.MT88.4 R68, [R146+0xa400] ;  /* 0x00a400009244783b */ /* 0x000fea0000004200 */
[C---:B------:R-:W-:Y:S06]  /*182a0*/  HMMA.16816.F32 R12, R104.reuse, R72, R12 ;  /* 0x00000048680c723c */ /* 0x040fec000000180c */
[C---:B------:R-:W-:Y:S06]  /*182b0*/  HMMA.16816.F32 R16, R104.reuse, R74, R16 ;  /* 0x0000004a6810723c */ /* 0x040fec0000001810 */
[C---:B-1----:R-:W-:Y:S06]  /*182c0*/  HMMA.16816.F32 R28, R104.reuse, R52, R28 ;  /* 0x00000034681c723c */ /* 0x042fec000000181c */
[C---:B------:R-:W-:Y:S01]  /*182d0*/  HMMA.16816.F32 R32, R104.reuse, R54, R32 ;  /* 0x000000366820723c */ /* 0x040fe20000001820 */
[----:B------:R-:W1:Y:S05]  /*182e0*/  LDSM.16.MT88.4 R52, [R144+0xe000] ;  /* 0x00e000009034783b */ /* 0x000e6a0000004200 */
[C---:B---3--:R-:W-:Y:S06]  /*182f0*/  HMMA.16816.F32 R20, R104.reuse, R64, R20 ;  /* 0x000000406814723c */ /* 0x048fec0000001814 */
[----:B------:R-:W-:Y:S01]  /*18300*/  HMMA.16816.F32 R24, R104, R66, R24 ;  /* 0x000000426818723c */ /* 0x000fe20000001818 */
[--C-:B------:R-:W-:Y:S01]  /*18310*/  FFMA.FTZ R64, R171, UR8, -R182.reuse ;  /* 0x00000008ab407c23 */ /* 0x100fe200080108b6 */
[----:B------:R-:W-:-:S04]  /*18320*/  FFMA.FTZ R65, R183, UR8, -R182 ;  /* 0x00000008b7417c23 */ /* 0x000fc800080108b6 */
[C---:B--2---:R-:W-:Y:S01]  /*18330*/  HMMA.16816.F32 R36, R104.reuse, R4, R36 ;  /* 0x000000046824723c */ /* 0x044fe20000001824 */
[--C-:B------:R-:W-:Y:S01]  /*18340*/  FFMA.FTZ R66, R161, UR8, -R182.reuse ;  /* 0x00000008a1427c23 */ /* 0x100fe200080108b6 */
[----:B------:R-:W-:Y:S01]  /*18350*/  FFMA.FTZ R67, R181, UR8, -R182 ;  /* 0x00000008b5437c23 */ /* 0x000fe200080108b6 */
[--C-:B------:R-:W-:Y:S01]  /*18360*/  FFMA.FTZ R161, R174, UR8, -R139.reuse ;  /* 0x00000008aea17c23 */ /* 0x100fe2000801088b */
[----:B------:R-:W-:Y:S02]  /*18370*/  MUFU.EX2 R64, R64 ;  /* 0x0000004000407308 */ /* 0x000fe40000000800 */
[C---:B------:R-:W-:Y:S06]  /*18380*/  HMMA.16816.F32 R40, R104.reuse, R6, R40 ;  /* 0x000000066828723c */ /* 0x040fec0000001828 */
[----:B------:R-:W-:Y:S08]  /*18390*/  MUFU.EX2 R66, R66 ;  /* 0x0000004200427308 */ /* 0x000ff00000000800 */
[----:B------:R-:W2:Y:S01]  /*183a0*/  MUFU.EX2 R67, R67 ;  /* 0x0000004300437308 */ /* 0x000ea20000000800 */
[C---:B-1----:R-:W-:Y:S07]  /*183b0*/  HMMA.16816.F32 R44, R104.reuse, R52, R44 ;  /* 0x00000034682c723c */ /* 0x042fee000000182c */
[----:B------:R-:W1:Y:S01]  /*183c0*/  MUFU.EX2 R65, R65 ;  /* 0x0000004100417308 */ /* 0x000e620000000800 */
[----:B------:R-:W-:Y:S01]  /*183d0*/  HMMA.16816.F32 R104, R104, R54, R48 ;  /* 0x000000366868723c */ /* 0x000fe20000001830 */
[----:B------:R-:W-:-:S06]  /*183e0*/  FFMA.FTZ R52, R178, UR8, -R139 ;  /* 0x00000008b2347c23 */ /* 0x000fcc000801088b */
[----:B------:R-:W-:Y:S01]  /*183f0*/  FFMA.FTZ R49, R176, UR8, -R139 ;  /* 0x00000008b0317c23 */ /* 0x000fe2000801088b */
[----:B------:R-:W-:Y:S01]  /*18400*/  MUFU.EX2 R161, R161 ;  /* 0x000000a100a17308 */ /* 0x000fe20000000800 */
[----:B--2---:R-:W-:Y:S01]  /*18410*/  F2FP.F16.F32.PACK_AB R4, R67, R66 ;  /* 0x000000424304723e */ /* 0x004fe200000000ff */
[--C-:B------:R-:W-:Y:S01]  /*18420*/  FFMA.FTZ R50, R141, UR8, -R182.reuse ;  /* 0x000000088d327c23 */ /* 0x100fe200080108b6 */
[----:B------:R-:W-:-:S05]  /*18430*/  FFMA.FTZ R51, R173, UR8, -R182 ;  /* 0x00000008ad337c23 */ /* 0x000fca00080108b6 */
[----:B------:R-:W2:Y:S01]  /*18440*/  MUFU.EX2 R52, R52 ;  /* 0x0000003400347308 */ /* 0x000ea20000000800 */
[----:B-1----:R-:W-:-:S07]  /*18450*/  F2FP.F16.F32.PACK_AB R6, R65, R64 ;  /* 0x000000404106723e */ /* 0x002fce00000000ff */
[----:B------:R-:W-:Y:S08]  /*18460*/  MUFU.EX2 R48, R172 ;  /* 0x000000ac00307308 */ /* 0x000ff00000000800 */
[----:B------:R-:W1:Y:S01]  /*18470*/  MUFU.EX2 R49, R49 ;  /* 0x0000003100317308 */ /* 0x000e620000000800 */
[----:B--2---:R-:W-:-:S07]  /*18480*/  F2FP.F16.F32.PACK_AB R5, R52, R161 ;  /* 0x000000a13405723e */ /* 0x004fce00000000ff */
[----:B------:R-:W-:Y:S08]  /*18490*/  MUFU.EX2 R50, R50 ;  /* 0x0000003200327308 */ /* 0x000ff00000000800 */
[----:B------:R-:W2:Y:S01]  /*184a0*/  MUFU.EX2 R51, R51 ;  /* 0x0000003300337308 */ /* 0x000ea20000000800 */
[----:B-1----:R-:W-:-:S07]  /*184b0*/  F2FP.F16.F32.PACK_AB R7, R49, R48 ;  /* 0x000000303107723e */ /* 0x002fce00000000ff */
[C---:B------:R-:W-:Y:S06]  /*184c0*/  HMMA.16816.F32 R112, R4.reuse, R68, R112 ;  /* 0x000000440470723c */ /* 0x040fec0000001870 */
[C---:B------:R-:W-:Y:S01]  /*184d0*/  HMMA.16816.F32 R68, R4.reuse, R70, R8 ;  /* 0x000000460444723c */ /* 0x040fe20000001808 */
[----:B------:R-:W1:Y:S05]  /*184e0*/  LDSM.16.MT88.4 R8, [R144+0xe400] ;  /* 0x00e400009008783b */ /* 0x000e6a0000004200 */
[C---:B------:R-:W-:Y:S01]  /*184f0*/  HMMA.16816.F32 R80, R4.reuse, R84, R20 ;  /* 0x000000540450723c */ /* 0x040fe20000001814 */
[----:B------:R-:W-:Y:S05]  /*18500*/  LDSM.16.MT88.4 R20, [R144+0xa800] ;  /* 0x00a800009014783b */ /* 0x000fea0000004200 */
        /* <DEDUP_REMOVED lines=11> */
[----:B------:R-:W4:Y:S01]  /*185c0*/  LDSM.16.MT88.4 R12, [R144+0xc800] ;  /* 0x00c80000900c783b */ /* 0x000f220000004200 */
[--C-:B------:R-:W-:Y:S01]  /*185d0*/  FFMA.FTZ R35, R58, UR8, -R139.reuse ;  /* 0x000000083a237c23 */ /* 0x100fe2000801088b */
[----:B------:R-:W-:Y:S01]  /*185e0*/  MUFU.EX2 R30, R30 ;  /* 0x0000001e001e7308 */ /* 0x000fe20000000800 */
[C---:B------:R-:W-:Y:S01]  /*185f0*/  HMMA.16816.F32 R76, R4.reuse, R78, R16 ;  /* 0x0000004e044c723c */ /* 0x040fe20000001810 */
[----:B------:R-:W-:Y:S05]  /*18600*/  LDSM.16.MT88.4 R16, [R146+0xc800] ;  /* 0x00c800009210783b */ /* 0x000fea0000004200 */
[C---:B------:R-:W-:Y:S01]  /*18610*/  HMMA.16816.F32 R108, R4.reuse, R96, R36 ;  /* 0x00000060046c723c */ /* 0x040fe20000001824 */
[----:B------:R-:W5:Y:S05]  /*18620*/  MUFU.EX2 R33, R33 ;  /* 0x0000002100217308 */ /* 0x000f6a0000000800 */
[C---:B------:R-:W-:Y:S01]  /*18630*/  HMMA.16816.F32 R96, R4.reuse, R98, R40 ;  /* 0x000000620460723c */ /* 0x040fe20000001828 */
[--C-:B------:R-:W-:Y:S01]  /*18640*/  FFMA.FTZ R36, R131, UR8, -R139.reuse ;  /* 0x0000000883247c23 */ /* 0x100fe2000801088b */
[----:B------:R-:W-:Y:S01]  /*18650*/  FFMA.FTZ R37, R60, UR8, -R139 ;  /* 0x000000083c257c23 */ /* 0x000fe2000801088b */
[----:B------:R-:W-:Y:S03]  /*18660*/  MUFU.EX2 R31, R31 ;  /* 0x0000001f001f7308 */ /* 0x000fe60000000800 */
[C---:B-1----:R-:W-:Y:S05]  /*18670*/  HMMA.16816.F32 R100, R4.reuse, R8, R44 ;  /* 0x000000080464723c */ /* 0x042fea000000182c */
[----:B------:R-:W1:Y:S01]  /*18680*/  MUFU.EX2 R32, R32 ;  /* 0x0000002000207308 */ /* 0x000e620000000800 */
[----:B------:R-:W-:Y:S01]  /*18690*/  HMMA.16816.F32 R104, R4, R10, R104 ;  /* 0x0000000a0468723c */ /* 0x000fe20000001868 */
[----:B------:R-:W4:Y:S01]  /*186a0*/  LDSM.16.MT88.4 R4, [R146+0xe800] ;  /* 0x00e800009204783b */ /* 0x000f220000004200 */
[----:B--2---:R-:W-:-:S02]  /*186b0*/  F2FP.F16.F32.PACK_AB R8, R51, R50 ;  /* 0x000000323308723e */ /* 0x004fc400000000ff */
[----:B-----5:R-:W-:-:S03]  /*186c0*/  F2FP.F16.F32.PACK_AB R9, R33, R30 ;  /* 0x0000001e2109723e */ /* 0x020fc600000000ff */
[----:B------:R-:W-:Y:S01]  /*186d0*/  F2FP.F16.F32.PACK_AB R10, R28, R29 ;  /* 0x0000001d1c0a723e */ /* 0x000fe200000000ff */
[----:B------:R-:W-:Y:S01]  /*186e0*/  MUFU.EX2 R34, R143 ;  /* 0x0000008f00227308 */ /* 0x000fe20000000800 */
[----:B-1----:R-:W-:-:S07]  /*186f0*/  F2FP.F16.F32.PACK_AB R11, R32, R31 ;  /* 0x0000001f200b723e */ /* 0x002fce00000000ff */
[----:B------:R-:W-:Y:S01]  /*18700*/  MUFU.EX2 R35, R35 ;  /* 0x0000002300237308 */ /* 0x000fe20000000800 */
[C---:B---3--:R-:W-:Y:S07]  /*18710*/  HMMA.16816.F32 R112, R8.reuse, R24, R112 ;  /* 0x000000180870723c */ /* 0x048fee0000001870 */
[----:B------:R-:W1:Y:S01]  /*18720*/  MUFU.EX2 R36, R36 ;  /* 0x0000002400247308 */ /* 0x000e620000000800 */
[C---:B------:R-:W-:Y:S01]  /*18730*/  HMMA.16816.F32 R68, R8.reuse, R26, R68 ;  /* 0x0000001a0844723c */ /* 0x040fe20000001844 */
[----:B------:R-:W2:Y:S06]  /*18740*/  LDSM.16.MT88.4 R24, [R144+0xe800] ;  /* 0x00e800009018783b */ /* 0x000eac0000004200 */
[----:B------:R-:W3:Y:S01]  /*18750*/  MUFU.EX2 R37, R37 ;  /* 0x0000002500257308 */ /* 0x000ee20000000800 */
[C---:B------:R-:W-:Y:S06]  /*18760*/  HMMA.16816.F32 R72, R8.reuse, R20, R72 ;  /* 0x000000140848723c */ /* 0x040fec0000001848 */
[C---:B------:R-:W-:Y:S01]  /*18770*/  HMMA.16816.F32 R76, R8.reuse, R22, R76 ;  /* 0x00000016084c723c */ /* 0x040fe2000000184c */
[----:B------:R-:W5:Y:S05]  /*18780*/  LDSM.16.MT88.4 R20, [R146+0xac00] ;  /* 0x00ac00009214783b */ /* 0x000f6a0000004200 */
[C---:B----4-:R-:W-:Y:S06]  /*18790*/  HMMA.16816.F32 R88, R8.reuse, R12, R88 ;  /* 0x0000000c0858723c */ /* 0x050fec0000001858 */
[----:B------:R-:W-:Y:S01]  /*187a0*/  HMMA.16816.F32 R108, R8, R4, R108 ;  /* 0x00000004086c723c */ /* 0x000fe2000000186c */
[----:B------:R-:W-:-:S04]  /*187b0*/  FADD.FTZ R12, R124, R165 ;  /* 0x000000a57c0c7221 */ /* 0x000fc80000010000 */
[----:B------:R-:W-:Y:S01]  /*187c0*/  FADD.FTZ R12, R63, R12 ;  /* 0x0000000c3f0c7221 */ /* 0x000fe20000010000 */
[C---:B------:R-:W-:Y:S01]  /*187d0*/  HMMA.16816.F32 R96, R8.reuse, R6, R96 ;  /* 0x000000060860723c */ /* 0x040fe20000001860 */
[----:B------:R-:W-:Y:S01]  /*187e0*/  FADD.FTZ R4, R122, R127 ;  /* 0x0000007f7a047221 */ /* 0x000fe20000010000 */
[----:B-1----:R-:W-:Y:S01]  /*187f0*/  F2FP.F16.F32.PACK_AB R5, R36, R35 ;  /* 0x000000232405723e */ /* 0x002fe200000000ff */
[----:B------:R-:W-:Y:S02]  /*18800*/  FADD.FTZ R59, R59, R12 ;  /* 0x0000000c3b3b7221 */ /* 0x000fe40000010000 */
[----:B------:R-:W-:Y:S01]  /*18810*/  FADD.FTZ R4, R61, R4 ;  /* 0x000000043d047221 */ /* 0x000fe20000010000 */
[----:B------:R-:W-:Y:S01]  /*18820*/  HMMA.16816.F32 R80, R8, R16, R80 ;  /* 0x000000100850723c */ /* 0x000fe20000001850 */
[----:B------:R-:W-:Y:S02]  /*18830*/  F2FP.F16.F32.PACK_AB R6, R179, R160 ;  /* 0x000000a0b306723e */ /* 0x000fe400000000ff */
[----:B------:R-:W-:Y:S01]  /*18840*/  FADD.FTZ R57, R57, R4 ;  /* 0x0000000439397221 */ /* 0x000fe20000010000 */
[----:B------:R-:W-:-:S02]  /*18850*/  F2FP.F16.F32.PACK_AB R4, R177, R34 ;  /* 0x00000022b104723e */ /* 0x000fc400000000ff */
[----:B------:R-:W-:Y:S01]  /*18860*/  HMMA.16816.F32 R84, R8, R18, R84 ;  /* 0x000000120854723c */ /* 0x000fe20000001854 */
[----:B---3--:R-:W-:Y:S01]  /*18870*/  F2FP.F16.F32.PACK_AB R7, R162, R37 ;  /* 0x00000025a207723e */ /* 0x008fe200000000ff */
[----:B------:R-:W1:Y:S01]  /*18880*/  LDSM.16.MT88.4 R16, [R144+0xac00] ;  /* 0x00ac00009010783b */ /* 0x000e620000004200 */
[----:B------:R-:W-:-:S03]  /*18890*/  FADD.FTZ R0, R0, R57 ;  /* 0x0000003900007221 */ /* 0x000fc60000010000 */
[C---:B------:R-:W-:Y:S01]  /*188a0*/  HMMA.16816.F32 R92, R8.reuse, R14, R92 ;  /* 0x0000000e085c723c */ /* 0x040fe2000000185c */
[----:B------:R-:W3:Y:S05]  /*188b0*/  LDSM.16.MT88.4 R12, [R146+0xcc00] ;  /* 0x00cc0000920c783b */ /* 0x000eea0000004200 */
[C---:B--2---:R-:W-:Y:S06]  /*188c0*/  HMMA.16816.F32 R100, R8.reuse, R24, R100 ;  /* 0x000000180864723c */ /* 0x044fec0000001864 */
[----:B------:R-:W-:Y:S01]  /*188d0*/  HMMA.16816.F32 R104, R8, R26, R104 ;  /* 0x0000001a0868723c */ /* 0x000fe20000001868 */
[----:B------:R-:W-:Y:S01]  /*188e0*/  FADD.FTZ R25, R2, R59 ;  /* 0x0000003b02197221 */ /* 0x000fe20000010000 */
[----:B------:R-:W2:Y:S03]  /*188f0*/  LDSM.16.MT88.4 R8, [R144+0xcc00] ;  /* 0x00cc00009008783b */ /* 0x000ea60000004200 */
[----:B------:R-:W-:Y:S01]  /*18900*/  FADD.FTZ R130, R130, R25 ;  /* 0x0000001982827221 */ /* 0x000fe20000010000 */
[----:B-----5:R-:W-:Y:S03]  /*18910*/  HMMA.16816.F32 R112, R4, R20, R112 ;  /* 0x000000140470723c */ /* 0x020fe60000001870 */
[----:B------:R-:W-:-:S03]  /*18920*/  FADD.FTZ R129, R129, R130 ;  /* 0x0000008281817221 */ /* 0x000fc60000010000 */
[----:B------:R-:W-:Y:S01]  /*18930*/  HMMA.16816.F32 R68, R4, R22, R68 ;  /* 0x000000160444723c */ /* 0x000fe20000001844 */
[----:B------:R-:W-:Y:S01]  /*18940*/  FADD.FTZ R21, R125, R0 ;  /* 0x000000007d157221 */ /* 0x000fe20000010000 */
[----:B------:R-:W-:-:S03]  /*18950*/  FADD.FTZ R126, R126, R129 ;  /* 0x000000817e7e7221 */ /* 0x000fc60000010000 */
[----:B------:R-:W-:Y:S01]  /*18960*/  FADD.FTZ R21, R140, R21 ;  /* 0x000000158c157221 */ /* 0x000fe20000010000 */
[----:B------:R-:W-:-:S03]  /*18970*/  FADD.FTZ R121, R121, R126 ;  /* 0x0000007e79797221 */ /* 0x000fc60000010000 */
[----:B------:R-:W-:Y:S01]  /*18980*/  FADD.FTZ R0, R128, R21 ;  /* 0x0000001580007221 */ /* 0x000fe20000010000 */
[----:B------:R-:W-:Y:S01]  /*18990*/  FADD.FTZ R194, R194, R121 ;  /* 0x00000079c2c27221 */ /* 0x000fe20000010000 */
[----:B-1----:R-:W-:Y:S02]  /*189a0*/  HMMA.16816.F32 R72, R4, R16, R72 ;  /* 0x000000100448723c */ /* 0x002fe40000001848 */
[----:B------:R-:W-:Y:S01]  /*189b0*/  FADD.FTZ R0, R123, R0 ;  /* 0x000000007b007221 */ /* 0x000fe20000010000 */
[----:B------:R-:W-:-:S03]  /*189c0*/  FADD.FTZ R193, R193, R194 ;  /* 0x000000c2c1c17221 */ /* 0x000fc60000010000 */
[----:B------:R-:W-:Y:S01]  /*189d0*/  FADD.FTZ R21, R191, R0 ;  /* 0x00000000bf157221 */ /* 0x000fe20000010000 */
[----:B------:R-:W-:Y:S01]  /*189e0*/  FADD.FTZ R192, R192, R193 ;  /* 0x000000c1c0c07221 */ /* 0x000fe20000010000 */
[----:B------:R-:W-:Y:S01]  /*189f0*/  HMMA.16816.F32 R76, R4, R18, R76 ;  /* 0x00000012044c723c */ /* 0x000fe2000000184c */
[----:B------:R-:W1:Y:S01]  /*18a00*/  LDSM.16.MT88.4 R16, [R146+0xec00] ;  /* 0x00ec00009210783b */ /* 0x000e620000004200 */
[----:B------:R-:W-:Y:S01]  /*18a10*/  FADD.FTZ R21, R200, R21 ;  /* 0x00000015c8157221 */ /* 0x000fe20000010000 */
[----:B------:R-:W-:-:S03]  /*18a20*/  FADD.FTZ R189, R189, R192 ;  /* 0x000000c0bdbd7221 */ /* 0x000fc60000010000 */
[----:B------:R-:W-:Y:S01]  /*18a30*/  FADD.FTZ R0, R196, R21 ;  /* 0x00000015c4007221 */ /* 0x000fe20000010000 */
[----:B------:R-:W-:Y:S01]  /*18a40*/  FADD.FTZ R204, R204, R189 ;  /* 0x000000bdcccc7221 */ /* 0x000fe20000010000 */
[----:B---3--:R-:W-:Y:S02]  /*18a50*/  HMMA.16816.F32 R80, R4, R12, R80 ;  /* 0x0000000c0450723c */ /* 0x008fe40000001850 */
[----:B------:R-:W-:-:S04]  /*18a60*/  FADD.FTZ R0, R195, R0 ;  /* 0x00000000c3007221 */ /* 0x000fc80000010000 */
[----:B------:R-:W-:Y:S01]  /*18a70*/  FADD.FTZ R21, R201, R0 ;  /* 0x00000000c9157221 */ /* 0x000fe20000010000 */
[----:B------:R-:W-:Y:S01]  /*18a80*/  HMMA.16816.F32 R84, R4, R14, R84 ;  /* 0x0000000e0454723c */ /* 0x000fe20000001854 */
[----:B------:R-:W3:Y:S01]  /*18a90*/  LDSM.16.MT88.4 R12, [R144+0xec00] ;  /* 0x00ec0000900c783b */ /* 0x000ee20000004200 */
[----:B------:R-:W-:Y:S01]  /*18aa0*/  FADD.FTZ R0, R197, R204 ;  /* 0x000000ccc5007221 */ /* 0x000fe20000010000 */
[----:B------:R-:W-:-:S03]  /*18ab0*/  FADD.FTZ R21, R190, R21 ;  /* 0x00000015be157221 */ /* 0x000fc60000010000 */
[C---:B--2---:R-:W-:Y:S06]  /*18ac0*/  HMMA.16816.F32 R88, R4.reuse, R8, R88 ;  /* 0x000000080458723c */ /* 0x044fec0000001858 */
[----:B------:R-:W-:Y:S01]  /*18ad0*/  HMMA.16816.F32 R92, R4, R10, R92 ;  /* 0x0000000a045c723c */ /* 0x000fe2000000185c */
[----:B------:R-:W-:Y:S01]  /*18ae0*/  FADD.FTZ R9, R185, R0 ;  /* 0x00000000b9097221 */ /* 0x000fe20000010000 */
[----:B------:R-:W-:-:S03]  /*18af0*/  FADD.FTZ R0, R184, R21 ;  /* 0x00000015b8007221 */ /* 0x000fc60000010000 */
        /* <DEDUP_REMOVED lines=11> */
[----:B------:R-:W-:Y:S02]  /*18bb0*/  HMMA.16816.F32 R96, R4, R18, R96 ;  /* 0x000000120460723c */ /* 0x000fe40000001860 */
[----:B------:R-:W-:Y:S01]  /*18bc0*/  FADD.FTZ R0, R50, R65 ;  /* 0x0000004132007221 */ /* 0x000fe20000010000 */
[----:B------:R-:W-:-:S03]  /*18bd0*/  FADD.FTZ R2, R30, R49 ;  /* 0x000000311e027221 */ /* 0x000fc60000010000 */
[----:B------:R-:W-:Y:S01]  /*18be0*/  FADD.FTZ R0, R51, R0 ;  /* 0x0000000033007221 */ /* 0x000fe20000010000 */
[----:B------:R-:W-:Y:S01]  /*18bf0*/  FADD.FTZ R2, R33, R2 ;  /* 0x0000000221027221 */ /* 0x000fe20000010000 */
[C---:B---3--:R-:W-:Y:S02]  /*18c00*/  HMMA.16816.F32 R100, R4.reuse, R12, R100 ;  /* 0x0000000c0464723c */ /* 0x048fe40000001864 */
[----:B------:R-:W-:Y:S01]  /*18c10*/  FADD.FTZ R9, R29, R0 ;  /* 0x000000001d097221 */ /* 0x000fe20000010000 */
[----:B------:R-:W-:Y:S01]  /*18c20*/  FADD.FTZ R31, R31, R2 ;  /* 0x000000021f1f7221 */ /* 0x000fe20000010000 */
[----:B------:R-:W-:Y:S02]  /*18c30*/  MOV R0, R3 ;  /* 0x0000000300007202 */ /* 0x000fe40000000f00 */
[----:B------:R-:W-:Y:S01]  /*18c40*/  HMMA.16816.F32 R104, R4, R14, R104 ;  /* 0x0000000e0468723c */ /* 0x000fe20000001868 */
[----:B------:R-:W-:Y:S01]  /*18c50*/  FADD.FTZ R9, R28, R9 ;  /* 0x000000091c097221 */ /* 0x000fe20000010000 */
[----:B------:R-:W-:Y:S01]  /*18c60*/  FADD.FTZ R32, R32, R31 ;  /* 0x0000001f20207221 */ /* 0x000fe20000010000 */
[----:B------:R-:W-:-:S02]  /*18c70*/  MOV R2, R56 ;  /* 0x0000003800027202 */ /* 0x000fc40000000f00 */
[----:B------:R-:W-:Y:S01]  /*18c80*/  FADD.FTZ R34, R34, R9 ;  /* 0x0000000922227221 */ /* 0x000fe20000010000 */
[----:B------:R-:W-:-:S03]  /*18c90*/  FADD.FTZ R35, R35, R32 ;  /* 0x0000002023237221 */ /* 0x000fc60000010000 */
[----:B------:R-:W-:Y:S01]  /*18ca0*/  FADD.FTZ R177, R177, R34 ;  /* 0x00000022b1b17221 */ /* 0x000fe20000010000 */
[----:B------:R-:W-:-:S03]  /*18cb0*/  FADD.FTZ R36, R36, R35 ;  /* 0x0000002324247221 */ /* 0x000fc60000010000 */
[----:B------:R-:W-:Y:S01]  /*18cc0*/  FADD.FTZ R160, R160, R177 ;  /* 0x000000b1a0a07221 */ /* 0x000fe20000010000 */
[----:B------:R-:W-:-:S03]  /*18cd0*/  FADD.FTZ R37, R37, R36 ;  /* 0x0000002425257221 */ /* 0x000fc60000010000 */
[----:B------:R-:W-:Y:S01]  /*18ce0*/  FADD.FTZ R163, R179, R160 ;  /* 0x000000a0b3a37221 */ /* 0x000fe20000010000 */
[----:B------:R-:W-:-:S07]  /*18cf0*/  FADD.FTZ R162, R162, R37 ;  /* 0x00000025a2a27221 */ /* 0x000fce0000010000 */
.L_x_989:
[----:B------:R-:W-:-:S13]  /*18d00*/  ISETP.GE.AND P0, PT, R167, 0x1, PT ;  /* 0x00000001a700780c */ /* 0x000fda0003f06270 */
[----:B------:R-:W-:Y:S05]  /*18d10*/  @!P0 BRA `(.L_x_995) ;  /* 0x0000003c00888947 */ /* 0x000fea0003800000 */
[----:B------:R-:W-:Y:S01]  /*18d20*/  ULDC UR5, c[0x0][0x250] ;  /* 0x0000940000057ab9 */ /* 0x000fe20000000800 */
[----:B------:R-:W-:Y:S01]  /*18d30*/  IMAD.MOV.U32 R3, RZ, RZ, R0 ;  /* 0x000000ffff037224 */ /* 0x000fe200078e0000 */
[----:B------:R-:W-:Y:S01]  /*18d40*/  ULEA UR5, -UR5, URZ, 0x7 ;  /* 0x0000003f05057291 */ /* 0x000fe2000f8e393f */
[----:B------:R-:W-:Y:S01]  /*18d50*/  IMAD.MOV.U32 R121, RZ, RZ, R2 ;  /* 0x000000ffff797224 */ /* 0x000fe200078e0002 */
[----:B------:R-:W-:Y:S01]  /*18d60*/  ULDC UR10, c[0x0][0x2d0] ;  /* 0x0000b400000a7ab9 */ /* 0x000fe20000000800 */
[----:B------:R-:W-:Y:S01]  /*18d70*/  ULDC UR9, c[0x0][0x248] ;  /* 0x0000920000097ab9 */ /* 0x000fe20000000800 */
[----:B------:R-:W-:Y:S02]  /*18d80*/  USHF.R.S32.HI UR4, URZ, 0x1f, UR5 ;  /* 0x0000001f3f047899 */ /* 0x000fe40008011405 */
[----:B------:R-:W-:-:S04]  /*18d90*/  MOV R161, UR5 ;  /* 0x0000000500a17c02 */ /* 0x000fc80008000f00 */
[----:B------:R-:W-:Y:S01]  /*18da0*/  MOV R160, UR4 ;  /* 0x0000000400a07c02 */ /* 0x000fe20008000f00 */
[----:B------:R-:W-:-:S06]  /*18db0*/  ULDC UR4, c[0x0][0x2ec] ;  /* 0x0000bb0000047ab9 */ /* 0x000fcc0000000800 */
.L_x_999:
[----:B------:R-:W-:Y:S01]  /*18dc0*/  ISETP.NE.AND P6, PT, R157, RZ, PT ;  /* 0x000000ff9d00720c */ /* 0x000fe20003fc5270 */
[----:B------:R-:W-:Y:S04]  /*18dd0*/  DEPBAR.LE SB0, 0x0 ;  /* 0x000080000000791a */ /* 0x000fe80000000000 */
[----:B------:R-:W-:Y:S01]  /*18de0*/  BAR.SYNC.DEFER_BLOCKING 0x0 ;  /* 0x0000000000007b1d */ /* 0x000fe20000010000 */
[----:B------:R-:W-:Y:S01]  /*18df0*/  ISETP.NE.AND P0, PT, R156, RZ, PT ;  /* 0x000000ff9c00720c */ /* 0x000fe20003f05270 */
[----:B------:R-:W-:Y:S03]  /*18e00*/  IMAD.MOV.U32 R2, RZ, RZ, R161 ;  /* 0x000000ffff027224 */ /* 0x000fe600078e00a1 */
[----:B------:R-:W-:Y:S02]  /*18e10*/  SEL R0, RZ, 0x3fffc, P0 ;  /* 0x0003fffcff007807 */ /* 0x000fe40000000000 */
[----:B------:R-:W-:Y:S02]  /*18e20*/  ISETP.GE.AND P0, PT, R118, UR10, PT ;  /* 0x0000000a76007c0c */ /* 0x000fe4000bf06270 */
[----:B------:R-:W-:Y:S01]  /*18e30*/  LOP3.LUT P1, RZ, R0, 0x4, RZ, 0xc0, !PT ;  /* 0x0000000400ff7812 */ /* 0x000fe2000782c0ff */
[----:B------:R-:W-:Y:S01]  /*18e40*/  IMAD.MOV.U32 R0, RZ, RZ, R160 ;  /* 0x000000ffff007224 */ /* 0x000fe200078e00a0 */
[----:B------:R-:W-:Y:S11]  /*18e50*/  @!P6 BRA `(.L_x_996) ;  /* 0x0000000000f8e947 */ /* 0x000ff60003800000 */
[----:B------:R-:W1:Y:S01]  /*18e60*/  LDC R0, c[0x0][0x380] ;  /* 0x0000e000ff007b82 */ /* 0x000e620000000800 */
[----:B------:R-:W-:Y:S04]  /*18e70*/  SHF.L.U32 R11, R167, 0x7, RZ ;  /* 0x00000007a70b7819 */ /* 0x000fe800000006ff */
[----:B------:R-:W-:Y:S01]  /*18e80*/  IABS R6, R11 ;  /* 0x0000000b00067213 */ /* 0x000fe20000000000 */
[C---:B------:R-:W-:Y:S01]  /*18e90*/  VIADD R5, R11.reuse, 0xffffff80 ;  /* 0xffffff800b057836 */ /* 0x040fe20000000000 */
[-C--:B-1----:R-:W-:Y:S02]  /*18ea0*/  IABS R2, R0.reuse ;  /* 0x0000000000027213 */ /* 0x082fe40000000000 */
[-C--:B------:R-:W-:Y:S02]  /*18eb0*/  LOP3.LUT R11, R11, R0.reuse, RZ, 0x3c, !PT ;  /* 0x000000000b0b7212 */ /* 0x080fe400078e3cff */
[----:B------:R-:W1:Y:S10]  /*18ec0*/  I2F.RP R10, R2 ;  /* 0x00000002000a7306 */ /* 0x000e740000209400 */
[----:B-1----:R-:W1:Y:S02]  /*18ed0*/  MUFU.RCP R4, R10 ;  /* 0x0000000a00047308 */ /* 0x002e640000001000 */
[----:B-1----:R-:W-:Y:S01]  /*18ee0*/  VIADD R8, R4, 0xffffffe ;  /* 0x0ffffffe04087836 */ /* 0x002fe20000000000 */
[----:B------:R-:W-:Y:S02]  /*18ef0*/  IABS R4, R5 ;  /* 0x0000000500047213 */ /* 0x000fe40000000000 */
[----:B------:R-:W-:Y:S05]  /*18f00*/  LOP3.LUT R5, R5, R0, RZ, 0x3c, !PT ;  /* 0x0000000005057212 */ /* 0x000fea00078e3cff */
[----:B------:R-:W1:Y:S02]  /*18f10*/  F2I.FTZ.U32.TRUNC.NTZ R9, R8 ;  /* 0x0000000800097305 */ /* 0x000e64000021f000 */
[--C-:B-1----:R-:W-:Y:S02]  /*18f20*/  IMAD.MOV R7, RZ, RZ, -R9.reuse ;  /* 0x000000ffff077224 */ /* 0x102fe400078e0a09 */
[----:B------:R-:W-:Y:S02]  /*18f30*/  IMAD.MOV.U32 R8, RZ, RZ, RZ ;  /* 0x000000ffff087224 */ /* 0x000fe400078e00ff */
        /* <DEDUP_REMOVED lines=10> */
[----:B------:R-:W-:Y:S02]  /*18fe0*/  @!P2 IMAD.IADD R4, R4, 0x1, -R2 ;  /* 0x000000010404a824 */ /* 0x000fe400078e0a02 */
[-C--:B------:R-:W-:Y:S01]  /*18ff0*/  @!P3 IADD3 R6, R6, -R2.reuse, RZ ;  /* 0x800000020606b210 */ /* 0x080fe20007ffe0ff */
[----:B------:R-:W-:Y:S02]  /*19000*/  @!P2 VIADD R8, R8, 0x1 ;  /* 0x000000010808a836 */ /* 0x000fe40000000000 */
[-C--:B------:R-:W-:Y:S01]  /*19010*/  ISETP.GE.U32.AND P2, PT, R4, R2.reuse, PT ;  /* 0x000000020400720c */ /* 0x080fe20003f46070 */
[----:B------:R-:W-:Y:S01]  /*19020*/  @!P3 VIADD R10, R10, 0x1 ;  /* 0x000000010a0ab836 */ /* 0x000fe20000000000 */
[----:B------:R-:W-:Y:S02]  /*19030*/  ISETP.GE.U32.AND P3, PT, R6, R2, PT ;  /* 0x000000020600720c */ /* 0x000fe40003f66070 */
[----:B------:R-:W1:Y:S09]  /*19040*/  LDC.64 R6, c[0x0][0x250] ;  /* 0x00009400ff067b82 */ /* 0x000e720000000a00 */
[----:B------:R-:W-:Y:S02]  /*19050*/  @P2 IADD3 R8, R8, 0x1, RZ ;  /* 0x0000000108082810 */ /* 0x000fe40007ffe0ff */
[----:B------:R-:W-:Y:S01]  /*19060*/  ISETP.GE.AND P2, PT, R5, RZ, PT ;  /* 0x000000ff0500720c */ /* 0x000fe20003f46270 */
[----:B------:R-:W-:Y:S01]  /*19070*/  @P3 VIADD R10, R10, 0x1 ;  /* 0x000000010a0a3836 */ /* 0x000fe20000000000 */
[----:B------:R-:W-:Y:S02]  /*19080*/  ISETP.GE.AND P3, PT, R11, RZ, PT ;  /* 0x000000ff0b00720c */ /* 0x000fe40003f66270 */
[----:B------:R-:W-:Y:S09]  /*19090*/  LOP3.LUT R11, RZ, R0, RZ, 0x33, !PT ;  /* 0x00000000ff0b7212 */ /* 0x000ff200078e33ff */
[----:B------:R-:W-:Y:S01]  /*190a0*/  @!P2 IMAD.MOV R8, RZ, RZ, -R8 ;  /* 0x000000ffff08a224 */ /* 0x000fe200078e0a08 */
[----:B------:R-:W-:Y:S02]  /*190b0*/  ISETP.NE.AND P2, PT, R0, RZ, PT ;  /* 0x000000ff0000720c */ /* 0x000fe40003f45270 */
[----:B------:R-:W-:Y:S02]  /*190c0*/  @!P3 IADD3 R10, -R10, RZ, RZ ;  /* 0x000000ff0a0ab210 */ /* 0x000fe40007ffe1ff */
[C---:B------:R-:W-:Y:S02]  /*190d0*/  SEL R5, R11.reuse, R8, !P2 ;  /* 0x000000080b057207 */ /* 0x040fe40005000000 */
[----:B------:R-:W-:Y:S02]  /*190e0*/  SEL R11, R11, R10, !P2 ;  /* 0x0000000a0b0b7207 */ /* 0x000fe40005000000 */
[-C--:B------:R-:W-:Y:S02]  /*190f0*/  LEA R16, P3, R5, R158.reuse, 0x2 ;  /* 0x0000009e05107211 */ /* 0x080fe400078610ff */
[----:B------:R-:W-:Y:S02]  /*19100*/  LEA R14, P2, R11, R158, 0x2 ;  /* 0x0000009e0b0e7211 */ /* 0x000fe400078410ff */
[-C--:B------:R-:W-:Y:S02]  /*19110*/  LEA.HI.X.SX32 R17, R5, R159.reuse, 0x2, P3 ;  /* 0x0000009f05117211 */ /* 0x080fe400018f16ff */
[C---:B------:R-:W-:Y:S01]  /*19120*/  LEA.HI.X.SX32 R15, R11.reuse, R159, 0x2, P2 ;  /* 0x0000009f0b0f7211 */ /* 0x040fe200010f16ff */
[----:B------:R-:W-:Y:S02]  /*19130*/  IMAD.IADD R11, R11, 0x1, -R5 ;  /* 0x000000010b0b7824 */ /* 0x000fe400078e0a05 */
[----:B------:R-:W2:Y:S01]  /*19140*/  LDG.E R2, desc[UR6][R16.64] ;  /* 0x0000000610027981 */ /* 0x000ea2000c1e1900 */
[----:B------:R-:W3:Y:S01]  /*19150*/  LDC.64 R4, c[0x0][0x238] ;  /* 0x00008e00ff047b82 */ /* 0x000ee20000000a00 */
[----:B------:R-:W-:Y:S02]  /*19160*/  IMAD R11, R11, R0, -0x80 ;  /* 0xffffff800b0b7424 */ /* 0x000fe400078e0200 */
[----:B------:R-:W2:Y:S03]  /*19170*/  LDG.E R9, desc[UR6][R14.64] ;  /* 0x000000060e097981 */ /* 0x000ea6000c1e1900 */
[----:B------:R-:W-:Y:S05]  /*19180*/  SHF.R.S32.HI R13, RZ, 0x1f, R11 ;  /* 0x0000001fff0d7819 */ /* 0x000fea000001140b */
[-C--:B-1----:R-:W-:Y:S04]  /*19190*/  IMAD R0, R13, R6.reuse, RZ ;  /* 0x000000060d007224 */ /* 0x082fe800078e02ff */
[C---:B------:R-:W-:Y:S02]  /*191a0*/  IMAD R0, R11.reuse, R7, R0 ;  /* 0x000000070b007224 */ /* 0x040fe400078e0200 */
[----:B--2---:R-:W-:Y:S02]  /*191b0*/  IMAD.IADD R2, R2, 0x1, -R9 ;  /* 0x0000000102027824 */ /* 0x004fe400078e0a09 */
[----:B------:R-:W-:Y:S03]  /*191c0*/  IMAD.WIDE.U32 R8, R11, R6, RZ ;  /* 0x000000060b087225 */ /* 0x000fe600078e00ff */
[----:B------:R-:W-:Y:S02]  /*191d0*/  SHF.R.S32.HI R7, RZ, 0x1f, R2 ;  /* 0x0000001fff077819 */ /* 0x000fe40000011402 */
[----:B------:R-:W-:Y:S03]  /*191e0*/  IADD3 R9, R9, R0, RZ ;  /* 0x0000000009097210 */ /* 0x000fe60007ffe0ff */
[-C--:B---3--:R-:W-:Y:S02]  /*191f0*/  IMAD R7, R7, R4.reuse, RZ ;  /* 0x0000000407077224 */ /* 0x088fe400078e02ff */
[C---:B------:R-:W-:Y:S04]  /*19200*/  IMAD.WIDE.U32 R8, R2.reuse, R4, R8 ;  /* 0x0000000402087225 */ /* 0x040fe800078e0008 */
[----:B------:R-:W-:Y:S01]  /*19210*/  IMAD R7, R2, R5, R7 ;  /* 0x0000000502077224 */ /* 0x000fe200078e0207 */
[----:B------:R-:W-:Y:S03]  /*19220*/  MOV R2, R8 ;  /* 0x0000000800027202 */ /* 0x000fe60000000f00 */
[----:B------:R-:W-:Y:S07]  /*19230*/  IMAD.IADD R0, R9, 0x1, R7 ;  /* 0x0000000109007824 */ /* 0x000fee00078e0207 */
.L_x_996:
[C---:B------:R-:W-:Y:S02]  /*19240*/  LEA R122, P3, R2.reuse, R136, 0x1 ;  /* 0x00000088027a7211 */ /* 0x040fe400078608ff */
[----:B------:R-:W-:Y:S02]  /*19250*/  IADD3 R7, P2, R153, R2, RZ ;  /* 0x0000000299077210 */ /* 0x000fe40007f5e0ff */
[--C-:B------:R-:W-:Y:S02]  /*19260*/  LEA.HI.X R123, R2, R137, R0.reuse, 0x1, P3 ;  /* 0x00000089027b7211 */ /* 0x100fe400018f0c00 */
[-C--:B------:R-:W-:Y:S01]  /*19270*/  @!P0 LEA R10, P3, R7, R136.reuse, 0x1 ;  /* 0x00000088070a8211 */ /* 0x080fe200078608ff */
[C---:B------:R-:W-:Y:S01]  /*19280*/  IMAD.X R4, R152.reuse, 0x1, R0, P2 ;  /* 0x0000000198047824 */ /* 0x040fe200010e0600 */
[----:B------:R-:W-:Y:S01]  /*19290*/  IADD3 R5, P2, R153, R7, RZ ;  /* 0x0000000799057210 */ /* 0x000fe20007f5e0ff */
[----:B------:R-:W-:Y:S01]  /*192a0*/  @!PT LDS RZ, [RZ] ;  /* 0x00000000fffff984 */ /* 0x000fe20000000800 */
[----:B------:R-:W-:Y:S01]  /*192b0*/  @!PT LDS RZ, [RZ] ;  /* 0x00000000fffff984 */ /* 0x000fe20000000800 */
[----:B------:R-:W-:Y:S01]  /*192c0*/  @!PT LDS RZ, [RZ] ;  /* 0x00000000fffff984 */ /* 0x000fe20000000800 */
[----:B------:R-:W-:Y:S03]  /*192d0*/  @!P0 LDGSTS.E.BYPASS.LTC128B.128 [R166+0x9000], desc[UR6][R122.64] ;  /* 0x090000007aa68fae */ /* 0x000fe6000b901d46 */
[CCC-:B------:R-:W-:Y:S01]  /*192e0*/  @!P0 LEA.HI.X R11, R7.reuse, R137.reuse, R4.reuse, 0x1, P3 ;  /* 0x00000089070b8211 */ /* 0x1c0fe200018f0c04 */
[----:B------:R-:W-:Y:S01]  /*192f0*/  @P0 STS [R166+0x9000], RZ ;  /* 0x009000ffa6000388 */ /* 0x000fe20000000800 */
[--C-:B------:R-:W-:Y:S01]  /*19300*/  IMAD.X R2, R152, 0x1, R4.reuse, P2 ;  /* 0x0000000198027824 */ /* 0x100fe200010e0604 */
[CC--:B------:R-:W-:Y:S02]  /*19310*/  @!P5 LEA R8, P2, R7.reuse, R136.reuse, 0x1 ;  /* 0x000000880708d211 */ /* 0x0c0fe400078408ff */
[----:B------:R-:W-:Y:S01]  /*19320*/  @P0 STS [R166+0x9004], RZ ;  /* 0x009004ffa6000388 */ /* 0x000fe20000000800 */
[CC--:B------:R-:W-:Y:S02]  /*19330*/  @P1 LEA R6, P3, R7.reuse, R136.reuse, 0x1 ;  /* 0x0000008807061211 */ /* 0x0c0fe400078608ff */
[CCC-:B------:R-:W-:Y:S01]  /*19340*/  @!P5 LEA.HI.X R9, R7.reuse, R137.reuse, R4.reuse, 0x1, P2 ;  /* 0x000000890709d211 */ /* 0x1c0fe200010f0c04 */
[----:B------:R-:W-:Y:S01]  /*19350*/  @P0 STS.64 [R166+0x9008], RZ ;  /* 0x009008ffa6000388 */ /* 0x000fe20000000a00 */
[-C--:B------:R-:W-:Y:S02]  /*19360*/  @P1 LEA.HI.X R7, R7, R137.reuse, R4, 0x1, P3 ;  /* 0x0000008907071211 */ /* 0x080fe400018f0c04 */
[CC--:B------:R-:W-:Y:S01]  /*19370*/  @!P0 LEA R16, P4, R5.reuse, R136.reuse, 0x1 ;  /* 0x0000008805108211 */ /* 0x0c0fe200078808ff */
[----:B------:R-:W-:Y:S01]  /*19380*/  @!PT LDS RZ, [RZ] ;  /* 0x00000000fffff984 */ /* 0x000fe20000000800 */
[----:B------:R-:W-:Y:S01]  /*19390*/  @!PT LDS RZ, [RZ] ;  /* 0x00000000fffff984 */ /* 0x000fe20000000800 */
[----:B------:R-:W-:Y:S01]  /*193a0*/  @!PT LDS RZ, [RZ] ;  /* 0x00000000fffff984 */ /* 0x000fe20000000800 */
[----:B------:R-:W-:Y:S01]  /*193b0*/  @!P5 LDGSTS.E.BYPASS.LTC128B.128 [R166+0xb000], desc[UR6][R122.64+0x40] ;  /* 0x0b0000407aa6dfae */ /* 0x000fe2000b901d46 */
[CC--:B------:R-:W-:Y:S02]  /*193c0*/  @!P5 LEA R14, P3, R5.reuse, R136.reuse, 0x1 ;  /* 0x00000088050ed211 */ /* 0x0c0fe400078608ff */
[--C-:B------:R-:W-:Y:S01]  /*193d0*/  @!P0 LEA.HI.X R17, R5, R137, R2.reuse, 0x1, P4 ;  /* 0x0000008905118211 */ /* 0x100fe200020f0c02 */
[----:B------:R-:W-:Y:S01]  /*193e0*/  @P5 STS.128 [R166+0xb000], RZ ;  /* 0x00b000ffa6005388 */ /* 0x000fe20000000c00 */
[----:B------:R-:W-:Y:S02]  /*193f0*/  IADD3 R0, P2, R153, R5, RZ ;  /* 0x0000000599007210 */ /* 0x000fe40007f5e0ff */
[CCC-:B------:R-:W-:Y:S01]  /*19400*/  @!P5 LEA.HI.X R15, R5.reuse, R137.reuse, R2.reuse, 0x1, P3 ;  /* 0x00000089050fd211 */ /* 0x1c0fe200018f0c02 */
[----:B------:R-:W-:Y:S01]  /*19410*/  @!PT LDS RZ, [RZ] ;  /* 0x00000000fffff984 */ /* 0x000fe20000000800 */
[----:B------:R-:W-:Y:S01]  /*19420*/  @!PT LDS RZ, [RZ] ;  /* 0x00000000fffff984 */ /* 0x000fe20000000800 */
[----:B------:R-:W-:Y:S01]  /*19430*/  @!PT LDS RZ, [RZ] ;  /* 0x00000000fffff984 */ /* 0x000fe20000000800 */
[----:B------:R-:W-:Y:S01]  /*19440*/  @P1 LDGSTS.E.BYPASS.LTC128B.128 [R166+0xd000], desc[UR6][R122.64+0x80] ;  /* 0x0d0000807aa61fae */ /* 0x000fe2000b901d46 */
[-C--:B------:R-:W-:Y:S01]  /*19450*/  @!P0 LEA R20, P4, R0, R136.reuse, 0x1 ;  /* 0x0000008800148211 */ /* 0x080fe200078808ff */
[--C-:B------:R-:W-:Y:S01]  /*19460*/  IMAD.X R4, R152, 0x1, R2.reuse, P2 ;  /* 0x0000000198047824 */ /* 0x100fe200010e0602 */
[CC--:B------:R-:W-:Y:S01]  /*19470*/  @P1 LEA R12, P2, R5.reuse, R136.reuse, 0x1 ;  /* 0x00000088050c1211 */ /* 0x0c0fe200078408ff */
[----:B------:R-:W-:Y:S01]  /*19480*/  @!P1 STS.128 [R166+0xd000], RZ ;  /* 0x00d000ffa6009388 */ /* 0x000fe20000000c00 */
[CC--:B------:R-:W-:Y:S02]  /*19490*/  @!P5 LEA R22, P3, R0.reuse, R136.reuse, 0x1 ;  /* 0x000000880016d211 */ /* 0x0c0fe400078608ff */
[-C--:B------:R-:W-:Y:S01]  /*194a0*/  @P1 LEA.HI.X R13, R5, R137.reuse, R2, 0x1, P2 ;  /* 0x00000089050d1211 */ /* 0x080fe200010f0c02 */
[----:B------:R-:W-:Y:S01]  /*194b0*/  @!PT LDS RZ, [RZ] ;  /* 0x00000000fffff984 */ /* 0x000fe20000000800 */
[----:B------:R-:W-:Y:S01]  /*194c0*/  @!PT LDS RZ, [RZ] ;  /* 0x00000000fffff984 */ /* 0x000fe20000000800 */
[----:B------:R-:W-:Y:S01]  /*194d0*/  @!PT LDS RZ, [RZ] ;  /* 0x00000000fffff984 */ /* 0x000fe20000000800 */
[----:B------:R-:W-:Y:S01]  /*194e0*/  @!P0 LDGSTS.E.BYPASS.LTC128B.128 [R166+0x9800], desc[UR6][R10.64] ;  /* 0x098000000aa68fae */ /* 0x000fe2000b901d46 */
[CCC-:B------:R-:W-:Y:S02]  /*194f0*/  @!P0 LEA.HI.X R21, R0.reuse, R137.reuse, R4.reuse, 0x1, P4 ;  /* 0x0000008900158211 */ /* 0x1c0fe400020f0c04 */
[CCC-:B------:R-:W-:Y:S01]  /*19500*/  @!P5 LEA.HI.X R23, R0.reuse, R137.reuse, R4.reuse, 0x1, P3 ;  /* 0x000000890017d211 */ /* 0x1c0fe200018f0c04 */
[----:B------:R-:W-:Y:S01]  /*19510*/  @P0 STS.128 [R166+0x9800], RZ ;  /* 0x009800ffa6000388 */ /* 0x000fe20000000c00 */
[C---:B------:R-:W-:Y:S03]  /*19520*/  @P1 LEA R28, P2, R0.reuse, R136, 0x1 ;  /* 0x00000088001c1211 */ /* 0x040fe600078408ff */
[----:B------:R-:W-:Y:S01]  /*19530*/  @!PT LDS RZ, [RZ] ;  /* 0x00000000fffff984 */ /* 0x000fe20000000800 */
[----:B------:R-:W-:Y:S01]  /*19540*/  @!PT LDS RZ, [RZ] ;  /* 0x00000000fffff984 */ /* 0x000fe20000000800 */
[----:B------:R-:W-:Y:S01]  /*19550*/  @!PT LDS RZ, [RZ] ;  /* 0x00000000fffff984 */ /* 0x000fe20000000800 */
[----:B------:R-:W-:Y:S01]  /*19560*/  @!P5 LDGSTS.E.BYPASS.LTC128B.128 [R166+0xb800], desc[UR6][R8.64+0x40] ;  /* 0x0b80004008a6dfae */ /* 0x000fe2000b901d46 */
[----:B------:R-:W-:Y:S02]  /*19570*/  @P1 LEA.HI.X R29, R0, R137, R4, 0x1, P2 ;  /* 0x00000089001d1211 */ /* 0x000fe400010f0c04 */
[----:B------:R-:W-:Y:S01]  /*19580*/  ISETP.GE.AND P2, PT, R167, 0x2, PT ;  /* 0x00000002a700780c */ /* 0x000fe20003f46270 */
[----:B------:R-:W-:Y:S04]  /*19590*/  @P5 STS.128 [R166+0xb800], RZ ;  /* 0x00b800ffa6005388 */ /* 0x000fe80000000c00 */
[----:B------:R-:W-:Y:S01]  /*195a0*/  @!PT LDS RZ, [RZ] ;  /* 0x00000000fffff984 */ /* 0x000fe20000000800 */
[----:B------:R-:W-:Y:S01]  /*195b0*/  @!PT LDS RZ, [RZ] ;  /* 0x00000000fffff984 */ /* 0x000fe20000000800 */
[----:B------:R-:W-:Y:S01]  /*195c0*/  @!PT LDS RZ, [RZ] ;  /* 0x00000000fffff984 */ /* 0x000fe20000000800 */
[----:B------:R-:W-:Y:S04]  /*195d0*/  @P1 LDGSTS.E.BYPASS.LTC128B.128 [R166+0xd800], desc[UR6][R6.64+0x80] ;  /* 0x0d80008006a61fae */ /* 0x000fe8000b901d46 */
[----:B------:R-:W-:Y:S04]  /*195e0*/  @!P1 STS.128 [R166+0xd800], RZ ;  /* 0x00d800ffa6009388 */ /* 0x000fe80000000c00 */
        /* <DEDUP_REMOVED lines=13> */
[----:B------:R2:W-:Y:S04]  /*196c0*/  @P1 LDGSTS.E.BYPASS.LTC128B.128 [R166+0xe000], desc[UR6][R12.64+0x80] ;  /* 0x0e0000800ca61fae */ /* 0x0005e8000b901d46 */
[----:B------:R-:W-:Y:S04]  /*196d0*/  @!P1 STS.128 [R166+0xe000], RZ ;  /* 0x00e000ffa6009388 */ /* 0x000fe80000000c00 */
        /* <DEDUP_REMOVED lines=13> */
[----:B------:R4:W-:Y:S04]  /*197b0*/  @P1 LDGSTS.E.BYPASS.LTC128B.128 [R166+0xe800], desc[UR6][R28.64+0x80] ;  /* 0x0e8000801ca61fae */ /* 0x0009e8000b901d46 */
[----:B------:R-:W-:Y:S04]  /*197c0*/  @!P1 STS.128 [R166+0xe800], RZ ;  /* 0x00e800ffa6009388 */ /* 0x000fe80000000c00 */
[----:B------:R-:W-:Y:S04]  /*197d0*/  LDSM.16.M88.4 R124, [R149] ;  /* 0x00000000957c783b */ /* 0x000fe80000000200 */
[----:B------:R-:W5:Y:S04]  /*197e0*/  LDSM.16.M88.4 R128, [R148+0x3000] ;  /* 0x003000009480783b */ /* 0x000f680000000200 */
[----:B-1----:R-:W2:Y:S04]  /*197f0*/  LDSM.16.M88.4 R16, [R148+0x3400] ;  /* 0x003400009410783b */ /* 0x002ea80000000200 */
[----:B------:R-:W3:Y:S04]  /*19800*/  LDSM.16.M88.4 R24, [R148+0x3800] ;  /* 0x003800009418783b */ /* 0x000ee80000000200 */
[----:B------:R-:W4:Y:S04]  /*19810*/  LDSM.16.M88.4 R32, [R148+0x3c00] ;  /* 0x003c00009420783b */ /* 0x000f280000000200 */
[----:B------:R-:W0:Y:S04]  /*19820*/  LDGDEPBAR ;  /* 0x00000000000079af */ /* 0x000e280000000000 */
[----:B------:R-:W1:Y:S04]  /*19830*/  LDSM.16.M88.4 R40, [R148+0x4000] ;  /* 0x004000009428783b */ /* 0x000e680000000200 */
[----:B------:R-:W1:Y:S04]  /*19840*/  LDSM.16.M88.4 R48, [R148+0x4400] ;  /* 0x004400009430783b */ /* 0x000e680000000200 */
[----:B------:R-:W1:Y:S04]  /*19850*/  LDSM.16.M88.4 R56, [R148+0x4800] ;  /* 0x004800009438783b */ /* 0x000e680000000200 */
[----:B------:R-:W1:Y:S04]  /*19860*/  LDSM.16.M88.4 R64, [R148+0x4c00] ;  /* 0x004c00009440783b */ /* 0x000e680000000200 */
[----:B------:R-:W-:Y:S01]  /*19870*/  LDSM.16.M88.4 R132, [R147] ;  /* 0x000000009384783b */ /* 0x000fe20000000200 */
[C---:B-----5:R-:W-:Y:S03]  /*19880*/  HMMA.16816.F32 R4, R124.reuse, R128, RZ ;  /* 0x000000807c04723c */ /* 0x060fe600000018ff */
[----:B------:R-:W5:Y:S04]  /*19890*/  LDSM.16.M88.4 R136, [R145+0x3000] ;  /* 0x003000009188783b */ /* 0x000f680000000200 */
[----:B------:R-:W5:Y:S01]  /*198a0*/  LDSM.16.M88.4 R140, [R145+0x3400] ;  /* 0x00340000918c783b */ /* 0x000f620000000200 */
[C---:B------:R-:W-:Y:S03]  /*198b0*/  HMMA.16816.F32 R8, R124.reuse, R130, RZ ;  /* 0x000000827c08723c */ /* 0x040fe600000018ff */
[----:B------:R-:W-:Y:S03]  /*198c0*/  LDSM.16.M88.4 R128, [R145+0x3c00] ;  /* 0x003c00009180783b */ /* 0x000fe60000000200 */
[C---:B--2---:R-:W-:Y:S06]  /*198d0*/  HMMA.16816.F32 R12, R124.reuse, R16, RZ ;  /* 0x000000107c0c723c */ /* 0x044fec00000018ff */
[C---:B------:R-:W-:Y:S06]  /*198e0*/  HMMA.16816.F32 R16, R124.reuse, R18, RZ ;  /* 0x000000127c10723c */ /* 0x040fec00000018ff */
[C---:B---3--:R-:W-:Y:S06]  /*198f0*/  HMMA.16816.F32 R20, R124.reuse, R24, RZ ;  /* 0x000000187c14723c */ /* 0x048fec00000018ff */
[C---:B------:R-:W-:Y:S06]  /*19900*/  HMMA.16816.F32 R24, R124.reuse, R26, RZ ;  /* 0x0000001a7c18723c */ /* 0x040fec00000018ff */
[C---:B----4-:R-:W-:Y:S06]  /*19910*/  HMMA.16816.F32 R28, R124.reuse, R32, RZ ;  /* 0x000000207c1c723c */ /* 0x050fec00000018ff */
[C---:B------:R-:W-:Y:S06]  /*19920*/  HMMA.16816.F32 R32, R124.reuse, R34, RZ ;  /* 0x000000227c20723c */ /* 0x040fec00000018ff */
        /* <DEDUP_REMOVED lines=9> */
[C---:B-----5:R-:W-:Y:S06]  /*199c0*/  HMMA.16816.F32 R4, R132.reuse, R136, R4 ;  /* 0x000000888404723c */ /* 0x060fec0000001804 */
[C---:B------:R-:W-:Y:S01]  /*199d0*/  HMMA.16816.F32 R8, R132.reuse, R138, R8 ;  /* 0x0000008a8408723c */ /* 0x040fe20000001808 */
[----:B------:R-:W2:Y:S05]  /*199e0*/  LDSM.16.M88.4 R136, [R145+0x4000] ;  /* 0x004000009188783b */ /* 0x000eaa0000000200 */
[C---:B------:R-:W-:Y:S06]  /*199f0*/  HMMA.16816.F32 R12, R132.reuse, R140, R12 ;  /* 0x0000008c840c723c */ /* 0x040fec000000180c */
        /* <DEDUP_REMOVED lines=10> */
[----:B------:R-:W-:Y:S05]  /*19aa0*/  LDSM.16.M88.4 R136, [R148+0x5400] ;  /* 0x005400009488783b */ /* 0x000fea0000000200 */
[C---:B-1----:R-:W-:Y:S06]  /*19ab0*/  HMMA.16816.F32 R44, R132.reuse, R124, R44 ;  /* 0x0000007c842c723c */ /* 0x042fec000000182c */
[C---:B------:R-:W-:Y:S01]  /*19ac0*/  HMMA.16816.F32 R48, R132.reuse, R126, R48 ;  /* 0x0000007e8430723c */ /* 0x040fe20000001830 */
[----:B------:R-:W-:Y:S05]  /*19ad0*/  LDSM.16.M88.4 R124, [R149+0x1000] ;  /* 0x00100000957c783b */ /* 0x000fea0000000200 */
[C---:B---3--:R-:W-:Y:S06]  /*19ae0*/  HMMA.16816.F32 R52, R132.reuse, R128, R52 ;  /* 0x000000808434723c */ /* 0x048fec0000001834 */
        /* <DEDUP_REMOVED lines=96> */
[C---:B------:R-:W-:Y:S05]  /*1a0f0*/  HMMA.16816.F32 R40, R128.reuse, R138, R40 ;  /* 0x0000008a8028723c */ /* 0x040fea0000001828 */
[----:B------:R-:W-:Y:S01]  /*1a100*/  IMAD.MOV.U32 R136, RZ, RZ, R122 ;  /* 0x000000ffff887224 */ /* 0x000fe200078e007a */
[C---:B--2---:R-:W-:Y:S05]  /*1a110*/  HMMA.16816.F32 R44, R128.reuse, R124, R44 ;  /* 0x0000007c802c723c */ /* 0x044fea000000182c */
[----:B------:R-:W-:Y:S01]  /*1a120*/  IMAD.MOV.U32 R137, RZ, RZ, R123 ;  /* 0x000000ffff897224 */ /* 0x000fe200078e007b */
        /* <DEDUP_REMOVED lines=16> */
[----:B------:R-:W-:Y:S05]  /*1a230*/  VIADD R129, R129, 0xffffff80 ;  /* 0xffffff8081817836 */ /* 0x000fea0000000000 */
[----:B------:R-:W-:Y:S02]  /*1a240*/  IABS R122, R129 ;  /* 0x00000081007a7213 */ /* 0x000fe40000000000 */
        /* <DEDUP_REMOVED lines=8> */
[--C-:B-1----:R-:W-:Y:S01]  /*1a2d0*/  IMAD.MOV R123, RZ, RZ, -R125.reuse ;  /* 0x000000ffff7b7224 */ /* 0x102fe200078e0a7d */
[----:B------:R-:W-:Y:S03]  /*1a2e0*/  MOV R124, RZ ;  /* 0x000000ff007c7202 */ /* 0x000fe60000000f00 */
[----:B------:R-:W-:Y:S04]  /*1a2f0*/  IMAD R123, R123, R2, RZ ;  /* 0x000000027b7b7224 */ /* 0x000fe800078e02ff */
[----:B------:R-:W-:Y:S06]  /*1a300*/  IMAD.HI.U32 R123, R125, R123, R124 ;  /* 0x0000007b7d7b7227 */ /* 0x000fec00078e007c */
[C---:B------:R-:W-:Y:S04]  /*1a310*/  IMAD.HI.U32 R124, R123.reuse, R120, RZ ;  /* 0x000000787b7c7227 */ /* 0x040fe800078e00ff */
[----:B------:R-:W-:Y:S04]  /*1a320*/  IMAD.HI.U32 R126, R123, R122, RZ ;  /* 0x0000007a7b7e7227 */ /* 0x000fe800078e00ff */
[----:B------:R-:W-:Y:S02]  /*1a330*/  IMAD.MOV R125, RZ, RZ, -R126 ;  /* 0x000000ffff7d7224 */ /* 0x000fe400078e0a7e */
[----:B------:R-:W-:Y:S02]  /*1a340*/  IMAD.MOV R123, RZ, RZ, -R124 ;  /* 0x000000ffff7b7224 */ /* 0x000fe400078e0a7c */
[C---:B------:R-:W-:Y:S02]  /*1a350*/  IMAD R122, R2.reuse, R125, R122 ;  /* 0x0000007d027a7224 */ /* 0x040fe400078e027a */
[C---:B------:R-:W-:Y:S03]  /*1a360*/  IMAD R120, R2.reuse, R123, R120 ;  /* 0x0000007b02787224 */ /* 0x040fe600078e0278 */
[C---:B------:R-:W-:Y:S02]  /*1a370*/  ISETP.GT.U32.AND P3, PT, R2.reuse, R122, PT ;  /* 0x0000007a0200720c */ /* 0x040fe40003f64070 */
[----:B------:R-:W-:Y:S11]  /*1a380*/  ISETP.GT.U32.AND P2, PT, R2, R120, PT ;  /* 0x000000780200720c */ /* 0x000ff60003f44070 */
[----:B------:R-:W-:Y:S01]  /*1a390*/  @!P3 IADD3 R126, R126, 0x1, RZ ;  /* 0x000000017e7eb810 */ /* 0x000fe20007ffe0ff */
[----:B------:R-:W-:Y:S01]  /*1a3a0*/  @!P3 IMAD.IADD R122, R122, 0x1, -R2 ;  /* 0x000000017a7ab824 */ /* 0x000fe200078e0a02 */
[-C--:B------:R-:W-:Y:S01]  /*1a3b0*/  @!P2 IADD3 R120, R120, -R2.reuse, RZ ;  /* 0x800000027878a210 */ /* 0x080fe20007ffe0ff */
[----:B------:R-:W-:Y:S03]  /*1a3c0*/  @!P2 VIADD R124, R124, 0x1 ;  /* 0x000000017c7ca836 */ /* 0x000fe60000000000 */
[-C--:B------:R-:W-:Y:S02]  /*1a3d0*/  ISETP.GE.U32.AND P2, PT, R120, R2.reuse, PT ;  /* 0x000000027800720c */ /* 0x080fe40003f46070 */
[----:B------:R-:W-:Y:S02]  /*1a3e0*/  ISETP.GE.U32.AND P3, PT, R122, R2, PT ;  /* 0x000000027a00720c */ /* 0x000fe40003f66070 */
[----:B------:R-:W1:Y:S09]  /*1a3f0*/  LDC R2, c[0x0][0x24c] ;  /* 0x00009300ff027b82 */ /* 0x000e720000000800 */
[----:B------:R-:W-:Y:S01]  /*1a400*/  @P2 VIADD R124, R124, 0x1 ;  /* 0x000000017c7c2836 */ /* 0x000fe20000000000 */
[----:B------:R-:W-:Y:S01]  /*1a410*/  ISETP.GE.AND P2, PT, R127, RZ, PT ;  /* 0x000000ff7f00720c */ /* 0x000fe20003f46270 */
[----:B------:R-:W-:Y:S01]  /*1a420*/  @P3 VIADD R126, R126, 0x1 ;  /* 0x000000017e7e3836 */ /* 0x000fe20000000000 */
[----:B------:R-:W-:Y:S02]  /*1a430*/  ISETP.GE.AND P3, PT, R129, RZ, PT ;  /* 0x000000ff8100720c */ /* 0x000fe40003f66270 */
[----:B------:R-:W-:Y:S09]  /*1a440*/  LOP3.LUT R127, RZ, R0, RZ, 0x33, !PT ;  /* 0x00000000ff7f7212 */ /* 0x000ff200078e33ff */
[----:B------:R-:W-:Y:S02]  /*1a450*/  @!P2 IADD3 R124, -R124, RZ, RZ ;  /* 0x000000ff7c7ca210 */ /* 0x000fe40007ffe1ff */
[----:B------:R-:W-:Y:S01]  /*1a460*/  ISETP.NE.AND P2, PT, R0, RZ, PT ;  /* 0x000000ff0000720c */ /* 0x000fe20003f45270 */
[----:B------:R-:W-:Y:S03]  /*1a470*/  @!P3 IMAD.MOV R126, RZ, RZ, -R126 ;  /* 0x000000ffff7eb224 */ /* 0x000fe600078e0a7e */
[C---:B------:R-:W-:Y:S02]  /*1a480*/  SEL R123, R127.reuse, R124, !P2 ;  /* 0x0000007c7f7b7207 */ /* 0x040fe40005000000 */
[----:B------:R-:W-:Y:S02]  /*1a490*/  SEL R127, R127, R126, !P2 ;  /* 0x0000007e7f7f7207 */ /* 0x000fe40005000000 */
[-C--:B------:R-:W-:Y:S02]  /*1a4a0*/  LEA R132, P3, R123, R158.reuse, 0x2 ;  /* 0x0000009e7b847211 */ /* 0x080fe400078610ff */
[----:B------:R-:W-:Y:S02]  /*1a4b0*/  LEA R130, P2, R127, R158, 0x2 ;  /* 0x0000009e7f827211 */ /* 0x000fe400078410ff */
[-C--:B------:R-:W-:Y:S02]  /*1a4c0*/  LEA.HI.X.SX32 R133, R123, R159.reuse, 0x2, P3 ;  /* 0x0000009f7b857211 */ /* 0x080fe400018f16ff */
[C---:B------:R-:W-:Y:S02]  /*1a4d0*/  LEA.HI.X.SX32 R131, R127.reuse, R159, 0x2, P2 ;  /* 0x0000009f7f837211 */ /* 0x040fe400010f16ff */
[----:B------:R-:W-:Y:S01]  /*1a4e0*/  IADD3 R127, R127, -R123, RZ ;  /* 0x8000007b7f7f7210 */ /* 0x000fe20007ffe0ff */
[----:B------:R-:W2:Y:S01]  /*1a4f0*/  LDG.E R120, desc[UR6][R132.64] ;  /* 0x0000000684787981 */ /* 0x000ea2000c1e1900 */
[----:B------:R-:W3:Y:S03]  /*1a500*/  LDC.64 R122, c[0x0][0x230] ;  /* 0x00008c00ff7a7b82 */ /* 0x000ee60000000a00 */
[----:B------:R-:W-:Y:S01]  /*1a510*/  IMAD R0, R127, R0, -0x80 ;  /* 0xffffff807f007424 */ /* 0x000fe200078e0200 */
[----:B------:R-:W2:Y:S03]  /*1a520*/  LDG.E R125, desc[UR6][R130.64] ;  /* 0x00000006827d7981 */ /* 0x000ea6000c1e1900 */
[C---:B------:R-:W-:Y:S01]  /*1a530*/  IMAD.WIDE.U32 R128, R0.reuse, UR9, RZ ;  /* 0x0000000900807c25 */ /* 0x040fe2000f8e00ff */
[----:B------:R-:W-:Y:S05]  /*1a540*/  SHF.R.S32.HI R127, RZ, 0x1f, R0 ;  /* 0x0000001fff7f7819 */ /* 0x000fea0000011400 */
[----:B------:R-:W-:Y:S04]  /*1a550*/  IMAD R127, R127, UR9, RZ ;  /* 0x000000097f7f7c24 */ /* 0x000fe8000f8e02ff */
[----:B-1----:R-:W-:Y:S05]  /*1a560*/  IMAD R127, R0, R2, R127 ;  /* 0x00000002007f7224 */ /* 0x002fea00078e027f */
[----:B------:R-:W-:Y:S01]  /*1a570*/  IADD3 R129, R129, R127, RZ ;  /* 0x0000007f81817210 */ /* 0x000fe20007ffe0ff */
[----:B--2---:R-:W-:Y:S04]  /*1a580*/  IMAD.IADD R120, R120, 0x1, -R125 ;  /* 0x0000000178787824 */ /* 0x004fe800078e0a7d */
[CC--:B---3--:R-:W-:Y:S01]  /*1a590*/  IMAD.WIDE.U32 R128, R120.reuse, R122.reuse, R128 ;  /* 0x0000007a78807225 */ /* 0x0c8fe200078e0080 */
[----:B------:R-:W-:Y:S05]  /*1a5a0*/  SHF.R.S32.HI R125, RZ, 0x1f, R120 ;  /* 0x0000001fff7d7819 */ /* 0x000fea0000011478 */
[----:B------:R-:W-:Y:S04]  /*1a5b0*/  IMAD R125, R125, R122, RZ ;  /* 0x0000007a7d7d7224 */ /* 0x000fe800078e02ff */
[----:B------:R-:W-:Y:S01]  /*1a5c0*/  IMAD R125, R120, R123, R125 ;  /* 0x0000007b787d7224 */ /* 0x000fe200078e027d */
[----:B------:R-:W-:Y:S03]  /*1a5d0*/  MOV R120, R128 ;  /* 0x0000008000787202 */ /* 0x000fe60000000f00 */
[----:B------:R-:W-:Y:S07]  /*1a5e0*/  IMAD.IADD R0, R129, 0x1, R125 ;  /* 0x0000000181007824 */ /* 0x000fee00078e027d */
.L_x_998:
[CC--:B------:R-:W-:Y:S02]  /*1a5f0*/  LEA R130, P3, R120.reuse, R168.reuse, 0x1 ;  /* 0x000000a878827211 */ /* 0x0c0fe400078608ff */
[C---:B------:R-:W-:Y:S02]  /*1a600*/  IADD3 R125, P2, R120.reuse, R151, RZ ;  /* 0x00000097787d7210 */ /* 0x040fe40007f5e0ff */
[-C--:B------:R-:W-:Y:S02]  /*1a610*/  LEA.HI.X R131, R120, R169.reuse, R0, 0x1, P3 ;  /* 0x000000a978837211 */ /* 0x080fe400018f0c00 */
        /* <DEDUP_REMOVED lines=8> */
[----:B------:R1:W-:Y:S01]  /*1a6a0*/  @P0 STS [R166+0x3000], RZ ;  /* 0x003000ffa6000388 */ /* 0x0003e20000000800 */
[C-C-:B------:R-:W-:Y:S02]  /*1a6b0*/  @!P5 LEA.HI.X R127, R125.reuse, R169, R2.reuse, 0x1, P3 ;  /* 0x000000a97d7fd211 */ /* 0x140fe400018f0c02 */
[CC--:B------:R-:W-:Y:S01]  /*1a6c0*/  @P1 LEA R124, P2, R125.reuse, R168.reuse, 0x1 ;  /* 0x000000a87d7c1211 */ /* 0x0c0fe200078408ff */
[----:B------:R1:W-:Y:S01]  /*1a6d0*/  @P0 STS [R166+0x3004], RZ ;  /* 0x003004ffa6000388 */ /* 0x0003e20000000800 */
[C---:B------:R-:W-:Y:S02]  /*1a6e0*/  IADD3 R123, P3, R125.reuse, R151, RZ ;  /* 0x000000977d7b7210 */ /* 0x040fe40007f7e0ff */
[-C--:B------:R-:W-:Y:S01]  /*1a6f0*/  @P1 LEA.HI.X R125, R125, R169.reuse, R2, 0x1, P2 ;  /* 0x000000a97d7d1211 */ /* 0x080fe200010f0c02 */
[----:B------:R1:W-:Y:S01]  /*1a700*/  @P0 STS.64 [R166+0x3008], RZ ;  /* 0x003008ffa6000388 */ /* 0x0003e20000000a00 */
        /* <DEDUP_REMOVED lines=9> */
[C-C-:B------:R-:W-:Y:S02]  /*1a7a0*/  @!P5 LEA.HI.X R133, R123.reuse, R169, R2.reuse, 0x1, P3 ;  /* 0x000000a97b85d211 */ /* 0x140fe400018f0c02 */
[CC--:B------:R-:W-:Y:S01]  /*1a7b0*/  @P1 LEA R122, P2, R123.reuse, R168.reuse, 0x1 ;  /* 0x000000a87b7a1211 */ /* 0x0c0fe200078408ff */
[----:B------:R-:W-:Y:S01]  /*1a7c0*/  @!PT LDS RZ, [RZ] ;  /* 0x00000000fffff984 */ /* 0x000fe20000000800 */
[----:B------:R-:W-:Y:S01]  /*1a7d0*/  @!PT LDS RZ, [RZ] ;  /* 0x00000000fffff984 */ /* 0x000fe20000000800 */
[----:B------:R-:W-:Y:S01]  /*1a7e0*/  @!PT LDS RZ, [RZ] ;  /* 0x00000000fffff984 */ /* 0x000fe20000000800 */
[----:B------:R1:W-:Y:S01]  /*1a7f0*/  @P1 LDGSTS.E.BYPASS.LTC128B.128 [R166+0x7000], desc[UR6][R130.64+0x80] ;  /* 0x0700008082a61fae */ /* 0x0003e2000b901d46 */
[C---:B------:R-:W-:Y:S02]  /*1a800*/  IADD3 R0, P3, R123.reuse, R151, RZ ;  /* 0x000000977b007210 */ /* 0x040fe40007f7e0ff */
[-C--:B------:R-:W-:Y:S01]  /*1a810*/  @P1 LEA.HI.X R123, R123, R169.reuse, R2, 0x1, P2 ;  /* 0x000000a97b7b1211 */ /* 0x080fe200010f0c02 */
[----:B------:R1:W-:Y:S01]  /*1a820*/  @!P1 STS.128 [R166+0x7000], RZ ;  /* 0x007000ffa6009388 */ /* 0x0003e20000000c00 */
[-C--:B------:R-:W-:Y:S01]  /*1a830*/  @!P0 LEA R138, P2, R0, R168.reuse, 0x1 ;  /* 0x000000a8008a8211 */ /* 0x080fe200078408ff */
        /* <DEDUP_REMOVED lines=8> */
[CC--:B------:R-:W-:Y:S02]  /*1a8c0*/  @!P5 LEA.HI.X R141, R0.reuse, R169.reuse, R2, 0x1, P3 ;  /* 0x000000a9008dd211 */ /* 0x0c0fe400018f0c02 */
[C---:B------:R-:W-:Y:S01]  /*1a8d0*/  @P1 LEA R142, P2, R0.reuse, R168, 0x1 ;  /* 0x000000a8008e1211 */ /* 0x040fe200078408ff */
[----:B------:R-:W-:Y:S01]  /*1a8e0*/  @!PT LDS RZ, [RZ] ;  /* 0x00000000fffff984 */ /* 0x000fe20000000800 */
[----:B------:R-:W-:Y:S01]  /*1a8f0*/  @!PT LDS RZ, [RZ] ;  /* 0x00000000fffff984 */ /* 0x000fe20000000800 */
[----:B------:R-:W-:Y:S01]  /*1a900*/  @!PT LDS RZ, [RZ] ;  /* 0x00000000fffff984 */ /* 0x000fe20000000800 */
[----:B------:R1:W-:Y:S01]  /*1a910*/  @!P5 LDGSTS.E.BYPASS.LTC128B.128 [R166+0x5800], desc[UR6][R126.64+0x40] ;  /* 0x058000407ea6dfae */ /* 0x0003e2000b901d46 */
[----:B------:R-:W-:Y:S02]  /*1a920*/  IMAD.MOV.U32 R168, RZ, RZ, R130 ;  /* 0x000000ffffa87224 */ /* 0x000fe400078e0082 */
[----:B------:R-:W-:Y:S01]  /*1a930*/  @P1 LEA.HI.X R143, R0, R169, R2, 0x1, P2 ;  /* 0x000000a9008f1211 */ /* 0x000fe200010f0c02 */
[----:B------:R1:W-:Y:S01]  /*1a940*/  @P5 STS.128 [R166+0x5800], RZ ;  /* 0x005800ffa6005388 */ /* 0x0003e20000000c00 */
[----:B------:R-:W-:Y:S03]  /*1a950*/  IMAD.MOV.U32 R169, RZ, RZ, R131 ;  /* 0x000000ffffa97224 */ /* 0x000fe600078e0083 */
        /* <DEDUP_REMOVED lines=36> */
.L_x_997:
        /* <DEDUP_REMOVED lines=108> */
[----:B------:R-:W-:Y:S03]  /*1b260*/  ISETP.GT.AND P0, PT, R167, 0x1, PT ;  /* 0x00000001a700780c */ /* 0x000fe60003f04270 */
        /* <DEDUP_REMOVED lines=62> */
[----:B------:R-:W-:Y:S01]  /*1b650*/  FFMA.FTZ R120, R39, UR4, -R123 ;  /* 0x0000000427787c23 */ /* 0x000fe2000801087b */
[----:B------:R-:W-:Y:S03]  /*1b660*/  FFMA.FTZ R174, R3, R162, R174 ;  /* 0x000000a203ae7223 */ /* 0x000fe600000100ae */
[----:B------:R-:W-:Y:S01]  /*1b670*/  MUFU.EX2 R142, R142 ;  /* 0x0000008e008e7308 */ /* 0x000fe20000000800 */
[----:B------:R-:W-:Y:S01]  /*1b680*/  FADD.FTZ R40, R165, R173 ;  /* 0x000000ada5287221 */ /* 0x000fe20000010000 */
[----:B------:R-:W-:Y:S01]  /*1b690*/  MOV R121, R2 ;  /* 0x0000000200797202 */ /* 0x000fe20000000f00 */
[----:B------:R-:W-:Y:S07]  /*1b6a0*/  FADD.FTZ R171, R171, R174 ;  /* 0x000000aeabab7221 */ /* 0x000fee0000010000 */
        /* <DEDUP_REMOVED lines=329> */
.L_x_995:
[----:B------:R-:W1:Y:S01]  /*1cb40*/  SHFL.BFLY PT, R4, R163, 0x2, 0x1f ;  /* 0x0c401f00a3047f89 */ /* 0x000e6200000e0000 */
[----:B------:R-:W2:Y:S01]  /*1cb50*/  S2UR UR4, SR_CgaCtaId ;  /* 0x00000000000479c3 */ /* 0x000ea20000008800 */
[----:B------:R-:W-:Y:S01]  /*1cb60*/  MOV R7, 0x3f800000 ;  /* 0x3f80000000077802 */ /* 0x000fe20000000f00 */
[----:B------:R-:W-:Y:S01]  /*1cb70*/  IMAD.MOV.U32 R8, RZ, RZ, 0x3f800000 ;  /* 0x3f800000ff087424 */ /* 0x000fe200078e00ff */
[----:B------:R-:W3:Y:S01]  /*1cb80*/  SHFL.BFLY PT, R3, R162, 0x2, 0x1f ;  /* 0x0c401f00a2037f89 */ /* 0x000ee200000e0000 */
[----:B------:R-:W-:Y:S01]  /*1cb90*/  UMOV UR5, 0x400 ;  /* 0x0000040000057882 */ /* 0x000fe20000000000 */
[----:B-1----:R-:W-:Y:S01]  /*1cba0*/  FADD.FTZ R9, R4, R163 ;  /* 0x000000a304097221 */ /* 0x002fe20000010000 */
[----:B--2---:R-:W-:Y:S01]  /*1cbb0*/  ULEA UR4, UR4, UR5, 0x18 ;  /* 0x0000000504047291 */ /* 0x004fe2000f8ec03f */
[----:B------:R-:W1:Y:S01]  /*1cbc0*/  S2R R4, SR_TID.X ;  /* 0x0000000000047919 */ /* 0x000e620000002100 */
[----:B---3--:R-:W-:Y:S02]  /*1cbd0*/  FADD.FTZ R10, R3, R162 ;  /* 0x000000a2030a7221 */ /* 0x008fe40000010000 */
[----:B------:R-:W2:Y:S04]  /*1cbe0*/  SHFL.BFLY PT, R6, R9, 0x1, 0x1f ;  /* 0x0c201f0009067f89 */ /* 0x000ea800000e0000 */
[----:B------:R-:W3:Y:S01]  /*1cbf0*/  SHFL.BFLY PT, R5, R10, 0x1, 0x1f ;  /* 0x0c201f000a057f89 */ /* 0x000ee200000e0000 */
[----:B--2---:R-:W-:Y:S01]  /*1cc00*/  FADD.FTZ R6, R9, R6 ;  /* 0x0000000609067221 */ /* 0x004fe20000010000 */
[--C-:B-1----:R-:W-:Y:S01]  /*1cc10*/  SHF.R.S32.HI R3, RZ, 0x1f, R4.reuse ;  /* 0x0000001fff037819 */ /* 0x102fe20000011404 */
[----:B---3--:R-:W-:Y:S01]  /*1cc20*/  FADD.FTZ R5, R10, R5 ;  /* 0x000000050a057221 */ /* 0x008fe20000010000 */
[----:B------:R-:W-:-:S02]  /*1cc30*/  SHF.R.S32.HI R11, RZ, 0x1f, R4 ;  /* 0x0000001fff0b7819 */ /* 0x000fc40000011404 */
[-C--:B------:R-:W-:Y:S02]  /*1cc40*/  LEA.HI R3, R3, R4.reuse, RZ, 0x2 ;  /* 0x0000000403037211 */ /* 0x080fe400078f10ff */
[----:B------:R-:W-:Y:S02]  /*1cc50*/  LEA.HI R13, R11, R4, RZ, 0x2 ;  /* 0x000000040b0d7211 */ /* 0x000fe400078f10ff */
[----:B------:R-:W-:Y:S02]  /*1cc60*/  SHF.R.S32.HI R3, RZ, 0x2, R3 ;  /* 0x00000002ff037819 */ /* 0x000fe40000011403 */
[----:B------:R-:W-:Y:S02]  /*1cc70*/  FSETP.NE.FTZ.AND P1, PT, R6, RZ, PT ;  /* 0x000000ff0600720b */ /* 0x000fe40003f35000 */
[----:B------:R-:W-:Y:S02]  /*1cc80*/  SHF.R.S32.HI R10, RZ, 0x1f, R3 ;  /* 0x0000001fff0a7819 */ /* 0x000fe40000011403 */
[----:B------:R-:W-:-:S02]  /*1cc90*/  FSETP.NE.FTZ.AND P0, PT, R5, RZ, PT ;  /* 0x000000ff0500720b */ /* 0x000fc40003f15000 */
[----:B------:R-:W-:Y:S02]  /*1cca0*/  LEA.HI R10, R10, R3, RZ, 0x3 ;  /* 0x000000030a0a7211 */ /* 0x000fe400078f18ff */
[----:B------:R-:W-:Y:S02]  /*1ccb0*/  LOP3.LUT R13, R13, 0xfffffffc, RZ, 0xc0, !PT ;  /* 0xfffffffc0d0d7812 */ /* 0x000fe400078ec0ff */
[----:B------:R-:W-:-:S03]  /*1ccc0*/  LOP3.LUT R10, R10, 0xfffffff8, RZ, 0xc0, !PT ;  /* 0xfffffff80a0a7812 */ /* 0x000fc600078ec0ff */
[----:B------:R-:W-:Y:S01]  /*1ccd0*/  IMAD.IADD R13, R4, 0x1, -R13 ;  /* 0x00000001040d7824 */ /* 0x000fe200078e0a0d */
[----:B------:R-:W-:Y:S01]  /*1cce0*/  IADD3 R9, R3, -R10, RZ ;  /* 0x8000000a03097210 */ /* 0x000fe20007ffe0ff */
[----:B------:R-:W1:Y:S01]  /*1ccf0*/  @P1 MUFU.RCP R7, R6 ;  /* 0x0000000600071308 */ /* 0x000e620000001000 */
[----:B------:R-:W-:Y:S01]  /*1cd00*/  LEA.HI R10, R11, R4, RZ, 0x5 ;  /* 0x000000040b0a7211 */ /* 0x000fe200078f28ff */
[----:B------:R-:W2:Y:S01]  /*1cd10*/  @P1 LDC R21, c[0x0][0x2e8] ;  /* 0x0000ba00ff151b82 */ /* 0x000ea20000000800 */
[----:B------:R-:W-:Y:S02]  /*1cd20*/  LEA.HI R11, R9, R9, RZ, 0x1 ;  /* 0x00000009090b7211 */ /* 0x000fe400078f08ff */
[----:B------:R-:W-:Y:S02]  /*1cd30*/  SHF.R.S32.HI R12, RZ, 0x5, R10 ;  /* 0x00000005ff0c7819 */ /* 0x000fe4000001140a */
[----:B------:R-:W-:Y:S01]  /*1cd40*/  LOP3.LUT R14, R11, 0x3fffffe, RZ, 0xc0, !PT ;  /* 0x03fffffe0b0e7812 */ /* 0x000fe200078ec0ff */
[----:B------:R-:W3:Y:S01]  /*1cd50*/  @P0 MUFU.RCP R8, R5 ;  /* 0x0000000500080308 */ /* 0x000ee20000001000 */
[----:B------:R-:W-:Y:S01]  /*1cd60*/  SHF.R.S32.HI R11, RZ, 0x1, R11 ;  /* 0x00000001ff0b7819 */ /* 0x000fe2000001140b */
[----:B------:R-:W4:Y:S01]  /*1cd70*/  @P0 LDC R19, c[0x0][0x2e8] ;  /* 0x0000ba00ff130b82 */ /* 0x000f220000000800 */
[----:B------:R-:W-:-:S02]  /*1cd80*/  IADD3 R14, R9, -R14, RZ ;  /* 0x8000000e090e7210 */ /* 0x000fc40007ffe0ff */
[----:B------:R-:W-:Y:S01]  /*1cd90*/  LEA R9, R12, R13, 0x8 ;  /* 0x0000000d0c097211 */ /* 0x000fe200078e40ff */
[C---:B------:R-:W-:Y:S01]  /*1cda0*/  IMAD.SHL.U32 R15, R11.reuse, 0x40, RZ ;  /* 0x000000400b0f7824 */ /* 0x040fe200078e00ff */
[----:B------:R-:W-:Y:S01]  /*1cdb0*/  LOP3.LUT P2, RZ, R11, 0x2, RZ, 0xc0, !PT ;  /* 0x000000020bff7812 */ /* 0x000fe2000784c0ff */
[----:B------:R-:W5:Y:S01]  /*1cdc0*/  @P1 MUFU.LG2 R6, R6 ;  /* 0x0000000600061308 */ /* 0x000f620000000c00 */
[----:B------:R-:W-:Y:S01]  /*1cdd0*/  LEA R9, R14, R9, 0x4 ;  /* 0x000000090e097211 */ /* 0x000fe200078e20ff */
[----:B-1----:R-:W-:Y:S01]  /*1cde0*/  FMUL.FTZ R112, R7, R112 ;  /* 0x0000007007707220 */ /* 0x002fe20000410000 */
[----:B------:R-:W-:Y:S01]  /*1cdf0*/  LOP3.LUT R15, R15, 0xc0, RZ, 0xc0, !PT ;  /* 0x000000c00f0f7812 */ /* 0x000fe200078ec0ff */
[----:B------:R-:W-:Y:S01]  /*1ce00*/  FMUL.FTZ R113, R7, R113 ;  /* 0x0000007107717220 */ /* 0x000fe20000410000 */
[----:B------:R-:W-:Y:S01]  /*1ce10*/  LOP3.LUT R14, R11, 0x1, RZ, 0xc0, !PT ;  /* 0x000000010b0e7812 */ /* 0x000fe200078ec0ff */
[----:B------:R-:W-:Y:S01]  /*1ce20*/  FMUL.FTZ R68, R7, R68 ;  /* 0x0000004407447220 */ /* 0x000fe20000410000 */
[----:B------:R-:W-:Y:S01]  /*1ce30*/  LEA.HI R16, R15, R15, RZ, 0x1d ;  /* 0x0000000f0f107211 */ /* 0x000fe200078fe8ff */
[----:B------:R-:W-:Y:S01]  /*1ce40*/  FMUL.FTZ R69, R7, R69 ;  /* 0x0000004507457220 */ /* 0x000fe20000410000 */
[----:B------:R-:W-:Y:S01]  /*1ce50*/  ISETP.NE.U32.AND P3, PT, R14, 0x1, PT ;  /* 0x000000010e00780c */ /* 0x000fe20003f65070 */
[----:B---3--:R-:W-:Y:S01]  /*1ce60*/  FMUL.FTZ R115, R8, R115 ;  /* 0x0000007308737220 */ /* 0x008fe20000410000 */
[----:B------:R-:W-:Y:S01]  /*1ce70*/  MOV R11, 0x20 ;  /* 0x00000020000b7802 */ /* 0x000fe20000000f00 */
[----:B------:R-:W-:-:S02]  /*1ce80*/  IMAD.U32 R9, R9, 0x2, R16 ;  /* 0x0000000209097824 */ /* 0x000fc400078e0010 */
[C---:B------:R-:W-:Y:S01]  /*1ce90*/  FMUL.FTZ R114, R8.reuse, R114 ;  /* 0x0000007208727220 */ /* 0x040fe20000410000 */
[C---:B------:R-:W-:Y:S01]  /*1cea0*/  FMUL.FTZ R71, R8.reuse, R71 ;  /* 0x0000004708477220 */ /* 0x040fe20000410000 */
[C---:B------:R-:W-:Y:S01]  /*1ceb0*/  FMUL.FTZ R70, R8.reuse, R70 ;  /* 0x0000004608467220 */ /* 0x040fe20000410000 */
[----:B------:R-:W-:Y:S01]  /*1cec0*/  FMUL.FTZ R72, R7, R72 ;  /* 0x0000004807487220 */ /* 0x000fe20000410000 */
[----:B------:R-:W-:Y:S01]  /*1ced0*/  LEA R9, R9, UR4, 0x1 ;  /* 0x0000000409097c11 */ /* 0x000fe2000f8e08ff */
[----:B------:R-:W-:Y:S01]  /*1cee0*/  FMUL.FTZ R73, R7, R73 ;  /* 0x0000004907497220 */ /* 0x000fe20000410000 */
[C---:B------:R-:W-:Y:S01]  /*1cef0*/  FMUL.FTZ R75, R8.reuse, R75 ;  /* 0x0000004b084b7220 */ /* 0x040fe20000410000 */
[C---:B------:R-:W-:Y:S01]  /*1cf00*/  FMUL.FTZ R74, R8.reuse, R74 ;  /* 0x0000004a084a7220 */ /* 0x040fe20000410000 */
[----:B------:R-:W-:Y:S01]  /*1cf10*/  IADD3 R15, R9, -0x10, RZ ;  /* 0xfffffff0090f7810 */ /* 0x000fe20007ffe0ff */
[C---:B------:R-:W-:Y:S01]  /*1cf20*/  FMUL.FTZ R76, R7.reuse, R76 ;  /* 0x0000004c074c7220 */ /* 0x040fe20000410000 */
[----:B------:R-:W-:Y:S01]  /*1cf30*/  FMUL.FTZ R77, R7, R77 ;  /* 0x0000004d074d7220 */ /* 0x000fe20000410000 */
[C---:B------:R-:W-:Y:S01]  /*1cf40*/  FMUL.FTZ R79, R8.reuse, R79 ;  /* 0x0000004f084f7220 */ /* 0x040fe20000410000 */
[----:B------:R-:W-:Y:S01]  /*1cf50*/  FMUL.FTZ R78, R8, R78 ;  /* 0x0000004e084e7220 */ /* 0x000fe20000410000 */
[----:B------:R-:W-:Y:S01]  /*1cf60*/  SEL R14, R11, 0xffffffe0, !P2 ;  /* 0xffffffe00b0e7807 */ /* 0x000fe20005000000 */
[----:B------:R-:W-:-:S02]  /*1cf70*/  @P3 VIADD R15, R9, 0x10 ;  /* 0x00000010090f3836 */ /* 0x000fc40000000000 */
[C---:B------:R-:W-:Y:S01]  /*1cf80*/  FMUL.FTZ R80, R7.reuse, R80 ;  /* 0x0000005007507220 */ /* 0x040fe20000410000 */
[C---:B------:R-:W-:Y:S01]  /*1cf90*/  FMUL.FTZ R81, R7.reuse, R81 ;  /* 0x0000005107517220 */ /* 0x040fe20000410000 */
[C---:B------:R-:W-:Y:S01]  /*1cfa0*/  FMUL.FTZ R83, R8.reuse, R83 ;  /* 0x0000005308537220 */ /* 0x040fe20000410000 */
[C---:B------:R-:W-:Y:S01]  /*1cfb0*/  FMUL.FTZ R82, R8.reuse, R82 ;  /* 0x0000005208527220 */ /* 0x040fe20000410000 */
[C---:B------:R-:W-:Y:S01]  /*1cfc0*/  FMUL.FTZ R84, R7.reuse, R84 ;  /* 0x0000005407547220 */ /* 0x040fe20000410000 */
[----:B------:R-:W-:Y:S01]  /*1cfd0*/  FMUL.FTZ R85, R7, R85 ;  /* 0x0000005507557220 */ /* 0x000fe20000410000 */
[C---:B------:R-:W-:Y:S01]  /*1cfe0*/  FMUL.FTZ R87, R8.reuse, R87 ;  /* 0x0000005708577220 */ /* 0x040fe20000410000 */
[C---:B------:R-:W-:Y:S01]  /*1cff0*/  FMUL.FTZ R86, R8.reuse, R86 ;  /* 0x0000005608567220 */ /* 0x040fe20000410000 */
[----:B------:R-:W-:Y:S01]  /*1d000*/  F2FP.F16.F32.PACK_AB R112, R113, R112 ;  /* 0x000000707170723e */ /* 0x000fe200000000ff */
[----:B------:R-:W-:Y:S01]  /*1d010*/  FMUL.FTZ R88, R7, R88 ;  /* 0x0000005807587220 */ /* 0x000fe20000410000 */
[----:B------:R-:W-:Y:S01]  /*1d020*/  F2FP.F16.F32.PACK_AB R114, R115, R114 ;  /* 0x000000727372723e */ /* 0x000fe200000000ff */
        /* <DEDUP_REMOVED lines=13> */
[----:B------:R-:W-:Y:S01]  /*1d100*/  IADD3 R11, R9, R14, RZ ;  /* 0x0000000e090b7210 */ /* 0x000fe20007ffe0ff */
[C---:B------:R-:W-:Y:S01]  /*1d110*/  FMUL.FTZ R111, R8.reuse, R111 ;  /* 0x0000006f086f7220 */ /* 0x040fe20000410000 */
[----:B------:R-:W-:Y:S01]  /*1d120*/  FMUL.FTZ R110, R8, R110 ;  /* 0x0000006e086e7220 */ /* 0x000fe20000410000 */
[----:B------:R-:W-:Y:S01]  /*1d130*/  F2FP.F16.F32.PACK_AB R76, R77, R76 ;  /* 0x0000004c4d4c723e */ /* 0x000fe200000000ff */
[----:B------:R-:W-:Y:S01]  /*1d140*/  FMUL.FTZ R96, R7, R96 ;  /* 0x0000006007607220 */ /* 0x000fe20000410000 */
[----:B------:R-:W-:Y:S01]  /*1d150*/  F2FP.F16.F32.PACK_AB R78, R79, R78 ;  /* 0x0000004e4f4e723e */ /* 0x000fe200000000ff */
[----:B------:R-:W-:Y:S01]  /*1d160*/  FMUL.FTZ R97, R7, R97 ;  /* 0x0000006107617220 */ /* 0x000fe20000410000 */
[----:B------:R-:W-:Y:S01]  /*1d170*/  IADD3 R17, R14, R15, RZ ;  /* 0x0000000f0e117210 */ /* 0x000fe20007ffe0ff */
[C---:B------:R-:W-:Y:S01]  /*1d180*/  FMUL.FTZ R99, R8.reuse, R99 ;  /* 0x0000006308637220 */ /* 0x040fe20000410000 */
[C---:B------:R-:W-:Y:S01]  /*1d190*/  FMUL.FTZ R98, R8.reuse, R98 ;  /* 0x0000006208627220 */ /* 0x040fe20000410000 */
[----:B------:R-:W-:Y:S01]  /*1d1a0*/  F2FP.F16.F32.PACK_AB R80, R81, R80 ;  /* 0x000000505150723e */ /* 0x000fe200000000ff */
[----:B------:R-:W-:Y:S01]  /*1d1b0*/  FMUL.FTZ R100, R7, R100 ;  /* 0x0000006407647220 */ /* 0x000fe20000410000 */
[----:B------:R-:W-:Y:S01]  /*1d1c0*/  F2FP.F16.F32.PACK_AB R82, R83, R82 ;  /* 0x000000525352723e */ /* 0x000fe200000000ff */
[C---:B------:R-:W-:Y:S01]  /*1d1d0*/  FMUL.FTZ R101, R7.reuse, R101 ;  /* 0x0000006507657220 */ /* 0x040fe20000410000 */
[----:B------:R-:W-:Y:S01]  /*1d1e0*/  FMUL.FTZ R104, R7, R104 ;  /* 0x0000006807687220 */ /* 0x000fe20000410000 */
[C---:B------:R-:W-:Y:S01]  /*1d1f0*/  FMUL.FTZ R103, R8.reuse, R103 ;  /* 0x0000006708677220 */ /* 0x040fe20000410000 */
[C---:B------:R-:W-:Y:S01]  /*1d200*/  FMUL.FTZ R102, R8.reuse, R102 ;  /* 0x0000006608667220 */ /* 0x040fe20000410000 */
[C---:B------:R-:W-:Y:S01]  /*1d210*/  FMUL.FTZ R107, R8.reuse, R107 ;  /* 0x0000006b086b7220 */ /* 0x040fe20000410000 */
[----:B------:R-:W-:Y:S01]  /*1d220*/  F2FP.F16.F32.PACK_AB R84, R85, R84 ;  /* 0x000000545554723e */ /* 0x000fe200000000ff */
[----:B------:R-:W-:Y:S01]  /*1d230*/  STS [R9], R112 ;  /* 0x0000007009007388 */ /* 0x000fe20000000800 */
[----:B------:R-:W-:Y:S01]  /*1d240*/  F2FP.F16.F32.PACK_AB R86, R87, R86 ;  /* 0x000000565756723e */ /* 0x000fe200000000ff */
[----:B------:R-:W-:Y:S01]  /*1d250*/  FMUL.FTZ R7, R7, R105 ;  /* 0x0000006907077220 */ /* 0x000fe20000410000 */
[----:B------:R-:W-:Y:S01]  /*1d260*/  FMUL.FTZ R8, R8, R106 ;  /* 0x0000006a08087220 */ /* 0x000fe20000410000 */
[----:B------:R-:W-:Y:S01]  /*1d270*/  STS [R9+0x200], R114 ;  /* 0x0002007209007388 */ /* 0x000fe20000000800 */
[----:B------:R-:W-:Y:S01]  /*1d280*/  F2FP.F16.F32.PACK_AB R88, R89, R88 ;  /* 0x000000585958723e */ /* 0x000fe200000000ff */
[----:B------:R-:W1:Y:S01]  /*1d290*/  @P0 MUFU.LG2 R5, R5 ;  /* 0x0000000500050308 */ /* 0x000e620000000c00 */
[----:B------:R-:W-:Y:S01]  /*1d2a0*/  F2FP.F16.F32.PACK_AB R90, R91, R90 ;  /* 0x0000005a5b5a723e */ /* 0x000fe200000000ff */
[----:B------:R-:W-:Y:S01]  /*1d2b0*/  STS [R15], R68 ;  /* 0x000000440f007388 */ /* 0x000fe20000000800 */
[----:B------:R-:W-:Y:S01]  /*1d2c0*/  F2FP.F16.F32.PACK_AB R92, R93, R92 ;  /* 0x0000005c5d5c723e */ /* 0x000fe200000000ff */
[----:B------:R-:W-:Y:S01]  /*1d2d0*/  ULDC.U8 UR4, c[0x0][0x3d8] ;  /* 0x0000f60000047ab9 */ /* 0x000fe20000000000 */
        /* <DEDUP_REMOVED lines=10> */
[----:B------:R-:W-:Y:S01]  /*1d380*/  STS [R17], R76 ;  /* 0x0000004c11007388 */ /* 0x000fe20000000800 */
[----:B------:R-:W-:-:S02]  /*1d390*/  F2FP.F16.F32.PACK_AB R7, R7, R104 ;  /* 0x000000680707723e */ /* 0x000fc400000000ff */
[----:B------:R-:W-:Y:S01]  /*1d3a0*/  F2FP.F16.F32.PACK_AB R8, R107, R8 ;  /* 0x000000086b08723e */ /* 0x000fe200000000ff */
[----:B------:R-:W-:Y:S01]  /*1d3b0*/  STS [R17+0x200], R78 ;  /* 0x0002004e11007388 */ /* 0x000fe20000000800 */
[----:B------:R-:W-:Y:S02]  /*1d3c0*/  ISETP.NE.AND P2, PT, RZ, UR4, PT ;  /* 0x00000004ff007c0c */ /* 0x000fe4000bf45270 */
[----:B------:R-:W-:Y:S01]  /*1d3d0*/  SHF.R.S32.HI R23, RZ, 0x1f, R12 ;  /* 0x0000001fff177819 */ /* 0x000fe2000001140c */
[----:B------:R-:W-:Y:S01]  /*1d3e0*/  STS [R9+0x1000], R80 ;  /* 0x0010005009007388 */ /* 0x000fe20000000800 */
[----:B------:R-:W-:Y:S02]  /*1d3f0*/  MOV R14, 0x7f800000 ;  /* 0x7f800000000e7802 */ /* 0x000fe40000000f00 */
[----:B------:R-:W-:Y:S01]  /*1d400*/  LEA.HI R16, R23, R12, RZ, 0x2 ;  /* 0x0000000c17107211 */ /* 0x000fe200078f10ff */
[----:B------:R-:W-:Y:S01]  /*1d410*/  STS [R9+0x1200], R82 ;  /* 0x0012005209007388 */ /* 0x000fe20000000800 */
[----:B-----5:R-:W-:-:S03]  /*1d420*/  @P1 FMUL.FTZ R23, R6, 0.69314718246459960938 ;  /* 0x3f31721806171820 */ /* 0x020fc60000410000 */
[----:B------:R-:W-:Y:S04]  /*1d430*/  STS [R15+0x1000], R84 ;  /* 0x001000540f007388 */ /* 0x000fe80000000800 */
[----:B------:R-:W-:Y:S04]  /*1d440*/  STS [R15+0x1200], R86 ;  /* 0x001200560f007388 */ /* 0x000fe80000000800 */
        /* <DEDUP_REMOVED lines=9> */
[----:B------:R1:W-:Y:S04]  /*1d4e0*/  STS [R11+0x2200], R102 ;  /* 0x002200660b007388 */ /* 0x0003e80000000800 */
[----:B------:R4:W-:Y:S04]  /*1d4f0*/  STS [R17+0x2000], R7 ;  /* 0x0020000711007388 */ /* 0x0009e80000000800 */
[----:B------:R4:W-:Y:S01]  /*1d500*/  STS [R17+0x2200], R8 ;  /* 0x0022000811007388 */ /* 0x0009e20000000800 */
[----:B---3--:R-:W-:-:S02]  /*1d510*/  IMAD.MOV.U32 R9, RZ, RZ, 0x7f800000 ;  /* 0x7f800000ff097424 */ /* 0x008fc400078e00ff */
[----:B--2---:R-:W-:Y:S01]  /*1d520*/  @P1 FFMA.FTZ R9, R2, R21, R23 ;  /* 0x0000001502091223 */ /* 0x004fe20000010017 */
[----:B-----5:R-:W-:Y:S01]  /*1d530*/  LOP3.LUT R15, R16, 0xfffffffc, RZ, 0xc0, !PT ;  /* 0xfffffffc100f7812 */ /* 0x020fe200078ec0ff */
[----:B-1----:R-:W-:-:S03]  /*1d540*/  @P0 FMUL.FTZ R11, R5, 0.69314718246459960938 ;  /* 0x3f317218050b0820 */ /* 0x002fc60000410000 */
[----:B------:R-:W-:Y:S01]  /*1d550*/  IADD3 R5, R12, -R15, RZ ;  /* 0x8000000f0c057210 */ /* 0x000fe20007ffe0ff */
[----:B----4-:R-:W-:Y:S01]  /*1d560*/  @P0 FFMA.FTZ R14, R0, R19, R11 ;  /* 0x00000013000e0223 */ /* 0x010fe2000001000b */
[----:B------:R-:W-:Y:S06]  /*1d570*/  @!P2 BRA `(.L_x_1000) ;  /* 0x000000000024a947 */ /* 0x000fec0003800000 */
[----:B------:R-:W1:Y:S01]  /*1d580*/  S2R R15, SR_CTAID.Y ;  /* 0x00000000000f7919 */ /* 0x000e620000002600 */
[----:B------:R-:W1:Y:S01]  /*1d590*/  LDC R0, c[0x0][0x2c4] ;  /* 0x0000b100ff007b82 */ /* 0x000e620000000800 */
[----:B------:R-:W-:Y:S01]  /*1d5a0*/  ISETP.NE.AND P0, PT, R155, -0x1, PT ;  /* 0xffffffff9b00780c */ /* 0x000fe20003f05270 */
[----:B------:R-:W2:Y:S06]  /*1d5b0*/  S2R R2, SR_CTAID.Z ;  /* 0x0000000000027919 */ /* 0x000eac0000002700 */
[----:B------:R-:W2:Y:S01]  /*1d5c0*/  LDC R7, c[0x0][0x2e4] ;  /* 0x0000b900ff077b82 */ /* 0x000ea20000000800 */
[----:B-1----:R-:W-:-:S05]  /*1d5d0*/  IMAD R0, R15, R0, RZ ;  /* 0x000000000f007224 */ /* 0x002fca00078e02ff */
[----:B------:R-:W-:-:S05]  /*1d5e0*/  SEL R0, R0, R155, !P0 ;  /* 0x0000009b00007207 */ /* 0x000fca0004000000 */
[----:B--2---:R-:W-:Y:S01]  /*1d5f0*/  IMAD R0, R2, R7, R0 ;  /* 0x0000000702007224 */ /* 0x004fe200078e0200 */
[----:B------:R-:W-:Y:S06]  /*1d600*/  BRA `(.L_x_1001) ;  /* 0x0000000000187947 */ /* 0x000fec0003800000 */
.L_x_1000:
[----:B------:R-:W1:Y:S01]  /*1d610*/  S2R R2, SR_CTAID.Z ;  /* 0x0000000000027919 */ /* 0x000e620000002700 */
[----:B------:R-:W1:Y:S01]  /*1d620*/  LDC R6, c[0x0][0x270] ;  /* 0x00009c00ff067b82 */ /* 0x000e620000000800 */
[----:B------:R-:W1:Y:S07]  /*1d630*/  S2R R15, SR_CTAID.Y ;  /* 0x00000000000f7919 */ /* 0x000e6e0000002600 */
[----:B------:R-:W2:Y:S01]  /*1d640*/  LDC R0, c[0x0][0x2c4] ;  /* 0x0000b100ff007b82 */ /* 0x000ea20000000800 */
[----:B-1----:R-:W-:-:S04]  /*1d650*/  IMAD R7, R15, R6, R2 ;  /* 0x000000060f077224 */ /* 0x002fc800078e0202 */
[----:B--2---:R-:W-:-:S07]  /*1d660*/  IMAD R0, R7, R0, RZ ;  /* 0x0000000007007224 */ /* 0x004fce00078e02ff */
.L_x_1001:
[----:B------:R-:W-:Y:S01]  /*1d670*/  LOP3.LUT R7, R10, 0xffffffe0, RZ, 0xc0, !PT ;  /* 0xffffffe00a077812 */ /* 0x000fe200078ec0ff */
[----:B------:R-:W-:Y:S01]  /*1d680*/  BAR.SYNC.DEFER_BLOCKING 0x0 ;  /* 0x0000000000007b1d */ /* 0x000fe20000010000 */
[----:B------:R-:W-:-:S03]  /*1d690*/  IMAD R5, R5, 0x10, R170 ;  /* 0x0000001005057824 */ /* 0x000fc600078e02aa */
[----:B------:R-:W-:Y:S02]  /*1d6a0*/  IMAD.IADD R7, R4, 0x1, -R7 ;  /* 0x0000000104077824 */ /* 0x000fe400078e0a07 */
[----:B------:R-:W-:Y:S03]  /*1d6b0*/  BSSY B0, `(.L_x_1002) ;  /* 0x0000011000007945 */ /* 0x000fe60003800000 */
[----:B------:R-:W-:-:S13]  /*1d6c0*/  LOP3.LUT P0, RZ, R7, 0x3, RZ, 0xc0, !PT ;  /* 0x0000000307ff7812 */ /* 0x000fda000780c0ff */
[----:B------:R-:W-:Y:S05]  /*1d6d0*/  @P0 BRA `(.L_x_1003) ;  /* 0x0000000000380947 */ /* 0x000fea0003800000 */
[----:B------:R-:W1:Y:S01]  /*1d6e0*/  S2R R7, SR_CTAID.X ;  /* 0x0000000000077919 */ /* 0x000e620000002500 */
[----:B------:R-:W-:Y:S01]  /*1d6f0*/  ULDC.64 UR4, c[0x0][0x2b0] ;  /* 0x0000ac0000047ab9 */ /* 0x000fe20000000a00 */
[C---:B-1----:R-:W-:Y:S02]  /*1d700*/  IMAD R4, R7.reuse, 0x40, R0 ;  /* 0x0000004007047824 */ /* 0x042fe400078e0200 */
[----:B------:R-:W-:Y:S02]  /*1d710*/  IMAD R0, R7, -0x40, R154 ;  /* 0xffffffc007007824 */ /* 0x000fe400078e029a */
[C---:B------:R-:W-:Y:S01]  /*1d720*/  VIADD R7, R5.reuse, 0x8 ;  /* 0x0000000805077836 */ /* 0x040fe20000000000 */
[----:B------:R-:W-:Y:S02]  /*1d730*/  SHF.R.S32.HI R6, RZ, 0x1f, R4 ;  /* 0x0000001fff067819 */ /* 0x000fe40000011404 */
[----:B------:R-:W-:Y:S02]  /*1d740*/  IADD3 R4, P0, R5, R4, RZ ;  /* 0x0000000405047210 */ /* 0x000fe40007f1e0ff */
[----:B------:R-:W-:-:S02]  /*1d750*/  ISETP.GE.AND P1, PT, R7, R0, PT ;  /* 0x000000000700720c */ /* 0x000fc40003f26270 */
[C---:B------:R-:W-:Y:S02]  /*1d760*/  ISETP.GE.AND P2, PT, R5.reuse, R0, PT ;  /* 0x000000000500720c */ /* 0x040fe40003f46270 */
[----:B------:R-:W-:Y:S02]  /*1d770*/  LEA.HI.X.SX32 R5, R5, R6, 0x1, P0 ;  /* 0x0000000605057211 */ /* 0x000fe400000f0eff */
[----:B------:R-:W-:-:S04]  /*1d780*/  LEA R6, P0, R4, UR4, 0x2 ;  /* 0x0000000404067c11 */ /* 0x000fc8000f8010ff */
[----:B------:R-:W-:-:S05]  /*1d790*/  LEA.HI.X R7, R4, UR5, R5, 0x2, P0 ;  /* 0x0000000504077c11 */ /* 0x000fca00080f1405 */
[----:B------:R1:W-:Y:S04]  /*1d7a0*/  @!P2 STG.E desc[UR6][R6.64], R9 ;  /* 0x000000090600a986 */ /* 0x0003e8000c101906 */
[----:B------:R1:W-:Y:S02]  /*1d7b0*/  @!P1 STG.E desc[UR6][R6.64+0x20], R14 ;  /* 0x0000200e06009986 */ /* 0x0003e4000c101906 */
.L_x_1003:
[----:B------:R-:W-:Y:S05]  /*1d7c0*/  BSYNC B0 ;  /* 0x0000000000007941 */ /* 0x000fea0003800000 */
.L_x_1002:
[----:B------:R-:W2:Y:S01]  /*1d7d0*/  S2UR UR8, SR_CTAID.X ;  /* 0x00000000000879c3 */ /* 0x000ea20000002500 */
[----:B------:R-:W-:Y:S01]  /*1d7e0*/  SHF.R.S32.HI R21, RZ, 0x1f, R15 ;  /* 0x0000001fff157819 */ /* 0x000fe2000001140f */
[----:B------:R3:W4:Y:S01]  /*1d7f0*/  LDS.128 R16, [R166+0x800] ;  /* 0x00080000a6107984 */ /* 0x0007220000000c00 */
[----:B------:R-:W-:Y:S01]  /*1d800*/  SHF.L.U32 R28, R13, 0x3, RZ ;  /* 0x000000030d1c7819 */ /* 0x000fe200000006ff */
[----:B------:R-:W-:Y:S01]  /*1d810*/  BSSY B0, `(.L_x_1004) ;  /* 0x0000032000007945 */ /* 0x000fe20003800000 */
[----:B------:R-:W-:Y:S01]  /*1d820*/  ISETP.NE.AND P0, PT, R155, -0x1, PT ;  /* 0xffffffff9b00780c */ /* 0x000fe20003f05270 */
[----:B-1----:R3:W1:Y:S01]  /*1d830*/  LDS.128 R8, [R166+0x1800] ;  /* 0x00180000a6087984 */ /* 0x0026620000000c00 */
[----:B------:R-:W-:Y:S01]  /*1d840*/  SHF.R.S32.HI R29, RZ, 0x1f, R28 ;  /* 0x0000001fff1d7819 */ /* 0x000fe2000001141c */
[----:B------:R-:W5:Y:S02]  /*1d850*/  LDC.64 R4, c[0x0][0x290] ;  /* 0x0000a400ff047b82 */ /* 0x000f640000000a00 */
[----:B------:R3:W1:Y:S06]  /*1d860*/  LDS.128 R24, [R166] ;  /* 0x00000000a6187984 */ /* 0x00066c0000000c00 */
[----:B------:R-:W3:Y:S01]  /*1d870*/  LDC.64 R6, c[0x0][0x298] ;  /* 0x0000a600ff067b82 */ /* 0x000ee20000000a00 */
[----:B--2---:R-:W-:-:S04]  /*1d880*/  USHF.L.U32 UR8, UR8, 0x6, URZ ;  /* 0x0000000608087899 */ /* 0x004fc8000800063f */
[----:B------:R-:W-:Y:S02]  /*1d890*/  USHF.R.S32.HI UR4, URZ, 0x1f, UR8 ;  /* 0x0000001f3f047899 */ /* 0x000fe40008011408 */
[----:B------:R-:W-:Y:S01]  /*1d8a0*/  IADD3 R154, R154, -UR8, RZ ;  /* 0x800000089a9a7c10 */ /* 0x000fe2000fffe0ff */
[----:B-----5:R-:W-:-:S04]  /*1d8b0*/  IMAD R0, R21, R4, RZ ;  /* 0x0000000415007224 */ /* 0x020fc800078e02ff */
[C---:B------:R-:W-:Y:S02]  /*1d8c0*/  IMAD R0, R15.reuse, R5, R0 ;  /* 0x000000050f007224 */ /* 0x040fe400078e0200 */
[----:B------:R-:W-:-:S04]  /*1d8d0*/  IMAD.WIDE.U32 R14, R15, R4, RZ ;  /* 0x000000040f0e7225 */ /* 0x000fc800078e00ff */
[----:B---3--:R-:W-:-:S04]  /*1d8e0*/  IMAD.WIDE.U32 R20, R155, R6, RZ ;  /* 0x000000069b147225 */ /* 0x008fc800078e00ff */
[----:B------:R-:W-:Y:S01]  /*1d8f0*/  IMAD.WIDE.U32 R12, R6, UR8, R28 ;  /* 0x00000008060c7c25 */ /* 0x000fe2000f8e001c */
[----:B------:R-:W-:-:S03]  /*1d900*/  SEL R5, R14, R20, !P0 ;  /* 0x000000140e057207 */ /* 0x000fc60004000000 */
[----:B------:R-:W-:Y:S01]  /*1d910*/  IMAD R4, R6, UR4, RZ ;  /* 0x0000000406047c24 */ /* 0x000fe2000f8e02ff */
[----:B------:R-:W-:Y:S01]  /*1d920*/  ULDC.64 UR4, c[0x0][0x2a0] ;  /* 0x0000a80000047ab9 */ /* 0x000fe20000000a00 */
[----:B------:R-:W-:Y:S01]  /*1d930*/  IMAD R155, R155, R7, R21 ;  /* 0x000000079b9b7224 */ /* 0x000fe200078e0215 */
[----:B------:R-:W-:Y:S01]  /*1d940*/  @!P0 IADD3 R155, R15, R0, RZ ;  /* 0x000000000f9b8210 */ /* 0x000fe20007ffe0ff */
[----:B------:R-:W-:Y:S01]  /*1d950*/  IMAD R4, R7, UR8, R4 ;  /* 0x0000000807047c24 */ /* 0x000fe2000f8e0204 */
[----:B------:R-:W-:Y:S01]  /*1d960*/  SHF.R.S32.HI R0, RZ, 0x1f, R2 ;  /* 0x0000001fff007819 */ /* 0x000fe20000011402 */
[----:B------:R2:W3:Y:S01]  /*1d970*/  LDS.128 R20, [R166+0x1000] ;  /* 0x00100000a6147984 */ /* 0x0004e20000000c00 */
[----:B------:R-:W-:Y:S01]  /*1d980*/  IADD3 R30, P0, R5, R12, RZ ;  /* 0x0000000c051e7210 */ /* 0x000fe20007f1e0ff */
[----:B------:R-:W-:-:S03]  /*1d990*/  VIADD R5, R3, 0x20 ;  /* 0x0000002003057836 */ /* 0x000fc60000000000 */
[----:B------:R-:W-:Y:S01]  /*1d9a0*/  IADD3.X R31, R155, R13, R4, P0, !PT ;  /* 0x0000000d9b1f7210 */ /* 0x000fe200007fe404 */
[----:B------:R-:W-:Y:S01]  /*1d9b0*/  IMAD R13, R0, UR4, RZ ;  /* 0x00000004000d7c24 */ /* 0x000fe2000f8e02ff */
[-C--:B------:R-:W-:Y:S02]  /*1d9c0*/  ISETP.GE.AND P0, PT, R3, R154.reuse, PT ;  /* 0x0000009a0300720c */ /* 0x080fe40003f06270 */
[----:B------:R-:W-:Y:S01]  /*1d9d0*/  ISETP.GE.AND P4, PT, R5, R154, PT ;  /* 0x0000009a0500720c */ /* 0x000fe20003f86270 */
[C---:B------:R-:W-:Y:S01]  /*1d9e0*/  IMAD R0, R2.reuse, UR5, R13 ;  /* 0x0000000502007c24 */ /* 0x040fe2000f8e020d */
[----:B------:R-:W-:Y:S01]  /*1d9f0*/  SHF.R.S32.HI R5, RZ, 0x1f, R3 ;  /* 0x0000001fff057819 */ /* 0x000fe20000011403 */
[----:B------:R2:W1:Y:S01]  /*1da00*/  LDS.128 R12, [R166+0x2000] ;  /* 0x00200000a60c7984 */ /* 0x0004620000000c00 */
[----:B------:R-:W-:-:S04]  /*1da10*/  IMAD.WIDE.U32 R30, R2, UR4, R30 ;  /* 0x00000004021e7c25 */ /* 0x000fc8000f8e001e */
[----:B------:R-:W-:-:S03]  /*1da20*/  IMAD.IADD R33, R0, 0x1, R31 ;  /* 0x0000000100217824 */ /* 0x000fc600078e021f */
[----:B----4-:R-:W-:Y:S05]  /*1da30*/  @P0 BRA `(.L_x_1005) ;  /* 0x00000000003c0947 */ /* 0x010fea0003800000 */
        /* <DEDUP_REMOVED lines=12> */
[----:B-1----:R4:W-:Y:S04]  /*1db00*/  @!P2 STG.E.128 desc[UR6][R36.64], R24 ;  /* 0x000000182400a986 */ /* 0x0029e8000c101d06 */
[----:B---3--:R4:W-:Y:S04]  /*1db10*/  @!P1 STG.E.128 desc[UR6][R36.64+0x40], R20 ;  /* 0x0000401424009986 */ /* 0x0089e8000c101d06 */
[----:B------:R4:W-:Y:S02]  /*1db20*/  @!P0 STG.E.128 desc[UR6][R36.64+0x80], R12 ;  /* 0x0000800c24008986 */ /* 0x0009e4000c101d06 */
.L_x_1005:
[----:B------:R-:W-:Y:S05]  /*1db30*/  BSYNC B0 ;  /* 0x0000000000007941 */ /* 0x000fea0003800000 */
.L_x_1004:
[----:B--2---:R-:W2:Y:S01]  /*1db40*/  LDS.128 R164, [R166+0x2800] ;  /* 0x00280000a6a47984 */ /* 0x004ea20000000c00 */
[----:B------:R-:W-:Y:S05]  /*1db50*/  @P4 EXIT ;  /* 0x000000000000494d */ /* 0x000fea0003800000 */
[----:B------:R-:W-:Y:S01]  /*1db60*/  IADD3 R3, P0, R3, 0x20, RZ ;  /* 0x0000002003037810 */ /* 0x000fe20007f1e0ff */
[----:B------:R-:W-:Y:S01]  /*1db70*/  IMAD.MOV.U32 R4, RZ, RZ, R30 ;  /* 0x000000ffff047224 */ /* 0x000fe200078e001e */
[----:B------:R-:W-:Y:S01]  /*1db80*/  ULDC UR8, c[0x0][0x2d0] ;  /* 0x0000b40000087ab9 */ /* 0x000fe20000000800 */
[----:B------:R-:W-:Y:S01]  /*1db90*/  ULDC.64 UR4, c[0x0][0x280] ;  /* 0x0000a00000047ab9 */ /* 0x000fe20000000a00 */
[----:B------:R-:W-:Y:S01]  /*1dba0*/  ISETP.GE.AND P2, PT, R28, UR8, PT ;  /* 0x000000081c007c0c */ /* 0x000fe2000bf46270 */
[----:B------:R-:W-:Y:S01]  /*1dbb0*/  IMAD.X R5, RZ, RZ, R5, P0 ;  /* 0x000000ffff057224 */ /* 0x000fe200000e0605 */
[----:B------:R-:W-:Y:S02]  /*1dbc0*/  ISETP.GE.AND P1, PT, R117, UR8, PT ;  /* 0x0000000875007c0c */ /* 0x000fe4000bf26270 */
[----:B------:R-:W-:Y:S01]  /*1dbd0*/  ISETP.GE.AND P0, PT, R116, UR8, PT ;  /* 0x0000000874007c0c */ /* 0x000fe2000bf06270 */
[----:B------:R-:W-:Y:S01]  /*1dbe0*/  IMAD R0, R5, R6, RZ ;  /* 0x0000000605007224 */ /* 0x000fe200078e02ff */
[----:B------:R-:W-:-:S03]  /*1dbf0*/  MOV R5, R33 ;  /* 0x0000002100057202 */ /* 0x000fc60000000f00 */
[C---:B------:R-:W-:Y:S02]  /*1dc00*/  IMAD R0, R3.reuse, R7, R0 ;  /* 0x0000000703007224 */ /* 0x040fe400078e0200 */
[----:B------:R-:W-:-:S04]  /*1dc10*/  IMAD.WIDE.U32 R4, R3, R6, R4 ;  /* 0x0000000603047225 */ /* 0x000fc800078e0004 */
[----:B------:R-:W-:Y:S01]  /*1dc20*/  IMAD.IADD R0, R0, 0x1, R5 ;  /* 0x0000000100007824 */ /* 0x000fe200078e0205 */
[----:B------:R-:W-:-:S04]  /*1dc30*/  LEA R2, P3, R4, UR4, 0x1 ;  /* 0x0000000404027c11 */ /* 0x000fc8000f8608ff */
[----:B------:R-:W-:-:S05]  /*1dc40*/  LEA.HI.X R3, R4, UR5, R0, 0x1, P3 ;  /* 0x0000000504037c11 */ /* 0x000fca00098f0c00 */
[----:B------:R2:W-:Y:S04]  /*1dc50*/  @!P2 STG.E.128 desc[UR6][R2.64], R16 ;  /* 0x000000100200a986 */ /* 0x0005e8000c101d06 */
[----:B-1----:R1:W-:Y:S01]  /*1dc60*/  @!P1 STG.E.128 desc[UR6][R2.64+0x40], R8 ;  /* 0x0000400802009986 */ /* 0x0023e2000c101d06 */
[----:B------:R-:W-:Y:S05]  /*1dc70*/  @P0 EXIT ;  /* 0x000000000000094d */ /* 0x000fea0003800000 */
[----:B--2---:R-:W-:Y:S01]  /*1dc80*/  STG.E.128 desc[UR6][R2.64+0x80], R164 ;  /* 0x000080a402007986 */ /* 0x004fe2000c101d06 */
[----:B------:R-:W-:Y:S05]  /*1dc90*/  EXIT ;  /* 0x000000000000794d */ /* 0x000fea0003800000 */
.L_x_1006:
        /* <DEDUP_REMOVED lines=14> */
.L_x_6238:


//--------------------- .text._ZN5flash24flash_fwd_splitkv_kernelI23Flash_fwd_kernel_traitsILi96ELi64ELi128ELi4ELb0ELb0EN7cutlass6half_tE19Flash_kernel_traitsILi96ELi64ELi128ELi4ES3_EELb1ELb0ELb0ELb0ELb0ELb1ELb0ELb1EEEvNS_16Flash_fwd_paramsE --------------------------
	.section	.text._ZN5flash24flash_fwd_splitkv_kernelI23Flash_fwd_kernel_traitsILi96ELi64ELi128ELi4ELb0ELb0EN7cutlass6half_tE19Flash_kernel_traitsILi96ELi64ELi128ELi4ES3_EELb1ELb0ELb0ELb0ELb0ELb1ELb0ELb1EEEvNS_16Flash_fwd_paramsE,"ax",@progbits
	.align	128
        .global         _ZN5flash24flash_fwd_splitkv_kernelI23Flash_fwd_kernel_traitsILi96ELi64ELi128ELi4ELb0ELb0EN7cutlass6half_tE19Flash_kernel_traitsILi96ELi64ELi128ELi4ES3_EELb1ELb0ELb0ELb0ELb0ELb1ELb0ELb1EEEvNS_16Flash_fwd_paramsE
        .type           _ZN5flash24flash_fwd_splitkv_kernelI23Flash_fwd_kernel_traitsILi96ELi64ELi128ELi4ELb0ELb0EN7cutlass6half_tE19Flash_kernel_traitsILi96ELi64ELi128ELi4ES3_EELb1ELb0ELb0ELb0ELb0ELb1ELb0ELb1EEEvNS_16Flash_fwd_paramsE,@function
        .size           _ZN5flash24flash_fwd_splitkv_kernelI23Flash_fwd_kernel_traitsILi96ELi64ELi128ELi4ELb0ELb0EN7cutlass6half_tE19Flash_kernel_traitsILi96ELi64ELi128ELi4ES3_EELb1ELb0ELb0ELb0ELb0ELb1ELb0ELb1EEEvNS_16Flash_fwd_paramsE,(.L_x_6239 - _ZN5flash24flash_fwd_splitkv_kernelI23Flash_fwd_kernel_traitsILi96ELi64ELi128ELi4ELb0ELb0EN7cutlass6half_tE19Flash_kernel_traitsILi96ELi64ELi128ELi4ES3_EELb1ELb0ELb0ELb0ELb0ELb1ELb0ELb1EEEvNS_16Flash_fwd_paramsE)
        .other          _ZN5flash24flash_fwd_splitkv_kernelI23Flash_fwd_kernel_traitsILi96ELi64ELi128ELi4ELb0ELb0EN7cutlass6half_tE19Flash_kernel_traitsILi96ELi64ELi128ELi4ES3_EELb1ELb0ELb0ELb0ELb0ELb1ELb0ELb1EEEvNS_16Flash_fwd_paramsE,@"STO_CUDA_ENTRY STV_DEFAULT"
_ZN5flash24flash_fwd_splitkv_kernelI23Flash_fwd_kernel_traitsILi96ELi64ELi128ELi4ELb0ELb0EN7cutlass6half_tE19Flash_kernel_traitsILi96ELi64ELi128ELi4ES3_EELb1ELb0ELb0ELb0ELb0ELb1ELb0ELb1EEEvNS_16Flash_fwd_paramsE:
.text._ZN5flash24flash_fwd_splitkv_kernelI23Flash_fwd_kernel_traitsILi96ELi64ELi128ELi4ELb0ELb0EN7cutlass6half_tE19Flash_kernel_traitsILi96ELi64ELi128ELi4ES3_EELb1ELb0ELb0ELb0ELb0ELb1ELb0ELb1EEEvNS_16Flash_fwd_paramsE:
        /* <DEDUP_REMOVED lines=40> */
.L_x_1007:
[----:B------:R-:W1:Y:S02]  /*0280*/  LDC R61, c[0x0][0x2c8] ;  /* 0x0000b200ff3d7b82 */ /* 0x000e640000000800 */
.L_x_1008:
        /* <DEDUP_REMOVED lines=97> */
.L_x_1011:
[----:B------:R-:W-:Y:S05]  /*08a0*/  BSYNC B0 ;  /* 0x0000000000007941 */ /* 0x000fea0003800000 */
.L_x_1010:
        /* <DEDUP_REMOVED lines=20> */
.L_x_1013:
[----:B------:R-:W-:Y:S05]  /*09f0*/  BSYNC B0 ;  /* 0x0000000000007941 */ /* 0x000fea0003800000 */
.L_x_1012:
        /* <DEDUP_REMOVED lines=12> */
.L_x_1009:
        /* <DEDUP_REMOVED lines=25> */
.L_x_1014:
        /* <DEDUP_REMOVED lines=83> */
.L_x_1015:
        /* <DEDUP_REMOVED lines=49> */
.L_x_1017:
        /* <DEDUP_REMOVED lines=32> */
.L_x_1016:
        /* <DEDUP_REMOVED lines=264> */
.L_x_1111:
        /* <DEDUP_REMOVED lines=22> */
.L_x_1020:
[----:B------:R-:W-:Y:S05]  /*2870*/  BSYNC B0 ;  /* 0x0000000000007941 */ /* 0x000fea0003800000 */
.L_x_1019:
        /* <DEDUP_REMOVED lines=15> */
.L_x_1022:
[----:B------:R-:W-:Y:S05]  /*2970*/  BSYNC B0 ;  /* 0x0000000000007941 */ /* 0x000fea0003800000 */
.L_x_1021:
        /* <DEDUP_REMOVED lines=23> */
.L_x_1024:
[----:B------:R-:W-:Y:S05]  /*2af0*/  BSYNC B0 ;  /* 0x0000000000007941 */ /* 0x000fea0003800000 */
.L_x_1023:
        /* <DEDUP_REMOVED lines=21> */
.L_x_1026:
[----:B------:R-:W-:Y:S05]  /*2c50*/  BSYNC B0 ;  /* 0x0000000000007941 */ /* 0x000fea0003800000 */
.L_x_1025:
        /* <DEDUP_REMOVED lines=63> */
.L_x_1032:
[----:B------:R-:W-:Y:S05]  /*3050*/  BSYNC B0 ;  /* 0x0000000000007941 */ /* 0x000fea0003800000 */
.L_x_1031:
        /* <DEDUP_REMOVED lines=54> */
.L_x_1034:
[----:B------:R-:W-:Y:S05]  /*33c0*/  BSYNC B0 ;  /* 0x0000000000007941 */ /* 0x000fea0003800000 */
.L_x_1033:
        /* <DEDUP_REMOVED lines=53> */
.L_x_1030:
[----:B------:R-:W-:Y:S05]  /*3720*/  BSYNC B1 ;  /* 0x0000000000017941 */ /* 0x000fea0003800000 */
.L_x_1029:
        /* <DEDUP_REMOVED lines=66> */
.L_x_1038:
[----:B------:R-:W-:Y:S05]  /*3b50*/  BSYNC B0 ;  /* 0x0000000000007941 */ /* 0x000fea0003800000 */
.L_x_1037:
        /* <DEDUP_REMOVED lines=57> */
.L_x_1040:
[----:B------:R-:W-:Y:S05]  /*3ef0*/  BSYNC B0 ;  /* 0x0000000000007941 */ /* 0x000fea0003800000 */
.L_x_1039:
        /* <DEDUP_REMOVED lines=56> */
.L_x_1036:
[----:B------:R-:W-:Y:S05]  /*4280*/  BSYNC B1 ;  /* 0x0000000000017941 */ /* 0x000fea0003800000 */
.L_x_1035:
        /* <DEDUP_REMOVED lines=66> */
.L_x_1044:
[----:B------:R-:W-:Y:S05]  /*46b0*/  BSYNC B0 ;  /* 0x0000000000007941 */ /* 0x000fea0003800000 */
.L_x_1043:
        /* <DEDUP_REMOVED lines=56> */
.L_x_1046:
[----:B------:R-:W-:Y:S05]  /*4a40*/  BSYNC B0 ;  /* 0x0000000000007941 */ /* 0x000fea0003800000 */
.L_x_1045:
        /* <DEDUP_REMOVED lines=54> */
.L_x_1042:
[----:B------:R-:W-:Y:S05]  /*4db0*/  BSYNC B1 ;  /* 0x0000000000017941 */ /* 0x000fea0003800000 */
.L_x_1041:
        /* <DEDUP_REMOVED lines=74> */
.L_x_1050:
[----:B------:R-:W-:Y:S05]  /*5260*/  BSYNC B0 ;  /* 0x0000000000007941 */ /* 0x000fea0003800000 */
.L_x_1049:
        /* <DEDUP_REMOVED lines=55> */
.L_x_1052:
[----:B------:R-:W-:Y:S05]  /*55e0*/  BSYNC B0 ;  /* 0x0000000000007941 */ /* 0x000fea0003800000 */
.L_x_1051:
        /* <DEDUP_REMOVED lines=54> */
.L_x_1048:
[----:B------:R-:W-:Y:S05]  /*5950*/  BSYNC B1 ;  /* 0x0000000000017941 */ /* 0x000fea0003800000 */
.L_x_1047:
        /* <DEDUP_REMOVED lines=8> */
.L_x_1028:
        /* <DEDUP_REMOVED lines=97> */
.L_x_1059:
[----:B------:R-:W-:Y:S05]  /*5ff0*/  BSYNC B0 ;  /* 0x0000000000007941 */ /* 0x000fea0003800000 */
.L_x_1058:
[----:B-----5:R1:W-:Y:S02]  /*6000*/  STG.E.128 desc[UR6][R96.64], R32 ;  /* 0x0000002060007986 */ /* 0x0203e4000c101d06 */
.L_x_1057:
[----:B------:R-:W-:Y:S05]  /*6010*/  BSYNC B1 ;  /* 0x0000000000017941 */ /* 0x000fea0003800000 */
.L_x_1056:
        /* <DEDUP_REMOVED lines=97> */
.L_x_1063:
[----:B------:R-:W-:Y:S05]  /*6630*/  BSYNC B0 ;  /* 0x0000000000007941 */ /* 0x000fea0003800000 */
.L_x_1062:
[----:B-----5:R1:W-:Y:S02]  /*6640*/  STG.E.128 desc[UR6][R96.64+0x40], R32 ;  /* 0x0000402060007986 */ /* 0x0203e4000c101d06 */
.L_x_1061:
[----:B------:R-:W-:Y:S05]  /*6650*/  BSYNC B1 ;  /* 0x0000000000017941 */ /* 0x000fea0003800000 */
.L_x_1060:
        /* <DEDUP_REMOVED lines=96> */
.L_x_1065:
[----:B------:R-:W-:Y:S05]  /*6c60*/  BSYNC B0 ;  /* 0x0000000000007941 */ /* 0x000fea0003800000 */
.L_x_1064:
[----:B-----5:R1:W-:Y:S02]  /*6c70*/  STG.E.128 desc[UR6][R96.64+0x80], R32 ;  /* 0x0000802060007986 */ /* 0x0203e4000c101d06 */
.L_x_1055:
[----:B------:R-:W-:Y:S05]  /*6c80*/  BSYNC B2 ;  /* 0x0000000000027941 */ /* 0x000fea0003800000 */
.L_x_1054:
        /* <DEDUP_REMOVED lines=102> */
.L_x_1071:
[----:B------:R-:W-:Y:S05]  /*72f0*/  BSYNC B0 ;  /* 0x0000000000007941 */ /* 0x000fea0003800000 */
.L_x_1070:
[----:B-----5:R1:W-:Y:S02]  /*7300*/  STG.E.128 desc[UR6][R180.64], R32 ;  /* 0x00000020b4007986 */ /* 0x0203e4000c101d06 */
.L_x_1069:
[----:B------:R-:W-:Y:S05]  /*7310*/  BSYNC B1 ;  /* 0x0000000000017941 */ /* 0x000fea0003800000 */
.L_x_1068:
        /* <DEDUP_REMOVED lines=99> */
.L_x_1075:
[----:B------:R-:W-:Y:S05]  /*7950*/  BSYNC B0 ;  /* 0x0000000000007941 */ /* 0x000fea0003800000 */
.L_x_1074:
[----:B-----5:R1:W-:Y:S02]  /*7960*/  STG.E.128 desc[UR6][R180.64], R32 ;  /* 0x00000020b4007986 */ /* 0x0203e4000c101d06 */
.L_x_1073:
[----:B------:R-:W-:Y:S05]  /*7970*/  BSYNC B1 ;  /* 0x0000000000017941 */ /* 0x000fea0003800000 */
.L_x_1072:
        /* <DEDUP_REMOVED lines=98> */
.L_x_1077:
[----:B------:R-:W-:Y:S05]  /*7fa0*/  BSYNC B0 ;  /* 0x0000000000007941 */ /* 0x000fea0003800000 */
.L_x_1076:
[----:B-----5:R1:W-:Y:S02]  /*7fb0*/  STG.E.128 desc[UR6][R180.64], R32 ;  /* 0x00000020b4007986 */ /* 0x0203e4000c101d06 */
.L_x_1067:
[----:B------:R-:W-:Y:S05]  /*7fc0*/  BSYNC B2 ;  /* 0x0000000000027941 */ /* 0x000fea0003800000 */
.L_x_1066:
        /* <DEDUP_REMOVED lines=102> */
.L_x_1083:
[----:B------:R-:W-:Y:S05]  /*8630*/  BSYNC B0 ;  /* 0x0000000000007941 */ /* 0x000fea0003800000 */
.L_x_1082:
[----:B-----5:R1:W-:Y:S02]  /*8640*/  STG.E.128 desc[UR6][R180.64], R32 ;  /* 0x00000020b4007986 */ /* 0x0203e4000c101d06 */
.L_x_1081:
[----:B------:R-:W-:Y:S05]  /*8650*/  BSYNC B1 ;  /* 0x0000000000017941 */ /* 0x000fea0003800000 */
.L_x_1080:
        /* <DEDUP_REMOVED lines=99> */
.L_x_1087:
[----:B------:R-:W-:Y:S05]  /*8c90*/  BSYNC B0 ;  /* 0x0000000000007941 */ /* 0x000fea0003800000 */
.L_x_1086:
[----:B-----5:R1:W-:Y:S02]  /*8ca0*/  STG.E.128 desc[UR6][R180.64], R32 ;  /* 0x00000020b4007986 */ /* 0x0203e4000c101d06 */
.L_x_1085:
[----:B------:R-:W-:Y:S05]  /*8cb0*/  BSYNC B1 ;  /* 0x0000000000017941 */ /* 0x000fea0003800000 */
.L_x_1084:
        /* <DEDUP_REMOVED lines=98> */
.L_x_1089:
[----:B------:R-:W-:Y:S05]  /*92e0*/  BSYNC B0 ;  /* 0x0000000000007941 */ /* 0x000fea0003800000 */
.L_x_1088:
[----:B-----5:R1:W-:Y:S02]  /*92f0*/  STG.E.128 desc[UR6][R180.64], R32 ;  /* 0x00000020b4007986 */ /* 0x0203e4000c101d06 */
.L_x_1079:
[----:B------:R-:W-:Y:S05]  /*9300*/  BSYNC B2 ;  /* 0x0000000000027941 */ /* 0x000fea0003800000 */
.L_x_1078:
        /* <DEDUP_REMOVED lines=109> */
.L_x_1095:
[----:B------:R-:W-:Y:S05]  /*99e0*/  BSYNC B0 ;  /* 0x0000000000007941 */ /* 0x000fea0003800000 */
.L_x_1094:
[----:B-----5:R1:W-:Y:S02]  /*99f0*/  STG.E.128 desc[UR6][R180.64], R32 ;  /* 0x00000020b4007986 */ /* 0x0203e4000c101d06 */
.L_x_1093:
[----:B------:R-:W-:Y:S05]  /*9a00*/  BSYNC B1 ;  /* 0x0000000000017941 */ /* 0x000fea0003800000 */
.L_x_1092:
        /* <DEDUP_REMOVED lines=99> */
.L_x_1099:
[----:B------:R-:W-:Y:S05]  /*a040*/  BSYNC B0 ;  /* 0x0000000000007941 */ /* 0x000fea0003800000 */
.L_x_1098:
[----:B-----5:R1:W-:Y:S02]  /*a050*/  STG.E.128 desc[UR6][R180.64], R32 ;  /* 0x00000020b4007986 */ /* 0x0203e4000c101d06 */
.L_x_1097:
[----:B------:R-:W-:Y:S05]  /*a060*/  BSYNC B1 ;  /* 0x0000000000017941 */ /* 0x000fea0003800000 */
.L_x_1096:
        /* <DEDUP_REMOVED lines=98> */
.L_x_1101:
[----:B------:R-:W-:Y:S05]  /*a690*/  BSYNC B0 ;  /* 0x0000000000007941 */ /* 0x000fea0003800000 */
.L_x_1100:
[----:B-----5:R1:W-:Y:S02]  /*a6a0*/  STG.E.128 desc[UR6][R174.64], R32 ;  /* 0x00000020ae007986 */ /* 0x0203e4000c101d06 */
.L_x_1091:
[----:B------:R-:W-:Y:S05]  /*a6b0*/  BSYNC B2 ;  /* 0x0000000000027941 */ /* 0x000fea0003800000 */
.L_x_1090:
        /* <DEDUP_REMOVED lines=8> */
.L_x_1027:
        /* <DEDUP_REMOVED lines=17> */
.L_x_1103:
[----:B------:R-:W-:Y:S05]  /*a850*/  BSYNC B0 ;  /* 0x0000000000007941 */ /* 0x000fea0003800000 */
.L_x_1102:
        /* <DEDUP_REMOVED lines=24> */
.L_x_1105:
[----:B------:R-:W-:Y:S05]  /*a9e0*/  BSYNC B0 ;  /* 0x0000000000007941 */ /* 0x000fea0003800000 */
.L_x_1104:
        /* <DEDUP_REMOVED lines=23> */
.L_x_1107:
[----:B------:R-:W-:Y:S05]  /*ab60*/  BSYNC B0 ;  /* 0x0000000000007941 */ /* 0x000fea0003800000 */
.L_x_1106:
        /* <DEDUP_REMOVED lines=30> */
.L_x_1108:
[----:B------:R-:W-:Y:S05]  /*ad50*/  BSYNC B0 ;  /* 0x0000000000007941 */ /* 0x000fea0003800000 */
.L_x_1053:
        /* <DEDUP_REMOVED lines=82> */
.L_x_1109:
        /* <DEDUP_REMOVED lines=9> */
.L_x_1110:
[----:B------:R-:W-:Y:S04]  /*b310*/  IADD3 R9, R9, -0x1, RZ ;  /* 0xffffffff09097810 */ /* 0x000fe80007ffe0ff */
[----:B------:R-:W-:Y:S11]  /*b320*/  ISETP.GT.AND P0, PT, R9, R60, PT ;  /* 0x0000003c0900720c */ /* 0x000ff60003f04270 */
[----:B------:R-:W-:Y:S02]  /*b330*/  @!UPT UIADD3 URZ, URZ, URZ, URZ ;  /* 0x0000003f3f3ff290 */ /* 0x000fe4000fffe03f */
[----:B------:R-:W-:Y:S05]  /*b340*/  @P0 BRA `(.L_x_1111) ;  /* 0xffffff7000f00947 */ /* 0x000fea000383ffff */
.L_x_1018:
        /* <DEDUP_REMOVED lines=98> */
.L_x_1120:
[----:B------:R-:W-:Y:S05]  /*b970*/  BSYNC B0 ;  /* 0x0000000000007941 */ /* 0x000fea0003800000 */
.L_x_1119:
[----:B-----5:R3:W-:Y:S02]  /*b980*/  STS.128 [R164], R8 ;  /* 0x00000008a4007388 */ /* 0x0207e40000000c00 */
.L_x_1118:
[----:B------:R-:W-:Y:S05]  /*b990*/  BSYNC B1 ;  /* 0x0000000000017941 */ /* 0x000fea0003800000 */
.L_x_1117:
        /* <DEDUP_REMOVED lines=48> */
.L_x_1124:
[----:B------:R-:W-:Y:S05]  /*bca0*/  BSYNC B0 ;  /* 0x0000000000007941 */ /* 0x000fea0003800000 */
.L_x_1123:
[----:B-----5:R1:W-:Y:S02]  /*bcb0*/  STS.128 [R164+0x1000], R8 ;  /* 0x00100008a4007388 */ /* 0x0203e40000000c00 */
.L_x_1122:
[----:B------:R-:W-:Y:S05]  /*bcc0*/  BSYNC B1 ;  /* 0x0000000000017941 */ /* 0x000fea0003800000 */
.L_x_1121:
        /* <DEDUP_REMOVED lines=46> */
.L_x_1126:
[----:B------:R-:W-:Y:S05]  /*bfb0*/  BSYNC B0 ;  /* 0x0000000000007941 */ /* 0x000fea0003800000 */
.L_x_1125:
[----:B-----5:R3:W-:Y:S02]  /*bfc0*/  STS.128 [R164+0x2000], R8 ;  /* 0x00200008a4007388 */ /* 0x0207e40000000c00 */
.L_x_1116:
[----:B------:R-:W-:Y:S05]  /*bfd0*/  BSYNC B2 ;  /* 0x0000000000027941 */ /* 0x000fea0003800000 */
.L_x_1115:
        /* <DEDUP_REMOVED lines=64> */
.L_x_1131:
[----:B------:R-:W-:Y:S05]  /*c3e0*/  BSYNC B0 ;  /* 0x0000000000007941 */ /* 0x000fea0003800000 */
.L_x_1130:
[----:B-----5:R3:W-:Y:S02]  /*c3f0*/  STS.128 [R164+0x800], R8 ;  /* 0x00080008a4007388 */ /* 0x0207e40000000c00 */
.L_x_1129:
[----:B------:R-:W-:Y:S05]  /*c400*/  BSYNC B1 ;  /* 0x0000000000017941 */ /* 0x000fea0003800000 */
.L_x_1128:
        /* <DEDUP_REMOVED lines=48> */
.L_x_1135:
[----:B------:R-:W-:Y:S05]  /*c710*/  BSYNC B0 ;  /* 0x0000000000007941 */ /* 0x000fea0003800000 */
.L_x_1134:
[----:B-----5:R3:W-:Y:S02]  /*c720*/  STS.128 [R164+0x1800], R8 ;  /* 0x00180008a4007388 */ /* 0x0207e40000000c00 */
.L_x_1133:
[----:B------:R-:W-:Y:S05]  /*c730*/  BSYNC B1 ;  /* 0x0000000000017941 */ /* 0x000fea0003800000 */
.L_x_1132:
        /* <DEDUP_REMOVED lines=46> */
.L_x_1137:
[----:B------:R-:W-:Y:S05]  /*ca20*/  BSYNC B0 ;  /* 0x0000000000007941 */ /* 0x000fea0003800000 */
.L_x_1136:
[----:B-----5:R3:W-:Y:S01]  /*ca30*/  STS.128 [R164+0x2800], R8 ;  /* 0x00280008a4007388 */ /* 0x0207e20000000c00 */
[----:B------:R-:W-:Y:S05]  /*ca40*/  BRA `(.L_x_1127) ;  /* 0x0000002800487947 */ /* 0x000fea0003800000 */
.L_x_1114:
        /* <DEDUP_REMOVED lines=98> */
.L_x_1143:
[----:B------:R-:W-:Y:S05]  /*d070*/  BSYNC B0 ;  /* 0x0000000000007941 */ /* 0x000fea0003800000 */
.L_x_1142:
[----:B-----5:R3:W-:Y:S02]  /*d080*/  STS.128 [R164], R16 ;  /* 0x00000010a4007388 */ /* 0x0207e40000000c00 */
.L_x_1141:
[----:B------:R-:W-:Y:S05]  /*d090*/  BSYNC B1 ;  /* 0x0000000000017941 */ /* 0x000fea0003800000 */
.L_x_1140:
        /* <DEDUP_REMOVED lines=92> */
.L_x_1147:
[----:B------:R-:W-:Y:S05]  /*d660*/  BSYNC B0 ;  /* 0x0000000000007941 */ /* 0x000fea0003800000 */
.L_x_1146:
[----:B-----5:R1:W-:Y:S02]  /*d670*/  STS.128 [R164+0x1000], R16 ;  /* 0x00100010a4007388 */ /* 0x0203e40000000c00 */
.L_x_1145:
[----:B------:R-:W-:Y:S05]  /*d680*/  BSYNC B1 ;  /* 0x0000000000017941 */ /* 0x000fea0003800000 */
.L_x_1144:
        /* <DEDUP_REMOVED lines=91> */
.L_x_1149:
[----:B------:R-:W-:Y:S05]  /*dc40*/  BSYNC B0 ;  /* 0x0000000000007941 */ /* 0x000fea0003800000 */
.L_x_1148:
[----:B-----5:R3:W-:Y:S02]  /*dc50*/  STS.128 [R164+0x2000], R16 ;  /* 0x00200010a4007388 */ /* 0x0207e40000000c00 */
.L_x_1139:
[----:B------:R-:W-:Y:S05]  /*dc60*/  BSYNC B2 ;  /* 0x0000000000027941 */ /* 0x000fea0003800000 */
.L_x_1138:
        /* <DEDUP_REMOVED lines=99> */
.L_x_1153:
[----:B------:R-:W-:Y:S05]  /*e2a0*/  BSYNC B0 ;  /* 0x0000000000007941 */ /* 0x000fea0003800000 */
.L_x_1152:
[----:B-----5:R3:W-:Y:S02]  /*e2b0*/  STS.128 [R164+0x800], R16 ;  /* 0x00080010a4007388 */ /* 0x0207e40000000c00 */
.L_x_1151:
[----:B------:R-:W-:Y:S05]  /*e2c0*/  BSYNC B1 ;  /* 0x0000000000017941 */ /* 0x000fea0003800000 */
.L_x_1150:
        /* <DEDUP_REMOVED lines=94> */
.L_x_1157:
[----:B------:R-:W-:Y:S05]  /*e8b0*/  BSYNC B0 ;  /* 0x0000000000007941 */ /* 0x000fea0003800000 */
.L_x_1156:
[----:B-----5:R3:W-:Y:S02]  /*e8c0*/  STS.128 [R164+0x1800], R16 ;  /* 0x00180010a4007388 */ /* 0x0207e40000000c00 */
.L_x_1155:
[----:B------:R-:W-:Y:S05]  /*e8d0*/  BSYNC B1 ;  /* 0x0000000000017941 */ /* 0x000fea0003800000 */
.L_x_1154:
        /* <DEDUP_REMOVED lines=98> */
.L_x_1159:
[----:B------:R-:W-:Y:S05]  /*ef00*/  BSYNC B0 ;  /* 0x0000000000007941 */ /* 0x000fea0003800000 */
.L_x_1158:
[----:B-----5:R1:W-:Y:S01]  /*ef10*/  STS.128 [R164+0x2800], R12 ;  /* 0x0028000ca4007388 */ /* 0x0203e20000000c00 */
[----:B------:R-:W-:Y:S05]  /*ef20*/  BRA `(.L_x_1127) ;  /* 0x0000000400107947 */ /* 0x000fea0003800000 */
.L_x_1113:
        /* <DEDUP_REMOVED lines=36> */
.L_x_1161:
[----:B------:R-:W-:Y:S05]  /*f170*/  BSYNC B0 ;  /* 0x0000000000007941 */ /* 0x000fea0003800000 */
.L_x_1160:
        /* <DEDUP_REMOVED lines=31> */
.L_x_1127:
[----:B------:R-:W-:Y:S05]  /*f370*/  BSYNC B3 ;  /* 0x0000000000037941 */ /* 0x000fea0003800000 */
.L_x_1112:
        /* <DEDUP_REMOVED lines=33> */
.L_x_1164:
[----:B------:R4:W-:Y:S02]  /*f590*/  STS.128 [R164+0x7000], RZ ;  /* 0x007000ffa4007388 */ /* 0x0009e40000000c00 */
.L_x_1163:
[----:B------:R-:W-:Y:S05]  /*f5a0*/  BSYNC B0 ;  /* 0x0000000000007941 */ /* 0x000fea0003800000 */
.L_x_1162:
        /* <DEDUP_REMOVED lines=31> */
.L_x_1167:
[----:B------:R2:W-:Y:S02]  /*f7a0*/  STS.128 [R164+0x7800], RZ ;  /* 0x007800ffa4007388 */ /* 0x0005e40000000c00 */
.L_x_1166:
[----:B------:R-:W-:Y:S05]  /*f7b0*/  BSYNC B0 ;  /* 0x0000000000007941 */ /* 0x000fea0003800000 */
.L_x_1165:
        /* <DEDUP_REMOVED lines=35> */
.L_x_1170:
[----:B------:R2:W-:Y:S02]  /*f9f0*/  STS.128 [R164+0x8000], RZ ;  /* 0x008000ffa4007388 */ /* 0x0005e40000000c00 */
.L_x_1169:
[----:B------:R-:W-:Y:S05]  /*fa00*/  BSYNC B0 ;  /* 0x0000000000007941 */ /* 0x000fea0003800000 */
.L_x_1168:
        /* <DEDUP_REMOVED lines=49> */
.L_x_1172:
[----:B------:R-:W-:Y:S05]  /*fd20*/  BSYNC B0 ;  /* 0x0000000000007941 */ /* 0x000fea0003800000 */
.L_x_1171:
        /* <DEDUP_REMOVED lines=51> */
[----:B------:R-:W-:-:S11]  /*10060*/  ISETP.NE.U32.AND P0, PT, R6, 0x1, PT ;  /* 0x000000010600780c */ /* 0x000fd60003f05070 */
[----:B------:R-:W-:Y:S02]  /*10070*/  @P1 IMAD.MOV.U32 R54, RZ, RZ, R128 ;  /* 0x000000ffff361224 */ /* 0x000fe400078e0080 */
        /* <DEDUP_REMOVED lines=14> */
[----:B-1----:R-:W-:-:S05]  /*10160*/  MOV R54, R128 ;  /* 0x0000008000367202 */ /* 0x002fca0000000f00 */
[----:B------:R-:W-:Y:S01]  /*10170*/  @!PT LDS RZ, [RZ] ;  /* 0x00000000fffff984 */ /* 0x000fe20000000800 */
[----:B------:R-:W-:Y:S01]  /*10180*/  @!PT LDS RZ, [RZ] ;  /* 0x00000000fffff984 */ /* 0x000fe20000000800 */
[----:B------:R-:W-:Y:S01]  /*10190*/  @!PT LDS RZ, [RZ] ;  /* 0x00000000fffff984 */ /* 0x000fe20000000800 */
[----:B------:R1:W-:Y:S01]  /*101a0*/  LDGSTS.E.BYPASS.LTC128B.128 [R164+0xd000], desc[UR6][R54.64+0x80] ;  /* 0x0d00008036a47fae */ /* 0x0003e2000b901d46 */
[----:B------:R-:W-:Y:S05]  /*101b0*/  BRA `(.L_x_1174) ;  /* 0x0000000000047947 */ /* 0x000fea0003800000 */
.L_x_1175:
[----:B------:R1:W-:Y:S02]  /*101c0*/  STS.128 [R164+0xd000], RZ ;  /* 0x00d000ffa4007388 */ /* 0x0003e40000000c00 */
.L_x_1174:
[----:B------:R-:W-:Y:S05]  /*101d0*/  BSYNC B0 ;  /* 0x0000000000007941 */ /* 0x000fea0003800000 */
.L_x_1173:
        /* <DEDUP_REMOVED lines=9> */
[CC--:B------:R-:W-:Y:S02]  /*10270*/  @P1 LEA R8, P2, R151.reuse, R128.reuse, 0x1 ;  /* 0x0000008097081211 */ /* 0x0c0fe400078408ff */
        /* <DEDUP_REMOVED lines=22> */
.L_x_1178:
[----:B------:R1:W-:Y:S02]  /*103e0*/  STS.128 [R164+0xd800], RZ ;  /* 0x00d800ffa4007388 */ /* 0x0003e40000000c00 */
.L_x_1177:
[----:B------:R-:W-:Y:S05]  /*103f0*/  BSYNC B0 ;  /* 0x0000000000007941 */ /* 0x000fea0003800000 */
.L_x_1176:
        /* <DEDUP_REMOVED lines=35> */
.L_x_1181:
[----:B------:R2:W-:Y:S02]  /*10630*/  STS.128 [R164+0xe000], RZ ;  /* 0x00e000ffa4007388 */ /* 0x0005e40000000c00 */
.L_x_1180:
[----:B------:R-:W-:Y:S05]  /*10640*/  BSYNC B0 ;  /* 0x0000000000007941 */ /* 0x000fea0003800000 */
.L_x_1179:
[----:B------:R-:W-:Y:S01]  /*10650*/  ISETP.GE.AND P0, PT, R169, R4, PT ;  /* 0x00000004a900720c */ /* 0x000fe20003f06270 */
[----:B------:R-:W-:-:S12]  /*10660*/  BSSY B0, `(.L_x_1182) ;  /* 0x0000029000007945 */ /* 0x000fd80003800000 */
[----:B------:R1:W-:Y:S04]  /*10670*/  @P0 STS.128 [R164+0xa800], RZ ;  /* 0x00a800ffa4000388 */ /* 0x0003e80000000c00 */
[----:B------:R1:W-:Y:S04]  /*10680*/  @P0 STS.128 [R164+0xc800], RZ ;  /* 0x00c800ffa4000388 */ /* 0x0003e80000000c00 */
[----:B------:R1:W-:Y:S01]  /*10690*/  @P0 STS.128 [R164+0xe800], RZ ;  /* 0x00e800ffa4000388 */ /* 0x0003e20000000c00 */
[----:B------:R-:W-:Y:S05]  /*106a0*/  @P0 BRA `(.L_x_1183) ;  /* 0x0000000000900947 */ /* 0x000fea0003800000 */
[C---:B------:R-:W-:Y:S02]  /*106b0*/  R2P PR, R40.reuse, 0x6 ;  /* 0x0000000628007804 */ /* 0x040fe40000000000 */
[----:B------:R-:W-:-:S04]  /*106c0*/  LOP3.LUT R4, R40, 0x1, RZ, 0xc0, !PT ;  /* 0x0000000128047812 */ /* 0x000fc800078ec0ff */
[----:B------:R-:W-:-:S07]  /*106d0*/  ISETP.NE.U32.AND P0, PT, R4, 0x1, PT ;  /* 0x000000010400780c */ /* 0x000fce0003f05070 */
[----:B--2---:R-:W2:Y:S01]  /*106e0*/  @P1 LDC.64 R6, c[0x0][0x250] ;  /* 0x00009400ff061b82 */ /* 0x004ea20000000a00 */
[----:B-1----:R-:W-:-:S07]  /*106f0*/  @P1 MOV R54, R128 ;  /* 0x0000008000361202 */ /* 0x002fce0000000f00 */
[----:B------:R-:W1:Y:S01]  /*10700*/  @!P0 LDC.64 R8, c[0x0][0x250] ;  /* 0x00009400ff088b82 */ /* 0x000e620000000a00 */
[----:B--2---:R-:W-:Y:S01]  /*10710*/  @P1 IMAD.WIDE.U32 R10, R6, 0xc0, R54 ;  /* 0x000000c0060a1825 */ /* 0x004fe200078e0036 */
[----:B------:R-:W-:-:S03]  /*10720*/  @!P0 MOV R54, R128 ;  /* 0x0000008000368202 */ /* 0x000fc60000000f00 */
[----:B------:R-:W-:Y:S02]  /*10730*/  @P1 IMAD R7, R7, 0xc0, RZ ;  /* 0x000000c007071824 */ /* 0x000fe400078e02ff */
[----:B------:R-:W-:Y:S02]  /*10740*/  @P1 IMAD.MOV.U32 R6, RZ, RZ, R10 ;  /* 0x000000ffff061224 */ /* 0x000fe400078e000a */
[----:B-1---5:R-:W-:-:S04]  /*10750*/  @!P0 IMAD.WIDE.U32 R12, R8, 0xc0, R54 ;  /* 0x000000c0080c8825 */ /* 0x022fc800078e0036 */
[----:B------:R-:W-:Y:S02]  /*10760*/  @!P0 IMAD R9, R9, 0xc0, RZ ;  /* 0x000000c009098824 */ /* 0x000fe400078e02ff */
[----:B------:R-:W-:-:S03]  /*10770*/  @P1 IMAD.IADD R7, R7, 0x1, R11 ;  /* 0x0000000107071824 */ /* 0x000fc600078e020b */
        /* <DEDUP_REMOVED lines=12> */
[----:B-1----:R-:W1:Y:S01]  /*10840*/  LDC.64 R6, c[0x0][0x250] ;  /* 0x00009400ff067b82 */ /* 0x002e620000000a00 */
[----:B------:R-:W-:-:S05]  /*10850*/  MOV R54, R128 ;  /* 0x0000008000367202 */ /* 0x000fca0000000f00 */
        /* <DEDUP_REMOVED lines=8> */
.L_x_1184:
[----:B------:R2:W-:Y:S02]  /*108e0*/  STS.128 [R164+0xe800], RZ ;  /* 0x00e800ffa4007388 */ /* 0x0005e40000000c00 */
.L_x_1183:
[----:B------:R-:W-:Y:S05]  /*108f0*/  BSYNC B0 ;  /* 0x0000000000007941 */ /* 0x000fea0003800000 */
.L_x_1182:
[----:B------:R-:W-:Y:S01]  /*10900*/  LEA R146, R146, UR4, 0x1 ;  /* 0x0000000492927c11 */ /* 0x000fe2000f8e08ff */
[----:B------:R-:W-:Y:S01]  /*10910*/  LDSM.16.M88.4 R72, [R147] ;  /* 0x000000009348783b */ /* 0x000fe20000000200 */
[----:B------:R-:W-:Y:S01]  /*10920*/  LEA R145, R41, R147, 0x1 ;  /* 0x0000009329917211 */ /* 0x000fe200078e08ff */
[----:B------:R-:W-:Y:S01]  /*10930*/  ULDC UR5, c[0x0][0x39c] ;  /* 0x0000e70000057ab9 */ /* 0x000fe20000000800 */
[----:B------:R-:W-:Y:S01]  /*10940*/  LEA R122, R5, R146, 0x1 ;  /* 0x00000092057a7211 */ /* 0x000fe200078e08ff */
[----:B-1----:R-:W2:Y:S01]  /*10950*/  LDSM.16.M88.4 R16, [R146+0x3000] ;  /* 0x003000009210783b */ /* 0x002ea20000000200 */
[----:B------:R-:W-:Y:S02]  /*10960*/  ISETP.GE.AND P4, PT, R52, 0x2, PT ;  /* 0x000000023400780c */ /* 0x000fe40003f86270 */
[C---:B------:R-:W-:Y:S01]  /*10970*/  VIMNMX R54, R2.reuse, R53, PT ;  /* 0x0000003502367248 */ /* 0x040fe20003fe0100 */
[----:B------:R-:W-:Y:S01]  /*10980*/  LDSM.16.M88.4 R136, [R145] ;  /* 0x000000009188783b */ /* 0x000fe20000000200 */
[----:B------:R-:W-:-:S03]  /*10990*/  VIADDMNMX R53, R2, 0x8, R53, PT ;  /* 0x0000000802357846 */ /* 0x000fc60003800135 */
[----:B------:R-:W-:Y:S04]  /*109a0*/  LDSM.16.M88.4 R8, [R122+0x3000] ;  /* 0x003000007a08783b */ /* 0x000fe80000000200 */
[----:B------:R-:W1:Y:S04]  /*109b0*/  LDSM.16.M88.4 R60, [R146+0x3400] ;  /* 0x00340000923c783b */ /* 0x000e680000000200 */
[----:B------:R-:W-:Y:S04]  /*109c0*/  LDSM.16.M88.4 R68, [R147+0x1000] ;  /* 0x001000009344783b */ /* 0x000fe80000000200 */
[----:B-----5:R-:W-:Y:S04]  /*109d0*/  LDSM.16.M88.4 R12, [R146+0x5000] ;  /* 0x00500000920c783b */ /* 0x020fe80000000200 */
[----:B------:R-:W3:Y:S04]  /*109e0*/  LDSM.16.M88.4 R44, [R146+0x3800] ;  /* 0x00380000922c783b */ /* 0x000ee80000000200 */
[----:B------:R-:W4:Y:S04]  /*109f0*/  LDSM.16.M88.4 R104, [R146+0x3c00] ;  /* 0x003c00009268783b */ /* 0x000f280000000200 */
[----:B------:R-:W-:Y:S04]  /*10a00*/  LDSM.16.M88.4 R36, [R145+0x1000] ;  /* 0x001000009124783b */ /* 0x000fe80000000200 */
[----:B------:R-:W-:Y:S01]  /*10a10*/  LDSM.16.M88.4 R64, [R122+0x5000] ;  /* 0x005000007a40783b */ /* 0x000fe20000000200 */
[C---:B--2---:R-:W-:Y:S03]  /*10a20*/  HMMA.16816.F32 R4, R72.reuse, R16, RZ ;  /* 0x000000104804723c */ /* 0x044fe600000018ff */
[----:B------:R-:W2:Y:S04]  /*10a30*/  LDSM.16.M88.4 R32, [R122+0x3400] ;  /* 0x003400007a20783b */ /* 0x000ea80000000200 */
[----:B------:R-:W2:Y:S01]  /*10a40*/  LDSM.16.M88.4 R96, [R146+0x4000] ;  /* 0x004000009260783b */ /* 0x000ea20000000200 */
[C---:B------:R-:W-:Y:S03]  /*10a50*/  HMMA.16816.F32 R16, R72.reuse, R18, RZ ;  /* 0x000000124810723c */ /* 0x040fe600000018ff */
[----:B------:R-:W2:Y:S03]  /*10a60*/  LDSM.16.M88.4 R88, [R146+0x4400] ;  /* 0x004400009258783b */ /* 0x000ea60000000200 */
[C---:B-1----:R-:W-:Y:S01]  /*10a70*/  HMMA.16816.F32 R28, R72.reuse, R60, RZ ;  /* 0x0000003c481c723c */ /* 0x042fe200000018ff */
[----:B------:R-:W1:Y:S04]  /*10a80*/  LDSM.16.M88.4 R80, [R146+0x4800] ;  /* 0x004800009250783b */ /* 0x000e680000000200 */
[----:B------:R-:W-:Y:S01]  /*10a90*/  LDSM.16.M88.4 R20, [R122+0x3800] ;  /* 0x003800007a14783b */ /* 0x000fe20000000200 */
[----:B------:R-:W-:Y:S03]  /*10aa0*/  HMMA.16816.F32 R60, R72, R62, RZ ;  /* 0x0000003e483c723c */ /* 0x000fe600000018ff */
[----:B------:R-:W-:Y:S03]  /*10ab0*/  LDSM.16.M88.4 R24, [R147+0x2000] ;  /* 0x002000009318783b */ /* 0x000fe60000000200 */
[C---:B------:R-:W-:Y:S01]  /*10ac0*/  HMMA.16816.F32 R4, R136.reuse, R8, R4 ;  /* 0x000000088804723c */ /* 0x040fe20000001804 */
[----:B------:R-:W-:Y:S04]  /*10ad0*/  LDSM.16.M88.4 R140, [R146+0x7000] ;  /* 0x00700000928c783b */ /* 0x000fe80000000200 */
[----:B------:R-:W-:Y:S01]  /*10ae0*/  LDSM.16.M88.4 R172, [R146+0x5400] ;  /* 0x0054000092ac783b */ /* 0x000fe20000000200 */
[----:B------:R-:W-:Y:S03]  /*10af0*/  HMMA.16816.F32 R16, R136, R10, R16 ;  /* 0x0000000a8810723c */ /* 0x000fe60000001810 */
[----:B------:R-:W1:Y:S03]  /*10b00*/  LDSM.16.M88.4 R8, [R146+0x4c00] ;  /* 0x004c00009208783b */ /* 0x000e660000000200 */
[C---:B---3--:R-:W-:Y:S01]  /*10b10*/  HMMA.16816.F32 R56, R72.reuse, R44, RZ ;  /* 0x0000002c4838723c */ /* 0x048fe200000018ff */
[----:B------:R-:W3:Y:S04]  /*10b20*/  LDSM.16.M88.4 R132, [R122+0x3c00] ;  /* 0x003c00007a84783b */ /* 0x000ee80000000200 */
[----:B------:R-:W-:Y:S01]  /*10b30*/  LDSM.16.M88.4 R124, [R122+0x4000] ;  /* 0x004000007a7c783b */ /* 0x000fe20000000200 */
[----:B----4-:R-:W-:Y:S03]  /*10b40*/  HMMA.16816.F32 R108, R72, R104, RZ ;  /* 0x00000068486c723c */ /* 0x010fe600000018ff */
[----:B------:R-:W-:Y:S03]  /*10b50*/  LDSM.16.M88.4 R112, [R122+0x4400] ;  /* 0x004400007a70783b */ /* 0x000fe60000000200 */
[C---:B------:R-:W-:Y:S01]  /*10b60*/  HMMA.16816.F32 R4, R68.reuse, R12, R4 ;  /* 0x0000000c4404723c */ /* 0x040fe20000001804 */
[----:B------:R-:W0:Y:S05]  /*10b70*/  LDGDEPBAR ;  /* 0x00000000000079af */ /* 0x000e2a0000000000 */
[----:B------:R-:W-:Y:S01]  /*10b80*/  HMMA.16816.F32 R16, R68, R14, R16 ;  /* 0x0000000e4410723c */ /* 0x000fe20000001810 */
[----:B------:R-:W-:Y:S05]  /*10b90*/  LDSM.16.M88.4 R12, [R145+0x2000] ;  /* 0x00200000910c783b */ /* 0x000fea0000000200 */
[----:B--2---:R-:W-:Y:S06]  /*10ba0*/  HMMA.16816.F32 R28, R136, R32, R28 ;  /* 0x00000020881c723c */ /* 0x004fec000000181c */
[----:B------:R-:W-:Y:S06]  /*10bb0*/  HMMA.16816.F32 R104, R72, R106, RZ ;  /* 0x0000006a4868723c */ /* 0x000fec00000018ff */
[----:B------:R-:W-:Y:S06]  /*10bc0*/  HMMA.16816.F32 R4, R36, R64, R4 ;  /* 0x000000402404723c */ /* 0x000fec0000001804 */
[----:B------:R-:W-:Y:S01]  /*10bd0*/  HMMA.16816.F32 R60, R136, R34, R60 ;  /* 0x00000022883c723c */ /* 0x000fe2000000183c */
[----:B------:R-:W-:Y:S05]  /*10be0*/  LDSM.16.M88.4 R32, [R122+0x5400] ;  /* 0x005400007a20783b */ /* 0x000fea0000000200 */
[----:B------:R-:W-:Y:S01]  /*10bf0*/  HMMA.16816.F32 R16, R36, R66, R16 ;  /* 0x000000422410723c */ /* 0x000fe20000001810 */
[----:B------:R-:W2:Y:S05]  /*10c00*/  LDSM.16.M88.4 R64, [R146+0x5800] ;  /* 0x005800009240783b */ /* 0x000eaa0000000200 */
[C---:B------:R-:W-:Y:S06]  /*10c10*/  HMMA.16816.F32 R100, R72.reuse, R96, RZ ;  /* 0x000000604864723c */ /* 0x040fec00000018ff */
[C---:B------:R-:W-:Y:S06]  /*10c20*/  HMMA.16816.F32 R92, R72.reuse, R88, RZ ;  /* 0x00000058485c723c */ /* 0x040fec00000018ff */
[C---:B-1----:R-:W-:Y:S06]  /*10c30*/  HMMA.16816.F32 R84, R72.reuse, R80, RZ ;  /* 0x000000504854723c */ /* 0x042fec00000018ff */
[C---:B------:R-:W-:Y:S06]  /*10c40*/  HMMA.16816.F32 R44, R72.reuse, R46, RZ ;  /* 0x0000002e482c723c */ /* 0x040fec00000018ff */
[C---:B------:R-:W-:Y:S06]  /*10c50*/  HMMA.16816.F32 R96, R72.reuse, R98, RZ ;  /* 0x000000624860723c */ /* 0x040fec00000018ff */
[C---:B------:R-:W-:Y:S06]  /*10c60*/  HMMA.16816.F32 R88, R72.reuse, R90, RZ ;  /* 0x0000005a4858723c */ /* 0x040fec00000018ff */
[C---:B------:R-:W-:Y:S06]  /*10c70*/  HMMA.16816.F32 R80, R72.reuse, R82, RZ ;  /* 0x000000524850723c */ /* 0x040fec00000018ff */
[C---:B------:R-:W-:Y:S06]  /*10c80*/  HMMA.16816.F32 R76, R72.reuse, R8, RZ ;  /* 0x00000008484c723c */ /* 0x040fec00000018ff */
[----:B------:R-:W-:Y:S01]  /*10c90*/  HMMA.16816.F32 R72, R72, R10, RZ ;  /* 0x0000000a4848723c */ /* 0x000fe200000018ff */
[----:B------:R-:W1:Y:S05]  /*10ca0*/  LDSM.16.M88.4 R8, [R122+0x7000] ;  /* 0x007000007a08783b */ /* 0x000e6a0000000200 */
[----:B------:R-:W-:Y:S06]  /*10cb0*/  HMMA.16816.F32 R56, R136, R20, R56 ;  /* 0x000000148838723c */ /* 0x000fec0000001838 */
[----:B------:R-:W-:Y:S06]  /*10cc0*/  HMMA.16816.F32 R4, R24, R140, R4 ;  /* 0x0000008c1804723c */ /* 0x000fec0000001804 */
[----:B------:R-:W-:Y:S06]  /*10cd0*/  HMMA.16816.F32 R28, R68, R172, R28 ;  /* 0x000000ac441c723c */ /* 0x000fec000000181c */
[C---:B---3--:R-:W-:Y:S06]  /*10ce0*/  HMMA.16816.F32 R108, R136.reuse, R132, R108 ;  /* 0x00000084886c723c */ /* 0x048fec000000186c */
[----:B------:R-:W-:Y:S01]  /*10cf0*/  HMMA.16816.F32 R104, R136, R134, R104 ;  /* 0x000000868868723c */ /* 0x000fe20000001868 */
[----:B------:R-:W3:Y:S05]  /*10d00*/  LDSM.16.M88.4 R132, [R122+0x5800] ;  /* 0x005800007a84783b */ /* 0x000eea0000000200 */
[----:B------:R-:W-:Y:S06]  /*10d10*/  HMMA.16816.F32 R60, R68, R174, R60 ;  /* 0x000000ae443c723c */ /* 0x000fec000000183c */
[----:B------:R-:W-:Y:S06]  /*10d20*/  HMMA.16816.F32 R16, R24, R142, R16 ;  /* 0x0000008e1810723c */ /* 0x000fec0000001810 */
[----:B------:R-:W-:Y:S01]  /*10d30*/  HMMA.16816.F32 R44, R136, R22, R44 ;  /* 0x00000016882c723c */ /* 0x000fe2000000182c */
[----:B------:R-:W4:Y:S05]  /*10d40*/  LDSM.16.M88.4 R20, [R146+0x7400] ;  /* 0x007400009214783b */ /* 0x000f2a0000000200 */
[----:B--2---:R-:W-:Y:S06]  /*10d50*/  HMMA.16816.F32 R56, R68, R64, R56 ;  /* 0x000000404438723c */ /* 0x004fec0000001838 */
[----:B-1----:R-:W-:Y:S06]  /*10d60*/  HMMA.16816.F32 R4, R12, R8, R4 ;  /* 0x000000080c04723c */ /* 0x002fec0000001804 */
[C---:B------:R-:W-:Y:S06]  /*10d70*/  HMMA.16816.F32 R28, R36.reuse, R32, R28 ;  /* 0x00000020241c723c */ /* 0x040fec000000181c */
[----:B------:R-:W-:Y:S01]  /*10d80*/  HMMA.16816.F32 R60, R36, R34, R60 ;  /* 0x00000022243c723c */ /* 0x000fe2000000183c */
[----:B------:R-:W-:Y:S05]  /*10d90*/  LDSM.16.M88.4 R32, [R146+0x5c00] ;  /* 0x005c00009220783b */ /* 0x000fea0000000200 */
[----:B------:R-:W-:Y:S01]  /*10da0*/  HMMA.16816.F32 R16, R12, R10, R16 ;  /* 0x0000000a0c10723c */ /* 0x000fe20000001810 */
[----:B------:R-:W1:Y:S05]  /*10db0*/  LDSM.16.M88.4 R8, [R146+0x7800] ;  /* 0x007800009208783b */ /* 0x000e6a0000000200 */
[----:B------:R-:W-:Y:S01]  /*10dc0*/  HMMA.16816.F32 R44, R68, R66, R44 ;  /* 0x00000042442c723c */ /* 0x000fe2000000182c */
[----:B------:R-:W-:Y:S01]  /*10dd0*/  FMUL.FTZ R4, R4, UR5 ;  /* 0x0000000504047c20 */ /* 0x000fe20008410000 */
[----:B------:R-:W-:Y:S01]  /*10de0*/  FMUL.FTZ R49, R5, UR5 ;  /* 0x0000000505317c20 */ /* 0x000fe20008410000 */
[----:B------:R-:W-:Y:S01]  /*10df0*/  FMUL.FTZ R48, R6, UR5 ;  /* 0x0000000506307c20 */ /* 0x000fe20008410000 */
[----:B------:R-:W-:Y:S01]  /*10e00*/  FMUL.FTZ R51, R7, UR5 ;  /* 0x0000000507337c20 */ /* 0x000fe20008410000 */
[----:B------:R2:W1:Y:S01]  /*10e10*/  MUFU.TANH R42, R4 ;  /* 0x00000004002a7308 */ /* 0x0004620000002400 */
[C---:B------:R-:W-:Y:S01]  /*10e20*/  HMMA.16816.F32 R100, R136.reuse, R124, R100 ;  /* 0x0000007c8864723c */ /* 0x040fe20000001864 */
[----:B------:R-:W-:Y:S05]  /*10e30*/  LDSM.16.M88.4 R64, [R122+0x4800] ;  /* 0x004800007a40783b */ /* 0x000fea0000000200 */
[C---:B------:R-:W-:Y:S01]  /*10e40*/  HMMA.16816.F32 R96, R136.reuse, R126, R96 ;  /* 0x0000007e8860723c */ /* 0x040fe20000001860 */
[----:B------:R-:W1:Y:S05]  /*10e50*/  MUFU.TANH R49, R49 ;  /* 0x0000003100317308 */ /* 0x000e6a0000002400 */
[----:B------:R-:W-:Y:S01]  /*10e60*/  HMMA.16816.F32 R124, R136, R112, R92 ;  /* 0x00000070887c723c */ /* 0x000fe2000000185c */
[----:B------:R-:W1:Y:S01]  /*10e70*/  LDSM.16.M88.4 R92, [R122+0x7400] ;  /* 0x007400007a5c783b */ /* 0x000e620000000200 */
[----:B------:R-:W-:Y:S01]  /*10e80*/  FMUL.FTZ R16, R16, UR5 ;  /* 0x0000000510107c20 */ /* 0x000fe20008410000 */
[----:B------:R-:W-:Y:S01]  /*10e90*/  FMUL.FTZ R17, R17, UR5 ;  /* 0x0000000511117c20 */ /* 0x000fe20008410000 */
[----:B------:R-:W1:Y:S01]  /*10ea0*/  MUFU.TANH R48, R48 ;  /* 0x0000003000307308 */ /* 0x000e620000002400 */
[----:B--2---:R-:W-:Y:S01]  /*10eb0*/  LDSM.16.M88.4 R4, [R122+0x5c00] ;  /* 0x005c00007a04783b */ /* 0x004fe20000000200 */
[----:B---3--:R-:W-:Y:S06]  /*10ec0*/  HMMA.16816.F32 R56, R36, R132, R56 ;  /* 0x000000842438723c */ /* 0x008fec0000001838 */
[C---:B----4-:R-:W-:Y:S01]  /*10ed0*/  HMMA.16816.F32 R28, R24.reuse, R20, R28 ;  /* 0x00000014181c723c */ /* 0x050fe2000000181c */
[----:B------:R-:W2:Y:S05]  /*10ee0*/  MUFU.TANH R112, R16 ;  /* 0x0000001000707308 */ /* 0x000eaa0000002400 */
[----:B------:R-:W-:Y:S01]  /*10ef0*/  HMMA.16816.F32 R60, R24, R22, R60 ;  /* 0x00000016183c723c */ /* 0x000fe2000000183c */
[----:B------:R-:W3:Y:S02]  /*10f00*/  LDSM.16.M88.4 R20, [R122+0x7800] ;  /* 0x007800007a14783b */ /* 0x000ee40000000200 */
[----:B------:R4:W2:Y:S03]  /*10f10*/  MUFU.TANH R113, R17 ;  /* 0x0000001100717308 */ /* 0x0008a60000002400 */
[----:B------:R-:W-:Y:S05]  /*10f20*/  HMMA.16816.F32 R88, R136, R114, R88 ;  /* 0x000000728858723c */ /* 0x000fea0000001858 */
[----:B------:R-:W2:Y:S01]  /*10f30*/  MUFU.TANH R51, R51 ;  /* 0x0000003300337308 */ /* 0x000ea20000002400 */
[----:B------:R-:W-:Y:S01]  /*10f40*/  HMMA.16816.F32 R44, R36, R134, R44 ;  /* 0x00000086242c723c */ /* 0x000fe2000000182c */
[----:B------:R-:W-:Y:S01]  /*10f50*/  FMUL.FTZ R114, R18, UR5 ;  /* 0x0000000512727c20 */ /* 0x000fe20008410000 */
[----:B------:R-:W-:-:S04]  /*10f60*/  FMUL.FTZ R115, R19, UR5 ;  /* 0x0000000513737c20 */ /* 0x000fc80008410000 */
[----:B-1----:R-:W-:Y:S01]  /*10f70*/  HMMA.16816.F32 R56, R24, R8, R56 ;  /* 0x000000081838723c */ /* 0x002fe20000001838 */
[----:B------:R-:W1:Y:S01]  /*10f80*/  MUFU.TANH R114, R114 ;  /* 0x0000007200727308 */ /* 0x000e620000002400 */
[----:B----4-:R-:W4:Y:S04]  /*10f90*/  LDSM.16.M88.4 R16, [R146+0x6000] ;  /* 0x006000009210783b */ /* 0x010f280000000200 */
[----:B------:R-:W-:Y:S03]  /*10fa0*/  HMMA.16816.F32 R108, R68, R32, R108 ;  /* 0x00000020446c723c */ /* 0x000fe6000000186c */
[----:B------:R-:W1:Y:S03]  /*10fb0*/  MUFU.TANH R115, R115 ;  /* 0x0000007300737308 */ /* 0x000e660000002400 */
[C---:B------:R-:W-:Y:S06]  /*10fc0*/  HMMA.16816.F32 R28, R12.reuse, R92, R28 ;  /* 0x0000005c0c1c723c */ /* 0x040fec000000181c */
[----:B------:R-:W-:Y:S01]  /*10fd0*/  HMMA.16816.F32 R60, R12, R94, R60 ;  /* 0x0000005e0c3c723c */ /* 0x000fe2000000183c */
[----:B------:R-:W2:Y:S05]  /*10fe0*/  LDSM.16.M88.4 R92, [R146+0x7c00] ;  /* 0x007c0000925c783b */ /* 0x000eaa0000000200 */
[----:B------:R-:W-:Y:S01]  /*10ff0*/  HMMA.16816.F32 R44, R24, R10, R44 ;  /* 0x0000000a182c723c */ /* 0x000fe2000000182c */
[----:B------:R-:W1:Y:S05]  /*11000*/  LDSM.16.M88.4 R8, [R122+0x6000] ;  /* 0x006000007a08783b */ /* 0x000e6a0000000200 */
[----:B------:R-:W-:Y:S01]  /*11010*/  HMMA.16816.F32 R104, R68, R34, R104 ;  /* 0x000000224468723c */ /* 0x000fe20000001868 */
[----:B------:R-:W-:Y:S05]  /*11020*/  LDSM.16.M88.4 R32, [R122+0x4c00] ;  /* 0x004c00007a20783b */ /* 0x000fea0000000200 */
[----:B---3--:R-:W-:Y:S01]  /*11030*/  HMMA.16816.F32 R56, R12, R20, R56 ;  /* 0x000000140c38723c */ /* 0x008fe20000001838 */
[----:B------:R-:W-:Y:S01]  /*11040*/  FMUL.FTZ R28, R28, UR5 ;  /* 0x000000051c1c7c20 */ /* 0x000fe20008410000 */
[----:B------:R-:W-:Y:S01]  /*11050*/  FMUL.FTZ R29, R29, UR5 ;  /* 0x000000051d1d7c20 */ /* 0x000fe20008410000 */
[----:B------:R-:W-:Y:S01]  /*11060*/  FMUL.FTZ R30, R30, UR5 ;  /* 0x000000051e1e7c20 */ /* 0x000fe20008410000 */
[----:B------:R-:W-:Y:S01]  /*11070*/  FMUL.FTZ R121, R31, UR5 ;  /* 0x000000051f797c20 */ /* 0x000fe20008410000 */
[----:B------:R-:W3:Y:S01]  /*11080*/  MUFU.TANH R120, R28 ;  /* 0x0000001c00787308 */ /* 0x000ee20000002400 */
[----:B------:R-:W-:Y:S01]  /*11090*/  HMMA.16816.F32 R108, R36, R4, R108 ;  /* 0x00000004246c723c */ /* 0x000fe2000000186c */
[----:B------:R-:W-:Y:S01]  /*110a0*/  FMUL.FTZ R60, R60, UR5 ;  /* 0x000000053c3c7c20 */ /* 0x000fe20008410000 */
[----:B------:R-:W-:Y:S01]  /*110b0*/  FMUL.FTZ R61, R61, UR5 ;  /* 0x000000053d3d7c20 */ /* 0x000fe20008410000 */
[----:B------:R-:W-:Y:S01]  /*110c0*/  FMUL.FTZ R62, R62, UR5 ;  /* 0x000000053e3e7c20 */ /* 0x000fe20008410000 */
[----:B------:R-:W-:-:S02]  /*110d0*/  FMUL.FTZ R63, R63, UR5 ;  /* 0x000000053f3f7c20 */ /* 0x000fc40008410000 */
[C---:B----4-:R-:W-:Y:S01]  /*110e0*/  HMMA.16816.F32 R100, R68.reuse, R16, R100 ;  /* 0x000000104464723c */ /* 0x050fe20000001864 */
[----:B------:R-:W4:Y:S05]  /*110f0*/  MUFU.TANH R121, R121 ;  /* 0x0000007900797308 */ /* 0x000f2a0000002400 */
[----:B------:R-:W-:Y:S01]  /*11100*/  HMMA.16816.F32 R96, R68, R18, R96 ;  /* 0x000000124460723c */ /* 0x000fe20000001860 */
[----:B------:R-:W3:Y:S02]  /*11110*/  LDSM.16.M88.4 R16, [R146+0x6400] ;  /* 0x006400009210783b */ /* 0x000ee40000000200 */
[----:B------:R-:W1:Y:S03]  /*11120*/  MUFU.TANH R60, R60 ;  /* 0x0000003c003c7308 */ /* 0x000e660000002400 */
[----:B------:R-:W-:Y:S01]  /*11130*/  HMMA.16816.F32 R104, R36, R6, R104 ;  /* 0x000000062468723c */ /* 0x000fe20000001868 */
[----:B------:R-:W4:Y:S01]  /*11140*/  LDSM.16.M88.4 R4, [R146+0x8000] ;  /* 0x008000009204783b */ /* 0x000f220000000200 */
[----:B------:R-:W-:Y:S01]  /*11150*/  FMUL.FTZ R56, R56, UR5 ;  /* 0x0000000538387c20 */ /* 0x000fe20008410000 */
[----:B------:R-:W-:Y:S01]  /*11160*/  FMUL.FTZ R57, R57, UR5 ;  /* 0x0000000539397c20 */ /* 0x000fe20008410000 */
[----:B------:R-:W-:Y:S01]  /*11170*/  FMUL.FTZ R58, R58, UR5 ;  /* 0x000000053a3a7c20 */ /* 0x000fe20008410000 */
[----:B------:R-:W-:Y:S01]  /*11180*/  FMUL.FTZ R59, R59, UR5 ;  /* 0x000000053b3b7c20 */ /* 0x000fe20008410000 */
[----:B------:R-:W-:Y:S01]  /*11190*/  HMMA.16816.F32 R80, R136, R66, R80 ;  /* 0x000000428850723c */ /* 0x000fe20000001850 */
[----:B------:R-:W3:Y:S05]  /*111a0*/  MUFU.TANH R66, R56 ;  /* 0x0000003800427308 */ /* 0x000eea0000002400 */
[----:B--2---:R-:W-:Y:S03]  /*111b0*/  HMMA.16816.F32 R108, R24, R92, R108 ;  /* 0x0000005c186c723c */ /* 0x004fe6000000186c */
[----:B------:R-:W2:Y:S03]  /*111c0*/  MUFU.TANH R67, R57 ;  /* 0x0000003900437308 */ /* 0x000ea60000002400 */
[C---:B-1----:R-:W-:Y:S05]  /*111d0*/  HMMA.16816.F32 R100, R36.reuse, R8, R100 ;  /* 0x000000082464723c */ /* 0x042fea0000001864 */
[----:B------:R-:W1:Y:S01]  /*111e0*/  MUFU.TANH R92, R58 ;  /* 0x0000003a005c7308 */ /* 0x000e620000002400 */
[----:B------:R-:W-:Y:S01]  /*111f0*/  HMMA.16816.F32 R96, R36, R10, R96 ;  /* 0x0000000a2460723c */ /* 0x000fe20000001860 */
[----:B------:R-:W2:Y:S05]  /*11200*/  LDSM.16.M88.4 R8, [R146+0x6800] ;  /* 0x006800009208783b */ /* 0x000eaa0000000200 */
[----:B------:R-:W-:Y:S01]  /*11210*/  HMMA.16816.F32 R44, R12, R22, R44 ;  /* 0x000000160c2c723c */ /* 0x000fe2000000182c */
[----:B------:R1:W1:Y:S01]  /*11220*/  MUFU.TANH R93, R59 ;  /* 0x0000003b005d7308 */ /* 0x0002620000002400 */
[----:B------:R-:W-:Y:S04]  /*11230*/  LDSM.16.M88.4 R20, [R122+0x8000] ;  /* 0x008000007a14783b */ /* 0x000fe80000000200 */
[C---:B---3--:R-:W-:Y:S03]  /*11240*/  HMMA.16816.F32 R124, R68.reuse, R16, R124 ;  /* 0x00000010447c723c */ /* 0x048fe6000000187c */
[----:B------:R-:W3:Y:S03]  /*11250*/  MUFU.TANH R61, R61 ;  /* 0x0000003d003d7308 */ /* 0x000ee60000002400 */
[----:B------:R-:W-:Y:S01]  /*11260*/  HMMA.16816.F32 R88, R68, R18, R88 ;  /* 0x000000124458723c */ /* 0x000fe20000001858 */
[----:B------:R-:W-:Y:S04]  /*11270*/  LDSM.16.M88.4 R16, [R122+0x6800] ;  /* 0x006800007a10783b */ /* 0x000fe80000000200 */
[----:B------:R-:W2:Y:S01]  /*11280*/  MUFU.TANH R62, R62 ;  /* 0x0000003e003e7308 */ /* 0x000ea20000002400 */
[----:B-1----:R-:W1:Y:S01]  /*11290*/  LDSM.16.M88.4 R56, [R122+0x6400] ;  /* 0x006400007a38783b */ /* 0x002e620000000200 */
[C---:B----4-:R-:W-:Y:S05]  /*112a0*/  HMMA.16816.F32 R100, R24.reuse, R4, R100 ;  /* 0x000000041864723c */ /* 0x050fea0000001864 */
[----:B------:R-:W-:Y:S01]  /*112b0*/  FMUL.FTZ R44, R44, UR5 ;  /* 0x000000052c2c7c20 */ /* 0x000fe20008410000 */
[----:B------:R-:W-:Y:S01]  /*112c0*/  HMMA.16816.F32 R96, R24, R6, R96 ;  /* 0x000000061860723c */ /* 0x000fe20000001860 */
[----:B------:R-:W4:Y:S01]  /*112d0*/  LDSM.16.M88.4 R4, [R146+0x8400] ;  /* 0x008400009204783b */ /* 0x000f220000000200 */
[----:B------:R-:W-:Y:S01]  /*112e0*/  FMUL.FTZ R45, R45, UR5 ;  /* 0x000000052d2d7c20 */ /* 0x000fe20008410000 */
[----:B------:R-:W-:Y:S01]  /*112f0*/  FMUL.FTZ R46, R46, UR5 ;  /* 0x000000052e2e7c20 */ /* 0x000fe20008410000 */
[----:B------:R-:W-:Y:S01]  /*11300*/  FMUL.FTZ R47, R47, UR5 ;  /* 0x000000052f2f7c20 */ /* 0x000fe20008410000 */
[----:B------:R-:W1:Y:S01]  /*11310*/  MUFU.TANH R63, R63 ;  /* 0x0000003f003f7308 */ /* 0x000e620000002400 */
[C---:B------:R-:W-:Y:S06]  /*11320*/  HMMA.16816.F32 R84, R136.reuse, R64, R84 ;  /* 0x000000408854723c */ /* 0x040fec0000001854 */
[C---:B------:R-:W-:Y:S01]  /*11330*/  HMMA.16816.F32 R76, R136.reuse, R32, R76 ;  /* 0x00000020884c723c */ /* 0x040fe2000000184c */
[----:B------:R-:W1:Y:S05]  /*11340*/  MUFU.TANH R64, R29 ;  /* 0x0000001d00407308 */ /* 0x000e6a0000002400 */
[----:B------:R-:W-:Y:S01]  /*11350*/  HMMA.16816.F32 R72, R136, R34, R72 ;  /* 0x000000228848723c */ /* 0x000fe20000001848 */
[----:B------:R-:W3:Y:S02]  /*11360*/  LDSM.16.M88.4 R32, [R146+0x6c00] ;  /* 0x006c00009220783b */ /* 0x000ee40000000200 */
[----:B------:R1:W3:Y:S03]  /*11370*/  MUFU.TANH R65, R30 ;  /* 0x0000001e00417308 */ /* 0x0002e60000002400 */
[C---:B--2---:R-:W-:Y:S05]  /*11380*/  HMMA.16816.F32 R80, R68.reuse, R10, R80 ;  /* 0x0000000a4450723c */ /* 0x044fea0000001850 */
[----:B------:R-:W2:Y:S01]  /*11390*/  MUFU.TANH R44, R44 ;  /* 0x0000002c002c7308 */ /* 0x000ea20000002400 */
[----:B------:R-:W-:Y:S01]  /*113a0*/  HMMA.16816.F32 R84, R68, R8, R84 ;  /* 0x000000084454723c */ /* 0x000fe20000001854 */
[----:B------:R-:W-:Y:S05]  /*113b0*/  LDSM.16.M88.4 R8, [R122+0x8800] ;  /* 0x008800007a08783b */ /* 0x000fea0000000200 */
[C---:B-1----:R-:W-:Y:S01]  /*113c0*/  HMMA.16816.F32 R124, R36.reuse, R56, R124 ;  /* 0x00000038247c723c */ /* 0x042fe2000000187c */
[----:B------:R-:W1:Y:S01]  /*113d0*/  MUFU.TANH R45, R45 ;  /* 0x0000002d002d7308 */ /* 0x000e620000002400 */
[----:B------:R-:W2:Y:S04]  /*113e0*/  LDSM.16.M88.4 R28, [R122+0x7c00] ;  /* 0x007c00007a1c783b */ /* 0x000ea80000000200 */
[----:B------:R-:W-:Y:S03]  /*113f0*/  HMMA.16816.F32 R88, R36, R58, R88 ;  /* 0x0000003a2458723c */ /* 0x000fe60000001858 */
[----:B------:R-:W1:Y:S03]  /*11400*/  MUFU.TANH R46, R46 ;  /* 0x0000002e002e7308 */ /* 0x000e660000002400 */
[C---:B------:R-:W-:Y:S05]  /*11410*/  HMMA.16816.F32 R100, R12.reuse, R20, R100 ;  /* 0x000000140c64723c */ /* 0x040fea0000001864 */
[----:B------:R-:W1:Y:S01]  /*11420*/  MUFU.TANH R47, R47 ;  /* 0x0000002f002f7308 */ /* 0x000e620000002400 */
[----:B------:R-:W-:Y:S01]  /*11430*/  HMMA.16816.F32 R96, R12, R22, R96 ;  /* 0x000000160c60723c */ /* 0x000fe20000001860 */
[----:B------:R-:W-:Y:S05]  /*11440*/  LDSM.16.M88.4 R20, [R146+0x8800] ;  /* 0x008800009214783b */ /* 0x000fea0000000200 */
[C---:B----4-:R-:W-:Y:S06]  /*11450*/  HMMA.16816.F32 R124, R24.reuse, R4, R124 ;  /* 0x00000004187c723c */ /* 0x050fec000000187c */
[----:B------:R-:W-:Y:S01]  /*11460*/  HMMA.16816.F32 R88, R24, R6, R88 ;  /* 0x000000061858723c */ /* 0x000fe20000001858 */
[----:B------:R-:W4:Y:S05]  /*11470*/  LDSM.16.M88.4 R4, [R122+0x6c00] ;  /* 0x006c00007a04783b */ /* 0x000f2a0000000200 */
[C---:B---3--:R-:W-:Y:S01]  /*11480*/  HMMA.16816.F32 R76, R68.reuse, R32, R76 ;  /* 0x00000020444c723c */ /* 0x048fe2000000184c */
[----:B------:R-:W-:Y:S01]  /*11490*/  FMUL.FTZ R100, R100, UR5 ;  /* 0x0000000564647c20 */ /* 0x000fe20008410000 */
[----:B------:R-:W-:Y:S01]  /*114a0*/  FMUL.FTZ R101, R101, UR5 ;  /* 0x0000000565657c20 */ /* 0x000fe20008410000 */
[----:B------:R-:W-:Y:S01]  /*114b0*/  FMUL.FTZ R102, R102, UR5 ;  /* 0x0000000566667c20 */ /* 0x000fe20008410000 */
[----:B------:R-:W-:Y:S01]  /*114c0*/  FMUL.FTZ R103, R103, UR5 ;  /* 0x0000000567677c20 */ /* 0x000fe20008410000 */
[----:B------:R3:W1:Y:S01]  /*114d0*/  MUFU.TANH R194, R100 ;  /* 0x0000006400c27308 */ /* 0x0006620000002400 */
[----:B------:R-:W-:Y:S01]  /*114e0*/  HMMA.16816.F32 R72, R68, R34, R72 ;  /* 0x000000224448723c */ /* 0x000fe20000001848 */
[----:B------:R-:W-:Y:S01]  /*114f0*/  FMUL.FTZ R96, R96, UR5 ;  /* 0x0000000560607c20 */ /* 0x000fe20008410000 */
[----:B------:R-:W-:Y:S01]  /*11500*/  FMUL.FTZ R97, R97, UR5 ;  /* 0x0000000561617c20 */ /* 0x000fe20008410000 */
[----:B------:R-:W-:Y:S01]  /*11510*/  FMUL.FTZ R98, R98, UR5 ;  /* 0x0000000562627c20 */ /* 0x000fe20008410000 */
[----:B------:R-:W-:-:S02]  /*11520*/  FMUL.FTZ R99, R99, UR5 ;  /* 0x0000000563637c20 */ /* 0x000fc40008410000 */
[----:B------:R-:W-:Y:S01]  /*11530*/  HMMA.16816.F32 R104, R24, R94, R104 ;  /* 0x0000005e1868723c */ /* 0x000fe20000001868 */
[----:B------:R3:W1:Y:S05]  /*11540*/  MUFU.TANH R202, R101 ;  /* 0x0000006500ca7308 */ /* 0x00066a0000002400 */
[C---:B------:R-:W-:Y:S03]  /*11550*/  HMMA.16816.F32 R84, R36.reuse, R16, R84 ;  /* 0x000000102454723c */ /* 0x040fe60000001854 */
[----:B------:R3:W1:Y:S03]  /*11560*/  MUFU.TANH R192, R102 ;  /* 0x0000006600c07308 */ /* 0x0006660000002400 */
[----:B------:R-:W-:Y:S01]  /*11570*/  HMMA.16816.F32 R80, R36, R18, R80 ;  /* 0x000000122450723c */ /* 0x000fe20000001850 */
[----:B------:R-:W1:Y:S04]  /*11580*/  LDSM.16.M88.4 R16, [R146+0x8c00] ;  /* 0x008c00009210783b */ /* 0x000e680000000200 */
[----:B------:R3:W1:Y:S01]  /*11590*/  MUFU.TANH R198, R103 ;  /* 0x0000006700c67308 */ /* 0x0006620000002400 */
[----:B--2---:R-:W-:Y:S06]  /*115a0*/  HMMA.16816.F32 R108, R12, R28, R108 ;  /* 0x0000001c0c6c723c */ /* 0x004fec000000186c */
[C---:B----4-:R-:W-:Y:S01]  /*115b0*/  HMMA.16816.F32 R76, R36.reuse, R4, R76 ;  /* 0x00000004244c723c */ /* 0x050fe2000000184c */
[----:B------:R3:W2:Y:S05]  /*115c0*/  MUFU.TANH R190, R96 ;  /* 0x0000006000be7308 */ /* 0x0006aa0000002400 */
[----:B------:R-:W-:Y:S03]  /*115d0*/  HMMA.16816.F32 R72, R36, R6, R72 ;  /* 0x000000062448723c */ /* 0x000fe60000001848 */
[----:B------:R3:W4:Y:S03]  /*115e0*/  MUFU.TANH R200, R97 ;  /* 0x0000006100c87308 */ /* 0x0007260000002400 */
[----:B------:R-:W-:Y:S01]  /*115f0*/  HMMA.16816.F32 R104, R12, R30, R104 ;  /* 0x0000001e0c68723c */ /* 0x000fe20000001868 */
[----:B------:R-:W2:Y:S04]  /*11600*/  LDSM.16.M88.4 R28, [R122+0x8400] ;  /* 0x008400007a1c783b */ /* 0x000ea80000000200 */
[----:B------:R3:W2:Y:S01]  /*11610*/  MUFU.TANH R188, R98 ;  /* 0x0000006200bc7308 */ /* 0x0006a20000002400 */
[----:B------:R-:W-:Y:S01]  /*11620*/  HMMA.16816.F32 R84, R24, R20, R84 ;  /* 0x000000141854723c */ /* 0x000fe20000001854 */
[----:B------:R-:W-:Y:S01]  /*11630*/  FMUL.FTZ R94, R108, UR5 ;  /* 0x000000056c5e7c20 */ /* 0x000fe20008410000 */
[----:B------:R-:W-:Y:S01]  /*11640*/  FMUL.FTZ R109, R109, UR5 ;  /* 0x000000056d6d7c20 */ /* 0x000fe20008410000 */
[----:B------:R-:W-:Y:S01]  /*11650*/  FMUL.FTZ R110, R110, UR5 ;  /* 0x000000056e6e7c20 */ /* 0x000fe20008410000 */
[----:B------:R-:W-:-:S02]  /*11660*/  FMUL.FTZ R111, R111, UR5 ;  /* 0x000000056f6f7c20 */ /* 0x000fc40008410000 */
[----:B------:R-:W-:Y:S01]  /*11670*/  HMMA.16816.F32 R80, R24, R22, R80 ;  /* 0x000000161850723c */ /* 0x000fe20000001850 */
[----:B------:R-:W4:Y:S01]  /*11680*/  LDSM.16.M88.4 R20, [R122+0x8c00] ;  /* 0x008c00007a14783b */ /* 0x000f220000000200 */
[----:B------:R-:W2:Y:S01]  /*11690*/  MUFU.TANH R94, R94 ;  /* 0x0000005e005e7308 */ /* 0x000ea20000002400 */
[----:B------:R-:W-:-:S04]  /*116a0*/  DEPBAR.LE SB0, 0x0 ;  /* 0x000080000000791a */ /* 0x000fc80000000000 */
[C---:B-1----:R-:W-:Y:S03]  /*116b0*/  HMMA.16816.F32 R76, R24.reuse, R16, R76 ;  /* 0x00000010184c723c */ /* 0x042fe6000000184c */
[----:B------:R3:W1:Y:S02]  /*116c0*/  MUFU.TANH R210, R109 ;  /* 0x0000006d00d27308 */ /* 0x0006640000002400 */
[----:B------:R-:W-:Y:S01]  /*116d0*/  FMUL.FTZ R95, R104, UR5 ;  /* 0x00000005685f7c20 */ /* 0x000fe20008410000 */
[----:B------:R-:W-:Y:S01]  /*116e0*/  HMMA.16816.F32 R72, R24, R18, R72 ;  /* 0x000000121848723c */ /* 0x000fe20000001848 */
[----:B------:R-:W-:Y:S01]  /*116f0*/  FMUL.FTZ R105, R105, UR5 ;  /* 0x0000000569697c20 */ /* 0x000fe20008410000 */
[----:B------:R-:W-:Y:S01]  /*11700*/  FMUL.FTZ R106, R106, UR5 ;  /* 0x000000056a6a7c20 */ /* 0x000fe20008410000 */
[----:B------:R-:W-:Y:S02]  /*11710*/  FMUL.FTZ R107, R107, UR5 ;  /* 0x000000056b6b7c20 */ /* 0x000fe40008410000 */
[----:B------:R3:W1:Y:S01]  /*11720*/  MUFU.TANH R140, R110 ;  /* 0x0000006e008c7308 */ /* 0x0006620000002400 */
[C---:B------:R-:W-:Y:S06]  /*11730*/  HMMA.16816.F32 R84, R12.reuse, R8, R84 ;  /* 0x000000080c54723c */ /* 0x040fec0000001854 */
[C---:B------:R-:W-:Y:S01]  /*11740*/  HMMA.16816.F32 R80, R12.reuse, R10, R80 ;  /* 0x0000000a0c50723c */ /* 0x040fe20000001850 */
[----:B------:R3:W1:Y:S05]  /*11750*/  MUFU.TANH R206, R111 ;  /* 0x0000006f00ce7308 */ /* 0x00066a0000002400 */
[C---:B--2---:R-:W-:Y:S03]  /*11760*/  HMMA.16816.F32 R124, R12.reuse, R28, R124 ;  /* 0x0000001c0c7c723c */ /* 0x044fe6000000187c */
[----:B------:R-:W2:Y:S03]  /*11770*/  MUFU.TANH R95, R95 ;  /* 0x0000005f005f7308 */ /* 0x000ea60000002400 */
[C---:B------:R-:W-:Y:S05]  /*11780*/  HMMA.16816.F32 R88, R12.reuse, R30, R88 ;  /* 0x0000001e0c58723c */ /* 0x040fea0000001858 */
[----:B------:R3:W1:Y:S01]  /*11790*/  MUFU.TANH R208, R105 ;  /* 0x0000006900d07308 */ /* 0x0006620000002400 */
[----:B----4-:R-:W-:Y:S01]  /*117a0*/  HMMA.16816.F32 R76, R12, R20, R76 ;  /* 0x000000140c4c723c */ /* 0x010fe2000000184c */
[----:B------:R-:W-:Y:S01]  /*117b0*/  FMUL.FTZ R4, R87, UR5 ;  /* 0x0000000557047c20 */ /* 0x000fe20008410000 */
[----:B------:R-:W-:Y:S01]  /*117c0*/  FMUL.FTZ R84, R84, UR5 ;  /* 0x0000000554547c20 */ /* 0x000fe20008410000 */
[----:B------:R-:W-:Y:S01]  /*117d0*/  FMUL.FTZ R85, R85, UR5 ;  /* 0x0000000555557c20 */ /* 0x000fe20008410000 */
[----:B------:R-:W-:-:S02]  /*117e0*/  FMUL.FTZ R86, R86, UR5 ;  /* 0x0000000556567c20 */ /* 0x000fc40008410000 */
[----:B------:R-:W-:Y:S01]  /*117f0*/  HMMA.16816.F32 R72, R12, R22, R72 ;  /* 0x000000160c48723c */ /* 0x000fe20000001848 */
[----:B------:R-:W-:Y:S01]  /*11800*/  FMUL.FTZ R20, R82, UR5 ;  /* 0x0000000552147c20 */ /* 0x000fe20008410000 */
[----:B------:R-:W-:Y:S01]  /*11810*/  FMUL.FTZ R5, R83, UR5 ;  /* 0x0000000553057c20 */ /* 0x000fe20008410000 */
[----:B------:R-:W-:Y:S01]  /*11820*/  FMUL.FTZ R80, R80, UR5 ;  /* 0x0000000550507c20 */ /* 0x000fe20008410000 */
[----:B------:R-:W-:Y:S01]  /*11830*/  FMUL.FTZ R81, R81, UR5 ;  /* 0x0000000551517c20 */ /* 0x000fe20008410000 */
[----:B------:R3:W4:Y:S01]  /*11840*/  MUFU.TANH R136, R106 ;  /* 0x0000006a00887308 */ /* 0x0007220000002400 */
[----:B------:R-:W-:Y:S01]  /*11850*/  FMUL.FTZ R124, R124, UR5 ;  /* 0x000000057c7c7c20 */ /* 0x000fe20008410000 */
[----:B------:R-:W-:Y:S01]  /*11860*/  FMUL.FTZ R126, R126, UR5 ;  /* 0x000000057e7e7c20 */ /* 0x000fe20008410000 */
[----:B------:R-:W-:Y:S01]  /*11870*/  FMUL.FTZ R125, R125, UR5 ;  /* 0x000000057d7d7c20 */ /* 0x000fe20008410000 */
[----:B------:R-:W-:-:S03]  /*11880*/  FMUL.FTZ R127, R127, UR5 ;  /* 0x000000057f7f7c20 */ /* 0x000fc60008410000 */
[----:B------:R-:W-:Y:S01]  /*11890*/  FMUL.FTZ R88, R88, UR5 ;  /* 0x0000000558587c20 */ /* 0x000fe20008410000 */
[----:B------:R-:W-:Y:S01]  /*118a0*/  FMUL.FTZ R89, R89, UR5 ;  /* 0x0000000559597c20 */ /* 0x000fe20008410000 */
[----:B------:R-:W-:Y:S01]  /*118b0*/  FMUL.FTZ R90, R90, UR5 ;  /* 0x000000055a5a7c20 */ /* 0x000fe20008410000 */
[----:B------:R-:W-:Y:S01]  /*118c0*/  FMUL.FTZ R91, R91, UR5 ;  /* 0x000000055b5b7c20 */ /* 0x000fe20008410000 */
[----:B------:R3:W1:Y:S02]  /*118d0*/  MUFU.TANH R186, R124 ;  /* 0x0000007c00ba7308 */ /* 0x0006640000002400 */
        /* <DEDUP_REMOVED lines=35> */
[----:B------:R-:W-:-:S13]  /*11b10*/  ISETP.NE.AND P0, PT, R155, RZ, PT ;  /* 0x000000ff9b00720c */ /* 0x000fda0003f05270 */
[----:B------:R-:W-:Y:S05]  /*11b20*/  @!P0 BRA `(.L_x_1186) ;  /* 0x0000000000f08947 */ /* 0x000fea0003800000 */
[----:B------:R-:W2:Y:S01]  /*11b30*/  LDC R15, c[0x0][0x380] ;  /* 0x0000e000ff0f7b82 */ /* 0x000ea20000000800 */
[----:B------:R-:W-:Y:S01]  /*11b40*/  VIADD R8, R0, 0xffffff80 ;  /* 0xffffff8000087836 */ /* 0x000fe20000000000 */
[----:B------:R-:W-:Y:S01]  /*11b50*/  IABS R21, R0 ;  /* 0x0000000000157213 */ /* 0x000fe20000000000 */
[----:B------:R-:W-:Y:S01]  /*11b60*/  ULDC.64 UR8, c[0x0][0x248] ;  /* 0x0000920000087ab9 */ /* 0x000fe20000000a00 */
[----:B--2---:R-:W-:-:S04]  /*11b70*/  IABS R6, R15 ;  /* 0x0000000f00067213 */ /* 0x004fc80000000000 */
[----:B------:R-:W2:Y:S08]  /*11b80*/  I2F.RP R10, R6 ;  /* 0x00000006000a7306 */ /* 0x000eb00000209400 */
[----:B--2---:R-:W2:Y:S02]  /*11b90*/  MUFU.RCP R16, R10 ;  /* 0x0000000a00107308 */ /* 0x004ea40000001000 */
[----:B--2---:R-:W-:-:S06]  /*11ba0*/  VIADD R16, R16, 0xffffffe ;  /* 0x0ffffffe10107836 */ /* 0x004fcc0000000000 */
[----:B------:R-:W2:Y:S02]  /*11bb0*/  F2I.FTZ.U32.TRUNC.NTZ R17, R16 ;  /* 0x0000001000117305 */ /* 0x000ea4000021f000 */
[----:B--2---:R-:W-:Y:S02]  /*11bc0*/  IADD3 R2, RZ, -R17, RZ ;  /* 0x80000011ff027210 */ /* 0x004fe40007ffe0ff */
[----:B------:R-:W-:-:S03]  /*11bd0*/  MOV R16, RZ ;  /* 0x000000ff00107202 */ /* 0x000fc60000000f00 */
[----:B------:R-:W-:-:S04]  /*11be0*/  IMAD R2, R2, R6, RZ ;  /* 0x0000000602027224 */ /* 0x000fc800078e02ff */
[----:B------:R-:W-:Y:S01]  /*11bf0*/  IMAD.HI.U32 R2, R17, R2, R16 ;  /* 0x0000000211027227 */ /* 0x000fe200078e0010 */
[----:B------:R-:W-:Y:S02]  /*11c00*/  IABS R17, R8 ;  /* 0x0000000800117213 */ /* 0x000fe40000000000 */
[----:B------:R-:W-:-:S03]  /*11c10*/  LOP3.LUT R8, R8, R15, RZ, 0x3c, !PT ;  /* 0x0000000f08087212 */ /* 0x000fc600078e3cff */
[----:B------:R-:W-:-:S04]  /*11c20*/  IMAD.HI.U32 R10, R2, R21, RZ ;  /* 0x00000015020a7227 */ /* 0x000fc800078e00ff */
[----:B------:R-:W-:-:S04]  /*11c30*/  IMAD.HI.U32 R2, R2, R17, RZ ;  /* 0x0000001102027227 */ /* 0x000fc800078e00ff */
[----:B------:R-:W-:Y:S01]  /*11c40*/  IMAD.MOV R19, RZ, RZ, -R10 ;  /* 0x000000ffff137224 */ /* 0x000fe200078e0a0a */
[----:B------:R-:W-:-:S03]  /*11c50*/  IADD3 R12, -R2, RZ, RZ ;  /* 0x000000ff020c7210 */ /* 0x000fc60007ffe1ff */
[C---:B------:R-:W-:Y:S02]  /*11c60*/  IMAD R19, R6.reuse, R19, R21 ;  /* 0x0000001306137224 */ /* 0x040fe400078e0215 */
[----:B------:R-:W-:-:S03]  /*11c70*/  IMAD R17, R6, R12, R17 ;  /* 0x0000000c06117224 */ /* 0x000fc600078e0211 */
[C---:B------:R-:W-:Y:S02]  /*11c80*/  ISETP.GT.U32.AND P1, PT, R6.reuse, R19, PT ;  /* 0x000000130600720c */ /* 0x040fe40003f24070 */
[----:B------:R-:W-:-:S11]  /*11c90*/  ISETP.GT.U32.AND P0, PT, R6, R17, PT ;  /* 0x000000110600720c */ /* 0x000fd60003f04070 */
[----:B------:R-:W-:Y:S02]  /*11ca0*/  @!P1 IMAD.IADD R19, R19, 0x1, -R6 ;  /* 0x0000000113139824 */ /* 0x000fe400078e0a06 */
[-C--:B------:R-:W-:Y:S01]  /*11cb0*/  @!P0 IADD3 R17, R17, -R6.reuse, RZ ;  /* 0x8000000611118210 */ /* 0x080fe20007ffe0ff */
[----:B------:R-:W-:Y:S02]  /*11cc0*/  @!P1 VIADD R10, R10, 0x1 ;  /* 0x000000010a0a9836 */ /* 0x000fe40000000000 */
[-C--:B------:R-:W-:Y:S01]  /*11cd0*/  ISETP.GE.U32.AND P2, PT, R19, R6.reuse, PT ;  /* 0x000000061300720c */ /* 0x080fe20003f46070 */
[----:B------:R-:W-:Y:S01]  /*11ce0*/  @!P0 VIADD R2, R2, 0x1 ;  /* 0x0000000102028836 */ /* 0x000fe20000000000 */
[----:B------:R-:W-:Y:S02]  /*11cf0*/  ISETP.GE.U32.AND P3, PT, R17, R6, PT ;  /* 0x000000061100720c */ /* 0x000fe40003f66070 */
[----:B------:R-:W-:Y:S02]  /*11d00*/  LOP3.LUT R6, R0, R15, RZ, 0x3c, !PT ;  /* 0x0000000f00067212 */ /* 0x000fe400078e3cff */
[----:B------:R-:W-:-:S02]  /*11d10*/  ISETP.GE.AND P0, PT, R8, RZ, PT ;  /* 0x000000ff0800720c */ /* 0x000fc40003f06270 */
[----:B------:R-:W-:Y:S02]  /*11d20*/  ISETP.GE.AND P1, PT, R6, RZ, PT ;  /* 0x000000ff0600720c */ /* 0x000fe40003f26270 */
[----:B------:R-:W-:-:S03]  /*11d30*/  LOP3.LUT R6, RZ, R15, RZ, 0x33, !PT ;  /* 0x0000000fff067212 */ /* 0x000fc600078e33ff */
[----:B------:R-:W-:Y:S02]  /*11d40*/  @P2 IADD3 R10, R10, 0x1, RZ ;  /* 0x000000010a0a2810 */ /* 0x000fe40007ffe0ff */
[----:B------:R-:W-:Y:S02]  /*11d50*/  @P3 IADD3 R2, R2, 0x1, RZ ;  /* 0x0000000102023810 */ /* 0x000fe40007ffe0ff */
[----:B------:R-:W-:Y:S02]  /*11d60*/  ISETP.NE.AND P2, PT, R15, RZ, PT ;  /* 0x000000ff0f00720c */ /* 0x000fe40003f45270 */
[----:B------:R-:W-:Y:S02]  /*11d70*/  @!P0 IADD3 R2, -R2, RZ, RZ ;  /* 0x000000ff02028210 */ /* 0x000fe40007ffe1ff */
[----:B------:R-:W-:-:S05]  /*11d80*/  @!P1 IMAD.MOV R10, RZ, RZ, -R10 ;  /* 0x000000ffff0a9224 */ /* 0x000fca00078e0a0a */
[C---:B------:R-:W-:Y:S02]  /*11d90*/  SEL R17, R6.reuse, R10, !P2 ;  /* 0x0000000a06117207 */ /* 0x040fe40005000000 */
[----:B------:R-:W-:-:S03]  /*11da0*/  SEL R6, R6, R2, !P2 ;  /* 0x0000000206067207 */ /* 0x000fc60005000000 */
[----:B------:R-:W-:-:S04]  /*11db0*/  IMAD.WIDE R18, R17, 0x4, R156 ;  /* 0x0000000411127825 */ /* 0x000fc800078e029c */
[----:B------:R-:W-:Y:S02]  /*11dc0*/  IMAD.WIDE R22, R6, 0x4, R156 ;  /* 0x0000000406167825 */ /* 0x000fe400078e029c */
        /* <DEDUP_REMOVED lines=18> */
.L_x_1186:
[----:B------:R-:W2:Y:S02]  /*11ef0*/  LDC R6, c[0x0][0x248] ;  /* 0x00009200ff067b82 */ /* 0x000ea40000000800 */
[----:B--2---:R-:W-:-:S04]  /*11f00*/  LEA R6, -R6, RZ, 0x7 ;  /* 0x000000ff06067211 */ /* 0x004fc800078e39ff */
[----:B------:R-:W-:-:S07]  /*11f10*/  SHF.R.S32.HI R17, RZ, 0x1f, R6 ;  /* 0x0000001fff117819 */ /* 0x000fce0000011406 */
.L_x_1187:
        /* <DEDUP_REMOVED lines=114> */
.L_x_1185:
[----:B------:R-:W-:Y:S01]  /*12640*/  IMAD.IADD R43, R0, 0x1, R43 ;  /* 0x00000001002b7824 */ /* 0x000fe200078e022b */
[----:B------:R-:W-:Y:S01]  /*12650*/  ULDC UR12, c[0x0][0x2ec] ;  /* 0x0000bb00000c7ab9 */ /* 0x000fe20000000800 */
[----:B------:R-:W-:Y:S02]  /*12660*/  LEA R144, R3, UR4, 0x1 ;  /* 0x0000000403907c11 */ /* 0x000fe4000f8e08ff */
[C---:B------:R-:W-:Y:S02]  /*12670*/  VIADD R0, R43.reuse, 0x1 ;  /* 0x000000012b007836 */ /* 0x040fe40000000000 */
[C---:B------:R-:W-:Y:S01]  /*12680*/  VIADD R6, R43.reuse, 0x8 ;  /* 0x000000082b067836 */ /* 0x040fe20000000000 */
[----:B------:R-:W-:Y:S01]  /*12690*/  LDSM.16.MT88.4 R108, [R144+0x9000] ;  /* 0x00900000906c783b */ /* 0x000fe20000004200 */
[C---:B------:R-:W-:Y:S01]  /*126a0*/  VIADD R2, R43.reuse, 0x9 ;  /* 0x000000092b027836 */ /* 0x040fe20000000000 */
[CC--:B------:R-:W-:Y:S01]  /*126b0*/  ISETP.GE.AND P1, PT, R0.reuse, R54.reuse, PT ;  /* 0x000000360000720c */ /* 0x0c0fe20003f26270 */
[C---:B--2---:R-:W-:Y:S01]  /*126c0*/  VIADD R15, R43.reuse, 0x28 ;  /* 0x000000282b0f7836 */ /* 0x044fe20000000000 */
[-C--:B------:R-:W-:Y:S01]  /*126d0*/  ISETP.GE.AND P0, PT, R0, R53.reuse, PT ;  /* 0x000000350000720c */ /* 0x080fe20003f06270 */
[C---:B------:R-:W-:Y:S01]  /*126e0*/  VIADD R17, R43.reuse, 0x40 ;  /* 0x000000402b117836 */ /* 0x040fe20000000000 */
[CC--:B------:R-:W-:Y:S01]  /*126f0*/  ISETP.GE.AND P3, PT, R6.reuse, R54.reuse, PT ;  /* 0x000000360600720c */ /* 0x0c0fe20003f66270 */
[C---:B------:R-:W-:Y:S01]  /*12700*/  VIADD R29, R43.reuse, 0x58 ;  /* 0x000000582b1d7836 */ /* 0x040fe20000000000 */
[-C--:B------:R-:W-:Y:S01]  /*12710*/  ISETP.GE.AND P2, PT, R6, R53.reuse, PT ;  /* 0x000000350600720c */ /* 0x080fe20003f46270 */
[----:B------:R-:W-:Y:S01]  /*12720*/  VIADD R6, R43, 0x10 ;  /* 0x000000102b067836 */ /* 0x000fe20000000000 */
[----:B------:R-:W-:Y:S01]  /*12730*/  FSEL R0, R49, -INF , !P1 ;  /* 0xff80000031007808 */ /* 0x000fe20004800000 */
[----:B------:R-:W-:Y:S01]  /*12740*/  VIADD R27, R43, 0x59 ;  /* 0x000000592b1b7836 */ /* 0x000fe20000000000 */
[----:B------:R-:W-:Y:S01]  /*12750*/  FSEL R16, R51, -INF , !P0 ;  /* 0xff80000033107808 */ /* 0x000fe20004000000 */
[C---:B------:R-:W-:Y:S01]  /*12760*/  VIADD R25, R43.reuse, 0x60 ;  /* 0x000000602b197836 */ /* 0x040fe20000000000 */
[CC--:B------:R-:W-:Y:S01]  /*12770*/  ISETP.GE.AND P1, PT, R2.reuse, R54.reuse, PT ;  /* 0x000000360200720c */ /* 0x0c0fe20003f26270 */
[C---:B------:R-:W-:Y:S01]  /*12780*/  VIADD R23, R43.reuse, 0x61 ;  /* 0x000000612b177836 */ /* 0x040fe20000000000 */
[-C--:B------:R-:W-:Y:S01]  /*12790*/  ISETP.GE.AND P0, PT, R2, R53.reuse, PT ;  /* 0x000000350200720c */ /* 0x080fe20003f06270 */
[C---:B------:R-:W-:Y:S01]  /*127a0*/  VIADD R2, R43.reuse, 0x11 ;  /* 0x000000112b027836 */ /* 0x040fe20000000000 */
[----:B------:R-:W-:Y:S01]  /*127b0*/  FSEL R112, R112, -INF , !P3 ;  /* 0xff80000070707808 */ /* 0x000fe20005800000 */
[C---:B------:R-:W-:Y:S01]  /*127c0*/  VIADD R21, R43.reuse, 0x68 ;  /* 0x000000682b157836 */ /* 0x040fe20000000000 */
[----:B------:R-:W-:Y:S01]  /*127d0*/  FSEL R114, R114, -INF , !P2 ;  /* 0xff80000072727808 */ /* 0x000fe20005000000 */
[C---:B------:R-:W-:Y:S01]  /*127e0*/  VIADD R19, R43.reuse, 0x69 ;  /* 0x000000692b137836 */ /* 0x040fe20000000000 */
[C---:B------:R-:W-:Y:S01]  /*127f0*/  ISETP.GE.AND P3, PT, R6.reuse, R54, PT ;  /* 0x000000360600720c */ /* 0x040fe20003f66270 */
[----:B------:R-:W-:Y:S01]  /*12800*/  LDSM.16.MT88.4 R76, [R144+0xd000] ;  /* 0x00d00000904c783b */ /* 0x000fe20000004200 */
[----:B------:R-:W-:Y:S01]  /*12810*/  ISETP.GE.AND P2, PT, R6, R53, PT ;  /* 0x000000350600720c */ /* 0x000fe20003f46270 */
[----:B------:R-:W-:Y:S01]  /*12820*/  VIADD R6, R43, 0x18 ;  /* 0x000000182b067836 */ /* 0x000fe20000000000 */
[----:B------:R-:W-:Y:S01]  /*12830*/  FSEL R18, R113, -INF , !P1 ;  /* 0xff80000071127808 */ /* 0x000fe20004800000 */
[----:B------:R-:W-:Y:S01]  /*12840*/  LDSM.16.MT88.4 R72, [R144+0x9400] ;  /* 0x009400009048783b */ /* 0x000fe20000004200 */
[----:B------:R-:W-:-:S02]  /*12850*/  FSEL R10, R115, -INF , !P0 ;  /* 0xff800000730a7808 */ /* 0x000fc40004000000 */
[CC--:B------:R-:W-:Y:S02]  /*12860*/  ISETP.GE.AND P1, PT, R2.reuse, R54.reuse, PT ;  /* 0x000000360200720c */ /* 0x0c0fe40003f26270 */
        /* <DEDUP_REMOVED lines=27> */
[----:B------:R-:W-:Y:S02]  /*12a20*/  ISETP.GE.AND P0, PT, R2, R54, PT ;  /* 0x000000360200720c */ /* 0x000fe40003f06270 */
[----:B------:R-:W-:-:S02]  /*12a30*/  FSEL R216, R46, -INF , !P2 ;  /* 0xff8000002ed87808 */ /* 0x000fc40005000000 */
[----:B------:R-:W-:Y:S02]  /*12a40*/  ISETP.GE.AND P2, PT, R15, R54, PT ;  /* 0x000000360f00720c */ /* 0x000fe40003f46270 */
[----:B------:R-:W-:Y:S02]  /*12a50*/  FSEL R218, R67, -INF , !P1 ;  /* 0xff80000043da7808 */ /* 0x000fe40004800000 */
[-C--:B------:R-:W-:Y:S01]  /*12a60*/  ISETP.GE.AND P1, PT, R2, R53.reuse, PT ;  /* 0x000000350200720c */ /* 0x080fe20003f26270 */
[----:B------:R-:W-:Y:S01]  /*12a70*/  VIADD R2, R43, 0x31 ;  /* 0x000000312b027836 */ /* 0x000fe20000000000 */
[----:B------:R-:W-:Y:S02]  /*12a80*/  FSEL R222, R45, -INF , !P0 ;  /* 0xff8000002dde7808 */ /* 0x000fe40004000000 */
[----:B------:R-:W-:Y:S01]  /*12a90*/  ISETP.GE.AND P0, PT, R15, R53, PT ;  /* 0x000000350f00720c */ /* 0x000fe20003f06270 */
[----:B------:R-:W-:Y:S01]  /*12aa0*/  VIADD R15, R43, 0x38 ;  /* 0x000000382b0f7836 */ /* 0x000fe20000000000 */
[----:B------:R-:W-:-:S02]  /*12ab0*/  FSEL R142, R94, -INF , !P2 ;  /* 0xff8000005e8e7808 */ /* 0x000fc40005000000 */
[-C--:B------:R-:W-:Y:S02]  /*12ac0*/  ISETP.GE.AND P2, PT, R43, R54.reuse, PT ;  /* 0x000000362b00720c */ /* 0x080fe40003f46270 */
[----:B------:R-:W-:Y:S02]  /*12ad0*/  FSEL R220, R44, -INF , !P3 ;  /* 0xff8000002cdc7808 */ /* 0x000fe40005800000 */
[----:B------:R-:W-:Y:S02]  /*12ae0*/  FSEL R212, R47, -INF , !P1 ;  /* 0xff8000002fd47808 */ /* 0x000fe40004800000 */
[C---:B------:R-:W-:Y:S02]  /*12af0*/  ISETP.GE.AND P1, PT, R2.reuse, R54, PT ;  /* 0x000000360200720c */ /* 0x040fe40003f26270 */
[----:B------:R-:W-:Y:S01]  /*12b00*/  ISETP.GE.AND P3, PT, R2, R53, PT ;  /* 0x000000350200720c */ /* 0x000fe20003f66270 */
[----:B------:R-:W-:Y:S01]  /*12b10*/  VIADD R2, R43, 0x39 ;  /* 0x000000392b027836 */ /* 0x000fe20000000000 */
[----:B-1----:R-:W-:-:S02]  /*12b20*/  FSEL R140, R140, -INF , !P0 ;  /* 0xff8000008c8c7808 */ /* 0x002fc40004000000 */
[C---:B------:R-:W-:Y:S02]  /*12b30*/  ISETP.GE.AND P0, PT, R15.reuse, R54, PT ;  /* 0x000000360f00720c */ /* 0x040fe40003f06270 */
[----:B------:R-:W-:Y:S02]  /*12b40*/  FSEL R26, R42, -INF , !P2 ;  /* 0xff8000002a1a7808 */ /* 0x000fe40005000000 */
[----:B------:R-:W-:Y:S02]  /*12b50*/  ISETP.GE.AND P2, PT, R15, R53, PT ;  /* 0x000000350f00720c */ /* 0x000fe40003f46270 */
[----:B------:R-:W-:Y:S02]  /*12b60*/  FSEL R210, R210, -INF , !P1 ;  /* 0xff800000d2d27808 */ /* 0x000fe40004800000 */
[----:B------:R-:W-:Y:S02]  /*12b70*/  FSEL R138, R95, -INF , !P0 ;  /* 0xff8000005f8a7808 */ /* 0x000fe40004000000 */
[----:B------:R-:W-:Y:S01]  /*12b80*/  FMNMX.FTZ R15, R26, R0, !PT ;  /* 0x000000001a0f7209 */ /* 0x000fe20007810000 */
[----:B------:R-:W-:Y:S01]  /*12b90*/  LDSM.16.MT88.4 R92, [R144+0xb000] ;  /* 0x00b00000905c783b */ /* 0x000fe20000004200 */
[----:B------:R-:W-:-:S02]  /*12ba0*/  ISETP.GE.AND P1, PT, R2, R54, PT ;  /* 0x000000360200720c */ /* 0x000fc40003f26270 */
[----:B------:R-:W-:Y:S01]  /*12bb0*/  ISETP.GE.AND P0, PT, R2, R53, PT ;  /* 0x000000350200720c */ /* 0x000fe20003f06270 */
[----:B------:R-:W-:Y:S01]  /*12bc0*/  VIADD R2, R43, 0x41 ;  /* 0x000000412b027836 */ /* 0x000fe20000000000 */
[----:B------:R-:W-:Y:S02]  /*12bd0*/  FMNMX.FTZ R15, R112, R15, !PT ;  /* 0x0000000f700f7209 */ /* 0x000fe40007810000 */
[----:B------:R-:W-:Y:S02]  /*12be0*/  FSEL R206, R206, -INF , !P3 ;  /* 0xff800000cece7808 */ /* 0x000fe40005800000 */
[----:B------:R-:W-:Y:S02]  /*12bf0*/  FSEL R136, R136, -INF , !P2 ;  /* 0xff80000088887808 */ /* 0x000fe40005000000 */
[C---:B------:R-:W-:Y:S02]  /*12c00*/  ISETP.GE.AND P3, PT, R17.reuse, R54, PT ;  /* 0x000000361100720c */ /* 0x040fe40003f66270 */
[----:B------:R-:W-:Y:S01]  /*12c10*/  ISETP.GE.AND P2, PT, R17, R53, PT ;  /* 0x000000351100720c */ /* 0x000fe20003f46270 */
[----:B------:R-:W-:Y:S01]  /*12c20*/  VIADD R17, R43, 0x48 ;  /* 0x000000482b117836 */ /* 0x000fe20000000000 */
[----:B------:R-:W-:-:S02]  /*12c30*/  FSEL R204, R204, -INF , !P0 ;  /* 0xff800000cccc7808 */ /* 0x000fc40004000000 */
[----:B------:R-:W-:Y:S02]  /*12c40*/  ISETP.GE.AND P0, PT, R2, R54, PT ;  /* 0x000000360200720c */ /* 0x000fe40003f06270 */
[----:B------:R-:W-:Y:S02]  /*12c50*/  FMNMX.FTZ R15, R18, R15, !PT ;  /* 0x0000000f120f7209 */ /* 0x000fe40007810000 */
[----:B------:R-:W-:Y:S02]  /*12c60*/  FSEL R202, R202, -INF , !P0 ;  /* 0xff800000caca7808 */ /* 0x000fe40004000000 */
[----:B------:R-:W-:Y:S02]  /*12c70*/  FMNMX.FTZ R15, R120, R15, !PT ;  /* 0x0000000f780f7209 */ /* 0x000fe40007810000 */
[----:B------:R-:W-:Y:S02]  /*12c80*/  ISETP.GE.AND P0, PT, R17, R53, PT ;  /* 0x000000351100720c */ /* 0x000fe40003f06270 */
[----:B------:R-:W-:-:S02]  /*12c90*/  FMNMX.FTZ R15, R64, R15, !PT ;  /* 0x0000000f400f7209 */ /* 0x000fc40007810000 */
[----:B------:R-:W-:Y:S02]  /*12ca0*/  FSEL R188, R188, -INF , !P0 ;  /* 0xff800000bcbc7808 */ /* 0x000fe40004000000 */
[----:B------:R-:W-:Y:S02]  /*12cb0*/  ISETP.GE.AND P0, PT, R43, R53, PT ;  /* 0x000000352b00720c */ /* 0x000fe40003f06270 */
[----:B------:R-:W-:Y:S02]  /*12cc0*/  FMNMX.FTZ R15, R24, R15, !PT ;  /* 0x0000000f180f7209 */ /* 0x000fe40007810000 */
[----:B------:R-:W-:Y:S02]  /*12cd0*/  FSEL R30, R48, -INF , !P0 ;  /* 0xff800000301e7808 */ /* 0x000fe40004000000 */
        /* <DEDUP_REMOVED lines=15> */
[----:B------:R-:W-:Y:S02]  /*12dd0*/  FSEL R208, R208, -INF , !P1 ;  /* 0xff800000d0d07808 */ /* 0x000fe40004800000 */
[----:B------:R-:W-:Y:S02]  /*12de0*/  FMNMX.FTZ R33, R138, R33, !PT ;  /* 0x000000218a217209 */ /* 0x000fe40007810000 */
[----:B------:R-:W-:Y:S02]  /*12df0*/  FMNMX.FTZ R31, R28, R31, !PT ;  /* 0x0000001f1c1f7209 */ /* 0x000fe40007810000 */
[----:B------:R-:W-:Y:S01]  /*12e00*/  ISETP.GE.AND P1, PT, R2, R53, PT ;  /* 0x000000350200720c */ /* 0x000fe20003f26270 */
[----:B------:R-:W-:Y:S01]  /*12e10*/  VIADD R2, R43, 0x49 ;  /* 0x000000492b027836 */ /* 0x000fe20000000000 */
[----:B------:R-:W-:Y:S02]  /*12e20*/  FSEL R192, R192, -INF , !P2 ;  /* 0xff800000c0c07808 */ /* 0x000fe40005000000 */
[----:B------:R-:W-:Y:S01]  /*12e30*/  ISETP.GE.AND P2, PT, R17, R54, PT ;  /* 0x000000361100720c */ /* 0x000fe20003f46270 */
[----:B------:R-:W-:Y:S01]  /*12e40*/  VIADD R17, R43, 0x70 ;  /* 0x000000702b117836 */ /* 0x000fe20000000000 */
[----:B------:R-:W-:-:S02]  /*12e50*/  FSEL R194, R194, -INF , !P3 ;  /* 0xff800000c2c27808 */ /* 0x000fc40005800000 */
[----:B------:R-:W-:Y:S02]  /*12e60*/  FMNMX.FTZ R33, R208, R33, !PT ;  /* 0x00000021d0217209 */ /* 0x000fe40007810000 */
[----:B------:R-:W-:Y:S02]  /*12e70*/  FMNMX.FTZ R31, R214, R31, !PT ;  /* 0x0000001fd61f7209 */ /* 0x000fe40007810000 */
[----:B------:R-:W-:Y:S02]  /*12e80*/  FSEL R198, R198, -INF , !P1 ;  /* 0xff800000c6c67808 */ /* 0x000fe40004800000 */
[----:B------:R-:W-:Y:S02]  /*12e90*/  FSEL R190, R190, -INF , !P2 ;  /* 0xff800000bebe7808 */ /* 0x000fe40005000000 */
[C---:B------:R-:W-:Y:S02]  /*12ea0*/  ISETP.GE.AND P1, PT, R2.reuse, R54, PT ;  /* 0x000000360200720c */ /* 0x040fe40003f26270 */
[----:B------:R-:W-:Y:S01]  /*12eb0*/  ISETP.GE.AND P2, PT, R2, R53, PT ;  /* 0x000000350200720c */ /* 0x000fe20003f46270 */
[----:B------:R-:W-:Y:S01]  /*12ec0*/  VIADD R2, R43, 0x50 ;  /* 0x000000502b027836 */ /* 0x000fe20000000000 */
[----:B------:R-:W-:-:S02]  /*12ed0*/  FMNMX.FTZ R33, R194, R33, !PT ;  /* 0x00000021c2217209 */ /* 0x000fc40007810000 */
[----:B------:R-:W-:Y:S02]  /*12ee0*/  FMNMX.FTZ R31, R216, R31, !PT ;  /* 0x0000001fd81f7209 */ /* 0x000fe40007810000 */
[----:B------:R-:W-:Y:S02]  /*12ef0*/  FMNMX.FTZ R33, R202, R33, !PT ;  /* 0x00000021ca217209 */ /* 0x000fe40007810000 */
        /* <DEDUP_REMOVED lines=8> */
[----:B------:R-:W-:Y:S02]  /*12f80*/  ISETP.GE.AND P2, PT, R2, R54, PT ;  /* 0x000000360200720c */ /* 0x000fe40003f46270 */
[----:B------:R-:W-:Y:S02]  /*12f90*/  FSEL R186, R186, -INF , !P1 ;  /* 0xff800000baba7808 */ /* 0x000fe40004800000 */
[----:B------:R-:W-:Y:S02]  /*12fa0*/  FMNMX.FTZ R33, R200, R33, !PT ;  /* 0x00000021c8217209 */ /* 0x000fe40007810000 */
[----:B------:R-:W-:-:S02]  /*12fb0*/  FMNMX.FTZ R31, R206, R31, !PT ;  /* 0x0000001fce1f7209 */ /* 0x000fc40007810000 */
[----:B------:R-:W-:Y:S02]  /*12fc0*/  FSEL R178, R178, -INF , !P0 ;  /* 0xff800000b2b27808 */ /* 0x000fe40004000000 */
[-C--:B------:R-:W-:Y:S02]  /*12fd0*/  ISETP.GE.AND P0, PT, R29, R54.reuse, PT ;  /* 0x000000361d00720c */ /* 0x080fe40003f06270 */
[----:B------:R-:W-:Y:S02]  /*12fe0*/  FSEL R184, R184, -INF , !P2 ;  /* 0xff800000b8b87808 */ /* 0x000fe40005000000 */
[----:B------:R-:W-:Y:S02]  /*12ff0*/  FMNMX.FTZ R33, R186, R33, !PT ;  /* 0x00000021ba217209 */ /* 0x000fe40007810000 */
[----:B------:R-:W-:Y:S02]  /*13000*/  FMNMX.FTZ R31, R136, R31, !PT ;  /* 0x0000001f881f7209 */ /* 0x000fe40007810000 */
[----:B------:R-:W-:Y:S01]  /*13010*/  ISETP.GE.AND P1, PT, R2, R53, PT ;  /* 0x000000350200720c */ /* 0x000fe20003f26270 */
[----:B------:R-:W-:Y:S01]  /*13020*/  VIADD R2, R43, 0x78 ;  /* 0x000000782b027836 */ /* 0x000fe20000000000 */
[----:B------:R-:W-:Y:S01]  /*13030*/  ISETP.GE.AND P2, PT, R27, R54, PT ;  /* 0x000000361b00720c */ /* 0x000fe20003f46270 */
[----:B------:R-:W-:Y:S01]  /*13040*/  VIADD R43, R43, 0x79 ;  /* 0x000000792b2b7836 */ /* 0x000fe20000000000 */
[----:B------:R-:W-:-:S02]  /*13050*/  FSEL R182, R182, -INF , !P0 ;  /* 0xff800000b6b67808 */ /* 0x000fc40004000000 */
[----:B------:R-:W-:Y:S02]  /*13060*/  FMNMX.FTZ R33, R184, R33, !PT ;  /* 0x00000021b8217209 */ /* 0x000fe40007810000 */
[----:B------:R-:W-:Y:S02]  /*13070*/  ISETP.GE.AND P0, PT, R25, R54, PT ;  /* 0x000000361900720c */ /* 0x000fe40003f06270 */
[----:B------:R-:W-:Y:S02]  /*13080*/  FMNMX.FTZ R31, R204, R31, !PT ;  /* 0x0000001fcc1f7209 */ /* 0x000fe40007810000 */
[----:B------:R-:W-:Y:S02]  /*13090*/  FSEL R176, R176, -INF , !P1 ;  /* 0xff800000b0b07808 */ /* 0x000fe40004800000 */
[----:B------:R-:W-:Y:S02]  /*130a0*/  FSEL R180, R180, -INF , !P2 ;  /* 0xff800000b4b47808 */ /* 0x000fe40005000000 */
[----:B------:R-:W-:-:S02]  /*130b0*/  FMNMX.FTZ R33, R182, R33, !PT ;  /* 0x00000021b6217209 */ /* 0x000fc40007810000 */
[-C--:B------:R-:W-:Y:S02]  /*130c0*/  ISETP.GE.AND P1, PT, R23, R54.reuse, PT ;  /* 0x000000361700720c */ /* 0x080fe40003f26270 */
[----:B------:R-:W-:Y:S02]  /*130d0*/  FSEL R134, R134, -INF , !P0 ;  /* 0xff80000086867808 */ /* 0x000fe40004000000 */
[----:B------:R-:W-:Y:S02]  /*130e0*/  FMNMX.FTZ R31, R192, R31, !PT ;  /* 0x0000001fc01f7209 */ /* 0x000fe40007810000 */
[----:B------:R-:W-:Y:S02]  /*130f0*/  ISETP.GE.AND P0, PT, R21, R54, PT ;  /* 0x000000361500720c */ /* 0x000fe40003f06270 */
[----:B------:R-:W-:Y:S02]  /*13100*/  FMNMX.FTZ R33, R180, R33, !PT ;  /* 0x00000021b4217209 */ /* 0x000fe40007810000 */
[----:B------:R-:W-:-:S02]  /*13110*/  FSEL R132, R132, -INF , !P1 ;  /* 0xff80000084847808 */ /* 0x000fc40004800000 */
[----:B------:R-:W-:Y:S02]  /*13120*/  FMNMX.FTZ R31, R198, R31, !PT ;  /* 0x0000001fc61f7209 */ /* 0x000fe40007810000 */
[-C--:B------:R-:W-:Y:S02]  /*13130*/  ISETP.GE.AND P1, PT, R19, R54.reuse, PT ;  /* 0x000000361300720c */ /* 0x080fe40003f26270 */
[----:B------:R-:W-:Y:S02]  /*13140*/  FSEL R130, R130, -INF , !P0 ;  /* 0xff80000082827808 */ /* 0x000fe40004000000 */
[----:B------:R-:W-:Y:S02]  /*13150*/  ISETP.GE.AND P0, PT, R17, R54, PT ;  /* 0x000000361100720c */ /* 0x000fe40003f06270 */
[----:B------:R-:W-:Y:S02]  /*13160*/  FMNMX.FTZ R33, R134, R33, !PT ;  /* 0x0000002186217209 */ /* 0x000fe40007810000 */
[----:B------:R-:W-:-:S02]  /*13170*/  FMNMX.FTZ R31, R188, R31, !PT ;  /* 0x0000001fbc1f7209 */ /* 0x000fc40007810000 */
[----:B------:R-:W-:Y:S02]  /*13180*/  FSEL R126, R126, -INF , !P1 ;  /* 0xff8000007e7e7808 */ /* 0x000fe40004800000 */
[-C--:B------:R-:W-:Y:S02]  /*13190*/  ISETP.GE.AND P1, PT, R15, R54.reuse, PT ;  /* 0x000000360f00720c */ /* 0x080fe40003f26270 */
        /* <DEDUP_REMOVED lines=8> */
[----:B------:R-:W-:Y:S02]  /*13220*/  ISETP.GE.AND P0, PT, R29, R53, PT ;  /* 0x000000351d00720c */ /* 0x000fe40003f06270 */
[----:B------:R-:W-:-:S02]  /*13230*/  FMNMX.FTZ R31, R178, R31, !PT ;  /* 0x0000001fb21f7209 */ /* 0x000fc40007810000 */
[----:B------:R-:W-:Y:S02]  /*13240*/  FMNMX.FTZ R33, R126, R33, !PT ;  /* 0x000000217e217209 */ /* 0x000fe40007810000 */
        /* <DEDUP_REMOVED lines=18> */
[----:B------:R-:W-:Y:S01]  /*13370*/  FSEL R20, R20, -INF , !P0 ;  /* 0xff80000014147808 */ /* 0x000fe20004000000 */
[----:B------:R-:W1:Y:S01]  /*13380*/  SHFL.BFLY PT, R34, R11, 0x2, 0x1f ;  /* 0x0c401f000b227f89 */ /* 0x000e6200000e0000 */
        /* <DEDUP_REMOVED lines=13> */
[----:B------:R-:W-:Y:S02]  /*13460*/  FSEL R36, R36, -INF , !P0 ;  /* 0xff80000024247808 */ /* 0x000fe40004000000 */
[----:B------:R-:W-:Y:S02]  /*13470*/  FMNMX.FTZ R7, R38, R31, !PT ;  /* 0x0000001f26077209 */ /* 0x000fe40007810000 */
[----:B-1----:R-:W-:-:S02]  /*13480*/  FMNMX.FTZ R34, R11, R34, !PT ;  /* 0x000000220b227209 */ /* 0x002fc40007810000 */
        /* <DEDUP_REMOVED lines=11> */
[----:B------:R-:W-:Y:S02]  /*13540*/  IMAD R120, R41, 0x2, R144 ;  /* 0x0000000229787824 */ /* 0x000fe400078e0290 */
[--C-:B------:R-:W-:Y:S01]  /*13550*/  FFMA.FTZ R33, R22, UR12, -R45.reuse ;  /* 0x0000000c16217c23 */ /* 0x100fe2000801082d */
[--C-:B------:R-:W-:Y:S01]  /*13560*/  FFMA.FTZ R162, R26, UR12, -R45.reuse ;  /* 0x0000000c1aa27c23 */ /* 0x100fe2000801082d */
[--C-:B------:R-:W-:Y:S01]  /*13570*/  FFMA.FTZ R160, R112, UR12, -R45.reuse ;  /* 0x0000000c70a07c23 */ /* 0x100fe2000801082d */
[--C-:B------:R-:W-:Y:S01]  /*13580*/  FFMA.FTZ R43, R18, UR12, -R45.reuse ;  /* 0x0000000c122b7c23 */ /* 0x100fe2000801082d */
        /* <DEDUP_REMOVED lines=8> */
[----:B------:R-:W-:Y:S01]  /*13610*/  LDSM.16.MT88.4 R24, [R120+0x9400] ;  /* 0x009400007818783b */ /* 0x000fe20000004200 */
[----:B------:R-:W4:Y:S01]  /*13620*/  MUFU.EX2 R162, R162 ;  /* 0x000000a200a27308 */ /* 0x000f220000000800 */
        /* <DEDUP_REMOVED lines=22> */
[----:B----4-:R-:W-:Y:S01]  /*13790*/  F2FP.F16.F32.PACK_AB R68, R23, R162 ;  /* 0x000000a21744723e */ /* 0x010fe200000000ff */
[----:B------:R-:W-:Y:S01]  /*137a0*/  MUFU.EX2 R21, R21 ;  /* 0x0000001500157308 */ /* 0x000fe20000000800 */
[----:B------:R-:W4:Y:S01]  /*137b0*/  LDSM.16.MT88.4 R12, [R144+0xb400] ;  /* 0x00b40000900c783b */ /* 0x000f220000004200 */
[--C-:B------:R-:W-:Y:S01]  /*137c0*/  FFMA.FTZ R35, R8, UR12, -R31.reuse ;  /* 0x0000000c08237c23 */ /* 0x100fe2000801081f */
[--C-:B------:R-:W-:Y:S01]  /*137d0*/  FFMA.FTZ R30, R6, UR12, -R31.reuse ;  /* 0x0000000c061e7c23 */ /* 0x100fe2000801081f */
[--C-:B------:R-:W-:Y:S01]  /*137e0*/  FFMA.FTZ R28, R28, UR12, -R31.reuse ;  /* 0x0000000c1c1c7c23 */ /* 0x100fe2000801081f */
[----:B------:R-:W5:Y:S01]  /*137f0*/  LDSM.16.MT88.4 R8, [R120+0xb400] ;  /* 0x00b400007808783b */ /* 0x000f620000004200 */
[--C-:B------:R-:W-:Y:S01]  /*13800*/  FFMA.FTZ R3, R212, UR12, -R31.reuse ;  /* 0x0000000cd4037c23 */ /* 0x100fe2000801081f */
[--C-:B------:R-:W-:Y:S01]  /*13810*/  FFMA.FTZ R140, R140, UR12, -R31.reuse ;  /* 0x0000000c8c8c7c23 */ /* 0x100fe2000801081f */
[----:B------:R-:W2:Y:S01]  /*13820*/  MUFU.EX2 R172, R172 ;  /* 0x000000ac00ac7308 */ /* 0x000ea20000000800 */
[----:B-1----:R-:W-:Y:S01]  /*13830*/  F2FP.F16.F32.PACK_AB R70, R43, R160 ;  /* 0x000000a02b46723e */ /* 0x002fe200000000ff */
[----:B------:R-:W1:Y:S01]  /*13840*/  LDSM.16.MT88.4 R16, [R120+0xd000] ;  /* 0x00d000007810783b */ /* 0x000e620000004200 */
[--C-:B------:R-:W-:Y:S01]  /*13850*/  FFMA.FTZ R51, R206, UR12, -R31.reuse ;  /* 0x0000000cce337c23 */ /* 0x100fe2000801081f */
[--C-:B------:R-:W-:Y:S01]  /*13860*/  FFMA.FTZ R136, R136, UR12, -R31.reuse ;  /* 0x0000000c88887c23 */ /* 0x100fe2000801081f */
[--C-:B------:R-:W-:Y:S01]  /*13870*/  FFMA.FTZ R41, R204, UR12, -R31.reuse ;  /* 0x0000000ccc297c23 */ /* 0x100fe2000801081f */
[--C-:B------:R-:W-:Y:S01]  /*13880*/  FFMA.FTZ R192, R192, UR12, -R31.reuse ;  /* 0x0000000cc0c07c23 */ /* 0x100fe2000801081f */
[--C-:B------:R-:W-:Y:S01]  /*13890*/  FFMA.FTZ R63, R198, UR12, -R31.reuse ;  /* 0x0000000cc63f7c23 */ /* 0x100fe2000801081f */
[----:B------:R-:W-:Y:S01]  /*138a0*/  MUFU.EX2 R22, R22 ;  /* 0x0000001600167308 */ /* 0x000fe20000000800 */
[--C-:B------:R-:W-:Y:S01]  /*138b0*/  FFMA.FTZ R188, R188, UR12, -R31.reuse ;  /* 0x0000000cbcbc7c23 */ /* 0x100fe2000801081f */
[----:B------:R-:W-:Y:S01]  /*138c0*/  FFMA.FTZ R59, R196, UR12, -R31 ;  /* 0x0000000cc43b7c23 */ /* 0x000fe2000801081f */
[----:B------:R-:W-:Y:S01]  /*138d0*/  FFMA.FTZ R67, R180, UR12, -R45 ;  /* 0x0000000cb4437c23 */ /* 0x000fe2000801082d */
[--C-:B------:R-:W-:Y:S01]  /*138e0*/  FFMA.FTZ R178, R178, UR12, -R31.reuse ;  /* 0x0000000cb2b27c23 */ /* 0x100fe2000801081f */
[--C-:B------:R-:W-:Y:S01]  /*138f0*/  FFMA.FTZ R125, R176, UR12, -R31.reuse ;  /* 0x0000000cb07d7c23 */ /* 0x100fe2000801081f */
[--C-:B------:R-:W-:Y:S01]  /*13900*/  FFMA.FTZ R174, R174, UR12, -R31.reuse ;  /* 0x0000000caeae7c23 */ /* 0x100fe2000801081f */
[----:B------:R-:W-:Y:S01]  /*13910*/  FFMA.FTZ R123, R170, UR12, -R31 ;  /* 0x0000000caa7b7c23 */ /* 0x000fe2000801081f */
[----:B------:R-:W3:Y:S01]  /*13920*/  MUFU.EX2 R47, R47 ;  /* 0x0000002f002f7308 */ /* 0x000ee20000000800 */
[----:B--2---:R-:W-:Y:S01]  /*13930*/  F2FP.F16.F32.PACK_AB R69, R172, R21 ;  /* 0x00000015ac45723e */ /* 0x004fe200000000ff */
[----:B------:R-:W-:Y:S01]  /*13940*/  FADD.FTZ R23, R162, R23 ;  /* 0x00000017a2177221 */ /* 0x000fe20000010000 */
[----:B------:R-:W-:Y:S01]  /*13950*/  FFMA.FTZ R131, R66, UR12, -R31 ;  /* 0x0000000c42837c23 */ /* 0x000fe2000801081f */
[--C-:B------:R-:W-:Y:S01]  /*13960*/  FFMA.FTZ R134, R134, UR12, -R45.reuse ;  /* 0x0000000c86867c23 */ /* 0x100fe2000801082d */
[--C-:B------:R-:W-:Y:S01]  /*13970*/  FFMA.FTZ R127, R132, UR12, -R45.reuse ;  /* 0x0000000c847f7c23 */ /* 0x100fe2000801082d */
[--C-:B------:R-:W-:Y:S01]  /*13980*/  FFMA.FTZ R129, R130, UR12, -R45.reuse ;  /* 0x0000000c82817c23 */ /* 0x100fe2000801082d */
[----:B------:R-:W-:Y:S01]  /*13990*/  FFMA.FTZ R126, R126, UR12, -R45 ;  /* 0x0000000c7e7e7c23 */ /* 0x000fe2000801082d */
[----:B------:R-:W-:Y:S01]  /*139a0*/  MUFU.EX2 R46, R46 ;  /* 0x0000002e002e7308 */ /* 0x000fe20000000800 */
[--C-:B------:R-:W-:Y:S01]  /*139b0*/  FFMA.FTZ R124, R124, UR12, -R31.reuse ;  /* 0x0000000c7c7c7c23 */ /* 0x100fe2000801081f */
[----:B------:R-:W-:Y:S01]  /*139c0*/  FFMA.FTZ R66, R20, UR12, -R31 ;  /* 0x0000000c14427c23 */ /* 0x000fe2000801081f */
[----:B------:R-:W-:Y:S01]  /*139d0*/  FADD.FTZ R160, R160, R23 ;  /* 0x00000017a0a07221 */ /* 0x000fe20000010000 */
[----:B------:R-:W-:Y:S01]  /*139e0*/  FADD.FTZ R21, R21, R172 ;  /* 0x000000ac15157221 */ /* 0x000fe20000010000 */
[--C-:B------:R-:W-:Y:S01]  /*139f0*/  FFMA.FTZ R62, R62, UR12, -R45.reuse ;  /* 0x0000000c3e3e7c23 */ /* 0x100fe2000801082d */
[----:B------:R-:W-:Y:S01]  /*13a00*/  FFMA.FTZ R58, R58, UR12, -R45 ;  /* 0x0000000c3a3a7c23 */ /* 0x000fe2000801082d */
[--C-:B------:R-:W-:Y:S01]  /*13a10*/  FFMA.FTZ R44, R44, UR12, -R31.reuse ;  /* 0x0000000c2c2c7c23 */ /* 0x100fe2000801081f */
[----:B------:R-:W2:Y:S01]  /*13a20*/  MUFU.EX2 R39, R39 ;  /* 0x0000002700277308 */ /* 0x000ea20000000800 */
[----:B---3--:R-:W-:Y:S01]  /*13a30*/  F2FP.F16.F32.PACK_AB R71, R47, R22 ;  /* 0x000000162f47723e */ /* 0x008fe200000000ff */
[----:B------:R-:W-:-:S06]  /*13a40*/  FFMA.FTZ R38, R38, UR12, -R31 ;  /* 0x0000000c26267c23 */ /* 0x000fcc000801081f */
[C---:B------:R-:W-:Y:S01]  /*13a50*/  HMMA.16816.F32 R96, R68.reuse, R92, RZ ;  /* 0x0000005c4460723c */ /* 0x040fe200000018ff */
[----:B------:R-:W-:Y:S05]  /*13a60*/  MUFU.EX2 R34, R34 ;  /* 0x0000002200227308 */ /* 0x000fea0000000800 */
[----:B------:R-:W-:Y:S03]  /*13a70*/  HMMA.16816.F32 R92, R68, R94, RZ ;  /* 0x0000005e445c723c */ /* 0x000fe600000018ff */
[----:B------:R-:W3:Y:S01]  /*13a80*/  MUFU.EX2 R33, R33 ;  /* 0x0000002100217308 */ /* 0x000ee20000000800 */
[----:B--2---:R-:W-:-:S02]  /*13a90*/  F2FP.F16.F32.PACK_AB R4, R39, R46 ;  /* 0x0000002e2704723e */ /* 0x004fc400000000ff */
[C---:B------:R-:W-:Y:S05]  /*13aa0*/  HMMA.16816.F32 R88, R68.reuse, R84, RZ ;  /* 0x000000544458723c */ /* 0x040fea00000018ff */
[----:B------:R-:W-:Y:S01]  /*13ab0*/  MUFU.EX2 R64, R64 ;  /* 0x0000004000407308 */ /* 0x000fe20000000800 */
[C---:B------:R-:W-:Y:S06]  /*13ac0*/  HMMA.16816.F32 R84, R68.reuse, R86, RZ ;  /* 0x000000564454723c */ /* 0x040fec00000018ff */
[----:B------:R-:W-:Y:S01]  /*13ad0*/  HMMA.16816.F32 R112, R68, R108, RZ ;  /* 0x0000006c4470723c */ /* 0x000fe200000018ff */
        /* <DEDUP_REMOVED lines=8> */
[C---:B------:R-:W-:Y:S01]  /*13b60*/  HMMA.16816.F32 R104, R68.reuse, R100, RZ ;  /* 0x000000644468723c */ /* 0x040fe200000018ff */
[----:B------:R-:W-:Y:S05]  /*13b70*/  MUFU.EX2 R32, R32 ;  /* 0x0000002000207308 */ /* 0x000fea0000000800 */
[----:B------:R-:W-:Y:S01]  /*13b80*/  HMMA.16816.F32 R100, R68, R102, RZ ;  /* 0x000000664464723c */ /* 0x000fe200000018ff */
[----:B---3--:R-:W-:-:S02]  /*13b90*/  F2FP.F16.F32.PACK_AB R7, R30, R35 ;  /* 0x000000231e07723e */ /* 0x008fc400000000ff */
[----:B------:R-:W2:Y:S05]  /*13ba0*/  MUFU.EX2 R29, R29 ;  /* 0x0000001d001d7308 */ /* 0x000eaa0000000800 */
[C---:B----4-:R-:W-:Y:S03]  /*13bb0*/  HMMA.16816.F32 R96, R4.reuse, R12, R96 ;  /* 0x0000000c0460723c */ /* 0x050fe60000001860 */
[----:B------:R-:W-:Y:S03]  /*13bc0*/  MUFU.EX2 R28, R28 ;  /* 0x0000001c001c7308 */ /* 0x000fe60000000800 */
[C---:B------:R-:W-:Y:S01]  /*13bd0*/  HMMA.16816.F32 R92, R4.reuse, R14, R92 ;  /* 0x0000000e045c723c */ /* 0x040fe2000000185c */
[----:B------:R-:W3:Y:S04]  /*13be0*/  LDSM.16.MT88.4 R12, [R144+0xd400] ;  /* 0x00d40000900c783b */ /* 0x000ee80000004200 */
[----:B------:R-:W-:Y:S01]  /*13bf0*/  MUFU.EX2 R3, R3 ;  /* 0x0000000300037308 */ /* 0x000fe20000000800 */
[C---:B-----5:R-:W-:Y:S06]  /*13c00*/  HMMA.16816.F32 R88, R4.reuse, R8, R88 ;  /* 0x000000080458723c */ /* 0x060fec0000001858 */
[C---:B------:R-:W-:Y:S01]  /*13c10*/  HMMA.16816.F32 R84, R4.reuse, R10, R84 ;  /* 0x0000000a0454723c */ /* 0x040fe20000001854 */
[----:B------:R-:W4:Y:S01]  /*13c20*/  LDSM.16.MT88.4 R8, [R120+0xd400] ;  /* 0x00d400007808783b */ /* 0x000f220000004200 */
[----:B------:R-:W-:Y:S04]  /*13c30*/  MUFU.EX2 R142, R142 ;  /* 0x0000008e008e7308 */ /* 0x000fe80000000800 */
[C---:B------:R-:W-:Y:S04]  /*13c40*/  HMMA.16816.F32 R112, R4.reuse, R72, R112 ;  /* 0x000000480470723c */ /* 0x040fe80000001870 */
[----:B------:R-:W-:Y:S02]  /*13c50*/  MUFU.EX2 R57, R57 ;  /* 0x0000003900397308 */ /* 0x000fe40000000800 */
[----:B------:R-:W-:Y:S06]  /*13c60*/  HMMA.16816.F32 R108, R4, R74, R108 ;  /* 0x0000004a046c723c */ /* 0x000fec000000186c */
[C---:B-1----:R-:W-:Y:S01]  /*13c70*/  HMMA.16816.F32 R72, R68.reuse, R16, RZ ;  /* 0x000000104448723c */ /* 0x042fe200000018ff */
[----:B------:R-:W-:Y:S05]  /*13c80*/  MUFU.EX2 R138, R138 ;  /* 0x0000008a008a7308 */ /* 0x000fea0000000800 */
[----:B------:R-:W-:Y:S01]  /*13c90*/  HMMA.16816.F32 R68, R68, R18, RZ ;  /* 0x000000124444723c */ /* 0x000fe200000018ff */
[----:B------:R-:W-:Y:S02]  /*13ca0*/  LDSM.16.MT88.4 R16, [R144+0xa400] ;  /* 0x00a400009010783b */ /* 0x000fe40000004200 */
[----:B------:R-:W-:Y:S03]  /*13cb0*/  MUFU.EX2 R49, R49 ;  /* 0x0000003100317308 */ /* 0x000fe60000000800 */
[C---:B---3--:R-:W-:Y:S05]  /*13cc0*/  HMMA.16816.F32 R80, R4.reuse, R12, R80 ;  /* 0x0000000c0450723c */ /* 0x048fea0000001850 */
[----:B------:R-:W-:Y:S01]  /*13cd0*/  MUFU.EX2 R140, R140 ;  /* 0x0000008c008c7308 */ /* 0x000fe20000000800 */
[C---:B------:R-:W-:Y:S01]  /*13ce0*/  HMMA.16816.F32 R76, R4.reuse, R14, R76 ;  /* 0x0000000e044c723c */ /* 0x040fe2000000184c */
[----:B------:R-:W1:Y:S05]  /*13cf0*/  LDSM.16.MT88.4 R12, [R144+0x9800] ;  /* 0x00980000900c783b */ /* 0x000e6a0000004200 */
[C---:B------:R-:W-:Y:S01]  /*13d00*/  HMMA.16816.F32 R104, R4.reuse, R24, R104 ;  /* 0x000000180468723c */ /* 0x040fe20000001868 */
[----:B------:R-:W-:Y:S05]  /*13d10*/  MUFU.EX2 R51, R51 ;  /* 0x0000003300337308 */ /* 0x000fea0000000800 */
[C---:B------:R-:W-:Y:S01]  /*13d20*/  HMMA.16816.F32 R100, R4.reuse, R26, R100 ;  /* 0x0000001a0464723c */ /* 0x040fe20000001864 */
[----:B------:R-:W-:Y:S01]  /*13d30*/  FFMA.FTZ R24, R222, UR12, -R45 ;  /* 0x0000000cde187c23 */ /* 0x000fe2000801082d */
[----:B------:R-:W-:Y:S01]  /*13d40*/  FFMA.FTZ R25, R214, UR12, -R31 ;  /* 0x0000000cd6197c23 */ /* 0x000fe2000801081f */
[----:B------:R-:W-:Y:S03]  /*13d50*/  MUFU.EX2 R136, R136 ;  /* 0x0000008800887308 */ /* 0x000fe60000000800 */
[----:B----4-:R-:W-:Y:S01]  /*13d60*/  HMMA.16816.F32 R72, R4, R8, R72 ;  /* 0x000000080448723c */ /* 0x010fe20000001848 */
[----:B------:R-:W-:Y:S01]  /*13d70*/  FFMA.FTZ R27, R220, UR12, -R45 ;  /* 0x0000000cdc1b7c23 */ /* 0x000fe2000801082d */
[----:B------:R-:W-:-:S03]  /*13d80*/  FFMA.FTZ R26, R216, UR12, -R31 ;  /* 0x0000000cd81a7c23 */ /* 0x000fc6000801081f */
[----:B------:R-:W-:Y:S01]  /*13d90*/  MUFU.EX2 R24, R24 ;  /* 0x0000001800187308 */ /* 0x000fe20000000800 */
[----:B------:R-:W-:Y:S01]  /*13da0*/  HMMA.16816.F32 R68, R4, R10, R68 ;  /* 0x0000000a0444723c */ /* 0x000fe20000001844 */
[----:B------:R-:W3:Y:S06]  /*13db0*/  LDSM.16.MT88.4 R8, [R120+0x9800] ;  /* 0x009800007808783b */ /* 0x000eec0000004200 */
[----:B------:R-:W4:Y:S01]  /*13dc0*/  MUFU.EX2 R27, R27 ;  /* 0x0000001b001b7308 */ /* 0x000f220000000800 */
[----:B--2---:R-:W-:-:S07]  /*13dd0*/  F2FP.F16.F32.PACK_AB R4, R29, R32 ;  /* 0x000000201d04723e */ /* 0x004fce00000000ff */
[----:B------:R-:W2:Y:S08]  /*13de0*/  MUFU.EX2 R25, R25 ;  /* 0x0000001900197308 */ /* 0x000eb00000000800 */
[----:B------:R-:W5:Y:S01]  /*13df0*/  MUFU.EX2 R26, R26 ;  /* 0x0000001a001a7308 */ /* 0x000f620000000800 */
[----:B----4-:R-:W-:-:S07]  /*13e00*/  F2FP.F16.F32.PACK_AB R6, R24, R27 ;  /* 0x0000001b1806723e */ /* 0x010fce00000000ff */
[----:B------:R-:W4:Y:S01]  /*13e10*/  MUFU.EX2 R41, R41 ;  /* 0x0000002900297308 */ /* 0x000f220000000800 */
[----:B--2---:R-:W-:-:S07]  /*13e20*/  F2FP.F16.F32.PACK_AB R5, R25, R28 ;  /* 0x0000001c1905723e */ /* 0x004fce00000000ff */
[----:B------:R-:W-:Y:S01]  /*13e30*/  MUFU.EX2 R194, R194 ;  /* 0x000000c200c27308 */ /* 0x000fe20000000800 */
[----:B-----5:R-:W-:-:S07]  /*13e40*/  F2FP.F16.F32.PACK_AB R7, R3, R26 ;  /* 0x0000001a0307723e */ /* 0x020fce00000000ff */
[C---:B-1----:R-:W-:Y:S01]  /*13e50*/  HMMA.16816.F32 R112, R4.reuse, R12, R112 ;  /* 0x0000000c0470723c */ /* 0x042fe20000001870 */
        /* <DEDUP_REMOVED lines=287> */
.L_x_1189:
[----:B------:R-:W1:Y:S02]  /*15050*/  LDC R6, c[0x0][0x250] ;  /* 0x00009400ff067b82 */ /* 0x000e640000000800 */
[----:B-1----:R-:W-:-:S04]  /*15060*/  LEA R6, -R6, RZ, 0x7 ;  /* 0x000000ff06067211 */ /* 0x002fc800078e39ff */
[----:B------:R-:W-:-:S07]  /*15070*/  SHF.R.S32.HI R5, RZ, 0x1f, R6 ;  /* 0x0000001fff057819 */ /* 0x000fce0000011406 */
.L_x_1190:
        /* <DEDUP_REMOVED lines=106> */
[----:B------:R-:W-:-:S05]  /*15720*/  @P0 LEA.HI.X R29, R3, UR11, R50, 0x1, P3 ;  /* 0x0000000b031d0c11 */ /* 0x000fca00098f0c32 */
[----:B------:R-:W-:Y:S01]  /*15730*/  @!PT LDS RZ, [RZ] ;  /* 0x00000000fffff984 */ /* 0x000fe20000000800 */
[----:B------:R-:W-:Y:S01]  /*15740*/  @!PT LDS RZ, [RZ] ;  /* 0x00000000fffff984 */ /* 0x000fe20000000800 */
[----:B------:R-:W-:Y:S01]  /*15750*/  @!PT LDS RZ, [RZ] ;  /* 0x00000000fffff984 */ /* 0x000fe20000000800 */
[----:B------:R1:W-:Y:S04]  /*15760*/  @P0 LDGSTS.E.BYPASS.LTC128B.128 [R164+0xe800], desc[UR6][R28.64+0x80] ;  /* 0x0e8000801ca40fae */ /* 0x0003e8000b901d46 */
[----:B------:R-:W-:Y:S04]  /*15770*/  @!P0 STS.128 [R164+0xe800], RZ ;  /* 0x00e800ffa4008388 */ /* 0x000fe80000000c00 */
[----:B------:R-:W-:Y:S04]  /*15780*/  LDSM.16.M88.4 R4, [R147] ;  /* 0x000000009304783b */ /* 0x000fe80000000200 */
[----:B------:R-:W2:Y:S04]  /*15790*/  LDSM.16.M88.4 R64, [R146+0x3000] ;  /* 0x003000009240783b */ /* 0x000ea80000000200 */
[----:B------:R-:W3:Y:S04]  /*157a0*/  LDSM.16.M88.4 R56, [R146+0x3400] ;  /* 0x003400009238783b */ /* 0x000ee80000000200 */
[----:B------:R-:W4:Y:S04]  /*157b0*/  LDSM.16.M88.4 R36, [R146+0x3c00] ;  /* 0x003c00009224783b */ /* 0x000f280000000200 */
[----:B------:R-:W-:Y:S04]  /*157c0*/  LDSM.16.M88.4 R128, [R145] ;  /* 0x000000009180783b */ /* 0x000fe80000000200 */
[----:B-1----:R-:W1:Y:S04]  /*157d0*/  LDSM.16.M88.4 R28, [R146+0x4000] ;  /* 0x00400000921c783b */ /* 0x002e680000000200 */
[----:B------:R-:W5:Y:S04]  /*157e0*/  LDSM.16.M88.4 R16, [R122+0x3000] ;  /* 0x003000007a10783b */ /* 0x000f680000000200 */
[----:B------:R-:W5:Y:S04]  /*157f0*/  LDSM.16.M88.4 R44, [R146+0x3800] ;  /* 0x00380000922c783b */ /* 0x000f680000000200 */
[----:B------:R-:W5:Y:S04]  /*15800*/  LDSM.16.M88.4 R8, [R122+0x3400] ;  /* 0x003400007a08783b */ /* 0x000f680000000200 */
[----:B------:R-:W5:Y:S04]  /*15810*/  LDSM.16.M88.4 R20, [R146+0x4400] ;  /* 0x004400009214783b */ /* 0x000f680000000200 */
[----:B------:R-:W5:Y:S04]  /*15820*/  LDSM.16.M88.4 R12, [R146+0x4800] ;  /* 0x00480000920c783b */ /* 0x000f680000000200 */
[----:B------:R-:W5:Y:S01]  /*15830*/  LDSM.16.M88.4 R140, [R146+0x4c00] ;  /* 0x004c0000928c783b */ /* 0x000f620000000200 */
[C---:B--2---:R-:W-:Y:S03]  /*15840*/  HMMA.16816.F32 R124, R4.reuse, R64, RZ ;  /* 0x00000040047c723c */ /* 0x044fe600000018ff */
[----:B------:R-:W2:Y:S03]  /*15850*/  LDSM.16.M88.4 R136, [R122+0x3c00] ;  /* 0x003c00007a88783b */ /* 0x000ea60000000200 */
[C---:B------:R-:W-:Y:S01]  /*15860*/  HMMA.16816.F32 R64, R4.reuse, R66, RZ ;  /* 0x000000420440723c */ /* 0x040fe200000018ff */
[----:B------:R-:W2:Y:S04]  /*15870*/  LDSM.16.M88.4 R132, [R122+0x4000] ;  /* 0x004000007a84783b */ /* 0x000ea80000000200 */
[----:B------:R-:W2:Y:S01]  /*15880*/  LDSM.16.M88.4 R172, [R122+0x3800] ;  /* 0x003800007aac783b */ /* 0x000ea20000000200 */
[C---:B---3--:R-:W-:Y:S03]  /*15890*/  HMMA.16816.F32 R60, R4.reuse, R56, RZ ;  /* 0x00000038043c723c */ /* 0x048fe600000018ff */
[----:B------:R-:W0:Y:S03]  /*158a0*/  LDGDEPBAR ;  /* 0x00000000000079af */ /* 0x000e260000000000 */
[C---:B------:R-:W-:Y:S06]  /*158b0*/  HMMA.16816.F32 R56, R4.reuse, R58, RZ ;  /* 0x0000003a0438723c */ /* 0x040fec00000018ff */
[C---:B----4-:R-:W-:Y:S06]  /*158c0*/  HMMA.16816.F32 R40, R4.reuse, R36, RZ ;  /* 0x000000240428723c */ /* 0x050fec00000018ff */
[C---:B-1----:R-:W-:Y:S06]  /*158d0*/  HMMA.16816.F32 R32, R4.reuse, R28, RZ ;  /* 0x0000001c0420723c */ /* 0x042fec00000018ff */
[C---:B------:R-:W-:Y:S06]  /*158e0*/  HMMA.16816.F32 R36, R4.reuse, R38, RZ ;  /* 0x000000260424723c */ /* 0x040fec00000018ff */
[----:B------:R-:W-:Y:S06]  /*158f0*/  HMMA.16816.F32 R28, R4, R30, RZ ;  /* 0x0000001e041c723c */ /* 0x000fec00000018ff */
[C---:B-----5:R-:W-:Y:S06]  /*15900*/  HMMA.16816.F32 R124, R128.reuse, R16, R124 ;  /* 0x00000010807c723c */ /* 0x060fec000000187c */
[----:B------:R-:W-:Y:S06]  /*15910*/  HMMA.16816.F32 R64, R128, R18, R64 ;  /* 0x000000128040723c */ /* 0x000fec0000001840 */
[----:B------:R-:W-:Y:S06]  /*15920*/  HMMA.16816.F32 R48, R4, R44, RZ ;  /* 0x0000002c0430723c */ /* 0x000fec00000018ff */
[C---:B------:R-:W-:Y:S06]  /*15930*/  HMMA.16816.F32 R60, R128.reuse, R8, R60 ;  /* 0x00000008803c723c */ /* 0x040fec000000183c */
[----:B------:R-:W-:Y:S06]  /*15940*/  HMMA.16816.F32 R56, R128, R10, R56 ;  /* 0x0000000a8038723c */ /* 0x000fec0000001838 */
        /* <DEDUP_REMOVED lines=9> */
[C---:B------:R-:W-:Y:S01]  /*159e0*/  HMMA.16816.F32 R36, R128.reuse, R138, R36 ;  /* 0x0000008a8024723c */ /* 0x040fe20000001824 */
[----:B------:R-:W2:Y:S05]  /*159f0*/  LDSM.16.M88.4 R136, [R122+0x4800] ;  /* 0x004800007a88783b */ /* 0x000eaa0000000200 */
[C---:B------:R-:W-:Y:S06]  /*15a00*/  HMMA.16816.F32 R32, R128.reuse, R132, R32 ;  /* 0x000000848020723c */ /* 0x040fec0000001820 */
[C---:B------:R-:W-:Y:S01]  /*15a10*/  HMMA.16816.F32 R28, R128.reuse, R134, R28 ;  /* 0x00000086801c723c */ /* 0x040fe2000000181c */
[----:B------:R-:W3:Y:S05]  /*15a20*/  LDSM.16.M88.4 R132, [R122+0x4c00] ;  /* 0x004c00007a84783b */ /* 0x000eea0000000200 */
[C---:B------:R-:W-:Y:S06]  /*15a30*/  HMMA.16816.F32 R48, R128.reuse, R172, R48 ;  /* 0x000000ac8030723c */ /* 0x040fec0000001830 */
        /* <DEDUP_REMOVED lines=37> */
[C---:B--2---:R-:W-:Y:S06]  /*15c90*/  HMMA.16816.F32 R60, R132.reuse, R128, R60 ;  /* 0x00000080843c723c */ /* 0x044fec000000183c */
[C---:B------:R-:W-:Y:S01]  /*15ca0*/  HMMA.16816.F32 R56, R132.reuse, R130, R56 ;  /* 0x000000828438723c */ /* 0x040fe20000001838 */
[----:B------:R-:W1:Y:S05]  /*15cb0*/  LDSM.16.M88.4 R128, [R122+0x5c00] ;  /* 0x005c00007a80783b */ /* 0x000e6a0000000200 */
        /* <DEDUP_REMOVED lines=52> */
[----:B------:R-:W-:Y:S01]  /*16000*/  FMUL.FTZ R55, R124, UR5 ;  /* 0x000000057c377c20 */ /* 0x000fe20008410000 */
[----:B------:R-:W-:Y:S01]  /*16010*/  FMUL.FTZ R121, R125, UR5 ;  /* 0x000000057d797c20 */ /* 0x000fe20008410000 */
[----:B------:R-:W-:Y:S01]  /*16020*/  FMUL.FTZ R3, R126, UR5 ;  /* 0x000000057e037c20 */ /* 0x000fe20008410000 */
[----:B------:R-:W-:Y:S01]  /*16030*/  FMUL.FTZ R123, R127, UR5 ;  /* 0x000000057f7b7c20 */ /* 0x000fe20008410000 */
[C---:B---3--:R-:W-:Y:S01]  /*16040*/  HMMA.16816.F32 R60, R140.reuse, R132, R60 ;  /* 0x000000848c3c723c */ /* 0x048fe2000000183c */
[----:B------:R-:W3:Y:S01]  /*16050*/  LDSM.16.M88.4 R124, [R122+0x8400] ;  /* 0x008400007a7c783b */ /* 0x000ee20000000200 */
[----:B------:R-:W-:Y:S01]  /*16060*/  FMUL.FTZ R64, R64, UR5 ;  /* 0x0000000540407c20 */ /* 0x000fe20008410000 */
[----:B------:R-:W-:Y:S03]  /*16070*/  MUFU.TANH R121, R121 ;  /* 0x0000007900797308 */ /* 0x000fe60000002400 */
[----:B------:R-:W-:Y:S02]  /*16080*/  HMMA.16816.F32 R56, R140, R134, R56 ;  /* 0x000000868c38723c */ /* 0x000fe40000001838 */
[----:B------:R-:W-:Y:S01]  /*16090*/  FMUL.FTZ R206, R49, UR5 ;  /* 0x0000000531ce7c20 */ /* 0x000fe20008410000 */
[----:B------:R-:W-:-:S02]  /*160a0*/  FMUL.FTZ R51, R51, UR5 ;  /* 0x0000000533337c20 */ /* 0x000fc40008410000 */
[----:B------:R-:W4:Y:S03]  /*160b0*/  MUFU.TANH R64, R64 ;  /* 0x0000004000407308 */ /* 0x000f260000002400 */
[----:B------:R-:W-:Y:S01]  /*160c0*/  FMUL.FTZ R49, R44, UR5 ;  /* 0x000000052c317c20 */ /* 0x000fe20008410000 */
[----:B------:R-:W-:Y:S01]  /*160d0*/  FMUL.FTZ R134, R45, UR5 ;  /* 0x000000052d867c20 */ /* 0x000fe20008410000 */
[----:B------:R-:W-:Y:S01]  /*160e0*/  FMUL.FTZ R183, R47, UR5 ;  /* 0x000000052fb77c20 */ /* 0x000fe20008410000 */
[C---:B-1----:R-:W-:Y:S03]  /*160f0*/  HMMA.16816.F32 R36, R140.reuse, R138, R36 ;  /* 0x0000008a8c24723c */ /* 0x042fe60000001824 */
[----:B------:R-:W-:Y:S04]  /*16100*/  MUFU.TANH R49, R49 ;  /* 0x0000003100317308 */ /* 0x000fe80000002400 */
[----:B------:R-:W-:Y:S01]  /*16110*/  FMUL.FTZ R60, R60, UR5 ;  /* 0x000000053c3c7c20 */ /* 0x000fe20008410000 */
[----:B------:R-:W-:Y:S01]  /*16120*/  FMUL.FTZ R61, R61, UR5 ;  /* 0x000000053d3d7c20 */ /* 0x000fe20008410000 */
[----:B------:R-:W-:Y:S01]  /*16130*/  FMUL.FTZ R62, R62, UR5 ;  /* 0x000000053e3e7c20 */ /* 0x000fe20008410000 */
[----:B------:R-:W-:Y:S01]  /*16140*/  HMMA.16816.F32 R40, R140, R136, R40 ;  /* 0x000000888c28723c */ /* 0x000fe20000001828 */
[----:B------:R-:W-:Y:S02]  /*16150*/  MUFU.TANH R123, R123 ;  /* 0x0000007b007b7308 */ /* 0x000fe40000002400 */
[----:B------:R-:W-:-:S03]  /*16160*/  FMUL.FTZ R58, R58, UR5 ;  /* 0x000000053a3a7c20 */ /* 0x000fc60008410000 */
[C---:B--2---:R-:W-:Y:S03]  /*16170*/  HMMA.16816.F32 R32, R140.reuse, R128, R32 ;  /* 0x000000808c20723c */ /* 0x044fe60000001820 */
[----:B------:R-:W-:Y:S03]  /*16180*/  MUFU.TANH R129, R60 ;  /* 0x0000003c00817308 */ /* 0x000fe60000002400 */
[C---:B------:R-:W-:Y:S01]  /*16190*/  HMMA.16816.F32 R28, R140.reuse, R130, R28 ;  /* 0x000000828c1c723c */ /* 0x040fe2000000181c */
[----:B------:R-:W-:Y:S01]  /*161a0*/  FMUL.FTZ R128, R65, UR5 ;  /* 0x0000000541807c20 */ /* 0x000fe20008410000 */
[----:B------:R-:W-:Y:S01]  /*161b0*/  FMUL.FTZ R65, R66, UR5 ;  /* 0x0000000542417c20 */ /* 0x000fe20008410000 */
[----:B------:R-:W-:Y:S01]  /*161c0*/  FMUL.FTZ R66, R67, UR5 ;  /* 0x0000000543427c20 */ /* 0x000fe20008410000 */
[----:B------:R-:W-:Y:S01]  /*161d0*/  FMUL.FTZ R67, R63, UR5 ;  /* 0x000000053f437c20 */ /* 0x000fe20008410000 */
[----:B------:R-:W-:Y:S01]  /*161e0*/  MUFU.TANH R132, R61 ;  /* 0x0000003d00847308 */ /* 0x000fe20000002400 */
[C---:B---3--:R-:W-:Y:S01]  /*161f0*/  HMMA.16816.F32 R20, R140.reuse, R126, R20 ;  /* 0x0000007e8c14723c */ /* 0x048fe20000001814 */
[----:B------:R-:W-:Y:S01]  /*16200*/  FMUL.FTZ R186, R36, UR5 ;  /* 0x0000000524ba7c20 */ /* 0x000fe20008410000 */
[----:B------:R-:W-:Y:S01]  /*16210*/  FMUL.FTZ R131, R56, UR5 ;  /* 0x0000000538837c20 */ /* 0x000fe20008410000 */
[----:B------:R-:W1:Y:S01]  /*16220*/  S2R R36, SR_TID.X ;  /* 0x0000000000247919 */ /* 0x000e620000002100 */
[----:B------:R-:W-:Y:S01]  /*16230*/  FMUL.FTZ R38, R38, UR5 ;  /* 0x0000000526267c20 */ /* 0x000fe20008410000 */
[----:B------:R-:W-:Y:S01]  /*16240*/  FMUL.FTZ R56, R57, UR5 ;  /* 0x0000000539387c20 */ /* 0x000fe20008410000 */
[----:B------:R-:W-:Y:S01]  /*16250*/  HMMA.16816.F32 R24, R140, R124, R24 ;  /* 0x0000007c8c18723c */ /* 0x000fe20000001818 */
[----:B------:R2:W-:Y:S01]  /*16260*/  MUFU.TANH R130, R62 ;  /* 0x0000003e00827308 */ /* 0x0005e20000002400 */
[----:B------:R-:W-:Y:S01]  /*16270*/  FMUL.FTZ R127, R46, UR5 ;  /* 0x000000052e7f7c20 */ /* 0x000fe20008410000 */
[----:B------:R-:W-:Y:S01]  /*16280*/  FMUL.FTZ R126, R48, UR5 ;  /* 0x00000005307e7c20 */ /* 0x000fe20008410000 */
[----:B------:R-:W3:Y:S01]  /*16290*/  LDSM.16.M88.4 R44, [R122+0x8c00] ;  /* 0x008c00007a2c783b */ /* 0x000ee20000000200 */
[----:B------:R-:W-:Y:S01]  /*162a0*/  FMUL.FTZ R48, R50, UR5 ;  /* 0x0000000532307c20 */ /* 0x000fe20008410000 */
[----:B------:R-:W-:Y:S01]  /*162b0*/  FMUL.FTZ R201, R35, UR5 ;  /* 0x0000000523c97c20 */ /* 0x000fe20008410000 */
[----:B------:R-:W-:Y:S01]  /*162c0*/  FMUL.FTZ R32, R32, UR5 ;  /* 0x0000000520207c20 */ /* 0x000fe20008410000 */
[----:B------:R-:W-:Y:S01]  /*162d0*/  FMUL.FTZ R40, R40, UR5 ;  /* 0x0000000528287c20 */ /* 0x000fe20008410000 */
[----:B------:R-:W-:Y:S01]  /*162e0*/  MUFU.TANH R65, R65 ;  /* 0x0000004100417308 */ /* 0x000fe20000002400 */
[----:B------:R-:W-:Y:S01]  /*162f0*/  FMUL.FTZ R42, R42, UR5 ;  /* 0x000000052a2a7c20 */ /* 0x000fe20008410000 */
[----:B------:R-:W-:Y:S01]  /*16300*/  FMUL.FTZ R34, R34, UR5 ;  /* 0x0000000522227c20 */ /* 0x000fe20008410000 */
[----:B------:R-:W-:Y:S01]  /*16310*/  FMUL.FTZ R200, R28, UR5 ;  /* 0x000000051cc87c20 */ /* 0x000fe20008410000 */
[----:B------:R-:W-:-:S02]  /*16320*/  IMAD.SHL.U32 R28, R165, 0x80, RZ ;  /* 0x00000080a51c7824 */ /* 0x000fc400078e00ff */
[----:B------:R-:W-:Y:S01]  /*16330*/  FMUL.FTZ R33, R33, UR5 ;  /* 0x0000000521217c20 */ /* 0x000fe20008410000 */
[----:B------:R-:W-:Y:S01]  /*16340*/  FMUL.FTZ R30, R30, UR5 ;  /* 0x000000051e1e7c20 */ /* 0x000fe20008410000 */
[----:B------:R-:W-:Y:S01]  /*16350*/  FMUL.FTZ R57, R59, UR5 ;  /* 0x000000053b397c20 */ /* 0x000fe20008410000 */
[----:B------:R-:W5:Y:S01]  /*16360*/  MUFU.TANH R131, R131 ;  /* 0x0000008300837308 */ /* 0x000f620000002400 */
[----:B--2---:R-:W2:Y:S01]  /*16370*/  LDSM.16.M88.4 R60, [R122+0x8800] ;  /* 0x008800007a3c783b */ /* 0x004ea20000000200 */
[----:B------:R-:W-:Y:S01]  /*16380*/  FMUL.FTZ R178, R20, UR5 ;  /* 0x0000000514b27c20 */ /* 0x000fe20008410000 */
[----:B------:R-:W-:Y:S01]  /*16390*/  FMUL.FTZ R171, R22, UR5 ;  /* 0x0000000516ab7c20 */ /* 0x000fe20008410000 */
        /* <DEDUP_REMOVED lines=8> */
[----:B-1----:R-:W-:-:S02]  /*16420*/  IMAD.SHL.U32 R35, R36, 0x2, RZ ;  /* 0x0000000224237824 */ /* 0x002fc400078e00ff */
[----:B------:R-:W-:Y:S01]  /*16430*/  FMUL.FTZ R182, R25, UR5 ;  /* 0x0000000519b67c20 */ /* 0x000fe20008410000 */
[----:B------:R-:W-:Y:S01]  /*16440*/  FMUL.FTZ R29, R29, UR5 ;  /* 0x000000051d1d7c20 */ /* 0x000fe20008410000 */
[----:B------:R-:W-:Y:S01]  /*16450*/  FMUL.FTZ R31, R31, UR5 ;  /* 0x000000051f1f7c20 */ /* 0x000fe20008410000 */
[----:B------:R-:W1:Y:S01]  /*16460*/  MUFU.TANH R126, R126 ;  /* 0x0000007e007e7308 */ /* 0x000e620000002400 */
[----:B------:R-:W-:Y:S01]  /*16470*/  LOP3.LUT R35, R35, 0x6, RZ, 0xc0, !PT ;  /* 0x0000000623237812 */ /* 0x000fe200078ec0ff */
[----:B------:R-:W-:Y:S01]  /*16480*/  FMUL.FTZ R21, R21, UR5 ;  /* 0x0000000515157c20 */ /* 0x000fe20008410000 */
[----:B------:R-:W-:Y:S01]  /*16490*/  FMUL.FTZ R23, R23, UR5 ;  /* 0x0000000517177c20 */ /* 0x000fe20008410000 */
[----:B------:R-:W-:-:S04]  /*164a0*/  DEPBAR.LE SB0, 0x0 ;  /* 0x000080000000791a */ /* 0x000fc80000000000 */
[----:B------:R-:W1:Y:S01]  /*164b0*/  MUFU.TANH R48, R48 ;  /* 0x0000003000307308 */ /* 0x000e620000002400 */
[C-C-:B------:R-:W-:Y:S01]  /*164c0*/  LOP3.LUT R24, R28.reuse, 0x8, R35.reuse, 0xfe, !PT ;  /* 0x000000081c187812 */ /* 0x140fe200078efe23 */
[----:B---3--:R-:W-:Y:S01]  /*164d0*/  HMMA.16816.F32 R4, R140, R46, R4 ;  /* 0x0000002e8c04723c */ /* 0x008fe20000001804 */
[----:B------:R-:W-:Y:S02]  /*164e0*/  LOP3.LUT R26, R28, 0x18, R35, 0xfe, !PT ;  /* 0x000000181c1a7812 */ /* 0x000fe400078efe23 */
[----:B------:R-:W-:-:S03]  /*164f0*/  ISETP.GE.AND P1, PT, R24, R54, PT ;  /* 0x000000361800720c */ /* 0x000fc60003f26270 */
[----:B------:R3:W-:Y:S01]  /*16500*/  MUFU.TANH R194, R32 ;  /* 0x0000002000c27308 */ /* 0x0007e20000002400 */
[C---:B------:R-:W-:Y:S01]  /*16510*/  HMMA.16816.F32 R8, R140.reuse, R44, R8 ;  /* 0x0000002c8c08723c */ /* 0x040fe20000001808 */
[----:B------:R-:W-:Y:S02]  /*16520*/  ISETP.GE.AND P0, PT, R24, R53, PT ;  /* 0x000000351800720c */ /* 0x000fe40003f06270 */
[----:B------:R-:W-:Y:S02]  /*16530*/  LOP3.LUT R20, R28, 0x20, R35, 0xfe, !PT ;  /* 0x000000201c147812 */ /* 0x000fe400078efe23 */
[----:B----4-:R-:W-:Y:S02]  /*16540*/  FSEL R24, R64, -INF , !P1 ;  /* 0xff80000040187808 */ /* 0x010fe40004800000 */
[----:B------:R-:W-:Y:S01]  /*16550*/  MUFU.TANH R127, R127 ;  /* 0x0000007f007f7308 */ /* 0x000fe20000002400 */
[----:B--2---:R-:W-:Y:S01]  /*16560*/  HMMA.16816.F32 R16, R140, R60, R16 ;  /* 0x0000003c8c10723c */ /* 0x004fe20000001810 */
[----:B------:R-:W-:-:S02]  /*16570*/  ISETP.GE.AND P1, PT, R26, R54, PT ;  /* 0x000000361a00720c */ /* 0x000fc40003f26270 */
[C-C-:B------:R-:W-:Y:S02]  /*16580*/  LOP3.LUT R22, R28.reuse, 0x28, R35.reuse, 0xfe, !PT ;  /* 0x000000281c167812 */ /* 0x140fe400078efe23 */
[----:B-----5:R-:W-:Y:S01]  /*16590*/  FSEL R64, R131, -INF , !P1 ;  /* 0xff80000083407808 */ /* 0x020fe20004800000 */
[----:B------:R-:W-:Y:S01]  /*165a0*/  HMMA.16816.F32 R12, R140, R62, R12 ;  /* 0x0000003e8c0c723c */ /* 0x000fe2000000180c */
[----:B------:R-:W2:Y:S01]  /*165b0*/  MUFU.TANH R188, R40 ;  /* 0x0000002800bc7308 */ /* 0x000ea20000002400 */
[--C-:B---3--:R-:W-:Y:S02]  /*165c0*/  LOP3.LUT R32, R28, 0x10, R35.reuse, 0xfe, !PT ;  /* 0x000000101c207812 */ /* 0x108fe400078efe23 */
[-C--:B------:R-:W-:Y:S01]  /*165d0*/  ISETP.GE.AND P1, PT, R22, R54.reuse, PT ;  /* 0x000000361600720c */ /* 0x080fe20003f26270 */
[----:B------:R-:W-:Y:S01]  /*165e0*/  FMUL.FTZ R169, R4, UR5 ;  /* 0x0000000504a97c20 */ /* 0x000fe20008410000 */
[-C--:B------:R-:W-:Y:S01]  /*165f0*/  ISETP.GE.AND P3, PT, R32, R54.reuse, PT ;  /* 0x000000362000720c */ /* 0x080fe20003f66270 */
[----:B------:R-:W-:Y:S01]  /*16600*/  FMUL.FTZ R124, R6, UR5 ;  /* 0x00000005067c7c20 */ /* 0x000fe20008410000 */
[-C--:B------:R-:W-:Y:S01]  /*16610*/  ISETP.GE.AND P2, PT, R32, R53.reuse, PT ;  /* 0x000000352000720c */ /* 0x080fe20003f46270 */
[----:B------:R-:W3:Y:S01]  /*16620*/  MUFU.TANH R185, R42 ;  /* 0x0000002a00b97308 */ /* 0x000ee20000002400 */
[----:B------:R-:W-:Y:S01]  /*16630*/  FSEL R60, R129, -INF , !P3 ;  /* 0xff800000813c7808 */ /* 0x000fe20005800000 */
[----:B------:R-:W-:Y:S01]  /*16640*/  FMUL.FTZ R159, R8, UR5 ;  /* 0x00000005089f7c20 */ /* 0x000fe20008410000 */
[----:B------:R-:W-:Y:S01]  /*16650*/  FSEL R63, R130, -INF , !P2 ;  /* 0xff800000823f7808 */ /* 0x000fe20005000000 */
[----:B------:R-:W-:Y:S01]  /*16660*/  FMUL.FTZ R10, R10, UR5 ;  /* 0x000000050a0a7c20 */ /* 0x000fe20008410000 */
[CC--:B------:R-:W-:Y:S01]  /*16670*/  ISETP.GE.AND P3, PT, R20.reuse, R54.reuse, PT ;  /* 0x000000361400720c */ /* 0x0c0fe20003f66270 */
[----:B------:R-:W-:Y:S01]  /*16680*/  FMUL.FTZ R170, R9, UR5 ;  /* 0x0000000509aa7c20 */ /* 0x000fe20008410000 */
[-C--:B------:R-:W-:Y:S01]  /*16690*/  ISETP.GE.AND P2, PT, R20, R53.reuse, PT ;  /* 0x000000351400720c */ /* 0x080fe20003f46270 */
[----:B------:R-:W4:Y:S01]  /*166a0*/  MUFU.TANH R186, R186 ;  /* 0x000000ba00ba7308 */ /* 0x000f220000002400 */
[--C-:B------:R-:W-:Y:S01]  /*166b0*/  LOP3.LUT R20, R28, 0x30, R35.reuse, 0xfe, !PT ;  /* 0x000000301c147812 */ /* 0x100fe200078efe23 */
[----:B------:R-:W-:Y:S01]  /*166c0*/  FMUL.FTZ R158, R16, UR5 ;  /* 0x00000005109e7c20 */ /* 0x000fe20008410000 */
[----:B------:R-:W-:Y:S01]  /*166d0*/  FMUL.FTZ R141, R18, UR5 ;  /* 0x00000005128d7c20 */ /* 0x000fe20008410000 */
[----:B-1----:R-:W-:Y:S01]  /*166e0*/  FSEL R126, R126, -INF , !P3 ;  /* 0xff8000007e7e7808 */ /* 0x002fe20005800000 */
[----:B------:R-:W-:Y:S01]  /*166f0*/  FMUL.FTZ R17, R17, UR5 ;  /* 0x0000000511117c20 */ /* 0x000fe20008410000 */
[----:B------:R-:W-:Y:S01]  /*16700*/  FSEL R129, R48, -INF , !P2 ;  /* 0xff80000030817808 */ /* 0x000fe20005000000 */
[----:B------:R-:W-:Y:S01]  /*16710*/  FMUL.FTZ R142, R12, UR5 ;  /* 0x000000050c8e7c20 */ /* 0x000fe20008410000 */
[----:B------:R-:W-:Y:S01]  /*16720*/  MUFU.TANH R189, R38 ;  /* 0x0000002600bd7308 */ /* 0x000fe20000002400 */
[-C--:B------:R-:W-:Y:S01]  /*16730*/  ISETP.GE.AND P3, PT, R20, R54.reuse, PT ;  /* 0x000000361400720c */ /* 0x080fe20003f66270 */
[----:B------:R-:W-:Y:S01]  /*16740*/  FMUL.FTZ R14, R14, UR5 ;  /* 0x000000050e0e7c20 */ /* 0x000fe20008410000 */
[-C--:B------:R-:W-:Y:S01]  /*16750*/  ISETP.GE.AND P2, PT, R20, R53.reuse, PT ;  /* 0x000000351400720c */ /* 0x080fe20003f46270 */
[----:B------:R-:W-:Y:S01]  /*16760*/  FMUL.FTZ R19, R19, UR5 ;  /* 0x0000000513137c20 */ /* 0x000fe20008410000 */
[C-C-:B------:R-:W-:Y:S01]  /*16770*/  LOP3.LUT R18, R28.reuse, 0x38, R35.reuse, 0xfe, !PT ;  /* 0x000000381c127812 */ /* 0x140fe200078efe23 */
[----:B------:R-:W-:Y:S01]  /*16780*/  FMUL.FTZ R15, R15, UR5 ;  /* 0x000000050f0f7c20 */ /* 0x000fe20008410000 */
[----:B------:R-:W-:Y:S01]  /*16790*/  LOP3.LUT R16, R28, 0x40, R35, 0xfe, !PT ;  /* 0x000000401c107812 */ /* 0x000fe200078efe23 */
[----:B------:R-:W1:Y:S01]  /*167a0*/  MUFU.TANH R193, R34 ;  /* 0x0000002200c17308 */ /* 0x000e620000002400 */
[----:B------:R-:W-:Y:S01]  /*167b0*/  FSEL R62, R49, -INF , !P1 ;  /* 0xff800000313e7808 */ /* 0x000fe20004800000 */
[----:B------:R-:W-:Y:S01]  /*167c0*/  FMUL.FTZ R13, R13, UR5 ;  /* 0x000000050d0d7c20 */ /* 0x000fe20008410000 */
[----:B--2---:R-:W-:Y:S01]  /*167d0*/  FSEL R188, R188, -INF , !P3 ;  /* 0xff800000bcbc7808 */ /* 0x004fe20005800000 */
[----:B------:R-:W-:Y:S01]  /*167e0*/  FMUL.FTZ R11, R11, UR5 ;  /* 0x000000050b0b7c20 */ /* 0x000fe20008410000 */
[----:B---3--:R-:W-:Y:S01]  /*167f0*/  FSEL R185, R185, -INF , !P2 ;  /* 0xff800000b9b97808 */ /* 0x008fe20005000000 */
[----:B------:R-:W-:Y:S01]  /*16800*/  FMUL.FTZ R5, R5, UR5 ;  /* 0x0000000505057c20 */ /* 0x000fe20008410000 */
[-C--:B------:R-:W-:Y:S01]  /*16810*/  ISETP.GE.AND P1, PT, R18, R54.reuse, PT ;  /* 0x000000361200720c */ /* 0x080fe20003f26270 */
[----:B------:R2:W-:Y:S01]  /*16820*/  MUFU.TANH R202, R33 ;  /* 0x0000002100ca7308 */ /* 0x0005e20000002400 */
[C---:B------:R-:W-:Y:S01]  /*16830*/  ISETP.GE.AND P3, PT, R16.reuse, R54, PT ;  /* 0x000000361000720c */ /* 0x040fe20003f66270 */
[----:B------:R-:W-:Y:S01]  /*16840*/  FMUL.FTZ R7, R7, UR5 ;  /* 0x0000000507077c20 */ /* 0x000fe20008410000 */
[----:B------:R-:W-:-:S02]  /*16850*/  ISETP.GE.AND P2, PT, R16, R53, PT ;  /* 0x000000351000720c */ /* 0x000fc40003f46270 */
[C-C-:B------:R-:W-:Y:S02]  /*16860*/  LOP3.LUT R16, R28.reuse, 0x48, R35.reuse, 0xfe, !PT ;  /* 0x000000481c107812 */ /* 0x140fe400078efe23 */
[----:B------:R-:W-:Y:S01]  /*16870*/  LOP3.LUT R12, R28, 0x50, R35, 0xfe, !PT ;  /* 0x000000501c0c7812 */ /* 0x000fe200078efe23 */
[----:B------:R-:W3:Y:S01]  /*16880*/  MUFU.TANH R200, R200 ;  /* 0x000000c800c87308 */ /* 0x000ee20000002400 */
[----:B----4-:R-:W-:Y:S02]  /*16890*/  FSEL R186, R186, -INF , !P1 ;  /* 0xff800000baba7808 */ /* 0x010fe40004800000 */
[----:B------:R-:W-:Y:S02]  /*168a0*/  FSEL R194, R194, -INF , !P3 ;  /* 0xff800000c2c27808 */ /* 0x000fe40005800000 */
[----:B-1----:R-:W-:Y:S02]  /*168b0*/  FSEL R193, R193, -INF , !P2 ;  /* 0xff800000c1c17808 */ /* 0x002fe40005000000 */
[----:B------:R-:W-:Y:S01]  /*168c0*/  ISETP.GE.AND P1, PT, R16, R54, PT ;  /* 0x000000361000720c */ /* 0x000fe20003f26270 */
[----:B------:R-:W1:Y:S01]  /*168d0*/  MUFU.TANH R191, R30 ;  /* 0x0000001e00bf7308 */ /* 0x000e620000002400 */
[----:B--2---:R-:W-:-:S02]  /*168e0*/  FSEL R33, R65, -INF , !P0 ;  /* 0xff80000041217808 */ /* 0x004fc40004000000 */
[-C--:B------:R-:W-:Y:S02]  /*168f0*/  ISETP.GE.AND P0, PT, R26, R53.reuse, PT ;  /* 0x000000351a00720c */ /* 0x080fe40003f06270 */
[----:B------:R-:W-:Y:S02]  /*16900*/  ISETP.GE.AND P3, PT, R12, R54, PT ;  /* 0x000000360c00720c */ /* 0x000fe40003f66270 */
[----:B------:R-:W-:Y:S01]  /*16910*/  FSEL R65, R58, -INF , !P0 ;  /* 0xff8000003a417808 */ /* 0x000fe20004000000 */
[----:B------:R-:W2:Y:S01]  /*16920*/  MUFU.TANH R180, R180 ;  /* 0x000000b400b47308 */ /* 0x000ea20000002400 */
[-C--:B------:R-:W-:Y:S02]  /*16930*/  ISETP.GE.AND P0, PT, R22, R53.reuse, PT ;  /* 0x000000351600720c */ /* 0x080fe40003f06270 */
[----:B------:R-:W-:Y:S02]  /*16940*/  ISETP.GE.AND P2, PT, R12, R53, PT ;  /* 0x000000350c00720c */ /* 0x000fe40003f46270 */
[----:B------:R-:W-:-:S02]  /*16950*/  FSEL R127, R127, -INF , !P0 ;  /* 0xff8000007f7f7808 */ /* 0x000fc40004000000 */
[-C--:B------:R-:W-:Y:S01]  /*16960*/  ISETP.GE.AND P0, PT, R18, R53.reuse, PT ;  /* 0x000000351200720c */ /* 0x080fe20003f06270 */
[----:B------:R-:W4:Y:S01]  /*16970*/  MUFU.TANH R179, R179 ;  /* 0x000000b300b37308 */ /* 0x000f220000002400 */
[--C-:B------:R-:W-:Y:S02]  /*16980*/  LOP3.LUT R12, R28, 0x58, R35.reuse, 0xfe, !PT ;  /* 0x000000581c0c7812 */ /* 0x100fe400078efe23 */
[----:B------:R-:W-:Y:S02]  /*16990*/  FSEL R189, R189, -INF , !P0 ;  /* 0xff800000bdbd7808 */ /* 0x000fe40004000000 */
[----:B------:R-:W-:Y:S02]  /*169a0*/  ISETP.GE.AND P0, PT, R16, R53, PT ;  /* 0x000000351000720c */ /* 0x000fe40003f06270 */
[----:B------:R-:W-:Y:S01]  /*169b0*/  LOP3.LUT R8, R28, 0x60, R35, 0xfe, !PT ;  /* 0x000000601c087812 */ /* 0x000fe200078efe23 */
[----:B------:R-:W5:Y:S01]  /*169c0*/  MUFU.TANH R178, R178 ;  /* 0x000000b200b27308 */ /* 0x000f620000002400 */
[----:B---3--:R-:W-:-:S02]  /*169d0*/  FSEL R200, R200, -INF , !P1 ;  /* 0xff800000c8c87808 */ /* 0x008fc40004800000 */
[----:B-1----:R-:W-:Y:S02]  /*169e0*/  FSEL R191, R191, -INF , !P0 ;  /* 0xff800000bfbf7808 */ /* 0x002fe40004000000 */
[----:B--2---:R-:W-:Y:S02]  /*169f0*/  FSEL R180, R180, -INF , !P3 ;  /* 0xff800000b4b47808 */ /* 0x004fe40005800000 */
[CC--:B------:R-:W-:Y:S01]  /*16a00*/  ISETP.GE.AND P1, PT, R12.reuse, R54.reuse, PT ;  /* 0x000000360c00720c */ /* 0x0c0fe20003f26270 */
[----:B------:R-:W1:Y:S01]  /*16a10*/  MUFU.TANH R171, R171 ;  /* 0x000000ab00ab7308 */ /* 0x000e620000002400 */
[----:B----4-:R-:W-:Y:S02]  /*16a20*/  FSEL R179, R179, -INF , !P2 ;  /* 0xff800000b3b37808 */ /* 0x010fe40005000000 */
[----:B------:R-:W-:Y:S02]  /*16a30*/  ISETP.GE.AND P0, PT, R12, R53, PT ;  /* 0x000000350c00720c */ /* 0x000fe40003f06270 */
[----:B------:R-:W-:-:S02]  /*16a40*/  ISETP.GE.AND P3, PT, R8, R54, PT ;  /* 0x000000360800720c */ /* 0x000fc40003f66270 */
[----:B------:R-:W-:Y:S01]  /*16a50*/  ISETP.GE.AND P2, PT, R8, R53, PT ;  /* 0x000000350800720c */ /* 0x000fe20003f46270 */
[----:B------:R-:W2:Y:S01]  /*16a60*/  MUFU.TANH R158, R158 ;  /* 0x0000009e009e7308 */ /* 0x000ea20000002400 */
[C-C-:B------:R-:W-:Y:S02]  /*16a70*/  LOP3.LUT R8, R28.reuse, 0x68, R35.reuse, 0xfe, !PT ;  /* 0x000000681c087812 */ /* 0x140fe400078efe23 */
[----:B------:R-:W-:Y:S02]  /*16a80*/  LOP3.LUT R4, R28, 0x70, R35, 0xfe, !PT ;  /* 0x000000701c047812 */ /* 0x000fe400078efe23 */
[----:B-----5:R-:W-:Y:S02]  /*16a90*/  FSEL R178, R178, -INF , !P1 ;  /* 0xff800000b2b27808 */ /* 0x020fe40004800000 */
[----:B------:R-:W-:Y:S01]  /*16aa0*/  ISETP.GE.AND P1, PT, R8, R54, PT ;  /* 0x000000360800720c */ /* 0x000fe20003f26270 */
[----:B------:R-:W3:Y:S01]  /*16ab0*/  MUFU.TANH R141, R141 ;  /* 0x0000008d008d7308 */ /* 0x000ee20000002400 */
[----:B-1----:R-:W-:-:S02]  /*16ac0*/  FSEL R171, R171, -INF , !P0 ;  /* 0xff800000abab7808 */ /* 0x002fc40004000000 */
[----:B------:R-:W-:Y:S02]  /*16ad0*/  ISETP.GE.AND P0, PT, R8, R53, PT ;  /* 0x000000350800720c */ /* 0x000fe40003f06270 */
[----:B------:R-:W-:-:S03]  /*16ae0*/  LOP3.LUT R6, R28, 0x78, R35, 0xfe, !PT ;  /* 0x000000781c067812 */ /* 0x000fc600078efe23 */
[----:B------:R-:W1:Y:S01]  /*16af0*/  MUFU.TANH R142, R142 ;  /* 0x0000008e008e7308 */ /* 0x000e620000002400 */
[----:B--2---:R-:W-:Y:S02]  /*16b00*/  FSEL R158, R158, -INF , !P3 ;  /* 0xff8000009e9e7808 */ /* 0x004fe40005800000 */
[----:B------:R-:W-:-:S05]  /*16b10*/  ISETP.GE.AND P3, PT, R4, R54, PT ;  /* 0x000000360400720c */ /* 0x000fca0003f66270 */
[----:B------:R-:W2:Y:S01]  /*16b20*/  MUFU.TANH R133, R14 ;  /* 0x0000000e00857308 */ /* 0x000ea20000002400 */
[----:B---3--:R-:W-:Y:S02]  /*16b30*/  FSEL R141, R141, -INF , !P2 ;  /* 0xff8000008d8d7808 */ /* 0x008fe40005000000 */
[----:B------:R-:W-:Y:S02]  /*16b40*/  ISETP.GE.AND P2, PT, R4, R53, PT ;  /* 0x000000350400720c */ /* 0x000fe40003f46270 */
[----:B------:R-:W-:-:S03]  /*16b50*/  LOP3.LUT R4, R28, R35, RZ, 0xfc, !PT ;  /* 0x000000231c047212 */ /* 0x000fc600078efcff */
[----:B------:R-:W3:Y:S01]  /*16b60*/  MUFU.TANH R169, R169 ;  /* 0x000000a900a97308 */ /* 0x000ee20000002400 */
[----:B-1----:R-:W-:Y:S01]  /*16b70*/  FSEL R142, R142, -INF , !P1 ;  /* 0xff8000008e8e7808 */ /* 0x002fe20004800000 */
[----:B------:R-:W-:Y:S01]  /*16b80*/  VIADD R8, R4, 0x1 ;  /* 0x0000000104087836 */ /* 0x000fe20000000000 */
[----:B------:R-:W-:Y:S01]  /*16b90*/  ISETP.GE.AND P1, PT, R6, R54, PT ;  /* 0x000000360600720c */ /* 0x000fe20003f26270 */
[C---:B------:R-:W-:Y:S02]  /*16ba0*/  VIADD R12, R4.reuse, 0x19 ;  /* 0x00000019040c7836 */ /* 0x040fe40000000000 */
[----:B------:R-:W-:Y:S02]  /*16bb0*/  VIADD R9, R4, 0x61 ;  /* 0x0000006104097836 */ /* 0x000fe40000000000 */
        /* <DEDUP_REMOVED lines=16> */
[-C--:B------:R-:W-:Y:S02]  /*16cc0*/  ISETP.GE.AND P2, PT, R8, R53.reuse, PT ;  /* 0x000000350800720c */ /* 0x080fe40003f46270 */
[----:B------:R-:W-:Y:S02]  /*16cd0*/  FSEL R10, R121, -INF , !P3 ;  /* 0xff800000790a7808 */ /* 0x000fe40005800000 */
[----:B------:R-:W-:Y:S01]  /*16ce0*/  FSEL R27, R123, -INF , !P2 ;  /* 0xff8000007b1b7808 */ /* 0x000fe20005000000 */
[----:B------:R-:W3:Y:S01]  /*16cf0*/  MUFU.TANH R66, R66 ;  /* 0x0000004200427308 */ /* 0x000ee20000002400 */
[C---:B------:R-:W-:Y:S02]  /*16d00*/  ISETP.GE.AND P3, PT, R6.reuse, R54, PT ;  /* 0x000000360600720c */ /* 0x040fe40003f66270 */
[----:B------:R-:W-:Y:S01]  /*16d10*/  ISETP.GE.AND P2, PT, R6, R53, PT ;  /* 0x000000350600720c */ /* 0x000fe20003f46270 */
[----:B------:R-:W-:Y:S01]  /*16d20*/  VIADD R6, R4, 0x21 ;  /* 0x0000002104067836 */ /* 0x000fe20000000000 */
[----:B------:R-:W-:-:S02]  /*16d30*/  FSEL R132, R132, -INF , !P3 ;  /* 0xff80000084847808 */ /* 0x000fc40005800000 */
[----:B-1----:R-:W-:Y:S01]  /*16d40*/  FSEL R67, R67, -INF , !P2 ;  /* 0xff80000043437808 */ /* 0x002fe20005000000 */
[----:B------:R-:W1:Y:S01]  /*16d50*/  MUFU.TANH R206, R206 ;  /* 0x000000ce00ce7308 */ /* 0x000e620000002400 */
[----:B--2---:R-:W-:Y:S01]  /*16d60*/  FSEL R8, R128, -INF , !P1 ;  /* 0xff80000080087808 */ /* 0x004fe20004800000 */
[----:B------:R-:W-:Y:S01]  /*16d70*/  IMAD.MOV.U32 R128, RZ, RZ, R162 ;  /* 0x000000ffff807224 */ /* 0x000fe200078e00a2 */
[CC--:B------:R-:W-:Y:S02]  /*16d80*/  ISETP.GE.AND P3, PT, R6.reuse, R54.reuse, PT ;  /* 0x000000360600720c */ /* 0x0c0fe40003f66270 */
[----:B------:R-:W-:Y:S01]  /*16d90*/  ISETP.GE.AND P2, PT, R6, R53, PT ;  /* 0x000000350600720c */ /* 0x000fe20003f46270 */
[----:B------:R-:W-:Y:S01]  /*16da0*/  VIADD R6, R4, 0x31 ;  /* 0x0000003104067836 */ /* 0x000fe20000000000 */
[----:B------:R-:W-:Y:S01]  /*16db0*/  ISETP.GE.AND P1, PT, R12, R54, PT ;  /* 0x000000360c00720c */ /* 0x000fe20003f26270 */
[----:B------:R-:W2:Y:S01]  /*16dc0*/  MUFU.TANH R187, R51 ;  /* 0x0000003300bb7308 */ /* 0x000ea20000002400 */
[----:B---3--:R-:W-:-:S02]  /*16dd0*/  FSEL R25, R66, -INF , !P0 ;  /* 0xff80000042197808 */ /* 0x008fc40004000000 */
        /* <DEDUP_REMOVED lines=25> */
[----:B------:R-:W-:-:S04]  /*16f70*/  ISETP.GE.AND P3, PT, R12, R54, PT ;  /* 0x000000360c00720c */ /* 0x000fc80003f66270 */
[----:B------:R-:W-:Y:S01]  /*16f80*/  FSEL R202, R202, -INF , !P3 ;  /* 0xff800000caca7808 */ /* 0x000fe20005800000 */
[----:B------:R-:W1:Y:S01]  /*16f90*/  MUFU.TANH R203, R39 ;  /* 0x0000002700cb7308 */ /* 0x000e620000002400 */
[----:B--2---:R-:W-:Y:S02]  /*16fa0*/  FSEL R205, R205, -INF , !P2 ;  /* 0xff800000cdcd7808 */ /* 0x004fe40005000000 */
[----:B------:R-:W-:Y:S01]  /*16fb0*/  ISETP.GE.AND P2, PT, R12, R53, PT ;  /* 0x000000350c00720c */ /* 0x000fe20003f46270 */
[----:B------:R-:W-:-:S04]  /*16fc0*/  VIADD R12, R4, 0x51 ;  /* 0x00000051040c7836 */ /* 0x000fc80000000000 */
[----:B------:R-:W2:Y:S01]  /*16fd0*/  MUFU.TANH R204, R29 ;  /* 0x0000001d00cc7308 */ /* 0x000ea20000002400 */
[----:B---3--:R-:W-:Y:S02]  /*16fe0*/  FSEL R190, R190, -INF , !P1 ;  /* 0xff800000bebe7808 */ /* 0x008fe40004800000 */
[-C--:B------:R-:W-:Y:S02]  /*16ff0*/  ISETP.GE.AND P1, PT, R6, R54.reuse, PT ;  /* 0x000000360600720c */ /* 0x080fe40003f26270 */
[----:B------:R-:W-:-:S03]  /*17000*/  ISETP.GE.AND P3, PT, R12, R54, PT ;  /* 0x000000360c00720c */ /* 0x000fc60003f66270 */
        /* <DEDUP_REMOVED lines=38> */
[----:B---3--:R-:W-:Y:S01]  /*17270*/  FSEL R172, R172, -INF , !P2 ;  /* 0xff800000acac7808 */ /* 0x008fe20005000000 */
[----:B------:R-:W-:Y:S01]  /*17280*/  BAR.SYNC.DEFER_BLOCKING 0x0 ;  /* 0x0000000000007b1d */ /* 0x000fe20000010000 */
[----:B------:R-:W-:-:S05]  /*17290*/  ISETP.GE.AND P2, PT, R4, R53, PT ;  /* 0x000000350400720c */ /* 0x000fca0003f46270 */
[----:B------:R-:W3:Y:S01]  /*172a0*/  MUFU.TANH R55, R55 ;  /* 0x0000003700377308 */ /* 0x000ee20000002400 */
[----:B-1----:R-:W-:Y:S02]  /*172b0*/  FSEL R170, R170, -INF , !P1 ;  /* 0xff800000aaaa7808 */ /* 0x002fe40004800000 */
[----:B------:R-:W-:-:S05]  /*172c0*/  ISETP.GE.AND P1, PT, R6, R54, PT ;  /* 0x000000360600720c */ /* 0x000fca0003f26270 */
[----:B------:R-:W1:Y:S01]  /*172d0*/  MUFU.TANH R3, R3 ;  /* 0x0000000300037308 */ /* 0x000e620000002400 */
[----:B--2---:R-:W-:Y:S02]  /*172e0*/  FSEL R135, R135, -INF , !P0 ;  /* 0xff80000087877808 */ /* 0x004fe40004000000 */
[----:B------:R-:W-:-:S05]  /*172f0*/  ISETP.GE.AND P0, PT, R6, R53, PT ;  /* 0x000000350600720c */ /* 0x000fca0003f06270 */
[----:B------:R-:W2:Y:S01]  /*17300*/  MUFU.TANH R5, R5 ;  /* 0x0000000500057308 */ /* 0x000ea20000002400 */
[----:B---3--:R-:W-:Y:S01]  /*17310*/  FSEL R12, R55, -INF , !P3 ;  /* 0xff800000370c7808 */ /* 0x008fe20005800000 */
[----:B------:R-:W-:-:S06]  /*17320*/  IMAD.MOV.U32 R55, RZ, RZ, R163 ;  /* 0x000000ffff377224 */ /* 0x000fcc00078e00a3 */
[----:B------:R-:W3:Y:S01]  /*17330*/  MUFU.TANH R138, R7 ;  /* 0x00000007008a7308 */ /* 0x000ee20000002400 */
[----:B-1----:R-:W-:Y:S02]  /*17340*/  FSEL R9, R3, -INF , !P2 ;  /* 0xff80000003097808 */ /* 0x002fe40005000000 */
[----:B--2---:R-:W-:Y:S02]  /*17350*/  FSEL R162, R5, -INF , !P1 ;  /* 0xff80000005a27808 */ /* 0x004fe40004800000 */
[----:B---3--:R-:W-:Y:S01]  /*17360*/  FSEL R138, R138, -INF , !P0 ;  /* 0xff8000008a8a7808 */ /* 0x008fe20004000000 */
[----:B------:R-:W-:Y:S06]  /*17370*/  @!P4 BRA `(.L_x_1191) ;  /* 0x00000008008cc947 */ /* 0x000fec0003800000 */
[----:B------:R-:W-:Y:S05]  /*17380*/  @!P6 BRA `(.L_x_1192) ;  /* 0x0000000000ece947 */ /* 0x000fea0003800000 */
[----:B------:R-:W1:Y:S01]  /*17390*/  LDC R3, c[0x0][0x380] ;  /* 0x0000e000ff037b82 */ /* 0x000e620000000800 */
[----:B------:R-:W-:Y:S02]  /*173a0*/  IABS R7, R28 ;  /* 0x0000001c00077213 */ /* 0x000fe40000000000 */
[C---:B------:R-:W-:Y:S02]  /*173b0*/  IADD3 R16, R28.reuse, -0x80, RZ ;  /* 0xffffff801c107810 */ /* 0x040fe40007ffe0ff */
        /* <DEDUP_REMOVED lines=9> */
[----:B-1----:R-:W-:Y:S02]  /*17450*/  IMAD.MOV R4, RZ, RZ, -R15 ;  /* 0x000000ffff047224 */ /* 0x002fe400078e0a0f */
[----:B------:R-:W-:Y:S02]  /*17460*/  IMAD.MOV.U32 R14, RZ, RZ, RZ ;  /* 0x000000ffff0e7224 */ /* 0x000fe400078e00ff */
[----:B------:R-:W-:-:S04]  /*17470*/  IMAD R4, R4, R5, RZ ;  /* 0x0000000504047224 */ /* 0x000fc800078e02ff */
[----:B------:R-:W-:-:S06]  /*17480*/  IMAD.HI.U32 R4, R15, R4, R14 ;  /* 0x000000040f047227 */ /* 0x000fcc00078e000e */
[----:B------:R-:W-:-:S04]  /*17490*/  IMAD.HI.U32 R11, R4, R7, RZ ;  /* 0x00000007040b7227 */ /* 0x000fc800078e00ff */
[----:B------:R-:W-:Y:S01]  /*174a0*/  IMAD.HI.U32 R4, R4, R6, RZ ;  /* 0x0000000604047227 */ /* 0x000fe200078e00ff */
[----:B------:R-:W-:-:S05]  /*174b0*/  IADD3 R14, -R11, RZ, RZ ;  /* 0x000000ff0b0e7210 */ /* 0x000fca0007ffe1ff */
[----:B------:R-:W-:Y:S02]  /*174c0*/  IMAD R14, R5, R14, R7 ;  /* 0x0000000e050e7224 */ /* 0x000fe400078e0207 */
[----:B------:R-:W-:-:S03]  /*174d0*/  IMAD.MOV R7, RZ, RZ, -R4 ;  /* 0x000000ffff077224 */ /* 0x000fc600078e0a04 */
[C---:B------:R-:W-:Y:S01]  /*174e0*/  ISETP.GT.U32.AND P1, PT, R5.reuse, R14, PT ;  /* 0x0000000e0500720c */ /* 0x040fe20003f24070 */
[----:B------:R-:W-:-:S05]  /*174f0*/  IMAD R6, R5, R7, R6 ;  /* 0x0000000705067224 */ /* 0x000fca00078e0206 */
[----:B------:R-:W-:-:S07]  /*17500*/  ISETP.GT.U32.AND P0, PT, R5, R6, PT ;  /* 0x000000060500720c */ /* 0x000fce0003f04070 */
[-C--:B------:R-:W-:Y:S02]  /*17510*/  @!P1 IADD3 R14, R14, -R5.reuse, RZ ;  /* 0x800000050e0e9210 */ /* 0x080fe40007ffe0ff */
[----:B------:R-:W-:Y:S02]  /*17520*/  @!P1 IADD3 R11, R11, 0x1, RZ ;  /* 0x000000010b0b9810 */ /* 0x000fe40007ffe0ff */
[-C--:B------:R-:W-:Y:S02]  /*17530*/  ISETP.GE.U32.AND P2, PT, R14, R5.reuse, PT ;  /* 0x000000050e00720c */ /* 0x080fe40003f46070 */
[----:B------:R-:W-:Y:S01]  /*17540*/  @!P0 IMAD.IADD R6, R6, 0x1, -R5 ;  /* 0x0000000106068824 */ /* 0x000fe200078e0a05 */
[----:B------:R-:W-:Y:S02]  /*17550*/  ISETP.GE.AND P1, PT, R16, RZ, PT ;  /* 0x000000ff1000720c */ /* 0x000fe40003f26270 */
[----:B------:R-:W-:Y:S02]  /*17560*/  @!P0 IADD3 R4, R4, 0x1, RZ ;  /* 0x0000000104048810 */ /* 0x000fe40007ffe0ff */
[----:B------:R-:W-:-:S02]  /*17570*/  ISETP.GE.U32.AND P4, PT, R6, R5, PT ;  /* 0x000000050600720c */ /* 0x000fc40003f86070 */
[----:B------:R-:W-:Y:S01]  /*17580*/  ISETP.NE.AND P0, PT, R3, RZ, PT ;  /* 0x000000ff0300720c */ /* 0x000fe20003f05270 */
[----:B------:R-:W1:Y:S01]  /*17590*/  LDC.64 R6, c[0x0][0x248] ;  /* 0x00009200ff067b82 */ /* 0x000e620000000a00 */
[----:B------:R-:W-:Y:S02]  /*175a0*/  LOP3.LUT R16, RZ, R3, RZ, 0x33, !PT ;  /* 0x00000003ff107212 */ /* 0x000fe400078e33ff */
[----:B------:R-:W-:-:S05]  /*175b0*/  @P2 VIADD R11, R11, 0x1 ;  /* 0x000000010b0b2836 */ /* 0x000fca0000000000 */
[----:B------:R-:W-:Y:S02]  /*175c0*/  @!P3 IADD3 R11, -R11, RZ, RZ ;  /* 0x000000ff0b0bb210 */ /* 0x000fe40007ffe1ff */
[----:B------:R-:W-:Y:S02]  /*175d0*/  @P4 VIADD R4, R4, 0x1 ;  /* 0x0000000104044836 */ /* 0x000fe40000000000 */
[----:B------:R-:W-:Y:S02]  /*175e0*/  SEL R5, R16, R11, !P0 ;  /* 0x0000000b10057207 */ /* 0x000fe40004000000 */
[----:B------:R-:W-:-:S03]  /*175f0*/  @!P1 IMAD.MOV R4, RZ, RZ, -R4 ;  /* 0x000000ffff049224 */ /* 0x000fc600078e0a04 */
[----:B------:R-:W-:Y:S02]  /*17600*/  IMAD.WIDE R20, R5, 0x4, R156 ;  /* 0x0000000405147825 */ /* 0x000fe400078e029c */
[----:B------:R-:W-:-:S03]  /*17610*/  SEL R16, R16, R4, !P0 ;  /* 0x0000000410107207 */ /* 0x000fc60004000000 */
[----:B------:R-:W2:Y:S02]  /*17620*/  LDG.E R14, desc[UR6][R20.64] ;  /* 0x00000006140e7981 */ /* 0x000ea4000c1e1900 */
[----:B------:R-:W-:-:S05]  /*17630*/  IMAD.WIDE R18, R16, 0x4, R156 ;  /* 0x0000000410127825 */ /* 0x000fca00078e029c */
[----:B------:R-:W2:Y:S01]  /*17640*/  LDG.E R11, desc[UR6][R18.64] ;  /* 0x00000006120b7981 */ /* 0x000ea2000c1e1900 */
[----:B------:R-:W-:Y:S02]  /*17650*/  IADD3 R16, R5, -R16, RZ ;  /* 0x8000001005107210 */ /* 0x000fe40007ffe0ff */
[----:B------:R-:W3:Y:S03]  /*17660*/  LDC.64 R4, c[0x0][0x230] ;  /* 0x00008c00ff047b82 */ /* 0x000ee60000000a00 */
[----:B------:R-:W-:-:S05]  /*17670*/  IMAD R13, R16, R3, -0x80 ;  /* 0xffffff80100d7424 */ /* 0x000fca00078e0203 */
[----:B------:R-:W-:Y:S01]  /*17680*/  SHF.R.S32.HI R3, RZ, 0x1f, R13 ;  /* 0x0000001fff037819 */ /* 0x000fe2000001140d */
[----:B--2---:R-:W-:-:S04]  /*17690*/  IMAD.IADD R11, R11, 0x1, -R14 ;  /* 0x000000010b0b7824 */ /* 0x004fc800078e0a0e */
[----:B-1----:R-:W-:Y:S01]  /*176a0*/  IMAD R14, R3, R6, RZ ;  /* 0x00000006030e7224 */ /* 0x002fe200078e02ff */
[----:B------:R-:W-:-:S03]  /*176b0*/  SHF.R.S32.HI R3, RZ, 0x1f, R11 ;  /* 0x0000001fff037819 */ /* 0x000fc6000001140b */
[C---:B------:R-:W-:Y:S02]  /*176c0*/  IMAD R7, R13.reuse, R7, R14 ;  /* 0x000000070d077224 */ /* 0x040fe400078e020e */
[----:B------:R-:W-:-:S04]  /*176d0*/  IMAD.WIDE.U32 R14, R13, R6, RZ ;  /* 0x000000060d0e7225 */ /* 0x000fc800078e00ff */
[----:B---3--:R-:W-:Y:S01]  /*176e0*/  IMAD R6, R3, R4, RZ ;  /* 0x0000000403067224 */ /* 0x008fe200078e02ff */
[----:B------:R-:W-:-:S03]  /*176f0*/  IADD3 R15, R15, R7, RZ ;  /* 0x000000070f0f7210 */ /* 0x000fc60007ffe0ff */
[C---:B------:R-:W-:Y:S02]  /*17700*/  IMAD R5, R11.reuse, R5, R6 ;  /* 0x000000050b057224 */ /* 0x040fe400078e0206 */
[----:B------:R-:W-:-:S04]  /*17710*/  IMAD.WIDE.U32 R6, R11, R4, R14 ;  /* 0x000000040b067225 */ /* 0x000fc800078e000e */
[----:B------:R-:W-:Y:S01]  /*17720*/  IMAD.IADD R7, R7, 0x1, R5 ;  /* 0x0000000107077824 */ /* 0x000fe200078e0205 */
[----:B------:R-:W-:Y:S06]  /*17730*/  BRA `(.L_x_1193) ;  /* 0x00000000000c7947 */ /* 0x000fec0003800000 */
.L_x_1192:
[----:B------:R-:W1:Y:S02]  /*17740*/  LDC R6, c[0x0][0x248] ;  /* 0x00009200ff067b82 */ /* 0x000e640000000800 */
[----:B-1----:R-:W-:-:S04]  /*17750*/  LEA R6, -R6, RZ, 0x7 ;  /* 0x000000ff06067211 */ /* 0x002fc800078e39ff */
[----:B------:R-:W-:-:S07]  /*17760*/  SHF.R.S32.HI R7, RZ, 0x1f, R6 ;  /* 0x0000001fff077819 */ /* 0x000fce0000011406 */
.L_x_1193:
        /* <DEDUP_REMOVED lines=100> */
.L_x_1191:
        /* <DEDUP_REMOVED lines=66> */
[----:B------:R-:W-:-:S03]  /*181d0*/  FMNMX.FTZ R7, R138, R7, !PT ;  /* 0x000000078a077209 */ /* 0x000fc60007810000 */
[----:B------:R-:W1:Y:S04]  /*181e0*/  SHFL.BFLY PT, R5, R6, 0x2, 0x1f ;  /* 0x0c401f0006057f89 */ /* 0x000e6800000e0000 */
[----:B------:R-:W2:Y:S01]  /*181f0*/  SHFL.BFLY PT, R4, R7, 0x2, 0x1f ;  /* 0x0c401f0007047f89 */ /* 0x000ea200000e0000 */
[----:B-1----:R-:W-:Y:S02]  /*18200*/  FMNMX.FTZ R5, R6, R5, !PT ;  /* 0x0000000506057209 */ /* 0x002fe40007810000 */
[----:B--2---:R-:W-:-:S03]  /*18210*/  FMNMX.FTZ R4, R7, R4, !PT ;  /* 0x0000000407047209 */ /* 0x004fc60007810000 */
[----:B------:R-:W1:Y:S04]  /*18220*/  SHFL.BFLY PT, R52, R5, 0x1, 0x1f ;  /* 0x0c201f0005347f89 */ /* 0x000e6800000e0000 */
[----:B------:R-:W2:Y:S01]  /*18230*/  SHFL.BFLY PT, R3, R4, 0x1, 0x1f ;  /* 0x0c201f0004037f89 */ /* 0x000ea200000e0000 */
[----:B-1----:R-:W-:Y:S02]  /*18240*/  FMNMX.FTZ R52, R5, R52, !PT ;  /* 0x0000003405347209 */ /* 0x002fe40007810000 */
[----:B--2---:R-:W-:-:S03]  /*18250*/  FMNMX.FTZ R3, R4, R3, !PT ;  /* 0x0000000304037209 */ /* 0x004fc60007810000 */
[C---:B------:R-:W-:Y:S01]  /*18260*/  FMUL.FTZ R177, R52.reuse, UR12 ;  /* 0x0000000c34b17c20 */ /* 0x040fe20008410000 */
[C---:B------:R-:W-:Y:S02]  /*18270*/  FSETP.NEU.FTZ.AND P1, PT, R52.reuse, -INF , PT ;  /* 0xff8000003400780b */ /* 0x040fe40003f3d000 */
[C---:B------:R-:W-:Y:S01]  /*18280*/  FSETP.NEU.FTZ.AND P0, PT, R3.reuse, -INF , PT ;  /* 0xff8000000300780b */ /* 0x040fe20003f1d000 */
[----:B------:R-:W-:Y:S01]  /*18290*/  FMUL.FTZ R140, R3, UR12 ;  /* 0x0000000c038c7c20 */ /* 0x000fe20008410000 */
[----:B------:R-:W-:Y:S02]  /*182a0*/  FSEL R199, R52, RZ, P1 ;  /* 0x000000ff34c77208 */ /* 0x000fe40000800000 */
[----:B------:R-:W-:Y:S02]  /*182b0*/  FSEL R177, R177, RZ, P1 ;  /* 0x000000ffb1b17208 */ /* 0x000fe40000800000 */
[----:B------:R-:W-:Y:S01]  /*182c0*/  FSEL R140, R140, RZ, P0 ;  /* 0x000000ff8c8c7208 */ /* 0x000fe20000000000 */
[----:B------:R-:W-:Y:S01]  /*182d0*/  FADD.FTZ R199, R2, -R199 ;  /* 0x800000c702c77221 */ /* 0x000fe20000010000 */
[----:B------:R-:W-:Y:S01]  /*182e0*/  FSEL R5, R3, RZ, P0 ;  /* 0x000000ff03057208 */ /* 0x000fe20000000000 */
[--C-:B------:R-:W-:Y:S01]  /*182f0*/  FFMA.FTZ R176, R10, UR12, -R177.reuse ;  /* 0x0000000c0ab07c23 */ /* 0x100fe200080108b1 */
[----:B------:R-:W-:Y:S01]  /*18300*/  FFMA.FTZ R136, R8, UR12, -R177 ;  /* 0x0000000c08887c23 */ /* 0x000fe200080108b1 */
[--C-:B------:R-:W-:Y:S01]  /*18310*/  FFMA.FTZ R195, R9, UR12, -R140.reuse ;  /* 0x0000000c09c37c23 */ /* 0x100fe2000801088c */
[----:B------:R-:W-:Y:S01]  /*18320*/  FMUL.FTZ R199, R199, UR12 ;  /* 0x0000000cc7c77c20 */ /* 0x000fe20008410000 */
[----:B------:R-:W-:Y:S01]  /*18330*/  FADD.FTZ R0, R0, -R5 ;  /* 0x8000000500007221 */ /* 0x000fe20000010000 */
[----:B------:R-:W1:Y:S01]  /*18340*/  LDSM.16.MT88.4 R8, [R144+0x9000] ;  /* 0x009000009008783b */ /* 0x000e620000004200 */
[--C-:B------:R-:W-:Y:S01]  /*18350*/  FFMA.FTZ R192, R12, UR12, -R177.reuse ;  /* 0x0000000c0cc07c23 */ /* 0x100fe200080108b1 */
[--C-:B------:R-:W-:Y:S01]  /*18360*/  FFMA.FTZ R163, R24, UR12, -R177.reuse ;  /* 0x0000000c18a37c23 */ /* 0x100fe200080108b1 */
[----:B------:R-:W-:Y:S01]  /*18370*/  FMUL.FTZ R0, R0, UR12 ;  /* 0x0000000c00007c20 */ /* 0x000fe20008410000 */
[----:B------:R-:W2:Y:S01]  /*18380*/  MUFU.EX2 R199, R199 ;  /* 0x000000c700c77308 */ /* 0x000ea20000000800 */
[--C-:B------:R-:W-:Y:S01]  /*18390*/  FFMA.FTZ R175, R27, UR12, -R140.reuse ;  /* 0x0000000c1baf7c23 */ /* 0x100fe2000801088c */
[--C-:B------:R-:W-:Y:S01]  /*183a0*/  FFMA.FTZ R137, R33, UR12, -R140.reuse ;  /* 0x0000000c21897c23 */ /* 0x100fe2000801088c */
[--C-:B------:R-:W-:Y:S01]  /*183b0*/  FFMA.FTZ R130, R25, UR12, -R140.reuse ;  /* 0x0000000c19827c23 */ /* 0x100fe2000801088c */
[----:B------:R-:W-:Y:S01]  /*183c0*/  LDSM.16.MT88.4 R32, [R120+0xb000] ;  /* 0x00b000007820783b */ /* 0x000fe20000004200 */
[--C-:B------:R-:W-:Y:S01]  /*183d0*/  FFMA.FTZ R61, R64, UR12, -R177.reuse ;  /* 0x0000000c403d7c23 */ /* 0x100fe200080108b1 */
[--C-:B------:R-:W-:Y:S01]  /*183e0*/  FFMA.FTZ R2, R66, UR12, -R177.reuse ;  /* 0x0000000c42027c23 */ /* 0x100fe200080108b1 */
[--C-:B------:R-:W-:Y:S01]  /*183f0*/  FFMA.FTZ R54, R67, UR12, -R140.reuse ;  /* 0x0000000c43367c23 */ /* 0x100fe2000801088c */
[----:B------:R-:W3:Y:S01]  /*18400*/  MUFU.EX2 R198, R0 ;  /* 0x0000000000c67308 */ /* 0x000ee20000000800 */
[----:B------:R-:W4:Y:S01]  /*18410*/  LDSM.16.MT88.4 R24, [R144+0xb000] ;  /* 0x00b000009018783b */ /* 0x000f220000004200 */
[--C-:B------:R-:W-:Y:S01]  /*18420*/  FFMA.FTZ R53, R65, UR12, -R140.reuse ;  /* 0x0000000c41357c23 */ /* 0x100fe2000801088c */
[--C-:B------:R-:W-:Y:S01]  /*18430*/  FFMA.FTZ R121, R60, UR12, -R177.reuse ;  /* 0x0000000c3c797c23 */ /* 0x100fe200080108b1 */
[--C-:B------:R-:W-:Y:S01]  /*18440*/  FFMA.FTZ R60, R132, UR12, -R177.reuse ;  /* 0x0000000c843c7c23 */ /* 0x100fe200080108b1 */
[----:B------:R-:W-:Y:S01]  /*18450*/  LDSM.16.MT88.4 R64, [R120+0x9400] ;  /* 0x009400007840783b */ /* 0x000fe20000004200 */
        /* <DEDUP_REMOVED lines=9> */
[-C--:B------:R-:W-:Y:S01]  /*184f0*/  FMUL.FTZ R12, R104, R199.reuse ;  /* 0x000000c7680c7220 */ /* 0x080fe20000410000 */
[----:B------:R-:W2:Y:S01]  /*18500*/  MUFU.EX2 R176, R176 ;  /* 0x000000b000b07308 */ /* 0x000ea20000000800 */
[-C--:B---3--:R-:W-:Y:S01]  /*18510*/  FMUL.FTZ R46, R74, R198.reuse ;  /* 0x000000c64a2e7220 */ /* 0x088fe20000410000 */
[-C--:B------:R-:W-:Y:S01]  /*18520*/  FMUL.FTZ R47, R75, R198.reuse ;  /* 0x000000c64b2f7220 */ /* 0x080fe20000410000 */
[-C--:B------:R-:W-:Y:S01]  /*18530*/  FMUL.FTZ R6, R114, R198.reuse ;  /* 0x000000c672067220 */ /* 0x080fe20000410000 */
[----:B------:R-:W3:Y:S01]  /*18540*/  LDSM.16.MT88.4 R72, [R144+0x9400] ;  /* 0x009400009048783b */ /* 0x000ee20000004200 */
[-C--:B------:R-:W-:Y:S01]  /*18550*/  FMUL.FTZ R7, R115, R198.reuse ;  /* 0x000000c673077220 */ /* 0x080fe20000410000 */
[-C--:B------:R-:W-:Y:S01]  /*18560*/  FMUL.FTZ R110, R110, R198.reuse ;  /* 0x000000c66e6e7220 */ /* 0x080fe20000410000 */
[-C--:B------:R-:W-:Y:S01]  /*18570*/  FMUL.FTZ R111, R111, R198.reuse ;  /* 0x000000c66f6f7220 */ /* 0x080fe20000410000 */
[----:B------:R-:W-:Y:S01]  /*18580*/  MUFU.EX2 R163, R163 ;  /* 0x000000a300a37308 */ /* 0x000fe20000000800 */
[--C-:B------:R-:W-:Y:S01]  /*18590*/  FFMA.FTZ R0, R123, UR12, -R140.reuse ;  /* 0x0000000c7b007c23 */ /* 0x100fe2000801088c */
[-C--:B------:R-:W-:Y:S01]  /*185a0*/  FMUL.FTZ R13, R105, R199.reuse ;  /* 0x000000c7690d7220 */ /* 0x080fe20000410000 */
[-C--:B------:R-:W-:Y:S01]  /*185b0*/  FMUL.FTZ R14, R106, R198.reuse ;  /* 0x000000c66a0e7220 */ /* 0x080fe20000410000 */
[-C--:B------:R-:W-:Y:S01]  /*185c0*/  FMUL.FTZ R15, R107, R198.reuse ;  /* 0x000000c66b0f7220 */ /* 0x080fe20000410000 */
[-C--:B------:R-:W-:Y:S01]  /*185d0*/  FMUL.FTZ R100, R100, R199.reuse ;  /* 0x000000c764647220 */ /* 0x080fe20000410000 */
[-C--:B------:R-:W-:Y:S01]  /*185e0*/  FMUL.FTZ R101, R101, R199.reuse ;  /* 0x000000c765657220 */ /* 0x080fe20000410000 */
[----:B------:R-:W-:Y:S01]  /*185f0*/  FMUL.FTZ R102, R102, R198 ;  /* 0x000000c666667220 */ /* 0x000fe20000410000 */
[----:B------:R-:W5:Y:S01]  /*18600*/  MUFU.EX2 R136, R136 ;  /* 0x0000008800887308 */ /* 0x000f620000000800 */
[----:B--2---:R-:W-:Y:S01]  /*18610*/  F2FP.F16.F32.PACK_AB R48, R176, R192 ;  /* 0x000000c0b030723e */ /* 0x004fe200000000ff */
        /* <DEDUP_REMOVED lines=11> */
[----:B------:R-:W-:Y:S01]  /*186d0*/  FMUL.FTZ R37, R81, R199 ;  /* 0x000000c751257220 */ /* 0x000fe20000410000 */
[-C--:B------:R-:W-:Y:S01]  /*186e0*/  FMUL.FTZ R38, R82, R198.reuse ;  /* 0x000000c652267220 */ /* 0x080fe20000410000 */
[-C--:B------:R-:W-:Y:S01]  /*186f0*/  FMUL.FTZ R39, R83, R198.reuse ;  /* 0x000000c653277220 */ /* 0x080fe20000410000 */
[----:B------:R-:W2:Y:S01]  /*18700*/  MUFU.EX2 R175, R175 ;  /* 0x000000af00af7308 */ /* 0x000ea20000000800 */
[----:B-----5:R-:W-:Y:S01]  /*18710*/  F2FP.F16.F32.PACK_AB R50, R136, R163 ;  /* 0x000000a38832723e */ /* 0x020fe200000000ff */
        /* <DEDUP_REMOVED lines=16> */
[----:B------:R-:W-:Y:S01]  /*18820*/  FMUL.FTZ R69, R69, R199 ;  /* 0x000000c745457220 */ /* 0x000fe20000410000 */
[-C--:B------:R-:W-:Y:S01]  /*18830*/  FMUL.FTZ R70, R70, R198.reuse ;  /* 0x000000c646467220 */ /* 0x080fe20000410000 */
[-C--:B------:R-:W-:Y:S01]  /*18840*/  FMUL.FTZ R71, R71, R198.reuse ;  /* 0x000000c647477220 */ /* 0x080fe20000410000 */
        /* <DEDUP_REMOVED lines=12> */
[----:B-----5:R-:W-:Y:S01]  /*18910*/  F2FP.F16.F32.PACK_AB R51, R130, R137 ;  /* 0x000000898233723e */ /* 0x020fe200000000ff */
        /* <DEDUP_REMOVED lines=9> */
[----:B------:R-:W-:Y:S01]  /*189b0*/  FFMA.FTZ R202, R202, UR12, -R177 ;  /* 0x0000000ccaca7c23 */ /* 0x000fe200080108b1 */
[--C-:B------:R-:W-:Y:S01]  /*189c0*/  FFMA.FTZ R201, R201, UR12, -R140.reuse ;  /* 0x0000000cc9c97c23 */ /* 0x100fe2000801088c */
[--C-:B------:R-:W-:Y:S01]  /*189d0*/  FFMA.FTZ R191, R191, UR12, -R140.reuse ;  /* 0x0000000cbfbf7c23 */ /* 0x100fe2000801088c */
[C---:B------:R-:W-:Y:S01]  /*189e0*/  HMMA.16816.F32 R8, R48.reuse, R10, R108 ;  /* 0x0000000a3008723c */ /* 0x040fe2000000186c */
[--C-:B------:R-:W-:Y:S01]  /*189f0*/  FFMA.FTZ R200, R197, UR12, -R140.reuse ;  /* 0x0000000cc5c87c23 */ /* 0x100fe2000801088c */
[----:B------:R-:W-:Y:S01]  /*18a00*/  LDSM.16.MT88.4 R108, [R144+0xa400] ;  /* 0x00a40000906c783b */ /* 0x000fe20000004200 */
[----:B------:R-:W-:Y:S01]  /*18a10*/  MUFU.EX2 R2, R2 ;  /* 0x0000000200027308 */ /* 0x000fe20000000800 */
[----:B------:R-:W-:Y:S01]  /*18a20*/  FFMA.FTZ R198, R160, R198, R195 ;  /* 0x000000c6a0c67223 */ /* 0x000fe200000100c3 */
[--C-:B------:R-:W-:Y:S01]  /*18a30*/  FFMA.FTZ R160, R179, UR12, -R140.reuse ;  /* 0x0000000cb3a07c23 */ /* 0x100fe2000801088c */
[C---:B------:R-:W-:Y:S01]  /*18a40*/  HMMA.16816.F32 R12, R48.reuse, R16, R12 ;  /* 0x00000010300c723c */ /* 0x040fe2000000180c */
[----:B------:R-:W-:Y:S01]  /*18a50*/  FFMA.FTZ R171, R171, UR12, -R140 ;  /* 0x0000000cabab7c23 */ /* 0x000fe2000801088c */
[--C-:B------:R-:W-:Y:S01]  /*18a60*/  FFMA.FTZ R142, R142, UR12, -R177.reuse ;  /* 0x0000000c8e8e7c23 */ /* 0x100fe200080108b1 */
[----:B------:R-:W-:Y:S01]  /*18a70*/  FFMA.FTZ R172, R172, UR12, -R177 ;  /* 0x0000000cacac7c23 */ /* 0x000fe200080108b1 */
[----:B------:R-:W-:Y:S01]  /*18a80*/  FFMA.FTZ R161, R161, R199, R192 ;  /* 0x000000c7a1a17223 */ /* 0x000fe200000100c0 */
[----:B------:R-:W-:Y:S01]  /*18a90*/  MUFU.EX2 R63, R63 ;  /* 0x0000003f003f7308 */ /* 0x000fe20000000800 */
[C---:B------:R-:W-:Y:S01]  /*18aa0*/  HMMA.16816.F32 R16, R48.reuse, R18, R100 ;  /* 0x000000123010723c */ /* 0x040fe20000001864 */
[----:B------:R-:W-:Y:S01]  /*18ab0*/  LDSM.16.MT88.4 R100, [R120+0xa400] ;  /* 0x00a400007864783b */ /* 0x000fe20000004200 */
[----:B------:R-:W-:Y:S01]  /*18ac0*/  FADD.FTZ R176, R176, R161 ;  /* 0x000000a1b0b07221 */ /* 0x000fe20000010000 */
[----:B------:R-:W-:Y:S01]  /*18ad0*/  FADD.FTZ R198, R175, R198 ;  /* 0x000000c6afc67221 */ /* 0x000fe20000010000 */
[--C-:B------:R-:W-:Y:S01]  /*18ae0*/  FFMA.FTZ R169, R169, UR12, -R177.reuse ;  /* 0x0000000ca9a97c23 */ /* 0x100fe200080108b1 */
[--C-:B------:R-:W-:Y:S01]  /*18af0*/  FFMA.FTZ R162, R162, UR12, -R177.reuse ;  /* 0x0000000ca2a27c23 */ /* 0x100fe200080108b1 */
[C---:B----4-:R-:W-:Y:S01]  /*18b00*/  HMMA.16816.F32 R20, R48.reuse, R24, R20 ;  /* 0x000000183014723c */ /* 0x050fe20000001814 */
[----:B------:R-:W1:Y:S01]  /*18b10*/  MUFU.EX2 R54, R54 ;  /* 0x0000003600367308 */ /* 0x000e620000000800 */
[----:B------:R-:W-:Y:S01]  /*18b20*/  FADD.FTZ R163, R163, R176 ;  /* 0x000000b0a3a37221 */ /* 0x000fe20000010000 */
[----:B------:R-:W-:Y:S01]  /*18b30*/  FADD.FTZ R137, R137, R198 ;  /* 0x000000c689897221 */ /* 0x000fe20000010000 */
[--C-:B------:R-:W-:Y:S01]  /*18b40*/  FFMA.FTZ R159, R159, UR12, -R177.reuse ;  /* 0x0000000c9f9f7c23 */ /* 0x100fe200080108b1 */
[----:B------:R-:W-:Y:S01]  /*18b50*/  FFMA.FTZ R170, R170, UR12, -R177 ;  /* 0x0000000caaaa7c23 */ /* 0x000fe200080108b1 */
[C---:B------:R-:W-:Y:S01]  /*18b60*/  HMMA.16816.F32 R28, R48.reuse, R32, R28 ;  /* 0x00000020301c723c */ /* 0x040fe2000000181c */
[----:B------:R-:W-:Y:S01]  /*18b70*/  FADD.FTZ R136, R136, R163 ;  /* 0x000000a388887221 */ /* 0x000fe20000010000 */
[----:B------:R-:W-:Y:S01]  /*18b80*/  FADD.FTZ R130, R130, R137 ;  /* 0x0000008982827221 */ /* 0x000fe20000010000 */
[----:B------:R-:W-:Y:S03]  /*18b90*/  MUFU.EX2 R53, R53 ;  /* 0x0000003500357308 */ /* 0x000fe60000000800 */
[C---:B------:R-:W-:Y:S05]  /*18ba0*/  HMMA.16816.F32 R36, R48.reuse, R40, R36 ;  /* 0x000000283024723c */ /* 0x040fea0000001824 */
[----:B------:R-:W4:Y:S01]  /*18bb0*/  MUFU.EX2 R0, R0 ;  /* 0x0000000000007308 */ /* 0x000f220000000800 */
        /* <DEDUP_REMOVED lines=12> */
[----:B------:R-:W2:Y:S01]  /*18c80*/  LDSM.16.MT88.4 R68, [R120+0xb400] ;  /* 0x00b400007844783b */ /* 0x000ea20000004200 */
[----:B-1----:R-:W-:Y:S01]  /*18c90*/  F2FP.F16.F32.PACK_AB R57, R54, R63 ;  /* 0x0000003f3639723e */ /* 0x002fe200000000ff */
[----:B------:R-:W-:Y:S01]  /*18ca0*/  FADD.FTZ R121, R121, R136 ;  /* 0x0000008879797221 */ /* 0x000fe20000010000 */
[----:B------:R-:W-:-:S02]  /*18cb0*/  FADD.FTZ R63, R63, R130 ;  /* 0x000000823f3f7221 */ /* 0x000fc40000010000 */
[----:B------:R-:W-:Y:S01]  /*18cc0*/  F2FP.F16.F32.PACK_AB R58, R2, R61 ;  /* 0x0000003d023a723e */ /* 0x000fe200000000ff */
[----:B------:R-:W-:Y:S01]  /*18cd0*/  MUFU.EX2 R62, R62 ;  /* 0x0000003e003e7308 */ /* 0x000fe20000000800 */
[----:B----4-:R-:W-:Y:S01]  /*18ce0*/  F2FP.F16.F32.PACK_AB R59, R0, R53 ;  /* 0x00000035003b723e */ /* 0x010fe200000000ff */
[----:B------:R-:W-:Y:S01]  /*18cf0*/  FADD.FTZ R60, R60, R121 ;  /* 0x000000793c3c7221 */ /* 0x000fe20000010000 */
[----:B------:R-:W-:-:S03]  /*18d00*/  FADD.FTZ R54, R54, R63 ;  /* 0x0000003f36367221 */ /* 0x000fc60000010000 */
[----:B------:R-:W-:Y:S01]  /*18d10*/  FADD.FTZ R61, R61, R60 ;  /* 0x0000003c3d3d7221 */ /* 0x000fe20000010000 */
[----:B------:R-:W-:Y:S01]  /*18d20*/  FADD.FTZ R53, R53, R54 ;  /* 0x0000003635357221 */ /* 0x000fe20000010000 */
[----:B---3--:R-:W-:Y:S01]  /*18d30*/  HMMA.16816.F32 R4, R56, R72, R4 ;  /* 0x000000483804723c */ /* 0x008fe20000001804 */
[----:B------:R-:W-:Y:S02]  /*18d40*/  MUFU.EX2 R129, R129 ;  /* 0x0000008100817308 */ /* 0x000fe40000000800 */
[----:B------:R-:W-:-:S03]  /*18d50*/  FADD.FTZ R0, R0, R53 ;  /* 0x0000003500007221 */ /* 0x000fc60000010000 */
[C---:B------:R-:W-:Y:S01]  /*18d60*/  HMMA.16816.F32 R8, R56.reuse, R74, R8 ;  /* 0x0000004a3808723c */ /* 0x040fe20000001808 */
[----:B------:R-:W1:Y:S02]  /*18d70*/  LDSM.16.MT88.4 R72, [R144+0xb400] ;  /* 0x00b400009048783b */ /* 0x000e640000004200 */
[----:B------:R-:W3:Y:S03]  /*18d80*/  MUFU.EX2 R134, R134 ;  /* 0x0000008600867308 */ /* 0x000ee60000000800 */
[C---:B------:R-:W-:Y:S05]  /*18d90*/  HMMA.16816.F32 R12, R56.reuse, R64, R12 ;  /* 0x00000040380c723c */ /* 0x040fea000000180c */
[----:B------:R-:W-:Y:S01]  /*18da0*/  MUFU.EX2 R127, R127 ;  /* 0x0000007f007f7308 */ /* 0x000fe20000000800 */
[C---:B------:R-:W-:Y:S01]  /*18db0*/  HMMA.16816.F32 R16, R56.reuse, R66, R16 ;  /* 0x000000423810723c */ /* 0x040fe20000001810 */
[----:B------:R-:W4:Y:S06]  /*18dc0*/  LDSM.16.MT88.4 R64, [R144+0xd400] ;  /* 0x00d400009040783b */ /* 0x000f2c0000004200 */
[----:B------:R-:W3:Y:S01]  /*18dd0*/  MUFU.EX2 R126, R126 ;  /* 0x0000007e007e7308 */ /* 0x000ee20000000800 */
[C---:B--2---:R-:W-:Y:S06]  /*18de0*/  HMMA.16816.F32 R28, R56.reuse, R68, R28 ;  /* 0x00000044381c723c */ /* 0x044fec000000181c */
[C---:B------:R-:W-:Y:S01]  /*18df0*/  HMMA.16816.F32 R32, R56.reuse, R70, R32 ;  /* 0x000000463820723c */ /* 0x040fe20000001820 */
[----:B------:R-:W-:Y:S01]  /*18e00*/  LDSM.16.MT88.4 R68, [R144+0x9800] ;  /* 0x009800009044783b */ /* 0x000fe20000004200 */
[----:B------:R-:W-:Y:S08]  /*18e10*/  MUFU.EX2 R188, R188 ;  /* 0x000000bc00bc7308 */ /* 0x000ff00000000800 */
[----:B------:R-:W2:Y:S01]  /*18e20*/  MUFU.EX2 R187, R187 ;  /* 0x000000bb00bb7308 */ /* 0x000ea20000000800 */
[C---:B-1----:R-:W-:Y:S07]  /*18e30*/  HMMA.16816.F32 R20, R56.reuse, R72, R20 ;  /* 0x000000483814723c */ /* 0x042fee0000001814 */
[----:B------:R-:W-:Y:S01]  /*18e40*/  MUFU.EX2 R186, R186 ;  /* 0x000000ba00ba7308 */ /* 0x000fe20000000800 */
[C---:B------:R-:W-:Y:S01]  /*18e50*/  HMMA.16816.F32 R24, R56.reuse, R74, R24 ;  /* 0x0000004a3818723c */ /* 0x040fe20000001818 */
[----:B------:R-:W1:Y:S06]  /*18e60*/  LDSM.16.MT88.4 R72, [R120+0xd400] ;  /* 0x00d400007848783b */ /* 0x000e6c0000004200 */
[----:B------:R-:W-:Y:S01]  /*18e70*/  MUFU.EX2 R183, R183 ;  /* 0x000000b700b77308 */ /* 0x000fe20000000800 */
[C---:B----4-:R-:W-:Y:S06]  /*18e80*/  HMMA.16816.F32 R36, R56.reuse, R64, R36 ;  /* 0x000000403824723c */ /* 0x050fec0000001824 */
[C---:B------:R-:W-:Y:S01]  /*18e90*/  HMMA.16816.F32 R40, R56.reuse, R66, R40 ;  /* 0x000000423828723c */ /* 0x040fe20000001828 */
[----:B------:R-:W4:Y:S01]  /*18ea0*/  LDSM.16.MT88.4 R64, [R120+0x9800] ;  /* 0x009800007840783b */ /* 0x000f220000004200 */
[----:B------:R-:W-:Y:S08]  /*18eb0*/  MUFU.EX2 R185, R185 ;  /* 0x000000b900b97308 */ /* 0x000ff00000000800 */
[----:B------:R-:W2:Y:S08]  /*18ec0*/  MUFU.EX2 R196, R196 ;  /* 0x000000c400c47308 */ /* 0x000eb00000000800 */
[----:B------:R-:W-:Y:S08]  /*18ed0*/  MUFU.EX2 R190, R190 ;  /* 0x000000be00be7308 */ /* 0x000ff00000000800 */
[----:B------:R-:W2:Y:S01]  /*18ee0*/  MUFU.EX2 R189, R189 ;  /* 0x000000bd00bd7308 */ /* 0x000ea20000000800 */
[C---:B-1----:R-:W-:Y:S07]  /*18ef0*/  HMMA.16816.F32 R44, R56.reuse, R72, R44 ;  /* 0x00000048382c723c */ /* 0x042fee000000182c */
[----:B------:R-:W-:Y:S01]  /*18f00*/  MUFU.EX2 R203, R203 ;  /* 0x000000cb00cb7308 */ /* 0x000fe20000000800 */
[----:B------:R-:W-:Y:S01]  /*18f10*/  HMMA.16816.F32 R48, R56, R74, R48 ;  /* 0x0000004a3830723c */ /* 0x000fe20000001830 */
[----:B------:R-:W1:Y:S06]  /*18f20*/  LDSM.16.MT88.4 R72, [R144+0xb800] ;  /* 0x00b800009048783b */ /* 0x000e6c0000004200 */
[----:B-----5:R-:W-:Y:S01]  /*18f30*/  F2FP.F16.F32.PACK_AB R56, R131, R132 ;  /* 0x000000848338723e */ /* 0x020fe200000000ff */
[----:B------:R-:W-:Y:S01]  /*18f40*/  MUFU.EX2 R202, R202 ;  /* 0x000000ca00ca7308 */ /* 0x000fe20000000800 */
[----:B---3--:R-:W-:Y:S01]  /*18f50*/  F2FP.F16.F32.PACK_AB R57, R134, R129 ;  /* 0x000000818639723e */ /* 0x008fe200000000ff */
[----:B------:R-:W-:Y:S01]  /*18f60*/  FADD.FTZ R129, R129, R0 ;  /* 0x0000000081817221 */ /* 0x000fe20000010000 */
[----:B------:R-:W-:-:S02]  /*18f70*/  F2FP.F16.F32.PACK_AB R58, R62, R123 ;  /* 0x0000007b3e3a723e */ /* 0x000fc400000000ff */
[----:B------:R-:W-:Y:S01]  /*18f80*/  F2FP.F16.F32.PACK_AB R59, R126, R127 ;  /* 0x0000007f7e3b723e */ /* 0x000fe200000000ff */
[----:B------:R-:W-:Y:S02]  /*18f90*/  FADD.FTZ R134, R134, R129 ;  /* 0x0000008186867221 */ /* 0x000fe40000010000 */
[----:B------:R-:W-:Y:S02]  /*18fa0*/  MUFU.EX2 R194, R194 ;  /* 0x000000c200c27308 */ /* 0x000fe40000000800 */
[----:B------:R-:W-:Y:S02]  /*18fb0*/  FADD.FTZ R127, R127, R134 ;  /* 0x000000867f7f7221 */ /* 0x000fe40000010000 */
[C---:B----4-:R-:W-:Y:S02]  /*18fc0*/  HMMA.16816.F32 R12, R56.reuse, R64, R12 ;  /* 0x00000040380c723c */ /* 0x050fe4000000180c */
[----:B------:R-:W-:Y:S02]  /*18fd0*/  FADD.FTZ R126, R126, R127 ;  /* 0x0000007f7e7e7221 */ /* 0x000fe40000010000 */
[----:B------:R-:W-:Y:S02]  /*18fe0*/  MUFU.EX2 R201, R201 ;  /* 0x000000c900c97308 */ /* 0x000fe40000000800 */
[C---:B------:R-:W-:Y:S01]  /*18ff0*/  HMMA.16816.F32 R16, R56.reuse, R66, R16 ;  /* 0x000000423810723c */ /* 0x040fe20000001810 */
[----:B------:R-:W3:Y:S05]  /*19000*/  LDSM.16.MT88.4 R64, [R144+0xd800] ;  /* 0x00d800009040783b */ /* 0x000eea0000004200 */
[C---:B------:R-:W-:Y:S01]  /*19010*/  HMMA.16816.F32 R4, R56.reuse, R68, R4 ;  /* 0x000000443804723c */ /* 0x040fe20000001804 */
[----:B------:R-:W-:Y:S05]  /*19020*/  MUFU.EX2 R191, R191 ;  /* 0x000000bf00bf7308 */ /* 0x000fea0000000800 */
[C---:B------:R-:W-:Y:S01]  /*19030*/  HMMA.16816.F32 R8, R56.reuse, R70, R8 ;  /* 0x000000463808723c */ /* 0x040fe20000001808 */
[----:B------:R-:W4:Y:S02]  /*19040*/  LDSM.16.MT88.4 R68, [R120+0xb800] ;  /* 0x00b800007844783b */ /* 0x000f240000004200 */
[----:B------:R-:W5:Y:S03]  /*19050*/  MUFU.EX2 R200, R200 ;  /* 0x000000c800c87308 */ /* 0x000f660000000800 */
[C---:B-1----:R-:W-:Y:S05]  /*19060*/  HMMA.16816.F32 R20, R56.reuse, R72, R20 ;  /* 0x000000483814723c */ /* 0x042fea0000001814 */
[----:B------:R-:W-:Y:S01]  /*19070*/  MUFU.EX2 R160, R160 ;  /* 0x000000a000a07308 */ /* 0x000fe20000000800 */
[C---:B------:R-:W-:Y:S01]  /*19080*/  HMMA.16816.F32 R24, R56.reuse, R74, R24 ;  /* 0x0000004a3818723c */ /* 0x040fe20000001818 */
[----:B------:R-:W1:Y:S06]  /*19090*/  LDSM.16.MT88.4 R72, [R120+0xd800] ;  /* 0x00d800007848783b */ /* 0x000e6c0000004200 */
[----:B------:R-:W-:Y:S08]  /*190a0*/  MUFU.EX2 R169, R169 ;  /* 0x000000a900a97308 */ /* 0x000ff00000000800 */
[----:B------:R-:W-:Y:S01]  /*190b0*/  MUFU.EX2 R162, R162 ;  /* 0x000000a200a27308 */ /* 0x000fe20000000800 */
[C---:B---3--:R-:W-:Y:S06]  /*190c0*/  HMMA.16816.F32 R36, R56.reuse, R64, R36 ;  /* 0x000000403824723c */ /* 0x048fec0000001824 */
[C---:B------:R-:W-:Y:S01]  /*190d0*/  HMMA.16816.F32 R40, R56.reuse, R66, R40 ;  /* 0x000000423828723c */ /* 0x040fe20000001828 */
[----:B------:R-:W3:Y:S05]  /*190e0*/  LDSM.16.MT88.4 R64, [R120+0x9c00] ;  /* 0x009c00007840783b */ /* 0x000eea0000004200 */
[C---:B----4-:R-:W-:Y:S06]  /*190f0*/  HMMA.16816.F32 R28, R56.reuse, R68, R28 ;  /* 0x00000044381c723c */ /* 0x050fec000000181c */
[C---:B------:R-:W-:Y:S01]  /*19100*/  HMMA.16816.F32 R32, R56.reuse, R70, R32 ;  /* 0x000000463820723c */ /* 0x040fe20000001820 */
[----:B------:R-:W4:Y:S05]  /*19110*/  LDSM.16.MT88.4 R68, [R144+0x9c00] ;  /* 0x009c00009044783b */ /* 0x000f2a0000004200 */
[C---:B-1----:R-:W-:Y:S06]  /*19120*/  HMMA.16816.F32 R44, R56.reuse, R72, R44 ;  /* 0x00000048382c723c */ /* 0x042fec000000182c */
[----:B------:R-:W-:Y:S01]  /*19130*/  HMMA.16816.F32 R48, R56, R74, R48 ;  /* 0x0000004a3830723c */ /* 0x000fe20000001830 */
[----:B------:R-:W1:Y:S06]  /*19140*/  LDSM.16.MT88.4 R72, [R144+0xbc00] ;  /* 0x00bc00009048783b */ /* 0x000e6c0000004200 */
[----:B--2---:R-:W-:-:S02]  /*19150*/  F2FP.F16.F32.PACK_AB R56, R187, R188 ;  /* 0x000000bcbb38723e */ /* 0x004fc400000000ff */
[----:B------:R-:W-:Y:S02]  /*19160*/  F2FP.F16.F32.PACK_AB R57, R196, R185 ;  /* 0x000000b9c439723e */ /* 0x000fe400000000ff */
[----:B------:R-:W-:Y:S02]  /*19170*/  F2FP.F16.F32.PACK_AB R58, R183, R186 ;  /* 0x000000bab73a723e */ /* 0x000fe400000000ff */
[----:B------:R-:W-:-:S07]  /*19180*/  F2FP.F16.F32.PACK_AB R59, R189, R190 ;  /* 0x000000bebd3b723e */ /* 0x000fce00000000ff */
[C---:B---3--:R-:W-:Y:S06]  /*19190*/  HMMA.16816.F32 R12, R56.reuse, R64, R12 ;  /* 0x00000040380c723c */ /* 0x048fec000000180c */
[C---:B------:R-:W-:Y:S01]  /*191a0*/  HMMA.16816.F32 R16, R56.reuse, R66, R16 ;  /* 0x000000423810723c */ /* 0x040fe20000001810 */
[----:B------:R-:W2:Y:S05]  /*191b0*/  LDSM.16.MT88.4 R64, [R144+0xdc00] ;  /* 0x00dc00009040783b */ /* 0x000eaa0000004200 */
[C---:B----4-:R-:W-:Y:S06]  /*191c0*/  HMMA.16816.F32 R4, R56.reuse, R68, R4 ;  /* 0x000000443804723c */ /* 0x050fec0000001804 */
[C---:B------:R-:W-:Y:S01]  /*191d0*/  HMMA.16816.F32 R8, R56.reuse, R70, R8 ;  /* 0x000000463808723c */ /* 0x040fe20000001808 */
[----:B------:R-:W3:Y:S05]  /*191e0*/  LDSM.16.MT88.4 R68, [R120+0xbc00] ;  /* 0x00bc00007844783b */ /* 0x000eea0000004200 */
[C---:B-1----:R-:W-:Y:S06]  /*191f0*/  HMMA.16816.F32 R20, R56.reuse, R72, R20 ;  /* 0x000000483814723c */ /* 0x042fec0000001814 */
[C---:B------:R-:W-:Y:S01]  /*19200*/  HMMA.16816.F32 R24, R56.reuse, R74, R24 ;  /* 0x0000004a3818723c */ /* 0x040fe20000001818 */
[----:B------:R-:W-:Y:S05]  /*19210*/  LDSM.16.MT88.4 R72, [R144+0xa000] ;  /* 0x00a000009048783b */ /* 0x000fea0000004200 */
[C---:B--2---:R-:W-:Y:S06]  /*19220*/  HMMA.16816.F32 R36, R56.reuse, R64, R36 ;  /* 0x000000403824723c */ /* 0x044fec0000001824 */
[C---:B------:R-:W-:Y:S01]  /*19230*/  HMMA.16816.F32 R40, R56.reuse, R66, R40 ;  /* 0x000000423828723c */ /* 0x040fe20000001828 */
[----:B------:R-:W1:Y:S05]  /*19240*/  LDSM.16.MT88.4 R64, [R120+0xdc00] ;  /* 0x00dc00007840783b */ /* 0x000e6a0000004200 */
[C---:B---3--:R-:W-:Y:S06]  /*19250*/  HMMA.16816.F32 R28, R56.reuse, R68, R28 ;  /* 0x00000044381c723c */ /* 0x048fec000000181c */
[----:B------:R-:W-:Y:S01]  /*19260*/  HMMA.16816.F32 R32, R56, R70, R32 ;  /* 0x000000463820723c */ /* 0x000fe20000001820 */
[----:B------:R-:W-:Y:S01]  /*19270*/  FFMA.FTZ R68, R204, UR12, -R177 ;  /* 0x0000000ccc447c23 */ /* 0x000fe200080108b1 */
[----:B------:R-:W-:-:S03]  /*19280*/  FFMA.FTZ R204, R193, UR12, -R140 ;  /* 0x0000000cc1cc7c23 */ /* 0x000fc6000801088c */
[----:B------:R2:W3:Y:S02]  /*19290*/  MUFU.EX2 R193, R68 ;  /* 0x0000004400c17308 */ /* 0x0004e40000000800 */
[----:B-----5:R-:W-:-:S06]  /*192a0*/  F2FP.F16.F32.PACK_AB R71, R200, R191 ;  /* 0x000000bfc847723e */ /* 0x020fcc00000000ff */
[----:B------:R-:W4:Y:S01]  /*192b0*/  MUFU.EX2 R204, R204 ;  /* 0x000000cc00cc7308 */ /* 0x000f220000000800 */
[----:B--2---:R-:W-:Y:S02]  /*192c0*/  F2FP.F16.F32.PACK_AB R68, R202, R203 ;  /* 0x000000cbca44723e */ /* 0x004fe400000000ff */
[----:B---3--:R-:W-:Y:S01]  /*192d0*/  F2FP.F16.F32.PACK_AB R70, R193, R194 ;  /* 0x000000c2c146723e */ /* 0x008fe200000000ff */
[----:B-1----:R-:W-:Y:S01]  /*192e0*/  HMMA.16816.F32 R44, R56, R64, R44 ;  /* 0x00000040382c723c */ /* 0x002fe2000000182c */
[----:B----4-:R-:W-:-:S05]  /*192f0*/  F2FP.F16.F32.PACK_AB R69, R201, R204 ;  /* 0x000000ccc945723e */ /* 0x010fca00000000ff */
[----:B------:R-:W-:Y:S01]  /*19300*/  HMMA.16816.F32 R48, R56, R66, R48 ;  /* 0x000000423830723c */ /* 0x000fe20000001830 */
[----:B------:R-:W1:Y:S04]  /*19310*/  LDSM.16.MT88.4 R56, [R120+0xc000] ;  /* 0x00c000007838783b */ /* 0x000e680000004200 */
[----:B------:R-:W2:Y:S01]  /*19320*/  LDSM.16.MT88.4 R64, [R144+0xc000] ;  /* 0x00c000009040783b */ /* 0x000ea20000004200 */
[C---:B------:R-:W-:Y:S03]  /*19330*/  HMMA.16816.F32 R112, R68.reuse, R72, R4 ;  /* 0x000000484470723c */ /* 0x040fe60000001804 */
[----:B------:R-:W3:Y:S03]  /*19340*/  LDSM.16.MT88.4 R4, [R144+0xe000] ;  /* 0x00e000009004783b */ /* 0x000ee60000004200 */
[C---:B------:R-:W-:Y:S06]  /*19350*/  HMMA.16816.F32 R8, R68.reuse, R74, R8 ;  /* 0x0000004a4408723c */ /* 0x040fec0000001808 */
[C---:B------:R-:W-:Y:S06]  /*19360*/  HMMA.16816.F32 R12, R68.reuse, R76, R12 ;  /* 0x0000004c440c723c */ /* 0x040fec000000180c */
[C---:B------:R-:W-:Y:S01]  /*19370*/  HMMA.16816.F32 R16, R68.reuse, R78, R16 ;  /* 0x0000004e4410723c */ /* 0x040fe20000001810 */
[----:B------:R-:W-:Y:S05]  /*19380*/  LDSM.16.MT88.4 R76, [R144+0xe400] ;  /* 0x00e40000904c783b */ /* 0x000fea0000004200 */
[C---:B-1----:R-:W-:Y:S06]  /*19390*/  HMMA.16816.F32 R28, R68.reuse, R56, R28 ;  /* 0x00000038441c723c */ /* 0x042fec000000181c */
[C---:B------:R-:W-:Y:S01]  /*193a0*/  HMMA.16816.F32 R32, R68.reuse, R58, R32 ;  /* 0x0000003a4420723c */ /* 0x040fe20000001820 */
[----:B------:R-:W1:Y:S05]  /*193b0*/  LDSM.16.MT88.4 R56, [R120+0xe000] ;  /* 0x00e000007838783b */ /* 0x000e6a0000004200 */
[C---:B--2---:R-:W-:Y:S06]  /*193c0*/  HMMA.16816.F32 R20, R68.reuse, R64, R20 ;  /* 0x000000404414723c */ /* 0x044fec0000001814 */
[----:B------:R-:W-:Y:S01]  /*193d0*/  HMMA.16816.F32 R24, R68, R66, R24 ;  /* 0x000000424418723c */ /* 0x000fe20000001818 */
[--C-:B------:R-:W-:Y:S01]  /*193e0*/  FFMA.FTZ R64, R178, UR12, -R177.reuse ;  /* 0x0000000cb2407c23 */ /* 0x100fe200080108b1 */
[----:B------:R-:W-:-:S04]  /*193f0*/  FFMA.FTZ R65, R184, UR12, -R177 ;  /* 0x0000000cb8417c23 */ /* 0x000fc800080108b1 */
[C---:B---3--:R-:W-:Y:S01]  /*19400*/  HMMA.16816.F32 R36, R68.reuse, R4, R36 ;  /* 0x000000044424723c */ /* 0x048fe20000001824 */
[--C-:B------:R-:W-:Y:S01]  /*19410*/  FFMA.FTZ R66, R180, UR12, -R177.reuse ;  /* 0x0000000cb4427c23 */ /* 0x100fe200080108b1 */
[----:B------:R-:W-:Y:S01]  /*19420*/  FFMA.FTZ R67, R182, UR12, -R177 ;  /* 0x0000000cb6437c23 */ /* 0x000fe200080108b1 */
[----:B------:R-:W-:Y:S03]  /*19430*/  MUFU.EX2 R64, R64 ;  /* 0x0000004000407308 */ /* 0x000fe60000000800 */
[C---:B------:R-:W-:Y:S05]  /*19440*/  HMMA.16816.F32 R40, R68.reuse, R6, R40 ;  /* 0x000000064428723c */ /* 0x040fea0000001828 */
        /* <DEDUP_REMOVED lines=30> */
[----:B------:R-:W4:Y:S03]  /*19630*/  MUFU.EX2 R28, R172 ;  /* 0x000000ac001c7308 */ /* 0x000f260000000800 */
[C---:B------:R-:W-:Y:S01]  /*19640*/  HMMA.16816.F32 R104, R4.reuse, R100, R12 ;  /* 0x000000640468723c */ /* 0x040fe2000000180c */
[--C-:B------:R-:W-:Y:S01]  /*19650*/  FFMA.FTZ R33, R143, UR12, -R140.reuse ;  /* 0x0000000c8f217c23 */ /* 0x100fe2000801088c */
[----:B------:R-:W-:Y:S01]  /*19660*/  FFMA.FTZ R32, R139, UR12, -R140 ;  /* 0x0000000c8b207c23 */ /* 0x000fe2000801088c */
[----:B------:R-:W-:Y:S02]  /*19670*/  LDSM.16.MT88.4 R12, [R120+0xc800] ;  /* 0x00c80000780c783b */ /* 0x000fe40000004200 */
[----:B------:R-:W-:Y:S01]  /*19680*/  MUFU.EX2 R30, R30 ;  /* 0x0000001e001e7308 */ /* 0x000fe20000000800 */
[C---:B------:R-:W-:Y:S01]  /*19690*/  HMMA.16816.F32 R100, R4.reuse, R102, R16 ;  /* 0x000000660464723c */ /* 0x040fe20000001810 */
[----:B------:R-:W5:Y:S05]  /*196a0*/  LDSM.16.MT88.4 R16, [R144+0xc800] ;  /* 0x00c800009010783b */ /* 0x000f6a0000004200 */
[C---:B-1----:R-:W-:Y:S01]  /*196b0*/  HMMA.16816.F32 R72, R4.reuse, R8, R44 ;  /* 0x000000080448723c */ /* 0x042fe2000000182c */
[----:B------:R-:W1:Y:S05]  /*196c0*/  MUFU.EX2 R33, R33 ;  /* 0x0000002100217308 */ /* 0x000e6a0000000800 */
[----:B------:R-:W-:Y:S01]  /*196d0*/  HMMA.16816.F32 R68, R4, R10, R68 ;  /* 0x0000000a0444723c */ /* 0x000fe20000001844 */
[----:B--2---:R-:W-:-:S02]  /*196e0*/  F2FP.F16.F32.PACK_AB R8, R51, R50 ;  /* 0x000000323308723e */ /* 0x004fc400000000ff */
[----:B------:R-:W-:Y:S03]  /*196f0*/  MUFU.EX2 R31, R31 ;  /* 0x0000001f001f7308 */ /* 0x000fe60000000800 */
[----:B------:R-:W-:Y:S01]  /*19700*/  HMMA.16816.F32 R80, R4, R76, R36 ;  /* 0x0000004c0450723c */ /* 0x000fe20000001824 */
[----:B----4-:R-:W-:-:S04]  /*19710*/  F2FP.F16.F32.PACK_AB R10, R28, R29 ;  /* 0x0000001d1c0a723e */ /* 0x010fc800000000ff */
[----:B------:R-:W2:Y:S01]  /*19720*/  MUFU.EX2 R32, R32 ;  /* 0x0000002000207308 */ /* 0x000ea20000000800 */
[----:B-1----:R-:W-:Y:S01]  /*19730*/  F2FP.F16.F32.PACK_AB R9, R33, R30 ;  /* 0x0000001e2109723e */ /* 0x002fe200000000ff */
[----:B------:R-:W-:Y:S01]  /*19740*/  HMMA.16816.F32 R76, R4, R78, R40 ;  /* 0x0000004e044c723c */ /* 0x000fe20000001828 */
[----:B------:R-:W-:Y:S01]  /*19750*/  LDSM.16.MT88.4 R4, [R144+0xe800] ;  /* 0x00e800009004783b */ /* 0x000fe20000004200 */
[--C-:B------:R-:W-:Y:S01]  /*19760*/  FFMA.FTZ R36, R125, UR12, -R140.reuse ;  /* 0x0000000c7d247c23 */ /* 0x100fe2000801088c */
[--C-:B------:R-:W-:Y:S01]  /*19770*/  FFMA.FTZ R37, R135, UR12, -R140.reuse ;  /* 0x0000000c87257c23 */ /* 0x100fe2000801088c */
[--C-:B------:R-:W-:Y:S01]  /*19780*/  FFMA.FTZ R38, R124, UR12, -R140.reuse ;  /* 0x0000000c7c267c23 */ /* 0x100fe2000801088c */
[----:B------:R-:W-:Y:S01]  /*19790*/  FFMA.FTZ R39, R138, UR12, -R140 ;  /* 0x0000000c8a277c23 */ /* 0x000fe2000801088c */
[----:B------:R-:W-:Y:S08]  /*197a0*/  MUFU.EX2 R34, R159 ;  /* 0x0000009f00227308 */ /* 0x000ff00000000800 */
[----:B------:R-:W1:Y:S01]  /*197b0*/  MUFU.EX2 R35, R170 ;  /* 0x000000aa00237308 */ /* 0x000e620000000800 */
[----:B--2---:R-:W-:-:S07]  /*197c0*/  F2FP.F16.F32.PACK_AB R11, R32, R31 ;  /* 0x0000001f200b723e */ /* 0x004fce00000000ff */
[C---:B---3--:R-:W-:Y:S01]  /*197d0*/  HMMA.16816.F32 R112, R8.reuse, R24, R112 ;  /* 0x000000180870723c */ /* 0x048fe20000001870 */
[----:B------:R-:W-:Y:S05]  /*197e0*/  MUFU.EX2 R36, R36 ;  /* 0x0000002400247308 */ /* 0x000fea0000000800 */
[C---:B------:R-:W-:Y:S01]  /*197f0*/  HMMA.16816.F32 R108, R8.reuse, R26, R108 ;  /* 0x0000001a086c723c */ /* 0x040fe2000000186c */
[----:B------:R-:W2:Y:S02]  /*19800*/  LDSM.16.MT88.4 R24, [R120+0xe800] ;  /* 0x00e800007818783b */ /* 0x000ea40000004200 */
[----:B------:R-:W3:Y:S03]  /*19810*/  MUFU.EX2 R37, R37 ;  /* 0x0000002500257308 */ /* 0x000ee60000000800 */
[C---:B------:R-:W-:Y:S05]  /*19820*/  HMMA.16816.F32 R104, R8.reuse, R20, R104 ;  /* 0x000000140868723c */ /* 0x040fea0000001868 */
[----:B------:R-:W-:Y:S01]  /*19830*/  MUFU.EX2 R38, R38 ;  /* 0x0000002600267308 */ /* 0x000fe20000000800 */
[C---:B------:R-:W-:Y:S01]  /*19840*/  HMMA.16816.F32 R100, R8.reuse, R22, R100 ;  /* 0x000000160864723c */ /* 0x040fe20000001864 */
[----:B------:R-:W4:Y:S05]  /*19850*/  LDSM.16.MT88.4 R20, [R144+0xac00] ;  /* 0x00ac00009014783b */ /* 0x000f2a0000004200 */
[C---:B-----5:R-:W-:Y:S01]  /*19860*/  HMMA.16816.F32 R96, R8.reuse, R16, R96 ;  /* 0x000000100860723c */ /* 0x060fe20000001860 */
[----:B------:R-:W5:Y:S05]  /*19870*/  MUFU.EX2 R39, R39 ;  /* 0x0000002700277308 */ /* 0x000f6a0000000800 */
[C---:B------:R-:W-:Y:S01]  /*19880*/  HMMA.16816.F32 R92, R8.reuse, R18, R92 ;  /* 0x00000012085c723c */ /* 0x040fe2000000185c */
[----:B------:R-:W4:Y:S05]  /*19890*/  LDSM.16.MT88.4 R16, [R120+0xac00] ;  /* 0x00ac00007810783b */ /* 0x000f2a0000004200 */
[C---:B------:R-:W-:Y:S06]  /*198a0*/  HMMA.16816.F32 R88, R8.reuse, R12, R88 ;  /* 0x0000000c0858723c */ /* 0x040fec0000001858 */
[C---:B------:R-:W-:Y:S01]  /*198b0*/  HMMA.16816.F32 R84, R8.reuse, R14, R84 ;  /* 0x0000000e0854723c */ /* 0x040fe20000001854 */
[----:B------:R-:W4:Y:S05]  /*198c0*/  LDSM.16.MT88.4 R12, [R144+0xcc00] ;  /* 0x00cc0000900c783b */ /* 0x000f2a0000004200 */
[C---:B--2---:R-:W-:Y:S06]  /*198d0*/  HMMA.16816.F32 R72, R8.reuse, R24, R72 ;  /* 0x000000180848723c */ /* 0x044fec0000001848 */
[----:B------:R-:W-:Y:S01]  /*198e0*/  HMMA.16816.F32 R80, R8, R4, R80 ;  /* 0x000000040850723c */ /* 0x000fe20000001850 */
[----:B------:R-:W-:-:S04]  /*198f0*/  FADD.FTZ R25, R2, R61 ;  /* 0x0000003d02197221 */ /* 0x000fc80000010000 */
[----:B------:R-:W-:Y:S01]  /*19900*/  FADD.FTZ R132, R132, R25 ;  /* 0x0000001984847221 */ /* 0x000fe20000010000 */
[C---:B------:R-:W-:Y:S01]  /*19910*/  HMMA.16816.F32 R76, R8.reuse, R6, R76 ;  /* 0x00000006084c723c */ /* 0x040fe2000000184c */
[----:B-1----:R-:W-:Y:S02]  /*19920*/  F2FP.F16.F32.PACK_AB R4, R35, R34 ;  /* 0x000000222304723e */ /* 0x002fe400000000ff */
[----:B---3--:R-:W-:Y:S01]  /*19930*/  F2FP.F16.F32.PACK_AB R5, R37, R36 ;  /* 0x000000242505723e */ /* 0x008fe200000000ff */
[----:B------:R-:W-:Y:S02]  /*19940*/  FADD.FTZ R0, R131, R132 ;  /* 0x0000008483007221 */ /* 0x000fe40000010000 */
[----:B------:R-:W-:Y:S01]  /*19950*/  HMMA.16816.F32 R68, R8, R26, R68 ;  /* 0x0000001a0844723c */ /* 0x000fe20000001844 */
[----:B------:R-:W-:Y:S01]  /*19960*/  F2FP.F16.F32.PACK_AB R6, R162, R169 ;  /* 0x000000a9a206723e */ /* 0x000fe200000000ff */
[----:B------:R-:W1:Y:S01]  /*19970*/  LDSM.16.MT88.4 R8, [R120+0xcc00] ;  /* 0x00cc00007808783b */ /* 0x000e620000004200 */
[----:B-----5:R-:W-:-:S07]  /*19980*/  F2FP.F16.F32.PACK_AB R7, R39, R38 ;  /* 0x000000262707723e */ /* 0x020fce00000000ff */
[C---:B----4-:R-:W-:Y:S06]  /*19990*/  HMMA.16816.F32 R112, R4.reuse, R20, R112 ;  /* 0x000000140470723c */ /* 0x050fec0000001870 */
[----:B------:R-:W-:Y:S01]  /*199a0*/  HMMA.16816.F32 R104, R4, R16, R104 ;  /* 0x000000100468723c */ /* 0x000fe20000001868 */
[----:B------:R-:W-:-:S04]  /*199b0*/  FADD.FTZ R21, R123, R0 ;  /* 0x000000007b157221 */ /* 0x000fc80000010000 */
[----:B------:R-:W-:Y:S01]  /*199c0*/  FADD.FTZ R21, R62, R21 ;  /* 0x000000153e157221 */ /* 0x000fe20000010000 */
[C---:B------:R-:W-:Y:S01]  /*199d0*/  HMMA.16816.F32 R100, R4.reuse, R18, R100 ;  /* 0x000000120464723c */ /* 0x040fe20000001864 */
[----:B------:R-:W2:Y:S02]  /*199e0*/  LDSM.16.MT88.4 R16, [R144+0xec00] ;  /* 0x00ec00009010783b */ /* 0x000ea40000004200 */
[----:B------:R-:W-:Y:S01]  /*199f0*/  FADD.FTZ R188, R188, R21 ;  /* 0x00000015bcbc7221 */ /* 0x000fe20000010000 */
[----:B------:R-:W-:Y:S02]  /*19a00*/  FADD.FTZ R21, R185, R126 ;  /* 0x0000007eb9157221 */ /* 0x000fe40000010000 */
[----:B------:R-:W-:Y:S01]  /*19a10*/  HMMA.16816.F32 R96, R4, R12, R96 ;  /* 0x0000000c0460723c */ /* 0x000fe20000001860 */
[----:B------:R-:W-:Y:S01]  /*19a20*/  FADD.FTZ R187, R187, R188 ;  /* 0x000000bcbbbb7221 */ /* 0x000fe20000010000 */
[----:B------:R-:W-:-:S03]  /*19a30*/  FADD.FTZ R21, R196, R21 ;  /* 0x00000015c4157221 */ /* 0x000fc60000010000 */
[----:B------:R-:W-:Y:S01]  /*19a40*/  FADD.FTZ R0, R186, R187 ;  /* 0x000000bbba007221 */ /* 0x000fe20000010000 */
[----:B------:R-:W-:Y:S01]  /*19a50*/  FADD.FTZ R190, R190, R21 ;  /* 0x00000015bebe7221 */ /* 0x000fe20000010000 */
[----:B------:R-:W-:Y:S01]  /*19a60*/  HMMA.16816.F32 R92, R4, R14, R92 ;  /* 0x0000000e045c723c */ /* 0x000fe2000000185c */
[----:B------:R-:W3:Y:S01]  /*19a70*/  LDSM.16.MT88.4 R12, [R120+0xec00] ;  /* 0x00ec0000780c783b */ /* 0x000ee20000004200 */
        /* <DEDUP_REMOVED lines=19> */
[----:B--2---:R-:W-:Y:S02]  /*19bb0*/  HMMA.16816.F32 R80, R4, R16, R80 ;  /* 0x000000100450723c */ /* 0x004fe40000001850 */
        /* <DEDUP_REMOVED lines=9> */
[C---:B---3--:R-:W-:Y:S01]  /*19c50*/  HMMA.16816.F32 R72, R4.reuse, R12, R72 ;  /* 0x0000000c0448723c */ /* 0x048fe20000001848 */
[----:B------:R-:W-:Y:S01]  /*19c60*/  MOV R0, R3 ;  /* 0x0000000300007202 */ /* 0x000fe20000000f00 */
[----:B------:R-:W-:Y:S01]  /*19c70*/  FADD.FTZ R9, R28, R9 ;  /* 0x000000091c097221 */ /* 0x000fe20000010000 */
[----:B------:R-:W-:Y:S01]  /*19c80*/  FADD.FTZ R11, R32, R11 ;  /* 0x0000000b200b7221 */ /* 0x000fe20000010000 */
[----:B------:R-:W-:Y:S02]  /*19c90*/  MOV R2, R52 ;  /* 0x0000003400027202 */ /* 0x000fe40000000f00 */
        /* <DEDUP_REMOVED lines=8> */
[----:B------:R-:W-:-:S10]  /*19d20*/  FADD.FTZ R160, R39, R38 ;  /* 0x0000002627a07221 */ /* 0x000fd40000010000 */
.L_x_1188:
        /* <DEDUP_REMOVED lines=9> */
[----:B------:R-:W-:Y:S01]  /*19dc0*/  MOV R159, UR5 ;  /* 0x00000005009f7c02 */ /* 0x000fe20008000f00 */
[----:B------:R-:W-:-:S03]  /*19dd0*/  ULDC UR10, c[0x0][0x39c] ;  /* 0x0000e700000a7ab9 */ /* 0x000fc60000000800 */
[----:B------:R-:W-:Y:S01]  /*19de0*/  MOV R158, UR4 ;  /* 0x00000004009e7c02 */ /* 0x000fe20008000f00 */
[----:B------:R-:W-:-:S06]  /*19df0*/  ULDC UR4, c[0x0][0x2ec] ;  /* 0x0000bb0000047ab9 */ /* 0x000fcc0000000800 */
.L_x_1198:
        /* <DEDUP_REMOVED lines=12> */
[----:B------:R-:W-:Y:S02]  /*19ec0*/  IABS R6, R11 ;  /* 0x0000000b00067213 */ /* 0x000fe40000000000 */
[-C--:B-1----:R-:W-:Y:S04]  /*19ed0*/  IABS R2, R0.reuse ;  /* 0x0000000000027213 */ /* 0x082fe80000000000 */
[----:B------:R-:W1:Y:S10]  /*19ee0*/  I2F.RP R7, R2 ;  /* 0x0000000200077306 */ /* 0x000e740000209400 */
[----:B-1----:R-:W1:Y:S02]  /*19ef0*/  MUFU.RCP R3, R7 ;  /* 0x0000000700037308 */ /* 0x002e640000001000 */
[----:B-1----:R-:W-:Y:S02]  /*19f00*/  VIADD R8, R3, 0xffffffe ;  /* 0x0ffffffe03087836 */ /* 0x002fe40000000000 */
[C---:B------:R-:W-:Y:S01]  /*19f10*/  VIADD R3, R11.reuse, 0xffffff80 ;  /* 0xffffff800b037836 */ /* 0x040fe20000000000 */
[-C--:B------:R-:W-:Y:S05]  /*19f20*/  LOP3.LUT R11, R11, R0.reuse, RZ, 0x3c, !PT ;  /* 0x000000000b0b7212 */ /* 0x080fea00078e3cff */
[----:B------:R-:W1:Y:S01]  /*19f30*/  F2I.FTZ.U32.TRUNC.NTZ R9, R8 ;  /* 0x0000000800097305 */ /* 0x000e62000021f000 */
[----:B------:R-:W-:Y:S02]  /*19f40*/  IABS R4, R3 ;  /* 0x0000000300047213 */ /* 0x000fe40000000000 */
[----:B------:R-:W-:Y:S01]  /*19f50*/  LOP3.LUT R3, R3, R0, RZ, 0x3c, !PT ;  /* 0x0000000003037212 */ /* 0x000fe200078e3cff */
        /* <DEDUP_REMOVED lines=17> */
[----:B------:R-:W-:Y:S01]  /*1a070*/  ISETP.GE.U32.AND P3, PT, R6, R2, PT ;  /* 0x000000020600720c */ /* 0x000fe20003f66070 */
[----:B------:R-:W1:Y:S01]  /*1a080*/  LDC.64 R4, c[0x0][0x250] ;  /* 0x00009400ff047b82 */ /* 0x000e620000000a00 */
[----:B------:R-:W-:Y:S09]  /*1a090*/  LOP3.LUT R2, RZ, R0, RZ, 0x33, !PT ;  /* 0x00000000ff027212 */ /* 0x000ff200078e33ff */
[----:B------:R-:W-:Y:S02]  /*1a0a0*/  @P2 IADD3 R8, R8, 0x1, RZ ;  /* 0x0000000108082810 */ /* 0x000fe40007ffe0ff */
[----:B------:R-:W-:Y:S01]  /*1a0b0*/  ISETP.GE.AND P2, PT, R3, RZ, PT ;  /* 0x000000ff0300720c */ /* 0x000fe20003f46270 */
[----:B------:R-:W-:Y:S01]  /*1a0c0*/  @P3 VIADD R9, R9, 0x1 ;  /* 0x0000000109093836 */ /* 0x000fe20000000000 */
[----:B------:R-:W-:Y:S11]  /*1a0d0*/  ISETP.GE.AND P3, PT, R11, RZ, PT ;  /* 0x000000ff0b00720c */ /* 0x000ff60003f66270 */
        /* <DEDUP_REMOVED lines=15> */
[-C--:B-1----:R-:W-:Y:S02]  /*1a1d0*/  IMAD R0, R11, R4.reuse, RZ ;  /* 0x000000040b007224 */ /* 0x082fe400078e02ff */
[C---:B------:R-:W-:Y:S04]  /*1a1e0*/  IMAD.WIDE.U32 R10, R9.reuse, R4, RZ ;  /* 0x00000004090a7225 */ /* 0x040fe800078e00ff */
[----:B------:R-:W-:Y:S05]  /*1a1f0*/  IMAD R0, R9, R5, R0 ;  /* 0x0000000509007224 */ /* 0x000fea00078e0200 */
[----:B------:R-:W-:Y:S01]  /*1a200*/  IADD3 R11, R11, R0, RZ ;  /* 0x000000000b0b7210 */ /* 0x000fe20007ffe0ff */
[----:B--2---:R-:W-:Y:S04]  /*1a210*/  IMAD.IADD R6, R6, 0x1, -R7 ;  /* 0x0000000106067824 */ /* 0x004fe800078e0a07 */
[CC--:B---3--:R-:W-:Y:S01]  /*1a220*/  IMAD.WIDE.U32 R10, R6.reuse, R2.reuse, R10 ;  /* 0x00000002060a7225 */ /* 0x0c8fe200078e000a */
[----:B------:R-:W-:Y:S05]  /*1a230*/  SHF.R.S32.HI R5, RZ, 0x1f, R6 ;  /* 0x0000001fff057819 */ /* 0x000fea0000011406 */
[----:B------:R-:W-:Y:S01]  /*1a240*/  IMAD R5, R5, R2, RZ ;  /* 0x0000000205057224 */ /* 0x000fe200078e02ff */
[----:B------:R-:W-:Y:S03]  /*1a250*/  MOV R2, R10 ;  /* 0x0000000a00027202 */ /* 0x000fe60000000f00 */
[----:B------:R-:W-:Y:S04]  /*1a260*/  IMAD R5, R6, R3, R5 ;  /* 0x0000000306057224 */ /* 0x000fe800078e0205 */
[----:B------:R-:W-:Y:S07]  /*1a270*/  IMAD.IADD R0, R11, 0x1, R5 ;  /* 0x000000010b007824 */ /* 0x000fee00078e0205 */
.L_x_1195:
[C---:B------:R-:W-:Y:S02]  /*1a280*/  LEA R162, P3, R2.reuse, R128, 0x1 ;  /* 0x0000008002a27211 */ /* 0x040fe400078608ff */
[----:B------:R-:W-:Y:S02]  /*1a290*/  IADD3 R5, P2, R151, R2, RZ ;  /* 0x0000000297057210 */ /* 0x000fe40007f5e0ff */
[----:B------:R-:W-:Y:S02]  /*1a2a0*/  LEA.HI.X R163, R2, R55, R0, 0x1, P3 ;  /* 0x0000003702a37211 */ /* 0x000fe400018f0c00 */
[----:B------:R-:W-:Y:S02]  /*1a2b0*/  @!P0 LEA R10, P3, R5, R128, 0x1 ;  /* 0x00000080050a8211 */ /* 0x000fe400078608ff */
[C---:B------:R-:W-:Y:S01]  /*1a2c0*/  IADD3.X R4, R150.reuse, R0, RZ, P2, !PT ;  /* 0x0000000096047210 */ /* 0x040fe200017fe4ff */
[----:B------:R-:W-:Y:S01]  /*1a2d0*/  @!PT LDS RZ, [RZ] ;  /* 0x00000000fffff984 */ /* 0x000fe20000000800 */
[----:B------:R-:W-:Y:S01]  /*1a2e0*/  @!PT LDS RZ, [RZ] ;  /* 0x00000000fffff984 */ /* 0x000fe20000000800 */
[----:B------:R-:W-:Y:S01]  /*1a2f0*/  @!PT LDS RZ, [RZ] ;  /* 0x00000000fffff984 */ /* 0x000fe20000000800 */
[----:B------:R-:W-:Y:S01]  /*1a300*/  @!P0 LDGSTS.E.BYPASS.LTC128B.128 [R164+0x9000], desc[UR6][R162.64] ;  /* 0x09000000a2a48fae */ /* 0x000fe2000b901d46 */
[----:B------:R-:W-:Y:S02]  /*1a310*/  IADD3 R3, P2, R151, R5, RZ ;  /* 0x0000000597037210 */ /* 0x000fe40007f5e0ff */
[CCC-:B------:R-:W-:Y:S03]  /*1a320*/  @!P0 LEA.HI.X R11, R5.reuse, R55.reuse, R4.reuse, 0x1, P3 ;  /* 0x00000037050b8211 */ /* 0x1c0fe600018f0c04 */
[----:B------:R-:W-:Y:S01]  /*1a330*/  @P0 STS [R164+0x9000], RZ ;  /* 0x009000ffa4000388 */ /* 0x000fe20000000800 */
[C---:B------:R-:W-:Y:S02]  /*1a340*/  IADD3.X R2, R150.reuse, R4, RZ, P2, !PT ;  /* 0x0000000496027210 */ /* 0x040fe400017fe4ff */
[CC--:B------:R-:W-:Y:S03]  /*1a350*/  @!P5 LEA R8, P2, R5.reuse, R128.reuse, 0x1 ;  /* 0x000000800508d211 */ /* 0x0c0fe600078408ff */
[----:B------:R-:W-:Y:S01]  /*1a360*/  @P0 STS [R164+0x9004], RZ ;  /* 0x009004ffa4000388 */ /* 0x000fe20000000800 */
[CC--:B------:R-:W-:Y:S02]  /*1a370*/  @P1 LEA R6, P3, R5.reuse, R128.reuse, 0x1 ;  /* 0x0000008005061211 */ /* 0x0c0fe400078608ff */
[CCC-:B------:R-:W-:Y:S03]  /*1a380*/  @!P5 LEA.HI.X R9, R5.reuse, R55.reuse, R4.reuse, 0x1, P2 ;  /* 0x000000370509d211 */ /* 0x1c0fe600010f0c04 */
[----:B------:R-:W-:Y:S01]  /*1a390*/  @P0 STS.64 [R164+0x9008], RZ ;  /* 0x009008ffa4000388 */ /* 0x000fe20000000a00 */
[-C--:B------:R-:W-:Y:S02]  /*1a3a0*/  @P1 LEA.HI.X R7, R5, R55.reuse, R4, 0x1, P3 ;  /* 0x0000003705071211 */ /* 0x080fe400018f0c04 */
[CC--:B------:R-:W-:Y:S03]  /*1a3b0*/  @!P0 LEA R16, P4, R3.reuse, R128.reuse, 0x1 ;  /* 0x0000008003108211 */ /* 0x0c0fe600078808ff */
[----:B------:R-:W-:Y:S01]  /*1a3c0*/  @!PT LDS RZ, [RZ] ;  /* 0x00000000fffff984 */ /* 0x000fe20000000800 */
[----:B------:R-:W-:Y:S01]  /*1a3d0*/  @!PT LDS RZ, [RZ] ;  /* 0x00000000fffff984 */ /* 0x000fe20000000800 */
[----:B------:R-:W-:Y:S01]  /*1a3e0*/  @!PT LDS RZ, [RZ] ;  /* 0x00000000fffff984 */ /* 0x000fe20000000800 */
[----:B------:R-:W-:Y:S01]  /*1a3f0*/  @!P5 LDGSTS.E.BYPASS.LTC128B.128 [R164+0xb000], desc[UR6][R162.64+0x40] ;  /* 0x0b000040a2a4dfae */ /* 0x000fe2000b901d46 */
[C---:B------:R-:W-:Y:S02]  /*1a400*/  @!P5 LEA R14, P3, R3.reuse, R128, 0x1 ;  /* 0x00000080030ed211 */ /* 0x040fe400078608ff */
[--C-:B------:R-:W-:Y:S03]  /*1a410*/  @!P0 LEA.HI.X R17, R3, R55, R2.reuse, 0x1, P4 ;  /* 0x0000003703118211 */ /* 0x100fe600020f0c02 */
[----:B------:R-:W-:Y:S01]  /*1a420*/  @P5 STS.128 [R164+0xb000], RZ ;  /* 0x00b000ffa4005388 */ /* 0x000fe20000000c00 */
[----:B------:R-:W-:Y:S02]  /*1a430*/  IADD3 R0, P2, R151, R3, RZ ;  /* 0x0000000397007210 */ /* 0x000fe40007f5e0ff */
[CCC-:B------:R-:W-:Y:S03]  /*1a440*/  @!P5 LEA.HI.X R15, R3.reuse, R55.reuse, R2.reuse, 0x1, P3 ;  /* 0x00000037030fd211 */ /* 0x1c0fe600018f0c02 */
[----:B------:R-:W-:Y:S01]  /*1a450*/  @!PT LDS RZ, [RZ] ;  /* 0x00000000fffff984 */ /* 0x000fe20000000800 */
[----:B------:R-:W-:Y:S01]  /*1a460*/  @!PT LDS RZ, [RZ] ;  /* 0x00000000fffff984 */ /* 0x000fe20000000800 */
[----:B------:R-:W-:Y:S01]  /*1a470*/  @!PT LDS RZ, [RZ] ;  /* 0x00000000fffff984 */ /* 0x000fe20000000800 */
[----:B------:R-:W-:Y:S01]  /*1a480*/  @P1 LDGSTS.E.BYPASS.LTC128B.128 [R164+0xd000], desc[UR6][R162.64+0x80] ;  /* 0x0d000080a2a41fae */ /* 0x000fe2000b901d46 */
[----:B------:R-:W-:Y:S02]  /*1a490*/  IADD3.X R4, R150, R2, RZ, P2, !PT ;  /* 0x0000000296047210 */ /* 0x000fe400017fe4ff */
[CC--:B------:R-:W-:Y:S03]  /*1a4a0*/  @P1 LEA R12, P2, R3.reuse, R128.reuse, 0x1 ;  /* 0x00000080030c1211 */ /* 0x0c0fe600078408ff */
[----:B------:R-:W-:Y:S01]  /*1a4b0*/  @!P1 STS.128 [R164+0xd000], RZ ;  /* 0x00d000ffa4009388 */ /* 0x000fe20000000c00 */
[CC--:B------:R-:W-:Y:S02]  /*1a4c0*/  @!P0 LEA R20, P4, R0.reuse, R128.reuse, 0x1 ;  /* 0x0000008000148211 */ /* 0x0c0fe400078808ff */
[-C--:B------:R-:W-:Y:S03]  /*1a4d0*/  @P1 LEA.HI.X R13, R3, R55.reuse, R2, 0x1, P2 ;  /* 0x00000037030d1211 */ /* 0x080fe600010f0c02 */
[----:B------:R-:W-:Y:S01]  /*1a4e0*/  @!PT LDS RZ, [RZ] ;  /* 0x00000000fffff984 */ /* 0x000fe20000000800 */
[----:B------:R-:W-:Y:S01]  /*1a4f0*/  @!PT LDS RZ, [RZ] ;  /* 0x00000000fffff984 */ /* 0x000fe20000000800 */
[----:B------:R-:W-:Y:S01]  /*1a500*/  @!PT LDS RZ, [RZ] ;  /* 0x00000000fffff984 */ /* 0x000fe20000000800 */
[----:B------:R-:W-:Y:S01]  /*1a510*/  @!P0 LDGSTS.E.BYPASS.LTC128B.128 [R164+0x9800], desc[UR6][R10.64] ;  /* 0x098000000aa48fae */ /* 0x000fe2000b901d46 */
[CCC-:B------:R-:W-:Y:S02]  /*1a520*/  @!P0 LEA.HI.X R21, R0.reuse, R55.reuse, R4.reuse, 0x1, P4 ;  /* 0x0000003700158211 */ /* 0x1c0fe400020f0c04 */
[CC--:B------:R-:W-:Y:S03]  /*1a530*/  @!P5 LEA R2, P3, R0.reuse, R128.reuse, 0x1 ;  /* 0x000000800002d211 */ /* 0x0c0fe600078608ff */
[----:B------:R-:W-:Y:S01]  /*1a540*/  @P0 STS.128 [R164+0x9800], RZ ;  /* 0x009800ffa4000388 */ /* 0x000fe20000000c00 */
[C---:B------:R-:W-:Y:S02]  /*1a550*/  @P1 LEA R22, P2, R0.reuse, R128, 0x1 ;  /* 0x0000008000161211 */ /* 0x040fe400078408ff */
[CCC-:B------:R-:W-:Y:S03]  /*1a560*/  @!P5 LEA.HI.X R3, R0.reuse, R55.reuse, R4.reuse, 0x1, P3 ;  /* 0x000000370003d211 */ /* 0x1c0fe600018f0c04 */
[----:B------:R-:W-:Y:S01]  /*1a570*/  @!PT LDS RZ, [RZ] ;  /* 0x00000000fffff984 */ /* 0x000fe20000000800 */
[----:B------:R-:W-:Y:S01]  /*1a580*/  @!PT LDS RZ, [RZ] ;  /* 0x00000000fffff984 */ /* 0x000fe20000000800 */
[----:B------:R-:W-:Y:S01]  /*1a590*/  @!PT LDS RZ, [RZ] ;  /* 0x00000000fffff984 */ /* 0x000fe20000000800 */
[----:B------:R1:W-:Y:S01]  /*1a5a0*/  @!P5 LDGSTS.E.BYPASS.LTC128B.128 [R164+0xb800], desc[UR6][R8.64+0x40] ;  /* 0x0b80004008a4dfae */ /* 0x0003e2000b901d46 */
[----:B------:R-:W-:Y:S02]  /*1a5b0*/  @P1 LEA.HI.X R23, R0, R55, R4, 0x1, P2 ;  /* 0x0000003700171211 */ /* 0x000fe400010f0c04 */
[----:B------:R-:W-:Y:S03]  /*1a5c0*/  ISETP.GE.AND P2, PT, R165, 0x2, PT ;  /* 0x00000002a500780c */ /* 0x000fe60003f46270 */
[----:B------:R-:W-:Y:S06]  /*1a5d0*/  @P5 STS.128 [R164+0xb800], RZ ;  /* 0x00b800ffa4005388 */ /* 0x000fec0000000c00 */
[----:B------:R-:W-:Y:S01]  /*1a5e0*/  @!PT LDS RZ, [RZ] ;  /* 0x00000000fffff984 */ /* 0x000fe20000000800 */
[----:B------:R-:W-:Y:S01]  /*1a5f0*/  @!PT LDS RZ, [RZ] ;  /* 0x00000000fffff984 */ /* 0x000fe20000000800 */
[----:B------:R-:W-:Y:S01]  /*1a600*/  @!PT LDS RZ, [RZ] ;  /* 0x00000000fffff984 */ /* 0x000fe20000000800 */
[----:B------:R-:W-:Y:S06]  /*1a610*/  @P1 LDGSTS.E.BYPASS.LTC128B.128 [R164+0xd800], desc[UR6][R6.64+0x80] ;  /* 0x0d80008006a41fae */ /* 0x000fec000b901d46 */
[----:B------:R-:W-:Y:S06]  /*1a620*/  @!P1 STS.128 [R164+0xd800], RZ ;  /* 0x00d800ffa4009388 */ /* 0x000fec0000000c00 */
[----:B------:R-:W-:Y:S01]  /*1a630*/  @!PT LDS RZ, [RZ] ;  /* 0x00000000fffff984 */ /* 0x000fe20000000800 */
[----:B------:R-:W-:Y:S01]  /*1a640*/  @!PT LDS RZ, [RZ] ;  /* 0x00000000fffff984 */ /* 0x000fe20000000800 */
[----:B------:R-:W-:Y:S01]  /*1a650*/  @!PT LDS RZ, [RZ] ;  /* 0x00000000fffff984 */ /* 0x000fe20000000800 */
[----:B------:R2:W-:Y:S06]  /*1a660*/  @!P0 LDGSTS.E.BYPASS.LTC128B.128 [R164+0xa000], desc[UR6][R16.64] ;  /* 0x0a00000010a48fae */ /* 0x0005ec000b901d46 */
        /* <DEDUP_REMOVED lines=9> */
[----:B------:R3:W-:Y:S06]  /*1a700*/  @P1 LDGSTS.E.BYPASS.LTC128B.128 [R164+0xe000], desc[UR6][R12.64+0x80] ;  /* 0x0e0000800ca41fae */ /* 0x0007ec000b901d46 */
[----:B------:R-:W-:Y:S06]  /*1a710*/  @!P1 STS.128 [R164+0xe000], RZ ;  /* 0x00e000ffa4009388 */ /* 0x000fec0000000c00 */
        /* <DEDUP_REMOVED lines=15> */
[----:B------:R-:W-:Y:S06]  /*1a810*/  LDSM.16.M88.4 R124, [R147] ;  /* 0x00000000937c783b */ /* 0x000fec0000000200 */
[----:B-1----:R-:W1:Y:S06]  /*1a820*/  LDSM.16.M88.4 R8, [R146+0x3000] ;  /* 0x003000009208783b */ /* 0x002e6c0000000200 */
[----:B--2---:R-:W3:Y:S06]  /*1a830*/  LDSM.16.M88.4 R16, [R146+0x3400] ;  /* 0x003400009210783b */ /* 0x004eec0000000200 */
[----:B------:R-:W4:Y:S06]  /*1a840*/  LDSM.16.M88.4 R24, [R146+0x3800] ;  /* 0x003800009218783b */ /* 0x000f2c0000000200 */
[----:B------:R-:W2:Y:S06]  /*1a850*/  LDSM.16.M88.4 R32, [R146+0x3c00] ;  /* 0x003c00009220783b */ /* 0x000eac0000000200 */
[----:B------:R-:W0:Y:S06]  /*1a860*/  LDGDEPBAR ;  /* 0x00000000000079af */ /* 0x000e2c0000000000 */
[----:B------:R-:W5:Y:S06]  /*1a870*/  LDSM.16.M88.4 R40, [R146+0x4000] ;  /* 0x004000009228783b */ /* 0x000f6c0000000200 */
[----:B------:R-:W5:Y:S01]  /*1a880*/  LDSM.16.M88.4 R48, [R146+0x4400] ;  /* 0x004400009230783b */ /* 0x000f620000000200 */
[C---:B-1----:R-:W-:Y:S05]  /*1a890*/  HMMA.16816.F32 R4, R124.reuse, R8, RZ ;  /* 0x000000087c04723c */ /* 0x042fea00000018ff */
[----:B------:R-:W1:Y:S01]  /*1a8a0*/  LDSM.16.M88.4 R56, [R146+0x4800] ;  /* 0x004800009238783b */ /* 0x000e620000000200 */
[C---:B------:R-:W-:Y:S05]  /*1a8b0*/  HMMA.16816.F32 R8, R124.reuse, R10, RZ ;  /* 0x0000000a7c08723c */ /* 0x040fea00000018ff */
[----:B------:R-:W1:Y:S01]  /*1a8c0*/  LDSM.16.M88.4 R64, [R146+0x4c00] ;  /* 0x004c00009240783b */ /* 0x000e620000000200 */
        /* <DEDUP_REMOVED lines=8> */
[C---:B--2---:R-:W-:Y:S06]  /*1a950*/  HMMA.16816.F32 R28, R124.reuse, R32, RZ ;  /* 0x000000207c1c723c */ /* 0x044fec00000018ff */
[C---:B------:R-:W-:Y:S06]  /*1a960*/  HMMA.16816.F32 R32, R124.reuse, R34, RZ ;  /* 0x000000227c20723c */ /* 0x040fec00000018ff */
[C---:B-----5:R-:W-:Y:S06]  /*1a970*/  HMMA.16816.F32 R36, R124.reuse, R40, RZ ;  /* 0x000000287c24723c */ /* 0x060fec00000018ff */
[C---:B------:R-:W-:Y:S06]  /*1a980*/  HMMA.16816.F32 R40, R124.reuse, R42, RZ ;  /* 0x0000002a7c28723c */ /* 0x040fec00000018ff */
[C---:B------:R-:W-:Y:S06]  /*1a990*/  HMMA.16816.F32 R44, R124.reuse, R48, RZ ;  /* 0x000000307c2c723c */ /* 0x040fec00000018ff */
[C---:B------:R-:W-:Y:S06]  /*1a9a0*/  HMMA.16816.F32 R48, R124.reuse, R50, RZ ;  /* 0x000000327c30723c */ /* 0x040fec00000018ff */
[C---:B-1----:R-:W-:Y:S06]  /*1a9b0*/  HMMA.16816.F32 R52, R124.reuse, R56, RZ ;  /* 0x000000387c34723c */ /* 0x042fec00000018ff */
[C---:B------:R-:W-:Y:S06]  /*1a9c0*/  HMMA.16816.F32 R56, R124.reuse, R58, RZ ;  /* 0x0000003a7c38723c */ /* 0x040fec00000018ff */
[C---:B------:R-:W-:Y:S06]  /*1a9d0*/  HMMA.16816.F32 R60, R124.reuse, R64, RZ ;  /* 0x000000407c3c723c */ /* 0x040fec00000018ff */
[----:B------:R-:W-:Y:S01]  /*1a9e0*/  HMMA.16816.F32 R64, R124, R66, RZ ;  /* 0x000000427c40723c */ /* 0x000fe200000018ff */
[----:B------:R-:W1:Y:S05]  /*1a9f0*/  LDSM.16.M88.4 R124, [R122+0x3800] ;  /* 0x003800007a7c783b */ /* 0x000e6a0000000200 */
[C---:B---3--:R-:W-:Y:S06]  /*1aa00*/  HMMA.16816.F32 R4, R128.reuse, R132, R4 ;  /* 0x000000848004723c */ /* 0x048fec0000001804 */
[C---:B------:R-:W-:Y:S01]  /*1aa10*/  HMMA.16816.F32 R8, R128.reuse, R134, R8 ;  /* 0x000000868008723c */ /* 0x040fe20000001808 */
[----:B------:R-:W2:Y:S05]  /*1aa20*/  LDSM.16.M88.4 R132, [R122+0x3c00] ;  /* 0x003c00007a84783b */ /* 0x000eaa0000000200 */
[C---:B----4-:R-:W-:Y:S06]  /*1aa30*/  HMMA.16816.F32 R12, R128.reuse, R136, R12 ;  /* 0x00000088800c723c */ /* 0x050fec000000180c */
[C---:B------:R-:W-:Y:S01]  /*1aa40*/  HMMA.16816.F32 R16, R128.reuse, R138, R16 ;  /* 0x0000008a8010723c */ /* 0x040fe20000001810 */
[----:B------:R-:W-:Y:S05]  /*1aa50*/  LDSM.16.M88.4 R136, [R122+0x4c00] ;  /* 0x004c00007a88783b */ /* 0x000fea0000000200 */
        /* <DEDUP_REMOVED lines=91> */
[----:B------:R-:W1:Y:S04]  /*1b010*/  LDSM.16.M88.4 R124, [R122+0x7400] ;  /* 0x007400007a7c783b */ /* 0x000e680000000200 */
[----:B------:R-:W-:Y:S01]  /*1b020*/  MOV R128, R162 ;  /* 0x000000a200807202 */ /* 0x000fe20000000f00 */
[C---:B--2---:R-:W-:Y:S06]  /*1b030*/  HMMA.16816.F32 R4, R132.reuse, R140, R4 ;  /* 0x0000008c8404723c */ /* 0x044fec0000001804 */
[C---:B------:R-:W-:Y:S11]  /*1b040*/  HMMA.16816.F32 R8, R132.reuse, R142, R8 ;  /* 0x0000008e8408723c */ /* 0x040ff60000001808 */
[----:B------:R-:W-:Y:S07]  /*1b050*/  @!UPT UIADD3 URZ, URZ, URZ, URZ ;  /* 0x0000003f3f3ff290 */ /* 0x000fee000fffe03f */
[----:B------:R-:W-:Y:S01]  /*1b060*/  FMUL.FTZ R203, R4, UR10 ;  /* 0x0000000a04cb7c20 */ /* 0x000fe20008410000 */
[----:B------:R-:W-:Y:S01]  /*1b070*/  FMUL.FTZ R185, R5, UR10 ;  /* 0x0000000a05b97c20 */ /* 0x000fe20008410000 */
[----:B------:R-:W-:Y:S01]  /*1b080*/  FMUL.FTZ R192, R6, UR10 ;  /* 0x0000000a06c07c20 */ /* 0x000fe20008410000 */
[----:B------:R-:W-:Y:S02]  /*1b090*/  FMUL.FTZ R214, R7, UR10 ;  /* 0x0000000a07d67c20 */ /* 0x000fe40008410000 */
[----:B------:R-:W2:Y:S01]  /*1b0a0*/  LDSM.16.M88.4 R4, [R122+0x7800] ;  /* 0x007800007a04783b */ /* 0x000ea20000000200 */
[----:B------:R-:W3:Y:S01]  /*1b0b0*/  MUFU.TANH R203, R203 ;  /* 0x000000cb00cb7308 */ /* 0x000ee20000002400 */
[----:B------:R-:W-:Y:S01]  /*1b0c0*/  FMUL.FTZ R8, R8, UR10 ;  /* 0x0000000a08087c20 */ /* 0x000fe20008410000 */
[----:B------:R-:W-:Y:S01]  /*1b0d0*/  FMUL.FTZ R9, R9, UR10 ;  /* 0x0000000a09097c20 */ /* 0x000fe20008410000 */
[----:B------:R-:W-:Y:S01]  /*1b0e0*/  FMUL.FTZ R10, R10, UR10 ;  /* 0x0000000a0a0a7c20 */ /* 0x000fe20008410000 */
[----:B------:R-:W-:Y:S01]  /*1b0f0*/  FMUL.FTZ R11, R11, UR10 ;  /* 0x0000000a0b0b7c20 */ /* 0x000fe20008410000 */
[C---:B-1----:R-:W-:Y:S05]  /*1b100*/  HMMA.16816.F32 R12, R132.reuse, R124, R12 ;  /* 0x0000007c840c723c */ /* 0x042fea000000180c */
[----:B------:R-:W1:Y:S01]  /*1b110*/  MUFU.TANH R215, R8 ;  /* 0x0000000800d77308 */ /* 0x000e620000002400 */
[C---:B------:R-:W-:Y:S09]  /*1b120*/  HMMA.16816.F32 R16, R132.reuse, R126, R16 ;  /* 0x0000007e8410723c */ /* 0x040ff20000001810 */
[----:B------:R-:W4:Y:S10]  /*1b130*/  MUFU.TANH R213, R9 ;  /* 0x0000000900d57308 */ /* 0x000f340000002400 */
[----:B------:R-:W1:Y:S01]  /*1b140*/  MUFU.TANH R212, R10 ;  /* 0x0000000a00d47308 */ /* 0x000e620000002400 */
[----:B------:R-:W-:Y:S01]  /*1b150*/  FMUL.FTZ R12, R12, UR10 ;  /* 0x0000000a0c0c7c20 */ /* 0x000fe20008410000 */
[----:B------:R-:W-:Y:S01]  /*1b160*/  FMUL.FTZ R13, R13, UR10 ;  /* 0x0000000a0d0d7c20 */ /* 0x000fe20008410000 */
[----:B------:R-:W-:Y:S07]  /*1b170*/  FMUL.FTZ R14, R14, UR10 ;  /* 0x0000000a0e0e7c20 */ /* 0x000fee0008410000 */
[----:B------:R5:W1:Y:S01]  /*1b180*/  MUFU.TANH R216, R11 ;  /* 0x0000000b00d87308 */ /* 0x000a620000002400 */
[----:B------:R-:W-:Y:S01]  /*1b190*/  FMUL.FTZ R15, R15, UR10 ;  /* 0x0000000a0f0f7c20 */ /* 0x000fe20008410000 */
[----:B------:R-:W-:Y:S01]  /*1b1a0*/  FMUL.FTZ R16, R16, UR10 ;  /* 0x0000000a10107c20 */ /* 0x000fe20008410000 */
[----:B------:R-:W-:Y:S01]  /*1b1b0*/  FMUL.FTZ R17, R17, UR10 ;  /* 0x0000000a11117c20 */ /* 0x000fe20008410000 */
[----:B------:R-:W-:Y:S01]  /*1b1c0*/  FMUL.FTZ R18, R18, UR10 ;  /* 0x0000000a12127c20 */ /* 0x000fe20008410000 */
[----:B------:R-:W-:Y:S01]  /*1b1d0*/  FMUL.FTZ R19, R19, UR10 ;  /* 0x0000000a13137c20 */ /* 0x000fe20008410000 */
[C---:B--2---:R-:W-:Y:S04]  /*1b1e0*/  HMMA.16816.F32 R20, R132.reuse, R4, R20 ;  /* 0x000000048414723c */ /* 0x044fe80000001814 */
[----:B------:R-:W2:Y:S02]  /*1b1f0*/  MUFU.TANH R185, R185 ;  /* 0x000000b900b97308 */ /* 0x000ea40000002400 */
[C---:B------:R-:W-:Y:S01]  /*1b200*/  HMMA.16816.F32 R24, R132.reuse, R6, R24 ;  /* 0x000000068418723c */ /* 0x040fe20000001818 */
[----:B------:R-:W-:Y:S07]  /*1b210*/  LDSM.16.M88.4 R4, [R122+0x8000] ;  /* 0x008000007a04783b */ /* 0x000fee0000000200 */
[----:B------:R-:W1:Y:S01]  /*1b220*/  MUFU.TANH R192, R192 ;  /* 0x000000c000c07308 */ /* 0x000e620000002400 */
[----:B-----5:R-:W5:Y:S09]  /*1b230*/  LDSM.16.M88.4 R8, [R122+0x7c00] ;  /* 0x007c00007a08783b */ /* 0x020f720000000200 */
[----:B------:R-:W1:Y:S01]  /*1b240*/  MUFU.TANH R214, R214 ;  /* 0x000000d600d67308 */ /* 0x000e620000002400 */
[----:B------:R-:W-:Y:S09]  /*1b250*/  FMUL.FTZ R20, R20, UR10 ;  /* 0x0000000a14147c20 */ /* 0x000ff20008410000 */
[----:B------:R-:W1:Y:S01]  /*1b260*/  MUFU.TANH R211, R12 ;  /* 0x0000000c00d37308 */ /* 0x000e620000002400 */
[----:B------:R-:W-:Y:S01]  /*1b270*/  FMUL.FTZ R21, R21, UR10 ;  /* 0x0000000a15157c20 */ /* 0x000fe20008410000 */
[----:B------:R-:W-:Y:S01]  /*1b280*/  FMUL.FTZ R22, R22, UR10 ;  /* 0x0000000a16167c20 */ /* 0x000fe20008410000 */
[----:B------:R-:W-:Y:S01]  /*1b290*/  FMUL.FTZ R23, R23, UR10 ;  /* 0x0000000a17177c20 */ /* 0x000fe20008410000 */
[----:B------:R-:W-:Y:S01]  /*1b2a0*/  FMUL.FTZ R24, R24, UR10 ;  /* 0x0000000a18187c20 */ /* 0x000fe20008410000 */
[----:B------:R-:W-:Y:S01]  /*1b2b0*/  FMUL.FTZ R25, R25, UR10 ;  /* 0x0000000a19197c20 */ /* 0x000fe20008410000 */
[----:B------:R-:W-:Y:S04]  /*1b2c0*/  FMUL.FTZ R26, R26, UR10 ;  /* 0x0000000a1a1a7c20 */ /* 0x000fe80008410000 */
[----:B------:R-:W1:Y:S01]  /*1b2d0*/  MUFU.TANH R209, R13 ;  /* 0x0000000d00d17308 */ /* 0x000e620000002400 */
[----:B------:R-:W-:Y:S09]  /*1b2e0*/  FMUL.FTZ R27, R27, UR10 ;  /* 0x0000000a1b1b7c20 */ /* 0x000ff20008410000 */
[----:B------:R-:W1:Y:S10]  /*1b2f0*/  MUFU.TANH R210, R14 ;  /* 0x0000000e00d27308 */ /* 0x000e740000002400 */
[----:B------:R-:W1:Y:S01]  /*1b300*/  MUFU.TANH R208, R15 ;  /* 0x0000000f00d07308 */ /* 0x000e620000002400 */
[C---:B-----5:R-:W-:Y:S09]  /*1b310*/  HMMA.16816.F32 R28, R132.reuse, R8, R28 ;  /* 0x00000008841c723c */ /* 0x060ff2000000181c */
[----:B------:R-:W1:Y:S01]  /*1b320*/  MUFU.TANH R207, R16 ;  /* 0x0000001000cf7308 */ /* 0x000e620000002400 */
[C---:B------:R-:W-:Y:S01]  /*1b330*/  HMMA.16816.F32 R32, R132.reuse, R10, R32 ;  /* 0x0000000a8420723c */ /* 0x040fe20000001820 */
[----:B------:R-:W5:Y:S08]  /*1b340*/  LDSM.16.M88.4 R8, [R122+0x8400] ;  /* 0x008400007a08783b */ /* 0x000f700000000200 */
[----:B------:R-:W1:Y:S01]  /*1b350*/  MUFU.TANH R205, R17 ;  /* 0x0000001100cd7308 */ /* 0x000e620000002400 */
[C---:B------:R-:W-:Y:S06]  /*1b360*/  HMMA.16816.F32 R36, R132.reuse, R4, R36 ;  /* 0x000000048424723c */ /* 0x040fec0000001824 */
[C---:B------:R-:W-:Y:S03]  /*1b370*/  HMMA.16816.F32 R40, R132.reuse, R6, R40 ;  /* 0x000000068428723c */ /* 0x040fe60000001828 */
[----:B------:R-:W1:Y:S01]  /*1b380*/  MUFU.TANH R206, R18 ;  /* 0x0000001200ce7308 */ /* 0x000e620000002400 */
[----:B------:R-:W3:Y:S01]  /*1b390*/  LDSM.16.M88.4 R4, [R122+0x8800] ;  /* 0x008800007a04783b */ /* 0x000ee20000000200 */
        /* <DEDUP_REMOVED lines=18> */
[C---:B-----5:R-:W-:Y:S03]  /*1b4c0*/  HMMA.16816.F32 R44, R132.reuse, R8, R44 ;  /* 0x00000008842c723c */ /* 0x060fe6000000182c */
[----:B------:R-:W-:Y:S04]  /*1b4d0*/  FMUL.FTZ R43, R43, UR10 ;  /* 0x0000000a2b2b7c20 */ /* 0x000fe80008410000 */
[----:B------:R-:W1:Y:S01]  /*1b4e0*/  MUFU.TANH R202, R22 ;  /* 0x0000001600ca7308 */ /* 0x000e620000002400 */
[C---:B------:R-:W-:Y:S01]  /*1b4f0*/  HMMA.16816.F32 R48, R132.reuse, R10, R48 ;  /* 0x0000000a8430723c */ /* 0x040fe20000001830 */
[----:B------:R-:W5:Y:S01]  /*1b500*/  LDSM.16.M88.4 R8, [R122+0x8c00] ;  /* 0x008c00007a08783b */ /* 0x000f620000000200 */
[----:B------:R-:W-:Y:S07]  /*1b510*/  DEPBAR.LE SB0, 0x0 ;  /* 0x000080000000791a */ /* 0x000fee0000000000 */
[----:B------:R-:W1:Y:S01]  /*1b520*/  MUFU.TANH R200, R23 ;  /* 0x0000001700c87308 */ /* 0x000e620000002400 */
[----:B------:R-:W-:Y:S01]  /*1b530*/  BAR.SYNC.DEFER_BLOCKING 0x0 ;  /* 0x0000000000007b1d */ /* 0x000fe20000010000 */
[C---:B---3--:R-:W-:Y:S08]  /*1b540*/  HMMA.16816.F32 R52, R132.reuse, R4, R52 ;  /* 0x000000048434723c */ /* 0x048ff00000001834 */
[----:B------:R-:W3:Y:S01]  /*1b550*/  MUFU.TANH R197, R24 ;  /* 0x0000001800c57308 */ /* 0x000ee20000002400 */
        /* <DEDUP_REMOVED lines=15> */
[----:B------:R4:W1:Y:S01]  /*1b650*/  MUFU.TANH R143, R52 ;  /* 0x00000034008f7308 */ /* 0x0008620000002400 */
[----:B------:R-:W-:Y:S01]  /*1b660*/  FMUL.FTZ R56, R56, UR10 ;  /* 0x0000000a38387c20 */ /* 0x000fe20008410000 */
[C---:B-----5:R-:W-:Y:S03]  /*1b670*/  HMMA.16816.F32 R60, R132.reuse, R8, R60 ;  /* 0x00000008843c723c */ /* 0x060fe6000000183c */
[----:B------:R-:W-:Y:S01]  /*1b680*/  FMUL.FTZ R57, R57, UR10 ;  /* 0x0000000a39397c20 */ /* 0x000fe20008410000 */
        /* <DEDUP_REMOVED lines=11> */
[----:B----4-:R-:W-:Y:S01]  /*1b740*/  FMUL.FTZ R52, R66, UR10 ;  /* 0x0000000a42347c20 */ /* 0x010fe20008410000 */
[----:B------:R-:W-:Y:S01]  /*1b750*/  FMUL.FTZ R3, R67, UR10 ;  /* 0x0000000a43037c20 */ /* 0x000fe20008410000 */
[----:B------:R-:W-:Y:S01]  /*1b760*/  FMUL.FTZ R64, R64, UR10 ;  /* 0x0000000a40407c20 */ /* 0x000fe20008410000 */
[----:B------:R-:W-:Y:S06]  /*1b770*/  FMUL.FTZ R65, R65, UR10 ;  /* 0x0000000a41417c20 */ /* 0x000fec0008410000 */
[----:B------:R-:W4:Y:S10]  /*1b780*/  MUFU.TANH R194, R31 ;  /* 0x0000001f00c27308 */ /* 0x000f340000002400 */
        /* <DEDUP_REMOVED lines=24> */
[----:B------:R1:W1:Y:S01]  /*1b910*/  MUFU.TANH R137, R57 ;  /* 0x0000003900897308 */ /* 0x0002620000002400 */
[----:B-----5:R-:W-:Y:S09]  /*1b920*/  MOV R55, R163 ;  /* 0x000000a300377202 */ /* 0x020ff20000000f00 */
[----:B------:R1:W1:Y:S10]  /*1b930*/  MUFU.TANH R138, R58 ;  /* 0x0000003a008a7308 */ /* 0x0002740000002400 */
[----:B------:R1:W1:Y:S10]  /*1b940*/  MUFU.TANH R136, R59 ;  /* 0x0000003b00887308 */ /* 0x0002740000002400 */
[----:B------:R1:W1:Y:S10]  /*1b950*/  MUFU.TANH R129, R60 ;  /* 0x0000003c00817308 */ /* 0x0002740000002400 */
[----:B------:R1:W1:Y:S10]  /*1b960*/  MUFU.TANH R131, R61 ;  /* 0x0000003d00837308 */ /* 0x0002740000002400 */
[----:B------:R1:W1:Y:S10]  /*1b970*/  MUFU.TANH R132, R62 ;  /* 0x0000003e00847308 */ /* 0x0002740000002400 */
[----:B------:R1:W1:Y:S10]  /*1b980*/  MUFU.TANH R130, R63 ;  /* 0x0000003f00827308 */ /* 0x0002740000002400 */
[----:B------:R1:W1:Y:S10]  /*1b990*/  MUFU.TANH R133, R64 ;  /* 0x0000004000857308 */ /* 0x0002740000002400 */
[----:B------:R1:W1:Y:S10]  /*1b9a0*/  MUFU.TANH R134, R65 ;  /* 0x0000004100867308 */ /* 0x0002740000002400 */
[----:B------:R-:W1:Y:S10]  /*1b9b0*/  MUFU.TANH R52, R52 ;  /* 0x0000003400347308 */ /* 0x000e740000002400 */
[----:B------:R-:W1:Y:S01]  /*1b9c0*/  MUFU.TANH R3, R3 ;  /* 0x0000000300037308 */ /* 0x000e620000002400 */
[----:B--234-:R-:W-:Y:S05]  /*1b9d0*/  @!P2 BRA `(.L_x_1196) ;  /* 0x00000008007ca947 */ /* 0x01cfea0003800000 */
[----:B------:R-:W-:Y:S04]  /*1b9e0*/  ULEA UR8, -UR9, URZ, 0x7 ;  /* 0x0000003f09087291 */ /* 0x000fe8000f8e393f */
[----:B------:R-:W-:Y:S02]  /*1b9f0*/  USHF.R.S32.HI UR5, URZ, 0x1f, UR8 ;  /* 0x0000001f3f057899 */ /* 0x000fe40008011408 */
[----:B------:R-:W-:Y:S04]  /*1ba00*/  MOV R4, UR8 ;  /* 0x0000000800047c02 */ /* 0x000fe80008000f00 */
[----:B------:R-:W-:Y:S01]  /*1ba10*/  MOV R0, UR5 ;  /* 0x0000000500007c02 */ /* 0x000fe20008000f00 */
[----:B------:R-:W-:Y:S06]  /*1ba20*/  @!P6 BRA `(.L_x_1197) ;  /* 0x0000000000fce947 */ /* 0x000fec0003800000 */
[----:B------:R-:W2:Y:S01]  /*1ba30*/  LDC R0, c[0x0][0x380] ;  /* 0x0000e000ff007b82 */ /* 0x000ea20000000800 */
[----:B------:R-:W-:Y:S05]  /*1ba40*/  SHF.L.U32 R11, R165, 0x7, RZ ;  /* 0x00000007a50b7819 */ /* 0x000fea00000006ff */
[C---:B------:R-:W-:Y:S02]  /*1ba50*/  VIADD R9, R11.reuse, 0xffffff00 ;  /* 0xffffff000b097836 */ /* 0x040fe40000000000 */
[----:B------:R-:W-:Y:S05]  /*1ba60*/  VIADD R11, R11, 0xffffff80 ;  /* 0xffffff800b0b7836 */ /* 0x000fea0000000000 */
[----:B------:R-:W-:Y:S02]  /*1ba70*/  IABS R6, R11 ;  /* 0x0000000b00067213 */ /* 0x000fe40000000000 */
[-C--:B--2---:R-:W-:Y:S02]  /*1ba80*/  IABS R2, R0.reuse ;  /* 0x0000000000027213 */ /* 0x084fe40000000000 */
[-C--:B------:R-:W-:Y:S02]  /*1ba90*/  LOP3.LUT R11, R11, R0.reuse, RZ, 0x3c, !PT ;  /* 0x000000000b0b7212 */ /* 0x080fe400078e3cff */
[----:B------:R-:W2:Y:S10]  /*1baa0*/  I2F.RP R7, R2 ;  /* 0x0000000200077306 */ /* 0x000eb40000209400 */
[----:B--2---:R-:W2:Y:S02]  /*1bab0*/  MUFU.RCP R4, R7 ;  /* 0x0000000700047308 */ /* 0x004ea40000001000 */
[----:B--2---:R-:W-:Y:S01]  /*1bac0*/  VIADD R12, R4, 0xffffffe ;  /* 0x0ffffffe040c7836 */ /* 0x004fe20000000000 */
[----:B------:R-:W-:Y:S02]  /*1bad0*/  IABS R4, R9 ;  /* 0x0000000900047213 */ /* 0x000fe40000000000 */
[----:B------:R-:W-:Y:S05]  /*1bae0*/  LOP3.LUT R9, R9, R0, RZ, 0x3c, !PT ;  /* 0x0000000009097212 */ /* 0x000fea00078e3cff */
[----:B------:R-:W2:Y:S02]  /*1baf0*/  F2I.FTZ.U32.TRUNC.NTZ R13, R12 ;  /* 0x0000000c000d7305 */ /* 0x000ea4000021f000 */
[--C-:B--2---:R-:W-:Y:S01]  /*1bb00*/  IMAD.MOV R5, RZ, RZ, -R13.reuse ;  /* 0x000000ffff057224 */ /* 0x104fe200078e0a0d */
        /* <DEDUP_REMOVED lines=17> */
[----:B------:R-:W2:Y:S09]  /*1bc20*/  LDC R2, c[0x0][0x24c] ;  /* 0x00009300ff027b82 */ /* 0x000eb20000000800 */
        /* <DEDUP_REMOVED lines=15> */
[----:B------:R-:W3:Y:S01]  /*1bd20*/  LDG.E R6, desc[UR6][R14.64] ;  /* 0x000000060e067981 */ /* 0x000ee2000c1e1900 */
[----:B------:R-:W4:Y:S03]  /*1bd30*/  LDC.64 R4, c[0x0][0x230] ;  /* 0x00008c00ff047b82 */ /* 0x000f260000000a00 */
[----:B------:R-:W-:Y:S01]  /*1bd40*/  IMAD R0, R9, R0, -0x80 ;  /* 0xffffff8009007424 */ /* 0x000fe200078e0200 */
[----:B------:R-:W3:Y:S03]  /*1bd50*/  LDG.E R7, desc[UR6][R12.64] ;  /* 0x000000060c077981 */ /* 0x000ee6000c1e1900 */
[C---:B------:R-:W-:Y:S01]  /*1bd60*/  IMAD.WIDE.U32 R10, R0.reuse, UR9, RZ ;  /* 0x00000009000a7c25 */ /* 0x040fe2000f8e00ff */
[----:B------:R-:W-:Y:S05]  /*1bd70*/  SHF.R.S32.HI R9, RZ, 0x1f, R0 ;  /* 0x0000001fff097819 */ /* 0x000fea0000011400 */
[----:B------:R-:W-:Y:S04]  /*1bd80*/  IMAD R9, R9, UR9, RZ ;  /* 0x0000000909097c24 */ /* 0x000fe8000f8e02ff */
[----:B--2---:R-:W-:Y:S05]  /*1bd90*/  IMAD R9, R0, R2, R9 ;  /* 0x0000000200097224 */ /* 0x004fea00078e0209 */
[----:B------:R-:W-:Y:S01]  /*1bda0*/  IADD3 R11, R11, R9, RZ ;  /* 0x000000090b0b7210 */ /* 0x000fe20007ffe0ff */
[----:B---3--:R-:W-:Y:S04]  /*1bdb0*/  IMAD.IADD R6, R6, 0x1, -R7 ;  /* 0x0000000106067824 */ /* 0x008fe800078e0a07 */
[CC--:B----4-:R-:W-:Y:S01]  /*1bdc0*/  IMAD.WIDE.U32 R10, R6.reuse, R4.reuse, R10 ;  /* 0x00000004060a7225 */ /* 0x0d0fe200078e000a */
[----:B------:R-:W-:Y:S05]  /*1bdd0*/  SHF.R.S32.HI R7, RZ, 0x1f, R6 ;  /* 0x0000001fff077819 */ /* 0x000fea0000011406 */
[----:B------:R-:W-:Y:S01]  /*1bde0*/  IMAD R7, R7, R4, RZ ;  /* 0x0000000407077224 */ /* 0x000fe200078e02ff */
[----:B------:R-:W-:Y:S03]  /*1bdf0*/  MOV R4, R10 ;  /* 0x0000000a00047202 */ /* 0x000fe60000000f00 */
[----:B------:R-:W-:Y:S04]  /*1be00*/  IMAD R7, R6, R5, R7 ;  /* 0x0000000506077224 */ /* 0x000fe800078e0207 */
[----:B------:R-:W-:Y:S07]  /*1be10*/  IMAD.IADD R0, R11, 0x1, R7 ;  /* 0x000000010b007824 */ /* 0x000fee00078e0207 */
.L_x_1197:
        /* <DEDUP_REMOVED lines=91> */
.L_x_1196:
[----:B------:R-:W-:Y:S01]  /*1c3d0*/  FMNMX.FTZ R0, R203, R123, !PT ;  /* 0x0000007bcb007209 */ /* 0x000fe20007810000 */
[----:B--2---:R-:W-:Y:S01]  /*1c3e0*/  LDSM.16.MT88.4 R16, [R144+0x9000] ;  /* 0x009000009010783b */ /* 0x004fe20000004200 */
[----:B-1----:R-:W-:Y:S02]  /*1c3f0*/  FMNMX.FTZ R9, R192, R121, !PT ;  /* 0x00000079c0097209 */ /* 0x002fe40007810000 */
        /* <DEDUP_REMOVED lines=75> */
[----:B--2---:R-:W-:Y:S04]  /*1c8b0*/  FMNMX.FTZ R2, R11, R2, !PT ;  /* 0x000000020b027209 */ /* 0x004fe80007810000 */
[C---:B------:R-:W-:Y:S01]  /*1c8c0*/  FSETP.NEU.FTZ.AND P0, PT, R2.reuse, -INF , PT ;  /* 0xff8000000200780b */ /* 0x040fe20003f1d000 */
[C---:B------:R-:W-:Y:S01]  /*1c8d0*/  FADD.FTZ R4, -R2.reuse, R123 ;  /* 0x0000007b02047221 */ /* 0x040fe20000010100 */
[----:B------:R-:W-:Y:S01]  /*1c8e0*/  FMUL.FTZ R124, R2, UR4 ;  /* 0x00000004027c7c20 */ /* 0x000fe20008410000 */
[----:B------:R-:W-:Y:S02]  /*1c8f0*/  MOV R123, R2 ;  /* 0x00000002007b7202 */ /* 0x000fe40000000f00 */
[----:B------:R-:W-:Y:S01]  /*1c900*/  FMUL.FTZ R54, R4, UR4 ;  /* 0x0000000404367c20 */ /* 0x000fe20008410000 */
[----:B------:R-:W-:Y:S01]  /*1c910*/  FADD.FTZ R4, -R0, R121 ;  /* 0x0000007900047221 */ /* 0x000fe20000010100 */
[----:B------:R-:W-:Y:S01]  /*1c920*/  FSEL R124, R124, RZ, P0 ;  /* 0x000000ff7c7c7208 */ /* 0x000fe20000000000 */
[C---:B------:R-:W-:Y:S01]  /*1c930*/  FMUL.FTZ R121, R0.reuse, UR4 ;  /* 0x0000000400797c20 */ /* 0x040fe20008410000 */
[----:B------:R-:W-:Y:S01]  /*1c940*/  FSETP.NEU.FTZ.AND P0, PT, R0, -INF , PT ;  /* 0xff8000000000780b */ /* 0x000fe20003f1d000 */
[----:B------:R-:W-:Y:S01]  /*1c950*/  FMUL.FTZ R53, R4, UR4 ;  /* 0x0000000404357c20 */ /* 0x000fe20008410000 */
[----:B------:R-:W1:Y:S01]  /*1c960*/  MUFU.EX2 R54, R54 ;  /* 0x0000003600367308 */ /* 0x000e620000000800 */
[--C-:B------:R-:W-:Y:S01]  /*1c970*/  FFMA.FTZ R203, R203, UR4, -R124.reuse ;  /* 0x00000004cbcb7c23 */ /* 0x100fe2000801087c */
[----:B------:R-:W-:Y:S01]  /*1c980*/  FSEL R121, R121, RZ, P0 ;  /* 0x000000ff79797208 */ /* 0x000fe20000000000 */
[--C-:B------:R-:W-:Y:S01]  /*1c990*/  FFMA.FTZ R185, R185, UR4, -R124.reuse ;  /* 0x00000004b9b97c23 */ /* 0x100fe2000801087c */
        /* <DEDUP_REMOVED lines=13> */
[C---:B-1----:R-:W-:Y:S01]  /*1ca70*/  FMUL.FTZ R4, R54.reuse, R112 ;  /* 0x0000007036047220 */ /* 0x042fe20000410000 */
        /* <DEDUP_REMOVED lines=25> */
[----:B------:R-:W-:Y:S01]  /*1cc10*/  MUFU.EX2 R162, R162 ;  /* 0x000000a200a27308 */ /* 0x000fe20000000800 */
[C---:B------:R-:W-:Y:S01]  /*1cc20*/  FMUL.FTZ R41, R54.reuse, R77 ;  /* 0x0000004d36297220 */ /* 0x040fe20000410000 */
[--C-:B------:R-:W-:Y:S01]  /*1cc30*/  FFMA.FTZ R88, R211, UR4, -R124.reuse ;  /* 0x00000004d3587c23 */ /* 0x100fe2000801087c */
[C---:B------:R-:W-:Y:S01]  /*1cc40*/  FMUL.FTZ R44, R54.reuse, R72 ;  /* 0x00000048362c7220 */ /* 0x040fe20000410000 */
[----:B------:R-:W-:Y:S01]  /*1cc50*/  FMUL.FTZ R45, R54, R73 ;  /* 0x00000049362d7220 */ /* 0x000fe20000410000 */
[C---:B------:R-:W-:Y:S01]  /*1cc60*/  FMUL.FTZ R46, R53.reuse, R74 ;  /* 0x0000004a352e7220 */ /* 0x040fe20000410000 */
[----:B------:R-:W-:Y:S01]  /*1cc70*/  FMUL.FTZ R47, R53, R75 ;  /* 0x0000004b352f7220 */ /* 0x000fe20000410000 */
[----:B------:R-:W-:Y:S03]  /*1cc80*/  LDSM.16.MT88.4 R108, [R144+0xac00] ;  /* 0x00ac0000906c783b */ /* 0x000fe60000004200 */
[----:B------:R-:W1:Y:S01]  /*1cc90*/  MUFU.EX2 R125, R125 ;  /* 0x0000007d007d7308 */ /* 0x000e620000000800 */
[--C-:B------:R-:W-:Y:S01]  /*1cca0*/  FFMA.FTZ R91, R201, UR4, -R124.reuse ;  /* 0x00000004c95b7c23 */ /* 0x100fe2000801087c */
[--C-:B------:R-:W-:Y:S01]  /*1ccb0*/  FFMA.FTZ R97, R200, UR4, -R121.reuse ;  /* 0x00000004c8617c23 */ /* 0x100fe20008010879 */
[--C-:B------:R-:W-:Y:S01]  /*1ccc0*/  FFMA.FTZ R99, R197, UR4, -R124.reuse ;  /* 0x00000004c5637c23 */ /* 0x100fe2000801087c */
[--C-:B------:R-:W-:Y:S01]  /*1ccd0*/  FFMA.FTZ R90, R195, UR4, -R124.reuse ;  /* 0x00000004c35a7c23 */ /* 0x100fe2000801087c */
[--C-:B------:R-:W-:Y:S01]  /*1cce0*/  FFMA.FTZ R107, R191, UR4, -R124.reuse ;  /* 0x00000004bf6b7c23 */ /* 0x100fe2000801087c */
[--C-:B------:R-:W-:Y:S01]  /*1ccf0*/  FFMA.FTZ R106, R189, UR4, -R124.reuse ;  /* 0x00000004bd6a7c23 */ /* 0x100fe2000801087c */
[----:B------:R-:W2:Y:S03]  /*1cd00*/  LDSM.16.MT88.4 R72, [R120+0x9400] ;  /* 0x009400007848783b */ /* 0x000ea60000004200 */
        /* <DEDUP_REMOVED lines=9> */
[----:B-1----:R-:W-:Y:S01]  /*1cda0*/  F2FP.F16.F32.PACK_AB R59, R125, R162 ;  /* 0x000000a27d3b723e */ /* 0x002fe200000000ff */
[--C-:B------:R-:W-:Y:S01]  /*1cdb0*/  FFMA.FTZ R174, R174, UR4, -R121.reuse ;  /* 0x00000004aeae7c23 */ /* 0x100fe20008010879 */
[--C-:B------:R-:W-:Y:S01]  /*1cdc0*/  FFMA.FTZ R170, R170, UR4, -R121.reuse ;  /* 0x00000004aaaa7c23 */ /* 0x100fe20008010879 */
[--C-:B------:R-:W-:Y:S01]  /*1cdd0*/  FFMA.FTZ R140, R140, UR4, -R121.reuse ;  /* 0x000000048c8c7c23 */ /* 0x100fe20008010879 */
[--C-:B------:R-:W-:Y:S01]  /*1cde0*/  FFMA.FTZ R136, R136, UR4, -R121.reuse ;  /* 0x0000000488887c23 */ /* 0x100fe20008010879 */
[--C-:B------:R-:W-:Y:S01]  /*1cdf0*/  FFMA.FTZ R130, R130, UR4, -R121.reuse ;  /* 0x0000000482827c23 */ /* 0x100fe20008010879 */
[----:B------:R-:W-:Y:S03]  /*1ce00*/  FFMA.FTZ R52, R52, UR4, -R121 ;  /* 0x0000000434347c23 */ /* 0x000fe60008010879 */
[----:B------:R-:W1:Y:S01]  /*1ce10*/  MUFU.EX2 R126, R126 ;  /* 0x0000007e007e7308 */ /* 0x000e620000000800 */
[----:B---3--:R-:W-:Y:S01]  /*1ce20*/  F2FP.F16.F32.PACK_AB R56, R185, R203 ;  /* 0x000000cbb938723e */ /* 0x008fe200000000ff */
[----:B------:R-:W-:Y:S01]  /*1ce30*/  FFMA.FTZ R203, R54, R161, R203 ;  /* 0x000000a136cb7223 */ /* 0x000fe200000100cb */
[--C-:B------:R-:W-:Y:S01]  /*1ce40*/  FFMA.FTZ R161, R181, UR4, -R124.reuse ;  /* 0x00000004b5a17c23 */ /* 0x100fe2000801087c */
[----:B------:R-:W-:Y:S01]  /*1ce50*/  FFMA.FTZ R181, R184, UR4, -R121 ;  /* 0x00000004b8b57c23 */ /* 0x000fe20008010879 */
[----:B------:R-:W-:Y:S01]  /*1ce60*/  FFMA.FTZ R184, R177, UR4, -R124 ;  /* 0x00000004b1b87c23 */ /* 0x000fe2000801087c */
[----:B------:R-:W-:Y:S01]  /*1ce70*/  FADD.FTZ R76, R185, R203 ;  /* 0x000000cbb94c7221 */ /* 0x000fe20000010000 */
[--C-:B------:R-:W-:Y:S03]  /*1ce80*/  FFMA.FTZ R177, R178, UR4, -R121.reuse ;  /* 0x00000004b2b17c23 */ /* 0x100fe60008010879 */
[----:B------:R-:W-:Y:S01]  /*1ce90*/  MUFU.EX2 R88, R88 ;  /* 0x0000005800587308 */ /* 0x000fe20000000800 */
[----:B----4-:R-:W-:Y:S01]  /*1cea0*/  F2FP.F16.F32.PACK_AB R57, R163, R192 ;  /* 0x000000c0a339723e */ /* 0x010fe200000000ff */
[----:B------:R-:W-:Y:S01]  /*1ceb0*/  FFMA.FTZ R192, R53, R160, R192 ;  /* 0x000000a035c07223 */ /* 0x000fe200000100c0 */
[----:B------:R-:W-:Y:S01]  /*1cec0*/  FFMA.FTZ R160, R173, UR4, -R124 ;  /* 0x00000004ada07c23 */ /* 0x000fe2000801087c */
[----:B------:R-:W-:Y:S02]  /*1ced0*/  ISETP.GT.AND P0, PT, R165, 0x1, PT ;  /* 0x00000001a500780c */ /* 0x000fe40003f04270 */
[----:B------:R-:W-:Y:S01]  /*1cee0*/  FADD.FTZ R77, R163, R192 ;  /* 0x000000c0a34d7221 */ /* 0x000fe20000010000 */
[--C-:B------:R-:W-:Y:S03]  /*1cef0*/  FFMA.FTZ R163, R176, UR4, -R121.reuse ;  /* 0x00000004b0a37c23 */ /* 0x100fe60008010879 */
[----:B------:R-:W-:Y:S01]  /*1cf00*/  MUFU.EX2 R91, R91 ;  /* 0x0000005b005b7308 */ /* 0x000fe20000000800 */
[----:B-1----:R-:W-:Y:S01]  /*1cf10*/  F2FP.F16.F32.PACK_AB R58, R126, R127 ;  /* 0x0000007f7e3a723e */ /* 0x002fe200000000ff */
[----:B------:R-:W-:Y:S01]  /*1cf20*/  FFMA.FTZ R176, R169, UR4, -R124 ;  /* 0x00000004a9b07c23 */ /* 0x000fe2000801087c */
[--C-:B------:R-:W-:Y:S05]  /*1cf30*/  FFMA.FTZ R169, R172, UR4, -R121.reuse ;  /* 0x00000004aca97c23 */ /* 0x100fea0008010879 */
[C---:B------:R-:W-:Y:S02]  /*1cf40*/  HMMA.16816.F32 R4, R56.reuse, R16, R4 ;  /* 0x000000103804723c */ /* 0x040fe40000001804 */
[----:B------:R-:W-:Y:S04]  /*1cf50*/  MUFU.EX2 R97, R97 ;  /* 0x0000006100617308 */ /* 0x000fe80000000800 */
        /* <DEDUP_REMOVED lines=12> */
[----:B------:R-:W-:Y:S01]  /*1d020*/  FFMA.FTZ R92, R202, UR4, -R121 ;  /* 0x00000004ca5c7c23 */ /* 0x000fe20008010879 */
[C---:B------:R-:W-:Y:S03]  /*1d030*/  HMMA.16816.F32 R16, R56.reuse, R26, R16 ;  /* 0x0000001a3810723c */ /* 0x040fe60000001810 */
[----:B------:R-:W-:Y:S02]  /*1d040*/  FADD.FTZ R93, R126, R93 ;  /* 0x0000005d7e5d7221 */ /* 0x000fe40000010000 */
[----:B------:R-:W-:Y:S01]  /*1d050*/  MUFU.EX2 R135, R135 ;  /* 0x0000008700877308 */ /* 0x000fe20000000800 */
[--C-:B------:R-:W-:Y:S01]  /*1d060*/  FFMA.FTZ R126, R141, UR4, -R124.reuse ;  /* 0x000000048d7e7c23 */ /* 0x100fe2000801087c */
[C---:B------:R-:W-:Y:S04]  /*1d070*/  HMMA.16816.F32 R20, R56.reuse, R32, R20 ;  /* 0x000000203814723c */ /* 0x040fe80000001814 */
[C---:B------:R-:W-:Y:S01]  /*1d080*/  FMUL.FTZ R26, R53.reuse, R94 ;  /* 0x0000005e351a7220 */ /* 0x040fe20000410000 */
[----:B------:R-:W-:Y:S03]  /*1d090*/  FMUL.FTZ R27, R53, R95 ;  /* 0x0000005f351b7220 */ /* 0x000fe60000410000 */
[----:B------:R-:W-:Y:S03]  /*1d0a0*/  MUFU.EX2 R92, R92 ;  /* 0x0000005c005c7308 */ /* 0x000fe60000000800 */
[----:B------:R-:W-:Y:S02]  /*1d0b0*/  FADD.FTZ R94, R162, R77 ;  /* 0x0000004da25e7221 */ /* 0x000fe40000010000 */
[----:B------:R-:W-:Y:S01]  /*1d0c0*/  LDSM.16.MT88.4 R76, [R120+0xc400] ;  /* 0x00c40000784c783b */ /* 0x000fe20000004200 */
[----:B------:R-:W-:Y:S01]  /*1d0d0*/  FFMA.FTZ R95, R129, UR4, -R124 ;  /* 0x00000004815f7c23 */ /* 0x000fe2000801087c */
[----:B------:R-:W-:Y:S01]  /*1d0e0*/  FADD.FTZ R94, R125, R94 ;  /* 0x0000005e7d5e7221 */ /* 0x000fe20000010000 */
[C---:B------:R-:W-:Y:S02]  /*1d0f0*/  HMMA.16816.F32 R24, R56.reuse, R34, R24 ;  /* 0x000000223818723c */ /* 0x040fe40000001818 */
[----:B------:R-:W-:Y:S01]  /*1d100*/  MUFU.EX2 R90, R90 ;  /* 0x0000005a005a7308 */ /* 0x000fe20000000800 */
[C---:B------:R-:W-:Y:S01]  /*1d110*/  FMUL.FTZ R32, R54.reuse, R84 ;  /* 0x0000005436207220 */ /* 0x040fe20000410000 */
[C---:B------:R-:W-:Y:S01]  /*1d120*/  FMUL.FTZ R33, R54.reuse, R85 ;  /* 0x0000005536217220 */ /* 0x040fe20000410000 */
[--C-:B------:R-:W-:Y:S01]  /*1d130*/  FFMA.FTZ R85, R209, UR4, -R124.reuse ;  /* 0x00000004d1557c23 */ /* 0x100fe2000801087c */
[C---:B------:R-:W-:Y:S06]  /*1d140*/  HMMA.16816.F32 R28, R56.reuse, R36, R28 ;  /* 0x00000024381c723c */ /* 0x040fec000000181c */
[----:B------:R-:W-:Y:S01]  /*1d150*/  MUFU.EX2 R96, R96 ;  /* 0x0000006000607308 */ /* 0x000fe20000000800 */
[C---:B------:R-:W-:Y:S01]  /*1d160*/  FMUL.FTZ R34, R53.reuse, R86 ;  /* 0x0000005635227220 */ /* 0x040fe20000410000 */
[----:B------:R-:W-:Y:S03]  /*1d170*/  FMUL.FTZ R35, R53, R87 ;  /* 0x0000005735237220 */ /* 0x000fe60000410000 */
[C---:B------:R-:W-:Y:S01]  /*1d180*/  FMUL.FTZ R36, R54.reuse, R80 ;  /* 0x0000005036247220 */ /* 0x040fe20000410000 */
[----:B------:R-:W-:Y:S01]  /*1d190*/  FMUL.FTZ R37, R54, R81 ;  /* 0x0000005136257220 */ /* 0x000fe20000410000 */
[--C-:B------:R-:W-:Y:S03]  /*1d1a0*/  FFMA.FTZ R87, R210, UR4, -R121.reuse ;  /* 0x00000004d2577c23 */ /* 0x100fe60008010879 */
[----:B------:R-:W1:Y:S01]  /*1d1b0*/  MUFU.EX2 R85, R85 ;  /* 0x0000005500557308 */ /* 0x000e620000000800 */
        /* <DEDUP_REMOVED lines=14> */
[--C-:B------:R-:W-:Y:S01]  /*1d2a0*/  FFMA.FTZ R82, R204, UR4, -R121.reuse ;  /* 0x00000004cc527c23 */ /* 0x100fe20008010879 */
[--C-:B------:R-:W-:Y:S01]  /*1d2b0*/  FFMA.FTZ R127, R142, UR4, -R121.reuse ;  /* 0x000000048e7f7c23 */ /* 0x100fe20008010879 */
[--C-:B------:R-:W-:Y:S01]  /*1d2c0*/  FFMA.FTZ R142, R137, UR4, -R124.reuse ;  /* 0x00000004898e7c23 */ /* 0x100fe2000801087c */
[C---:B------:R-:W-:Y:S06]  /*1d2d0*/  HMMA.16816.F32 R40, R56.reuse, R50, R40 ;  /* 0x000000323828723c */ /* 0x040fec0000001828 */
[----:B------:R-:W-:Y:S01]  /*1d2e0*/  MUFU.EX2 R84, R84 ;  /* 0x0000005400547308 */ /* 0x000fe20000000800 */
[C---:B------:R-:W-:Y:S01]  /*1d2f0*/  FMUL.FTZ R48, R54.reuse, R68 ;  /* 0x0000004436307220 */ /* 0x040fe20000410000 */
[C---:B------:R-:W-:Y:S03]  /*1d300*/  HMMA.16816.F32 R44, R56.reuse, R60, R44 ;  /* 0x0000003c382c723c */ /* 0x040fe6000000182c */
[----:B------:R-:W-:Y:S05]  /*1d310*/  FMUL.FTZ R49, R54, R69 ;  /* 0x0000004536317220 */ /* 0x000fea0000410000 */
[----:B------:R-:W4:Y:S03]  /*1d320*/  MUFU.EX2 R81, R81 ;  /* 0x0000005100517308 */ /* 0x000f260000000800 */
[C---:B------:R-:W-:Y:S01]  /*1d330*/  FMUL.FTZ R50, R53.reuse, R70 ;  /* 0x0000004635327220 */ /* 0x040fe20000410000 */
[----:B------:R-:W-:Y:S02]  /*1d340*/  FMUL.FTZ R51, R53, R71 ;  /* 0x0000004735337220 */ /* 0x000fe40000410000 */
[----:B------:R-:W-:Y:S01]  /*1d350*/  LDSM.16.MT88.4 R68, [R144+0xd400] ;  /* 0x00d400009044783b */ /* 0x000fe20000004200 */
[--C-:B------:R-:W-:Y:S01]  /*1d360*/  FFMA.FTZ R54, R183, UR4, -R124.reuse ;  /* 0x00000004b7367c23 */ /* 0x100fe2000801087c */
[----:B------:R-:W-:Y:S01]  /*1d370*/  FFMA.FTZ R53, R175, UR4, -R124 ;  /* 0x00000004af357c23 */ /* 0x000fe2000801087c */
[--C-:B------:R-:W-:Y:S01]  /*1d380*/  FFMA.FTZ R137, R138, UR4, -R121.reuse ;  /* 0x000000048a897c23 */ /* 0x100fe20008010879 */
[----:B------:R-:W-:Y:S01]  /*1d390*/  MUFU.EX2 R83, R83 ;  /* 0x0000005300537308 */ /* 0x000fe20000000800 */
[----:B------:R-:W-:Y:S03]  /*1d3a0*/  HMMA.16816.F32 R48, R56, R62, R48 ;  /* 0x0000003e3830723c */ /* 0x000fe60000001830 */
[----:B------:R-:W5:Y:S01]  /*1d3b0*/  LDSM.16.MT88.4 R60, [R144+0xb400] ;  /* 0x00b40000903c783b */ /* 0x000f620000004200 */
[----:B------:R-:W-:Y:S05]  /*1d3c0*/  FFMA.FTZ R121, R3, UR4, -R121 ;  /* 0x0000000403797c23 */ /* 0x000fea0008010879 */
[----:B------:R-:W2:Y:S02]  /*1d3d0*/  MUFU.EX2 R82, R82 ;  /* 0x0000005200527308 */ /* 0x000ea40000000800 */
[----:B-1----:R-:W-:Y:S02]  /*1d3e0*/  F2FP.F16.F32.PACK_AB R56, R85, R88 ;  /* 0x000000585538723e */ /* 0x002fe400000000ff */
[----:B---3--:R-:W-:Y:S01]  /*1d3f0*/  F2FP.F16.F32.PACK_AB R57, R80, R87 ;  /* 0x000000575039723e */ /* 0x008fe200000000ff */
[----:B------:R-:W-:Y:S01]  /*1d400*/  FADD.FTZ R87, R87, R94 ;  /* 0x0000005e57577221 */ /* 0x000fe20000010000 */
[----:B----4-:R-:W-:Y:S01]  /*1d410*/  F2FP.F16.F32.PACK_AB R58, R84, R81 ;  /* 0x00000051543a723e */ /* 0x010fe200000000ff */
[----:B------:R-:W-:Y:S03]  /*1d420*/  FADD.FTZ R88, R88, R93 ;  /* 0x0000005d58587221 */ /* 0x000fe60000010000 */
[----:B------:R-:W1:Y:S01]  /*1d430*/  MUFU.EX2 R86, R86 ;  /* 0x0000005600567308 */ /* 0x000e620000000800 */
[----:B------:R-:W-:Y:S01]  /*1d440*/  FFMA.FTZ R93, R133, UR4, -R124 ;  /* 0x00000004855d7c23 */ /* 0x000fe2000801087c */
[----:B------:R-:W-:Y:S01]  /*1d450*/  FADD.FTZ R80, R80, R87 ;  /* 0x0000005750507221 */ /* 0x000fe20000010000 */
[----:B------:R-:W-:Y:S01]  /*1d460*/  FADD.FTZ R88, R85, R88 ;  /* 0x0000005855587221 */ /* 0x000fe20000010000 */
[----:B------:R-:W-:Y:S03]  /*1d470*/  FFMA.FTZ R124, R134, UR4, -R124 ;  /* 0x00000004867c7c23 */ /* 0x000fe6000801087c */
[----:B------:R-:W-:Y:S03]  /*1d480*/  FADD.FTZ R81, R81, R88 ;  /* 0x0000005851517221 */ /* 0x000fe60000010000 */
[----:B------:R-:W3:Y:S01]  /*1d490*/  MUFU.EX2 R89, R89 ;  /* 0x0000005900597308 */ /* 0x000ee20000000800 */
[----:B--2---:R-:W-:Y:S01]  /*1d4a0*/  F2FP.F16.F32.PACK_AB R59, R82, R83 ;  /* 0x00000053523b723e */ /* 0x004fe200000000ff */
[----:B------:R-:W-:Y:S01]  /*1d4b0*/  FADD.FTZ R83, R83, R80 ;  /* 0x0000005053537221 */ /* 0x000fe20000010000 */
[----:B------:R-:W-:Y:S03]  /*1d4c0*/  FADD.FTZ R84, R84, R81 ;  /* 0x0000005154547221 */ /* 0x000fe60000010000 */
[----:B------:R-:W-:Y:S02]  /*1d4d0*/  FADD.FTZ R83, R82, R83 ;  /* 0x0000005352537221 */ /* 0x000fe40000010000 */
[C---:B------:R-:W-:Y:S02]  /*1d4e0*/  HMMA.16816.F32 R4, R56.reuse, R64, R4 ;  /* 0x000000403804723c */ /* 0x040fe40000001804 */
[----:B------:R-:W-:Y:S04]  /*1d4f0*/  MUFU.EX2 R134, R95 ;  /* 0x0000005f00867308 */ /* 0x000fe80000000800 */
[C---:B------:R-:W-:Y:S01]  /*1d500*/  HMMA.16816.F32 R8, R56.reuse, R66, R8 ;  /* 0x000000423808723c */ /* 0x040fe20000001808 */
[----:B------:R-:W2:Y:S05]  /*1d510*/  LDSM.16.MT88.4 R64, [R120+0xb400] ;  /* 0x00b400007840783b */ /* 0x000eaa0000004200 */
[----:B------:R-:W-:Y:S01]  /*1d520*/  MUFU.EX2 R132, R93 ;  /* 0x0000005d00847308 */ /* 0x000fe20000000800 */
[C---:B------:R-:W-:Y:S09]  /*1d530*/  HMMA.16816.F32 R12, R56.reuse, R72, R12 ;  /* 0x00000048380c723c */ /* 0x040ff2000000180c */
[----:B------:R-:W4:Y:S01]  /*1d540*/  MUFU.EX2 R107, R107 ;  /* 0x0000006b006b7308 */ /* 0x000f220000000800 */
[C---:B------:R-:W-:Y:S01]  /*1d550*/  HMMA.16816.F32 R16, R56.reuse, R74, R16 ;  /* 0x0000004a3810723c */ /* 0x040fe20000001810 */
[----:B------:R-:W-:Y:S05]  /*1d560*/  LDSM.16.MT88.4 R72, [R144+0xc000] ;  /* 0x00c000009048783b */ /* 0x000fea0000004200 */
[C---:B-----5:R-:W-:Y:S03]  /*1d570*/  HMMA.16816.F32 R20, R56.reuse, R60, R20 ;  /* 0x0000003c3814723c */ /* 0x060fe60000001814 */
[----:B------:R-:W5:Y:S03]  /*1d580*/  MUFU.EX2 R106, R106 ;  /* 0x0000006a006a7308 */ /* 0x000f660000000800 */
[C---:B------:R-:W-:Y:S01]  /*1d590*/  HMMA.16816.F32 R24, R56.reuse, R62, R24 ;  /* 0x0000003e3818723c */ /* 0x040fe20000001818 */
[----:B------:R-:W1:Y:S06]  /*1d5a0*/  LDSM.16.MT88.4 R60, [R120+0xd400] ;  /* 0x00d40000783c783b */ /* 0x000e6c0000004200 */
[----:B------:R-:W-:Y:S10]  /*1d5b0*/  MUFU.EX2 R105, R105 ;  /* 0x0000006900697308 */ /* 0x000ff40000000800 */
[----:B------:R-:W5:Y:S01]  /*1d5c0*/  MUFU.EX2 R98, R98 ;  /* 0x0000006200627308 */ /* 0x000f620000000800 */
[C---:B--2---:R-:W-:Y:S09]  /*1d5d0*/  HMMA.16816.F32 R28, R56.reuse, R64, R28 ;  /* 0x00000040381c723c */ /* 0x044ff2000000181c */
[----:B------:R-:W-:Y:S01]  /*1d5e0*/  MUFU.EX2 R187, R187 ;  /* 0x000000bb00bb7308 */ /* 0x000fe20000000800 */
[C---:B------:R-:W-:Y:S01]  /*1d5f0*/  HMMA.16816.F32 R32, R56.reuse, R66, R32 ;  /* 0x000000423820723c */ /* 0x040fe20000001820 */
[----:B------:R-:W2:Y:S08]  /*1d600*/  LDSM.16.MT88.4 R64, [R144+0x9800] ;  /* 0x009800009040783b */ /* 0x000eb00000004200 */
[----:B------:R-:W5:Y:S01]  /*1d610*/  MUFU.EX2 R186, R186 ;  /* 0x000000ba00ba7308 */ /* 0x000f620000000800 */
[C---:B------:R-:W-:Y:S06]  /*1d620*/  HMMA.16816.F32 R36, R56.reuse, R68, R36 ;  /* 0x000000443824723c */ /* 0x040fec0000001824 */
[C---:B------:R-:W-:Y:S01]  /*1d630*/  HMMA.16816.F32 R40, R56.reuse, R70, R40 ;  /* 0x000000463828723c */ /* 0x040fe20000001828 */
[----:B------:R-:W5:Y:S02]  /*1d640*/  LDSM.16.MT88.4 R68, [R120+0x9800] ;  /* 0x009800007844783b */ /* 0x000f640000004200 */
[----:B------:R-:W-:Y:S03]  /*1d650*/  MUFU.EX2 R54, R54 ;  /* 0x0000003600367308 */ /* 0x000fe60000000800 */
[C---:B-1----:R-:W-:Y:S07]  /*1d660*/  HMMA.16816.F32 R44, R56.reuse, R60, R44 ;  /* 0x0000003c382c723c */ /* 0x042fee000000182c */
[----:B------:R-:W1:Y:S01]  /*1d670*/  MUFU.EX2 R161, R161 ;  /* 0x000000a100a17308 */ /* 0x000e620000000800 */
[----:B------:R-:W-:Y:S01]  /*1d680*/  HMMA.16816.F32 R48, R56, R62, R48 ;  /* 0x0000003e3830723c */ /* 0x000fe20000001830 */
[----:B------:R-:W1:Y:S08]  /*1d690*/  LDSM.16.MT88.4 R60, [R144+0xb800] ;  /* 0x00b80000903c783b */ /* 0x000e700000004200 */
[----:B------:R-:W-:Y:S02]  /*1d6a0*/  MUFU.EX2 R182, R182 ;  /* 0x000000b600b67308 */ /* 0x000fe40000000800 */
[----:B------:R-:W-:Y:S02]  /*1d6b0*/  F2FP.F16.F32.PACK_AB R57, R97, R92 ;  /* 0x0000005c6139723e */ /* 0x000fe400000000ff */
[----:B------:R-:W-:Y:S01]  /*1d6c0*/  F2FP.F16.F32.PACK_AB R56, R86, R91 ;  /* 0x0000005b5638723e */ /* 0x000fe200000000ff */
[----:B------:R-:W-:Y:S01]  /*1d6d0*/  FADD.FTZ R91, R91, R84 ;  /* 0x000000545b5b7221 */ /* 0x000fe20000010000 */
[----:B------:R-:W-:Y:S04]  /*1d6e0*/  F2FP.F16.F32.PACK_AB R58, R90, R99 ;  /* 0x000000635a3a723e */ /* 0x000fe800000000ff */
[----:B------:R-:W1:Y:S01]  /*1d6f0*/  MUFU.EX2 R181, R181 ;  /* 0x000000b500b57308 */ /* 0x000e620000000800 */
[----:B---3--:R-:W-:Y:S01]  /*1d700*/  F2FP.F16.F32.PACK_AB R59, R89, R96 ;  /* 0x00000060593b723e */ /* 0x008fe200000000ff */
[----:B------:R-:W-:Y:S04]  /*1d710*/  FADD.FTZ R86, R86, R91 ;  /* 0x0000005b56567221 */ /* 0x000fe80000010000 */
[----:B------:R-:W-:Y:S02]  /*1d720*/  FADD.FTZ R99, R99, R86 ;  /* 0x0000005663637221 */ /* 0x000fe40000010000 */
[C---:B--2---:R-:W-:Y:S01]  /*1d730*/  HMMA.16816.F32 R4, R56.reuse, R64, R4 ;  /* 0x000000403804723c */ /* 0x044fe20000001804 */
[----:B------:R-:W-:Y:S01]  /*1d740*/  LDSM.16.MT88.4 R84, [R120+0xcc00] ;  /* 0x00cc00007854783b */ /* 0x000fe20000004200 */
[----:B------:R-:W-:Y:S01]  /*1d750*/  MUFU.EX2 R179, R179 ;  /* 0x000000b300b37308 */ /* 0x000fe20000000800 */
[----:B------:R-:W-:Y:S03]  /*1d760*/  FADD.FTZ R90, R90, R99 ;  /* 0x000000635a5a7221 */ /* 0x000fe60000010000 */
[C---:B------:R-:W-:Y:S03]  /*1d770*/  HMMA.16816.F32 R8, R56.reuse, R66, R8 ;  /* 0x000000423808723c */ /* 0x040fe60000001808 */
[----:B------:R-:W2:Y:S03]  /*1d780*/  LDSM.16.MT88.4 R64, [R120+0xb800] ;  /* 0x00b800007840783b */ /* 0x000ea60000004200 */
[----:B------:R-:W3:Y:S01]  /*1d790*/  MUFU.EX2 R184, R184 ;  /* 0x000000b800b87308 */ /* 0x000ee20000000800 */
[----:B----4-:R-:W-:Y:S01]  /*1d7a0*/  FADD.FTZ R3, R107, R90 ;  /* 0x0000005a6b037221 */ /* 0x010fe20000010000 */
[C---:B-----5:R-:W-:Y:S03]  /*1d7b0*/  HMMA.16816.F32 R12, R56.reuse, R68, R12 ;  /* 0x00000044380c723c */ /* 0x060fe6000000180c */
[C---:B------:R-:W-:Y:S03]  /*1d7c0*/  FADD.FTZ R3, R106.reuse, R3 ;  /* 0x000000036a037221 */ /* 0x040fe60000010000 */
[C---:B------:R-:W-:Y:S01]  /*1d7d0*/  HMMA.16816.F32 R16, R56.reuse, R70, R16 ;  /* 0x000000463810723c */ /* 0x040fe20000001810 */
[----:B------:R-:W4:Y:S01]  /*1d7e0*/  LDSM.16.MT88.4 R68, [R144+0xd800] ;  /* 0x00d800009044783b */ /* 0x000f220000004200 */
[----:B------:R-:W-:Y:S04]  /*1d7f0*/  MUFU.EX2 R180, R180 ;  /* 0x000000b400b47308 */ /* 0x000fe80000000800 */
[C---:B-1----:R-:W-:Y:S06]  /*1d800*/  HMMA.16816.F32 R20, R56.reuse, R60, R20 ;  /* 0x0000003c3814723c */ /* 0x042fec0000001814 */
[----:B------:R-:W1:Y:S01]  /*1d810*/  MUFU.EX2 R177, R177 ;  /* 0x000000b100b17308 */ /* 0x000e620000000800 */
[C---:B------:R-:W-:Y:S01]  /*1d820*/  HMMA.16816.F32 R24, R56.reuse, R62, R24 ;  /* 0x0000003e3818723c */ /* 0x040fe20000001818 */
[----:B------:R-:W5:Y:S08]  /*1d830*/  LDSM.16.MT88.4 R60, [R120+0xd800] ;  /* 0x00d80000783c783b */ /* 0x000f700000004200 */
[----:B------:R-:W-:Y:S10]  /*1d840*/  MUFU.EX2 R53, R53 ;  /* 0x0000003500357308 */ /* 0x000ff40000000800 */
[----:B------:R-:W1:Y:S01]  /*1d850*/  MUFU.EX2 R160, R160 ;  /* 0x000000a000a07308 */ /* 0x000e620000000800 */
[C---:B--2---:R-:W-:Y:S09]  /*1d860*/  HMMA.16816.F32 R28, R56.reuse, R64, R28 ;  /* 0x00000040381c723c */ /* 0x044ff2000000181c */
[----:B------:R-:W-:Y:S01]  /*1d870*/  MUFU.EX2 R163, R163 ;  /* 0x000000a300a37308 */ /* 0x000fe20000000800 */
[C---:B------:R-:W-:Y:S01]  /*1d880*/  HMMA.16816.F32 R32, R56.reuse, R66, R32 ;  /* 0x000000423820723c */ /* 0x040fe20000001820 */
[----:B------:R-:W2:Y:S08]  /*1d890*/  LDSM.16.MT88.4 R64, [R144+0x9c00] ;  /* 0x009c00009040783b */ /* 0x000eb00000004200 */
[----:B------:R-:W1:Y:S01]  /*1d8a0*/  MUFU.EX2 R174, R174 ;  /* 0x000000ae00ae7308 */ /* 0x000e620000000800 */
[C---:B----4-:R-:W-:Y:S06]  /*1d8b0*/  HMMA.16816.F32 R36, R56.reuse, R68, R36 ;  /* 0x000000443824723c */ /* 0x050fec0000001824 */
[C---:B------:R-:W-:Y:S01]  /*1d8c0*/  HMMA.16816.F32 R40, R56.reuse, R70, R40 ;  /* 0x000000463828723c */ /* 0x040fe20000001828 */
[----:B------:R-:W4:Y:S02]  /*1d8d0*/  LDSM.16.MT88.4 R68, [R120+0x9c00] ;  /* 0x009c00007844783b */ /* 0x000f240000004200 */
[----:B------:R-:W-:Y:S03]  /*1d8e0*/  MUFU.EX2 R171, R171 ;  /* 0x000000ab00ab7308 */ /* 0x000fe60000000800 */
[C---:B-----5:R-:W-:Y:S07]  /*1d8f0*/  HMMA.16816.F32 R44, R56.reuse, R60, R44 ;  /* 0x0000003c382c723c */ /* 0x060fee000000182c */
[----:B------:R-:W5:Y:S01]  /*1d900*/  MUFU.EX2 R176, R176 ;  /* 0x000000b000b07308 */ /* 0x000f620000000800 */
[----:B------:R-:W-:Y:S01]  /*1d910*/  HMMA.16816.F32 R48, R56, R62, R48 ;  /* 0x0000003e3830723c */ /* 0x000fe20000001830 */
[----:B------:R-:W3:Y:S08]  /*1d920*/  LDSM.16.MT88.4 R60, [R144+0xbc00] ;  /* 0x00bc0000903c783b */ /* 0x000ef00000004200 */
[----:B------:R-:W-:Y:S02]  /*1d930*/  MUFU.EX2 R169, R169 ;  /* 0x000000a900a97308 */ /* 0x000fe40000000800 */
[----:B------:R-:W-:Y:S02]  /*1d940*/  F2FP.F16.F32.PACK_AB R56, R106, R107 ;  /* 0x0000006b6a38723e */ /* 0x000fe400000000ff */
[----:B------:R-:W-:Y:S02]  /*1d950*/  F2FP.F16.F32.PACK_AB R57, R98, R105 ;  /* 0x000000696239723e */ /* 0x000fe400000000ff */
[----:B------:R-:W-:Y:S04]  /*1d960*/  F2FP.F16.F32.PACK_AB R58, R135, R104 ;  /* 0x00000068873a723e */ /* 0x000fe800000000ff */
[----:B------:R-:W5:Y:S01]  /*1d970*/  MUFU.EX2 R170, R170 ;  /* 0x000000aa00aa7308 */ /* 0x000f620000000800 */
[----:B------:R-:W-:Y:S07]  /*1d980*/  F2FP.F16.F32.PACK_AB R59, R186, R187 ;  /* 0x000000bbba3b723e */ /* 0x000fee00000000ff */
[C---:B--2---:R-:W-:Y:S02]  /*1d990*/  HMMA.16816.F32 R4, R56.reuse, R64, R4 ;  /* 0x000000403804723c */ /* 0x044fe40000001804 */
[----:B------:R-:W-:Y:S04]  /*1d9a0*/  MUFU.EX2 R125, R125 ;  /* 0x0000007d007d7308 */ /* 0x000fe80000000800 */
[C---:B------:R-:W-:Y:S01]  /*1d9b0*/  HMMA.16816.F32 R8, R56.reuse, R66, R8 ;  /* 0x000000423808723c */ /* 0x040fe20000001808 */
[----:B------:R-:W2:Y:S05]  /*1d9c0*/  LDSM.16.MT88.4 R64, [R120+0xbc00] ;  /* 0x00bc00007840783b */ /* 0x000eaa0000004200 */
[----:B------:R-:W5:Y:S01]  /*1d9d0*/  MUFU.EX2 R126, R126 ;  /* 0x0000007e007e7308 */ /* 0x000f620000000800 */
[C---:B----4-:R-:W-:Y:S09]  /*1d9e0*/  HMMA.16816.F32 R12, R56.reuse, R68, R12 ;  /* 0x00000044380c723c */ /* 0x050ff2000000180c */
[----:B------:R-:W-:Y:S01]  /*1d9f0*/  MUFU.EX2 R127, R127 ;  /* 0x0000007f007f7308 */ /* 0x000fe20000000800 */
[C---:B------:R-:W-:Y:S01]  /*1da00*/  HMMA.16816.F32 R16, R56.reuse, R70, R16 ;  /* 0x000000463810723c */ /* 0x040fe20000001810 */
[----:B------:R-:W4:Y:S05]  /*1da10*/  LDSM.16.MT88.4 R68, [R144+0xdc00] ;  /* 0x00dc00009044783b */ /* 0x000f2a0000004200 */
[C---:B---3--:R-:W-:Y:S03]  /*1da20*/  HMMA.16816.F32 R20, R56.reuse, R60, R20 ;  /* 0x0000003c3814723c */ /* 0x048fe60000001814 */
[----:B------:R-:W3:Y:S03]  /*1da30*/  MUFU.EX2 R140, R140 ;  /* 0x0000008c008c7308 */ /* 0x000ee60000000800 */
[C---:B------:R-:W-:Y:S01]  /*1da40*/  HMMA.16816.F32 R24, R56.reuse, R62, R24 ;  /* 0x0000003e3818723c */ /* 0x040fe20000001818 */
[----:B------:R-:W1:Y:S06]  /*1da50*/  LDSM.16.MT88.4 R60, [R120+0xdc00] ;  /* 0x00dc0000783c783b */ /* 0x000e6c0000004200 */
[----:B------:R-:W-:Y:S10]  /*1da60*/  MUFU.EX2 R139, R139 ;  /* 0x0000008b008b7308 */ /* 0x000ff40000000800 */
[----:B------:R-:W3:Y:S01]  /*1da70*/  MUFU.EX2 R142, R142 ;  /* 0x0000008e008e7308 */ /* 0x000ee20000000800 */
[C---:B--2---:R-:W-:Y:S09]  /*1da80*/  HMMA.16816.F32 R28, R56.reuse, R64, R28 ;  /* 0x00000040381c723c */ /* 0x044ff2000000181c */
[----:B------:R-:W-:Y:S01]  /*1da90*/  MUFU.EX2 R137, R137 ;  /* 0x0000008900897308 */ /* 0x000fe20000000800 */
[C---:B------:R-:W-:Y:S01]  /*1daa0*/  HMMA.16816.F32 R32, R56.reuse, R66, R32 ;  /* 0x000000423820723c */ /* 0x040fe20000001820 */
[----:B------:R-:W2:Y:S08]  /*1dab0*/  LDSM.16.MT88.4 R64, [R144+0xa000] ;  /* 0x00a000009040783b */ /* 0x000eb00000004200 */
[----:B------:R-:W3:Y:S01]  /*1dac0*/  MUFU.EX2 R136, R136 ;  /* 0x0000008800887308 */ /* 0x000ee20000000800 */
[C---:B----4-:R-:W-:Y:S06]  /*1dad0*/  HMMA.16816.F32 R36, R56.reuse, R68, R36 ;  /* 0x000000443824723c */ /* 0x050fec0000001824 */
[C---:B------:R-:W-:Y:S01]  /*1dae0*/  HMMA.16816.F32 R40, R56.reuse, R70, R40 ;  /* 0x000000463828723c */ /* 0x040fe20000001828 */
[----:B------:R-:W4:Y:S02]  /*1daf0*/  LDSM.16.MT88.4 R68, [R120+0xa000] ;  /* 0x00a000007844783b */ /* 0x000f240000004200 */
[----:B------:R-:W3:Y:S03]  /*1db00*/  MUFU.EX2 R129, R129 ;  /* 0x0000008100817308 */ /* 0x000ee60000000800 */
[C---:B-1----:R-:W-:Y:S07]  /*1db10*/  HMMA.16816.F32 R44, R56.reuse, R60, R44 ;  /* 0x0000003c382c723c */ /* 0x042fee000000182c */
[----:B------:R-:W-:Y:S01]  /*1db20*/  MUFU.EX2 R131, R131 ;  /* 0x0000008300837308 */ /* 0x000fe20000000800 */
[----:B------:R-:W-:Y:S01]  /*1db30*/  HMMA.16816.F32 R48, R56, R62, R48 ;  /* 0x0000003e3830723c */ /* 0x000fe20000001830 */
[----:B------:R-:W1:Y:S08]  /*1db40*/  LDSM.16.MT88.4 R60, [R120+0xc000] ;  /* 0x00c00000783c783b */ /* 0x000e700000004200 */
[----:B------:R-:W3:Y:S02]  /*1db50*/  MUFU.EX2 R130, R130 ;  /* 0x0000008200827308 */ /* 0x000ee40000000800 */
[----:B------:R-:W-:Y:S02]  /*1db60*/  F2FP.F16.F32.PACK_AB R56, R161, R54 ;  /* 0x00000036a138723e */ /* 0x000fe400000000ff */
[----:B------:R-:W-:Y:S02]  /*1db70*/  F2FP.F16.F32.PACK_AB R57, R181, R182 ;  /* 0x000000b6b539723e */ /* 0x000fe400000000ff */
[----:B------:R-:W-:Y:S04]  /*1db80*/  F2FP.F16.F32.PACK_AB R58, R184, R179 ;  /* 0x000000b3b83a723e */ /* 0x000fe800000000ff */
[----:B------:R-:W3:Y:S01]  /*1db90*/  MUFU.EX2 R133, R124 ;  /* 0x0000007c00857308 */ /* 0x000ee20000000800 */
[----:B------:R-:W-:Y:S07]  /*1dba0*/  F2FP.F16.F32.PACK_AB R59, R177, R180 ;  /* 0x000000b4b13b723e */ /* 0x000fee00000000ff */
[C---:B--2---:R-:W-:Y:S02]  /*1dbb0*/  HMMA.16816.F32 R4, R56.reuse, R64, R4 ;  /* 0x000000403804723c */ /* 0x044fe40000001804 */
[----:B------:R-:W-:Y:S04]  /*1dbc0*/  MUFU.EX2 R52, R52 ;  /* 0x0000003400347308 */ /* 0x000fe80000000800 */
[C---:B------:R-:W-:Y:S01]  /*1dbd0*/  HMMA.16816.F32 R8, R56.reuse, R66, R8 ;  /* 0x000000423808723c */ /* 0x040fe20000001808 */
[----:B------:R-:W2:Y:S05]  /*1dbe0*/  LDSM.16.MT88.4 R64, [R144+0xe000] ;  /* 0x00e000009040783b */ /* 0x000eaa0000004200 */
[----:B------:R-:W3:Y:S01]  /*1dbf0*/  MUFU.EX2 R121, R121 ;  /* 0x0000007900797308 */ /* 0x000ee20000000800 */
[C---:B----4-:R-:W-:Y:S06]  /*1dc00*/  HMMA.16816.F32 R12, R56.reuse, R68, R12 ;  /* 0x00000044380c723c */ /* 0x050fec000000180c */
[C---:B------:R-:W-:Y:S01]  /*1dc10*/  HMMA.16816.F32 R16, R56.reuse, R70, R16 ;  /* 0x000000463810723c */ /* 0x040fe20000001810 */
[----:B------:R-:W4:Y:S05]  /*1dc20*/  LDSM.16.MT88.4 R68, [R120+0xe000] ;  /* 0x00e000007844783b */ /* 0x000f2a0000004200 */
[C---:B------:R-:W-:Y:S06]  /*1dc30*/  HMMA.16816.F32 R20, R56.reuse, R72, R20 ;  /* 0x000000483814723c */ /* 0x040fec0000001814 */
[C---:B------:R-:W-:Y:S01]  /*1dc40*/  HMMA.16816.F32 R24, R56.reuse, R74, R24 ;  /* 0x0000004a3818723c */ /* 0x040fe20000001818 */
[----:B------:R-:W-:Y:S05]  /*1dc50*/  LDSM.16.MT88.4 R72, [R120+0xa400] ;  /* 0x00a400007848783b */ /* 0x000fea0000004200 */
[C---:B-1----:R-:W-:Y:S06]  /*1dc60*/  HMMA.16816.F32 R28, R56.reuse, R60, R28 ;  /* 0x0000003c381c723c */ /* 0x042fec000000181c */
[C---:B------:R-:W-:Y:S01]  /*1dc70*/  HMMA.16816.F32 R32, R56.reuse, R62, R32 ;  /* 0x0000003e3820723c */ /* 0x040fe20000001820 */
[----:B------:R-:W1:Y:S05]  /*1dc80*/  LDSM.16.MT88.4 R60, [R144+0xa400] ;  /* 0x00a40000903c783b */ /* 0x000e6a0000004200 */
[C---:B--2---:R-:W-:Y:S06]  /*1dc90*/  HMMA.16816.F32 R36, R56.reuse, R64, R36 ;  /* 0x000000403824723c */ /* 0x044fec0000001824 */
[C---:B------:R-:W-:Y:S01]  /*1dca0*/  HMMA.16816.F32 R40, R56.reuse, R66, R40 ;  /* 0x000000423828723c */ /* 0x040fe20000001828 */
[----:B------:R-:W2:Y:S05]  /*1dcb0*/  LDSM.16.MT88.4 R64, [R144+0xc400] ;  /* 0x00c400009040783b */ /* 0x000eaa0000004200 */
[C---:B----4-:R-:W-:Y:S06]  /*1dcc0*/  HMMA.16816.F32 R44, R56.reuse, R68, R44 ;  /* 0x00000044382c723c */ /* 0x050fec000000182c */
[----:B------:R-:W-:Y:S01]  /*1dcd0*/  HMMA.16816.F32 R48, R56, R70, R48 ;  /* 0x000000463830723c */ /* 0x000fe20000001830 */
[----:B------:R-:W4:Y:S06]  /*1dce0*/  LDSM.16.MT88.4 R68, [R144+0xe400] ;  /* 0x00e400009044783b */ /* 0x000f2c0000004200 */
[----:B------:R-:W-:Y:S04]  /*1dcf0*/  F2FP.F16.F32.PACK_AB R56, R160, R53 ;  /* 0x00000035a038723e */ /* 0x000fe800000000ff */
[----:B------:R-:W-:Y:S02]  /*1dd00*/  F2FP.F16.F32.PACK_AB R57, R174, R163 ;  /* 0x000000a3ae39723e */ /* 0x000fe400000000ff */
[----:B-----5:R-:W-:Y:S02]  /*1dd10*/  F2FP.F16.F32.PACK_AB R58, R176, R171 ;  /* 0x000000abb03a723e */ /* 0x020fe400000000ff */
[----:B------:R-:W-:Y:S07]  /*1dd20*/  F2FP.F16.F32.PACK_AB R59, R170, R169 ;  /* 0x000000a9aa3b723e */ /* 0x000fee00000000ff */
        /* <DEDUP_REMOVED lines=9> */
[C---:B------:R-:W-:Y:S06]  /*1ddc0*/  HMMA.16816.F32 R28, R56.reuse, R76, R28 ;  /* 0x0000004c381c723c */ /* 0x040fec000000181c */
[C---:B------:R-:W-:Y:S01]  /*1ddd0*/  HMMA.16816.F32 R32, R56.reuse, R78, R32 ;  /* 0x0000004e3820723c */ /* 0x040fe20000001820 */
[----:B------:R-:W-:Y:S05]  /*1dde0*/  LDSM.16.MT88.4 R76, [R120+0xc800] ;  /* 0x00c80000784c783b */ /* 0x000fea0000004200 */
[C---:B----4-:R-:W-:Y:S06]  /*1ddf0*/  HMMA.16816.F32 R36, R56.reuse, R68, R36 ;  /* 0x000000443824723c */ /* 0x050fec0000001824 */
[C---:B------:R-:W-:Y:S01]  /*1de00*/  HMMA.16816.F32 R40, R56.reuse, R70, R40 ;  /* 0x000000463828723c */ /* 0x040fe20000001828 */
[----:B------:R-:W4:Y:S05]  /*1de10*/  LDSM.16.MT88.4 R68, [R144+0xc800] ;  /* 0x00c800009044783b */ /* 0x000f2a0000004200 */
[C---:B-1----:R-:W-:Y:S06]  /*1de20*/  HMMA.16816.F32 R44, R56.reuse, R60, R44 ;  /* 0x0000003c382c723c */ /* 0x042fec000000182c */
[----:B------:R-:W-:Y:S01]  /*1de30*/  HMMA.16816.F32 R48, R56, R62, R48 ;  /* 0x0000003e3830723c */ /* 0x000fe20000001830 */
[----:B------:R-:W1:Y:S06]  /*1de40*/  LDSM.16.MT88.4 R60, [R144+0xe800] ;  /* 0x00e80000903c783b */ /* 0x000e6c0000004200 */
[----:B------:R-:W-:Y:S04]  /*1de50*/  F2FP.F16.F32.PACK_AB R56, R126, R125 ;  /* 0x0000007d7e38723e */ /* 0x000fe800000000ff */
[----:B---3--:R-:W-:Y:S02]  /*1de60*/  F2FP.F16.F32.PACK_AB R57, R140, R127 ;  /* 0x0000007f8c39723e */ /* 0x008fe400000000ff */
[----:B------:R-:W-:Y:S02]  /*1de70*/  F2FP.F16.F32.PACK_AB R58, R142, R139 ;  /* 0x0000008b8e3a723e */ /* 0x000fe400000000ff */
[----:B------:R-:W-:Y:S07]  /*1de80*/  F2FP.F16.F32.PACK_AB R59, R136, R137 ;  /* 0x00000089883b723e */ /* 0x000fee00000000ff */
[C---:B--2---:R-:W-:Y:S06]  /*1de90*/  HMMA.16816.F32 R4, R56.reuse, R64, R4 ;  /* 0x000000403804723c */ /* 0x044fec0000001804 */
[C---:B------:R-:W-:Y:S01]  /*1dea0*/  HMMA.16816.F32 R8, R56.reuse, R66, R8 ;  /* 0x000000423808723c */ /* 0x040fe20000001808 */
[----:B------:R-:W2:Y:S05]  /*1deb0*/  LDSM.16.MT88.4 R64, [R120+0xe800] ;  /* 0x00e800007840783b */ /* 0x000eaa0000004200 */
[C---:B------:R-:W-:Y:S06]  /*1dec0*/  HMMA.16816.F32 R12, R56.reuse, R72, R12 ;  /* 0x00000048380c723c */ /* 0x040fec000000180c */
[C---:B------:R-:W-:Y:S06]  /*1ded0*/  HMMA.16816.F32 R16, R56.reuse, R74, R16 ;  /* 0x0000004a3810723c */ /* 0x040fec0000001810 */
[C---:B----4-:R-:W-:Y:S06]  /*1dee0*/  HMMA.16816.F32 R20, R56.reuse, R68, R20 ;  /* 0x000000443814723c */ /* 0x050fec0000001814 */
[C---:B------:R-:W-:Y:S05]  /*1def0*/  HMMA.16816.F32 R24, R56.reuse, R70, R24 ;  /* 0x000000463818723c */ /* 0x040fea0000001818 */
[----:B------:R-:W-:Y:S01]  /*1df00*/  F2FP.F16.F32.PACK_AB R68, R129, R134 ;  /* 0x000000868144723e */ /* 0x000fe200000000ff */
[C---:B------:R-:W-:Y:S05]  /*1df10*/  HMMA.16816.F32 R28, R56.reuse, R76, R28 ;  /* 0x0000004c381c723c */ /* 0x040fea000000181c */
[----:B------:R-:W-:Y:S01]  /*1df20*/  F2FP.F16.F32.PACK_AB R69, R130, R131 ;  /* 0x000000838245723e */ /* 0x000fe200000000ff */
[C---:B------:R-:W-:Y:S01]  /*1df30*/  HMMA.16816.F32 R32, R56.reuse, R78, R32 ;  /* 0x0000004e3820723c */ /* 0x040fe20000001820 */
[----:B------:R-:W-:Y:S04]  /*1df40*/  LDSM.16.MT88.4 R76, [R144+0xec00] ;  /* 0x00ec0000904c783b */ /* 0x000fe80000004200 */
[----:B------:R-:W-:Y:S01]  /*1df50*/  F2FP.F16.F32.PACK_AB R70, R133, R132 ;  /* 0x000000848546723e */ /* 0x000fe200000000ff */
[C---:B-1----:R-:W-:Y:S05]  /*1df60*/  HMMA.16816.F32 R36, R56.reuse, R60, R36 ;  /* 0x0000003c3824723c */ /* 0x042fea0000001824 */
[----:B------:R-:W-:Y:S01]  /*1df70*/  F2FP.F16.F32.PACK_AB R71, R121, R52 ;  /* 0x000000347947723e */ /* 0x000fe200000000ff */
[C---:B------:R-:W-:Y:S05]  /*1df80*/  HMMA.16816.F32 R40, R56.reuse, R62, R40 ;  /* 0x0000003e3828723c */ /* 0x040fea0000001828 */
[----:B------:R-:W-:Y:S01]  /*1df90*/  FADD.FTZ R60, R92, R83 ;  /* 0x000000535c3c7221 */ /* 0x000fe20000010000 */
[C---:B--2---:R-:W-:Y:S01]  /*1dfa0*/  HMMA.16816.F32 R44, R56.reuse, R64, R44 ;  /* 0x00000040382c723c */ /* 0x044fe2000000182c */
        /* <DEDUP_REMOVED lines=56> */
[----:B------:R-:W-:Y:S01]  /*1e330*/  FADD.FTZ R160, R121, R52 ;  /* 0x0000003479a07221 */ /* 0x000fe20000010000 */
[----:B------:R-:W-:Y:S02]  /*1e340*/  MOV R121, R0 ;  /* 0x0000000000797202 */ /* 0x000fe40000000f00 */
[----:B------:R-:W-:Y:S01]  /*1e350*/  FADD.FTZ R161, R133, R132 ;  /* 0x0000008485a17221 */ /* 0x000fe20000010000 */
[----:B------:R-:W-:Y:S06]  /*1e360*/  @P0 BRA `(.L_x_1198) ;  /* 0xffffffb800a40947 */ /* 0x000fec000383ffff */
.L_x_1194:
        /* <DEDUP_REMOVED lines=173> */
.L_x_1199:
[----:B------:R-:W1:Y:S01]  /*1ee40*/  S2R R2, SR_CTAID.Z ;  /* 0x0000000000027919 */ /* 0x000e620000002700 */
[----:B------:R-:W1:Y:S01]  /*1ee50*/  LDC R6, c[0x0][0x270] ;  /* 0x00009c00ff067b82 */ /* 0x000e620000000800 */
[----:B------:R-:W1:Y:S07]  /*1ee60*/  S2R R15, SR_CTAID.Y ;  /* 0x00000000000f7919 */ /* 0x000e6e0000002600 */
[----:B------:R-:W2:Y:S01]  /*1ee70*/  LDC R0, c[0x0][0x2c4] ;  /* 0x0000b100ff007b82 */ /* 0x000ea20000000800 */
[----:B-1----:R-:W-:-:S04]  /*1ee80*/  IMAD R7, R15, R6, R2 ;  /* 0x000000060f077224 */ /* 0x002fc800078e0202 */
[----:B--2---:R-:W-:-:S07]  /*1ee90*/  IMAD R0, R7, R0, RZ ;  /* 0x0000000007007224 */ /* 0x004fce00078e02ff */
.L_x_1200:
        /* <DEDUP_REMOVED lines=21> */
.L_x_1202:
[----:B------:R-:W-:Y:S05]  /*1eff0*/  BSYNC B0 ;  /* 0x0000000000007941 */ /* 0x000fea0003800000 */
.L_x_1201:
        /* <DEDUP_REMOVED lines=54> */
.L_x_1204:
[----:B------:R-:W-:Y:S05]  /*1f360*/  BSYNC B0 ;  /* 0x0000000000007941 */ /* 0x000fea0003800000 */
.L_x_1203:
        /* <DEDUP_REMOVED lines=22> */
.L_x_1205:
        /* <DEDUP_REMOVED lines=11> */
.L_x_6239:


//--------------------- .text._ZN5flash24flash_fwd_splitkv_kernelI23Flash_fwd_kernel_traitsILi96ELi64ELi128ELi4ELb0ELb0EN7cutlass6half_tE19Flash_kernel_traitsILi96ELi64ELi128ELi4ES3_EELb1ELb0ELb0ELb0ELb0ELb0ELb1ELb0EEEvNS_16Flash_fwd_paramsE --------------------------
	.section	.text._ZN5flash24flash_fwd_splitkv_kernelI23Flash_fwd_kernel_traitsILi96ELi64ELi128ELi4ELb0ELb0EN7cutlass6half_tE19Flash_kernel_traitsILi96ELi64ELi128ELi4ES3_EELb1ELb0ELb0ELb0ELb0ELb0ELb1ELb0EEEvNS_16Flash_fwd_paramsE,"ax",@progbits
	.align	128
        .global         _ZN5flash24flash_fwd_splitkv_kernelI23Flash_fwd_kernel_traitsILi96ELi64ELi128ELi4ELb0ELb0EN7cutlass6half_tE19Flash_kernel_traitsILi96ELi64ELi128ELi4ES3_EELb1ELb0ELb0ELb0ELb0ELb0ELb1ELb0EEEvNS_16Flash_fwd_paramsE
        .type           _ZN5flash24flash_fwd_splitkv_kernelI23Flash_fwd_kernel_traitsILi96ELi64ELi128ELi4ELb0ELb0EN7cutlass6half_tE19Flash_kernel_traitsILi96ELi64ELi128ELi4ES3_EELb1ELb0ELb0ELb0ELb0ELb0ELb1ELb0EEEvNS_16Flash_fwd_paramsE,@function
        .size           _ZN5flash24flash_fwd_splitkv_kernelI23Flash_fwd_kernel_traitsILi96ELi64ELi128ELi4ELb0ELb0EN7cutlass6half_tE19Flash_kernel_traitsILi96ELi64ELi128ELi4ES3_EELb1ELb0ELb0ELb0ELb0ELb0ELb1ELb0EEEvNS_16Flash_fwd_paramsE,(.L_x_6240 - _ZN5flash24flash_fwd_splitkv_kernelI23Flash_fwd_kernel_traitsILi96ELi64ELi128ELi4ELb0ELb0EN7cutlass6half_tE19Flash_kernel_traitsILi96ELi64ELi128ELi4ES3_EELb1ELb0ELb0ELb0ELb0ELb0ELb1ELb0EEEvNS_16Flash_fwd_paramsE)
        .other          _ZN5flash24flash_fwd_splitkv_kernelI23Flash_fwd_kernel_traitsILi96ELi64ELi128ELi4ELb0ELb0EN7cutlass6half_tE19Flash_kernel_traitsILi96ELi64ELi128ELi4ES3_EELb1ELb0ELb0ELb0ELb0ELb0ELb1ELb0EEEvNS_16Flash_fwd_paramsE,@"STO_CUDA_ENTRY STV_DEFAULT"
_ZN5flash24flash_fwd_splitkv_kernelI23Flash_fwd_kernel_traitsILi96ELi64ELi128ELi4ELb0ELb0EN7cutlass6half_tE19Flash_kernel_traitsILi96ELi64ELi128ELi4ES3_EELb1ELb0ELb0ELb0ELb0ELb0ELb1ELb0EEEvNS_16Flash_fwd_paramsE:
.text._ZN5flash24flash_fwd_splitkv_kernelI23Flash_fwd_kernel_traitsILi96ELi64ELi128ELi4ELb0ELb0EN7cutlass6half_tE19Flash_kernel_traitsILi96ELi64ELi128ELi4ES3_EELb1ELb0ELb0ELb0ELb0ELb0ELb1ELb0EEEvNS_16Flash_fwd_paramsE:
[----:B------:R-:W-:Y:S08]  /*0000*/  LDC R1, c[0x0][0x28] ;  /* 0x00000a00ff017b82 */ /* 0x000ff00000000800 */
[----:B------:R-:W1:Y:S01]  /*0010*/  LDC R5, c[0x0][0x270] ;  /* 0x00009c00ff057b82 */ /* 0x000e620000000800 */
[----:B------:R-:W2:Y:S01]  /*0020*/  S2R R24, SR_CTAID.Z ;  /* 0x0000000000187919 */ /* 0x000ea20000002700 */
[----:B------:R-:W-:Y:S01]  /*0030*/  MOV R2, RZ ;  /* 0x000000ff00027202 */ /* 0x000fe20000000f00 */
[----:B------:R-:W-:Y:S01]  /*0040*/  ULDC.64 UR10, c[0x0][0x208] ;  /* 0x00008200000a7ab9 */ /* 0x000fe20000000a00 */
[----:B------:R-:W-:-:S04]  /*0050*/  MOV R11, 0xffffffff ;  /* 0xffffffff000b7802 */ /* 0x000fc80000000f00 */
[----:B------:R-:W3:Y:S01]  /*0060*/  LDC.64 R8, c[0x0][0x2f0] ;  /* 0x0000bc00ff087b82 */ /* 0x000ee20000000a00 */
[----:B-1----:R-:W1:Y:S01]  /*0070*/  I2F.U32.RP R6, R5 ;  /* 0x0000000500067306 */ /* 0x002e620000209000 */
[----:B------:R-:W-:-:S07]  /*0080*/  ISETP.NE.U32.AND P2, PT, R5, RZ, PT ;  /* 0x000000ff0500720c */ /* 0x000fce0003f45070 */
[----:B-1----:R-:W1:Y:S02]  /*0090*/  MUFU.RCP R4, R6 ;  /* 0x0000000600047308 */ /* 0x002e640000001000 */
[----:B-1----:R-:W-:-:S06]  /*00a0*/  VIADD R4, R4, 0xffffffe ;  /* 0x0ffffffe04047836 */ /* 0x002fcc0000000000 */
[----:B------:R-:W1:Y:S02]  /*00b0*/  F2I.FTZ.U32.TRUNC.NTZ R3, R4 ;  /* 0x0000000400037305 */ /* 0x000e64000021f000 */
[----:B-1----:R-:W-:-:S04]  /*00c0*/  IMAD.MOV R0, RZ, RZ, -R3 ;  /* 0x000000ffff007224 */ /* 0x002fc800078e0a03 */
[----:B------:R-:W-:-:S04]  /*00d0*/  IMAD R7, R0, R5, RZ ;  /* 0x0000000500077224 */ /* 0x000fc800078e02ff */
[----:B------:R-:W-:Y:S02]  /*00e0*/  IMAD.HI.U32 R7, R3, R7, R2 ;  /* 0x0000000703077227 */ /* 0x000fe400078e0002 */
[----:B------:R-:W1:Y:S04]  /*00f0*/  LDC.64 R2, c[0x0][0x300] ;  /* 0x0000c000ff027b82 */ /* 0x000e680000000a00 */
[----:B--2---:R-:W-:-:S04]  /*0100*/  IMAD.HI.U32 R185, R7, R24, RZ ;  /* 0x0000001807b97227 */ /* 0x004fc800078e00ff */
[----:B------:R-:W-:Y:S01]  /*0110*/  IMAD.MOV R0, RZ, RZ, -R185 ;  /* 0x000000ffff007224 */ /* 0x000fe200078e0ab9 */
[----:B------:R-:W2:Y:S03]  /*0120*/  LDC.64 R6, c[0x0][0x2f0] ;  /* 0x0000bc00ff067b82 */ /* 0x000ea60000000a00 */
[----:B------:R-:W-:-:S05]  /*0130*/  IMAD R0, R5, R0, R24 ;  /* 0x0000000005007224 */ /* 0x000fca00078e0218 */
[----:B------:R-:W-:Y:S02]  /*0140*/  ISETP.GE.U32.AND P4, PT, R0, R5, PT ;  /* 0x000000050000720c */ /* 0x000fe40003f86070 */
[----:B-1----:R-:W-:-:S04]  /*0150*/  ISETP.NE.U32.AND P0, PT, R2, RZ, PT ;  /* 0x000000ff0200720c */ /* 0x002fc80003f05070 */
[----:B------:R-:W-:-:S07]  /*0160*/  ISETP.NE.AND.EX P0, PT, R3, RZ, PT, P0 ;  /* 0x000000ff0300720c */ /* 0x000fce0003f05300 */
[----:B------:R-:W-:Y:S01]  /*0170*/  @P4 IMAD.IADD R0, R0, 0x1, -R5 ;  /* 0x0000000100004824 */ /* 0x000fe200078e0a05 */
[----:B------:R-:W-:Y:S01]  /*0180*/  @P4 IADD3 R185, R185, 0x1, RZ ;  /* 0x00000001b9b94810 */ /* 0x000fe20007ffe0ff */
[----:B------:R-:W1:Y:S01]  /*0190*/  LDC.64 R2, c[0x0][0x2f8] ;  /* 0x0000be00ff027b82 */ /* 0x000e620000000a00 */
[----:B--2---:R-:W-:Y:S02]  /*01a0*/  ISETP.NE.U32.AND P1, PT, R6, RZ, PT ;  /* 0x000000ff0600720c */ /* 0x004fe40003f25070 */
[----:B------:R-:W-:Y:S02]  /*01b0*/  ISETP.GE.U32.AND P3, PT, R0, R5, PT ;  /* 0x000000050000720c */ /* 0x000fe40003f66070 */
[----:B------:R-:W-:-:S03]  /*01c0*/  ISETP.NE.AND.EX P1, PT, R7, RZ, PT, P1 ;  /* 0x000000ff0700720c */ /* 0x000fc60003f25310 */
[----:B------:R-:W2:Y:S08]  /*01d0*/  LDC.U8 R0, c[0x0][0x3c2] ;  /* 0x0000f080ff007b82 */ /* 0x000eb00000000000 */
[----:B------:R-:W-:Y:S01]  /*01e0*/  @P3 VIADD R185, R185, 0x1 ;  /* 0x00000001b9b93836 */ /* 0x000fe20000000000 */
[----:B------:R-:W-:Y:S01]  /*01f0*/  @!P2 LOP3.LUT R185, RZ, R5, RZ, 0x33, !PT ;  /* 0x00000005ffb9a212 */ /* 0x000fe200078e33ff */
[----:B------:R-:W4:Y:S04]  /*0200*/  @P0 LDC.64 R6, c[0x0][0x300] ;  /* 0x0000c000ff060b82 */ /* 0x000f280000000a00 */
[----:B---3--:R-:W-:-:S04]  /*0210*/  IMAD.WIDE R14, R185, 0x4, R8 ;  /* 0x00000004b90e7825 */ /* 0x008fc800078e0208 */
[----:B------:R-:W3:Y:S01]  /*0220*/  LDC.64 R8, c[0x0][0x2f8] ;  /* 0x0000be00ff087b82 */ /* 0x000ee20000000a00 */
[----:B------:R-:W3:Y:S04]  /*0230*/  @P1 LDG.E R11, desc[UR10][R14.64] ;  /* 0x0000000a0e0b1981 */ /* 0x000ee8000c1e1900 */
[----:B------:R-:W3:Y:S01]  /*0240*/  @P1 LDG.E R122, desc[UR10][R14.64+0x4] ;  /* 0x0000040a0e7a1981 */ /* 0x000ee2000c1e1900 */
[----:B--2---:R-:W-:Y:S01]  /*0250*/  ISETP.NE.AND P3, PT, R0, RZ, PT ;  /* 0x000000ff0000720c */ /* 0x004fe20003f65270 */
[----:B------:R-:W-:Y:S01]  /*0260*/  IMAD.MOV.U32 R12, RZ, RZ, RZ ;  /* 0x000000ffff0c7224 */ /* 0x000fe200078e00ff */
[----:B-1----:R-:W-:Y:S02]  /*0270*/  ISETP.EQ.U32.AND P2, PT, R2, RZ, PT ;  /* 0x000000ff0200720c */ /* 0x002fe40003f42070 */
[----:B------:R-:W-:-:S02]  /*0280*/  MOV R17, 0xffffffff ;  /* 0xffffffff00117802 */ /* 0x000fc40000000f00 */
[----:B------:R-:W-:Y:S01]  /*0290*/  ISETP.EQ.OR.EX P2, PT, R3, RZ, !P3, P2 ;  /* 0x000000ff0300720c */ /* 0x000fe20005f42720 */
[----:B----4-:R-:W-:-:S04]  /*02a0*/  @P0 IMAD.WIDE R6, R185, 0x4, R6 ;  /* 0x00000004b9060825 */ /* 0x010fc800078e0206 */
[C---:B---3--:R-:W-:Y:S01]  /*02b0*/  IMAD.WIDE R8, R185.reuse, 0x4, R8 ;  /* 0x00000004b9087825 */ /* 0x048fe200078e0208 */
[----:B------:R1:W5:Y:S07]  /*02c0*/  @P0 LDG.E R12, desc[UR10][R6.64] ;  /* 0x0000000a060c0981 */ /* 0x00036e000c1e1900 */
[----:B------:R1:W5:Y:S01]  /*02d0*/  @!P2 LDG.E R17, desc[UR10][R8.64] ;  /* 0x0000000a0811a981 */ /* 0x000362000c1e1900 */
[----:B------:R-:W-:Y:S02]  /*02e0*/  ISETP.NE.U32.AND P0, PT, R2, RZ, PT ;  /* 0x000000ff0200720c */ /* 0x000fe40003f05070 */
[----:B------:R-:W-:Y:S01]  /*02f0*/  IADD3 R2, -R185, RZ, RZ ;  /* 0x000000ffb9027210 */ /* 0x000fe20007ffe1ff */
[----:B------:R-:W2:Y:S01]  /*0300*/  S2R R19, SR_CTAID.X ;  /* 0x0000000000137919 */ /* 0x000ea20000002500 */
[----:B------:R-:W-:Y:S01]  /*0310*/  ISETP.NE.AND.EX P0, PT, R3, RZ, PT, P0 ;  /* 0x000000ff0300720c */ /* 0x000fe20003f05300 */
[----:B------:R-:W3:Y:S02]  /*0320*/  S2R R0, SR_CTAID.Y ;  /* 0x0000000000007919 */ /* 0x000ee40000002600 */
[----:B------:R-:W-:-:S02]  /*0330*/  IMAD R24, R5, R2, R24 ;  /* 0x0000000205187224 */ /* 0x000fc400078e0218 */
[----:B------:R-:W-:-:S06]  /*0340*/  @P1 IMAD.IADD R122, R122, 0x1, -R11 ;  /* 0x000000017a7a1824 */ /* 0x000fcc00078e0a0b */
[----:B------:R-:W4:Y:S02]  /*0350*/  @!P1 LDC R122, c[0x0][0x2c4] ;  /* 0x0000b100ff7a9b82 */ /* 0x000f240000000800 */
[----:B-123--:R-:W-:Y:S05]  /*0360*/  @!P0 BRA `(.L_x_1206) ;  /* 0x0000000000108947 */ /* 0x00efea0003800000 */
[----:B------:R-:W2:Y:S02]  /*0370*/  @P3 LDG.E R2, desc[UR10][R8.64+0x4] ;  /* 0x0000040a08023981 */ /* 0x000ea4000c1e1900 */
[----:B--2--5:R-:W-:-:S06]  /*0380*/  @P3 IADD3 R7, R2, -R17, RZ ;  /* 0x8000001102073210 */ /* 0x024fcc0007ffe0ff */
[----:B------:R2:W5:Y:S01]  /*0390*/  @!P3 LDG.E R7, desc[UR10][R8.64] ;  /* 0x0000000a0807b981 */ /* 0x000562000c1e1900 */
[----:B------:R-:W-:Y:S05]  /*03a0*/  BRA `(.L_x_1207) ;  /* 0x0000000000047947 */ /* 0x000fea0003800000 */
.L_x_1206:
[----:B------:R-:W1:Y:S02]  /*03b0*/  LDC R7, c[0x0][0x2c8] ;  /* 0x0000b200ff077b82 */ /* 0x000e640000000800 */
.L_x_1207:
[----:B------:R-:W3:Y:S02]  /*03c0*/  LDC.64 R2, c[0x0][0x308] ;  /* 0x0000c200ff027b82 */ /* 0x000ee40000000a00 */
[----:B---3--:R-:W-:-:S04]  /*03d0*/  ISETP.NE.U32.AND P3, PT, R2, RZ, PT ;  /* 0x000000ff0200720c */ /* 0x008fc80003f65070 */
[----:B------:R-:W-:-:S13]  /*03e0*/  ISETP.NE.AND.EX P3, PT, R3, RZ, PT, P3 ;  /* 0x000000ff0300720c */ /* 0x000fda0003f65330 */
[----:B------:R-:W3:Y:S02]  /*03f0*/  @P3 LDC.64 R2, c[0x0][0x308] ;  /* 0x0000c200ff023b82 */ /* 0x000ee40000000a00 */
[----:B---3--:R-:W-:-:S05]  /*0400*/  @P3 IMAD.WIDE R2, R185, 0x4, R2 ;  /* 0x00000004b9023825 */ /* 0x008fca00078e0202 */
[----:B------:R3:W5:Y:S01]  /*0410*/  @P3 LDG.E R115, desc[UR10][R2.64] ;  /* 0x0000000a02733981 */ /* 0x000762000c1e1900 */
[----:B------:R-:W-:-:S05]  /*0420*/  IMAD.SHL.U32 R123, R19, 0x40, RZ ;  /* 0x00000040137b7824 */ /* 0x000fca00078e00ff */
[----:B----4-:R-:W-:-:S13]  /*0430*/  ISETP.GT.AND P0, PT, R122, R123, PT ;  /* 0x0000007b7a00720c */ /* 0x010fda0003f04270 */
[----:B------:R-:W-:Y:S05]  /*0440*/  @!P0 EXIT ;  /* 0x000000000000894d */ /* 0x000fea0003800000 */
[----:B------:R-:W2:Y:S01]  /*0450*/  LDC R6, c[0x0][0x10] ;  /* 0x00000400ff067b82 */ /* 0x000ea20000000800 */
[----:B-----5:R-:W-:Y:S01]  /*0460*/  @P3 IMAD.IADD R115, R115, 0x1, -R12 ;  /* 0x0000000173733824 */ /* 0x020fe200078e0a0c */
[----:B------:R-:W4:Y:S06]  /*0470*/  S2R R117, SR_TID.X ;  /* 0x0000000000757919 */ /* 0x000f2c0000002100 */
[----:B---3--:R-:W3:Y:S08]  /*0480*/  LDC R2, c[0x0][0x2c8] ;  /* 0x0000b200ff027b82 */ /* 0x008ef00000000800 */
[----:B------:R-:W4:Y:S01]  /*0490*/  LDC R114, c[0x0][0x398] ;  /* 0x0000e600ff727b82 */ /* 0x000f220000000800 */
[----:B--2---:R-:W-:-:S04]  /*04a0*/  IABS R9, R6 ;  /* 0x0000000600097213 */ /* 0x004fc80000000000 */
[----:B------:R-:W2:Y:S01]  /*04b0*/  I2F.RP R3, R9 ;  /* 0x0000000900037306 */ /* 0x000ea20000209400 */
[----:B---3--:R-:W-:-:S05]  /*04c0*/  VIADD R2, R2, 0x7f ;  /* 0x0000007f02027836 */ /* 0x008fca0000000000 */
[----:B------:R-:W-:-:S04]  /*04d0*/  SHF.R.S32.HI R13, RZ, 0x1f, R2 ;  /* 0x0000001fff0d7819 */ /* 0x000fc80000011402 */
[----:B------:R-:W-:Y:S01]  /*04e0*/  LEA.HI R13, R13, R2, RZ, 0x7 ;  /* 0x000000020d0d7211 */ /* 0x000fe200078f38ff */
[----:B--2---:R-:W2:Y:S01]  /*04f0*/  MUFU.RCP R14, R3 ;  /* 0x00000003000e7308 */ /* 0x004ea20000001000 */
[-C--:B------:R-:W-:Y:S02]  /*0500*/  IABS R2, R6.reuse ;  /* 0x0000000600027213 */ /* 0x080fe40000000000 */
[----:B------:R-:W-:-:S03]  /*0510*/  LEA.HI.SX32 R13, R13, R6, 0x19 ;  /* 0x000000060d0d7211 */ /* 0x000fc600078fcaff */
[----:B------:R-:W-:Y:S02]  /*0520*/  IMAD.MOV R2, RZ, RZ, -R2 ;  /* 0x000000ffff027224 */ /* 0x000fe400078e0a02 */
[----:B------:R-:W-:Y:S02]  /*0530*/  VIADD R13, R13, 0xffffffff ;  /* 0xffffffff0d0d7836 */ /* 0x000fe40000000000 */
[----:B--2---:R-:W-:-:S03]  /*0540*/  VIADD R14, R14, 0xffffffe ;  /* 0x0ffffffe0e0e7836 */ /* 0x004fc60000000000 */
[----:B------:R-:W-:Y:S02]  /*0550*/  IABS R3, R13 ;  /* 0x0000000d00037213 */ /* 0x000fe40000000000 */
[----:B------:R-:W-:Y:S01]  /*0560*/  LOP3.LUT R13, R13, R6, RZ, 0x3c, !PT ;  /* 0x000000060d0d7212 */ /* 0x000fe200078e3cff */
[----:B------:R-:W2:Y:S03]  /*0570*/  F2I.FTZ.U32.TRUNC.NTZ R15, R14 ;  /* 0x0000000e000f7305 */ /* 0x000ea6000021f000 */
[----:B------:R-:W-:Y:S01]  /*0580*/  ISETP.GE.AND P0, PT, R13, RZ, PT ;  /* 0x000000ff0d00720c */ /* 0x000fe20003f06270 */
[----:B--2---:R-:W-:Y:S02]  /*0590*/  IMAD.MOV R4, RZ, RZ, -R15 ;  /* 0x000000ffff047224 */ /* 0x004fe400078e0a0f */
[----:B------:R-:W-:Y:S02]  /*05a0*/  IMAD.MOV.U32 R14, RZ, RZ, RZ ;  /* 0x000000ffff0e7224 */ /* 0x000fe400078e00ff */
[----:B------:R-:W-:-:S04]  /*05b0*/  IMAD R4, R4, R9, RZ ;  /* 0x0000000904047224 */ /* 0x000fc800078e02ff */
[----:B------:R-:W-:-:S06]  /*05c0*/  IMAD.HI.U32 R4, R15, R4, R14 ;  /* 0x000000040f047227 */ /* 0x000fcc00078e000e */
[----:B------:R-:W-:Y:S02]  /*05d0*/  IMAD.HI.U32 R8, R4, R3, RZ ;  /* 0x0000000304087227 */ /* 0x000fe400078e00ff */
[----:B------:R-:W2:Y:S02]  /*05e0*/  @!P3 LDC R4, c[0x0][0x2cc] ;  /* 0x0000b300ff04bb82 */ /* 0x000ea40000000800 */
[----:B------:R-:W-:-:S05]  /*05f0*/  IMAD R10, R8, R2, R3 ;  /* 0x00000002080a7224 */ /* 0x000fca00078e0203 */
[----:B------:R-:W-:Y:S01]  /*0600*/  ISETP.GT.U32.AND P1, PT, R9, R10, PT ;  /* 0x0000000a0900720c */ /* 0x000fe20003f24070 */
[----:B------:R-:W3:-:S12]  /*0610*/  @!P3 LDC.64 R2, c[0x0][0x318] ;  /* 0x0000c600ff02bb82 */ /* 0x000ed80000000a00 */
[----:B------:R-:W-:Y:S02]  /*0620*/  @!P1 IMAD.IADD R10, R10, 0x1, -R9 ;  /* 0x000000010a0a9824 */ /* 0x000fe400078e0a09 */
[----:B------:R-:W-:Y:S01]  /*0630*/  @!P1 VIADD R8, R8, 0x1 ;  /* 0x0000000108089836 */ /* 0x000fe20000000000 */
[----:B------:R-:W-:Y:S02]  /*0640*/  ISETP.NE.AND P1, PT, R6, RZ, PT ;  /* 0x000000ff0600720c */ /* 0x000fe40003f25270 */
[----:B------:R-:W-:Y:S02]  /*0650*/  ISETP.GE.U32.AND P4, PT, R10, R9, PT ;  /* 0x000000090a00720c */ /* 0x000fe40003f86070 */
[----:B---3--:R-:W-:Y:S02]  /*0660*/  @!P3 ISETP.NE.U32.AND P2, PT, R2, RZ, PT ;  /* 0x000000ff0200b20c */ /* 0x008fe40003f45070 */
[----:B------:R-:W-:Y:S02]  /*0670*/  IADD3 R2, -R122, 0xbf, R123 ;  /* 0x000000bf7a027810 */ /* 0x000fe40007ffe17b */
[----:B------:R-:W-:-:S07]  /*0680*/  @!P3 ISETP.NE.AND.EX P2, PT, R3, RZ, PT, P2 ;  /* 0x000000ff0300b20c */ /* 0x000fce0003f45320 */
[----:B------:R-:W-:Y:S01]  /*0690*/  @P4 VIADD R8, R8, 0x1 ;  /* 0x0000000108084836 */ /* 0x000fe20000000000 */
[----:B--2---:R-:W-:-:S03]  /*06a0*/  @!P3 SEL R4, R4, RZ, P2 ;  /* 0x000000ff0404b207 */ /* 0x004fc60001000000 */
[----:B------:R-:W-:Y:S01]  /*06b0*/  @!P0 IMAD.MOV R8, RZ, RZ, -R8 ;  /* 0x000000ffff088224 */ /* 0x000fe200078e0a08 */
[----:B------:R-:W-:Y:S02]  /*06c0*/  @!P1 LOP3.LUT R8, RZ, R6, RZ, 0x33, !PT ;  /* 0x00000006ff089212 */ /* 0x000fe400078e33ff */
[----:B-1----:R-:W-:-:S03]  /*06d0*/  @!P3 IADD3 R115, R4, R7, -R12 ;  /* 0x000000070473b210 */ /* 0x002fc60007ffe80c */
[----:B------:R-:W-:Y:S01]  /*06e0*/  IMAD R175, R8, R0, RZ ;  /* 0x0000000008af7224 */ /* 0x000fe200078e02ff */
[----:B----4-:R-:W-:Y:S01]  /*06f0*/  IADD3 R2, R2, R114, R115 ;  /* 0x0000007202027210 */ /* 0x010fe20007ffe073 */
[----:B------:R-:W-:-:S03]  /*0700*/  VIADD R4, R115, 0x7f ;  /* 0x0000007f73047836 */ /* 0x000fc60000000000 */
[----:B------:R-:W-:Y:S02]  /*0710*/  SHF.R.S32.HI R7, RZ, 0x1f, R2 ;  /* 0x0000001fff077819 */ /* 0x000fe40000011402 */
[----:B------:R-:W-:Y:S02]  /*0720*/  SHF.R.S32.HI R3, RZ, 0x1f, R4 ;  /* 0x0000001fff037819 */ /* 0x000fe40000011404 */
[----:B------:R-:W-:Y:S02]  /*0730*/  LEA.HI R7, R7, R2, RZ, 0x7 ;  /* 0x0000000207077211 */ /* 0x000fe400078f38ff */
[----:B------:R-:W-:Y:S02]  /*0740*/  LEA.HI R3, R3, R4, RZ, 0x7 ;  /* 0x0000000403037211 */ /* 0x000fe400078f38ff */
[----:B------:R-:W-:Y:S02]  /*0750*/  SHF.R.S32.HI R7, RZ, 0x7, R7 ;  /* 0x00000007ff077819 */ /* 0x000fe40000011407 */
[----:B------:R-:W-:-:S04]  /*0760*/  SHF.R.S32.HI R3, RZ, 0x7, R3 ;  /* 0x00000007ff037819 */ /* 0x000fc80000011403 */
[----:B------:R-:W-:-:S04]  /*0770*/  VIADDMNMX R118, R175, R8, R3, PT ;  /* 0x00000008af767246 */ /* 0x000fc80003800103 */
[----:B------:R-:W-:-:S04]  /*0780*/  VIMNMX R118, R118, R7, PT ;  /* 0x0000000776767248 */ /* 0x000fc80003fe0100 */
[----:B------:R-:W-:-:S13]  /*0790*/  ISETP.GE.AND P0, PT, R175, R118, PT ;  /* 0x00000076af00720c */ /* 0x000fda0003f06270 */
[----:B------:R-:W-:Y:S05]  /*07a0*/  @!P0 BRA `(.L_x_1208) ;  /* 0x0000000400688947 */ /* 0x000fea0003800000 */
[----:B------:R-:W1:Y:S01]  /*07b0*/  LDC.64 R2, c[0x0][0x2c0] ;  /* 0x0000b000ff027b82 */ /* 0x000e620000000a00 */
[----:B------:R-:W-:Y:S01]  /*07c0*/  SHF.R.S32.HI R4, RZ, 0x1f, R117 ;  /* 0x0000001fff047819 */ /* 0x000fe20000011475 */
[----:B------:R-:W-:Y:S01]  /*07d0*/  IMAD.IADD R122, R122, 0x1, -R123 ;  /* 0x000000017a7a7824 */ /* 0x000fe200078e0a7b */
[----:B------:R-:W-:Y:S01]  /*07e0*/  ULDC UR4, c[0x0][0x2dc] ;  /* 0x0000b70000047ab9 */ /* 0x000fe20000000800 */
[----:B------:R-:W-:Y:S01]  /*07f0*/  BSSY B0, `(.L_x_1209) ;  /* 0x0000025000007945 */ /* 0x000fe20003800000 */
[----:B------:R-:W-:-:S04]  /*0800*/  LEA.HI R4, R4, R117, RZ, 0x3 ;  /* 0x0000007504047211 */ /* 0x000fc800078f18ff */
[----:B------:R-:W-:-:S05]  /*0810*/  LOP3.LUT R6, R4, 0xfffffff8, RZ, 0xc0, !PT ;  /* 0xfffffff804067812 */ /* 0x000fca00078ec0ff */
[----:B------:R-:W-:-:S05]  /*0820*/  IMAD.IADD R117, R117, 0x1, -R6 ;  /* 0x0000000175757824 */ /* 0x000fca00078e0a06 */
[----:B------:R-:W-:Y:S01]  /*0830*/  ISETP.NE.AND P6, PT, R117, RZ, PT ;  /* 0x000000ff7500720c */ /* 0x000fe20003fc5270 */
[----:B-1----:R-:W-:-:S04]  /*0840*/  IMAD R2, R0, R2, R185 ;  /* 0x0000000200027224 */ /* 0x002fc800078e02b9 */
[----:B------:R-:W-:Y:S01]  /*0850*/  IMAD R0, R2, R5, R24 ;  /* 0x0000000502007224 */ /* 0x000fe200078e0218 */
[----:B------:R-:W-:Y:S01]  /*0860*/  SHF.R.S32.HI R5, RZ, 0x3, R4 ;  /* 0x00000003ff057819 */ /* 0x000fe20000011404 */
[----:B------:R-:W-:Y:S02]  /*0870*/  IMAD.SHL.U32 R2, R117, 0x4, RZ ;  /* 0x0000000475027824 */ /* 0x000fe400078e00ff */
[----:B------:R-:W-:Y:S01]  /*0880*/  IMAD R0, R0, R3, R123 ;  /* 0x0000000300007224 */ /* 0x000fe200078e027b */
[CC--:B------:R-:W-:Y:S01]  /*0890*/  ISETP.GE.AND P2, PT, R5.reuse, R122.reuse, PT ;  /* 0x0000007a0500720c */ /* 0x0c0fe20003f46270 */
[C---:B------:R-:W-:Y:S01]  /*08a0*/  VIADD R7, R5.reuse, 0x10 ;  /* 0x0000001005077836 */ /* 0x040fe20000000000 */
[--C-:B------:R-:W-:Y:S01]  /*08b0*/  SHF.R.S32.HI R3, RZ, 0x1f, R2.reuse ;  /* 0x0000001fff037819 */ /* 0x100fe20000011402 */
[----:B------:R-:W-:Y:S01]  /*08c0*/  IMAD R4, R0, UR4, RZ ;  /* 0x0000000400047c24 */ /* 0x000fe2000f8e02ff */
[----:B------:R-:W-:Y:S01]  /*08d0*/  ULDC.64 UR4, c[0x0][0x288] ;  /* 0x0000a20000047ab9 */ /* 0x000fe20000000a00 */
[----:B------:R-:W-:Y:S01]  /*08e0*/  VIADD R11, R5, 0x20 ;  /* 0x00000020050b7836 */ /* 0x000fe20000000000 */
[-C--:B------:R-:W-:Y:S01]  /*08f0*/  ISETP.GE.AND P5, PT, R7, R122.reuse, PT ;  /* 0x0000007a0700720c */ /* 0x080fe20003fa6270 */
[----:B------:R-:W-:Y:S01]  /*0900*/  IMAD.WIDE R12, R5, 0x60, R2 ;  /* 0x00000060050c7825 */ /* 0x000fe200078e0202 */
[----:B------:R-:W-:-:S02]  /*0910*/  ISETP.GE.OR P4, PT, R7, R122, P6 ;  /* 0x0000007a0700720c */ /* 0x000fc40003786670 */
[----:B------:R-:W-:Y:S01]  /*0920*/  ISETP.GE.OR P3, PT, R11, R122, P6 ;  /* 0x0000007a0b00720c */ /* 0x000fe20003766670 */
[----:B------:R-:W-:Y:S01]  /*0930*/  VIADD R7, R5, 0x30 ;  /* 0x0000003005077836 */ /* 0x000fe20000000000 */
[----:B------:R-:W-:Y:S01]  /*0940*/  IADD3 R9, P0, R4, R12, RZ ;  /* 0x0000000c04097210 */ /* 0x000fe20007f1e0ff */
[C---:B------:R-:W-:Y:S02]  /*0950*/  VIADD R8, R2.reuse, 0x20 ;  /* 0x0000002002087836 */ /* 0x040fe40000000000 */
[----:B------:R-:W-:Y:S01]  /*0960*/  VIADD R6, R2, 0x40 ;  /* 0x0000004002067836 */ /* 0x000fe20000000000 */
[----:B------:R-:W-:Y:S02]  /*0970*/  LEA.HI.X.SX32 R4, R4, R13, 0x1, P0 ;  /* 0x0000000d04047211 */ /* 0x000fe400000f0eff */
[----:B------:R-:W-:Y:S02]  /*0980*/  LEA R10, P1, R9, UR4, 0x2 ;  /* 0x00000004090a7c11 */ /* 0x000fe4000f8210ff */
[----:B------:R-:W-:-:S02]  /*0990*/  ISETP.GE.AND P0, PT, R11, R122, PT ;  /* 0x0000007a0b00720c */ /* 0x000fc40003f06270 */
[----:B------:R-:W-:Y:S02]  /*09a0*/  LEA.HI.X R11, R9, UR5, R4, 0x2, P1 ;  /* 0x00000005090b7c11 */ /* 0x000fe400088f1404 */
[----:B------:R-:W-:Y:S01]  /*09b0*/  ISETP.GE.AND P1, PT, R7, R122, PT ;  /* 0x0000007a0700720c */ /* 0x000fe20003f26270 */
[----:B------:R-:W-:-:S12]  /*09c0*/  @P2 BRA `(.L_x_1210) ;  /* 0x00000000001c2947 */ /* 0x000fd80003800000 */
[----:B------:R-:W-:Y:S02]  /*09d0*/  ULDC UR4, c[0x0][0x2d0] ;  /* 0x0000b40000047ab9 */ /* 0x000fe40000000800 */
[----:B------:R-:W-:-:S13]  /*09e0*/  ISETP.GE.AND P2, PT, R2, UR4, PT ;  /* 0x0000000402007c0c */ /* 0x000fda000bf46270 */
[----:B------:R1:W-:Y:S01]  /*09f0*/  @!P2 STG.E.128 desc[UR10][R10.64], RZ ;  /* 0x000000ff0a00a986 */ /* 0x0003e2000c101d0a */
[----:B------:R-:W-:-:S13]  /*0a00*/  ISETP.GE.AND P2, PT, R8, UR4, PT ;  /* 0x0000000408007c0c */ /* 0x000fda000bf46270 */
[----:B------:R1:W-:Y:S01]  /*0a10*/  @!P2 STG.E.128 desc[UR10][R10.64+0x80], RZ ;  /* 0x000080ff0a00a986 */ /* 0x0003e2000c101d0a */
[----:B------:R-:W-:-:S13]  /*0a20*/  ISETP.GE.AND P2, PT, R6, UR4, PT ;  /* 0x0000000406007c0c */ /* 0x000fda000bf46270 */
[----:B------:R1:W-:Y:S02]  /*0a30*/  @!P2 STG.E.128 desc[UR10][R10.64+0x100], RZ ;  /* 0x000100ff0a00a986 */ /* 0x0003e4000c101d0a */
.L_x_1210:
[----:B------:R-:W-:Y:S05]  /*0a40*/  BSYNC B0 ;  /* 0x0000000000007941 */ /* 0x000fea0003800000 */
.L_x_1209:
[----:B------:R-:W-:Y:S01]  /*0a50*/  BSSY B0, `(.L_x_1211) ;  /* 0x000000a000007945 */ /* 0x000fe20003800000 */
[----:B------:R-:W-:-:S03]  /*0a60*/  IADD3 R4, P2, R0, R5, RZ ;  /* 0x0000000500047210 */ /* 0x000fc60007f5e0ff */
[----:B------:R-:W-:Y:S10]  /*0a70*/  @P5 BRA `(.L_x_1212) ;  /* 0x00000000001c5947 */ /* 0x000ff40003800000 */
[----:B------:R-:W-:Y:S02]  /*0a80*/  ULDC UR4, c[0x0][0x2d0] ;  /* 0x0000b40000047ab9 */ /* 0x000fe40000000800 */
[----:B------:R-:W-:-:S13]  /*0a90*/  ISETP.GE.AND P5, PT, R2, UR4, PT ;  /* 0x0000000402007c0c */ /* 0x000fda000bfa6270 */
[----:B------:R2:W-:Y:S01]  /*0aa0*/  @!P5 STG.E.128 desc[UR10][R10.64+0x1800], RZ ;  /* 0x001800ff0a00d986 */ /* 0x0005e2000c101d0a */
[----:B------:R-:W-:-:S13]  /*0ab0*/  ISETP.GE.AND P5, PT, R8, UR4, PT ;  /* 0x0000000408007c0c */ /* 0x000fda000bfa6270 */
[----:B------:R2:W-:Y:S01]  /*0ac0*/  @!P5 STG.E.128 desc[UR10][R10.64+0x1880], RZ ;  /* 0x001880ff0a00d986 */ /* 0x0005e2000c101d0a */
[----:B------:R-:W-:-:S13]  /*0ad0*/  ISETP.GE.AND P5, PT, R6, UR4, PT ;  /* 0x0000000406007c0c */ /* 0x000fda000bfa6270 */
[----:B------:R2:W-:Y:S02]  /*0ae0*/  @!P5 STG.E.128 desc[UR10][R10.64+0x1900], RZ ;  /* 0x001900ff0a00d986 */ /* 0x0005e4000c101d0a */
.L_x_1212:
[----:B------:R-:W-:Y:S05]  /*0af0*/  BSYNC B0 ;  /* 0x0000000000007941 */ /* 0x000fea0003800000 */
.L_x_1211:
[----:B------:R-:W-:Y:S01]  /*0b00*/  BSSY B0, `(.L_x_1213) ;  /* 0x000000b000007945 */ /* 0x000fe20003800000 */
[----:B------:R-:W-:Y:S02]  /*0b10*/  ISETP.GE.OR P5, PT, R5, R122, P6 ;  /* 0x0000007a0500720c */ /* 0x000fe400037a6670 */
[----:B------:R-:W-:Y:S01]  /*0b20*/  SHF.R.S32.HI R0, RZ, 0x1f, R0 ;  /* 0x0000001fff007819 */ /* 0x000fe20000011400 */
[----:B------:R-:W-:Y:S05]  /*0b30*/  @P0 BRA `(.L_x_1214) ;  /* 0x00000000001c0947 */ /* 0x000fea0003800000 */
[----:B------:R-:W-:Y:S02]  /*0b40*/  ULDC UR4, c[0x0][0x2d0] ;  /* 0x0000b40000047ab9 */ /* 0x000fe40000000800 */
[----:B------:R-:W-:-:S13]  /*0b50*/  ISETP.GE.AND P0, PT, R2, UR4, PT ;  /* 0x0000000402007c0c */ /* 0x000fda000bf06270 */
[----:B------:R3:W-:Y:S01]  /*0b60*/  @!P0 STG.E.128 desc[UR10][R10.64+0x3000], RZ ;  /* 0x003000ff0a008986 */ /* 0x0007e2000c101d0a */
[----:B------:R-:W-:-:S13]  /*0b70*/  ISETP.GE.AND P0, PT, R8, UR4, PT ;  /* 0x0000000408007c0c */ /* 0x000fda000bf06270 */
[----:B------:R3:W-:Y:S01]  /*0b80*/  @!P0 STG.E.128 desc[UR10][R10.64+0x3080], RZ ;  /* 0x003080ff0a008986 */ /* 0x0007e2000c101d0a */
[----:B------:R-:W-:-:S13]  /*0b90*/  ISETP.GE.AND P0, PT, R6, UR4, PT ;  /* 0x0000000406007c0c */ /* 0x000fda000bf06270 */
[----:B------:R3:W-:Y:S02]  /*0ba0*/  @!P0 STG.E.128 desc[UR10][R10.64+0x3100], RZ ;  /* 0x003100ff0a008986 */ /* 0x0007e4000c101d0a */
.L_x_1214:
[----:B------:R-:W-:Y:S05]  /*0bb0*/  BSYNC B0 ;  /* 0x0000000000007941 */ /* 0x000fea0003800000 */
.L_x_1213:
[----:B------:R-:W-:Y:S04]  /*0bc0*/  BSSY B0, `(.L_x_1215) ;  /* 0x0000009000007945 */ /* 0x000fe80003800000 */
[----:B------:R-:W-:Y:S05]  /*0bd0*/  @P1 BRA `(.L_x_1216) ;  /* 0x00000000001c1947 */ /* 0x000fea0003800000 */
[----:B------:R-:W-:Y:S02]  /*0be0*/  ULDC UR4, c[0x0][0x2d0] ;  /* 0x0000b40000047ab9 */ /* 0x000fe40000000800 */
[----:B------:R-:W-:Y:S02]  /*0bf0*/  ISETP.GE.AND P0, PT, R2, UR4, PT ;  /* 0x0000000402007c0c */ /* 0x000fe4000bf06270 */
[----:B------:R-:W-:-:S11]  /*0c00*/  ISETP.GE.AND P1, PT, R8, UR4, PT ;  /* 0x0000000408007c0c */ /* 0x000fd6000bf26270 */
[----:B------:R4:W-:Y:S01]  /*0c10*/  @!P0 STG.E.128 desc[UR10][R10.64+0x4800], RZ ;  /* 0x004800ff0a008986 */ /* 0x0009e2000c101d0a */
[----:B------:R-:W-:-:S03]  /*0c20*/  ISETP.GE.AND P0, PT, R6, UR4, PT ;  /* 0x0000000406007c0c */ /* 0x000fc6000bf06270 */
[----:B------:R4:W-:Y:S10]  /*0c30*/  @!P1 STG.E.128 desc[UR10][R10.64+0x4880], RZ ;  /* 0x004880ff0a009986 */ /* 0x0009f4000c101d0a */
[----:B------:R4:W-:Y:S02]  /*0c40*/  @!P0 STG.E.128 desc[UR10][R10.64+0x4900], RZ ;  /* 0x004900ff0a008986 */ /* 0x0009e4000c101d0a */
.L_x_1216:
[----:B------:R-:W-:Y:S05]  /*0c50*/  BSYNC B0 ;  /* 0x0000000000007941 */ /* 0x000fea0003800000 */
.L_x_1215:
[----:B------:R-:W-:Y:S01]  /*0c60*/  ULDC.64 UR4, c[0x0][0x2b8] ;  /* 0x0000ae0000047ab9 */ /* 0x000fe20000000a00 */
[----:B------:R-:W-:Y:S01]  /*0c70*/  ISETP.GE.OR P6, PT, R7, R122, P6 ;  /* 0x0000007a0700720c */ /* 0x000fe200037c6670 */
[----:B------:R-:W-:Y:S01]  /*0c80*/  @!P5 IMAD.MOV.U32 R9, RZ, RZ, -0x800000 ;  /* 0xff800000ff09d424 */ /* 0x000fe200078e00ff */
[----:B------:R-:W-:Y:S01]  /*0c90*/  LEA.HI.X.SX32 R5, R5, R0, 0x1, P2 ;  /* 0x0000000005057211 */ /* 0x000fe200010f0eff */
[----:B------:R-:W-:Y:S01]  /*0ca0*/  @!P4 IMAD.MOV.U32 R7, RZ, RZ, -0x800000 ;  /* 0xff800000ff07c424 */ /* 0x000fe200078e00ff */
[----:B------:R-:W-:-:S04]  /*0cb0*/  LEA R2, P0, R4, UR4, 0x2 ;  /* 0x0000000404027c11 */ /* 0x000fc8000f8010ff */
[----:B------:R-:W-:Y:S01]  /*0cc0*/  LEA.HI.X R3, R4, UR5, R5, 0x2, P0 ;  /* 0x0000000504037c11 */ /* 0x000fe200080f1405 */
[----:B------:R-:W-:-:S04]  /*0cd0*/  @!P3 IMAD.MOV.U32 R5, RZ, RZ, -0x800000 ;  /* 0xff800000ff05b424 */ /* 0x000fc800078e00ff */
[----:B------:R1:W-:Y:S04]  /*0ce0*/  @!P5 STG.E desc[UR10][R2.64], R9 ;  /* 0x000000090200d986 */ /* 0x0003e8000c10190a */
[----:B------:R1:W-:Y:S04]  /*0cf0*/  @!P4 STG.E desc[UR10][R2.64+0x40], R7 ;  /* 0x000040070200c986 */ /* 0x0003e8000c10190a */
[----:B------:R1:W-:Y:S01]  /*0d00*/  @!P3 STG.E desc[UR10][R2.64+0x80], R5 ;  /* 0x000080050200b986 */ /* 0x0003e2000c10190a */
[----:B------:R-:W-:Y:S05]  /*0d10*/  @P6 EXIT ;  /* 0x000000000000694d */ /* 0x000fea0003800000 */
[----:B-1----:R-:W-:-:S05]  /*0d20*/  MOV R5, 0xff800000 ;  /* 0xff80000000057802 */ /* 0x002fca0000000f00 */
[----:B------:R-:W-:Y:S01]  /*0d30*/  STG.E desc[UR10][R2.64+0xc0], R5 ;  /* 0x0000c00502007986 */ /* 0x000fe2000c10190a */
[----:B------:R-:W-:Y:S05]  /*0d40*/  EXIT ;  /* 0x000000000000794d */ /* 0x000fea0003800000 */
.L_x_1208:
        /* <DEDUP_REMOVED lines=24> */
.L_x_1217:
        /* <DEDUP_REMOVED lines=81> */
.L_x_1218:
[----:B------:R-:W1:Y:S01]  /*13e0*/  LDC R9, c[0x0][0x278] ;  /* 0x00009e00ff097b82 */ /* 0x000e620000000800 */
[----:B------:R-:W-:Y:S02]  /*13f0*/  ISETP.NE.AND P3, PT, R17, -0x1, PT ;  /* 0xffffffff1100780c */ /* 0x000fe40003f65270 */
[----:B------:R-:W-:-:S04]  /*1400*/  LEA R15, R118, 0xffffff80, 0x7 ;  /* 0xffffff80760f7811 */ /* 0x000fc800078e38ff */
[----:B------:R-:W-:-:S07]  /*1410*/  SHF.R.S32.HI R13, RZ, 0x1f, R15 ;  /* 0x0000001fff0d7819 */ /* 0x000fce000001140f */
[----:B------:R-:W2:Y:S01]  /*1420*/  @P3 LDC.64 R128, c[0x0][0x248] ;  /* 0x00009200ff803b82 */ /* 0x000ea20000000a00 */
[----:B------:R-:W-:Y:S01]  /*1430*/  @P3 IMAD.IADD R20, R12, 0x1, R17 ;  /* 0x000000010c143824 */ /* 0x000fe200078e0211 */
[----:B-1----:R-:W-:-:S04]  /*1440*/  IABS R3, R9 ;  /* 0x0000000900037213 */ /* 0x002fc80000000000 */
[----:B------:R-:W1:Y:S08]  /*1450*/  I2F.RP R6, R3 ;  /* 0x0000000300067306 */ /* 0x000e700000209400 */
[----:B-1----:R-:W1:Y:S02]  /*1460*/  MUFU.RCP R4, R6 ;  /* 0x0000000600047308 */ /* 0x002e640000001000 */
[----:B-1----:R-:W-:Y:S01]  /*1470*/  VIADD R4, R4, 0xffffffe ;  /* 0x0ffffffe04047836 */ /* 0x002fe20000000000 */
[----:B------:R-:W1:Y:S05]  /*1480*/  @P3 LDC.64 R6, c[0x0][0x250] ;  /* 0x00009400ff063b82 */ /* 0x000e6a0000000a00 */
[----:B------:R-:W3:Y:S02]  /*1490*/  F2I.FTZ.U32.TRUNC.NTZ R5, R4 ;  /* 0x0000000400057305 */ /* 0x000ee4000021f000 */
[----:B---3--:R-:W-:Y:S01]  /*14a0*/  IMAD.MOV R0, RZ, RZ, -R5 ;  /* 0x000000ffff007224 */ /* 0x008fe200078e0a05 */
        /* <DEDUP_REMOVED lines=35> */
.L_x_1220:
[----:B------:R-:W-:Y:S01]  /*16e0*/  IMAD R0, R13, R128, RZ ;  /* 0x000000800d007224 */ /* 0x000fe200078e02ff */
[----:B------:R-:W-:Y:S01]  /*16f0*/  @!P0 LOP3.LUT R8, RZ, R9, RZ, 0x33, !PT ;  /* 0x00000009ff088212 */ /* 0x000fe200078e33ff */
[----:B------:R-:W-:Y:S01]  /*1700*/  IMAD.WIDE.U32 R20, R128, R15, R4 ;  /* 0x0000000f80147225 */ /* 0x000fe200078e0004 */
[----:B------:R-:W-:Y:S02]  /*1710*/  @P3 IADD3 R17, R12, R17, RZ ;  /* 0x000000110c113210 */ /* 0x000fe40007ffe0ff */
[----:B------:R-:W-:Y:S01]  /*1720*/  SHF.R.S32.HI R9, RZ, 0x1f, R8 ;  /* 0x0000001fff097819 */ /* 0x000fe20000011408 */
[----:B------:R-:W-:-:S04]  /*1730*/  IMAD R5, R129, R15, R0 ;  /* 0x0000000f81057224 */ /* 0x000fc800078e0200 */
[----:B--2---:R-:W-:Y:S01]  /*1740*/  IMAD R0, R9, R2, RZ ;  /* 0x0000000209007224 */ /* 0x004fe200078e02ff */
[----:B------:R-:W-:Y:S01]  /*1750*/  IADD3 R21, R21, R5, RZ ;  /* 0x0000000515157210 */ /* 0x000fe20007ffe0ff */
[----:B------:R-:W-:-:S04]  /*1760*/  @P3 IMAD.WIDE.U32 R4, R17, R6, RZ ;  /* 0x0000000611043225 */ /* 0x000fc800078e00ff */
[----:B------:R-:W-:Y:S01]  /*1770*/  IMAD.WIDE.U32 R22, R8, R2, R20 ;  /* 0x0000000208167225 */ /* 0x000fe200078e0014 */
[----:B------:R-:W-:-:S03]  /*1780*/  @P3 MOV R14, R4 ;  /* 0x00000004000e3202 */ /* 0x000fc60000000f00 */
[----:B------:R-:W-:Y:S02]  /*1790*/  IMAD R0, R8, R3, R0 ;  /* 0x0000000308007224 */ /* 0x000fe400078e0200 */
[----:B------:R-:W-:-:S03]  /*17a0*/  @P3 IMAD R6, R17, R7, R5 ;  /* 0x0000000711063224 */ /* 0x000fc600078e0205 */
        /* <DEDUP_REMOVED lines=13> */
[----:B------:R-:W-:Y:S02]  /*1880*/  IADD3 R6, R17, R3, RZ ;  /* 0x0000000311067210 */ /* 0x000fe40007ffe0ff */
[----:B------:R-:W-:-:S07]  /*1890*/  MOV R14, R16 ;  /* 0x00000010000e7202 */ /* 0x000fce0000000f00 */
.L_x_1219:
[----:B------:R-:W-:Y:S01]  /*18a0*/  ISETP.NE.AND P1, PT, R11, -0x1, PT ;  /* 0xffffffff0b00780c */ /* 0x000fe20003f25270 */
[----:B------:R-:W1:Y:S01]  /*18b0*/  S2UR UR8, SR_CgaCtaId ;  /* 0x00000000000879c3 */ /* 0x000e620000008800 */
[----:B------:R-:W-:Y:S01]  /*18c0*/  SHF.R.S32.HI R12, RZ, 0x1f, R117 ;  /* 0x0000001fff0c7819 */ /* 0x000fe20000011475 */
[----:B------:R-:W-:Y:S01]  /*18d0*/  ULDC.64 UR4, c[0x0][0x268] ;  /* 0x00009a0000047ab9 */ /* 0x000fe20000000a00 */
[----:B------:R-:W-:Y:S01]  /*18e0*/  IADD3 R174, -R123, R122, RZ ;  /* 0x0000007a7bae7210 */ /* 0x000fe20007ffe1ff */
[----:B------:R-:W-:Y:S01]  /*18f0*/  IMAD R9, R9, UR4, RZ ;  /* 0x0000000409097c24 */ /* 0x000fe2000f8e02ff */
[CC--:B------:R-:W-:Y:S01]  /*1900*/  LEA.HI R23, R12.reuse, R117.reuse, RZ, 0x2 ;  /* 0x000000750c177211 */ /* 0x0c0fe200078f10ff */
[----:B------:R-:W-:Y:S01]  /*1910*/  ULDC.64 UR6, c[0x0][0x258] ;  /* 0x0000960000067ab9 */ /* 0x000fe20000000a00 */
[-C--:B-----5:R-:W-:Y:S01]  /*1920*/  LEA.HI R10, R12, R117.reuse, RZ, 0x3 ;  /* 0x000000750c0a7211 */ /* 0x0a0fe200078f18ff */
[----:B------:R-:W-:Y:S01]  /*1930*/  VIADD R180, R118, 0xffffffff ;  /* 0xffffffff76b47836 */ /* 0x000fe20000000000 */
[----:B------:R-:W-:Y:S01]  /*1940*/  LOP3.LUT R184, R23, 0xfffffffc, RZ, 0xc0, !PT ;  /* 0xfffffffc17b87812 */ /* 0x000fe200078ec0ff */
[----:B------:R-:W-:Y:S01]  /*1950*/  BSSY B0, `(.L_x_1221) ;  /* 0x000005c000007945 */ /* 0x000fe20003800000 */
[----:B------:R-:W-:Y:S01]  /*1960*/  SHF.R.S32.HI R7, RZ, 0x3, R10 ;  /* 0x00000003ff077819 */ /* 0x000fe2000001140a */
[----:B------:R-:W2:Y:S01]  /*1970*/  @P1 LDC.64 R4, c[0x0][0x240] ;  /* 0x00009000ff041b82 */ /* 0x000ea20000000a00 */
[----:B------:R-:W-:Y:S01]  /*1980*/  SHF.R.S32.HI R16, RZ, 0x2, R23 ;  /* 0x00000002ff107819 */ /* 0x000fe20000011417 */
[----:B------:R-:W-:Y:S01]  /*1990*/  IMAD.IADD R184, R117, 0x1, -R184 ;  /* 0x0000000175b87824 */ /* 0x000fe200078e0ab8 */
[----:B------:R-:W-:Y:S01]  /*19a0*/  @!P1 SHF.R.S32.HI R21, RZ, 0x1f, R185 ;  /* 0x0000001fff159819 */ /* 0x000fe200000114b9 */
[----:B------:R-:W-:Y:S01]  /*19b0*/  IMAD.SHL.U32 R181, R7, 0x40, RZ ;  /* 0x0000004007b57824 */ /* 0x000fe200078e00ff */
[----:B------:R-:W-:Y:S01]  /*19c0*/  LEA.HI R124, R12, R117, RZ, 0x5 ;  /* 0x000000750c7c7211 */ /* 0x000fe200078f28ff */
[----:B------:R-:W-:Y:S01]  /*19d0*/  IMAD.SHL.U32 R184, R184, 0x8, RZ ;  /* 0x00000008b8b87824 */ /* 0x000fe200078e00ff */
[----:B------:R-:W-:Y:S01]  /*19e0*/  SHF.R.S32.HI R17, RZ, 0x1f, R16 ;  /* 0x0000001fff117819 */ /* 0x000fe20000011410 */
[----:B------:R-:W3:Y:S01]  /*19f0*/  @!P1 LDC.64 R2, c[0x0][0x228] ;  /* 0x00008a00ff029b82 */ /* 0x000ee20000000a00 */
[----:B------:R-:W-:Y:S01]  /*1a00*/  LOP3.LUT R181, R181, 0xc0, RZ, 0xc0, !PT ;  /* 0x000000c0b5b57812 */ /* 0x000fe200078ec0ff */
[C---:B------:R-:W-:Y:S01]  /*1a10*/  VIADD R183, R184.reuse, 0x20 ;  /* 0x00000020b8b77836 */ /* 0x040fe20000000000 */
[----:B------:R-:W-:Y:S01]  /*1a20*/  IADD3 R28, P0, R184, R14, RZ ;  /* 0x0000000eb81c7210 */ /* 0x000fe20007f1e0ff */
[----:B------:R-:W-:Y:S01]  /*1a30*/  VIADD R14, R16, 0x20 ;  /* 0x00000020100e7836 */ /* 0x000fe20000000000 */
[----:B------:R-:W-:Y:S01]  /*1a40*/  LOP3.LUT R20, R181, 0x18, R184, 0xf8, !PT ;  /* 0x00000018b5147812 */ /* 0x000fe200078ef8b8 */
[----:B------:R-:W-:Y:S01]  /*1a50*/  IMAD.WIDE R18, R19, 0x40, R16 ;  /* 0x0000004013127825 */ /* 0x000fe200078e0210 */
[----:B------:R-:W-:-:S02]  /*1a60*/  SHF.R.U32.HI R181, RZ, 0x3, R181 ;  /* 0x00000003ffb57819 */ /* 0x000fc400000116b5 */
[----:B------:R-:W-:Y:S02]  /*1a70*/  SHF.R.S32.HI R119, RZ, 0x5, R124 ;  /* 0x00000005ff777819 */ /* 0x000fe4000001147c */
[----:B------:R-:W-:Y:S02]  /*1a80*/  LOP3.LUT R181, R20, R181, RZ, 0x3c, !PT ;  /* 0x000000b514b57212 */ /* 0x000fe400078e3cff */
[----:B------:R-:W-:Y:S02]  /*1a90*/  ISETP.GE.AND P2, PT, R14, R174, PT ;  /* 0x000000ae0e00720c */ /* 0x000fe40003f46270 */
[----:B------:R-:W-:Y:S01]  /*1aa0*/  IADD3 R182, R184, 0x40, RZ ;  /* 0x00000040b8b67810 */ /* 0x000fe20007ffe0ff */
[----:B--2---:R-:W-:Y:S01]  /*1ab0*/  @P1 IMAD.WIDE.U32 R26, R11, R4, RZ ;  /* 0x000000040b1a1225 */ /* 0x004fe200078e00ff */
[----:B------:R-:W-:-:S03]  /*1ac0*/  LEA.HI R4, R23, R16, RZ, 0x1 ;  /* 0x0000001017047211 */ /* 0x000fc600078f08ff */
[----:B------:R-:W-:Y:S01]  /*1ad0*/  @P1 IMAD R5, R11, R5, R27 ;  /* 0x000000050b051224 */ /* 0x000fe200078e021b */
[----:B------:R-:W-:Y:S01]  /*1ae0*/  LOP3.LUT R11, R4, 0x7fffffe, RZ, 0xc0, !PT ;  /* 0x07fffffe040b7812 */ /* 0x000fe200078ec0ff */
[----:B------:R-:W-:Y:S01]  /*1af0*/  @P1 IMAD.MOV.U32 R4, RZ, RZ, R26 ;  /* 0x000000ffff041224 */ /* 0x000fe200078e001a */
[----:B------:R-:W-:Y:S01]  /*1b00*/  SHF.R.S32.HI R27, RZ, 0x1f, R24 ;  /* 0x0000001fff1b7819 */ /* 0x000fe20000011418 */
[-C--:B---3--:R-:W-:Y:S01]  /*1b10*/  @!P1 IMAD R20, R21, R2.reuse, RZ ;  /* 0x0000000215149224 */ /* 0x088fe200078e02ff */
[----:B------:R-:W-:Y:S01]  /*1b20*/  IADD3 R26, R16, -R11, RZ ;  /* 0x8000000b101a7210 */ /* 0x000fe20007ffe0ff */
[----:B------:R-:W-:-:S04]  /*1b30*/  @!P1 IMAD.WIDE.U32 R30, R185, R2, RZ ;  /* 0x00000002b91e9225 */ /* 0x000fc800078e00ff */
[----:B------:R-:W-:Y:S01]  /*1b40*/  @!P1 IMAD R20, R185, R3, R20 ;  /* 0x00000003b9149224 */ /* 0x000fe200078e0214 */
[----:B------:R-:W-:Y:S01]  /*1b50*/  SHF.R.S32.HI R3, RZ, 0x1f, R184 ;  /* 0x0000001fff037819 */ /* 0x000fe200000114b8 */
[----:B------:R-:W-:Y:S02]  /*1b60*/  @!P1 IMAD.MOV.U32 R4, RZ, RZ, R30 ;  /* 0x000000ffff049224 */ /* 0x000fe400078e001e */
[----:B------:R-:W-:Y:S01]  /*1b70*/  @!P1 IMAD.IADD R5, R31, 0x1, R20 ;  /* 0x000000011f059824 */ /* 0x000fe200078e0214 */
[----:B------:R-:W-:Y:S01]  /*1b80*/  IADD3.X R29, R3, R6, RZ, P0, !PT ;  /* 0x00000006031d7210 */ /* 0x000fe200007fe4ff */
[----:B------:R-:W-:Y:S01]  /*1b90*/  IMAD R6, R8, UR5, R9 ;  /* 0x0000000508067c24 */ /* 0x000fe2000f8e0209 */
[C---:B------:R-:W-:Y:S01]  /*1ba0*/  IADD3 R4, P0, R184.reuse, R4, RZ ;  /* 0x00000004b8047210 */ /* 0x040fe20007f1e0ff */
[----:B------:R-:W-:Y:S01]  /*1bb0*/  IMAD R26, R119, 0x8, R26 ;  /* 0x00000008771a7824 */ /* 0x000fe200078e021a */
[----:B------:R-:W-:Y:S01]  /*1bc0*/  IADD3 R22, P1, R184, R22, RZ ;  /* 0x00000016b8167210 */ /* 0x000fe20007f3e0ff */
[----:B------:R-:W-:Y:S01]  /*1bd0*/  IMAD.WIDE.U32 R8, R8, UR4, R28 ;  /* 0x0000000408087c25 */ /* 0x000fe2000f8e001c */
[----:B------:R-:W-:-:S02]  /*1be0*/  UMOV UR4, 0x400 ;  /* 0x0000040000047882 */ /* 0x000fc40000000000 */
[----:B-1----:R-:W-:Y:S01]  /*1bf0*/  ULEA UR4, UR8, UR4, 0x18 ;  /* 0x0000000408047291 */ /* 0x002fe2000f8ec03f */
[----:B------:R-:W-:Y:S01]  /*1c00*/  IMAD.X R5, R3, 0x1, R5, P0 ;  /* 0x0000000103057824 */ /* 0x000fe200000e0605 */
[----:B------:R-:W-:Y:S01]  /*1c10*/  ISETP.GE.AND P0, PT, R16, R174, PT ;  /* 0x000000ae1000720c */ /* 0x000fe20003f06270 */
[----:B------:R-:W-:Y:S02]  /*1c20*/  IMAD R27, R27, UR6, RZ ;  /* 0x000000061b1b7c24 */ /* 0x000fe4000f8e02ff */
[----:B------:R-:W-:Y:S01]  /*1c30*/  IMAD.X R23, R3, 0x1, R0, P1 ;  /* 0x0000000103177824 */ /* 0x000fe200008e0600 */
[----:B------:R-:W-:Y:S01]  /*1c40*/  SHF.L.U32 R0, R180, 0x7, RZ ;  /* 0x00000007b4007819 */ /* 0x000fe200000006ff */
        /* <DEDUP_REMOVED lines=44> */
.L_x_1222:
[----:B------:R-:W-:Y:S05]  /*1f10*/  BSYNC B0 ;  /* 0x0000000000007941 */ /* 0x000fea0003800000 */
.L_x_1221:
        /* <DEDUP_REMOVED lines=40> */
.L_x_1224:
[----:B------:R-:W-:Y:S05]  /*21a0*/  BSYNC B0 ;  /* 0x0000000000007941 */ /* 0x000fea0003800000 */
.L_x_1223:
        /* <DEDUP_REMOVED lines=8> */
[----:B------:R-:W-:-:S03]  /*2230*/  ISETP.GE.AND P1, PT, R18, R11, PT ;  /* 0x0000000b1200720c */ /* 0x000fc60003f26270 */
[----:B------:R-:W-:Y:S01]  /*2240*/  IMAD.SHL.U32 R177, R128, 0x20, RZ ;  /* 0x0000002080b17824 */ /* 0x000fe200078e00ff */
[----:B------:R-:W-:Y:S02]  /*2250*/  IADD3 R137, R23, R137, RZ ;  /* 0x0000008917897210 */ /* 0x000fe40007ffe0ff */
[----:B------:R-:W-:Y:S01]  /*2260*/  MOV R136, R22 ;  /* 0x0000001600887202 */ /* 0x000fe20000000f00 */
[----:B------:R-:W-:Y:S06]  /*2270*/  @P0 BRA `(.L_x_1226) ;  /* 0x00000000007c0947 */ /* 0x000fec0003800000 */
        /* <DEDUP_REMOVED lines=31> */
.L_x_1226:
[----:B------:R-:W-:Y:S05]  /*2470*/  BSYNC B0 ;  /* 0x0000000000007941 */ /* 0x000fea0003800000 */
.L_x_1225:
        /* <DEDUP_REMOVED lines=33> */
.L_x_1228:
[----:B------:R-:W-:Y:S05]  /*2690*/  BSYNC B0 ;  /* 0x0000000000007941 */ /* 0x000fea0003800000 */
.L_x_1227:
        /* <DEDUP_REMOVED lines=35> */
.L_x_1230:
[----:B------:R-:W-:Y:S05]  /*28d0*/  BSYNC B0 ;  /* 0x0000000000007941 */ /* 0x000fea0003800000 */
.L_x_1229:
[-C--:B------:R-:W-:Y:S01]  /*28e0*/  ISETP.GE.AND P2, PT, R20, R11.reuse, PT ;  /* 0x0000000b1400720c */ /* 0x080fe20003f46270 */
[----:B------:R-:W-:Y:S01]  /*28f0*/  BSSY B0, `(.L_x_1231) ;  /* 0x0000023000007945 */ /* 0x000fe20003800000 */
[----:B------:R-:W-:-:S11]  /*2900*/  ISETP.GE.AND P1, PT, R16, R11, PT ;  /* 0x0000000b1000720c */ /* 0x000fd60003f26270 */
[----:B------:R-:W-:Y:S05]  /*2910*/  @P2 BRA `(.L_x_1232) ;  /* 0x0000000000802947 */ /* 0x000fea0003800000 */
[----:B------:R-:W-:Y:S01]  /*2920*/  ULDC UR5, c[0x0][0x2d0] ;  /* 0x0000b40000057ab9 */ /* 0x000fe20000000800 */
[----:B------:R-:W-:Y:S01]  /*2930*/  IMAD R22, R129, 0x60, RZ ;  /* 0x0000006081167824 */ /* 0x000fe200078e02ff */
[----:B------:R-:W-:Y:S01]  /*2940*/  ISETP.GE.AND P5, PT, R184, UR5, PT ;  /* 0x00000005b8007c0c */ /* 0x000fe2000bfa6270 */
[----:B------:R-:W-:Y:S01]  /*2950*/  IMAD.WIDE.U32 R24, R128, 0x60, R136 ;  /* 0x0000006080187825 */ /* 0x000fe200078e0088 */
[----:B------:R-:W-:Y:S02]  /*2960*/  ISETP.GE.AND P4, PT, R183, UR5, PT ;  /* 0x00000005b7007c0c */ /* 0x000fe4000bf86270 */
[----:B------:R-:W-:Y:S01]  /*2970*/  ISETP.GE.AND P2, PT, R182, UR5, PT ;  /* 0x00000005b6007c0c */ /* 0x000fe2000bf46270 */
[----:B------:R-:W-:-:S08]  /*2980*/  IMAD.IADD R22, R25, 0x1, R22 ;  /* 0x0000000119167824 */ /* 0x000fd000078e0216 */
        /* <DEDUP_REMOVED lines=25> */
.L_x_1232:
[----:B------:R-:W-:Y:S05]  /*2b20*/  BSYNC B0 ;  /* 0x0000000000007941 */ /* 0x000fea0003800000 */
.L_x_1231:
[----:B------:R-:W0:Y:S01]  /*2b30*/  LDGDEPBAR ;  /* 0x00000000000079af */ /* 0x000e220000000000 */
[----:B------:R-:W-:Y:S01]  /*2b40*/  LEA.HI R12, R12, R117, RZ, 0x4 ;  /* 0x000000750c0c7211 */ /* 0x000fe200078f20ff */
[----:B------:R-:W-:Y:S01]  /*2b50*/  IMAD.X R13, R17, 0x1, R13, P0 ;  /* 0x00000001110d7824 */ /* 0x000fe200000e060d */
[C---:B--23--:R-:W-:Y:S01]  /*2b60*/  LOP3.LUT R4, R10.reuse, 0xfffffff8, RZ, 0xc0, !PT ;  /* 0xfffffff80a047812 */ /* 0x04cfe200078ec0ff */
[----:B------:R-:W2:Y:S01]  /*2b70*/  LDC.64 R130, c[0x0][0x250] ;  /* 0x00009400ff827b82 */ /* 0x000ea20000000a00 */
[----:B-1--4-:R-:W-:Y:S01]  /*2b80*/  SHF.R.S32.HI R2, RZ, 0x4, R12 ;  /* 0x00000004ff027819 */ /* 0x012fe2000001140c */
[----:B------:R-:W-:Y:S01]  /*2b90*/  IMAD.IADD R9, R9, 0x1, R6 ;  /* 0x0000000109097824 */ /* 0x000fe200078e0206 */
[----:B------:R-:W-:Y:S01]  /*2ba0*/  LEA.HI R5, R10, R7, RZ, 0x1 ;  /* 0x000000070a057211 */ /* 0x000fe200078f08ff */
[----:B------:R-:W-:Y:S01]  /*2bb0*/  IMAD.IADD R10, R117, 0x1, -R4 ;  /* 0x00000001750a7824 */ /* 0x000fe200078e0a04 */
[----:B------:R-:W-:Y:S01]  /*2bc0*/  LOP3.LUT R12, R12, 0xfffffff0, RZ, 0xc0, !PT ;  /* 0xfffffff00c0c7812 */ /* 0x000fe200078ec0ff */
[----:B------:R-:W-:Y:S01]  /*2bd0*/  ULDC.64 UR6, c[0x0][0x220] ;  /* 0x0000880000067ab9 */ /* 0x000fe20000000a00 */
[----:B------:R-:W-:Y:S01]  /*2be0*/  LEA.HI R3, R2, R2, RZ, 0x1 ;  /* 0x0000000202037211 */ /* 0x000fe200078f08ff */
[----:B------:R-:W-:Y:S01]  /*2bf0*/  BSSY B0, `(.L_x_1233) ;  /* 0x0000054000007945 */ /* 0x000fe20003800000 */
[----:B------:R-:W-:Y:S01]  /*2c00*/  LOP3.LUT R4, R5, 0xfffffffe, RZ, 0xc0, !PT ;  /* 0xfffffffe05047812 */ /* 0x000fe200078ec0ff */
[----:B------:R-:W-:Y:S01]  /*2c10*/  IMAD.IADD R113, R117, 0x1, -R12 ;  /* 0x0000000175717824 */ /* 0x000fe200078e0a0c */
[----:B------:R-:W-:-:S02]  /*2c20*/  LOP3.LUT R3, R3, 0xfffffffe, RZ, 0xc0, !PT ;  /* 0xfffffffe03037812 */ /* 0x000fc400078ec0ff */
[----:B------:R-:W-:Y:S01]  /*2c30*/  LEA.HI R17, R10, R10, RZ, 0x1 ;  /* 0x0000000a0a117211 */ /* 0x000fe200078f08ff */
[----:B------:R-:W-:Y:S01]  /*2c40*/  IMAD.IADD R5, R7, 0x1, -R4 ;  /* 0x0000000107057824 */ /* 0x000fe200078e0a04 */
[----:B------:R-:W-:Y:S01]  /*2c50*/  LEA.HI R12, R113, R113, RZ, 0x1 ;  /* 0x00000071710c7211 */ /* 0x000fe200078f08ff */
[----:B------:R-:W-:Y:S01]  /*2c60*/  IMAD.IADD R7, R2, 0x1, -R3 ;  /* 0x0000000102077824 */ /* 0x000fe200078e0a03 */
[----:B------:R-:W-:Y:S01]  /*2c70*/  SHF.R.S32.HI R3, RZ, 0x1, R17 ;  /* 0x00000001ff037819 */ /* 0x000fe20000011411 */
[----:B------:R-:W-:Y:S01]  /*2c80*/  IMAD.SHL.U32 R5, R5, 0x8, RZ ;  /* 0x0000000805057824 */ /* 0x000fe200078e00ff */
[----:B------:R-:W-:Y:S01]  /*2c90*/  ISETP.GE.AND P3, PT, R14, R11, PT ;  /* 0x0000000b0e00720c */ /* 0x000fe20003f66270 */
[----:B------:R-:W-:-:S04]  /*2ca0*/  DEPBAR.LE SB0, 0x0 ;  /* 0x000080000000791a */ /* 0x000fc80000000000 */
[----:B------:R-:W-:Y:S01]  /*2cb0*/  BAR.SYNC.DEFER_BLOCKING 0x0 ;  /* 0x0000000000007b1d */ /* 0x000fe20000010000 */
[-C--:B------:R-:W-:Y:S01]  /*2cc0*/  ISETP.GE.AND P5, PT, R18, R11.reuse, PT ;  /* 0x0000000b1200720c */ /* 0x080fe20003fa6270 */
[----:B------:R-:W-:Y:S01]  /*2cd0*/  IMAD.SHL.U32 R2, R3, 0x40, RZ ;  /* 0x0000004003027824 */ /* 0x000fe200078e00ff */
[----:B------:R-:W-:Y:S01]  /*2ce0*/  ISETP.GE.AND P4, PT, R20, R11, PT ;  /* 0x0000000b1400720c */ /* 0x000fe20003f86270 */
[----:B--2---:R-:W-:Y:S01]  /*2cf0*/  IMAD.WIDE.U32 R120, R15, R130, R8 ;  /* 0x000000820f787225 */ /* 0x004fe200078e0008 */
[--C-:B------:R-:W-:Y:S02]  /*2d00*/  SHF.R.S32.HI R11, RZ, 0x1, R12.reuse ;  /* 0x00000001ff0b7819 */ /* 0x100fe4000001140c */
[----:B------:R-:W-:Y:S01]  /*2d10*/  SHF.R.S32.HI R4, RZ, 0x1f, R12 ;  /* 0x0000001fff047819 */ /* 0x000fe2000001140c */
[----:B------:R-:W-:Y:S01]  /*2d20*/  IMAD.SHL.U32 R179, R130, 0x20, RZ ;  /* 0x0000002082b37824 */ /* 0x000fe200078e00ff */
[----:B------:R-:W-:Y:S02]  /*2d30*/  LOP3.LUT R2, R2, 0xc0, RZ, 0xc0, !PT ;  /* 0x000000c002027812 */ /* 0x000fe400078ec0ff */
[----:B------:R-:W-:-:S02]  /*2d40*/  LEA.HI R4, R4, R11, RZ, 0x2 ;  /* 0x0000000b04047211 */ /* 0x000fc400078f10ff */
[----:B------:R-:W-:Y:S02]  /*2d50*/  SHF.R.S32.HI R14, RZ, 0x1f, R113 ;  /* 0x0000001fff0e7819 */ /* 0x000fe40000011471 */
[----:B------:R-:W-:Y:S02]  /*2d60*/  LOP3.LUT R4, R4, 0xfffffffc, RZ, 0xc0, !PT ;  /* 0xfffffffc04047812 */ /* 0x000fe400078ec0ff */
[----:B------:R-:W-:Y:S02]  /*2d70*/  LOP3.LUT R5, R2, 0x8, R5, 0xf8, !PT ;  /* 0x0000000802057812 */ /* 0x000fe400078ef805 */
[----:B------:R-:W-:Y:S01]  /*2d80*/  LOP3.LUT R17, R17, 0xfffffffe, RZ, 0xc0, !PT ;  /* 0xfffffffe11117812 */ /* 0x000fe200078ec0ff */
[----:B------:R-:W-:Y:S01]  /*2d90*/  IMAD.IADD R4, R11, 0x1, -R4 ;  /* 0x000000010b047824 */ /* 0x000fe200078e0a04 */
[----:B------:R-:W-:Y:S02]  /*2da0*/  SHF.R.U32.HI R2, RZ, 0x3, R2 ;  /* 0x00000003ff027819 */ /* 0x000fe40000011602 */
[----:B------:R-:W-:Y:S01]  /*2db0*/  LEA.HI R6, R14, R113, RZ, 0x3 ;  /* 0x000000710e067211 */ /* 0x000fe200078f18ff */
[----:B------:R-:W-:Y:S01]  /*2dc0*/  IMAD.IADD R10, R10, 0x1, -R17 ;  /* 0x000000010a0a7824 */ /* 0x000fe200078e0a11 */
[----:B------:R-:W-:Y:S01]  /*2dd0*/  LOP3.LUT R12, R12, 0x7fffffe, RZ, 0xc0, !PT ;  /* 0x07fffffe0c0c7812 */ /* 0x000fe200078ec0ff */
[----:B------:R1:W-:Y:S01]  /*2de0*/  @P1 STS [R181+0x9000], RZ ;  /* 0x009000ffb5001388 */ /* 0x0003e20000000800 */
[----:B------:R-:W-:Y:S01]  /*2df0*/  LOP3.LUT R2, R5, R2, RZ, 0x3c, !PT ;  /* 0x0000000205027212 */ /* 0x000fe200078e3cff */
[----:B------:R-:W-:Y:S01]  /*2e00*/  IMAD.SHL.U32 R6, R6, 0x20, RZ ;  /* 0x0000002006067824 */ /* 0x000fe200078e00ff */
[----:B------:R-:W-:Y:S01]  /*2e10*/  LEA R196, P0, R120, UR6, 0x1 ;  /* 0x0000000678c47c11 */ /* 0x000fe2000f8008ff */
[----:B------:R-:W-:Y:S01]  /*2e20*/  IMAD.SHL.U32 R5, R4, 0x40, RZ ;  /* 0x0000004004057824 */ /* 0x000fe200078e00ff */
[----:B------:R1:W-:Y:S01]  /*2e30*/  @P1 STS [R181+0x9004], RZ ;  /* 0x009004ffb5001388 */ /* 0x0003e20000000800 */
[----:B------:R-:W-:Y:S01]  /*2e40*/  IMAD.IADD R113, R113, 0x1, -R12 ;  /* 0x0000000171717824 */ /* 0x000fe200078e0a0c */
[----:B------:R-:W-:Y:S01]  /*2e50*/  LOP3.LUT R112, R6, 0xffffff00, RZ, 0xc0, !PT ;  /* 0xffffff0006707812 */ /* 0x000fe200078ec0ff */
[C---:B------:R-:W-:Y:S01]  /*2e60*/  IMAD R11, R7.reuse, 0x8, R10 ;  /* 0x00000008070b7824 */ /* 0x040fe200078e020a */
[----:B------:R1:W-:Y:S01]  /*2e70*/  @P1 STS.64 [R181+0x9008], RZ ;  /* 0x009008ffb5001388 */ /* 0x0003e20000000a00 */
[----:B------:R-:W-:Y:S01]  /*2e80*/  IMAD.SHL.U32 R12, R7, 0x8, RZ ;  /* 0x00000008070c7824 */ /* 0x000fe200078e00ff */
[----:B------:R-:W-:Y:S01]  /*2e90*/  LOP3.LUT R5, R5, 0xc0, RZ, 0xc0, !PT ;  /* 0x000000c005057812 */ /* 0x000fe200078ec0ff */
[----:B------:R-:W-:Y:S01]  /*2ea0*/  IMAD.U32 R172, R11, 0x20, R2 ;  /* 0x000000200bac7824 */ /* 0x000fe200078e0002 */
[----:B------:R1:W-:Y:S01]  /*2eb0*/  @P1 STS.128 [R181+0xb000], RZ ;  /* 0x00b000ffb5001388 */ /* 0x0003e20000000c00 */
[----:B------:R-:W-:Y:S01]  /*2ec0*/  IMAD R10, R13, R130, RZ ;  /* 0x000000820d0a7224 */ /* 0x000fe200078e02ff */
[----:B------:R-:W-:Y:S01]  /*2ed0*/  LOP3.LUT R7, R5, 0x8, R12, 0xf8, !PT ;  /* 0x0000000805077812 */ /* 0x000fe200078ef80c */
[----:B------:R-:W-:Y:S01]  /*2ee0*/  IMAD R6, R119, 0x200, R112 ;  /* 0x0000020077067824 */ /* 0x000fe200078e0270 */
[----:B------:R1:W-:Y:S01]  /*2ef0*/  @P1 STS.128 [R181+0xd000], RZ ;  /* 0x00d000ffb5001388 */ /* 0x0003e20000000c00 */
[----:B------:R-:W-:Y:S01]  /*2f00*/  SHF.R.U32.HI R2, RZ, 0x3, R5 ;  /* 0x00000003ff027819 */ /* 0x000fe20000011605 */
[----:B------:R-:W-:Y:S01]  /*2f10*/  IMAD R5, R15, R131, R10 ;  /* 0x000000830f057224 */ /* 0x000fe200078e020a */
[----:B------:R-:W-:Y:S01]  /*2f20*/  SHF.L.U64.HI R178, R130, 0x5, R131 ;  /* 0x0000000582b27819 */ /* 0x000fe20000010283 */
[----:B------:R-:W-:Y:S01]  /*2f30*/  IMAD R173, R113, 0x20, R6 ;  /* 0x0000002071ad7824 */ /* 0x000fe200078e0206 */
[----:B------:R-:W-:Y:S01]  /*2f40*/  LOP3.LUT R2, R7, R2, RZ, 0x3c, !PT ;  /* 0x0000000207027212 */ /* 0x000fe200078e3cff */
[----:B------:R-:W-:Y:S01]  /*2f50*/  IMAD.IADD R116, R121, 0x1, R5 ;  /* 0x0000000179747824 */ /* 0x000fe200078e0205 */
[----:B------:R-:W-:-:S03]  /*2f60*/  LEA R172, R172, UR4, 0x1 ;  /* 0x00000004acac7c11 */ /* 0x000fc6000f8e08ff */
[----:B------:R-:W-:Y:S01]  /*2f70*/  IMAD.IADD R173, R2, 0x1, R173 ;  /* 0x0000000102ad7824 */ /* 0x000fe200078e02ad */
[----:B------:R-:W-:-:S04]  /*2f80*/  LEA.HI.X R197, R120, UR7, R116, 0x1, P0 ;  /* 0x0000000778c57c11 */ /* 0x000fc800080f0c74 */
        /* <DEDUP_REMOVED lines=26> */
.L_x_1234:
[----:B------:R-:W-:Y:S05]  /*3130*/  BSYNC B0 ;  /* 0x0000000000007941 */ /* 0x000fea0003800000 */
.L_x_1233:
        /* <DEDUP_REMOVED lines=31> */
.L_x_1236:
[----:B------:R-:W-:Y:S05]  /*3330*/  BSYNC B0 ;  /* 0x0000000000007941 */ /* 0x000fea0003800000 */
.L_x_1235:
        /* <DEDUP_REMOVED lines=33> */
.L_x_1238:
[----:B------:R-:W-:Y:S05]  /*3550*/  BSYNC B0 ;  /* 0x0000000000007941 */ /* 0x000fea0003800000 */
.L_x_1237:
        /* <DEDUP_REMOVED lines=36> */
.L_x_1240:
[----:B------:R-:W-:Y:S05]  /*37a0*/  BSYNC B0 ;  /* 0x0000000000007941 */ /* 0x000fea0003800000 */
.L_x_1239:
[----:B------:R-:W-:Y:S01]  /*37b0*/  LDSM.16.M88.4 R88, [R173] ;  /* 0x00000000ad58783b */ /* 0x000fe20000000200 */
[----:B------:R-:W-:Y:S01]  /*37c0*/  LOP3.LUT P0, RZ, R3, 0x2, RZ, 0xc0, !PT ;  /* 0x0000000203ff7812 */ /* 0x000fe2000780c0ff */
[----:B------:R-:W-:Y:S01]  /*37d0*/  IMAD.MOV.U32 R3, RZ, RZ, 0x10 ;  /* 0x00000010ff037424 */ /* 0x000fe200078e00ff */
[----:B------:R-:W-:Y:S01]  /*37e0*/  LOP3.LUT P1, RZ, R4, 0x2, RZ, 0xc0, !PT ;  /* 0x0000000204ff7812 */ /* 0x000fe2000782c0ff */
[----:B------:R-:W5:Y:S01]  /*37f0*/  LDSM.16.M88.4 R40, [R172+0x3c00] ;  /* 0x003c0000ac28783b */ /* 0x000f620000000200 */
[----:B------:R-:W-:Y:S01]  /*3800*/  IMAD.MOV.U32 R5, RZ, RZ, 0x20 ;  /* 0x00000020ff057424 */ /* 0x000fe200078e00ff */
[----:B------:R-:W-:Y:S01]  /*3810*/  LOP3.LUT R124, R124, 0xffffffe0, RZ, 0xc0, !PT ;  /* 0xffffffe07c7c7812 */ /* 0x000fe200078ec0ff */
[----:B------:R-:W-:Y:S01]  /*3820*/  IMAD R119, R119, 0x10, R123 ;  /* 0x0000001077777824 */ /* 0x000fe200078e027b */
[----:B------:R-:W3:Y:S01]  /*3830*/  LDSM.16.M88.4 R64, [R172+0x3000] ;  /* 0x00300000ac40783b */ /* 0x000ee20000000200 */
[----:B------:R-:W-:Y:S01]  /*3840*/  SEL R3, R3, 0xfffffff0, !P1 ;  /* 0xfffffff003037807 */ /* 0x000fe20004800000 */
[----:B------:R-:W-:Y:S01]  /*3850*/  IMAD R113, R113, 0x20, R112 ;  /* 0x0000002071717824 */ /* 0x000fe200078e0270 */
[----:B------:R-:W-:Y:S01]  /*3860*/  SEL R5, R5, 0xffffffe0, !P0 ;  /* 0xffffffe005057807 */ /* 0x000fe20004000000 */
[----:B------:R-:W4:Y:S01]  /*3870*/  LDSM.16.M88.4 R20, [R172+0x4000] ;  /* 0x00400000ac14783b */ /* 0x000f220000000200 */
[----:B------:R-:W-:-:S02]  /*3880*/  IMAD.IADD R124, R117, 0x1, -R124 ;  /* 0x00000001757c7824 */ /* 0x000fc400078e0a7c */
[----:B------:R-:W-:Y:S01]  /*3890*/  IMAD R171, R3, 0x2, R173 ;  /* 0x0000000203ab7824 */ /* 0x000fe200078e02ad */
[----:B------:R-:W4:Y:S01]  /*38a0*/  LDSM.16.M88.4 R96, [R172+0x4800] ;  /* 0x00480000ac60783b */ /* 0x000f220000000200 */
[----:B------:R-:W-:Y:S02]  /*38b0*/  IMAD.IADD R169, R172, 0x1, R5 ;  /* 0x00000001aca97824 */ /* 0x000fe400078e0205 */
[----:B------:R-:W-:Y:S01]  /*38c0*/  IMAD.SHL.U32 R117, R117, 0x2, RZ ;  /* 0x0000000275757824 */ /* 0x000fe200078e00ff */
[----:B------:R-:W4:Y:S04]  /*38d0*/  LDSM.16.M88.4 R56, [R172+0x3400] ;  /* 0x00340000ac38783b */ /* 0x000f280000000200 */
[----:B------:R-:W4:Y:S01]  /*38e0*/  LDSM.16.M88.4 R48, [R172+0x3800] ;  /* 0x00380000ac30783b */ /* 0x000f220000000200 */
[----:B------:R-:W-:-:S03]  /*38f0*/  LOP3.LUT R117, R117, 0x6, RZ, 0xc0, !PT ;  /* 0x0000000675757812 */ /* 0x000fc600078ec0ff */
[----:B------:R-:W4:Y:S04]  /*3900*/  LDSM.16.M88.4 R12, [R172+0x4400] ;  /* 0x00440000ac0c783b */ /* 0x000f280000000200 */
[----:B------:R-:W4:Y:S04]  /*3910*/  LDSM.16.M88.4 R76, [R172+0x4c00] ;  /* 0x004c0000ac4c783b */ /* 0x000f280000000200 */
[----:B------:R-:W-:Y:S04]  /*3920*/  LDSM.16.M88.4 R24, [R171] ;  /* 0x00000000ab18783b */ /* 0x000fe80000000200 */
[----:B------:R-:W4:Y:S04]  /*3930*/  LDSM.16.M88.4 R72, [R169+0x3c00] ;  /* 0x003c0000a948783b */ /* 0x000f280000000200 */
[----:B------:R-:W4:Y:S01]  /*3940*/  LDSM.16.M88.4 R108, [R169+0x3000] ;  /* 0x00300000a96c783b */ /* 0x000f220000000200 */
[C---:B-----5:R-:W-:Y:S03]  /*3950*/  HMMA.16816.F32 R44, R88.reuse, R40, RZ ;  /* 0x00000028582c723c */ /* 0x060fe600000018ff */
[----:B------:R-:W5:Y:S03]  /*3960*/  LDSM.16.M88.4 R32, [R169+0x4000] ;  /* 0x00400000a920783b */ /* 0x000f660000000200 */
[C---:B------:R-:W-:Y:S01]  /*3970*/  HMMA.16816.F32 R40, R88.reuse, R42, RZ ;  /* 0x0000002a5828723c */ /* 0x040fe200000018ff */
[----:B-12---:R-:W1:Y:S04]  /*3980*/  LDSM.16.M88.4 R4, [R169+0x4800] ;  /* 0x00480000a904783b */ /* 0x006e680000000200 */
[----:B------:R-:W2:Y:S01]  /*3990*/  LDSM.16.M88.4 R28, [R169+0x4400] ;  /* 0x00440000a91c783b */ /* 0x000ea20000000200 */
[C---:B---3--:R-:W-:Y:S03]  /*39a0*/  HMMA.16816.F32 R68, R88.reuse, R64, RZ ;  /* 0x000000405844723c */ /* 0x048fe600000018ff */
[----:B------:R-:W3:Y:S03]  /*39b0*/  LDSM.16.M88.4 R104, [R169+0x3400] ;  /* 0x00340000a968783b */ /* 0x000ee60000000200 */
[C---:B------:R-:W-:Y:S01]  /*39c0*/  HMMA.16816.F32 R64, R88.reuse, R66, RZ ;  /* 0x000000425840723c */ /* 0x040fe200000018ff */
[----:B------:R-:W3:Y:S04]  /*39d0*/  LDSM.16.M88.4 R100, [R169+0x3800] ;  /* 0x00380000a964783b */ /* 0x000ee80000000200 */
[----:B------:R-:W3:Y:S01]  /*39e0*/  LDSM.16.M88.4 R84, [R169+0x4c00] ;  /* 0x004c0000a954783b */ /* 0x000ee20000000200 */
[C---:B----4-:R-:W-:Y:S03]  /*39f0*/  HMMA.16816.F32 R36, R88.reuse, R20, RZ ;  /* 0x000000145824723c */ /* 0x050fe600000018ff */
        /* <DEDUP_REMOVED lines=12> */
[----:B------:R-:W-:Y:S01]  /*3ac0*/  HMMA.16816.F32 R88, R88, R78, RZ ;  /* 0x0000004e5858723c */ /* 0x000fe200000018ff */
[----:B------:R-:W4:Y:S05]  /*3ad0*/  LDSM.16.M88.4 R76, [R172+0x5000] ;  /* 0x00500000ac4c783b */ /* 0x000f2a0000000200 */
[C---:B------:R-:W-:Y:S06]  /*3ae0*/  HMMA.16816.F32 R44, R24.reuse, R72, R44 ;  /* 0x00000048182c723c */ /* 0x040fec000000182c */
[C---:B------:R-:W-:Y:S01]  /*3af0*/  HMMA.16816.F32 R40, R24.reuse, R74, R40 ;  /* 0x0000004a1828723c */ /* 0x040fe20000001828 */
[----:B------:R-:W4:Y:S05]  /*3b00*/  LDSM.16.M88.4 R72, [R172+0x5400] ;  /* 0x00540000ac48783b */ /* 0x000f2a0000000200 */
[C---:B------:R-:W-:Y:S06]  /*3b10*/  HMMA.16816.F32 R68, R24.reuse, R108, R68 ;  /* 0x0000006c1844723c */ /* 0x040fec0000001844 */
[C---:B------:R-:W-:Y:S01]  /*3b20*/  HMMA.16816.F32 R64, R24.reuse, R110, R64 ;  /* 0x0000006e1840723c */ /* 0x040fe20000001840 */
[----:B------:R-:W-:Y:S05]  /*3b30*/  LDSM.16.M88.4 R108, [R172+0x6400] ;  /* 0x00640000ac6c783b */ /* 0x000fea0000000200 */
[C---:B-----5:R-:W-:Y:S06]  /*3b40*/  HMMA.16816.F32 R36, R24.reuse, R32, R36 ;  /* 0x000000201824723c */ /* 0x060fec0000001824 */
[C---:B------:R-:W-:Y:S01]  /*3b50*/  HMMA.16816.F32 R20, R24.reuse, R34, R20 ;  /* 0x000000221814723c */ /* 0x040fe20000001814 */
[----:B------:R-:W5:Y:S05]  /*3b60*/  LDSM.16.M88.4 R32, [R172+0x5800] ;  /* 0x00580000ac20783b */ /* 0x000f6a0000000200 */
        /* <DEDUP_REMOVED lines=9> */
[C---:B------:R-:W-:Y:S06]  /*3c00*/  HMMA.16816.F32 R52, R24.reuse, R100, R52 ;  /* 0x000000641834723c */ /* 0x040fec0000001834 */
[C---:B------:R-:W-:Y:S01]  /*3c10*/  HMMA.16816.F32 R48, R24.reuse, R102, R48 ;  /* 0x000000661830723c */ /* 0x040fe20000001830 */
[----:B------:R-:W-:Y:S05]  /*3c20*/  LDSM.16.M88.4 R100, [R172+0x6800] ;  /* 0x00680000ac64783b */ /* 0x000fea0000000200 */
[C---:B------:R-:W-:Y:S06]  /*3c30*/  HMMA.16816.F32 R92, R24.reuse, R84, R92 ;  /* 0x00000054185c723c */ /* 0x040fec000000185c */
[----:B------:R-:W-:Y:S01]  /*3c40*/  HMMA.16816.F32 R88, R24, R86, R88 ;  /* 0x000000561858723c */ /* 0x000fe20000001858 */
[----:B------:R-:W3:Y:S04]  /*3c50*/  LDSM.16.M88.4 R84, [R172+0x6c00] ;  /* 0x006c0000ac54783b */ /* 0x000ee80000000200 */
[----:B------:R-:W3:Y:S01]  /*3c60*/  LDSM.16.M88.4 R24, [R169+0x5000] ;  /* 0x00500000a918783b */ /* 0x000ee20000000200 */
[C---:B----4-:R-:W-:Y:S06]  /*3c70*/  HMMA.16816.F32 R68, R80.reuse, R76, R68 ;  /* 0x0000004c5044723c */ /* 0x050fec0000001844 */
[C---:B------:R-:W-:Y:S01]  /*3c80*/  HMMA.16816.F32 R64, R80.reuse, R78, R64 ;  /* 0x0000004e5040723c */ /* 0x040fe20000001840 */
[----:B------:R-:W4:Y:S05]  /*3c90*/  LDSM.16.M88.4 R76, [R169+0x5400] ;  /* 0x00540000a94c783b */ /* 0x000f2a0000000200 */
[C---:B------:R-:W-:Y:S06]  /*3ca0*/  HMMA.16816.F32 R60, R80.reuse, R72, R60 ;  /* 0x00000048503c723c */ /* 0x040fec000000183c */
[C---:B------:R-:W-:Y:S01]  /*3cb0*/  HMMA.16816.F32 R56, R80.reuse, R74, R56 ;  /* 0x0000004a5038723c */ /* 0x040fe20000001838 */
[----:B------:R-:W4:Y:S05]  /*3cc0*/  LDSM.16.M88.4 R72, [R169+0x5800] ;  /* 0x00580000a948783b */ /* 0x000f2a0000000200 */
        /* <DEDUP_REMOVED lines=12> */
[C---:B---3--:R-:W-:Y:S06]  /*3d90*/  HMMA.16816.F32 R92, R80.reuse, R84, R92 ;  /* 0x00000054505c723c */ /* 0x048fec000000185c */
[----:B------:R-:W-:Y:S01]  /*3da0*/  HMMA.16816.F32 R88, R80, R86, R88 ;  /* 0x000000565058723c */ /* 0x000fe20000001858 */
[----:B------:R-:W-:Y:S05]  /*3db0*/  LDSM.16.M88.4 R84, [R172+0x7000] ;  /* 0x00700000ac54783b */ /* 0x000fea0000000200 */
[C---:B------:R-:W-:Y:S06]  /*3dc0*/  HMMA.16816.F32 R68, R104.reuse, R24, R68 ;  /* 0x000000186844723c */ /* 0x040fec0000001844 */
[C---:B------:R-:W-:Y:S01]  /*3dd0*/  HMMA.16816.F32 R64, R104.reuse, R26, R64 ;  /* 0x0000001a6840723c */ /* 0x040fe20000001840 */
[----:B------:R-:W3:Y:S05]  /*3de0*/  LDSM.16.M88.4 R24, [R173+0x2000] ;  /* 0x00200000ad18783b */ /* 0x000eea0000000200 */
[C---:B----4-:R-:W-:Y:S06]  /*3df0*/  HMMA.16816.F32 R60, R104.reuse, R76, R60 ;  /* 0x0000004c683c723c */ /* 0x050fec000000183c */
[C---:B------:R-:W-:Y:S01]  /*3e00*/  HMMA.16816.F32 R56, R104.reuse, R78, R56 ;  /* 0x0000004e6838723c */ /* 0x040fe20000001838 */
[----:B------:R-:W4:Y:S05]  /*3e10*/  LDSM.16.M88.4 R76, [R172+0x7800] ;  /* 0x00780000ac4c783b */ /* 0x000f2a0000000200 */
[C---:B------:R-:W-:Y:S06]  /*3e20*/  HMMA.16816.F32 R52, R104.reuse, R72, R52 ;  /* 0x000000486834723c */ /* 0x040fec0000001834 */
[----:B------:R-:W-:Y:S01]  /*3e30*/  HMMA.16816.F32 R48, R104, R74, R48 ;  /* 0x0000004a6830723c */ /* 0x000fe20000001830 */
[----:B------:R-:W4:Y:S05]  /*3e40*/  LDSM.16.M88.4 R72, [R172+0x7c00] ;  /* 0x007c0000ac48783b */ /* 0x000f2a0000000200 */
[C---:B------:R-:W-:Y:S06]  /*3e50*/  HMMA.16816.F32 R8, R80.reuse, R100, R8 ;  /* 0x000000645008723c */ /* 0x040fec0000001808 */
[----:B------:R-:W-:Y:S01]  /*3e60*/  HMMA.16816.F32 R96, R80, R102, R96 ;  /* 0x000000665060723c */ /* 0x000fe20000001860 */
[----:B------:R-:W4:Y:S04]  /*3e70*/  LDSM.16.M88.4 R80, [R172+0x7400] ;  /* 0x00740000ac50783b */ /* 0x000f280000000200 */
[----:B------:R-:W-:Y:S01]  /*3e80*/  LDSM.16.M88.4 R100, [R169+0x6c00] ;  /* 0x006c0000a964783b */ /* 0x000fe20000000200 */
[C---:B-----5:R-:W-:Y:S06]  /*3e90*/  HMMA.16816.F32 R44, R104.reuse, R32, R44 ;  /* 0x00000020682c723c */ /* 0x060fec000000182c */
[C---:B------:R-:W-:Y:S01]  /*3ea0*/  HMMA.16816.F32 R40, R104.reuse, R34, R40 ;  /* 0x000000226828723c */ /* 0x040fe20000001828 */
[----:B------:R-:W-:Y:S05]  /*3eb0*/  LDSM.16.M88.4 R32, [R169+0x7000] ;  /* 0x00700000a920783b */ /* 0x000fea0000000200 */
[C---:B-1----:R-:W-:Y:S06]  /*3ec0*/  HMMA.16816.F32 R16, R104.reuse, R4, R16 ;  /* 0x000000046810723c */ /* 0x042fec0000001810 */
[C---:B------:R-:W-:Y:S01]  /*3ed0*/  HMMA.16816.F32 R12, R104.reuse, R6, R12 ;  /* 0x00000006680c723c */ /* 0x040fe2000000180c */
[----:B------:R-:W1:Y:S05]  /*3ee0*/  LDSM.16.M88.4 R4, [R171+0x2000] ;  /* 0x00200000ab04783b */ /* 0x000e6a0000000200 */
[C---:B--2---:R-:W-:Y:S06]  /*3ef0*/  HMMA.16816.F32 R36, R104.reuse, R28, R36 ;  /* 0x0000001c6824723c */ /* 0x044fec0000001824 */
[----:B------:R-:W-:Y:S01]  /*3f00*/  HMMA.16816.F32 R20, R104, R30, R20 ;  /* 0x0000001e6814723c */ /* 0x000fe20000001814 */
[----:B------:R-:W2:Y:S05]  /*3f10*/  LDSM.16.M88.4 R28, [R172+0x8000] ;  /* 0x00800000ac1c783b */ /* 0x000eaa0000000200 */
[C---:B---3--:R-:W-:Y:S06]  /*3f20*/  HMMA.16816.F32 R68, R24.reuse, R84, R68 ;  /* 0x000000541844723c */ /* 0x048fec0000001844 */
[C---:B----4-:R-:W-:Y:S06]  /*3f30*/  HMMA.16816.F32 R52, R24.reuse, R76, R52 ;  /* 0x0000004c1834723c */ /* 0x050fec0000001834 */
[C---:B------:R-:W-:Y:S01]  /*3f40*/  HMMA.16816.F32 R48, R24.reuse, R78, R48 ;  /* 0x0000004e1830723c */ /* 0x040fe20000001830 */
[----:B------:R-:W3:Y:S05]  /*3f50*/  LDSM.16.M88.4 R76, [R169+0x7400] ;  /* 0x00740000a94c783b */ /* 0x000eea0000000200 */
[C---:B------:R-:W-:Y:S06]  /*3f60*/  HMMA.16816.F32 R64, R24.reuse, R86, R64 ;  /* 0x000000561840723c */ /* 0x040fec0000001840 */
[C---:B------:R-:W-:Y:S06]  /*3f70*/  HMMA.16816.F32 R44, R24.reuse, R72, R44 ;  /* 0x00000048182c723c */ /* 0x040fec000000182c */
[----:B------:R-:W-:Y:S01]  /*3f80*/  HMMA.16816.F32 R60, R24, R80, R60 ;  /* 0x00000050183c723c */ /* 0x000fe2000000183c */
[----:B------:R-:W-:-:S04]  /*3f90*/  SHF.R.S32.HI R73, RZ, 0x1f, R124 ;  /* 0x0000001fff497819 */ /* 0x000fc8000001147c */
[----:B------:R-:W-:Y:S01]  /*3fa0*/  LEA.HI R188, R73, R124, RZ, 0x2 ;  /* 0x0000007c49bc7211 */ /* 0x000fe200078f10ff */
[----:B------:R-:W-:Y:S01]  /*3fb0*/  HMMA.16816.F32 R40, R24, R74, R40 ;  /* 0x0000004a1828723c */ /* 0x000fe20000001828 */
[----:B------:R-:W4:Y:S01]  /*3fc0*/  LDSM.16.M88.4 R72, [R172+0x8400] ;  /* 0x00840000ac48783b */ /* 0x000f220000000200 */
[----:B------:R-:W-:Y:S01]  /*3fd0*/  IMAD.IADD R80, R0, 0x1, R117 ;  /* 0x0000000100507824 */ /* 0x000fe200078e0275 */
[----:B------:R-:W-:-:S03]  /*3fe0*/  SHF.R.S32.HI R188, RZ, 0x2, R188 ;  /* 0x00000002ffbc7819 */ /* 0x000fc600000114bc */
[----:B-1----:R-:W-:Y:S01]  /*3ff0*/  HMMA.16816.F32 R68, R4, R32, R68 ;  /* 0x000000200444723c */ /* 0x002fe20000001844 */
[----:B------:R-:W-:-:S05]  /*4000*/  VIADD R81, R80, 0x8 ;  /* 0x0000000850517836 */ /* 0x000fca0000000000 */
[C---:B------:R-:W-:Y:S06]  /*4010*/  HMMA.16816.F32 R56, R24.reuse, R82, R56 ;  /* 0x000000521838723c */ /* 0x040fec0000001838 */
[----:B--2---:R-:W-:Y:S06]  /*4020*/  HMMA.16816.F32 R36, R24, R28, R36 ;  /* 0x0000001c1824723c */ /* 0x004fec0000001824 */
[----:B------:R-:W-:Y:S01]  /*4030*/  HMMA.16816.F32 R64, R4, R34, R64 ;  /* 0x000000220440723c */ /* 0x000fe20000001840 */
[----:B------:R-:W-:Y:S01]  /*4040*/  IADD3 R29, R119, 0x1, R188 ;  /* 0x00000001771d7810 */ /* 0x000fe20007ffe0bc */
[----:B------:R-:W1:Y:S01]  /*4050*/  LDSM.16.M88.4 R32, [R169+0x7800] ;  /* 0x00780000a920783b */ /* 0x000e620000000200 */
[----:B------:R-:W-:-:S02]  /*4060*/  VIADD R28, R80, 0x1 ;  /* 0x00000001501c7836 */ /* 0x000fc40000000000 */
[----:B------:R-:W-:Y:S01]  /*4070*/  IADD3 R29, R115, R29, -R122 ;  /* 0x0000001d731d7210 */ /* 0x000fe20007ffe87a */
[----:B---3--:R-:W-:Y:S04]  /*4080*/  HMMA.16816.F32 R60, R4, R76, R60 ;  /* 0x0000004c043c723c */ /* 0x008fe8000000183c */
[----:B------:R-:W-:Y:S02]  /*4090*/  IMAD.IADD R114, R29, 0x1, R114 ;  /* 0x000000011d727824 */ /* 0x000fe400078e0272 */
[----:B------:R-:W-:Y:S01]  /*40a0*/  HMMA.16816.F32 R20, R24, R30, R20 ;  /* 0x0000001e1814723c */ /* 0x000fe20000001814 */
[----:B------:R-:W-:Y:S02]  /*40b0*/  VIADD R76, R80, 0x9 ;  /* 0x00000009504c7836 */ /* 0x000fe40000000000 */
[----:B------:R-:W-:-:S02]  /*40c0*/  VIMNMX R139, R114, R115, PT ;  /* 0x00000073728b7248 */ /* 0x000fc40003fe0100 */
[----:B------:R-:W-:Y:S01]  /*40d0*/  VIADDMNMX R138, R114, 0x8, R115, PT ;  /* 0x00000008728a7846 */ /* 0x000fe20003800173 */
[----:B------:R-:W-:Y:S01]  /*40e0*/  HMMA.16816.F32 R56, R4, R78, R56 ;  /* 0x0000004e0438723c */ /* 0x000fe20000001838 */
[-C--:B------:R-:W-:Y:S02]  /*40f0*/  ISETP.GE.AND P1, PT, R80, R139.reuse, PT ;  /* 0x0000008b5000720c */ /* 0x080fe40003f26270 */
[CC--:B------:R-:W-:Y:S02]  /*4100*/  ISETP.GE.AND P5, PT, R28.reuse, R139.reuse, PT ;  /* 0x0000008b1c00720c */ /* 0x0c0fe40003fa6270 */
[-C--:B------:R-:W-:Y:S01]  /*4110*/  ISETP.GE.AND P0, PT, R28, R138.reuse, PT ;  /* 0x0000008a1c00720c */ /* 0x080fe20003f06270 */
[----:B----4-:R-:W-:Y:S01]  /*4120*/  HMMA.16816.F32 R16, R24, R72, R16 ;  /* 0x000000481810723c */ /* 0x010fe20000001810 */
[C---:B------:R-:W-:Y:S01]  /*4130*/  ISETP.GE.AND P3, PT, R81.reuse, R139, PT ;  /* 0x0000008b5100720c */ /* 0x040fe20003f66270 */
[----:B------:R-:W2:Y:S01]  /*4140*/  LDSM.16.M88.4 R28, [R172+0x8800] ;  /* 0x00880000ac1c783b */ /* 0x000ea20000000200 */
[----:B------:R-:W-:-:S02]  /*4150*/  ISETP.GE.AND P4, PT, R81, R138, PT ;  /* 0x0000008a5100720c */ /* 0x000fc40003f86270 */
[----:B------:R-:W-:Y:S01]  /*4160*/  FSEL R81, R68, -INF , !P1 ;  /* 0xff80000044517808 */ /* 0x000fe20004800000 */
[----:B------:R-:W-:Y:S01]  /*4170*/  VIADD R68, R80, 0x10 ;  /* 0x0000001050447836 */ /* 0x000fe20000000000 */
[C---:B------:R-:W-:Y:S01]  /*4180*/  ISETP.GE.AND P2, PT, R76.reuse, R139, PT ;  /* 0x0000008b4c00720c */ /* 0x040fe20003f46270 */
[----:B------:R-:W-:Y:S01]  /*4190*/  HMMA.16816.F32 R8, R104, R108, R8 ;  /* 0x0000006c6808723c */ /* 0x000fe20000001808 */
[----:B------:R-:W-:Y:S02]  /*41a0*/  ISETP.GE.AND P1, PT, R76, R138, PT ;  /* 0x0000008a4c00720c */ /* 0x000fe40003f26270 */
[----:B------:R-:W3:Y:S01]  /*41b0*/  LDSM.16.M88.4 R76, [R169+0x7c00] ;  /* 0x007c0000a94c783b */ /* 0x000ee20000000200 */
[----:B------:R-:W-:Y:S02]  /*41c0*/  FSEL R83, R69, -INF , !P5 ;  /* 0xff80000045537808 */ /* 0x000fe40006800000 */
[----:B------:R-:W-:Y:S01]  /*41d0*/  FSEL R69, R64, -INF , !P3 ;  /* 0xff80000040457808 */ /* 0x000fe20005800000 */
[----:B------:R-:W-:Y:S01]  /*41e0*/  VIADD R64, R80, 0x11 ;  /* 0x0000001150407836 */ /* 0x000fe20000000000 */
[----:B------:R-:W-:Y:S01]  /*41f0*/  FSEL R72, R71, -INF , !P0 ;  /* 0xff80000047487808 */ /* 0x000fe20004000000 */
[----:B------:R-:W-:Y:S01]  /*4200*/  HMMA.16816.F32 R12, R24, R74, R12 ;  /* 0x0000004a180c723c */ /* 0x000fe2000000180c */
[----:B------:R-:W-:-:S02]  /*4210*/  FSEL R71, R65, -INF , !P2 ;  /* 0xff80000041477808 */ /* 0x000fc40005000000 */
[CC--:B------:R-:W-:Y:S02]  /*4220*/  ISETP.GE.AND P2, PT, R64.reuse, R139.reuse, PT ;  /* 0x0000008b4000720c */ /* 0x0c0fe40003f46270 */
[----:B------:R-:W-:Y:S01]  /*4230*/  ISETP.GE.AND P0, PT, R64, R138, PT ;  /* 0x0000008a4000720c */ /* 0x000fe20003f06270 */
[----:B------:R-:W-:Y:S01]  /*4240*/  VIADD R64, R80, 0x18 ;  /* 0x0000001850407836 */ /* 0x000fe20000000000 */
[----:B------:R-:W-:Y:S01]  /*4250*/  ISETP.GE.AND P3, PT, R68, R139, PT ;  /* 0x0000008b4400720c */ /* 0x000fe20003f66270 */
[----:B------:R-:W-:Y:S01]  /*4260*/  VIADD R74, R80, 0x19 ;  /* 0x00000019504a7836 */ /* 0x000fe20000000000 */
[----:B------:R-:W-:Y:S01]  /*4270*/  FSEL R84, R66, -INF , !P4 ;  /* 0xff80000042547808 */ /* 0x000fe20006000000 */
[----:B------:R-:W-:Y:S01]  /*4280*/  HMMA.16816.F32 R92, R104, R100, R92 ;  /* 0x00000064685c723c */ /* 0x000fe2000000185c */
[----:B------:R-:W-:Y:S02]  /*4290*/  FSEL R82, R67, -INF , !P1 ;  /* 0xff80000043527808 */ /* 0x000fe40004800000 */
[----:B------:R-:W-:-:S02]  /*42a0*/  FSEL R75, R60, -INF , !P3 ;  /* 0xff8000003c4b7808 */ /* 0x000fc40005800000 */
[----:B------:R-:W-:Y:S01]  /*42b0*/  FSEL R73, R61, -INF , !P2 ;  /* 0xff8000003d497808 */ /* 0x000fe20005000000 */
[C---:B-1----:R-:W-:Y:S01]  /*42c0*/  HMMA.16816.F32 R52, R4.reuse, R32, R52 ;  /* 0x000000200434723c */ /* 0x042fe20000001834 */
[CC--:B------:R-:W-:Y:S02]  /*42d0*/  ISETP.GE.AND P1, PT, R64.reuse, R139.reuse, PT ;  /* 0x0000008b4000720c */ /* 0x0c0fe40003f26270 */
[-C--:B------:R-:W-:Y:S02]  /*42e0*/  ISETP.GE.AND P4, PT, R64, R138.reuse, PT ;  /* 0x0000008a4000720c */ /* 0x080fe40003f86270 */
[C---:B------:R-:W-:Y:S01]  /*42f0*/  ISETP.GE.AND P3, PT, R74.reuse, R139, PT ;  /* 0x0000008b4a00720c */ /* 0x040fe20003f66270 */
[----:B------:R-:W1:Y:S01]  /*4300*/  LDSM.16.M88.4 R64, [R169+0x8000] ;  /* 0x00800000a940783b */ /* 0x000e620000000200 */
[----:B------:R-:W-:Y:S01]  /*4310*/  ISETP.GE.AND P2, PT, R74, R138, PT ;  /* 0x0000008a4a00720c */ /* 0x000fe20003f46270 */
[----:B------:R-:W-:Y:S01]  /*4320*/  HMMA.16816.F32 R48, R4, R34, R48 ;  /* 0x000000220430723c */ /* 0x000fe20000001830 */
[----:B------:R-:W-:Y:S01]  /*4330*/  FSEL R85, R56, -INF , !P1 ;  /* 0xff80000038557808 */ /* 0x000fe20004800000 */
[----:B------:R-:W4:Y:S01]  /*4340*/  LDSM.16.M88.4 R32, [R172+0x8c00] ;  /* 0x008c0000ac20783b */ /* 0x000f220000000200 */
[----:B------:R-:W-:-:S02]  /*4350*/  FSEL R87, R57, -INF , !P3 ;  /* 0xff80000039577808 */ /* 0x000fc40005800000 */
[----:B------:R-:W-:Y:S01]  /*4360*/  FSEL R100, R58, -INF , !P4 ;  /* 0xff8000003a647808 */ /* 0x000fe20006000000 */
[----:B------:R-:W-:Y:S01]  /*4370*/  HMMA.16816.F32 R96, R104, R110, R96 ;  /* 0x0000006e6860723c */ /* 0x000fe20000001860 */
[----:B------:R-:W-:Y:S02]  /*4380*/  FSEL R74, R59, -INF , !P2 ;  /* 0xff8000003b4a7808 */ /* 0x000fe40005000000 */
[----:B------:R-:W5:Y:S01]  /*4390*/  LDSM.16.M88.4 R56, [R169+0x8400] ;  /* 0x00840000a938783b */ /* 0x000f620000000200 */
[-C--:B------:R-:W-:Y:S02]  /*43a0*/  ISETP.GE.AND P5, PT, R80, R138.reuse, PT ;  /* 0x0000008a5000720c */ /* 0x080fe40003fa6270 */
[----:B--2---:R-:W-:Y:S02]  /*43b0*/  HMMA.16816.F32 R8, R24, R28, R8 ;  /* 0x0000001c1808723c */ /* 0x004fe40000001808 */
[----:B------:R-:W-:Y:S02]  /*43c0*/  FSEL R70, R70, -INF , !P5 ;  /* 0xff80000046467808 */ /* 0x000fe40006800000 */
[-C--:B------:R-:W-:Y:S01]  /*43d0*/  ISETP.GE.AND P5, PT, R68, R138.reuse, PT ;  /* 0x0000008a4400720c */ /* 0x080fe20003fa6270 */
[C---:B------:R-:W-:Y:S01]  /*43e0*/  VIADD R68, R80.reuse, 0x20 ;  /* 0x0000002050447836 */ /* 0x040fe20000000000 */
[----:B---3--:R-:W-:Y:S01]  /*43f0*/  HMMA.16816.F32 R44, R4, R76, R44 ;  /* 0x0000004c042c723c */ /* 0x008fe2000000182c */
[----:B------:R-:W-:Y:S01]  /*4400*/  VIADD R28, R80, 0x28 ;  /* 0x00000028501c7836 */ /* 0x000fe20000000000 */
[----:B------:R-:W-:Y:S01]  /*4410*/  FSEL R86, R62, -INF , !P5 ;  /* 0xff8000003e567808 */ /* 0x000fe20006800000 */
[----:B------:R-:W-:Y:S01]  /*4420*/  VIADD R29, R80, 0x21 ;  /* 0x00000021501d7836 */ /* 0x000fe20000000000 */
[----:B------:R-:W-:-:S02]  /*4430*/  ISETP.GE.AND P5, PT, R68, R138, PT ;  /* 0x0000008a4400720c */ /* 0x000fc40003fa6270 */
[----:B------:R-:W-:Y:S01]  /*4440*/  HMMA.16816.F32 R88, R104, R102, R88 ;  /* 0x000000666858723c */ /* 0x000fe20000001858 */
[CC--:B------:R-:W-:Y:S02]  /*4450*/  ISETP.GE.AND P2, PT, R28.reuse, R139.reuse, PT ;  /* 0x0000008b1c00720c */ /* 0x0c0fe40003f46270 */
[-C--:B------:R-:W-:Y:S01]  /*4460*/  ISETP.GE.AND P4, PT, R28, R138.reuse, PT ;  /* 0x0000008a1c00720c */ /* 0x080fe20003f86270 */
[C---:B------:R-:W-:Y:S01]  /*4470*/  VIADD R28, R80.reuse, 0x30 ;  /* 0x00000030501c7836 */ /* 0x040fe20000000000 */
[-C--:B------:R-:W-:Y:S01]  /*4480*/  ISETP.GE.AND P3, PT, R29, R139.reuse, PT ;  /* 0x0000008b1d00720c */ /* 0x080fe20003f66270 */
[----:B------:R-:W-:Y:S01]  /*4490*/  HMMA.16816.F32 R96, R24, R30, R96 ;  /* 0x0000001e1860723c */ /* 0x000fe20000001860 */
[----:B------:R-:W-:Y:S02]  /*44a0*/  FSEL R102, R63, -INF , !P0 ;  /* 0xff8000003f667808 */ /* 0x000fe40004000000 */
[----:B------:R-:W-:Y:S01]  /*44b0*/  ISETP.GE.AND P0, PT, R29, R138, PT ;  /* 0x0000008a1d00720c */ /* 0x000fe20003f06270 */
[----:B------:R-:W-:Y:S01]  /*44c0*/  VIADD R29, R80, 0x29 ;  /* 0x00000029501d7836 */ /* 0x000fe20000000000 */
[----:B------:R-:W-:Y:S01]  /*44d0*/  ISETP.GE.AND P1, PT, R68, R139, PT ;  /* 0x0000008b4400720c */ /* 0x000fe20003f26270 */
[----:B------:R-:W-:Y:S01]  /*44e0*/  HMMA.16816.F32 R40, R4, R78, R40 ;  /* 0x0000004e0428723c */ /* 0x000fe20000001828 */
[----:B------:R-:W-:Y:S01]  /*44f0*/  FSEL R145, R48, -INF , !P2 ;  /* 0xff80000030917808 */ /* 0x000fe20005000000 */
[----:B------:R-:W-:Y:S01]  /*4500*/  VIADD R48, R80, 0x39 ;  /* 0x0000003950307836 */ /* 0x000fe20000000000 */
[----:B------:R-:W-:-:S02]  /*4510*/  FSEL R132, R54, -INF , !P5 ;  /* 0xff80000036847808 */ /* 0x000fc40006800000 */
[----:B------:R-:W-:Y:S01]  /*4520*/  FSEL R143, R52, -INF , !P1 ;  /* 0xff800000348f7808 */ /* 0x000fe20004800000 */
[C---:B-1----:R-:W-:Y:S01]  /*4530*/  HMMA.16816.F32 R36, R4.reuse, R64, R36 ;  /* 0x000000400424723c */ /* 0x042fe20000001824 */
[CC--:B------:R-:W-:Y:S02]  /*4540*/  ISETP.GE.AND P2, PT, R28.reuse, R139.reuse, PT ;  /* 0x0000008b1c00720c */ /* 0x0c0fe40003f46270 */
[----:B------:R-:W-:Y:S01]  /*4550*/  ISETP.GE.AND P5, PT, R28, R138, PT ;  /* 0x0000008a1c00720c */ /* 0x000fe20003fa6270 */
[----:B------:R-:W-:Y:S01]  /*4560*/  VIADD R28, R80, 0x31 ;  /* 0x00000031501c7836 */ /* 0x000fe20000000000 */
[----:B------:R-:W-:Y:S01]  /*4570*/  ISETP.GE.AND P1, PT, R29, R139, PT ;  /* 0x0000008b1d00720c */ /* 0x000fe20003f26270 */
[----:B------:R-:W-:Y:S01]  /*4580*/  HMMA.16816.F32 R20, R4, R66, R20 ;  /* 0x000000420414723c */ /* 0x000fe20000001814 */
[----:B------:R-:W-:Y:S02]  /*4590*/  FSEL R152, R55, -INF , !P0 ;  /* 0xff80000037987808 */ /* 0x000fe40004000000 */
[----:B------:R-:W-:-:S02]  /*45a0*/  FSEL R147, R49, -INF , !P1 ;  /* 0xff80000031937808 */ /* 0x000fc40004800000 */
[----:B------:R-:W-:Y:S01]  /*45b0*/  FSEL R141, R53, -INF , !P3 ;  /* 0xff800000358d7808 */ /* 0x000fe20005800000 */
[C---:B----4-:R-:W-:Y:S01]  /*45c0*/  HMMA.16816.F32 R92, R24.reuse, R32, R92 ;  /* 0x00000020185c723c */ /* 0x050fe2000000185c */
[CC--:B------:R-:W-:Y:S02]  /*45d0*/  ISETP.GE.AND P1, PT, R28.reuse, R139.reuse, PT ;  /* 0x0000008b1c00720c */ /* 0x0c0fe40003f26270 */
[-C--:B------:R-:W-:Y:S01]  /*45e0*/  ISETP.GE.AND P0, PT, R28, R138.reuse, PT ;  /* 0x0000008a1c00720c */ /* 0x080fe20003f06270 */
[----:B------:R-:W-:Y:S01]  /*45f0*/  VIADD R28, R80, 0x38 ;  /* 0x00000038501c7836 */ /* 0x000fe20000000000 */
[----:B------:R-:W-:Y:S01]  /*4600*/  ISETP.GE.AND P3, PT, R29, R138, PT ;  /* 0x0000008a1d00720c */ /* 0x000fe20003f66270 */
[----:B------:R-:W-:Y:S01]  /*4610*/  HMMA.16816.F32 R88, R24, R34, R88 ;  /* 0x000000221858723c */ /* 0x000fe20000001858 */
[----:B------:R-:W-:Y:S01]  /*4620*/  FSEL R156, R50, -INF , !P4 ;  /* 0xff800000329c7808 */ /* 0x000fe20006000000 */
[C---:B------:R-:W-:Y:S01]  /*4630*/  VIADD R32, R80.reuse, 0x40 ;  /* 0x0000004050207836 */ /* 0x040fe20000000000 */
[----:B------:R-:W-:Y:S01]  /*4640*/  FSEL R154, R51, -INF , !P3 ;  /* 0xff800000339a7808 */ /* 0x000fe20005800000 */
[----:B------:R-:W-:Y:S01]  /*4650*/  VIADD R33, R80, 0x41 ;  /* 0x0000004150217836 */ /* 0x000fe20000000000 */
[----:B------:R-:W-:-:S02]  /*4660*/  ISETP.GE.AND P3, PT, R28, R139, PT ;  /* 0x0000008b1c00720c */ /* 0x000fc40003f66270 */
[----:B------:R-:W-:Y:S02]  /*4670*/  ISETP.GE.AND P4, PT, R28, R138, PT ;  /* 0x0000008a1c00720c */ /* 0x000fe40003f86270 */
[----:B------:R-:W1:Y:S01]  /*4680*/  LDSM.16.M88.4 R28, [R169+0x8800] ;  /* 0x00880000a91c783b */ /* 0x000e620000000200 */
[----:B------:R-:W-:Y:S02]  /*4690*/  FSEL R65, R44, -INF , !P2 ;  /* 0xff8000002c417808 */ /* 0x000fe40005000000 */
[----:B------:R-:W-:Y:S02]  /*46a0*/  FSEL R63, R45, -INF , !P1 ;  /* 0xff8000002d3f7808 */ /* 0x000fe40004800000 */
[----:B------:R-:W-:Y:S02]  /*46b0*/  FSEL R66, R46, -INF , !P5 ;  /* 0xff8000002e427808 */ /* 0x000fe40006800000 */
[----:B------:R-:W-:Y:S02]  /*46c0*/  FSEL R146, R47, -INF , !P0 ;  /* 0xff8000002f927808 */ /* 0x000fe40004000000 */
[----:B-----5:R-:W-:Y:S01]  /*46d0*/  HMMA.16816.F32 R44, R4, R56, R16 ;  /* 0x00000038042c723c */ /* 0x020fe20000001810 */
[----:B------:R-:W-:-:S02]  /*46e0*/  ISETP.GE.AND P2, PT, R48, R139, PT ;  /* 0x0000008b3000720c */ /* 0x000fc40003f46270 */
[----:B------:R-:W-:Y:S02]  /*46f0*/  FSEL R133, R40, -INF , !P3 ;  /* 0xff80000028857808 */ /* 0x000fe40005800000 */
[----:B------:R-:W-:Y:S01]  /*4700*/  FSEL R135, R41, -INF , !P2 ;  /* 0xff80000029877808 */ /* 0x000fe20005000000 */
[----:B------:R-:W-:Y:S01]  /*4710*/  HMMA.16816.F32 R56, R4, R58, R12 ;  /* 0x0000003a0438723c */ /* 0x000fe2000000180c */
[----:B------:R-:W2:Y:S01]  /*4720*/  LDSM.16.M88.4 R12, [R169+0x8c00] ;  /* 0x008c0000a90c783b */ /* 0x000ea20000000200 */
[----:B------:R-:W-:Y:S01]  /*4730*/  ISETP.GE.AND P1, PT, R48, R138, PT ;  /* 0x0000008a3000720c */ /* 0x000fe20003f26270 */
[----:B------:R-:W-:Y:S01]  /*4740*/  VIADD R17, R80, 0x48 ;  /* 0x0000004850117836 */ /* 0x000fe20000000000 */
[-C--:B------:R-:W-:Y:S01]  /*4750*/  ISETP.GE.AND P3, PT, R32, R139.reuse, PT ;  /* 0x0000008b2000720c */ /* 0x080fe20003f66270 */
[C---:B------:R-:W-:Y:S01]  /*4760*/  VIADD R16, R80.reuse, 0x49 ;  /* 0x0000004950107836 */ /* 0x040fe20000000000 */
[----:B------:R-:W-:Y:S01]  /*4770*/  ISETP.GE.AND P2, PT, R33, R139, PT ;  /* 0x0000008b2100720c */ /* 0x000fe20003f46270 */
[----:B------:R-:W-:Y:S01]  /*4780*/  VIADD R18, R80, 0x59 ;  /* 0x0000005950127836 */ /* 0x000fe20000000000 */
[----:B------:R-:W-:Y:S01]  /*4790*/  FSEL R150, R42, -INF , !P4 ;  /* 0xff8000002a967808 */ /* 0x000fe20006000000 */
[----:B------:R-:W-:-:S04]  /*47a0*/  DEPBAR.LE SB0, 0x0 ;  /* 0x000080000000791a */ /* 0x000fc80000000000 */
[----:B------:R-:W-:Y:S02]  /*47b0*/  FSEL R148, R43, -INF , !P1 ;  /* 0xff8000002b947808 */ /* 0x000fe40004800000 */
[----:B------:R-:W-:Y:S02]  /*47c0*/  FSEL R123, R36, -INF , !P3 ;  /* 0xff800000247b7808 */ /* 0x000fe40005800000 */
[----:B------:R-:W-:Y:S02]  /*47d0*/  FSEL R119, R37, -INF , !P2 ;  /* 0xff80000025777808 */ /* 0x000fe40005000000 */
[CC--:B------:R-:W-:Y:S02]  /*47e0*/  ISETP.GE.AND P1, PT, R17.reuse, R139.reuse, PT ;  /* 0x0000008b1100720c */ /* 0x0c0fe40003f26270 */
[----:B------:R-:W-:Y:S01]  /*47f0*/  ISETP.GE.AND P4, PT, R17, R138, PT ;  /* 0x0000008a1100720c */ /* 0x000fe20003f86270 */
[----:B------:R-:W-:Y:S01]  /*4800*/  VIADD R17, R80, 0x50 ;  /* 0x0000005050117836 */ /* 0x000fe20000000000 */
[----:B------:R-:W-:-:S02]  /*4810*/  ISETP.GE.AND P3, PT, R16, R139, PT ;  /* 0x0000008b1000720c */ /* 0x000fc40003f66270 */
[-C--:B------:R-:W-:Y:S01]  /*4820*/  ISETP.GE.AND P2, PT, R16, R138.reuse, PT ;  /* 0x0000008a1000720c */ /* 0x080fe20003f46270 */
[C---:B-1----:R-:W-:Y:S01]  /*4830*/  HMMA.16816.F32 R8, R4.reuse, R28, R8 ;  /* 0x0000001c0408723c */ /* 0x042fe20000001808 */
[-C--:B------:R-:W-:Y:S01]  /*4840*/  ISETP.GE.AND P0, PT, R33, R138.reuse, PT ;  /* 0x0000008a2100720c */ /* 0x080fe20003f06270 */
[----:B------:R-:W-:Y:S01]  /*4850*/  VIADD R16, R80, 0x51 ;  /* 0x0000005150107836 */ /* 0x000fe20000000000 */
[----:B------:R-:W-:Y:S02]  /*4860*/  ISETP.GE.AND P5, PT, R32, R138, PT ;  /* 0x0000008a2000720c */ /* 0x000fe40003fa6270 */
[----:B------:R-:W-:Y:S01]  /*4870*/  FSEL R127, R20, -INF , !P1 ;  /* 0xff800000147f7808 */ /* 0x000fe20004800000 */
[----:B------:R-:W-:Y:S01]  /*4880*/  HMMA.16816.F32 R96, R4, R30, R96 ;  /* 0x0000001e0460723c */ /* 0x000fe20000001860 */
[----:B------:R-:W-:Y:S01]  /*4890*/  FSEL R140, R39, -INF , !P0 ;  /* 0xff800000278c7808 */ /* 0x000fe20004000000 */
[----:B------:R-:W-:Y:S01]  /*48a0*/  VIADD R20, R80, 0x61 ;  /* 0x0000006150147836 */ /* 0x000fe20000000000 */
[----:B------:R-:W-:-:S02]  /*48b0*/  FSEL R125, R21, -INF , !P3 ;  /* 0xff800000157d7808 */ /* 0x000fc40005800000 */
[CC--:B------:R-:W-:Y:S01]  /*48c0*/  ISETP.GE.AND P1, PT, R17.reuse, R139.reuse, PT ;  /* 0x0000008b1100720c */ /* 0x0c0fe20003f26270 */
[----:B------:R-:W-:Y:S01]  /*48d0*/  BAR.SYNC.DEFER_BLOCKING 0x0 ;  /* 0x0000000000007b1d */ /* 0x000fe20000010000 */
[C---:B------:R-:W-:Y:S01]  /*48e0*/  ISETP.GE.AND P3, PT, R16.reuse, R139, PT ;  /* 0x0000008b1000720c */ /* 0x040fe20003f66270 */
[C---:B--2---:R-:W-:Y:S01]  /*48f0*/  HMMA.16816.F32 R92, R4.reuse, R12, R92 ;  /* 0x0000000c045c723c */ /* 0x044fe2000000185c */
[-C--:B------:R-:W-:Y:S01]  /*4900*/  ISETP.GE.AND P0, PT, R16, R138.reuse, PT ;  /* 0x0000008a1000720c */ /* 0x080fe20003f06270 */
[----:B------:R-:W-:Y:S01]  /*4910*/  VIADD R16, R80, 0x58 ;  /* 0x0000005850107836 */ /* 0x000fe20000000000 */
[----:B------:R-:W-:Y:S02]  /*4920*/  FSEL R142, R38, -INF , !P5 ;  /* 0xff800000268e7808 */ /* 0x000fe40006800000 */
[----:B------:R-:W-:Y:S01]  /*4930*/  ISETP.GE.AND P5, PT, R17, R138, PT ;  /* 0x0000008a1100720c */ /* 0x000fe20003fa6270 */
[----:B------:R-:W-:Y:S01]  /*4940*/  HMMA.16816.F32 R88, R4, R14, R88 ;  /* 0x0000000e0458723c */ /* 0x000fe20000001858 */
[----:B------:R-:W-:Y:S01]  /*4950*/  FSEL R17, R44, -INF , !P1 ;  /* 0xff8000002c117808 */ /* 0x000fe20004800000 */
[----:B------:R-:W-:Y:S01]  /*4960*/  VIADD R12, R80, 0x70 ;  /* 0x00000070500c7836 */ /* 0x000fe20000000000 */
[----:B------:R-:W-:-:S02]  /*4970*/  FSEL R144, R22, -INF , !P4 ;  /* 0xff80000016907808 */ /* 0x000fc40006000000 */
[----:B------:R-:W-:Y:S02]  /*4980*/  FSEL R134, R23, -INF , !P2 ;  /* 0xff80000017867808 */ /* 0x000fe40005000000 */
[-C--:B------:R-:W-:Y:S01]  /*4990*/  ISETP.GE.AND P1, PT, R18, R139.reuse, PT ;  /* 0x0000008b1200720c */ /* 0x080fe20003f26270 */
[----:B------:R-:W-:Y:S01]  /*49a0*/  VIADD R4, R80, 0x78 ;  /* 0x0000007850047836 */ /* 0x000fe20000000000 */
[C---:B------:R-:W-:Y:S02]  /*49b0*/  ISETP.GE.AND P2, PT, R16.reuse, R139, PT ;  /* 0x0000008b1000720c */ /* 0x040fe40003f46270 */
[-C--:B------:R-:W-:Y:S02]  /*49c0*/  ISETP.GE.AND P4, PT, R16, R138.reuse, PT ;  /* 0x0000008a1000720c */ /* 0x080fe40003f86270 */
[----:B------:R-:W-:Y:S02]  /*49d0*/  FSEL R16, R45, -INF , !P3 ;  /* 0xff8000002d107808 */ /* 0x000fe40005800000 */
        /* <DEDUP_REMOVED lines=19> */
[C---:B------:R-:W-:Y:S01]  /*4b10*/  VIADD R8, R80.reuse, 0x71 ;  /* 0x0000007150087836 */ /* 0x040fe20000000000 */
[----:B------:R-:W-:Y:S01]  /*4b20*/  FSEL R49, R9, -INF , !P1 ;  /* 0xff80000009317808 */ /* 0x000fe20004800000 */
[----:B------:R-:W-:Y:S01]  /*4b30*/  VIADD R80, R80, 0x79 ;  /* 0x0000007950507836 */ /* 0x000fe20000000000 */
[C---:B------:R-:W-:Y:S02]  /*4b40*/  ISETP.GE.AND P2, PT, R20.reuse, R139, PT ;  /* 0x0000008b1400720c */ /* 0x040fe40003f46270 */
[----:B------:R-:W-:Y:S02]  /*4b50*/  ISETP.GE.AND P1, PT, R20, R138, PT ;  /* 0x0000008a1400720c */ /* 0x000fe40003f26270 */
[----:B------:R-:W-:-:S02]  /*4b60*/  FSEL R20, R94, -INF , !P5 ;  /* 0xff8000005e147808 */ /* 0x000fc40006800000 */
[----:B------:R-:W-:Y:S02]  /*4b70*/  ISETP.GT.AND P5, PT, R180, R175, PT ;  /* 0x000000afb400720c */ /* 0x000fe40003fa4270 */
[----:B------:R-:W-:Y:S02]  /*4b80*/  FSEL R47, R96, -INF , !P3 ;  /* 0xff800000602f7808 */ /* 0x000fe40005800000 */
[----:B------:R-:W-:Y:S02]  /*4b90*/  FSEL R46, R11, -INF , !P0 ;  /* 0xff8000000b2e7808 */ /* 0x000fe40004000000 */
[-C--:B------:R-:W-:Y:S02]  /*4ba0*/  ISETP.GE.AND P3, PT, R12, R139.reuse, PT ;  /* 0x0000008b0c00720c */ /* 0x080fe40003f66270 */
[----:B------:R-:W-:Y:S02]  /*4bb0*/  ISETP.GE.AND P0, PT, R8, R139, PT ;  /* 0x0000008b0800720c */ /* 0x000fe40003f06270 */
[----:B------:R-:W-:-:S02]  /*4bc0*/  FSEL R54, R97, -INF , !P2 ;  /* 0xff80000061367808 */ /* 0x000fc40005000000 */
[----:B------:R-:W-:Y:S02]  /*4bd0*/  FSEL R44, R98, -INF , !P4 ;  /* 0xff800000622c7808 */ /* 0x000fe40006000000 */
[----:B------:R-:W-:Y:S02]  /*4be0*/  FSEL R21, R99, -INF , !P1 ;  /* 0xff80000063157808 */ /* 0x000fe40004800000 */
[----:B------:R-:W-:Y:S02]  /*4bf0*/  FSEL R53, R92, -INF , !P3 ;  /* 0xff8000005c357808 */ /* 0x000fe40005800000 */
[----:B------:R-:W-:Y:S02]  /*4c00*/  FSEL R52, R93, -INF , !P0 ;  /* 0xff8000005d347808 */ /* 0x000fe40004000000 */
[----:B------:R-:W-:Y:S02]  /*4c10*/  ISETP.GE.AND P2, PT, R8, R138, PT ;  /* 0x0000008a0800720c */ /* 0x000fe40003f46270 */
[----:B------:R-:W-:-:S02]  /*4c20*/  ISETP.GE.AND P4, PT, R4, R139, PT ;  /* 0x0000008b0400720c */ /* 0x000fc40003f86270 */
[-C--:B------:R-:W-:Y:S01]  /*4c30*/  ISETP.GE.AND P1, PT, R4, R138.reuse, PT ;  /* 0x0000008a0400720c */ /* 0x080fe20003f26270 */
[----:B------:R-:W-:Y:S01]  /*4c40*/  IMAD.IADD R4, R2, 0x1, R113 ;  /* 0x0000000102047824 */ /* 0x000fe200078e0271 */
[C---:B------:R-:W-:Y:S02]  /*4c50*/  ISETP.GE.AND P3, PT, R80.reuse, R139, PT ;  /* 0x0000008b5000720c */ /* 0x040fe40003f66270 */
[----:B------:R-:W-:Y:S02]  /*4c60*/  ISETP.GE.AND P0, PT, R80, R138, PT ;  /* 0x0000008a5000720c */ /* 0x000fe40003f06270 */
[----:B------:R-:W-:Y:S02]  /*4c70*/  FSEL R40, R95, -INF , !P2 ;  /* 0xff8000005f287808 */ /* 0x000fe40005000000 */
[----:B------:R-:W-:Y:S02]  /*4c80*/  FSEL R56, R88, -INF , !P4 ;  /* 0xff80000058387808 */ /* 0x000fe40006000000 */
[----:B------:R-:W-:-:S02]  /*4c90*/  FSEL R55, R89, -INF , !P3 ;  /* 0xff80000059377808 */ /* 0x000fc40005800000 */
[----:B------:R-:W-:Y:S02]  /*4ca0*/  FSEL R39, R90, -INF , !P1 ;  /* 0xff8000005a277808 */ /* 0x000fe40004800000 */
[----:B------:R-:W-:Y:S01]  /*4cb0*/  FSEL R23, R91, -INF , !P0 ;  /* 0xff8000005b177808 */ /* 0x000fe20004000000 */
[----:B------:R-:W-:Y:S06]  /*4cc0*/  @!P5 BRA `(.L_x_1241) ;  /* 0x0000000c0020d947 */ /* 0x000fec0003800000 */
[----:B------:R-:W-:Y:S05]  /*4cd0*/  @!P6 BRA `(.L_x_1242) ;  /* 0x0000000000ece947 */ /* 0x000fea0003800000 */
[----:B------:R-:W1:Y:S01]  /*4ce0*/  LDC R5, c[0x0][0x380] ;  /* 0x0000e000ff057b82 */ /* 0x000e620000000800 */
[----:B------:R-:W-:Y:S01]  /*4cf0*/  VIADD R12, R0, 0xffffff80 ;  /* 0xffffff80000c7836 */ /* 0x000fe20000000000 */
[----:B------:R-:W-:Y:S01]  /*4d00*/  IABS R8, R0 ;  /* 0x0000000000087213 */ /* 0x000fe20000000000 */
[----:B------:R-:W-:-:S03]  /*4d10*/  ULDC.64 UR8, c[0x0][0x230] ;  /* 0x00008c0000087ab9 */ /* 0x000fc60000000a00 */
[----:B------:R-:W-:Y:S02]  /*4d20*/  IABS R6, R12 ;  /* 0x0000000c00067213 */ /* 0x000fe40000000000 */
[-C--:B-1----:R-:W-:Y:S02]  /*4d30*/  IABS R2, R5.reuse ;  /* 0x0000000500027213 */ /* 0x082fe40000000000 */
[-C--:B------:R-:W-:Y:S02]  /*4d40*/  LOP3.LUT R0, R0, R5.reuse, RZ, 0x3c, !PT ;  /* 0x0000000500007212 */ /* 0x080fe400078e3cff */
[----:B------:R-:W1:Y:S01]  /*4d50*/  I2F.RP R9, R2 ;  /* 0x0000000200097306 */ /* 0x000e620000209400 */
[-C--:B------:R-:W-:Y:S02]  /*4d60*/  LOP3.LUT R12, R12, R5.reuse, RZ, 0x3c, !PT ;  /* 0x000000050c0c7212 */ /* 0x080fe400078e3cff */
[----:B------:R-:W-:Y:S02]  /*4d70*/  ISETP.GE.AND P2, PT, R0, RZ, PT ;  /* 0x000000ff0000720c */ /* 0x000fe40003f46270 */
[----:B------:R-:W-:-:S03]  /*4d80*/  LOP3.LUT R0, RZ, R5, RZ, 0x33, !PT ;  /* 0x00000005ff007212 */ /* 0x000fc600078e33ff */
        /* <DEDUP_REMOVED lines=17> */
[----:B------:R-:W-:Y:S01]  /*4ea0*/  @!P0 VIADD R11, R11, 0x1 ;  /* 0x000000010b0b8836 */ /* 0x000fe20000000000 */
[----:B------:R-:W-:Y:S02]  /*4eb0*/  ISETP.GE.AND P0, PT, R12, RZ, PT ;  /* 0x000000ff0c00720c */ /* 0x000fe40003f06270 */
[-C--:B------:R-:W-:Y:S02]  /*4ec0*/  ISETP.GE.U32.AND P4, PT, R9, R2.reuse, PT ;  /* 0x000000020900720c */ /* 0x080fe40003f86070 */
[----:B------:R-:W-:Y:S02]  /*4ed0*/  ISETP.GE.U32.AND P3, PT, R7, R2, PT ;  /* 0x000000020700720c */ /* 0x000fe40003f66070 */
[----:B------:R-:W-:-:S02]  /*4ee0*/  @!P1 IADD3 R10, R10, 0x1, RZ ;  /* 0x000000010a0a9810 */ /* 0x000fc40007ffe0ff */
[----:B------:R-:W-:-:S07]  /*4ef0*/  ISETP.NE.AND P1, PT, R5, RZ, PT ;  /* 0x000000ff0500720c */ /* 0x000fce0003f25270 */
[----:B------:R-:W-:Y:S02]  /*4f00*/  @P4 VIADD R11, R11, 0x1 ;  /* 0x000000010b0b4836 */ /* 0x000fe40000000000 */
[----:B------:R-:W-:Y:S02]  /*4f10*/  @P3 IADD3 R10, R10, 0x1, RZ ;  /* 0x000000010a0a3810 */ /* 0x000fe40007ffe0ff */
[----:B------:R-:W-:Y:S02]  /*4f20*/  @!P2 IMAD.MOV R11, RZ, RZ, -R11 ;  /* 0x000000ffff0ba224 */ /* 0x000fe400078e0a0b */
[----:B------:R-:W-:-:S03]  /*4f30*/  @!P0 IADD3 R10, -R10, RZ, RZ ;  /* 0x000000ff0a0a8210 */ /* 0x000fc60007ffe1ff */
        /* <DEDUP_REMOVED lines=10> */
[----:B------:R-:W-:Y:S01]  /*4fe0*/  IMAD R0, R5, R129, R0 ;  /* 0x0000008105007224 */ /* 0x000fe200078e0200 */
[----:B--2---:R-:W-:Y:S01]  /*4ff0*/  IADD3 R6, -R9, R6, RZ ;  /* 0x0000000609067210 */ /* 0x004fe20007ffe1ff */
[----:B------:R-:W-:-:S03]  /*5000*/  IMAD.WIDE.U32 R8, R5, R128, RZ ;  /* 0x0000008005087225 */ /* 0x000fc600078e00ff */
[----:B------:R-:W-:Y:S01]  /*5010*/  SHF.R.S32.HI R2, RZ, 0x1f, R6 ;  /* 0x0000001fff027819 */ /* 0x000fe20000011406 */
[----:B------:R-:W-:-:S04]  /*5020*/  IMAD.IADD R9, R9, 0x1, R0 ;  /* 0x0000000109097824 */ /* 0x000fc800078e0200 */
[----:B------:R-:W-:-:S04]  /*5030*/  IMAD R5, R2, UR8, RZ ;  /* 0x0000000802057c24 */ /* 0x000fc8000f8e02ff */
[C---:B------:R-:W-:Y:S02]  /*5040*/  IMAD R5, R6.reuse, UR9, R5 ;  /* 0x0000000906057c24 */ /* 0x040fe4000f8e0205 */
[----:B------:R-:W-:-:S05]  /*5050*/  IMAD.WIDE.U32 R6, R6, UR8, R8 ;  /* 0x0000000806067c25 */ /* 0x000fca000f8e0008 */
[----:B------:R-:W-:Y:S01]  /*5060*/  IADD3 R0, R7, R5, RZ ;  /* 0x0000000507007210 */ /* 0x000fe20007ffe0ff */
[----:B------:R-:W-:Y:S01]  /*5070*/  IMAD.MOV.U32 R5, RZ, RZ, R6 ;  /* 0x000000ffff057224 */ /* 0x000fe200078e0006 */
[----:B------:R-:W-:Y:S06]  /*5080*/  BRA `(.L_x_1243) ;  /* 0x0000000000087947 */ /* 0x000fec0003800000 */
.L_x_1242:
[----:B------:R-:W-:-:S04]  /*5090*/  LEA R5, -R128, RZ, 0x7 ;  /* 0x000000ff80057211 */ /* 0x000fc800078e39ff */
[----:B------:R-:W-:-:S07]  /*50a0*/  SHF.R.S32.HI R0, RZ, 0x1f, R5 ;  /* 0x0000001fff007819 */ /* 0x000fce0000011405 */
.L_x_1243:
        /* <DEDUP_REMOVED lines=134> */
.L_x_1245:
[----:B------:R-:W-:Y:S05]  /*5910*/  BSYNC B0 ;  /* 0x0000000000007941 */ /* 0x000fea0003800000 */
.L_x_1244:
[----:B------:R-:W0:Y:S01]  /*5920*/  LDGDEPBAR ;  /* 0x00000000000079af */ /* 0x000e220000000000 */
[----:B------:R-:W-:-:S04]  /*5930*/  IADD3 R136, P0, R5, R136, RZ ;  /* 0x0000008805887210 */ /* 0x000fc80007f1e0ff */
[----:B------:R-:W-:-:S09]  /*5940*/  IADD3.X R137, R0, R137, RZ, P0, !PT ;  /* 0x0000008900897210 */ /* 0x000fd200007fe4ff */
.L_x_1241:
[----:B------:R-:W-:Y:S01]  /*5950*/  FMNMX.FTZ R0, R81, R83, !PT ;  /* 0x0000005351007209 */ /* 0x000fe20007810000 */
[----:B------:R-:W-:Y:S01]  /*5960*/  ULDC UR12, c[0x0][0x2ec] ;  /* 0x0000bb00000c7ab9 */ /* 0x000fe20000000800 */
[----:B------:R-:W-:Y:S01]  /*5970*/  FMNMX.FTZ R5, R70, R72, !PT ;  /* 0x0000004846057209 */ /* 0x000fe20007810000 */
[----:B------:R-:W-:Y:S01]  /*5980*/  ULDC.64 UR8, c[0x0][0x218] ;  /* 0x0000860000087ab9 */ /* 0x000fe20000000a00 */
        /* <DEDUP_REMOVED lines=36> */
[----:B-12---:R-:W-:Y:S02]  /*5bd0*/  FMNMX.FTZ R7, R17, R0, !PT ;  /* 0x0000000011077209 */ /* 0x006fe40007810000 */
        /* <DEDUP_REMOVED lines=23> */
[----:B------:R-:W-:Y:S01]  /*5d50*/  LEA R170, R4, UR4, 0x1 ;  /* 0x0000000404aa7c11 */ /* 0x000fe2000f8e08ff */
[----:B------:R-:W1:Y:S03]  /*5d60*/  SHFL.BFLY PT, R7, R0, 0x2, 0x1f ;  /* 0x0c401f0000077f89 */ /* 0x000e6600000e0000 */
[----:B------:R-:W-:Y:S01]  /*5d70*/  LEA R168, R3, R170, 0x1 ;  /* 0x000000aa03a87211 */ /* 0x000fe200078e08ff */
[----:B------:R-:W2:Y:S04]  /*5d80*/  SHFL.BFLY PT, R5, R6, 0x2, 0x1f ;  /* 0x0c401f0006057f89 */ /* 0x000ea800000e0000 */
[----:B------:R-:W-:Y:S04]  /*5d90*/  LDSM.16.MT88.4 R92, [R168+0xb000] ;  /* 0x00b00000a85c783b */ /* 0x000fe80000004200 */
[----:B------:R-:W-:Y:S04]  /*5da0*/  LDSM.16.MT88.4 R8, [R168+0xb400] ;  /* 0x00b40000a808783b */ /* 0x000fe80000004200 */
[----:B------:R-:W-:Y:S04]  /*5db0*/  LDSM.16.MT88.4 R12, [R170+0xb400] ;  /* 0x00b40000aa0c783b */ /* 0x000fe80000004200 */
[----:B------:R-:W-:Y:S01]  /*5dc0*/  LDSM.16.MT88.4 R76, [R168+0x9000] ;  /* 0x00900000a84c783b */ /* 0x000fe20000004200 */
[----:B-1----:R-:W-:-:S03]  /*5dd0*/  FMNMX.FTZ R7, R0, R7, !PT ;  /* 0x0000000700077209 */ /* 0x002fc60007810000 */
[----:B------:R-:W-:Y:S01]  /*5de0*/  LDSM.16.MT88.4 R28, [R170+0x9400] ;  /* 0x00940000aa1c783b */ /* 0x000fe20000004200 */
[----:B--2---:R-:W-:-:S03]  /*5df0*/  FMNMX.FTZ R5, R6, R5, !PT ;  /* 0x0000000506057209 */ /* 0x004fc60007810000 */
[----:B------:R-:W1:Y:S04]  /*5e00*/  SHFL.BFLY PT, R2, R7, 0x1, 0x1f ;  /* 0x0c201f0007027f89 */ /* 0x000e6800000e0000 */
[----:B------:R-:W2:Y:S04]  /*5e10*/  SHFL.BFLY PT, R0, R5, 0x1, 0x1f ;  /* 0x0c201f0005007f89 */ /* 0x000ea800000e0000 */
[----:B------:R-:W-:Y:S01]  /*5e20*/  LDSM.16.MT88.4 R24, [R168+0x9400] ;  /* 0x00940000a818783b */ /* 0x000fe20000004200 */
[----:B-1----:R-:W-:Y:S02]  /*5e30*/  FMNMX.FTZ R2, R7, R2, !PT ;  /* 0x0000000207027209 */ /* 0x002fe40007810000 */
[----:B--2---:R-:W-:-:S03]  /*5e40*/  FMNMX.FTZ R0, R5, R0, !PT ;  /* 0x0000000005007209 */ /* 0x004fc60007810000 */
[C---:B------:R-:W-:Y:S01]  /*5e50*/  FMUL.FTZ R58, R2.reuse, UR12 ;  /* 0x0000000c023a7c20 */ /* 0x040fe20008410000 */
[----:B------:R-:W-:Y:S01]  /*5e60*/  FSETP.NEU.FTZ.AND P0, PT, R2, -INF , PT ;  /* 0xff8000000200780b */ /* 0x000fe20003f1d000 */
[----:B------:R-:W-:-:S03]  /*5e70*/  FMUL.FTZ R41, R0, UR12 ;  /* 0x0000000c00297c20 */ /* 0x000fc60008410000 */
[----:B------:R-:W-:Y:S02]  /*5e80*/  FSEL R58, R58, RZ, P0 ;  /* 0x000000ff3a3a7208 */ /* 0x000fe40000000000 */
[----:B------:R-:W-:-:S03]  /*5e90*/  FSETP.NEU.FTZ.AND P0, PT, R0, -INF , PT ;  /* 0xff8000000000780b */ /* 0x000fc60003f1d000 */
        /* <DEDUP_REMOVED lines=13> */
[----:B------:R-:W1:Y:S01]  /*5f70*/  LDSM.16.MT88.4 R84, [R170+0xb000] ;  /* 0x00b00000aa54783b */ /* 0x000e620000004200 */
[--C-:B------:R-:W-:Y:S01]  /*5f80*/  FFMA.FTZ R43, R75, UR12, -R58.reuse ;  /* 0x0000000c4b2b7c23 */ /* 0x100fe2000801083a */
[--C-:B------:R-:W-:Y:S01]  /*5f90*/  FFMA.FTZ R42, R73, UR12, -R58.reuse ;  /* 0x0000000c492a7c23 */ /* 0x100fe2000801083a */
[--C-:B------:R-:W-:Y:S01]  /*5fa0*/  FFMA.FTZ R45, R102, UR12, -R41.reuse ;  /* 0x0000000c662d7c23 */ /* 0x100fe20008010829 */
[--C-:B------:R-:W-:Y:S01]  /*5fb0*/  FFMA.FTZ R38, R100, UR12, -R41.reuse ;  /* 0x0000000c64267c23 */ /* 0x100fe20008010829 */
[--C-:B------:R-:W-:Y:S01]  /*5fc0*/  FFMA.FTZ R35, R74, UR12, -R41.reuse ;  /* 0x0000000c4a237c23 */ /* 0x100fe20008010829 */
[----:B------:R-:W2:Y:S01]  /*5fd0*/  LDSM.16.MT88.4 R100, [R170+0xd000] ;  /* 0x00d00000aa64783b */ /* 0x000ea20000004200 */
        /* <DEDUP_REMOVED lines=16> */
[----:B------:R-:W5:Y:S01]  /*60e0*/  MUFU.EX2 R57, R57 ;  /* 0x0000003900397308 */ /* 0x000f620000000800 */
[----:B---3--:R-:W-:Y:S01]  /*60f0*/  F2FP.F16.F32.PACK_AB R104, R67, R124 ;  /* 0x0000007c4368723e */ /* 0x008fe200000000ff */
[----:B------:R-:W-:Y:S01]  /*6100*/  FADD.FTZ R67, R124, R67 ;  /* 0x000000437c437221 */ /* 0x000fe20000010000 */
[--C-:B------:R-:W-:Y:S01]  /*6110*/  FFMA.FTZ R50, R50, UR12, -R41.reuse ;  /* 0x0000000c32327c23 */ /* 0x100fe20008010829 */
[--C-:B------:R-:W-:Y:S01]  /*6120*/  FFMA.FTZ R49, R49, UR12, -R58.reuse ;  /* 0x0000000c31317c23 */ /* 0x100fe2000801083a */
[--C-:B------:R-:W-:Y:S01]  /*6130*/  FFMA.FTZ R47, R47, UR12, -R58.reuse ;  /* 0x0000000c2f2f7c23 */ /* 0x100fe2000801083a */
[--C-:B------:R-:W-:Y:S01]  /*6140*/  FFMA.FTZ R53, R53, UR12, -R58.reuse ;  /* 0x0000000c35357c23 */ /* 0x100fe2000801083a */
[--C-:B------:R-:W-:Y:S01]  /*6150*/  FFMA.FTZ R56, R56, UR12, -R58.reuse ;  /* 0x0000000c38387c23 */ /* 0x100fe2000801083a */
[----:B------:R-:W-:Y:S01]  /*6160*/  MUFU.EX2 R117, R117 ;  /* 0x0000007500757308 */ /* 0x000fe20000000800 */
[----:B------:R-:W-:Y:S01]  /*6170*/  FFMA.FTZ R55, R55, UR12, -R58 ;  /* 0x0000000c37377c23 */ /* 0x000fe2000801083a */
[--C-:B------:R-:W-:Y:S01]  /*6180*/  FFMA.FTZ R46, R46, UR12, -R41.reuse ;  /* 0x0000000c2e2e7c23 */ /* 0x100fe20008010829 */
[--C-:B------:R-:W-:Y:S01]  /*6190*/  FFMA.FTZ R44, R44, UR12, -R41.reuse ;  /* 0x0000000c2c2c7c23 */ /* 0x100fe20008010829 */
[--C-:B------:R-:W-:Y:S01]  /*61a0*/  FFMA.FTZ R40, R40, UR12, -R41.reuse ;  /* 0x0000000c28287c23 */ /* 0x100fe20008010829 */
[----:B------:R-:W-:Y:S01]  /*61b0*/  FFMA.FTZ R39, R39, UR12, -R41 ;  /* 0x0000000c27277c23 */ /* 0x000fe20008010829 */
[----:B------:R-:W-:-:S02]  /*61c0*/  LEA R192, P0, R136, UR8, 0x1 ;  /* 0x0000000888c07c11 */ /* 0x000fc4000f8008ff */
[----:B------:R-:W3:Y:S01]  /*61d0*/  MUFU.EX2 R126, R126 ;  /* 0x0000007e007e7308 */ /* 0x000ee20000000800 */
[----:B-----5:R-:W-:Y:S01]  /*61e0*/  F2FP.F16.F32.PACK_AB R106, R57, R122 ;  /* 0x0000007a396a723e */ /* 0x020fe200000000ff */
[----:B------:R-:W-:Y:S01]  /*61f0*/  FADD.FTZ R122, R122, R67 ;  /* 0x000000437a7a7221 */ /* 0x000fe20000010000 */
[----:B------:R-:W-:-:S05]  /*6200*/  LEA.HI.X R191, R136, UR9, R137, 0x1, P0 ;  /* 0x0000000988bf7c11 */ /* 0x000fca00080f0c89 */
[----:B------:R-:W-:Y:S08]  /*6210*/  MUFU.EX2 R60, R60 ;  /* 0x0000003c003c7308 */ /* 0x000ff00000000800 */
[----:B------:R-:W5:Y:S01]  /*6220*/  MUFU.EX2 R59, R59 ;  /* 0x0000003b003b7308 */ /* 0x000f620000000800 */
[----:B---3--:R-:W-:Y:S01]  /*6230*/  F2FP.F16.F32.PACK_AB R105, R126, R117 ;  /* 0x000000757e69723e */ /* 0x008fe200000000ff */
[----:B------:R-:W-:-:S06]  /*6240*/  FADD.FTZ R117, R117, R126 ;  /* 0x0000007e75757221 */ /* 0x000fcc0000010000 */
[----:B------:R-:W-:Y:S08]  /*6250*/  MUFU.EX2 R43, R43 ;  /* 0x0000002b002b7308 */ /* 0x000ff00000000800 */
[----:B------:R-:W3:Y:S01]  /*6260*/  MUFU.EX2 R42, R42 ;  /* 0x0000002a002a7308 */ /* 0x000ee20000000800 */
[----:B-----5:R-:W-:-:S07]  /*6270*/  F2FP.F16.F32.PACK_AB R107, R59, R60 ;  /* 0x0000003c3b6b723e */ /* 0x020fce00000000ff */
[C---:B------:R-:W-:Y:S01]  /*6280*/  HMMA.16816.F32 R88, R104.reuse, R92, RZ ;  /* 0x0000005c6858723c */ /* 0x040fe200000018ff */
[----:B------:R-:W-:Y:S05]  /*6290*/  MUFU.EX2 R37, R37 ;  /* 0x0000002500257308 */ /* 0x000fea0000000800 */
[----:B------:R-:W-:Y:S03]  /*62a0*/  HMMA.16816.F32 R92, R104, R94, RZ ;  /* 0x0000005e685c723c */ /* 0x000fe600000018ff */
[----:B------:R-:W5:Y:S01]  /*62b0*/  MUFU.EX2 R36, R36 ;  /* 0x0000002400247308 */ /* 0x000f620000000800 */
[----:B---3--:R-:W-:-:S02]  /*62c0*/  F2FP.F16.F32.PACK_AB R4, R42, R43 ;  /* 0x0000002b2a04723e */ /* 0x008fc400000000ff */
[C---:B-1----:R-:W-:Y:S05]  /*62d0*/  HMMA.16816.F32 R80, R104.reuse, R84, RZ ;  /* 0x000000546850723c */ /* 0x042fea00000018ff */
[----:B------:R-:W-:Y:S01]  /*62e0*/  MUFU.EX2 R48, R48 ;  /* 0x0000003000307308 */ /* 0x000fe20000000800 */
[C---:B------:R-:W-:Y:S06]  /*62f0*/  HMMA.16816.F32 R84, R104.reuse, R86, RZ ;  /* 0x000000566854723c */ /* 0x040fec00000018ff */
[----:B--2---:R-:W-:Y:S01]  /*6300*/  HMMA.16816.F32 R96, R104, R100, RZ ;  /* 0x000000646860723c */ /* 0x004fe200000018ff */
[----:B------:R-:W1:Y:S01]  /*6310*/  MUFU.EX2 R45, R45 ;  /* 0x0000002d002d7308 */ /* 0x000e620000000800 */
[----:B-----5:R-:W-:-:S04]  /*6320*/  F2FP.F16.F32.PACK_AB R6, R36, R37 ;  /* 0x000000252406723e */ /* 0x020fc800000000ff */
[C---:B------:R-:W-:Y:S03]  /*6330*/  HMMA.16816.F32 R100, R104.reuse, R102, RZ ;  /* 0x000000666864723c */ /* 0x040fe600000018ff */
[----:B------:R-:W-:Y:S03]  /*6340*/  MUFU.EX2 R38, R38 ;  /* 0x0000002600267308 */ /* 0x000fe60000000800 */
[C---:B----4-:R-:W-:Y:S05]  /*6350*/  HMMA.16816.F32 R112, R104.reuse, R68, RZ ;  /* 0x000000446870723c */ /* 0x050fea00000018ff */
[----:B------:R-:W2:Y:S01]  /*6360*/  MUFU.EX2 R35, R35 ;  /* 0x0000002300237308 */ /* 0x000ea20000000800 */
[----:B-1----:R-:W-:Y:S01]  /*6370*/  F2FP.F16.F32.PACK_AB R5, R45, R48 ;  /* 0x000000302d05723e */ /* 0x002fe200000000ff */
[C---:B------:R-:W-:Y:S06]  /*6380*/  HMMA.16816.F32 R72, R104.reuse, R76, RZ ;  /* 0x0000004c6848723c */ /* 0x040fec00000018ff */
[C---:B------:R-:W-:Y:S01]  /*6390*/  HMMA.16816.F32 R68, R104.reuse, R70, RZ ;  /* 0x000000466844723c */ /* 0x040fe200000018ff */
[----:B------:R-:W-:Y:S05]  /*63a0*/  MUFU.EX2 R34, R34 ;  /* 0x0000002200227308 */ /* 0x000fea0000000800 */
[----:B------:R-:W-:Y:S01]  /*63b0*/  HMMA.16816.F32 R76, R104, R78, RZ ;  /* 0x0000004e684c723c */ /* 0x000fe200000018ff */
[----:B--2---:R-:W-:-:S02]  /*63c0*/  F2FP.F16.F32.PACK_AB R7, R35, R38 ;  /* 0x000000262307723e */ /* 0x004fc400000000ff */
[----:B------:R-:W1:Y:S05]  /*63d0*/  MUFU.EX2 R33, R33 ;  /* 0x0000002100217308 */ /* 0x000e6a0000000800 */
[C---:B------:R-:W-:Y:S03]  /*63e0*/  HMMA.16816.F32 R88, R4.reuse, R8, R88 ;  /* 0x000000080458723c */ /* 0x040fe60000001858 */
[----:B------:R-:W-:Y:S03]  /*63f0*/  MUFU.EX2 R32, R32 ;  /* 0x0000002000207308 */ /* 0x000fe60000000800 */
[C---:B------:R-:W-:Y:S01]  /*6400*/  HMMA.16816.F32 R92, R4.reuse, R10, R92 ;  /* 0x0000000a045c723c */ /* 0x040fe2000000185c */
[----:B------:R-:W2:Y:S04]  /*6410*/  LDSM.16.MT88.4 R8, [R170+0xd400] ;  /* 0x00d40000aa08783b */ /* 0x000ea80000004200 */
[----:B------:R-:W-:Y:S01]  /*6420*/  MUFU.EX2 R66, R66 ;  /* 0x0000004200427308 */ /* 0x000fe20000000800 */
[C---:B------:R-:W-:Y:S06]  /*6430*/  HMMA.16816.F32 R80, R4.reuse, R12, R80 ;  /* 0x0000000c0450723c */ /* 0x040fec0000001850 */
[C---:B------:R-:W-:Y:S01]  /*6440*/  HMMA.16816.F32 R84, R4.reuse, R14, R84 ;  /* 0x0000000e0454723c */ /* 0x040fe20000001854 */
[----:B------:R-:W3:Y:S01]  /*6450*/  LDSM.16.MT88.4 R12, [R168+0xd000] ;  /* 0x00d00000a80c783b */ /* 0x000ee20000004200 */
[----:B------:R-:W-:Y:S04]  /*6460*/  MUFU.EX2 R3, R3 ;  /* 0x0000000300037308 */ /* 0x000fe80000000800 */
[C---:B------:R-:W-:Y:S04]  /*6470*/  HMMA.16816.F32 R112, R4.reuse, R28, R112 ;  /* 0x0000001c0470723c */ /* 0x040fe80000001870 */
[----:B------:R-:W-:Y:S02]  /*6480*/  MUFU.EX2 R148, R148 ;  /* 0x0000009400947308 */ /* 0x000fe40000000800 */
[----:B------:R-:W-:Y:S01]  /*6490*/  HMMA.16816.F32 R68, R4, R30, R68 ;  /* 0x0000001e0444723c */ /* 0x000fe20000001844 */
[----:B------:R-:W-:Y:S01]  /*64a0*/  FFMA.FTZ R29, R147, UR12, -R58 ;  /* 0x0000000c931d7c23 */ /* 0x000fe2000801083a */
[----:B------:R-:W-:-:S04]  /*64b0*/  FFMA.FTZ R28, R156, UR12, -R41 ;  /* 0x0000000c9c1c7c23 */ /* 0x000fc80008010829 */
        /* <DEDUP_REMOVED lines=12> */
[C---:B--2---:R-:W-:Y:S01]  /*6580*/  HMMA.16816.F32 R96, R4.reuse, R8, R96 ;  /* 0x000000080460723c */ /* 0x044fe20000001860 */
[--C-:B------:R-:W-:Y:S01]  /*6590*/  FFMA.FTZ R25, R135, UR12, -R58.reuse ;  /* 0x0000000c87197c23 */ /* 0x100fe2000801083a */
[--C-:B------:R-:W-:Y:S01]  /*65a0*/  FFMA.FTZ R24, R150, UR12, -R41.reuse ;  /* 0x0000000c96187c23 */ /* 0x100fe20008010829 */
[--C-:B------:R-:W-:Y:S01]  /*65b0*/  FFMA.FTZ R127, R140, UR12, -R41.reuse ;  /* 0x0000000c8c7f7c23 */ /* 0x100fe20008010829 */
[--C-:B------:R-:W-:Y:S01]  /*65c0*/  FFMA.FTZ R140, R61, UR12, -R58.reuse ;  /* 0x0000000c3d8c7c23 */ /* 0x100fe2000801083a */
[--C-:B------:R-:W-:Y:S01]  /*65d0*/  FFMA.FTZ R133, R17, UR12, -R58.reuse ;  /* 0x0000000c11857c23 */ /* 0x100fe2000801083a */
[----:B------:R-:W-:Y:S01]  /*65e0*/  HMMA.16816.F32 R100, R4, R10, R100 ;  /* 0x0000000a0464723c */ /* 0x000fe20000001864 */
[----:B------:R-:W2:Y:S01]  /*65f0*/  LDSM.16.MT88.4 R8, [R168+0xd400] ;  /* 0x00d40000a808783b */ /* 0x000ea20000004200 */
[----:B------:R-:W4:Y:S01]  /*6600*/  MUFU.EX2 R30, R30 ;  /* 0x0000001e001e7308 */ /* 0x000f220000000800 */
[--C-:B------:R-:W-:Y:S01]  /*6610*/  FFMA.FTZ R61, R19, UR12, -R58.reuse ;  /* 0x0000000c133d7c23 */ /* 0x100fe2000801083a */
[----:B------:R-:W-:Y:S01]  /*6620*/  FFMA.FTZ R135, R64, UR12, -R41 ;  /* 0x0000000c40877c23 */ /* 0x000fe20008010829 */
[----:B------:R-:W-:Y:S01]  /*6630*/  FFMA.FTZ R64, R54, UR12, -R58 ;  /* 0x0000000c36407c23 */ /* 0x000fe2000801083a */
[C---:B---3--:R-:W-:Y:S04]  /*6640*/  HMMA.16816.F32 R108, R104.reuse, R12, RZ ;  /* 0x0000000c686c723c */ /* 0x048fe800000018ff */
[----:B------:R-:W-:Y:S02]  /*6650*/  MUFU.EX2 R28, R28 ;  /* 0x0000001c001c7308 */ /* 0x000fe40000000800 */
[----:B------:R-:W-:Y:S01]  /*6660*/  HMMA.16816.F32 R104, R104, R14, RZ ;  /* 0x0000000e6868723c */ /* 0x000fe200000018ff */
[----:B------:R-:W-:Y:S05]  /*6670*/  LDSM.16.MT88.4 R12, [R168+0xa400] ;  /* 0x00a40000a80c783b */ /* 0x000fea0000004200 */
[----:B------:R-:W3:Y:S08]  /*6680*/  MUFU.EX2 R27, R27 ;  /* 0x0000001b001b7308 */ /* 0x000ef00000000800 */
[----:B------:R-:W-:Y:S08]  /*6690*/  MUFU.EX2 R132, R132 ;  /* 0x0000008400847308 */ /* 0x000ff00000000800 */
[----:B------:R-:W5:Y:S01]  /*66a0*/  MUFU.EX2 R65, R65 ;  /* 0x0000004100417308 */ /* 0x000f620000000800 */
[C---:B--2---:R-:W-:Y:S07]  /*66b0*/  HMMA.16816.F32 R108, R4.reuse, R8, R108 ;  /* 0x00000008046c723c */ /* 0x044fee000000186c */
[----:B------:R-:W-:Y:S01]  /*66c0*/  MUFU.EX2 R26, R26 ;  /* 0x0000001a001a7308 */ /* 0x000fe20000000800 */
[----:B------:R-:W-:Y:S01]  /*66d0*/  HMMA.16816.F32 R104, R4, R10, R104 ;  /* 0x0000000a0468723c */ /* 0x000fe20000001868 */
[----:B------:R-:W2:Y:S06]  /*66e0*/  LDSM.16.MT88.4 R8, [R170+0x9800] ;  /* 0x00980000aa08783b */ /* 0x000eac0000004200 */
[----:B------:R-:W-:Y:S01]  /*66f0*/  MUFU.EX2 R25, R25 ;  /* 0x0000001900197308 */ /* 0x000fe20000000800 */
[----:B-1----:R-:W-:-:S02]  /*6700*/  F2FP.F16.F32.PACK_AB R4, R33, R34 ;  /* 0x000000222104723e */ /* 0x002fc400000000ff */
[----:B----4-:R-:W-:Y:S02]  /*6710*/  F2FP.F16.F32.PACK_AB R5, R30, R31 ;  /* 0x0000001f1e05723e */ /* 0x010fe400000000ff */
[----:B------:R-:W-:-:S03]  /*6720*/  F2FP.F16.F32.PACK_AB R6, R29, R32 ;  /* 0x000000201d06723e */ /* 0x000fc600000000ff */
[----:B------:R-:W1:Y:S01]  /*6730*/  MUFU.EX2 R63, R63 ;  /* 0x0000003f003f7308 */ /* 0x000e620000000800 */
[----:B---3--:R-:W-:-:S07]  /*6740*/  F2FP.F16.F32.PACK_AB R7, R27, R28 ;  /* 0x0000001c1b07723e */ /* 0x008fce00000000ff */
[----:B------:R-:W3:Y:S08]  /*6750*/  MUFU.EX2 R24, R24 ;  /* 0x0000001800187308 */ /* 0x000ef00000000800 */
[----:B------:R-:W4:Y:S08]  /*6760*/  MUFU.EX2 R123, R123 ;  /* 0x0000007b007b7308 */ /* 0x000f300000000800 */
[----:B------:R-:W-:Y:S01]  /*6770*/  MUFU.EX2 R146, R146 ;  /* 0x0000009200927308 */ /* 0x000fe20000000800 */
[C---:B--2---:R-:W-:Y:S07]  /*6780*/  HMMA.16816.F32 R112, R4.reuse, R8, R112 ;  /* 0x000000080470723c */ /* 0x044fee0000001870 */
[----:B------:R-:W-:Y:S01]  /*6790*/  MUFU.EX2 R119, R119 ;  /* 0x0000007700777308 */ /* 0x000fe20000000800 */
[C---:B------:R-:W-:Y:S01]  /*67a0*/  HMMA.16816.F32 R68, R4.reuse, R10, R68 ;  /* 0x0000000a0444723c */ /* 0x040fe20000001844 */
[----:B------:R-:W2:Y:S06]  /*67b0*/  LDSM.16.MT88.4 R8, [R168+0x9800] ;  /* 0x00980000a808783b */ /* 0x000eac0000004200 */
[----:B------:R-:W-:Y:S08]  /*67c0*/  MUFU.EX2 R142, R142 ;  /* 0x0000008e008e7308 */ /* 0x000ff00000000800 */
[----:B------:R-:W4:Y:S08]  /*67d0*/  MUFU.EX2 R127, R127 ;  /* 0x0000007f007f7308 */ /* 0x000f300000000800 */
[----:B------:R-:W-:Y:S08]  /*67e0*/  MUFU.EX2 R125, R125 ;  /* 0x0000007d007d7308 */ /* 0x000ff00000000800 */
        /* <DEDUP_REMOVED lines=16> */
[----:B------:R-:W-:Y:S08]  /*68f0*/  MUFU.EX2 R46, R46 ;  /* 0x0000002e002e7308 */ /* 0x000ff00000000800 */
[----:B------:R-:W-:Y:S08]  /*6900*/  MUFU.EX2 R44, R44 ;  /* 0x0000002c002c7308 */ /* 0x000ff00000000800 */
[----:B------:R-:W-:Y:S08]  /*6910*/  MUFU.EX2 R53, R53 ;  /* 0x0000003500357308 */ /* 0x000ff00000000800 */
[----:B------:R-:W-:Y:S01]  /*6920*/  MUFU.EX2 R56, R56 ;  /* 0x0000003800387308 */ /* 0x000fe20000000800 */
[C---:B--2---:R-:W-:Y:S06]  /*6930*/  HMMA.16816.F32 R88, R4.reuse, R8, R88 ;  /* 0x000000080458723c */ /* 0x044fec0000001858 */
[C---:B------:R-:W-:Y:S01]  /*6940*/  HMMA.16816.F32 R92, R4.reuse, R10, R92 ;  /* 0x0000000a045c723c */ /* 0x040fe2000000185c */
[----:B------:R-:W2:Y:S01]  /*6950*/  LDSM.16.MT88.4 R8, [R170+0xd800] ;  /* 0x00d80000aa08783b */ /* 0x000ea20000004200 */
[----:B------:R-:W-:Y:S04]  /*6960*/  MUFU.EX2 R55, R55 ;  /* 0x0000003700377308 */ /* 0x000fe80000000800 */
[C---:B--2---:R-:W-:Y:S06]  /*6970*/  HMMA.16816.F32 R96, R4.reuse, R8, R96 ;  /* 0x000000080460723c */ /* 0x044fec0000001860 */
[C---:B------:R-:W-:Y:S01]  /*6980*/  HMMA.16816.F32 R100, R4.reuse, R10, R100 ;  /* 0x0000000a0464723c */ /* 0x040fe20000001864 */
[----:B------:R-:W2:Y:S05]  /*6990*/  LDSM.16.MT88.4 R8, [R168+0xd800] ;  /* 0x00d80000a808783b */ /* 0x000eaa0000004200 */
[C---:B--2---:R-:W-:Y:S06]  /*69a0*/  HMMA.16816.F32 R108, R4.reuse, R8, R108 ;  /* 0x00000008046c723c */ /* 0x044fec000000186c */
[----:B------:R-:W-:Y:S01]  /*69b0*/  HMMA.16816.F32 R104, R4, R10, R104 ;  /* 0x0000000a0468723c */ /* 0x000fe20000001868 */
[----:B------:R-:W2:Y:S06]  /*69c0*/  LDSM.16.MT88.4 R8, [R170+0x9c00] ;  /* 0x009c0000aa08783b */ /* 0x000eac0000004200 */
[----:B-----5:R-:W-:-:S02]  /*69d0*/  F2FP.F16.F32.PACK_AB R4, R65, R132 ;  /* 0x000000844104723e */ /* 0x020fc400000000ff */
[----:B-1----:R-:W-:Y:S02]  /*69e0*/  F2FP.F16.F32.PACK_AB R5, R63, R66 ;  /* 0x000000423f05723e */ /* 0x002fe400000000ff */
[----:B------:R-:W-:Y:S02]  /*69f0*/  F2FP.F16.F32.PACK_AB R6, R25, R26 ;  /* 0x0000001a1906723e */ /* 0x000fe400000000ff */
[----:B---3--:R-:W-:-:S07]  /*6a00*/  F2FP.F16.F32.PACK_AB R7, R3, R24 ;  /* 0x000000180307723e */ /* 0x008fce00000000ff */
[C---:B--2---:R-:W-:Y:S06]  /*6a10*/  HMMA.16816.F32 R112, R4.reuse, R8, R112 ;  /* 0x000000080470723c */ /* 0x044fec0000001870 */
[C---:B------:R-:W-:Y:S01]  /*6a20*/  HMMA.16816.F32 R68, R4.reuse, R10, R68 ;  /* 0x0000000a0444723c */ /* 0x040fe20000001844 */
[----:B------:R-:W1:Y:S05]  /*6a30*/  LDSM.16.MT88.4 R8, [R168+0x9c00] ;  /* 0x009c0000a808783b */ /* 0x000e6a0000004200 */
[C---:B-1----:R-:W-:Y:S06]  /*6a40*/  HMMA.16816.F32 R72, R4.reuse, R8, R72 ;  /* 0x000000080448723c */ /* 0x042fec0000001848 */
        /* <DEDUP_REMOVED lines=12> */
[----:B------:R-:W-:Y:S01]  /*6b10*/  HMMA.16816.F32 R104, R4, R10, R104 ;  /* 0x0000000a0468723c */ /* 0x000fe20000001868 */
[----:B------:R-:W1:Y:S06]  /*6b20*/  LDSM.16.MT88.4 R8, [R170+0xa000] ;  /* 0x00a00000aa08783b */ /* 0x000e6c0000004200 */
[----:B----4-:R-:W-:-:S02]  /*6b30*/  F2FP.F16.F32.PACK_AB R4, R123, R148 ;  /* 0x000000947b04723e */ /* 0x010fc400000000ff */
[----:B------:R-:W-:Y:S02]  /*6b40*/  F2FP.F16.F32.PACK_AB R5, R127, R142 ;  /* 0x0000008e7f05723e */ /* 0x000fe400000000ff */
[----:B------:R-:W-:Y:S02]  /*6b50*/  F2FP.F16.F32.PACK_AB R6, R119, R146 ;  /* 0x000000927706723e */ /* 0x000fe400000000ff */
[----:B------:R-:W-:-:S07]  /*6b60*/  F2FP.F16.F32.PACK_AB R7, R134, R125 ;  /* 0x0000007d8607723e */ /* 0x000fce00000000ff */
        /* <DEDUP_REMOVED lines=18> */
[----:B------:R-:W-:Y:S01]  /*6c90*/  FFMA.FTZ R5, R18, UR12, -R41 ;  /* 0x0000000c12057c23 */ /* 0x000fe20008010829 */
[----:B------:R-:W-:Y:S01]  /*6ca0*/  FADD.FTZ R4, R60, R117 ;  /* 0x000000753c047221 */ /* 0x000fe20000010000 */
[----:B------:R-:W2:Y:S01]  /*6cb0*/  LDSM.16.MT88.4 R16, [R170+0xa400] ;  /* 0x00a40000aa10783b */ /* 0x000ea20000004200 */
[----:B------:R-:W-:Y:S01]  /*6cc0*/  F2FP.F16.F32.PACK_AB R6, R61, R140 ;  /* 0x0000008c3d06723e */ /* 0x000fe200000000ff */
[----:B------:R3:W4:Y:S01]  /*6cd0*/  MUFU.EX2 R67, R5 ;  /* 0x0000000500437308 */ /* 0x0007220000000800 */
[----:B------:R-:W-:Y:S01]  /*6ce0*/  FADD.FTZ R59, R59, R4 ;  /* 0x000000043b3b7221 */ /* 0x000fe20000010000 */
[----:B------:R-:W-:Y:S01]  /*6cf0*/  F2FP.F16.F32.PACK_AB R4, R144, R133 ;  /* 0x000000859004723e */ /* 0x000fe200000000ff */
[--C-:B------:R-:W-:Y:S01]  /*6d00*/  FFMA.FTZ R117, R51, UR12, -R58.reuse ;  /* 0x0000000c33757c23 */ /* 0x100fe2000801083a */
[----:B------:R-:W-:Y:S01]  /*6d10*/  FFMA.FTZ R60, R52, UR12, -R58 ;  /* 0x0000000c343c7c23 */ /* 0x000fe2000801083a */
[----:B------:R-:W-:Y:S01]  /*6d20*/  FADD.FTZ R58, R57, R122 ;  /* 0x0000007a393a7221 */ /* 0x000fe20000010000 */
[----:B------:R-:W-:-:S02]  /*6d30*/  FFMA.FTZ R51, R22, UR12, -R41 ;  /* 0x0000000c16337c23 */ /* 0x000fc40008010829 */
[----:B------:R-:W5:Y:S08]  /*6d40*/  MUFU.EX2 R54, R117 ;  /* 0x0000007500367308 */ /* 0x000f700000000800 */
[----:B------:R-:W-:Y:S01]  /*6d50*/  MUFU.EX2 R52, R64 ;  /* 0x0000004000347308 */ /* 0x000fe20000000800 */
[----:B---3--:R-:W-:Y:S02]  /*6d60*/  F2FP.F16.F32.PACK_AB R5, R62, R135 ;  /* 0x000000873e05723e */ /* 0x008fe400000000ff */
[----:B----4-:R-:W-:-:S05]  /*6d70*/  F2FP.F16.F32.PACK_AB R7, R50, R67 ;  /* 0x000000433207723e */ /* 0x010fca00000000ff */
[----:B------:R-:W3:Y:S02]  /*6d80*/  MUFU.EX2 R51, R51 ;  /* 0x0000003300337308 */ /* 0x000ee40000000800 */
[C---:B------:R-:W-:Y:S06]  /*6d90*/  HMMA.16816.F32 R72, R4.reuse, R12, R72 ;  /* 0x0000000c0448723c */ /* 0x040fec0000001848 */
[C---:B-1----:R-:W-:Y:S01]  /*6da0*/  HMMA.16816.F32 R80, R4.reuse, R8, R80 ;  /* 0x000000080450723c */ /* 0x042fe20000001850 */
[----:B------:R-:W-:Y:S05]  /*6db0*/  MUFU.EX2 R60, R60 ;  /* 0x0000003c003c7308 */ /* 0x000fea0000000800 */
[C---:B--2---:R-:W-:Y:S06]  /*6dc0*/  HMMA.16816.F32 R112, R4.reuse, R16, R112 ;  /* 0x000000100470723c */ /* 0x044fec0000001870 */
[C---:B------:R-:W-:Y:S01]  /*6dd0*/  HMMA.16816.F32 R68, R4.reuse, R18, R68 ;  /* 0x000000120444723c */ /* 0x040fe20000001844 */
[----:B------:R-:W1:Y:S05]  /*6de0*/  LDSM.16.MT88.4 R16, [R168+0xc400] ;  /* 0x00c40000a810783b */ /* 0x000e6a0000004200 */
[C---:B------:R-:W-:Y:S01]  /*6df0*/  HMMA.16816.F32 R84, R4.reuse, R10, R84 ;  /* 0x0000000a0454723c */ /* 0x040fe20000001854 */
[----:B------:R-:W2:Y:S05]  /*6e00*/  LDSM.16.MT88.4 R8, [R170+0xe400] ;  /* 0x00e40000aa08783b */ /* 0x000eaa0000004200 */
[C---:B------:R-:W-:Y:S01]  /*6e10*/  HMMA.16816.F32 R76, R4.reuse, R14, R76 ;  /* 0x0000000e044c723c */ /* 0x040fe2000000184c */
[----:B------:R-:W4:Y:S05]  /*6e20*/  LDSM.16.MT88.4 R12, [R168+0xe400] ;  /* 0x00e40000a80c783b */ /* 0x000f2a0000004200 */
        /* <DEDUP_REMOVED lines=8> */
[----:B------:R-:W-:Y:S01]  /*6eb0*/  FADD.FTZ R13, R43, R58 ;  /* 0x0000003a2b0d7221 */ /* 0x000fe20000010000 */
[----:B------:R-:W-:Y:S01]  /*6ec0*/  FFMA.FTZ R43, R21, UR12, -R41 ;  /* 0x0000000c152b7c23 */ /* 0x000fe20008010829 */
[----:B------:R-:W-:Y:S01]  /*6ed0*/  FADD.FTZ R12, R48, R59 ;  /* 0x0000003b300c7221 */ /* 0x000fe20000010000 */
[----:B------:R-:W-:Y:S01]  /*6ee0*/  FFMA.FTZ R48, R20, UR12, -R41 ;  /* 0x0000000c14307c23 */ /* 0x000fe20008010829 */
[----:B------:R-:W-:Y:S01]  /*6ef0*/  FADD.FTZ R42, R42, R13 ;  /* 0x0000000d2a2a7221 */ /* 0x000fe20000010000 */
[----:B------:R-:W-:Y:S01]  /*6f00*/  FFMA.FTZ R41, R23, UR12, -R41 ;  /* 0x0000000c17297c23 */ /* 0x000fe20008010829 */
[----:B-----5:R-:W-:Y:S01]  /*6f10*/  F2FP.F16.F32.PACK_AB R4, R49, R54 ;  /* 0x000000363104723e */ /* 0x020fe200000000ff */
[----:B------:R-:W4:Y:S01]  /*6f20*/  MUFU.EX2 R43, R43 ;  /* 0x0000002b002b7308 */ /* 0x000f220000000800 */
[----:B---3--:R-:W-:Y:S01]  /*6f30*/  F2FP.F16.F32.PACK_AB R5, R46, R51 ;  /* 0x000000332e05723e */ /* 0x008fe200000000ff */
[----:B------:R-:W-:Y:S01]  /*6f40*/  FADD.FTZ R45, R45, R12 ;  /* 0x0000000c2d2d7221 */ /* 0x000fe20000010000 */
[----:B------:R-:W-:Y:S01]  /*6f50*/  F2FP.F16.F32.PACK_AB R6, R52, R47 ;  /* 0x0000002f3406723e */ /* 0x000fe200000000ff */
[----:B------:R-:W3:Y:S01]  /*6f60*/  LDSM.16.MT88.4 R12, [R168+0xc800] ;  /* 0x00c80000a80c783b */ /* 0x000ee20000004200 */
[----:B------:R-:W-:Y:S01]  /*6f70*/  FADD.FTZ R37, R37, R42 ;  /* 0x0000002a25257221 */ /* 0x000fe20000010000 */
[----:B------:R-:W-:-:S02]  /*6f80*/  FADD.FTZ R38, R38, R45 ;  /* 0x0000002d26267221 */ /* 0x000fc40000010000 */
[----:B------:R-:W5:Y:S01]  /*6f90*/  LDSM.16.MT88.4 R20, [R168+0xa800] ;  /* 0x00a80000a814783b */ /* 0x000f620000004200 */
[----:B------:R-:W-:Y:S01]  /*6fa0*/  FADD.FTZ R45, R36, R37 ;  /* 0x00000025242d7221 */ /* 0x000fe20000010000 */
[----:B------:R-:W-:Y:S01]  /*6fb0*/  FADD.FTZ R38, R35, R38 ;  /* 0x0000002623267221 */ /* 0x000fe20000010000 */
[----:B------:R-:W-:Y:S02]  /*6fc0*/  MUFU.EX2 R36, R48 ;  /* 0x0000003000247308 */ /* 0x000fe40000000800 */
[----:B------:R-:W-:Y:S01]  /*6fd0*/  FADD.FTZ R34, R34, R45 ;  /* 0x0000002d22227221 */ /* 0x000fe20000010000 */
[----:B----4-:R-:W-:-:S03]  /*6fe0*/  F2FP.F16.F32.PACK_AB R7, R43, R44 ;  /* 0x0000002c2b07723e */ /* 0x010fc600000000ff */
[----:B------:R-:W-:Y:S02]  /*6ff0*/  FADD.FTZ R33, R33, R34 ;  /* 0x0000002221217221 */ /* 0x000fe40000010000 */
[----:B------:R-:W4:Y:S02]  /*7000*/  MUFU.EX2 R37, R40 ;  /* 0x0000002800257308 */ /* 0x000f240000000800 */
[----:B------:R-:W-:Y:S01]  /*7010*/  FADD.FTZ R32, R32, R33 ;  /* 0x0000002120207221 */ /* 0x000fe20000010000 */
[C---:B-1----:R-:W-:Y:S03]  /*7020*/  HMMA.16816.F32 R80, R4.reuse, R16, R80 ;  /* 0x000000100450723c */ /* 0x042fe60000001850 */
[----:B------:R-:W-:Y:S02]  /*7030*/  FADD.FTZ R29, R29, R32 ;  /* 0x000000201d1d7221 */ /* 0x000fe40000010000 */
[----:B------:R-:W-:Y:S01]  /*7040*/  MUFU.EX2 R35, R39 ;  /* 0x0000002700237308 */ /* 0x000fe20000000800 */
[----:B------:R-:W-:Y:S01]  /*7050*/  HMMA.16816.F32 R84, R4, R18, R84 ;  /* 0x000000120454723c */ /* 0x000fe20000001854 */
[----:B------:R-:W1:Y:S01]  /*7060*/  LDSM.16.MT88.4 R16, [R168+0xe800] ;  /* 0x00e80000a810783b */ /* 0x000e620000004200 */
[----:B------:R-:W-:-:S05]  /*7070*/  FADD.FTZ R132, R132, R29 ;  /* 0x0000001d84847221 */ /* 0x000fca0000010000 */
[----:B------:R-:W4:Y:S01]  /*7080*/  MUFU.EX2 R194, R41 ;  /* 0x0000002900c27308 */ /* 0x000f220000000800 */
[----:B--2---:R-:W-:Y:S01]  /*7090*/  HMMA.16816.F32 R112, R4, R8, R112 ;  /* 0x000000080470723c */ /* 0x004fe20000001870 */
[----:B------:R-:W-:-:S04]  /*70a0*/  FADD.FTZ R65, R65, R132 ;  /* 0x0000008441417221 */ /* 0x000fc80000010000 */
[----:B------:R-:W-:Y:S01]  /*70b0*/  FADD.FTZ R26, R26, R65 ;  /* 0x000000411a1a7221 */ /* 0x000fe20000010000 */
[----:B------:R-:W-:Y:S01]  /*70c0*/  HMMA.16816.F32 R68, R4, R10, R68 ;  /* 0x0000000a0444723c */ /* 0x000fe20000001844 */
[----:B------:R-:W2:Y:S02]  /*70d0*/  LDSM.16.MT88.4 R8, [R170+0xe800] ;  /* 0x00e80000aa08783b */ /* 0x000ea40000004200 */
[----:B------:R-:W-:-:S03]  /*70e0*/  FADD.FTZ R25, R25, R26 ;  /* 0x0000001a19197221 */ /* 0x000fc60000010000 */
[----:B---3--:R-:W-:Y:S01]  /*70f0*/  HMMA.16816.F32 R88, R4, R12, R88 ;  /* 0x0000000c0458723c */ /* 0x008fe20000001858 */
[----:B------:R-:W-:-:S04]  /*7100*/  FADD.FTZ R148, R148, R25 ;  /* 0x0000001994947221 */ /* 0x000fc80000010000 */
[----:B------:R-:W-:Y:S01]  /*7110*/  FADD.FTZ R123, R123, R148 ;  /* 0x000000947b7b7221 */ /* 0x000fe20000010000 */
[----:B------:R-:W-:Y:S01]  /*7120*/  HMMA.16816.F32 R92, R4, R14, R92 ;  /* 0x0000000e045c723c */ /* 0x000fe2000000185c */
[----:B------:R-:W3:Y:S02]  /*7130*/  LDSM.16.MT88.4 R12, [R170+0xac00] ;  /* 0x00ac0000aa0c783b */ /* 0x000ee40000004200 */
[----:B------:R-:W-:-:S03]  /*7140*/  FADD.FTZ R146, R146, R123 ;  /* 0x0000007b92927221 */ /* 0x000fc60000010000 */
[----:B-----5:R-:W-:Y:S01]  /*7150*/  HMMA.16816.F32 R72, R4, R20, R72 ;  /* 0x000000140448723c */ /* 0x020fe20000001848 */
[----:B------:R-:W-:-:S05]  /*7160*/  FADD.FTZ R146, R119, R146 ;  /* 0x0000009277927221 */ /* 0x000fca0000010000 */
[C---:B------:R-:W-:Y:S01]  /*7170*/  HMMA.16816.F32 R76, R4.reuse, R22, R76 ;  /* 0x00000016044c723c */ /* 0x040fe2000000184c */
[----:B------:R-:W5:Y:S05]  /*7180*/  LDSM.16.MT88.4 R20, [R170+0xcc00] ;  /* 0x00cc0000aa14783b */ /* 0x000f6a0000004200 */
[C---:B-1----:R-:W-:Y:S06]  /*7190*/  HMMA.16816.F32 R108, R4.reuse, R16, R108 ;  /* 0x00000010046c723c */ /* 0x042fec000000186c */
[----:B------:R-:W-:Y:S01]  /*71a0*/  HMMA.16816.F32 R104, R4, R18, R104 ;  /* 0x000000120468723c */ /* 0x000fe20000001868 */
[----:B------:R-:W-:-:S04]  /*71b0*/  FADD.FTZ R17, R31, R38 ;  /* 0x000000261f117221 */ /* 0x000fc80000010000 */
[----:B------:R-:W-:Y:S01]  /*71c0*/  FADD.FTZ R17, R30, R17 ;  /* 0x000000111e117221 */ /* 0x000fe20000010000 */
[C---:B--2---:R-:W-:Y:S03]  /*71d0*/  HMMA.16816.F32 R96, R4.reuse, R8, R96 ;  /* 0x000000080460723c */ /* 0x044fe60000001860 */
[----:B------:R-:W-:Y:S02]  /*71e0*/  FADD.FTZ R28, R28, R17 ;  /* 0x000000111c1c7221 */ /* 0x000fe40000010000 */
[----:B------:R-:W-:Y:S01]  /*71f0*/  LDSM.16.MT88.4 R16, [R168+0xcc00] ;  /* 0x00cc0000a810783b */ /* 0x000fe20000004200 */
[----:B------:R-:W-:Y:S01]  /*7200*/  HMMA.16816.F32 R100, R4, R10, R100 ;  /* 0x0000000a0464723c */ /* 0x000fe20000001864 */
[----:B------:R-:W-:Y:S02]  /*7210*/  FADD.FTZ R27, R27, R28 ;  /* 0x0000001c1b1b7221 */ /* 0x000fe40000010000 */
[----:B------:R-:W1:Y:S02]  /*7220*/  LDSM.16.MT88.4 R8, [R168+0xac00] ;  /* 0x00ac0000a808783b */ /* 0x000e640000004200 */
[----:B------:R-:W-:-:S02]  /*7230*/  FADD.FTZ R66, R66, R27 ;  /* 0x0000001b42427221 */ /* 0x000fc40000010000 */
[----:B------:R-:W-:Y:S02]  /*7240*/  F2FP.F16.F32.PACK_AB R4, R60, R53 ;  /* 0x000000353c04723e */ /* 0x000fe400000000ff */
[----:B------:R-:W-:Y:S01]  /*7250*/  FADD.FTZ R63, R63, R66 ;  /* 0x000000423f3f7221 */ /* 0x000fe20000010000 */
[----:B----4-:R-:W-:Y:S02]  /*7260*/  F2FP.F16.F32.PACK_AB R5, R37, R36 ;  /* 0x000000242505723e */ /* 0x010fe400000000ff */
[----:B------:R-:W-:Y:S01]  /*7270*/  F2FP.F16.F32.PACK_AB R6, R55, R56 ;  /* 0x000000383706723e */ /* 0x000fe200000000ff */
[----:B------:R-:W-:Y:S01]  /*7280*/  FADD.FTZ R24, R24, R63 ;  /* 0x0000003f18187221 */ /* 0x000fe20000010000 */
[----:B------:R-:W-:-:S03]  /*7290*/  F2FP.F16.F32.PACK_AB R7, R194, R35 ;  /* 0x00000023c207723e */ /* 0x000fc600000000ff */
[----:B------:R-:W-:-:S04]  /*72a0*/  FADD.FTZ R3, R3, R24 ;  /* 0x0000001803037221 */ /* 0x000fc80000010000 */
[----:B------:R-:W-:Y:S01]  /*72b0*/  FADD.FTZ R142, R142, R3 ;  /* 0x000000038e8e7221 */ /* 0x000fe20000010000 */
[C---:B---3--:R-:W-:Y:S01]  /*72c0*/  HMMA.16816.F32 R112, R4.reuse, R12, R112 ;  /* 0x0000000c0470723c */ /* 0x048fe20000001870 */
[----:B------:R-:W-:Y:S02]  /*72d0*/  FADD.FTZ R3, R133, R146 ;  /* 0x0000009285037221 */ /* 0x000fe40000010000 */
[----:B------:R-:W-:Y:S02]  /*72e0*/  FADD.FTZ R142, R127, R142 ;  /* 0x0000008e7f8e7221 */ /* 0x000fe40000010000 */
[----:B------:R-:W-:Y:S01]  /*72f0*/  FADD.FTZ R3, R144, R3 ;  /* 0x0000000390037221 */ /* 0x000fe20000010000 */
[----:B------:R-:W-:Y:S01]  /*7300*/  HMMA.16816.F32 R68, R4, R14, R68 ;  /* 0x0000000e0444723c */ /* 0x000fe20000001844 */
[----:B------:R-:W-:Y:S01]  /*7310*/  FADD.FTZ R125, R125, R142 ;  /* 0x0000008e7d7d7221 */ /* 0x000fe20000010000 */
[----:B------:R-:W2:Y:S01]  /*7320*/  LDSM.16.MT88.4 R12, [R170+0xec00] ;  /* 0x00ec0000aa0c783b */ /* 0x000ea20000004200 */
[----:B------:R-:W-:-:S02]  /*7330*/  FADD.FTZ R140, R140, R3 ;  /* 0x000000038c8c7221 */ /* 0x000fc40000010000 */
[----:B------:R-:W-:Y:S01]  /*7340*/  FADD.FTZ R134, R134, R125 ;  /* 0x0000007d86867221 */ /* 0x000fe20000010000 */
[C---:B-----5:R-:W-:Y:S01]  /*7350*/  HMMA.16816.F32 R80, R4.reuse, R20, R80 ;  /* 0x000000140450723c */ /* 0x060fe20000001850 */
[----:B------:R-:W-:Y:S02]  /*7360*/  FADD.FTZ R61, R61, R140 ;  /* 0x0000008c3d3d7221 */ /* 0x000fe40000010000 */
[----:B------:R-:W-:Y:S02]  /*7370*/  FADD.FTZ R135, R135, R134 ;  /* 0x0000008687877221 */ /* 0x000fe40000010000 */
[----:B------:R-:W-:Y:S01]  /*7380*/  FADD.FTZ R54, R54, R61 ;  /* 0x0000003d36367221 */ /* 0x000fe20000010000 */
[----:B------:R-:W-:Y:S01]  /*7390*/  HMMA.16816.F32 R84, R4, R22, R84 ;  /* 0x000000160454723c */ /* 0x000fe20000001854 */
[----:B------:R-:W-:Y:S02]  /*73a0*/  FADD.FTZ R62, R62, R135 ;  /* 0x000000873e3e7221 */ /* 0x000fe40000010000 */
        /* <DEDUP_REMOVED lines=16> */
[----:B------:R-:W-:Y:S01]  /*74b0*/  HMMA.16816.F32 R92, R4, R18, R92 ;  /* 0x00000012045c723c */ /* 0x000fe2000000185c */
[----:B------:R-:W-:Y:S02]  /*74c0*/  FADD.FTZ R193, R55, R56 ;  /* 0x0000003837c17221 */ /* 0x000fe40000010000 */
[----:B------:R-:W-:-:S03]  /*74d0*/  FADD.FTZ R36, R36, R43 ;  /* 0x0000002b24247221 */ /* 0x000fc60000010000 */
[----:B--2---:R-:W-:Y:S01]  /*74e0*/  HMMA.16816.F32 R96, R4, R12, R96 ;  /* 0x0000000c0460723c */ /* 0x004fe20000001860 */
[----:B------:R-:W-:-:S04]  /*74f0*/  FADD.FTZ R36, R37, R36 ;  /* 0x0000002425247221 */ /* 0x000fc80000010000 */
[----:B------:R-:W-:Y:S01]  /*7500*/  FADD.FTZ R35, R35, R36 ;  /* 0x0000002423237221 */ /* 0x000fe20000010000 */
[----:B------:R-:W-:Y:S03]  /*7510*/  HMMA.16816.F32 R100, R4, R14, R100 ;  /* 0x0000000e0464723c */ /* 0x000fe60000001864 */
[----:B------:R-:W-:-:S03]  /*7520*/  FADD.FTZ R194, R194, R35 ;  /* 0x00000023c2c27221 */ /* 0x000fc60000010000 */
        /* <DEDUP_REMOVED lines=67> */
.L_x_1247:
[----:B------:R-:W-:-:S04]  /*7960*/  LEA R4, -R130, RZ, 0x7 ;  /* 0x000000ff82047211 */ /* 0x000fc800078e39ff */
[----:B------:R-:W-:-:S07]  /*7970*/  SHF.R.S32.HI R11, RZ, 0x1f, R4 ;  /* 0x0000001fff0b7819 */ /* 0x000fce0000011404 */
.L_x_1248:
        /* <DEDUP_REMOVED lines=277> */
[----:B------:R-:W-:Y:S02]  /*8ad0*/  LOP3.LUT R4, R3, 0x18, R116, 0xfe, !PT ;  /* 0x0000001803047812 */ /* 0x000fe400078efe74 */
[----:B------:R-:W-:Y:S02]  /*8ae0*/  FSEL R6, R6, -INF , !P5 ;  /* 0xff80000006067808 */ /* 0x000fe40006800000 */
        /* <DEDUP_REMOVED lines=139> */
[----:B------:R-:W-:Y:S01]  /*93a0*/  ISETP.GE.AND P1, PT, R5, R138, PT ;  /* 0x0000008a0500720c */ /* 0x000fe20003f26270 */
[C---:B------:R-:W-:Y:S01]  /*93b0*/  VIADD R5, R4.reuse, 0x79 ;  /* 0x0000007904057836 */ /* 0x040fe20000000000 */
[----:B------:R-:W-:Y:S02]  /*93c0*/  FSEL R116, R23, -INF , !P0 ;  /* 0xff80000017747808 */ /* 0x000fe40004000000 */
[-C--:B------:R-:W-:Y:S02]  /*93d0*/  ISETP.GE.AND P0, PT, R4, R139.reuse, PT ;  /* 0x0000008b0400720c */ /* 0x080fe40003f06270 */
[----:B------:R-:W-:Y:S02]  /*93e0*/  FSEL R147, R17, -INF , !P5 ;  /* 0xff80000011937808 */ /* 0x000fe40006800000 */
[----:B------:R-:W-:Y:S02]  /*93f0*/  ISETP.GE.AND P5, PT, R5, R139, PT ;  /* 0x0000008b0500720c */ /* 0x000fe40003fa6270 */
[----:B------:R-:W-:-:S02]  /*9400*/  FSEL R65, R19, -INF , !P1 ;  /* 0xff80000013417808 */ /* 0x000fc40004800000 */
[----:B------:R-:W-:Y:S02]  /*9410*/  FSEL R7, R8, -INF , !P0 ;  /* 0xff80000008077808 */ /* 0x000fe40004000000 */
[-C--:B------:R-:W-:Y:S02]  /*9420*/  ISETP.GE.AND P1, PT, R4, R138.reuse, PT ;  /* 0x0000008a0400720c */ /* 0x080fe40003f26270 */
[----:B------:R-:W-:Y:S02]  /*9430*/  ISETP.GE.AND P0, PT, R5, R138, PT ;  /* 0x0000008a0500720c */ /* 0x000fe40003f06270 */
[----:B------:R-:W-:Y:S02]  /*9440*/  FSEL R138, R13, -INF , !P5 ;  /* 0xff8000000d8a7808 */ /* 0x000fe40006800000 */
[----:B------:R-:W-:Y:S02]  /*9450*/  ISETP.GT.AND P5, PT, R180, R175, PT ;  /* 0x000000afb400720c */ /* 0x000fe40003fa4270 */
[----:B------:R-:W-:-:S02]  /*9460*/  FSEL R10, R10, -INF , !P1 ;  /* 0xff8000000a0a7808 */ /* 0x000fc40004800000 */
[----:B------:R-:W-:-:S09]  /*9470*/  FSEL R67, R15, -INF , !P0 ;  /* 0xff8000000f437808 */ /* 0x000fd20004000000 */
[----:B------:R-:W-:Y:S05]  /*9480*/  @!P5 BRA `(.L_x_1249) ;  /* 0x0000000800c0d947 */ /* 0x000fea0003800000 */
[----:B------:R-:W-:Y:S05]  /*9490*/  @!P6 BRA `(.L_x_1250) ;  /* 0x0000000000ece947 */ /* 0x000fea0003800000 */
[----:B------:R-:W1:Y:S02]  /*94a0*/  LDC R16, c[0x0][0x380] ;  /* 0x0000e000ff107b82 */ /* 0x000e640000000800 */
[----:B-1----:R-:W-:-:S04]  /*94b0*/  IABS R8, R16 ;  /* 0x0000001000087213 */ /* 0x002fc80000000000 */
[----:B------:R-:W1:Y:S08]  /*94c0*/  I2F.RP R13, R8 ;  /* 0x00000008000d7306 */ /* 0x000e700000209400 */
[----:B-1----:R-:W1:Y:S02]  /*94d0*/  MUFU.RCP R17, R13 ;  /* 0x0000000d00117308 */ /* 0x002e640000001000 */
[----:B-1----:R-:W-:-:S06]  /*94e0*/  VIADD R17, R17, 0xffffffe ;  /* 0x0ffffffe11117836 */ /* 0x002fcc0000000000 */
[----:B------:R-:W1:Y:S02]  /*94f0*/  F2I.FTZ.U32.TRUNC.NTZ R5, R17 ;  /* 0x0000001100057305 */ /* 0x000e64000021f000 */
[----:B-1----:R-:W-:-:S05]  /*9500*/  IADD3 R4, RZ, -R5, RZ ;  /* 0x80000005ff047210 */ /* 0x002fca0007ffe0ff */
[----:B------:R-:W-:Y:S02]  /*9510*/  IMAD R11, R4, R8, RZ ;  /* 0x00000008040b7224 */ /* 0x000fe400078e02ff */
[----:B------:R-:W-:-:S04]  /*9520*/  IMAD.MOV.U32 R4, RZ, RZ, RZ ;  /* 0x000000ffff047224 */ /* 0x000fc800078e00ff */
[----:B------:R-:W-:Y:S01]  /*9530*/  IMAD.HI.U32 R5, R5, R11, R4 ;  /* 0x0000000b05057227 */ /* 0x000fe200078e0004 */
[----:B------:R-:W-:-:S03]  /*9540*/  IABS R4, R3 ;  /* 0x0000000300047213 */ /* 0x000fc60000000000 */
[C---:B------:R-:W-:Y:S01]  /*9550*/  VIADD R11, R3.reuse, 0xffffff80 ;  /* 0xffffff80030b7836 */ /* 0x040fe20000000000 */
[----:B------:R-:W-:Y:S01]  /*9560*/  LOP3.LUT R3, R3, R16, RZ, 0x3c, !PT ;  /* 0x0000001003037212 */ /* 0x000fe200078e3cff */
[----:B------:R-:W-:-:S05]  /*9570*/  IMAD.HI.U32 R15, R5, R4, RZ ;  /* 0x00000004050f7227 */ /* 0x000fca00078e00ff */
[----:B------:R-:W-:-:S05]  /*9580*/  IADD3 R13, -R15, RZ, RZ ;  /* 0x000000ff0f0d7210 */ /* 0x000fca0007ffe1ff */
[C---:B------:R-:W-:Y:S01]  /*9590*/  IMAD R13, R8.reuse, R13, R4 ;  /* 0x0000000d080d7224 */ /* 0x040fe200078e0204 */
[----:B------:R-:W-:Y:S02]  /*95a0*/  IABS R4, R11 ;  /* 0x0000000b00047213 */ /* 0x000fe40000000000 */
[----:B------:R-:W-:Y:S02]  /*95b0*/  LOP3.LUT R11, R11, R16, RZ, 0x3c, !PT ;  /* 0x000000100b0b7212 */ /* 0x000fe400078e3cff */
[----:B------:R-:W-:Y:S01]  /*95c0*/  ISETP.GT.U32.AND P1, PT, R8, R13, PT ;  /* 0x0000000d0800720c */ /* 0x000fe20003f24070 */
[----:B------:R-:W-:-:S12]  /*95d0*/  IMAD.HI.U32 R5, R5, R4, RZ ;  /* 0x0000000405057227 */ /* 0x000fd800078e00ff */
[-C--:B------:R-:W-:Y:S02]  /*95e0*/  @!P1 IADD3 R13, R13, -R8.reuse, RZ ;  /* 0x800000080d0d9210 */ /* 0x080fe40007ffe0ff */
[----:B------:R-:W-:Y:S02]  /*95f0*/  @!P1 IADD3 R15, R15, 0x1, RZ ;  /* 0x000000010f0f9810 */ /* 0x000fe40007ffe0ff */
[----:B------:R-:W-:Y:S01]  /*9600*/  ISETP.GE.U32.AND P0, PT, R13, R8, PT ;  /* 0x000000080d00720c */ /* 0x000fe20003f06070 */
[----:B------:R-:W-:-:S04]  /*9610*/  IMAD.MOV R13, RZ, RZ, -R5 ;  /* 0x000000ffff0d7224 */ /* 0x000fc800078e0a05 */
[----:B------:R-:W-:Y:S01]  /*9620*/  IMAD R13, R8, R13, R4 ;  /* 0x0000000d080d7224 */ /* 0x000fe200078e0204 */
[----:B------:R-:W-:-:S04]  /*9630*/  LOP3.LUT R4, RZ, R16, RZ, 0x33, !PT ;  /* 0x00000010ff047212 */ /* 0x000fc800078e33ff */
[----:B------:R-:W-:-:S03]  /*9640*/  ISETP.GT.U32.AND P1, PT, R8, R13, PT ;  /* 0x0000000d0800720c */ /* 0x000fc60003f24070 */
[----:B------:R-:W-:Y:S01]  /*9650*/  @P0 VIADD R15, R15, 0x1 ;  /* 0x000000010f0f0836 */ /* 0x000fe20000000000 */
[----:B------:R-:W-:-:S09]  /*9660*/  ISETP.GE.AND P0, PT, R3, RZ, PT ;  /* 0x000000ff0300720c */ /* 0x000fd20003f06270 */
[-C--:B------:R-:W-:Y:S02]  /*9670*/  @!P1 IADD3 R13, R13, -R8.reuse, RZ ;  /* 0x800000080d0d9210 */ /* 0x080fe40007ffe0ff */
[----:B------:R-:W-:Y:S02]  /*9680*/  @!P1 IADD3 R5, R5, 0x1, RZ ;  /* 0x0000000105059810 */ /* 0x000fe40007ffe0ff */
[----:B------:R-:W-:Y:S01]  /*9690*/  @!P0 IMAD.MOV R15, RZ, RZ, -R15 ;  /* 0x000000ffff0f8224 */ /* 0x000fe200078e0a0f */
[----:B------:R-:W-:Y:S02]  /*96a0*/  ISETP.GE.U32.AND P0, PT, R13, R8, PT ;  /* 0x000000080d00720c */ /* 0x000fe40003f06070 */
[----:B------:R-:W-:-:S11]  /*96b0*/  ISETP.GE.AND P1, PT, R11, RZ, PT ;  /* 0x000000ff0b00720c */ /* 0x000fd60003f26270 */
[----:B------:R-:W-:Y:S01]  /*96c0*/  @P0 VIADD R5, R5, 0x1 ;  /* 0x0000000105050836 */ /* 0x000fe20000000000 */
[----:B------:R-:W-:-:S04]  /*96d0*/  ISETP.NE.AND P0, PT, R16, RZ, PT ;  /* 0x000000ff1000720c */ /* 0x000fc80003f05270 */
[----:B------:R-:W-:Y:S02]  /*96e0*/  @!P1 IADD3 R5, -R5, RZ, RZ ;  /* 0x000000ff05059210 */ /* 0x000fe40007ffe1ff */
        /* <DEDUP_REMOVED lines=8> */
[----:B------:R-:W-:Y:S01]  /*9770*/  IMAD R16, R15, R16, -0x80 ;  /* 0xffffff800f107424 */ /* 0x000fe200078e0210 */
[----:B--2---:R-:W-:-:S04]  /*9780*/  IADD3 R8, -R8, R3, RZ ;  /* 0x0000000308087210 */ /* 0x004fc80007ffe1ff */
[----:B------:R-:W-:Y:S02]  /*9790*/  SHF.R.S32.HI R3, RZ, 0x1f, R16 ;  /* 0x0000001fff037819 */ /* 0x000fe40000011410 */
[----:B------:R-:W-:-:S03]  /*97a0*/  SHF.R.S32.HI R11, RZ, 0x1f, R8 ;  /* 0x0000001fff0b7819 */ /* 0x000fc60000011408 */
[----:B------:R-:W-:Y:S02]  /*97b0*/  IMAD R3, R3, R128, RZ ;  /* 0x0000008003037224 */ /* 0x000fe400078e02ff */
[----:B-1----:R-:W-:Y:S02]  /*97c0*/  IMAD R11, R11, R4, RZ ;  /* 0x000000040b0b7224 */ /* 0x002fe400078e02ff */
[C---:B------:R-:W-:Y:S02]  /*97d0*/  IMAD R3, R16.reuse, R129, R3 ;  /* 0x0000008110037224 */ /* 0x040fe400078e0203 */
[----:B------:R-:W-:-:S04]  /*97e0*/  IMAD.WIDE.U32 R16, R16, R128, RZ ;  /* 0x0000008010107225 */ /* 0x000fc800078e00ff */
[----:B------:R-:W-:Y:S02]  /*97f0*/  IMAD.IADD R17, R17, 0x1, R3 ;  /* 0x0000000111117824 */ /* 0x000fe400078e0203 */
[C---:B------:R-:W-:Y:S02]  /*9800*/  IMAD R5, R8.reuse, R5, R11 ;  /* 0x0000000508057224 */ /* 0x040fe400078e020b */
[----:B------:R-:W-:-:S04]  /*9810*/  IMAD.WIDE.U32 R18, R8, R4, R16 ;  /* 0x0000000408127225 */ /* 0x000fc800078e0010 */
[----:B------:R-:W-:Y:S01]  /*9820*/  IMAD.MOV.U32 R11, RZ, RZ, R18 ;  /* 0x000000ffff0b7224 */ /* 0x000fe200078e0012 */
[----:B------:R-:W-:Y:S01]  /*9830*/  IADD3 R16, R19, R5, RZ ;  /* 0x0000000513107210 */ /* 0x000fe20007ffe0ff */
[----:B------:R-:W-:Y:S06]  /*9840*/  BRA `(.L_x_1251) ;  /* 0x0000000000087947 */ /* 0x000fec0003800000 */
.L_x_1250:
[----:B------:R-:W-:-:S04]  /*9850*/  LEA R11, -R128, RZ, 0x7 ;  /* 0x000000ff800b7211 */ /* 0x000fc800078e39ff */
[----:B------:R-:W-:-:S07]  /*9860*/  SHF.R.S32.HI R16, RZ, 0x1f, R11 ;  /* 0x0000001fff107819 */ /* 0x000fce000001140b */
.L_x_1251:
        /* <DEDUP_REMOVED lines=15> */
[----:B------:R2:W-:Y:S02]  /*9960*/  @!P4 LDGSTS.E.BYPASS.LTC128B.128 [R181+0x3000], desc[UR10][R22.64] ;  /* 0x0300000016b5cfae */ /* 0x0005e4000b901d4a */
        /* <DEDUP_REMOVED lines=17> */
[----:B------:R-:W-:-:S03]  /*9a80*/  @!P3 IADD3.X R4, R137, R16, R176, P1, P0 ;  /* 0x000000108904b210 */ /* 0x000fc60000fe04b0 */
[----:B------:R1:W-:Y:S04]  /*9a90*/  @P4 STS.128 [R181+0x3800], RZ ;  /* 0x003800ffb5004388 */ /* 0x0003e80000000c00 */
[----:B------:R-:W-:Y:S01]  /*9aa0*/  @!PT LDS RZ, [RZ] ;  /* 0x00000000fffff984 */ /* 0x000fe20000000800 */
[----:B------:R-:W-:Y:S01]  /*9ab0*/  @!PT LDS RZ, [RZ] ;  /* 0x00000000fffff984 */ /* 0x000fe20000000800 */
[----:B------:R-:W-:Y:S01]  /*9ac0*/  @!PT LDS RZ, [RZ] ;  /* 0x00000000fffff984 */ /* 0x000fe20000000800 */
[----:B------:R4:W-:Y:S01]  /*9ad0*/  @!P4 LDGSTS.E.BYPASS.LTC128B.128 [R181+0x3800], desc[UR10][R24.64] ;  /* 0x0380000018b5cfae */ /* 0x0009e2000b901d4a */
[----:B--2---:R-:W-:-:S03]  /*9ae0*/  @!P3 LEA R22, P0, R3, UR8, 0x1 ;  /* 0x000000080316bc11 */ /* 0x004fc6000f8008ff */
[----:B------:R1:W-:Y:S01]  /*9af0*/  @P3 STS.128 [R181+0x5800], RZ ;  /* 0x005800ffb5003388 */ /* 0x0003e20000000c00 */
[----:B------:R-:W-:Y:S02]  /*9b00*/  @!P3 LEA.HI.X R23, R3, UR9, R4, 0x1, P0 ;  /* 0x000000090317bc11 */ /* 0x000fe400080f0c04 */
[----:B------:R-:W-:-:S03]  /*9b10*/  @!P2 IADD3 R4, P1, P0, R136, R11, R177 ;  /* 0x0000000b8804a210 */ /* 0x000fc6000783e0b1 */
[----:B------:R-:W-:Y:S01]  /*9b20*/  @!PT LDS RZ, [RZ] ;  /* 0x00000000fffff984 */ /* 0x000fe20000000800 */
[----:B------:R-:W-:Y:S01]  /*9b30*/  @!PT LDS RZ, [RZ] ;  /* 0x00000000fffff984 */ /* 0x000fe20000000800 */
[----:B------:R-:W-:Y:S01]  /*9b40*/  @!PT LDS RZ, [RZ] ;  /* 0x00000000fffff984 */ /* 0x000fe20000000800 */
[----:B------:R-:W-:Y:S01]  /*9b50*/  @!P3 LDGSTS.E.BYPASS.LTC128B.128 [R181+0x5800], desc[UR10][R22.64+0x40] ;  /* 0x0580004016b5bfae */ /* 0x000fe2000b901d4a */
[----:B------:R-:W-:Y:S02]  /*9b60*/  @!P2 IADD3.X R3, R137, R16, R176, P1, P0 ;  /* 0x000000108903a210 */ /* 0x000fe40000fe04b0 */
[C---:B---3--:R-:W-:Y:S01]  /*9b70*/  @!P2 LEA R20, P0, R4.reuse, UR8, 0x1 ;  /* 0x000000080414ac11 */ /* 0x048fe2000f8008ff */
[----:B------:R1:W-:Y:S03]  /*9b80*/  @P2 STS.128 [R181+0x7800], RZ ;  /* 0x007800ffb5002388 */ /* 0x0003e60000000c00 */
[----:B------:R-:W-:Y:S02]  /*9b90*/  @!P2 LEA.HI.X R21, R4, UR9, R3, 0x1, P0 ;  /* 0x000000090415ac11 */ /* 0x000fe400080f0c03 */
[----:B------:R-:W-:-:S03]  /*9ba0*/  IADD3 R5, P1, P0, R177, R11, R177 ;  /* 0x0000000bb1057210 */ /* 0x000fc6000783e0b1 */
[----:B------:R-:W-:Y:S01]  /*9bb0*/  @!PT LDS RZ, [RZ] ;  /* 0x00000000fffff984 */ /* 0x000fe20000000800 */
[----:B------:R-:W-:Y:S01]  /*9bc0*/  @!PT LDS RZ, [RZ] ;  /* 0x00000000fffff984 */ /* 0x000fe20000000800 */
[----:B------:R-:W-:Y:S01]  /*9bd0*/  @!PT LDS RZ, [RZ] ;  /* 0x00000000fffff984 */ /* 0x000fe20000000800 */
[----:B------:R2:W-:Y:S01]  /*9be0*/  @!P2 LDGSTS.E.BYPASS.LTC128B.128 [R181+0x7800], desc[UR10][R20.64+0x80] ;  /* 0x0780008014b5afae */ /* 0x0005e2000b901d4a */
[----:B------:R-:W-:-:S03]  /*9bf0*/  IADD3.X R8, R176, R16, R176, P1, P0 ;  /* 0x00000010b0087210 */ /* 0x000fc60000fe04b0 */
[----:B------:R1:W-:Y:S01]  /*9c00*/  @P4 STS.128 [R181+0x4000], RZ ;  /* 0x004000ffb5004388 */ /* 0x0003e20000000c00 */
[----:B----4-:R-:W-:-:S04]  /*9c10*/  @!P4 LEA R24, P0, R5, R192, 0x1 ;  /* 0x000000c00518c211 */ /* 0x010fc800078008ff */
[----:B------:R-:W-:Y:S02]  /*9c20*/  @!P4 LEA.HI.X R25, R5, R191, R8, 0x1, P0 ;  /* 0x000000bf0519c211 */ /* 0x000fe400000f0c08 */
[----:B------:R-:W-:-:S03]  /*9c30*/  @!P3 IADD3 R4, P0, R136, R5, RZ ;  /* 0x000000058804b210 */ /* 0x000fc60007f1e0ff */
[----:B------:R-:W-:Y:S01]  /*9c40*/  @!PT LDS RZ, [RZ] ;  /* 0x00000000fffff984 */ /* 0x000fe20000000800 */
[----:B------:R-:W-:Y:S01]  /*9c50*/  @!PT LDS RZ, [RZ] ;  /* 0x00000000fffff984 */ /* 0x000fe20000000800 */
[----:B------:R-:W-:Y:S01]  /*9c60*/  @!PT LDS RZ, [RZ] ;  /* 0x00000000fffff984 */ /* 0x000fe20000000800 */
[----:B------:R3:W-:Y:S02]  /*9c70*/  @!P4 LDGSTS.E.BYPASS.LTC128B.128 [R181+0x4000], desc[UR10][R24.64] ;  /* 0x0400000018b5cfae */ /* 0x0007e4000b901d4a */
[----:B------:R-:W-:Y:S01]  /*9c80*/  @!P3 IMAD.X R3, R137, 0x1, R8, P0 ;  /* 0x000000018903b824 */ /* 0x000fe200000e0608 */
[C---:B------:R-:W-:Y:S01]  /*9c90*/  @!P3 LEA R18, P0, R4.reuse, UR8, 0x1 ;  /* 0x000000080412bc11 */ /* 0x040fe2000f8008ff */
[----:B------:R1:W-:Y:S03]  /*9ca0*/  @P3 STS.128 [R181+0x6000], RZ ;  /* 0x006000ffb5003388 */ /* 0x0003e60000000c00 */
[----:B------:R-:W-:Y:S02]  /*9cb0*/  @!P3 LEA.HI.X R19, R4, UR9, R3, 0x1, P0 ;  /* 0x000000090413bc11 */ /* 0x000fe400080f0c03 */
[----:B------:R-:W-:-:S03]  /*9cc0*/  @!P2 IADD3 R4, P0, R136, R5, RZ ;  /* 0x000000058804a210 */ /* 0x000fc60007f1e0ff */
[----:B------:R-:W-:Y:S01]  /*9cd0*/  @!PT LDS RZ, [RZ] ;  /* 0x00000000fffff984 */ /* 0x000fe20000000800 */
[----:B------:R-:W-:Y:S01]  /*9ce0*/  @!PT LDS RZ, [RZ] ;  /* 0x00000000fffff984 */ /* 0x000fe20000000800 */
[----:B------:R-:W-:Y:S01]  /*9cf0*/  @!PT LDS RZ, [RZ] ;  /* 0x00000000fffff984 */ /* 0x000fe20000000800 */
[----:B------:R1:W-:Y:S02]  /*9d00*/  @!P3 LDGSTS.E.BYPASS.LTC128B.128 [R181+0x6000], desc[UR10][R18.64+0x40] ;  /* 0x0600004012b5bfae */ /* 0x0003e4000b901d4a */
[----:B------:R-:W-:Y:S01]  /*9d10*/  @!P2 IMAD.X R3, R137, 0x1, R8, P0 ;  /* 0x000000018903a824 */ /* 0x000fe200000e0608 */
[C---:B--2---:R-:W-:Y:S01]  /*9d20*/  @!P2 LEA R20, P0, R4.reuse, UR8, 0x1 ;  /* 0x000000080414ac11 */ /* 0x044fe2000f8008ff */
[----:B------:R1:W-:Y:S03]  /*9d30*/  @P2 STS.128 [R181+0x8000], RZ ;  /* 0x008000ffb5002388 */ /* 0x0003e60000000c00 */
[----:B------:R-:W-:Y:S02]  /*9d40*/  @!P2 LEA.HI.X R21, R4, UR9, R3, 0x1, P0 ;  /* 0x000000090415ac11 */ /* 0x000fe400080f0c03 */
[----:B------:R-:W-:-:S03]  /*9d50*/  IADD3 R5, P0, R177, R5, RZ ;  /* 0x00000005b1057210 */ /* 0x000fc60007f1e0ff */
[----:B------:R-:W-:Y:S01]  /*9d60*/  @!PT LDS RZ, [RZ] ;  /* 0x00000000fffff984 */ /* 0x000fe20000000800 */
[----:B------:R-:W-:Y:S01]  /*9d70*/  @!PT LDS RZ, [RZ] ;  /* 0x00000000fffff984 */ /* 0x000fe20000000800 */
[----:B------:R-:W-:Y:S01]  /*9d80*/  @!PT LDS RZ, [RZ] ;  /* 0x00000000fffff984 */ /* 0x000fe20000000800 */
[----:B------:R1:W-:Y:S02]  /*9d90*/  @!P2 LDGSTS.E.BYPASS.LTC128B.128 [R181+0x8000], desc[UR10][R20.64+0x80] ;  /* 0x0800008014b5afae */ /* 0x0003e4000b901d4a */
[----:B------:R-:W-:Y:S01]  /*9da0*/  IMAD.X R8, R176, 0x1, R8, P0 ;  /* 0x00000001b0087824 */ /* 0x000fe200000e0608 */
[----:B------:R-:W-:Y:S01]  /*9db0*/  @!P3 IADD3 R4, P0, R136, R5, RZ ;  /* 0x000000058804b210 */ /* 0x000fe20007f1e0ff */
[----:B------:R1:W-:Y:S04]  /*9dc0*/  @P4 STS.128 [R181+0x4800], RZ ;  /* 0x004800ffb5004388 */ /* 0x0003e80000000c00 */
[----:B------:R-:W-:Y:S01]  /*9dd0*/  @!P3 IMAD.X R3, R137, 0x1, R8, P0 ;  /* 0x000000018903b824 */ /* 0x000fe200000e0608 */
[----:B------:R-:W-:-:S04]  /*9de0*/  @!P3 LEA R22, P0, R4, UR8, 0x1 ;  /* 0x000000080416bc11 */ /* 0x000fc8000f8008ff */
[----:B------:R-:W-:Y:S02]  /*9df0*/  @!P3 LEA.HI.X R23, R4, UR9, R3, 0x1, P0 ;  /* 0x000000090417bc11 */ /* 0x000fe400080f0c03 */
[----:B---3--:R-:W-:-:S04]  /*9e00*/  @!P4 LEA R24, P0, R5, R192, 0x1 ;  /* 0x000000c00518c211 */ /* 0x008fc800078008ff */
        /* <DEDUP_REMOVED lines=20> */
.L_x_1253:
[----:B------:R-:W-:Y:S05]  /*9f50*/  BSYNC B0 ;  /* 0x0000000000007941 */ /* 0x000fea0003800000 */
.L_x_1252:
[----:B------:R-:W0:Y:S01]  /*9f60*/  LDGDEPBAR ;  /* 0x00000000000079af */ /* 0x000e220000000000 */
[----:B------:R-:W-:-:S04]  /*9f70*/  LEA R192, P0, R11, R192, 0x1 ;  /* 0x000000c00bc07211 */ /* 0x000fc800078008ff */
[----:B------:R-:W-:-:S09]  /*9f80*/  LEA.HI.X R191, R11, R191, R16, 0x1, P0 ;  /* 0x000000bf0bbf7211 */ /* 0x000fd200000f0c10 */
.L_x_1249:
        /* <DEDUP_REMOVED lines=79> */
[----:B------:R-:W-:Y:S02]  /*a480*/  FSEL R150, R150, RZ, P1 ;  /* 0x000000ff96967208 */ /* 0x000fe40000800000 */
[----:B--2---:R-:W-:Y:S01]  /*a490*/  FMNMX.FTZ R3, R4, R3, !PT ;  /* 0x0000000304037209 */ /* 0x004fe20007810000 */
[----:B------:R-:W-:Y:S02]  /*a4a0*/  FADD.FTZ R5, R2, -R5 ;  /* 0x8000000502057221 */ /* 0x000fe40000010000 */
[--C-:B------:R-:W-:Y:S01]  /*a4b0*/  FFMA.FTZ R140, R123, UR12, -R150.reuse ;  /* 0x0000000c7b8c7c23 */ /* 0x100fe20008010896 */
[C---:B------:R-:W-:Y:S01]  /*a4c0*/  FSETP.NEU.FTZ.AND P0, PT, R3.reuse, -INF , PT ;  /* 0xff8000000300780b */ /* 0x040fe20003f1d000 */
[----:B------:R-:W-:Y:S01]  /*a4d0*/  FMUL.FTZ R123, R3, UR12 ;  /* 0x0000000c037b7c20 */ /* 0x000fe20008410000 */
[--C-:B------:R-:W-:Y:S01]  /*a4e0*/  FFMA.FTZ R129, R9, UR12, -R150.reuse ;  /* 0x0000000c09817c23 */ /* 0x100fe20008010896 */
[--C-:B------:R-:W-:Y:S01]  /*a4f0*/  FFMA.FTZ R202, R7, UR12, -R150.reuse ;  /* 0x0000000c07ca7c23 */ /* 0x100fe20008010896 */
[----:B------:R-:W-:Y:S01]  /*a500*/  FSEL R7, R3, RZ, P0 ;  /* 0x000000ff03077208 */ /* 0x000fe20000000000 */
[--C-:B------:R-:W-:Y:S01]  /*a510*/  FFMA.FTZ R141, R161, UR12, -R150.reuse ;  /* 0x0000000ca18d7c23 */ /* 0x100fe20008010896 */
[----:B------:R-:W-:Y:S01]  /*a520*/  FSEL R123, R123, RZ, P0 ;  /* 0x000000ff7b7b7208 */ /* 0x000fe20000000000 */
[----:B------:R-:W-:Y:S01]  /*a530*/  FMUL.FTZ R195, R5, UR12 ;  /* 0x0000000c05c37c20 */ /* 0x000fe20008410000 */
[----:B------:R-:W-:Y:S01]  /*a540*/  MUFU.EX2 R140, R140 ;  /* 0x0000008c008c7308 */ /* 0x000fe20000000800 */
[----:B------:R-:W-:Y:S01]  /*a550*/  FADD.FTZ R7, R0, -R7 ;  /* 0x8000000700077221 */ /* 0x000fe20000010000 */
[--C-:B------:R-:W-:Y:S01]  /*a560*/  FFMA.FTZ R136, R201, UR12, -R150.reuse ;  /* 0x0000000cc9887c23 */ /* 0x100fe20008010896 */
[--C-:B------:R-:W-:Y:S01]  /*a570*/  FFMA.FTZ R139, R10, UR12, -R123.reuse ;  /* 0x0000000c0a8b7c23 */ /* 0x100fe2000801087b */
[--C-:B------:R-:W-:Y:S01]  /*a580*/  FFMA.FTZ R160, R14, UR12, -R123.reuse ;  /* 0x0000000c0ea07c23 */ /* 0x100fe2000801087b */
[----:B------:R-:W1:Y:S01]  /*a590*/  LDSM.16.MT88.4 R8, [R170+0x9000] ;  /* 0x00900000aa08783b */ /* 0x000e620000004200 */
[----:B------:R-:W-:Y:S01]  /*a5a0*/  FMUL.FTZ R161, R7, UR12 ;  /* 0x0000000c07a17c20 */ /* 0x000fe20008410000 */
        /* <DEDUP_REMOVED lines=27> */
[----:B--2---:R-:W-:Y:S01]  /*a760*/  F2FP.F16.F32.PACK_AB R48, R141, R202 ;  /* 0x000000ca8d30723e */ /* 0x004fe200000000ff */
[--C-:B------:R-:W-:Y:S01]  /*a770*/  FFMA.FTZ R166, R200, UR12, -R123.reuse ;  /* 0x0000000cc8a67c23 */ /* 0x100fe2000801087b */
[--C-:B------:R-:W-:Y:S01]  /*a780*/  FFMA.FTZ R162, R198, UR12, -R123.reuse ;  /* 0x0000000cc6a27c23 */ /* 0x100fe2000801087b */
[--C-:B------:R-:W-:Y:S01]  /*a790*/  FFMA.FTZ R200, R157, UR12, -R150.reuse ;  /* 0x0000000c9dc87c23 */ /* 0x100fe20008010896 */
[--C-:B------:R-:W-:Y:S01]  /*a7a0*/  FFMA.FTZ R198, R159, UR12, -R150.reuse ;  /* 0x0000000c9fc67c23 */ /* 0x100fe20008010896 */
[--C-:B------:R-:W-:Y:S01]  /*a7b0*/  FFMA.FTZ R154, R154, UR12, -R123.reuse ;  /* 0x0000000c9a9a7c23 */ /* 0x100fe2000801087b */
[--C-:B------:R-:W-:Y:S01]  /*a7c0*/  FFMA.FTZ R157, R156, UR12, -R123.reuse ;  /* 0x0000000c9c9d7c23 */ /* 0x100fe2000801087b */
[----:B------:R-:W2:Y:S01]  /*a7d0*/  MUFU.EX2 R160, R160 ;  /* 0x000000a000a07308 */ /* 0x000ea20000000800 */
[----:B---3--:R-:W-:Y:S01]  /*a7e0*/  F2FP.F16.F32.PACK_AB R50, R129, R140 ;  /* 0x0000008c8132723e */ /* 0x008fe200000000ff */
[--C-:B------:R-:W-:Y:S01]  /*a7f0*/  FFMA.FTZ R152, R152, UR12, -R123.reuse ;  /* 0x0000000c98987c23 */ /* 0x100fe2000801087b */
[--C-:B------:R-:W-:Y:S01]  /*a800*/  FFMA.FTZ R156, R151, UR12, -R150.reuse ;  /* 0x0000000c979c7c23 */ /* 0x100fe20008010896 */
[----:B------:R-:W-:Y:S01]  /*a810*/  FFMA.FTZ R134, R134, UR12, -R123 ;  /* 0x0000000c86867c23 */ /* 0x000fe2000801087b */
[--C-:B------:R-:W-:Y:S01]  /*a820*/  FFMA.FTZ R131, R131, UR12, -R150.reuse ;  /* 0x0000000c83837c23 */ /* 0x100fe20008010896 */
[--C-:B------:R-:W-:Y:S01]  /*a830*/  FFMA.FTZ R146, R146, UR12, -R150.reuse ;  /* 0x0000000c92927c23 */ /* 0x100fe20008010896 */
[--C-:B------:R-:W-:Y:S01]  /*a840*/  FFMA.FTZ R132, R132, UR12, -R150.reuse ;  /* 0x0000000c84847c23 */ /* 0x100fe20008010896 */
[----:B------:R-:W3:Y:S01]  /*a850*/  MUFU.EX2 R195, R195 ;  /* 0x000000c300c37308 */ /* 0x000ee20000000800 */
[--C-:B------:R-:W-:Y:S01]  /*a860*/  FFMA.FTZ R147, R147, UR12, -R150.reuse ;  /* 0x0000000c93937c23 */ /* 0x100fe20008010896 */
[--C-:B------:R-:W-:Y:S01]  /*a870*/  FFMA.FTZ R133, R133, UR12, -R150.reuse ;  /* 0x0000000c85857c23 */ /* 0x100fe20008010896 */
[----:B------:R-:W-:-:S05]  /*a880*/  FFMA.FTZ R138, R138, UR12, -R150 ;  /* 0x0000000c8a8a7c23 */ /* 0x000fca0008010896 */
[----:B------:R-:W4:Y:S01]  /*a890*/  MUFU.EX2 R161, R161 ;  /* 0x000000a100a17308 */ /* 0x000f220000000800 */
[----:B--2---:R-:W-:-:S07]  /*a8a0*/  F2FP.F16.F32.PACK_AB R49, R160, R139 ;  /* 0x0000008ba031723e */ /* 0x004fce00000000ff */
[----:B------:R-:W-:Y:S01]  /*a8b0*/  MUFU.EX2 R137, R137 ;  /* 0x0000008900897308 */ /* 0x000fe20000000800 */
[-C--:B---3--:R-:W-:Y:S01]  /*a8c0*/  FMUL.FTZ R4, R112, R195.reuse ;  /* 0x000000c370047220 */ /* 0x088fe20000410000 */
[-C--:B------:R-:W-:Y:S01]  /*a8d0*/  FMUL.FTZ R5, R113, R195.reuse ;  /* 0x000000c371057220 */ /* 0x080fe20000410000 */
[-C--:B------:R-:W-:Y:S01]  /*a8e0*/  FMUL.FTZ R12, R72, R195.reuse ;  /* 0x000000c3480c7220 */ /* 0x080fe20000410000 */
[-C--:B------:R-:W-:Y:S01]  /*a8f0*/  FMUL.FTZ R13, R73, R195.reuse ;  /* 0x000000c3490d7220 */ /* 0x080fe20000410000 */
[-C--:B------:R-:W-:Y:S01]  /*a900*/  FMUL.FTZ R68, R68, R195.reuse ;  /* 0x000000c344447220 */ /* 0x080fe20000410000 */
[-C--:B------:R-:W-:Y:S01]  /*a910*/  FMUL.FTZ R69, R69, R195.reuse ;  /* 0x000000c345457220 */ /* 0x080fe20000410000 */
[----:B------:R-:W-:Y:S01]  /*a920*/  FMUL.FTZ R76, R76, R195 ;  /* 0x000000c34c4c7220 */ /* 0x000fe20000410000 */
[----:B------:R-:W2:Y:S01]  /*a930*/  MUFU.EX2 R124, R124 ;  /* 0x0000007c007c7308 */ /* 0x000ea20000000800 */
[-C--:B----4-:R-:W-:Y:S01]  /*a940*/  FMUL.FTZ R6, R114, R161.reuse ;  /* 0x000000a172067220 */ /* 0x090fe20000410000 */
[-C--:B------:R-:W-:Y:S01]  /*a950*/  FMUL.FTZ R7, R115, R161.reuse ;  /* 0x000000a173077220 */ /* 0x080fe20000410000 */
[-C--:B------:R-:W-:Y:S01]  /*a960*/  FMUL.FTZ R14, R74, R161.reuse ;  /* 0x000000a14a0e7220 */ /* 0x080fe20000410000 */
[-C--:B------:R-:W-:Y:S01]  /*a970*/  FMUL.FTZ R15, R75, R161.reuse ;  /* 0x000000a14b0f7220 */ /* 0x080fe20000410000 */
[-C--:B------:R-:W-:Y:S01]  /*a980*/  FMUL.FTZ R70, R70, R161.reuse ;  /* 0x000000a146467220 */ /* 0x080fe20000410000 */
[----:B------:R-:W-:Y:S01]  /*a990*/  FMUL.FTZ R71, R71, R161 ;  /* 0x000000a147477220 */ /* 0x000fe20000410000 */
[----:B------:R-:W-:Y:S01]  /*a9a0*/  FMUL.FTZ R77, R77, R195 ;  /* 0x000000c34d4d7220 */ /* 0x000fe20000410000 */
[-C--:B------:R-:W-:Y:S01]  /*a9b0*/  FMUL.FTZ R78, R78, R161.reuse ;  /* 0x000000a14e4e7220 */ /* 0x080fe20000410000 */
[----:B------:R-:W-:Y:S01]  /*a9c0*/  FMUL.FTZ R79, R79, R161 ;  /* 0x000000a14f4f7220 */ /* 0x000fe20000410000 */
[----:B------:R-:W3:Y:S01]  /*a9d0*/  LDSM.16.MT88.4 R72, [R170+0x9400] ;  /* 0x00940000aa48783b */ /* 0x000ee20000004200 */
[-C--:B------:R-:W-:Y:S01]  /*a9e0*/  FMUL.FTZ R20, R80, R195.reuse ;  /* 0x000000c350147220 */ /* 0x080fe20000410000 */
[----:B------:R-:W-:Y:S01]  /*a9f0*/  FMUL.FTZ R21, R81, R195 ;  /* 0x000000c351157220 */ /* 0x000fe20000410000 */
[-C--:B------:R-:W-:Y:S01]  /*aa00*/  FMUL.FTZ R22, R82, R161.reuse ;  /* 0x000000a152167220 */ /* 0x080fe20000410000 */
[----:B------:R-:W-:Y:S01]  /*aa10*/  FMUL.FTZ R23, R83, R161 ;  /* 0x000000a153177220 */ /* 0x000fe20000410000 */
[-C--:B------:R-:W-:Y:S01]  /*aa20*/  FMUL.FTZ R84, R84, R195.reuse ;  /* 0x000000c354547220 */ /* 0x080fe20000410000 */
[----:B------:R-:W-:Y:S01]  /*aa30*/  FMUL.FTZ R85, R85, R195 ;  /* 0x000000c355557220 */ /* 0x000fe20000410000 */
[----:B--2---:R-:W-:Y:S01]  /*aa40*/  F2FP.F16.F32.PACK_AB R51, R124, R137 ;  /* 0x000000897c33723e */ /* 0x004fe200000000ff */
[-C--:B------:R-:W-:Y:S01]  /*aa50*/  FMUL.FTZ R86, R86, R161.reuse ;  /* 0x000000a156567220 */ /* 0x080fe20000410000 */
[----:B------:R-:W-:Y:S01]  /*aa60*/  FMUL.FTZ R87, R87, R161 ;  /* 0x000000a157577220 */ /* 0x000fe20000410000 */
[----:B------:R-:W-:Y:S01]  /*aa70*/  MUFU.EX2 R136, R136 ;  /* 0x0000008800887308 */ /* 0x000fe20000000800 */
[-C--:B------:R-:W-:Y:S01]  /*aa80*/  FMUL.FTZ R28, R88, R195.reuse ;  /* 0x000000c3581c7220 */ /* 0x080fe20000410000 */
[----:B------:R-:W-:Y:S01]  /*aa90*/  FMUL.FTZ R29, R89, R195 ;  /* 0x000000c3591d7220 */ /* 0x000fe20000410000 */
[-C--:B------:R-:W-:Y:S01]  /*aaa0*/  FMUL.FTZ R30, R90, R161.reuse ;  /* 0x000000a15a1e7220 */ /* 0x080fe20000410000 */
[C---:B-1----:R-:W-:Y:S01]  /*aab0*/  HMMA.16816.F32 R4, R48.reuse, R8, R4 ;  /* 0x000000083004723c */ /* 0x042fe20000001804 */
[----:B------:R-:W-:Y:S01]  /*aac0*/  FMUL.FTZ R31, R91, R161 ;  /* 0x000000a15b1f7220 */ /* 0x000fe20000410000 */
[-C--:B------:R-:W-:Y:S01]  /*aad0*/  FMUL.FTZ R36, R96, R195.reuse ;  /* 0x000000c360247220 */ /* 0x080fe20000410000 */
[----:B------:R-:W-:Y:S01]  /*aae0*/  FMUL.FTZ R37, R97, R195 ;  /* 0x000000c361257220 */ /* 0x000fe20000410000 */
[----:B------:R-:W1:Y:S01]  /*aaf0*/  MUFU.EX2 R63, R63 ;  /* 0x0000003f003f7308 */ /* 0x000e620000000800 */
[-C--:B------:R-:W-:Y:S01]  /*ab00*/  FMUL.FTZ R38, R98, R161.reuse ;  /* 0x000000a162267220 */ /* 0x080fe20000410000 */
[C---:B------:R-:W-:Y:S01]  /*ab10*/  HMMA.16816.F32 R12, R48.reuse, R16, R12 ;  /* 0x00000010300c723c */ /* 0x040fe2000000180c */
[----:B------:R-:W-:Y:S01]  /*ab20*/  FMUL.FTZ R39, R99, R161 ;  /* 0x000000a163277220 */ /* 0x000fe20000410000 */
[-C--:B------:R-:W-:Y:S01]  /*ab30*/  FMUL.FTZ R92, R92, R195.reuse ;  /* 0x000000c35c5c7220 */ /* 0x080fe20000410000 */
[----:B------:R-:W-:Y:S01]  /*ab40*/  FMUL.FTZ R93, R93, R195 ;  /* 0x000000c35d5d7220 */ /* 0x000fe20000410000 */
[-C--:B------:R-:W-:Y:S01]  /*ab50*/  FMUL.FTZ R94, R94, R161.reuse ;  /* 0x000000a15e5e7220 */ /* 0x080fe20000410000 */
[----:B------:R-:W-:Y:S01]  /*ab60*/  FMUL.FTZ R95, R95, R161 ;  /* 0x000000a15f5f7220 */ /* 0x000fe20000410000 */
[C---:B------:R-:W-:Y:S01]  /*ab70*/  HMMA.16816.F32 R8, R48.reuse, R10, R68 ;  /* 0x0000000a3008723c */ /* 0x040fe20000001844 */
[----:B------:R-:W2:Y:S01]  /*ab80*/  LDSM.16.MT88.4 R68, [R168+0x9400] ;  /* 0x00940000a844783b */ /* 0x000ea20000004200 */
[----:B------:R-:W-:Y:S01]  /*ab90*/  MUFU.EX2 R61, R61 ;  /* 0x0000003d003d7308 */ /* 0x000fe20000000800 */
[-C--:B------:R-:W-:Y:S01]  /*aba0*/  FMUL.FTZ R100, R100, R195.reuse ;  /* 0x000000c364647220 */ /* 0x080fe20000410000 */
[----:B------:R-:W-:Y:S01]  /*abb0*/  FMUL.FTZ R101, R101, R195 ;  /* 0x000000c365657220 */ /* 0x000fe20000410000 */
[-C--:B------:R-:W-:Y:S01]  /*abc0*/  FMUL.FTZ R102, R102, R161.reuse ;  /* 0x000000a166667220 */ /* 0x080fe20000410000 */
[C---:B------:R-:W-:Y:S01]  /*abd0*/  HMMA.16816.F32 R16, R48.reuse, R18, R76 ;  /* 0x000000123010723c */ /* 0x040fe2000000184c */
[----:B------:R-:W4:Y:S01]  /*abe0*/  LDSM.16.MT88.4 R76, [R170+0xb400] ;  /* 0x00b40000aa4c783b */ /* 0x000f220000004200 */
[----:B------:R-:W-:Y:S01]  /*abf0*/  FMUL.FTZ R103, R103, R161 ;  /* 0x000000a167677220 */ /* 0x000fe20000410000 */
[-C--:B------:R-:W-:Y:S01]  /*ac00*/  FMUL.FTZ R44, R108, R195.reuse ;  /* 0x000000c36c2c7220 */ /* 0x080fe20000410000 */
[----:B------:R-:W-:Y:S01]  /*ac10*/  MUFU.EX2 R2, R2 ;  /* 0x0000000200027308 */ /* 0x000fe20000000800 */
[----:B------:R-:W-:Y:S01]  /*ac20*/  FMUL.FTZ R45, R109, R195 ;  /* 0x000000c36d2d7220 */ /* 0x000fe20000410000 */
[C---:B------:R-:W-:Y:S01]  /*ac30*/  HMMA.16816.F32 R20, R48.reuse, R24, R20 ;  /* 0x000000183014723c */ /* 0x040fe20000001814 */
[-C--:B------:R-:W-:Y:S01]  /*ac40*/  FMUL.FTZ R46, R110, R161.reuse ;  /* 0x000000a16e2e7220 */ /* 0x080fe20000410000 */
[----:B------:R-:W-:Y:S01]  /*ac50*/  FMUL.FTZ R47, R111, R161 ;  /* 0x000000a16f2f7220 */ /* 0x000fe20000410000 */
[-C--:B------:R-:W-:Y:S01]  /*ac60*/  FMUL.FTZ R104, R104, R195.reuse ;  /* 0x000000c368687220 */ /* 0x080fe20000410000 */
[----:B------:R-:W-:Y:S01]  /*ac70*/  FMUL.FTZ R105, R105, R195 ;  /* 0x000000c369697220 */ /* 0x000fe20000410000 */
[-C--:B------:R-:W-:Y:S01]  /*ac80*/  FMUL.FTZ R106, R106, R161.reuse ;  /* 0x000000a16a6a7220 */ /* 0x080fe20000410000 */
[C---:B------:R-:W-:Y:S01]  /*ac90*/  HMMA.16816.F32 R24, R48.reuse, R26, R84 ;  /* 0x0000001a3018723c */ /* 0x040fe20000001854 */
[----:B------:R-:W-:Y:S01]  /*aca0*/  MUFU.EX2 R128, R128 ;  /* 0x0000008000807308 */ /* 0x000fe20000000800 */
[----:B------:R-:W-:Y:S01]  /*acb0*/  FMUL.FTZ R107, R107, R161 ;  /* 0x000000a16b6b7220 */ /* 0x000fe20000410000 */
[----:B------:R-:W-:Y:S01]  /*acc0*/  FFMA.FTZ R202, R193, R195, R202 ;  /* 0x000000c3c1ca7223 */ /* 0x000fe200000100ca */
[--C-:B------:R-:W-:Y:S01]  /*acd0*/  FFMA.FTZ R193, R153, UR12, -R150.reuse ;  /* 0x0000000c99c17c23 */ /* 0x100fe20008010896 */
[----:B------:R-:W-:Y:S01]  /*ace0*/  FFMA.FTZ R153, R155, UR12, -R150 ;  /* 0x0000000c9b997c23 */ /* 0x000fe20008010896 */
[C---:B------:R-:W-:Y:S01]  /*acf0*/  HMMA.16816.F32 R28, R48.reuse, R32, R28 ;  /* 0x00000020301c723c */ /* 0x040fe2000000181c */
[----:B------:R-:W-:Y:S01]  /*ad00*/  FFMA.FTZ R155, R158, UR12, -R123 ;  /* 0x0000000c9e9b7c23 */ /* 0x000fe2000801087b */
[----:B------:R-:W-:Y:S01]  /*ad10*/  FFMA.FTZ R139, R194, R161, R139 ;  /* 0x000000a1c28b7223 */ /* 0x000fe2000001008b */
[----:B------:R-:W5:Y:S01]  /*ad20*/  MUFU.EX2 R59, R59 ;  /* 0x0000003b003b7308 */ /* 0x000f620000000800 */
[----:B------:R-:W-:Y:S01]  /*ad30*/  FADD.FTZ R81, R141, R202 ;  /* 0x000000ca8d517221 */ /* 0x000fe20000010000 */
[--C-:B------:R-:W-:Y:S01]  /*ad40*/  FFMA.FTZ R158, R149, UR12, -R150.reuse ;  /* 0x0000000c959e7c23 */ /* 0x100fe20008010896 */
[C---:B------:R-:W-:Y:S01]  /*ad50*/  HMMA.16816.F32 R36, R48.reuse, R40, R36 ;  /* 0x000000283024723c */ /* 0x040fe20000001824 */
[----:B------:R-:W-:Y:S01]  /*ad60*/  FADD.FTZ R160, R160, R139 ;  /* 0x0000008ba0a07221 */ /* 0x000fe20000010000 */
[--C-:B------:R-:W-:Y:S01]  /*ad70*/  FFMA.FTZ R139, R135, UR12, -R150.reuse ;  /* 0x0000000c878b7c23 */ /* 0x100fe20008010896 */
[----:B------:R-:W-:Y:S01]  /*ad80*/  FFMA.FTZ R135, R143, UR12, -R150 ;  /* 0x0000000c8f877c23 */ /* 0x000fe20008010896 */
[----:B------:R-:W-:Y:S01]  /*ad90*/  FFMA.FTZ R141, R142, UR12, -R123 ;  /* 0x0000000c8e8d7c23 */ /* 0x000fe2000801087b */
[----:B------:R-:W-:Y:S01]  /*ada0*/  MUFU.EX2 R57, R57 ;  /* 0x0000003900397308 */ /* 0x000fe20000000800 */
[----:B------:R-:W-:Y:S01]  /*adb0*/  HMMA.16816.F32 R32, R48, R34, R92 ;  /* 0x000000223020723c */ /* 0x000fe2000000185c */
[----:B------:R-:W-:Y:S01]  /*adc0*/  LDSM.16.MT88.4 R84, [R170+0xc400] ;  /* 0x00c40000aa54783b */ /* 0x000fe20000004200 */
[----:B------:R-:W-:Y:S01]  /*add0*/  FADD.FTZ R140, R140, R81 ;  /* 0x000000518c8c7221 */ /* 0x000fe20000010000 */
[----:B------:R-:W-:-:S02]  /*ade0*/  FADD.FTZ R137, R137, R160 ;  /* 0x000000a089897221 */ /* 0x000fc40000010000 */
[----:B------:R-:W-:Y:S01]  /*adf0*/  LDSM.16.MT88.4 R92, [R168+0xc400] ;  /* 0x00c40000a85c783b */ /* 0x000fe20000004200 */
[C---:B------:R-:W-:Y:S01]  /*ae00*/  HMMA.16816.F32 R40, R48.reuse, R42, R100 ;  /* 0x0000002a3028723c */ /* 0x040fe20000001864 */
[----:B------:R-:W3:Y:S01]  /*ae10*/  MUFU.EX2 R0, R0 ;  /* 0x0000000000007308 */ /* 0x000ee20000000800 */
[----:B------:R-:W-:Y:S01]  /*ae20*/  FADD.FTZ R129, R129, R140 ;  /* 0x0000008c81817221 */ /* 0x000fe20000010000 */
[----:B------:R-:W-:Y:S01]  /*ae30*/  LDSM.16.MT88.4 R100, [R170+0xe400] ;  /* 0x00e40000aa64783b */ /* 0x000fe20000004200 */
[----:B------:R-:W-:Y:S02]  /*ae40*/  FADD.FTZ R137, R124, R137 ;  /* 0x000000897c897221 */ /* 0x000fe40000010000 */
[C---:B------:R-:W-:Y:S03]  /*ae50*/  HMMA.16816.F32 R44, R48.reuse, R52, R44 ;  /* 0x00000034302c723c */ /* 0x040fe6000000182c */
[----:B------:R-:W-:Y:S03]  /*ae60*/  MUFU.EX2 R125, R125 ;  /* 0x0000007d007d7308 */ /* 0x000fe60000000800 */
[----:B------:R-:W-:Y:S01]  /*ae70*/  HMMA.16816.F32 R48, R48, R54, R104 ;  /* 0x000000363030723c */ /* 0x000fe20000001868 */
[----:B-1----:R-:W-:Y:S01]  /*ae80*/  F2FP.F16.F32.PACK_AB R52, R63, R136 ;  /* 0x000000883f34723e */ /* 0x002fe200000000ff */
[----:B------:R-:W-:Y:S01]  /*ae90*/  FADD.FTZ R136, R136, R129 ;  /* 0x0000008188887221 */ /* 0x000fe20000010000 */
[----:B-----5:R-:W-:Y:S01]  /*aea0*/  F2FP.F16.F32.PACK_AB R53, R59, R128 ;  /* 0x000000803b35723e */ /* 0x020fe200000000ff */
[----:B------:R-:W-:Y:S01]  /*aeb0*/  FADD.FTZ R128, R128, R137 ;  /* 0x0000008980807221 */ /* 0x000fe20000010000 */
[----:B------:R-:W1:Y:S01]  /*aec0*/  MUFU.EX2 R122, R122 ;  /* 0x0000007a007a7308 */ /* 0x000e620000000800 */
[----:B------:R-:W-:Y:S01]  /*aed0*/  FADD.FTZ R136, R63, R136 ;  /* 0x000000883f887221 */ /* 0x000fe20000010000 */
[----:B------:R-:W-:Y:S01]  /*aee0*/  F2FP.F16.F32.PACK_AB R54, R2, R61 ;  /* 0x0000003d0236723e */ /* 0x000fe200000000ff */
[----:B------:R-:W-:Y:S01]  /*aef0*/  FADD.FTZ R128, R59, R128 ;  /* 0x000000803b807221 */ /* 0x000fe20000010000 */
[----:B---3--:R-:W-:Y:S01]  /*af00*/  F2FP.F16.F32.PACK_AB R55, R0, R57 ;  /* 0x000000390037723e */ /* 0x008fe200000000ff */
[----:B------:R-:W-:-:S03]  /*af10*/  FADD.FTZ R61, R61, R136 ;  /* 0x000000883d3d7221 */ /* 0x000fc60000010000 */
[----:B------:R-:W-:Y:S01]  /*af20*/  MUFU.EX2 R120, R120 ;  /* 0x0000007800787308 */ /* 0x000fe20000000800 */
[----:B------:R-:W-:Y:S02]  /*af30*/  FADD.FTZ R2, R2, R61 ;  /* 0x0000003d02027221 */ /* 0x000fe40000010000 */
[C---:B------:R-:W-:Y:S05]  /*af40*/  HMMA.16816.F32 R4, R52.reuse, R72, R4 ;  /* 0x000000483404723c */ /* 0x040fea0000001804 */
[----:B------:R-:W-:Y:S01]  /*af50*/  MUFU.EX2 R119, R119 ;  /* 0x0000007700777308 */ /* 0x000fe20000000800 */
[C---:B------:R-:W-:Y:S01]  /*af60*/  HMMA.16816.F32 R8, R52.reuse, R74, R8 ;  /* 0x0000004a3408723c */ /* 0x040fe20000001808 */
[----:B------:R-:W3:Y:S05]  /*af70*/  LDSM.16.MT88.4 R72, [R168+0xb400] ;  /* 0x00b40000a848783b */ /* 0x000eea0000004200 */
[C---:B--2---:R-:W-:Y:S01]  /*af80*/  HMMA.16816.F32 R12, R52.reuse, R68, R12 ;  /* 0x00000044340c723c */ /* 0x044fe2000000180c */
[----:B------:R-:W-:Y:S05]  /*af90*/  MUFU.EX2 R126, R126 ;  /* 0x0000007e007e7308 */ /* 0x000fea0000000800 */
[C---:B------:R-:W-:Y:S01]  /*afa0*/  HMMA.16816.F32 R16, R52.reuse, R70, R16 ;  /* 0x000000463410723c */ /* 0x040fe20000001810 */
[----:B------:R-:W2:Y:S02]  /*afb0*/  LDSM.16.MT88.4 R68, [R170+0xd400] ;  /* 0x00d40000aa44783b */ /* 0x000ea40000004200 */
[----:B------:R-:W5:Y:S03]  /*afc0*/  MUFU.EX2 R121, R121 ;  /* 0x0000007900797308 */ /* 0x000f660000000800 */
[C---:B----4-:R-:W-:Y:S05]  /*afd0*/  HMMA.16816.F32 R20, R52.reuse, R76, R20 ;  /* 0x0000004c3414723c */ /* 0x050fea0000001814 */
[----:B------:R-:W-:Y:S01]  /*afe0*/  MUFU.EX2 R118, R118 ;  /* 0x0000007600767308 */ /* 0x000fe20000000800 */
[C---:B------:R-:W-:Y:S01]  /*aff0*/  HMMA.16816.F32 R24, R52.reuse, R78, R24 ;  /* 0x0000004e3418723c */ /* 0x040fe20000001818 */
[----:B------:R-:W4:Y:S06]  /*b000*/  LDSM.16.MT88.4 R76, [R168+0xd400] ;  /* 0x00d40000a84c783b */ /* 0x000f2c0000004200 */
[----:B------:R-:W5:Y:S08]  /*b010*/  MUFU.EX2 R117, R117 ;  /* 0x0000007500757308 */ /* 0x000f700000000800 */
[----:B------:R-:W-:Y:S01]  /*b020*/  MUFU.EX2 R190, R190 ;  /* 0x000000be00be7308 */ /* 0x000fe20000000800 */
[C---:B---3--:R-:W-:Y:S06]  /*b030*/  HMMA.16816.F32 R28, R52.reuse, R72, R28 ;  /* 0x00000048341c723c */ /* 0x048fec000000181c */
[C---:B------:R-:W-:Y:S01]  /*b040*/  HMMA.16816.F32 R32, R52.reuse, R74, R32 ;  /* 0x0000004a3420723c */ /* 0x040fe20000001820 */
[----:B------:R-:W3:Y:S01]  /*b050*/  LDSM.16.MT88.4 R72, [R170+0x9800] ;  /* 0x00980000aa48783b */ /* 0x000ee20000004200 */
[----:B------:R-:W-:Y:S04]  /*b060*/  MUFU.EX2 R189, R189 ;  /* 0x000000bd00bd7308 */ /* 0x000fe80000000800 */
[C---:B--2---:R-:W-:Y:S04]  /*b070*/  HMMA.16816.F32 R36, R52.reuse, R68, R36 ;  /* 0x000000443424723c */ /* 0x044fe80000001824 */
[----:B------:R-:W-:Y:S02]  /*b080*/  MUFU.EX2 R165, R165 ;  /* 0x000000a500a57308 */ /* 0x000fe40000000800 */
[C---:B------:R-:W-:Y:S01]  /*b090*/  HMMA.16816.F32 R40, R52.reuse, R70, R40 ;  /* 0x000000463428723c */ /* 0x040fe20000001828 */
[----:B------:R-:W2:Y:S05]  /*b0a0*/  LDSM.16.MT88.4 R68, [R168+0x9800] ;  /* 0x00980000a844783b */ /* 0x000eaa0000004200 */
[C---:B----4-:R-:W-:Y:S01]  /*b0b0*/  HMMA.16816.F32 R44, R52.reuse, R76, R44 ;  /* 0x0000004c342c723c */ /* 0x050fe2000000182c */
[----:B------:R-:W-:Y:S05]  /*b0c0*/  MUFU.EX2 R164, R164 ;  /* 0x000000a400a47308 */ /* 0x000fea0000000800 */
[----:B------:R-:W-:Y:S01]  /*b0d0*/  HMMA.16816.F32 R48, R52, R78, R48 ;  /* 0x0000004e3430723c */ /* 0x000fe20000001830 */
[----:B------:R-:W4:Y:S02]  /*b0e0*/  LDSM.16.MT88.4 R76, [R170+0xb800] ;  /* 0x00b80000aa4c783b */ /* 0x000f240000004200 */
[----:B------:R-:W-:Y:S04]  /*b0f0*/  MUFU.EX2 R167, R167 ;  /* 0x000000a700a77308 */ /* 0x000fe80000000800 */
[----:B-1----:R-:W-:Y:S01]  /*b100*/  F2FP.F16.F32.PACK_AB R52, R122, R125 ;  /* 0x0000007d7a34723e */ /* 0x002fe200000000ff */
[----:B------:R-:W-:Y:S01]  /*b110*/  FADD.FTZ R125, R125, R2 ;  /* 0x000000027d7d7221 */ /* 0x000fe20000010000 */
[----:B-----5:R-:W-:-:S02]  /*b120*/  F2FP.F16.F32.PACK_AB R53, R121, R126 ;  /* 0x0000007e7935723e */ /* 0x020fc400000000ff */
[----:B------:R-:W-:Y:S01]  /*b130*/  F2FP.F16.F32.PACK_AB R54, R119, R120 ;  /* 0x000000787736723e */ /* 0x000fe200000000ff */
[----:B------:R-:W-:Y:S01]  /*b140*/  MUFU.EX2 R166, R166 ;  /* 0x000000a600a67308 */ /* 0x000fe20000000800 */
[----:B------:R-:W-:Y:S01]  /*b150*/  F2FP.F16.F32.PACK_AB R55, R117, R118 ;  /* 0x000000767537723e */ /* 0x000fe200000000ff */
[----:B------:R-:W-:-:S04]  /*b160*/  FADD.FTZ R125, R122, R125 ;  /* 0x0000007d7a7d7221 */ /* 0x000fc80000010000 */
[----:B------:R-:W-:Y:S02]  /*b170*/  FADD.FTZ R120, R120, R125 ;  /* 0x0000007d78787221 */ /* 0x000fe40000010000 */
[----:B---3--:R-:W-:Y:S01]  /*b180*/  HMMA.16816.F32 R4, R52, R72, R4 ;  /* 0x000000483404723c */ /* 0x008fe20000001804 */
[----:B------:R-:W-:Y:S01]  /*b190*/  MUFU.EX2 R163, R163 ;  /* 0x000000a300a37308 */ /* 0x000fe20000000800 */
[----:B------:R-:W-:-:S04]  /*b1a0*/  FADD.FTZ R119, R119, R120 ;  /* 0x0000007877777221 */ /* 0x000fc80000010000 */
[C---:B------:R-:W-:Y:S01]  /*b1b0*/  HMMA.16816.F32 R8, R52.reuse, R74, R8 ;  /* 0x0000004a3408723c */ /* 0x040fe20000001808 */
[----:B------:R-:W1:Y:S02]  /*b1c0*/  LDSM.16.MT88.4 R72, [R168+0xb800] ;  /* 0x00b80000a848783b */ /* 0x000e640000004200 */
[----:B------:R-:W-:Y:S03]  /*b1d0*/  MUFU.EX2 R162, R162 ;  /* 0x000000a200a27308 */ /* 0x000fe60000000800 */
[C---:B--2---:R-:W-:Y:S05]  /*b1e0*/  HMMA.16816.F32 R12, R52.reuse, R68, R12 ;  /* 0x00000044340c723c */ /* 0x044fea000000180c */
[----:B------:R-:W-:Y:S01]  /*b1f0*/  MUFU.EX2 R193, R193 ;  /* 0x000000c100c17308 */ /* 0x000fe20000000800 */
[C---:B------:R-:W-:Y:S01]  /*b200*/  HMMA.16816.F32 R16, R52.reuse, R70, R16 ;  /* 0x000000463410723c */ /* 0x040fe20000001810 */
[----:B------:R-:W2:Y:S05]  /*b210*/  LDSM.16.MT88.4 R68, [R168+0xd800] ;  /* 0x00d80000a844783b */ /* 0x000eaa0000004200 */
[C---:B----4-:R-:W-:Y:S01]  /*b220*/  HMMA.16816.F32 R20, R52.reuse, R76, R20 ;  /* 0x0000004c3414723c */ /* 0x050fe20000001814 */
[----:B------:R-:W3:Y:S05]  /*b230*/  MUFU.EX2 R200, R200 ;  /* 0x000000c800c87308 */ /* 0x000eea0000000800 */
[C---:B------:R-:W-:Y:S01]  /*b240*/  HMMA.16816.F32 R24, R52.reuse, R78, R24 ;  /* 0x0000004e3418723c */ /* 0x040fe20000001818 */
[----:B------:R-:W4:Y:S02]  /*b250*/  LDSM.16.MT88.4 R76, [R170+0xd800] ;  /* 0x00d80000aa4c783b */ /* 0x000f240000004200 */
[----:B------:R-:W-:Y:S08]  /*b260*/  MUFU.EX2 R153, R153 ;  /* 0x0000009900997308 */ /* 0x000ff00000000800 */
[----:B------:R-:W5:Y:S01]  /*b270*/  MUFU.EX2 R198, R198 ;  /* 0x000000c600c67308 */ /* 0x000f620000000800 */
[----:B---3--:R-:W-:Y:S01]  /*b280*/  F2FP.F16.F32.PACK_AB R104, R200, R193 ;  /* 0x000000c1c868723e */ /* 0x008fe200000000ff */
[C---:B-1----:R-:W-:Y:S06]  /*b290*/  HMMA.16816.F32 R28, R52.reuse, R72, R28 ;  /* 0x00000048341c723c */ /* 0x042fec000000181c */
[----:B------:R-:W-:Y:S01]  /*b2a0*/  MUFU.EX2 R154, R154 ;  /* 0x0000009a009a7308 */ /* 0x000fe20000000800 */
[C---:B------:R-:W-:Y:S01]  /*b2b0*/  HMMA.16816.F32 R32, R52.reuse, R74, R32 ;  /* 0x0000004a3420723c */ /* 0x040fe20000001820 */
[----:B------:R-:W1:Y:S06]  /*b2c0*/  LDSM.16.MT88.4 R72, [R168+0x9c00] ;  /* 0x009c0000a848783b */ /* 0x000e6c0000004200 */
[----:B------:R-:W3:Y:S01]  /*b2d0*/  MUFU.EX2 R157, R157 ;  /* 0x0000009d009d7308 */ /* 0x000ee20000000800 */
[----:B-----5:R-:W-:Y:S01]  /*b2e0*/  F2FP.F16.F32.PACK_AB R106, R198, R153 ;  /* 0x00000099c66a723e */ /* 0x020fe200000000ff */
[C---:B--2---:R-:W-:Y:S06]  /*b2f0*/  HMMA.16816.F32 R44, R52.reuse, R68, R44 ;  /* 0x00000044342c723c */ /* 0x044fec000000182c */
[C---:B------:R-:W-:Y:S01]  /*b300*/  HMMA.16816.F32 R48, R52.reuse, R70, R48 ;  /* 0x000000463430723c */ /* 0x040fe20000001830 */
[----:B------:R-:W2:Y:S01]  /*b310*/  LDSM.16.MT88.4 R68, [R170+0xbc00] ;  /* 0x00bc0000aa44783b */ /* 0x000ea20000004200 */
[----:B------:R-:W-:Y:S04]  /*b320*/  MUFU.EX2 R152, R152 ;  /* 0x0000009800987308 */ /* 0x000fe80000000800 */
[----:B----4-:R-:W-:Y:S01]  /*b330*/  HMMA.16816.F32 R36, R52, R76, R36 ;  /* 0x0000004c3424723c */ /* 0x010fe20000001824 */
[----:B---3--:R-:W-:-:S03]  /*b340*/  F2FP.F16.F32.PACK_AB R105, R157, R154 ;  /* 0x0000009a9d69723e */ /* 0x008fc600000000ff */
[----:B------:R-:W3:Y:S02]  /*b350*/  MUFU.EX2 R155, R155 ;  /* 0x0000009b009b7308 */ /* 0x000ee40000000800 */
[----:B------:R-:W-:Y:S01]  /*b360*/  HMMA.16816.F32 R40, R52, R78, R40 ;  /* 0x0000004e3428723c */ /* 0x000fe20000001828 */
[----:B------:R-:W4:Y:S05]  /*b370*/  LDSM.16.MT88.4 R76, [R170+0x9c00] ;  /* 0x009c0000aa4c783b */ /* 0x000f2a0000004200 */
[----:B------:R-:W-:Y:S01]  /*b380*/  MUFU.EX2 R139, R139 ;  /* 0x0000008b008b7308 */ /* 0x000fe20000000800 */
[----:B------:R-:W-:Y:S01]  /*b390*/  F2FP.F16.F32.PACK_AB R52, R189, R190 ;  /* 0x000000bebd34723e */ /* 0x000fe200000000ff */
[----:B------:R-:W-:Y:S01]  /*b3a0*/  FADD.FTZ R190, R190, R119 ;  /* 0x00000077bebe7221 */ /* 0x000fe20000010000 */
[----:B------:R-:W-:-:S02]  /*b3b0*/  F2FP.F16.F32.PACK_AB R53, R166, R167 ;  /* 0x000000a7a635723e */ /* 0x000fc400000000ff */
[----:B------:R-:W-:Y:S02]  /*b3c0*/  F2FP.F16.F32.PACK_AB R54, R164, R165 ;  /* 0x000000a5a436723e */ /* 0x000fe400000000ff */
[----:B------:R-:W-:Y:S01]  /*b3d0*/  F2FP.F16.F32.PACK_AB R55, R162, R163 ;  /* 0x000000a3a237723e */ /* 0x000fe200000000ff */
[----:B------:R-:W5:Y:S01]  /*b3e0*/  MUFU.EX2 R158, R158 ;  /* 0x0000009e009e7308 */ /* 0x000f620000000800 */
[----:B---3--:R-:W-:-:S05]  /*b3f0*/  F2FP.F16.F32.PACK_AB R107, R155, R152 ;  /* 0x000000989b6b723e */ /* 0x008fca00000000ff */
[C---:B-1----:R-:W-:Y:S02]  /*b400*/  HMMA.16816.F32 R12, R52.reuse, R72, R12 ;  /* 0x00000048340c723c */ /* 0x042fe4000000180c */
[----:B------:R-:W-:Y:S04]  /*b410*/  MUFU.EX2 R135, R135 ;  /* 0x0000008700877308 */ /* 0x000fe80000000800 */
[C---:B------:R-:W-:Y:S01]  /*b420*/  HMMA.16816.F32 R16, R52.reuse, R74, R16 ;  /* 0x0000004a3410723c */ /* 0x040fe20000001810 */
[----:B------:R-:W1:Y:S03]  /*b430*/  LDSM.16.MT88.4 R72, [R170+0xdc00] ;  /* 0x00dc0000aa48783b */ /* 0x000e660000004200 */
[----:B------:R-:W3:Y:S02]  /*b440*/  MUFU.EX2 R156, R156 ;  /* 0x0000009c009c7308 */ /* 0x000ee40000000800 */
[C---:B--2---:R-:W-:Y:S06]  /*b450*/  HMMA.16816.F32 R20, R52.reuse, R68, R20 ;  /* 0x000000443414723c */ /* 0x044fec0000001814 */
[C---:B------:R-:W-:Y:S01]  /*b460*/  HMMA.16816.F32 R24, R52.reuse, R70, R24 ;  /* 0x000000463418723c */ /* 0x040fe20000001818 */
[----:B------:R-:W2:Y:S01]  /*b470*/  LDSM.16.MT88.4 R68, [R168+0xdc00] ;  /* 0x00dc0000a844783b */ /* 0x000ea20000004200 */
[----:B------:R-:W-:Y:S04]  /*b480*/  MUFU.EX2 R141, R141 ;  /* 0x0000008d008d7308 */ /* 0x000fe80000000800 */
[C---:B----4-:R-:W-:Y:S04]  /*b490*/  HMMA.16816.F32 R4, R52.reuse, R76, R4 ;  /* 0x0000004c3404723c */ /* 0x050fe80000001804 */
[----:B------:R-:W-:Y:S02]  /*b4a0*/  MUFU.EX2 R132, R132 ;  /* 0x0000008400847308 */ /* 0x000fe40000000800 */
[C---:B------:R-:W-:Y:S01]  /*b4b0*/  HMMA.16816.F32 R8, R52.reuse, R78, R8 ;  /* 0x0000004e3408723c */ /* 0x040fe20000001808 */
[----:B------:R-:W4:Y:S05]  /*b4c0*/  LDSM.16.MT88.4 R76, [R168+0xbc00] ;  /* 0x00bc0000a84c783b */ /* 0x000f2a0000004200 */
[----:B------:R-:W-:Y:S08]  /*b4d0*/  MUFU.EX2 R147, R147 ;  /* 0x0000009300937308 */ /* 0x000ff00000000800 */
        /* <DEDUP_REMOVED lines=10> */
[----:B------:R-:W4:Y:S04]  /*b580*/  LDSM.16.MT88.4 R76, [R170+0xa000] ;  /* 0x00a00000aa4c783b */ /* 0x000f280000004200 */
[----:B------:R-:W5:Y:S01]  /*b590*/  LDSM.16.MT88.4 R52, [R168+0xc000] ;  /* 0x00c00000a834783b */ /* 0x000f620000004200 */
[C---:B-1----:R-:W-:Y:S06]  /*b5a0*/  HMMA.16816.F32 R12, R104.reuse, R72, R12 ;  /* 0x00000048680c723c */ /* 0x042fec000000180c */
[C---:B------:R-:W-:Y:S06]  /*b5b0*/  HMMA.16816.F32 R16, R104.reuse, R74, R16 ;  /* 0x0000004a6810723c */ /* 0x040fec0000001810 */
[C---:B--2---:R-:W-:Y:S06]  /*b5c0*/  HMMA.16816.F32 R20, R104.reuse, R68, R20 ;  /* 0x000000446814723c */ /* 0x044fec0000001814 */
[C---:B------:R-:W-:Y:S01]  /*b5d0*/  HMMA.16816.F32 R24, R104.reuse, R70, R24 ;  /* 0x000000466818723c */ /* 0x040fe20000001818 */
[----:B------:R-:W-:Y:S05]  /*b5e0*/  LDSM.16.MT88.4 R68, [R170+0xa400] ;  /* 0x00a40000aa44783b */ /* 0x000fea0000004200 */
[C---:B----4-:R-:W-:Y:S01]  /*b5f0*/  HMMA.16816.F32 R112, R104.reuse, R76, R4 ;  /* 0x0000004c6870723c */ /* 0x050fe20000001804 */
[----:B------:R-:W1:Y:S05]  /*b600*/  LDSM.16.MT88.4 R4, [R170+0xe000] ;  /* 0x00e00000aa04783b */ /* 0x000e6a0000004200 */
[C---:B-----5:R-:W-:Y:S06]  /*b610*/  HMMA.16816.F32 R28, R104.reuse, R52, R28 ;  /* 0x00000034681c723c */ /* 0x060fec000000181c */
[C---:B------:R-:W-:Y:S01]  /*b620*/  HMMA.16816.F32 R32, R104.reuse, R54, R32 ;  /* 0x000000366820723c */ /* 0x040fe20000001820 */
[----:B------:R-:W2:Y:S05]  /*b630*/  LDSM.16.MT88.4 R52, [R168+0xe000] ;  /* 0x00e00000a834783b */ /* 0x000eaa0000004200 */
[C---:B------:R-:W-:Y:S01]  /*b640*/  HMMA.16816.F32 R8, R104.reuse, R78, R8 ;  /* 0x0000004e6808723c */ /* 0x040fe20000001808 */
[----:B------:R-:W4:Y:S05]  /*b650*/  LDSM.16.MT88.4 R76, [R168+0xa400] ;  /* 0x00a40000a84c783b */ /* 0x000f2a0000004200 */
[C---:B-1----:R-:W-:Y:S06]  /*b660*/  HMMA.16816.F32 R36, R104.reuse, R4, R36 ;  /* 0x000000046824723c */ /* 0x042fec0000001824 */
[----:B------:R-:W-:Y:S01]  /*b670*/  HMMA.16816.F32 R40, R104, R6, R40 ;  /* 0x000000066828723c */ /* 0x000fe20000001828 */
[----:B------:R-:W-:-:S05]  /*b680*/  F2FP.F16.F32.PACK_AB R4, R158, R139 ;  /* 0x0000008b9e04723e */ /* 0x000fca00000000ff */
[----:B--2---:R-:W-:Y:S01]  /*b690*/  HMMA.16816.F32 R44, R104, R52, R44 ;  /* 0x00000034682c723c */ /* 0x004fe2000000182c */
[----:B---3--:R-:W-:-:S05]  /*b6a0*/  F2FP.F16.F32.PACK_AB R6, R156, R135 ;  /* 0x000000879c06723e */ /* 0x008fca00000000ff */
        /* <DEDUP_REMOVED lines=12> */
[C---:B------:R-:W-:Y:S06]  /*b770*/  HMMA.16816.F32 R112, R4.reuse, R68, R112 ;  /* 0x000000440470723c */ /* 0x040fec0000001870 */
        /* <DEDUP_REMOVED lines=10> */
[C---:B----4-:R-:W-:Y:S01]  /*b820*/  HMMA.16816.F32 R72, R4.reuse, R76, R12 ;  /* 0x0000004c0448723c */ /* 0x050fe2000000180c */
[--C-:B------:R-:W-:Y:S01]  /*b830*/  FFMA.FTZ R33, R66, UR12, -R123.reuse ;  /* 0x0000000c42217c23 */ /* 0x100fe2000801087b */
[--C-:B------:R-:W-:Y:S01]  /*b840*/  FFMA.FTZ R32, R116, UR12, -R123.reuse ;  /* 0x0000000c74207c23 */ /* 0x100fe2000801087b */
[----:B------:R-:W-:Y:S01]  /*b850*/  LDSM.16.MT88.4 R12, [R168+0xc800] ;  /* 0x00c80000a80c783b */ /* 0x000fe20000004200 */
[--C-:B------:R-:W-:Y:S01]  /*b860*/  FFMA.FTZ R34, R58, UR12, -R123.reuse ;  /* 0x0000000c3a227c23 */ /* 0x100fe2000801087b */
[----:B------:R-:W-:Y:S01]  /*b870*/  MUFU.EX2 R30, R30 ;  /* 0x0000001e001e7308 */ /* 0x000fe20000000800 */
[----:B------:R-:W-:Y:S01]  /*b880*/  HMMA.16816.F32 R76, R4, R78, R16 ;  /* 0x0000004e044c723c */ /* 0x000fe20000001810 */
[----:B------:R-:W4:Y:S01]  /*b890*/  LDSM.16.MT88.4 R16, [R170+0xc800] ;  /* 0x00c80000aa10783b */ /* 0x000f220000004200 */
[----:B------:R-:W-:-:S04]  /*b8a0*/  FFMA.FTZ R35, R65, UR12, -R123 ;  /* 0x0000000c41237c23 */ /* 0x000fc8000801087b */
[C---:B------:R-:W-:Y:S01]  /*b8b0*/  HMMA.16816.F32 R96, R4.reuse, R100, R36 ;  /* 0x000000640460723c */ /* 0x040fe20000001824 */
[----:B------:R-:W5:Y:S05]  /*b8c0*/  MUFU.EX2 R33, R33 ;  /* 0x0000002100217308 */ /* 0x000f6a0000000800 */
[----:B------:R-:W-:Y:S01]  /*b8d0*/  HMMA.16816.F32 R84, R4, R86, R24 ;  /* 0x000000560454723c */ /* 0x000fe20000001818 */
[----:B------:R-:W-:Y:S01]  /*b8e0*/  LDSM.16.MT88.4 R24, [R170+0xa800] ;  /* 0x00a80000aa18783b */ /* 0x000fe20000004200 */
[--C-:B------:R-:W-:Y:S01]  /*b8f0*/  FFMA.FTZ R36, R60, UR12, -R123.reuse ;  /* 0x0000000c3c247c23 */ /* 0x100fe2000801087b */
[----:B------:R-:W-:Y:S01]  /*b900*/  MUFU.EX2 R31, R31 ;  /* 0x0000001f001f7308 */ /* 0x000fe20000000800 */
[----:B------:R-:W-:-:S02]  /*b910*/  FFMA.FTZ R37, R67, UR12, -R123 ;  /* 0x0000000c43257c23 */ /* 0x000fc4000801087b */
        /* <DEDUP_REMOVED lines=10> */
[----:B------:R-:W1:Y:S05]  /*b9c0*/  MUFU.EX2 R35, R35 ;  /* 0x0000002300237308 */ /* 0x000e6a0000000800 */
[C---:B------:R-:W-:Y:S03]  /*b9d0*/  HMMA.16816.F32 R72, R8.reuse, R20, R72 ;  /* 0x000000140848723c */ /* 0x040fe60000001848 */
[----:B------:R-:W-:Y:S03]  /*b9e0*/  MUFU.EX2 R36, R36 ;  /* 0x0000002400247308 */ /* 0x000fe60000000800 */
        /* <DEDUP_REMOVED lines=9> */
[----:B------:R-:W-:-:S03]  /*ba80*/  F2FP.F16.F32.PACK_AB R4, R147, R132 ;  /* 0x000000849304723e */ /* 0x000fc600000000ff */
[----:B------:R-:W-:Y:S01]  /*ba90*/  FADD.FTZ R5, R0, R5 ;  /* 0x0000000500057221 */ /* 0x000fe20000010000 */
[C---:B------:R-:W-:Y:S01]  /*baa0*/  HMMA.16816.F32 R92, R8.reuse, R14, R92 ;  /* 0x0000000e085c723c */ /* 0x040fe2000000185c */
[----:B------:R-:W2:Y:S02]  /*bab0*/  LDSM.16.MT88.4 R12, [R170+0xcc00] ;  /* 0x00cc0000aa0c783b */ /* 0x000ea40000004200 */
[----:B------:R-:W-:Y:S01]  /*bac0*/  FADD.FTZ R126, R126, R5 ;  /* 0x000000057e7e7221 */ /* 0x000fe20000010000 */
[----:B-1----:R-:W-:Y:S02]  /*bad0*/  F2FP.F16.F32.PACK_AB R5, R35, R34 ;  /* 0x000000222305723e */ /* 0x002fe400000000ff */
[----:B------:R-:W-:Y:S01]  /*bae0*/  HMMA.16816.F32 R112, R8, R24, R112 ;  /* 0x000000180870723c */ /* 0x000fe20000001870 */
[----:B------:R-:W-:-:S04]  /*baf0*/  FADD.FTZ R121, R121, R126 ;  /* 0x0000007e79797221 */ /* 0x000fc80000010000 */
[----:B------:R-:W-:Y:S01]  /*bb00*/  FADD.FTZ R0, R118, R121 ;  /* 0x0000007976007221 */ /* 0x000fe20000010000 */
[----:B------:R-:W-:Y:S01]  /*bb10*/  HMMA.16816.F32 R68, R8, R26, R68 ;  /* 0x0000001a0844723c */ /* 0x000fe20000001844 */
[----:B------:R-:W1:Y:S02]  /*bb20*/  LDSM.16.MT88.4 R24, [R170+0xac00] ;  /* 0x00ac0000aa18783b */ /* 0x000e640000004200 */
[----:B------:R-:W-:-:S03]  /*bb30*/  FADD.FTZ R0, R117, R0 ;  /* 0x0000000075007221 */ /* 0x000fc60000010000 */
[----:B------:R-:W-:Y:S01]  /*bb40*/  HMMA.16816.F32 R100, R8, R6, R100 ;  /* 0x000000060864723c */ /* 0x000fe20000001864 */
[----:B------:R-:W-:Y:S01]  /*bb50*/  FADD.FTZ R167, R167, R0 ;  /* 0x00000000a7a77221 */ /* 0x000fe20000010000 */
[----:B------:R-:W-:-:S03]  /*bb60*/  FADD.FTZ R0, R189, R190 ;  /* 0x000000bebd007221 */ /* 0x000fc60000010000 */
[----:B------:R-:W-:Y:S01]  /*bb70*/  FADD.FTZ R166, R166, R167 ;  /* 0x000000a7a6a67221 */ /* 0x000fe20000010000 */
[C---:B---3--:R-:W-:Y:S01]  /*bb80*/  HMMA.16816.F32 R108, R8.reuse, R20, R108 ;  /* 0x00000014086c723c */ /* 0x048fe2000000186c */
[----:B------:R-:W-:Y:S01]  /*bb90*/  FADD.FTZ R165, R165, R0 ;  /* 0x00000000a5a57221 */ /* 0x000fe20000010000 */
[----:B------:R-:W-:Y:S02]  /*bba0*/  F2FP.F16.F32.PACK_AB R6, R138, R133 ;  /* 0x000000858a06723e */ /* 0x000fe400000000ff */
[----:B-----5:R-:W-:Y:S01]  /*bbb0*/  F2FP.F16.F32.PACK_AB R7, R37, R36 ;  /* 0x000000242507723e */ /* 0x020fe200000000ff */
[----:B------:R-:W-:Y:S01]  /*bbc0*/  FADD.FTZ R164, R164, R165 ;  /* 0x000000a5a4a47221 */ /* 0x000fe20000010000 */
[----:B------:R-:W-:Y:S01]  /*bbd0*/  HMMA.16816.F32 R104, R8, R22, R104 ;  /* 0x000000160868723c */ /* 0x000fe20000001868 */
[----:B------:R-:W3:Y:S01]  /*bbe0*/  LDSM.16.MT88.4 R8, [R168+0xcc00] ;  /* 0x00cc0000a808783b */ /* 0x000ee20000004200 */
[----:B------:R-:W-:Y:S01]  /*bbf0*/  FADD.FTZ R21, R163, R166 ;  /* 0x000000a6a3157221 */ /* 0x000fe20000010000 */
[----:B------:R-:W-:-:S03]  /*bc00*/  FADD.FTZ R193, R193, R164 ;  /* 0x000000a4c1c17221 */ /* 0x000fc60000010000 */
[----:B------:R-:W-:Y:S01]  /*bc10*/  FADD.FTZ R21, R162, R21 ;  /* 0x00000015a2157221 */ /* 0x000fe20000010000 */
[C---:B----4-:R-:W-:Y:S01]  /*bc20*/  HMMA.16816.F32 R72, R4.reuse, R16, R72 ;  /* 0x000000100448723c */ /* 0x050fe20000001848 */
[----:B------:R-:W-:Y:S02]  /*bc30*/  FADD.FTZ R200, R200, R193 ;  /* 0x000000c1c8c87221 */ /* 0x000fe40000010000 */
[----:B------:R-:W-:Y:S02]  /*bc40*/  FADD.FTZ R154, R154, R21 ;  /* 0x000000159a9a7221 */ /* 0x000fe40000010000 */
[----:B------:R-:W-:Y:S01]  /*bc50*/  FADD.FTZ R153, R153, R200 ;  /* 0x000000c899997221 */ /* 0x000fe20000010000 */
[----:B------:R-:W-:Y:S01]  /*bc60*/  HMMA.16816.F32 R76, R4, R18, R76 ;  /* 0x00000012044c723c */ /* 0x000fe2000000184c */
[----:B------:R-:W4:Y:S01]  /*bc70*/  LDSM.16.MT88.4 R16, [R170+0xec00] ;  /* 0x00ec0000aa10783b */ /* 0x000f220000004200 */
[----:B------:R-:W-:Y:S01]  /*bc80*/  FADD.FTZ R157, R157, R154 ;  /* 0x0000009a9d9d7221 */ /* 0x000fe20000010000 */
[----:B------:R-:W-:-:S03]  /*bc90*/  FADD.FTZ R198, R198, R153 ;  /* 0x00000099c6c67221 */ /* 0x000fc60000010000 */
[----:B--2---:R-:W-:Y:S01]  /*bca0*/  HMMA.16816.F32 R80, R4, R12, R80 ;  /* 0x0000000c0450723c */ /* 0x004fe20000001850 */
[----:B------:R-:W-:Y:S01]  /*bcb0*/  FADD.FTZ R0, R152, R157 ;  /* 0x0000009d98007221 */ /* 0x000fe20000010000 */
[----:B------:R-:W-:-:S03]  /*bcc0*/  FADD.FTZ R139, R139, R198 ;  /* 0x000000c68b8b7221 */ /* 0x000fc60000010000 */
[----:B------:R-:W-:Y:S01]  /*bcd0*/  FADD.FTZ R0, R155, R0 ;  /* 0x000000009b007221 */ /* 0x000fe20000010000 */
[----:B------:R-:W-:Y:S01]  /*bce0*/  HMMA.16816.F32 R84, R4, R14, R84 ;  /* 0x0000000e0454723c */ /* 0x000fe20000001854 */
[----:B------:R-:W2:Y:S01]  /*bcf0*/  LDSM.16.MT88.4 R12, [R168+0xec00] ;  /* 0x00ec0000a80c783b */ /* 0x000ea20000004200 */
[----:B------:R-:W-:-:S04]  /*bd00*/  FADD.FTZ R158, R158, R139 ;  /* 0x0000008b9e9e7221 */ /* 0x000fc80000010000 */
[----:B------:R-:W-:Y:S01]  /*bd10*/  FADD.FTZ R135, R135, R158 ;  /* 0x0000009e87877221 */ /* 0x000fe20000010000 */
[C---:B-1----:R-:W-:Y:S06]  /*bd20*/  HMMA.16816.F32 R112, R4.reuse, R24, R112 ;  /* 0x000000180470723c */ /* 0x042fec0000001870 */
[C---:B------:R-:W-:Y:S06]  /*bd30*/  HMMA.16816.F32 R68, R4.reuse, R26, R68 ;  /* 0x0000001a0444723c */ /* 0x040fec0000001844 */
[C---:B---3--:R-:W-:Y:S06]  /*bd40*/  HMMA.16816.F32 R88, R4.reuse, R8, R88 ;  /* 0x000000080458723c */ /* 0x048fec0000001858 */
[----:B------:R-:W-:Y:S01]  /*bd50*/  HMMA.16816.F32 R92, R4, R10, R92 ;  /* 0x0000000a045c723c */ /* 0x000fe2000000185c */
[----:B------:R-:W-:-:S04]  /*bd60*/  FADD.FTZ R9, R141, R0 ;  /* 0x000000008d097221 */ /* 0x000fc80000010000 */
[----:B------:R-:W-:Y:S01]  /*bd70*/  FADD.FTZ R9, R52, R9 ;  /* 0x0000000934097221 */ /* 0x000fe20000010000 */
[C---:B----4-:R-:W-:Y:S03]  /*bd80*/  HMMA.16816.F32 R96, R4.reuse, R16, R96 ;  /* 0x000000100460723c */ /* 0x050fe60000001860 */
[----:B------:R-:W-:Y:S01]  /*bd90*/  FADD.FTZ R48, R48, R9 ;  /* 0x0000000930307221 */ /* 0x000fe20000010000 */
[----:B------:R-:W-:Y:S02]  /*bda0*/  FADD.FTZ R9, R156, R135 ;  /* 0x000000879c097221 */ /* 0x000fe40000010000 */
[----:B------:R-:W-:Y:S01]  /*bdb0*/  HMMA.16816.F32 R100, R4, R18, R100 ;  /* 0x000000120464723c */ /* 0x000fe20000001864 */
[----:B------:R-:W-:Y:S01]  /*bdc0*/  FADD.FTZ R49, R49, R48 ;  /* 0x0000003031317221 */ /* 0x000fe20000010000 */
[----:B------:R-:W-:-:S03]  /*bdd0*/  FADD.FTZ R0, R50, R9 ;  /* 0x0000000932007221 */ /* 0x000fc60000010000 */
[----:B------:R-:W-:Y:S01]  /*bde0*/  FADD.FTZ R2, R30, R49 ;  /* 0x000000311e027221 */ /* 0x000fe20000010000 */
[----:B------:R-:W-:Y:S01]  /*bdf0*/  FADD.FTZ R0, R51, R0 ;  /* 0x0000000033007221 */ /* 0x000fe20000010000 */
[C---:B--2---:R-:W-:Y:S02]  /*be00*/  HMMA.16816.F32 R108, R4.reuse, R12, R108 ;  /* 0x0000000c046c723c */ /* 0x044fe4000000186c */
[----:B------:R-:W-:Y:S01]  /*be10*/  FADD.FTZ R2, R33, R2 ;  /* 0x0000000221027221 */ /* 0x000fe20000010000 */
[----:B------:R-:W-:Y:S01]  /*be20*/  FADD.FTZ R9, R29, R0 ;  /* 0x000000001d097221 */ /* 0x000fe20000010000 */
[----:B------:R-:W-:Y:S02]  /*be30*/  MOV R0, R3 ;  /* 0x0000000300007202 */ /* 0x000fe40000000f00 */
[----:B------:R-:W-:Y:S01]  /*be40*/  FADD.FTZ R11, R31, R2 ;  /* 0x000000021f0b7221 */ /* 0x000fe20000010000 */
[----:B------:R-:W-:Y:S01]  /*be50*/  HMMA.16816.F32 R104, R4, R14, R104 ;  /* 0x0000000e0468723c */ /* 0x000fe20000001868 */
[----:B------:R-:W-:Y:S01]  /*be60*/  FADD.FTZ R9, R28, R9 ;  /* 0x000000091c097221 */ /* 0x000fe20000010000 */
[----:B------:R-:W-:Y:S01]  /*be70*/  MOV R2, R56 ;  /* 0x0000003800027202 */ /* 0x000fe20000000f00 */
[----:B------:R-:W-:-:S02]  /*be80*/  FADD.FTZ R11, R32, R11 ;  /* 0x0000000b200b7221 */ /* 0x000fc40000010000 */
[----:B------:R-:W-:Y:S02]  /*be90*/  FADD.FTZ R132, R132, R9 ;  /* 0x0000000984847221 */ /* 0x000fe40000010000 */
[----:B------:R-:W-:Y:S02]  /*bea0*/  FADD.FTZ R34, R34, R11 ;  /* 0x0000000b22227221 */ /* 0x000fe40000010000 */
[----:B------:R-:W-:Y:S02]  /*beb0*/  FADD.FTZ R132, R147, R132 ;  /* 0x0000008493847221 */ /* 0x000fe40000010000 */
[----:B------:R-:W-:Y:S02]  /*bec0*/  FADD.FTZ R35, R35, R34 ;  /* 0x0000002223237221 */ /* 0x000fe40000010000 */
[----:B------:R-:W-:Y:S02]  /*bed0*/  FADD.FTZ R133, R133, R132 ;  /* 0x0000008485857221 */ /* 0x000fe40000010000 */
[----:B------:R-:W-:-:S02]  /*bee0*/  FADD.FTZ R36, R36, R35 ;  /* 0x0000002324247221 */ /* 0x000fc40000010000 */
[----:B------:R-:W-:Y:S02]  /*bef0*/  FADD.FTZ R193, R138, R133 ;  /* 0x000000858ac17221 */ /* 0x000fe40000010000 */
[----:B------:R-:W-:-:S07]  /*bf00*/  FADD.FTZ R194, R37, R36 ;  /* 0x0000002425c27221 */ /* 0x000fce0000010000 */
.L_x_1246:
        /* <DEDUP_REMOVED lines=8> */
.L_x_1258:
[----:B------:R-:W-:Y:S04]  /*bf90*/  DEPBAR.LE SB0, 0x0 ;  /* 0x000080000000791a */ /* 0x000fe80000000000 */
[----:B------:R-:W-:Y:S01]  /*bfa0*/  BAR.SYNC.DEFER_BLOCKING 0x0 ;  /* 0x0000000000007b1d */ /* 0x000fe20000010000 */
[----:B------:R-:W-:Y:S01]  /*bfb0*/  ISETP.GE.AND P4, PT, R184, UR8, PT ;  /* 0x00000008b8007c0c */ /* 0x000fe2000bf86270 */
[----:B------:R-:W-:Y:S01]  /*bfc0*/  VIADD R180, R180, 0xffffffff ;  /* 0xffffffffb4b47836 */ /* 0x000fe20000000000 */
[----:B------:R-:W-:Y:S01]  /*bfd0*/  ISETP.GE.AND P3, PT, R183, UR8, PT ;  /* 0x00000008b7007c0c */ /* 0x000fe2000bf66270 */
[----:B------:R-:W-:Y:S01]  /*bfe0*/  IMAD.MOV.U32 R8, RZ, RZ, R190 ;  /* 0x000000ffff087224 */ /* 0x000fe200078e00be */
[----:B------:R-:W-:Y:S01]  /*bff0*/  ISETP.GE.AND P2, PT, R182, UR8, PT ;  /* 0x00000008b6007c0c */ /* 0x000fe2000bf46270 */
[----:B------:R-:W-:Y:S01]  /*c000*/  IMAD.MOV.U32 R195, RZ, RZ, R189 ;  /* 0x000000ffffc37224 */ /* 0x000fe200078e00bd */
        /* <DEDUP_REMOVED lines=13> */
[----:B------:R-:W-:Y:S01]  /*c0e0*/  IMAD R2, R9, R4, RZ ;  /* 0x0000000409027224 */ /* 0x000fe200078e02ff */
[----:B------:R-:W-:Y:S02]  /*c0f0*/  IABS R9, R5 ;  /* 0x0000000500097213 */ /* 0x000fe40000000000 */
[----:B------:R-:W-:Y:S01]  /*c100*/  LOP3.LUT R5, R5, R0, RZ, 0x3c, !PT ;  /* 0x0000000005057212 */ /* 0x000fe200078e3cff */
[----:B------:R-:W-:Y:S06]  /*c110*/  IMAD.HI.U32 R2, R7, R2, R6 ;  /* 0x0000000207027227 */ /* 0x000fec00078e0006 */
        /* <DEDUP_REMOVED lines=45> */
.L_x_1255:
        /* <DEDUP_REMOVED lines=54> */
[----:B------:R-:W-:Y:S03]  /*c750*/  ISETP.GT.AND P0, PT, R180, R175, PT ;  /* 0x000000afb400720c */ /* 0x000fe60003f04270 */
        /* <DEDUP_REMOVED lines=88> */
[C---:B---3--:R-:W-:Y:S06]  /*cce0*/  HMMA.16816.F32 R60, R156.reuse, R128, R60 ;  /* 0x000000809c3c723c */ /* 0x048fec000000183c */
[----:B------:R-:W-:Y:S01]  /*ccf0*/  HMMA.16816.F32 R64, R156, R130, R64 ;  /* 0x000000829c40723c */ /* 0x000fe20000001840 */
        /* <DEDUP_REMOVED lines=16> */
[C---:B-1----:R-:W-:Y:S06]  /*ce00*/  HMMA.16816.F32 R44, R120.reuse, R124, R44 ;  /* 0x0000007c782c723c */ /* 0x042fec000000182c */
[C---:B------:R-:W-:Y:S01]  /*ce10*/  HMMA.16816.F32 R48, R120.reuse, R126, R48 ;  /* 0x0000007e7830723c */ /* 0x040fe20000001830 */
[----:B------:R-:W-:Y:S05]  /*ce20*/  LDSM.16.M88.4 R124, [R171+0x1000] ;  /* 0x00100000ab7c783b */ /* 0x000fea0000000200 */
[C---:B---3--:R-:W-:Y:S06]  /*ce30*/  HMMA.16816.F32 R52, R120.reuse, R132, R52 ;  /* 0x000000847834723c */ /* 0x048fec0000001834 */
        /* <DEDUP_REMOVED lines=70> */
[----:B------:R-:W2:Y:S01]  /*d2a0*/  LDSM.16.M88.4 R120, [R169+0x8c00] ;  /* 0x008c0000a978783b */ /* 0x000ea20000000200 */
[----:B------:R-:W-:Y:S04]  /*d2b0*/  DEPBAR.LE SB0, 0x0 ;  /* 0x000080000000791a */ /* 0x000fe80000000000 */
[C---:B---3--:R-:W-:Y:S01]  /*d2c0*/  HMMA.16816.F32 R44, R124.reuse, R128, R44 ;  /* 0x000000807c2c723c */ /* 0x048fe2000000182c */
[----:B------:R-:W-:Y:S05]  /*d2d0*/  BAR.SYNC.DEFER_BLOCKING 0x0 ;  /* 0x0000000000007b1d */ /* 0x000fea0000010000 */
[C---:B------:R-:W-:Y:S06]  /*d2e0*/  HMMA.16816.F32 R48, R124.reuse, R130, R48 ;  /* 0x000000827c30723c */ /* 0x040fec0000001830 */
[C---:B-1----:R-:W-:Y:S06]  /*d2f0*/  HMMA.16816.F32 R52, R124.reuse, R132, R52 ;  /* 0x000000847c34723c */ /* 0x042fec0000001834 */
[C---:B------:R-:W-:Y:S06]  /*d300*/  HMMA.16816.F32 R56, R124.reuse, R134, R56 ;  /* 0x000000867c38723c */ /* 0x040fec0000001838 */
[C---:B--2---:R-:W-:Y:S06]  /*d310*/  HMMA.16816.F32 R60, R124.reuse, R120, R60 ;  /* 0x000000787c3c723c */ /* 0x044fec000000183c */
        /* <DEDUP_REMOVED lines=39> */
[----:B------:R-:W-:Y:S02]  /*d590*/  ISETP.GE.AND P1, PT, R127, RZ, PT ;  /* 0x000000ff7f00720c */ /* 0x000fe40003f26270 */
[----:B------:R-:W-:Y:S07]  /*d5a0*/  LOP3.LUT R123, RZ, R0, RZ, 0x33, !PT ;  /* 0x00000000ff7b7212 */ /* 0x000fee00078e33ff */
[----:B------:R-:W-:Y:S02]  /*d5b0*/  @P5 IADD3 R118, R118, 0x1, RZ ;  /* 0x0000000176765810 */ /* 0x000fe40007ffe0ff */
[----:B------:R-:W-:Y:S01]  /*d5c0*/  ISETP.GE.AND P5, PT, R119, RZ, PT ;  /* 0x000000ff7700720c */ /* 0x000fe20003fa6270 */
[----:B------:R-:W-:Y:S01]  /*d5d0*/  @P0 VIADD R2, R2, 0x1 ;  /* 0x0000000102020836 */ /* 0x000fe20000000000 */
[----:B------:R-:W-:Y:S01]  /*d5e0*/  ISETP.NE.AND P0, PT, R0, RZ, PT ;  /* 0x000000ff0000720c */ /* 0x000fe20003f05270 */
[----:B------:R-:W-:Y:S05]  /*d5f0*/  @!P1 IMAD.MOV R118, RZ, RZ, -R118 ;  /* 0x000000ffff769224 */ /* 0x000fea00078e0a76 */
[----:B------:R-:W-:Y:S04]  /*d600*/  SEL R119, R123, R118, !P0 ;  /* 0x000000767b777207 */ /* 0x000fe80004000000 */
[C---:B------:R-:W-:Y:S02]  /*d610*/  LEA R128, P1, R119.reuse, R186, 0x2 ;  /* 0x000000ba77807211 */ /* 0x040fe400078210ff */
[----:B------:R-:W-:Y:S02]  /*d620*/  @!P5 IADD3 R2, -R2, RZ, RZ ;  /* 0x000000ff0202d210 */ /* 0x000fe40007ffe1ff */
[-C--:B------:R-:W-:Y:S02]  /*d630*/  LEA.HI.X.SX32 R129, R119, R187.reuse, 0x2, P1 ;  /* 0x000000bb77817211 */ /* 0x080fe400008f16ff */
[----:B------:R-:W-:Y:S02]  /*d640*/  SEL R123, R123, R2, !P0 ;  /* 0x000000027b7b7207 */ /* 0x000fe40004000000 */
[----:B------:R-:W1:Y:S01]  /*d650*/  LDC R2, c[0x0][0x24c] ;  /* 0x00009300ff027b82 */ /* 0x000e620000000800 */
[----:B------:R-:W2:Y:S01]  /*d660*/  LDG.E R116, desc[UR10][R128.64] ;  /* 0x0000000a80747981 */ /* 0x000ea2000c1e1900 */
[C---:B------:R-:W-:Y:S04]  /*d670*/  LEA R126, P0, R123.reuse, R186, 0x2 ;  /* 0x000000ba7b7e7211 */ /* 0x040fe800078010ff */
        /* <DEDUP_REMOVED lines=16> */
.L_x_1257:
        /* <DEDUP_REMOVED lines=91> */
.L_x_1256:
[----:B------:R-:W-:Y:S02]  /*dd30*/  FMNMX.FTZ R0, R4, R117, !PT ;  /* 0x0000007504007209 */ /* 0x000fe40007810000 */
[----:B------:R-:W-:Y:S02]  /*dd40*/  FMNMX.FTZ R2, R6, R3, !PT ;  /* 0x0000000306027209 */ /* 0x000fe40007810000 */
[----:B-1----:R-:W-:Y:S02]  /*dd50*/  FMNMX.FTZ R119, R5, R0, !PT ;  /* 0x0000000005777209 */ /* 0x002fe40007810000 */
        /* <DEDUP_REMOVED lines=68> */
[----:B-1----:R-:W-:Y:S02]  /*e1a0*/  FMNMX.FTZ R0, R119, R0, !PT ;  /* 0x0000000077007209 */ /* 0x002fe40007810000 */
[----:B--2---:R-:W-:Y:S03]  /*e1b0*/  FMNMX.FTZ R2, R125, R2, !PT ;  /* 0x000000027d027209 */ /* 0x004fe60007810000 */
[C---:B------:R-:W-:Y:S01]  /*e1c0*/  FADD.FTZ R3, -R0.reuse, R3 ;  /* 0x0000000300037221 */ /* 0x040fe20000010100 */
[----:B------:R-:W-:Y:S01]  /*e1d0*/  FMUL.FTZ R119, R0, UR4 ;  /* 0x0000000400777c20 */ /* 0x000fe20008410000 */
[----:B------:R-:W1:Y:S01]  /*e1e0*/  LDSM.16.MT88.4 R124, [R168+0x9000] ;  /* 0x00900000a87c783b */ /* 0x000e620000004200 */
[C---:B------:R-:W-:Y:S01]  /*e1f0*/  FSETP.NEU.FTZ.AND P0, PT, R2.reuse, -INF , PT ;  /* 0xff8000000200780b */ /* 0x040fe20003f1d000 */
[----:B------:R-:W-:Y:S01]  /*e200*/  FMUL.FTZ R118, R3, UR4 ;  /* 0x0000000403767c20 */ /* 0x000fe20008410000 */
[C---:B------:R-:W-:Y:S01]  /*e210*/  FMUL.FTZ R128, R2.reuse, UR4 ;  /* 0x0000000402807c20 */ /* 0x040fe20008410000 */
[----:B------:R-:W-:Y:S02]  /*e220*/  FADD.FTZ R116, -R2, R117 ;  /* 0x0000007502747221 */ /* 0x000fe40000010100 */
[----:B------:R2:W3:Y:S02]  /*e230*/  MUFU.EX2 R3, R118 ;  /* 0x0000007600037308 */ /* 0x0004e40000000800 */
[----:B------:R-:W-:Y:S01]  /*e240*/  FSEL R128, R128, RZ, P0 ;  /* 0x000000ff80807208 */ /* 0x000fe20000000000 */
[----:B------:R-:W-:Y:S01]  /*e250*/  FMUL.FTZ R117, R116, UR4 ;  /* 0x0000000474757c20 */ /* 0x000fe20008410000 */
[----:B------:R-:W-:Y:S03]  /*e260*/  FSETP.NEU.FTZ.AND P0, PT, R0, -INF , PT ;  /* 0xff8000000000780b */ /* 0x000fe60003f1d000 */
[--C-:B------:R-:W-:Y:S01]  /*e270*/  FFMA.FTZ R134, R5, UR4, -R128.reuse ;  /* 0x0000000405867c23 */ /* 0x100fe20008010880 */
[----:B------:R-:W-:Y:S01]  /*e280*/  FSEL R119, R119, RZ, P0 ;  /* 0x000000ff77777208 */ /* 0x000fe20000000000 */
[--C-:B------:R-:W-:Y:S01]  /*e290*/  FFMA.FTZ R137, R4, UR4, -R128.reuse ;  /* 0x0000000404897c23 */ /* 0x100fe20008010880 */
[--C-:B------:R-:W-:Y:S01]  /*e2a0*/  FFMA.FTZ R133, R8, UR4, -R128.reuse ;  /* 0x0000000408857c23 */ /* 0x100fe20008010880 */
[----:B------:R-:W4:Y:S01]  /*e2b0*/  MUFU.EX2 R116, R117 ;  /* 0x0000007500747308 */ /* 0x000f220000000800 */
[--C-:B------:R-:W-:Y:S01]  /*e2c0*/  FFMA.FTZ R136, R12, UR4, -R128.reuse ;  /* 0x000000040c887c23 */ /* 0x100fe20008010880 */
[--C-:B------:R-:W-:Y:S01]  /*e2d0*/  FFMA.FTZ R142, R6, UR4, -R119.reuse ;  /* 0x00000004068e7c23 */ /* 0x100fe20008010877 */
[--C-:B------:R-:W-:Y:S01]  /*e2e0*/  FFMA.FTZ R132, R7, UR4, -R119.reuse ;  /* 0x0000000407847c23 */ /* 0x100fe20008010877 */
[--C-:B------:R-:W-:Y:S01]  /*e2f0*/  FFMA.FTZ R6, R9, UR4, -R128.reuse ;  /* 0x0000000409067c23 */ /* 0x100fe20008010880 */
[--C-:B------:R-:W-:Y:S01]  /*e300*/  FFMA.FTZ R5, R11, UR4, -R119.reuse ;  /* 0x000000040b057c23 */ /* 0x100fe20008010877 */
[--C-:B--2---:R-:W-:Y:S01]  /*e310*/  FFMA.FTZ R118, R10, UR4, -R119.reuse ;  /* 0x000000040a767c23 */ /* 0x104fe20008010877 */
[C---:B---3--:R-:W-:Y:S03]  /*e320*/  FMUL.FTZ R10, R3.reuse, R114 ;  /* 0x00000072030a7220 */ /* 0x048fe60000410000 */
        /* <DEDUP_REMOVED lines=8> */
[----:B------:R-:W2:Y:S01]  /*e3b0*/  MUFU.EX2 R134, R134 ;  /* 0x0000008600867308 */ /* 0x000ea20000000800 */
[C---:B----4-:R-:W-:Y:S01]  /*e3c0*/  FMUL.FTZ R8, R116.reuse, R112 ;  /* 0x0000007074087220 */ /* 0x050fe20000410000 */
        /* <DEDUP_REMOVED lines=13> */
[----:B------:R-:W-:Y:S03]  /*e4a0*/  FMUL.FTZ R85, R116, R85 ;  /* 0x0000005574557220 */ /* 0x000fe60000410000 */
        /* <DEDUP_REMOVED lines=16> */
[----:B------:R-:W2:Y:S01]  /*e5b0*/  MUFU.EX2 R6, R6 ;  /* 0x0000000600067308 */ /* 0x000ea20000000800 */
[----:B---3--:R-:W-:Y:S01]  /*e5c0*/  F2FP.F16.F32.PACK_AB R113, R132, R142 ;  /* 0x0000008e8471723e */ /* 0x008fe200000000ff */
[C---:B------:R-:W-:Y:S01]  /*e5d0*/  FMUL.FTZ R99, R3.reuse, R99 ;  /* 0x0000006303637220 */ /* 0x040fe20000410000 */
[C---:B------:R-:W-:Y:S01]  /*e5e0*/  FMUL.FTZ R100, R116.reuse, R100 ;  /* 0x0000006474647220 */ /* 0x040fe20000410000 */
[----:B------:R-:W-:Y:S01]  /*e5f0*/  FMUL.FTZ R101, R116, R101 ;  /* 0x0000006574657220 */ /* 0x000fe20000410000 */
[C---:B------:R-:W-:Y:S01]  /*e600*/  FMUL.FTZ R102, R3.reuse, R102 ;  /* 0x0000006603667220 */ /* 0x040fe20000410000 */
[----:B------:R-:W-:Y:S01]  /*e610*/  FMUL.FTZ R103, R3, R103 ;  /* 0x0000006703677220 */ /* 0x000fe20000410000 */
[--C-:B------:R-:W-:Y:S03]  /*e620*/  FFMA.FTZ R129, R13, UR4, -R128.reuse ;  /* 0x000000040d817c23 */ /* 0x100fe60008010880 */
[----:B------:R-:W-:Y:S01]  /*e630*/  MUFU.EX2 R118, R118 ;  /* 0x0000007600767308 */ /* 0x000fe20000000800 */
[--C-:B------:R-:W-:Y:S01]  /*e640*/  FFMA.FTZ R131, R14, UR4, -R119.reuse ;  /* 0x000000040e837c23 */ /* 0x100fe20008010877 */
[C---:B------:R-:W-:Y:S01]  /*e650*/  FMUL.FTZ R12, R116.reuse, R108 ;  /* 0x0000006c740c7220 */ /* 0x040fe20000410000 */
[----:B------:R-:W-:Y:S01]  /*e660*/  FMUL.FTZ R13, R116, R109 ;  /* 0x0000006d740d7220 */ /* 0x000fe20000410000 */
[----:B------:R-:W-:Y:S01]  /*e670*/  FMUL.FTZ R14, R3, R110 ;  /* 0x0000006e030e7220 */ /* 0x000fe20000410000 */
[--C-:B------:R-:W-:Y:S01]  /*e680*/  FFMA.FTZ R130, R16, UR4, -R128.reuse ;  /* 0x0000000410827c23 */ /* 0x100fe20008010880 */
[--C-:B------:R-:W-:Y:S01]  /*e690*/  FFMA.FTZ R7, R17, UR4, -R128.reuse ;  /* 0x0000000411077c23 */ /* 0x100fe20008010880 */
[----:B------:R-:W-:Y:S03]  /*e6a0*/  FMUL.FTZ R104, R116, R104 ;  /* 0x0000006874687220 */ /* 0x000fe60000410000 */
[----:B------:R-:W3:Y:S01]  /*e6b0*/  MUFU.EX2 R5, R5 ;  /* 0x0000000500057308 */ /* 0x000ee20000000800 */
[----:B--2---:R-:W-:Y:S01]  /*e6c0*/  F2FP.F16.F32.PACK_AB R114, R6, R133 ;  /* 0x000000850672723e */ /* 0x004fe200000000ff */
[----:B------:R-:W-:Y:S01]  /*e6d0*/  FMUL.FTZ R105, R116, R105 ;  /* 0x0000006974697220 */ /* 0x000fe20000410000 */
[C---:B------:R-:W-:Y:S01]  /*e6e0*/  FMUL.FTZ R106, R3.reuse, R106 ;  /* 0x0000006a036a7220 */ /* 0x040fe20000410000 */
[----:B------:R-:W-:Y:S01]  /*e6f0*/  FMUL.FTZ R107, R3, R107 ;  /* 0x0000006b036b7220 */ /* 0x000fe20000410000 */
[--C-:B------:R-:W-:Y:S01]  /*e700*/  FFMA.FTZ R138, R30, UR4, -R119.reuse ;  /* 0x000000041e8a7c23 */ /* 0x100fe20008010877 */
[--C-:B------:R-:W-:Y:S01]  /*e710*/  FFMA.FTZ R140, R34, UR4, -R119.reuse ;  /* 0x00000004228c7c23 */ /* 0x100fe20008010877 */
[--C-:B------:R-:W-:Y:S03]  /*e720*/  FFMA.FTZ R135, R35, UR4, -R119.reuse ;  /* 0x0000000423877c23 */ /* 0x100fe60008010877 */
[----:B------:R-:W-:Y:S01]  /*e730*/  MUFU.EX2 R131, R131 ;  /* 0x0000008300837308 */ /* 0x000fe20000000800 */
[--C-:B------:R-:W-:Y:S01]  /*e740*/  FFMA.FTZ R146, R38, UR4, -R119.reuse ;  /* 0x0000000426927c23 */ /* 0x100fe20008010877 */
[--C-:B------:R-:W-:Y:S01]  /*e750*/  FFMA.FTZ R144, R41, UR4, -R128.reuse ;  /* 0x0000000429907c23 */ /* 0x100fe20008010880 */
[--C-:B------:R-:W-:Y:S01]  /*e760*/  FFMA.FTZ R143, R42, UR4, -R119.reuse ;  /* 0x000000042a8f7c23 */ /* 0x100fe20008010877 */
[----:B------:R-:W-:Y:S01]  /*e770*/  FFMA.FTZ R148, R43, UR4, -R119 ;  /* 0x000000042b947c23 */ /* 0x000fe20008010877 */
[----:B------:R-:W-:Y:S01]  /*e780*/  FFMA.FTZ R137, R116, R193, R137 ;  /* 0x000000c174897223 */ /* 0x000fe20000010089 */
[----:B------:R-:W-:Y:S01]  /*e790*/  FFMA.FTZ R116, R36, UR4, -R128 ;  /* 0x0000000424747c23 */ /* 0x000fe20008010880 */
[----:B------:R-:W-:Y:S03]  /*e7a0*/  FFMA.FTZ R142, R3, R194, R142 ;  /* 0x000000c2038e7223 */ /* 0x000fe6000001008e */
[----:B------:R-:W-:Y:S01]  /*e7b0*/  MUFU.EX2 R7, R7 ;  /* 0x0000000700077308 */ /* 0x000fe20000000800 */
[----:B---3--:R-:W-:Y:S01]  /*e7c0*/  F2FP.F16.F32.PACK_AB R115, R5, R118 ;  /* 0x000000760573723e */ /* 0x008fe200000000ff */
[----:B------:R-:W-:Y:S01]  /*e7d0*/  FFMA.FTZ R139, R39, UR4, -R119 ;  /* 0x00000004278b7c23 */ /* 0x000fe20008010877 */
[----:B------:R-:W-:Y:S01]  /*e7e0*/  FADD.FTZ R39, R132, R142 ;  /* 0x0000008e84277221 */ /* 0x000fe20000010000 */
[--C-:B------:R-:W-:Y:S01]  /*e7f0*/  FFMA.FTZ R132, R44, UR4, -R128.reuse ;  /* 0x000000042c847c23 */ /* 0x100fe20008010880 */
[----:B------:R-:W-:Y:S01]  /*e800*/  FFMA.FTZ R141, R40, UR4, -R128 ;  /* 0x00000004288d7c23 */ /* 0x000fe20008010880 */
[----:B------:R-:W-:Y:S01]  /*e810*/  FADD.FTZ R134, R134, R137 ;  /* 0x0000008986867221 */ /* 0x000fe20000010000 */
[----:B------:R-:W-:Y:S01]  /*e820*/  FFMA.FTZ R137, R47, UR4, -R119 ;  /* 0x000000042f897c23 */ /* 0x000fe20008010877 */
[C---:B------:R-:W-:Y:S02]  /*e830*/  HMMA.16816.F32 R8, R112.reuse, R120, R8 ;  /* 0x000000787008723c */ /* 0x040fe40000001808 */
[----:B------:R-:W-:Y:S03]  /*e840*/  MUFU.EX2 R116, R116 ;  /* 0x0000007400747308 */ /* 0x000fe60000000800 */
[----:B------:R-:W-:Y:S01]  /*e850*/  FADD.FTZ R40, R118, R39 ;  /* 0x0000002776287221 */ /* 0x000fe20000010000 */
[C---:B------:R-:W-:Y:S01]  /*e860*/  HMMA.16816.F32 R68, R112.reuse, R122, R68 ;  /* 0x0000007a7044723c */ /* 0x040fe20000001844 */
[----:B------:R-:W2:Y:S05]  /*e870*/  LDSM.16.MT88.4 R120, [R170+0xb000] ;  /* 0x00b00000aa78783b */ /* 0x000eaa0000004200 */
[----:B------:R-:W-:Y:S01]  /*e880*/  MUFU.EX2 R146, R146 ;  /* 0x0000009200927308 */ /* 0x000fe20000000800 */
[----:B------:R-:W-:Y:S01]  /*e890*/  ISETP.GT.AND P0, PT, R180, R175, PT ;  /* 0x000000afb400720c */ /* 0x000fe20003f04270 */
[----:B------:R-:W-:Y:S01]  /*e8a0*/  FADD.FTZ R40, R5, R40 ;  /* 0x0000002805287221 */ /* 0x000fe20000010000 */
[C---:B-1----:R-:W-:Y:S07]  /*e8b0*/  HMMA.16816.F32 R72, R112.reuse, R124, R72 ;  /* 0x0000007c7048723c */ /* 0x042fee0000001848 */
[----:B------:R-:W-:Y:S01]  /*e8c0*/  MUFU.EX2 R139, R139 ;  /* 0x0000008b008b7308 */ /* 0x000fe20000000800 */
[C---:B------:R-:W-:Y:S01]  /*e8d0*/  HMMA.16816.F32 R76, R112.reuse, R126, R76 ;  /* 0x0000007e704c723c */ /* 0x040fe2000000184c */
[----:B------:R-:W1:Y:S02]  /*e8e0*/  LDSM.16.MT88.4 R124, [R168+0xb000] ;  /* 0x00b00000a87c783b */ /* 0x000e640000004200 */
[--C-:B------:R-:W-:Y:S01]  /*e8f0*/  FFMA.FTZ R48, R48, UR4, -R128.reuse ;  /* 0x0000000430307c23 */ /* 0x100fe20008010880 */
[--C-:B------:R-:W-:Y:S05]  /*e900*/  FFMA.FTZ R49, R49, UR4, -R128.reuse ;  /* 0x0000000431317c23 */ /* 0x100fea0008010880 */
[----:B------:R-:W-:Y:S02]  /*e910*/  MUFU.EX2 R141, R141 ;  /* 0x0000008d008d7308 */ /* 0x000fe40000000800 */
[--C-:B------:R-:W-:Y:S01]  /*e920*/  FFMA.FTZ R50, R50, UR4, -R119.reuse ;  /* 0x0000000432327c23 */ /* 0x100fe20008010877 */
[--C-:B------:R-:W-:Y:S01]  /*e930*/  FFMA.FTZ R51, R51, UR4, -R119.reuse ;  /* 0x0000000433337c23 */ /* 0x100fe20008010877 */
[--C-:B------:R-:W-:Y:S01]  /*e940*/  FFMA.FTZ R5, R52, UR4, -R128.reuse ;  /* 0x0000000434057c23 */ /* 0x100fe20008010880 */
[--C-:B------:R-:W-:Y:S01]  /*e950*/  FFMA.FTZ R52, R54, UR4, -R119.reuse ;  /* 0x0000000436347c23 */ /* 0x100fe20008010877 */
[--C-:B------:R-:W-:Y:S04]  /*e960*/  FFMA.FTZ R54, R56, UR4, -R128.reuse ;  /* 0x0000000438367c23 */ /* 0x100fe80008010880 */
[----:B------:R-:W-:Y:S01]  /*e970*/  MUFU.EX2 R144, R144 ;  /* 0x0000009000907308 */ /* 0x000fe20000000800 */
[--C-:B------:R-:W-:Y:S01]  /*e980*/  FFMA.FTZ R56, R58, UR4, -R119.reuse ;  /* 0x000000043a387c23 */ /* 0x100fe20008010877 */
[--C-:B------:R-:W-:Y:S01]  /*e990*/  FFMA.FTZ R58, R60, UR4, -R128.reuse ;  /* 0x000000043c3a7c23 */ /* 0x100fe20008010880 */
[--C-:B------:R-:W-:Y:S01]  /*e9a0*/  FFMA.FTZ R60, R62, UR4, -R119.reuse ;  /* 0x000000043e3c7c23 */ /* 0x100fe20008010877 */
[--C-:B------:R-:W-:Y:S01]  /*e9b0*/  FFMA.FTZ R62, R66, UR4, -R119.reuse ;  /* 0x00000004423e7c23 */ /* 0x100fe20008010877 */
[----:B------:R-:W-:Y:S05]  /*e9c0*/  MOV R117, R2 ;  /* 0x0000000200757202 */ /* 0x000fea0000000f00 */
[----:B------:R-:W-:Y:S01]  /*e9d0*/  MUFU.EX2 R143, R143 ;  /* 0x0000008f008f7308 */ /* 0x000fe20000000800 */
[C---:B--2---:R-:W-:Y:S09]  /*e9e0*/  HMMA.16816.F32 R80, R112.reuse, R120, R80 ;  /* 0x000000787050723c */ /* 0x044ff20000001850 */
[----:B------:R-:W-:Y:S01]  /*e9f0*/  MUFU.EX2 R148, R148 ;  /* 0x0000009400947308 */ /* 0x000fe20000000800 */
[C---:B------:R-:W-:Y:S01]  /*ea00*/  HMMA.16816.F32 R84, R112.reuse, R122, R84 ;  /* 0x0000007a7054723c */ /* 0x040fe20000001854 */
[----:B------:R-:W2:Y:S08]  /*ea10*/  LDSM.16.MT88.4 R120, [R170+0xd000] ;  /* 0x00d00000aa78783b */ /* 0x000eb00000004200 */
[----:B------:R-:W-:Y:S01]  /*ea20*/  MUFU.EX2 R132, R132 ;  /* 0x0000008400847308 */ /* 0x000fe20000000800 */
[C---:B-1----:R-:W-:Y:S06]  /*ea30*/  HMMA.16816.F32 R88, R112.reuse, R124, R88 ;  /* 0x0000007c7058723c */ /* 0x042fec0000001858 */
[C---:B------:R-:W-:Y:S01]  /*ea40*/  HMMA.16816.F32 R92, R112.reuse, R126, R92 ;  /* 0x0000007e705c723c */ /* 0x040fe2000000185c */
[----:B------:R-:W1:Y:S02]  /*ea50*/  LDSM.16.MT88.4 R124, [R168+0xd000] ;  /* 0x00d00000a87c783b */ /* 0x000e640000004200 */
[----:B------:R-:W-:Y:S10]  /*ea60*/  MUFU.EX2 R137, R137 ;  /* 0x0000008900897308 */ /* 0x000ff40000000800 */
[----:B------:R-:W-:Y:S10]  /*ea70*/  MUFU.EX2 R48, R48 ;  /* 0x0000003000307308 */ /* 0x000ff40000000800 */
[----:B------:R-:W-:Y:S10]  /*ea80*/  MUFU.EX2 R49, R49 ;  /* 0x0000003100317308 */ /* 0x000ff40000000800 */
[----:B------:R-:W-:Y:S01]  /*ea90*/  MUFU.EX2 R50, R50 ;  /* 0x0000003200327308 */ /* 0x000fe20000000800 */
[C---:B--2---:R-:W-:Y:S09]  /*eaa0*/  HMMA.16816.F32 R96, R112.reuse, R120, R96 ;  /* 0x000000787060723c */ /* 0x044ff20000001860 */
[----:B------:R-:W-:Y:S01]  /*eab0*/  MUFU.EX2 R51, R51 ;  /* 0x0000003300337308 */ /* 0x000fe20000000800 */
[C---:B------:R-:W-:Y:S03]  /*eac0*/  HMMA.16816.F32 R100, R112.reuse, R122, R100 ;  /* 0x0000007a7064723c */ /* 0x040fe60000001864 */
[--C-:B------:R-:W-:Y:S01]  /*ead0*/  FFMA.FTZ R120, R15, UR4, -R119.reuse ;  /* 0x000000040f787c23 */ /* 0x100fe20008010877 */
[----:B------:R-:W-:Y:S01]  /*eae0*/  FMUL.FTZ R15, R3, R111 ;  /* 0x0000006f030f7220 */ /* 0x000fe20000410000 */
[--C-:B------:R-:W-:Y:S01]  /*eaf0*/  FFMA.FTZ R121, R19, UR4, -R119.reuse ;  /* 0x0000000413797c23 */ /* 0x100fe20008010877 */
[----:B------:R-:W2:Y:S03]  /*eb00*/  LDSM.16.MT88.4 R108, [R170+0x9400] ;  /* 0x00940000aa6c783b */ /* 0x000ea60000004200 */
[----:B------:R3:W4:Y:S02]  /*eb10*/  MUFU.EX2 R122, R120 ;  /* 0x00000078007a7308 */ /* 0x0007240000000800 */
[--C-:B------:R-:W-:Y:S01]  /*eb20*/  FFMA.FTZ R123, R21, UR4, -R128.reuse ;  /* 0x00000004157b7c23 */ /* 0x100fe20008010880 */
[----:B------:R-:W-:Y:S01]  /*eb30*/  FFMA.FTZ R3, R37, UR4, -R128 ;  /* 0x0000000425037c23 */ /* 0x000fe20008010880 */
[C---:B-1----:R-:W-:Y:S03]  /*eb40*/  HMMA.16816.F32 R12, R112.reuse, R124, R12 ;  /* 0x0000007c700c723c */ /* 0x042fe6000000180c */
[----:B------:R-:W-:Y:S03]  /*eb50*/  FADD.FTZ R37, R133, R134 ;  /* 0x0000008685257221 */ /* 0x000fe60000010000 */
[----:B------:R-:W-:Y:S01]  /*eb60*/  MUFU.EX2 R136, R136 ;  /* 0x0000008800887308 */ /* 0x000fe20000000800 */
[--C-:B------:R-:W-:Y:S01]  /*eb70*/  FFMA.FTZ R133, R45, UR4, -R128.reuse ;  /* 0x000000042d857c23 */ /* 0x100fe20008010880 */
[----:B------:R-:W-:Y:S01]  /*eb80*/  HMMA.16816.F32 R104, R112, R126, R104 ;  /* 0x0000007e7068723c */ /* 0x000fe20000001868 */
[----:B------:R-:W1:Y:S02]  /*eb90*/  LDSM.16.MT88.4 R112, [R168+0x9400] ;  /* 0x00940000a870783b */ /* 0x000e640000004200 */
[--C-:B------:R-:W-:Y:S05]  /*eba0*/  FFMA.FTZ R125, R22, UR4, -R119.reuse ;  /* 0x00000004167d7c23 */ /* 0x100fea0008010877 */
[----:B------:R-:W5:Y:S03]  /*ebb0*/  MUFU.EX2 R129, R129 ;  /* 0x0000008100817308 */ /* 0x000f660000000800 */
[--C-:B---3--:R-:W-:Y:S01]  /*ebc0*/  FFMA.FTZ R120, R18, UR4, -R119.reuse ;  /* 0x0000000412787c23 */ /* 0x108fe20008010877 */
[----:B----4-:R-:W-:Y:S01]  /*ebd0*/  F2FP.F16.F32.PACK_AB R17, R122, R131 ;  /* 0x000000837a11723e */ /* 0x010fe200000000ff */
[--C-:B------:R-:W-:Y:S01]  /*ebe0*/  FFMA.FTZ R126, R20, UR4, -R128.reuse ;  /* 0x00000004147e7c23 */ /* 0x100fe20008010880 */
[--C-:B------:R-:W-:Y:S01]  /*ebf0*/  FFMA.FTZ R124, R23, UR4, -R119.reuse ;  /* 0x00000004177c7c23 */ /* 0x100fe20008010877 */
[----:B------:R-:W-:Y:S03]  /*ec00*/  FFMA.FTZ R127, R33, UR4, -R128 ;  /* 0x00000004217f7c23 */ /* 0x000fe60008010880 */
[----:B------:R-:W-:Y:S01]  /*ec10*/  MUFU.EX2 R120, R120 ;  /* 0x0000007800787308 */ /* 0x000fe20000000800 */
[----:B------:R-:W-:Y:S01]  /*ec20*/  LDSM.16.MT88.4 R20, [R170+0x9800] ;  /* 0x00980000aa14783b */ /* 0x000fe20000004200 */
[--C-:B------:R-:W-:Y:S01]  /*ec30*/  FFMA.FTZ R134, R46, UR4, -R119.reuse ;  /* 0x000000042e867c23 */ /* 0x100fe20008010877 */
[----:B------:R-:W-:Y:S07]  /*ec40*/  FADD.FTZ R131, R131, R40 ;  /* 0x0000002883837221 */ /* 0x000fee0000010000 */
[----:B------:R-:W3:Y:S01]  /*ec50*/  MUFU.EX2 R130, R130 ;  /* 0x0000008200827308 */ /* 0x000ee20000000800 */
[----:B-----5:R-:W-:Y:S01]  /*ec60*/  F2FP.F16.F32.PACK_AB R16, R129, R136 ;  /* 0x000000888110723e */ /* 0x020fe200000000ff */
[----:B------:R-:W-:Y:S08]  /*ec70*/  LDSM.16.MT88.4 R40, [R170+0xcc00] ;  /* 0x00cc0000aa28783b */ /* 0x000ff00000004200 */
[----:B------:R-:W4:Y:S01]  /*ec80*/  MUFU.EX2 R121, R121 ;  /* 0x0000007900797308 */ /* 0x000f220000000800 */
[----:B------:R-:W-:Y:S09]  /*ec90*/  LDSM.16.MT88.4 R44, [R170+0xec00] ;  /* 0x00ec0000aa2c783b */ /* 0x000ff20000004200 */
[----:B------:R-:W-:Y:S01]  /*eca0*/  MUFU.EX2 R126, R126 ;  /* 0x0000007e007e7308 */ /* 0x000fe20000000800 */
[----:B---3--:R-:W-:Y:S09]  /*ecb0*/  F2FP.F16.F32.PACK_AB R18, R7, R130 ;  /* 0x000000820712723e */ /* 0x008ff200000000ff */
[----:B------:R-:W3:Y:S01]  /*ecc0*/  MUFU.EX2 R123, R123 ;  /* 0x0000007b007b7308 */ /* 0x000ee20000000800 */
[----:B----4-:R-:W-:Y:S07]  /*ecd0*/  F2FP.F16.F32.PACK_AB R19, R121, R120 ;  /* 0x000000787913723e */ /* 0x010fee00000000ff */
[C---:B--2---:R-:W-:Y:S02]  /*ece0*/  HMMA.16816.F32 R8, R16.reuse, R108, R8 ;  /* 0x0000006c1008723c */ /* 0x044fe40000001808 */
[----:B------:R-:W-:Y:S04]  /*ecf0*/  MUFU.EX2 R3, R3 ;  /* 0x0000000300037308 */ /* 0x000fe80000000800 */
[C---:B------:R-:W-:Y:S01]  /*ed00*/  HMMA.16816.F32 R68, R16.reuse, R110, R68 ;  /* 0x0000006e1044723c */ /* 0x040fe20000001844 */
[----:B------:R-:W2:Y:S05]  /*ed10*/  LDSM.16.MT88.4 R108, [R170+0xb400] ;  /* 0x00b40000aa6c783b */ /* 0x000eaa0000004200 */
[----:B------:R-:W-:Y:S01]  /*ed20*/  MUFU.EX2 R133, R133 ;  /* 0x0000008500857308 */ /* 0x000fe20000000800 */
[C---:B-1----:R-:W-:Y:S09]  /*ed30*/  HMMA.16816.F32 R72, R16.reuse, R112, R72 ;  /* 0x000000701048723c */ /* 0x042ff20000001848 */
[----:B------:R-:W-:Y:S01]  /*ed40*/  MUFU.EX2 R134, R134 ;  /* 0x0000008600867308 */ /* 0x000fe20000000800 */
[C---:B------:R-:W-:Y:S01]  /*ed50*/  HMMA.16816.F32 R76, R16.reuse, R114, R76 ;  /* 0x00000072104c723c */ /* 0x040fe2000000184c */
[----:B------:R-:W1:Y:S08]  /*ed60*/  LDSM.16.MT88.4 R112, [R168+0xb400] ;  /* 0x00b40000a870783b */ /* 0x000e700000004200 */
[----:B------:R-:W-:Y:S10]  /*ed70*/  MUFU.EX2 R125, R125 ;  /* 0x0000007d007d7308 */ /* 0x000ff40000000800 */
[----:B------:R-:W4:Y:S10]  /*ed80*/  MUFU.EX2 R124, R124 ;  /* 0x0000007c007c7308 */ /* 0x000f340000000800 */
        /* <DEDUP_REMOVED lines=16> */
[--C-:B------:R-:W-:Y:S03]  /*ee90*/  FFMA.FTZ R108, R24, UR4, -R128.reuse ;  /* 0x00000004186c7c23 */ /* 0x100fe60008010880 */
[C---:B-1----:R-:W-:Y:S03]  /*eea0*/  HMMA.16816.F32 R12, R16.reuse, R112, R12 ;  /* 0x00000070100c723c */ /* 0x042fe6000000180c */
[----:B------:R-:W-:Y:S02]  /*eeb0*/  MUFU.EX2 R58, R58 ;  /* 0x0000003a003a7308 */ /* 0x000fe40000000800 */
[--C-:B------:R-:W-:Y:S01]  /*eec0*/  FFMA.FTZ R109, R25, UR4, -R128.reuse ;  /* 0x00000004196d7c23 */ /* 0x100fe20008010880 */
[----:B------:R-:W-:Y:S07]  /*eed0*/  HMMA.16816.F32 R104, R16, R114, R104 ;  /* 0x000000721068723c */ /* 0x000fee0000001868 */
[----:B------:R-:W-:Y:S01]  /*eee0*/  MUFU.EX2 R108, R108 ;  /* 0x0000006c006c7308 */ /* 0x000fe20000000800 */
[--C-:B------:R-:W-:Y:S03]  /*eef0*/  FFMA.FTZ R110, R26, UR4, -R119.reuse ;  /* 0x000000041a6e7c23 */ /* 0x100fe60008010877 */
[--C-:B------:R-:W-:Y:S01]  /*ef00*/  FFMA.FTZ R111, R27, UR4, -R119.reuse ;  /* 0x000000041b6f7c23 */ /* 0x100fe20008010877 */
[----:B---3--:R-:W-:Y:S01]  /*ef10*/  F2FP.F16.F32.PACK_AB R16, R123, R126 ;  /* 0x0000007e7b10723e */ /* 0x008fe200000000ff */
[----:B------:R-:W1:Y:S04]  /*ef20*/  LDSM.16.MT88.4 R24, [R168+0x9800] ;  /* 0x00980000a818783b */ /* 0x000e680000004200 */
[----:B------:R-:W2:Y:S01]  /*ef30*/  MUFU.EX2 R109, R109 ;  /* 0x0000006d006d7308 */ /* 0x000ea20000000800 */
[----:B----4-:R-:W-:Y:S01]  /*ef40*/  F2FP.F16.F32.PACK_AB R17, R124, R125 ;  /* 0x0000007d7c11723e */ /* 0x010fe200000000ff */
[--C-:B------:R-:W-:Y:S01]  /*ef50*/  FFMA.FTZ R115, R28, UR4, -R128.reuse ;  /* 0x000000041c737c23 */ /* 0x100fe20008010880 */
[--C-:B------:R-:W-:Y:S01]  /*ef60*/  FFMA.FTZ R112, R29, UR4, -R128.reuse ;  /* 0x000000041d707c23 */ /* 0x100fe20008010880 */
[----:B------:R-:W-:Y:S01]  /*ef70*/  FFMA.FTZ R113, R31, UR4, -R119 ;  /* 0x000000041f717c23 */ /* 0x000fe20008010877 */
[----:B------:R-:W-:Y:S01]  /*ef80*/  FFMA.FTZ R114, R32, UR4, -R128 ;  /* 0x0000000420727c23 */ /* 0x000fe20008010880 */
[----:B------:R-:W-:Y:S04]  /*ef90*/  LDSM.16.MT88.4 R28, [R170+0xbc00] ;  /* 0x00bc0000aa1c783b */ /* 0x000fe80000004200 */
[----:B------:R-:W-:Y:S04]  /*efa0*/  MUFU.EX2 R110, R110 ;  /* 0x0000006e006e7308 */ /* 0x000fe80000000800 */
[----:B------:R-:W-:Y:S06]  /*efb0*/  LDSM.16.MT88.4 R32, [R170+0xc000] ;  /* 0x00c00000aa20783b */ /* 0x000fec0000004200 */
[----:B------:R-:W3:Y:S01]  /*efc0*/  MUFU.EX2 R111, R111 ;  /* 0x0000006f006f7308 */ /* 0x000ee20000000800 */
[----:B--2---:R-:W-:Y:S09]  /*efd0*/  F2FP.F16.F32.PACK_AB R18, R109, R108 ;  /* 0x0000006c6d12723e */ /* 0x004ff200000000ff */
[----:B------:R-:W-:Y:S10]  /*efe0*/  MUFU.EX2 R112, R112 ;  /* 0x0000007000707308 */ /* 0x000ff40000000800 */
[----:B------:R-:W2:Y:S01]  /*eff0*/  MUFU.EX2 R115, R115 ;  /* 0x0000007300737308 */ /* 0x000ea20000000800 */
[----:B---3--:R-:W-:Y:S07]  /*f000*/  F2FP.F16.F32.PACK_AB R19, R111, R110 ;  /* 0x0000006e6f13723e */ /* 0x008fee00000000ff */
[C---:B------:R-:W-:Y:S02]  /*f010*/  HMMA.16816.F32 R8, R16.reuse, R20, R8 ;  /* 0x000000141008723c */ /* 0x040fe40000001808 */
[----:B------:R-:W3:Y:S04]  /*f020*/  MUFU.EX2 R113, R113 ;  /* 0x0000007100717308 */ /* 0x000ee80000000800 */
[C---:B------:R-:W-:Y:S01]  /*f030*/  HMMA.16816.F32 R68, R16.reuse, R22, R68 ;  /* 0x000000161044723c */ /* 0x040fe20000001844 */
[----:B------:R-:W4:Y:S05]  /*f040*/  LDSM.16.MT88.4 R20, [R170+0xb800] ;  /* 0x00b80000aa14783b */ /* 0x000f2a0000004200 */
[----:B------:R-:W5:Y:S01]  /*f050*/  MUFU.EX2 R114, R114 ;  /* 0x0000007200727308 */ /* 0x000f620000000800 */
[C---:B-1----:R-:W-:Y:S09]  /*f060*/  HMMA.16816.F32 R72, R16.reuse, R24, R72 ;  /* 0x000000181048723c */ /* 0x042ff20000001848 */
[----:B------:R-:W-:Y:S01]  /*f070*/  MUFU.EX2 R60, R60 ;  /* 0x0000003c003c7308 */ /* 0x000fe20000000800 */
[C---:B------:R-:W-:Y:S01]  /*f080*/  HMMA.16816.F32 R76, R16.reuse, R26, R76 ;  /* 0x0000001a104c723c */ /* 0x040fe2000000184c */
[----:B------:R-:W1:Y:S08]  /*f090*/  LDSM.16.MT88.4 R24, [R168+0xb800] ;  /* 0x00b80000a818783b */ /* 0x000e700000004200 */
[----:B------:R-:W-:Y:S01]  /*f0a0*/  MUFU.EX2 R62, R62 ;  /* 0x0000003e003e7308 */ /* 0x000fe20000000800 */
[C---:B----4-:R-:W-:Y:S06]  /*f0b0*/  HMMA.16816.F32 R80, R16.reuse, R20, R80 ;  /* 0x000000141050723c */ /* 0x050fec0000001850 */
[C---:B------:R-:W-:Y:S01]  /*f0c0*/  HMMA.16816.F32 R84, R16.reuse, R22, R84 ;  /* 0x000000161054723c */ /* 0x040fe20000001854 */
[----:B------:R-:W4:Y:S05]  /*f0d0*/  LDSM.16.MT88.4 R20, [R170+0xd800] ;  /* 0x00d80000aa14783b */ /* 0x000f2a0000004200 */
[C---:B-1----:R-:W-:Y:S06]  /*f0e0*/  HMMA.16816.F32 R88, R16.reuse, R24, R88 ;  /* 0x000000181058723c */ /* 0x042fec0000001858 */
[C---:B------:R-:W-:Y:S01]  /*f0f0*/  HMMA.16816.F32 R92, R16.reuse, R26, R92 ;  /* 0x0000001a105c723c */ /* 0x040fe2000000185c */
[----:B------:R-:W1:Y:S05]  /*f100*/  LDSM.16.MT88.4 R24, [R168+0xd800] ;  /* 0x00d80000a818783b */ /* 0x000e6a0000004200 */
[C---:B----4-:R-:W-:Y:S06]  /*f110*/  HMMA.16816.F32 R96, R16.reuse, R20, R96 ;  /* 0x000000141060723c */ /* 0x050fec0000001860 */
[C---:B------:R-:W-:Y:S01]  /*f120*/  HMMA.16816.F32 R100, R16.reuse, R22, R100 ;  /* 0x000000161064723c */ /* 0x040fe20000001864 */
[----:B------:R-:W4:Y:S05]  /*f130*/  LDSM.16.MT88.4 R20, [R170+0x9c00] ;  /* 0x009c0000aa14783b */ /* 0x000f2a0000004200 */
[C---:B-1----:R-:W-:Y:S06]  /*f140*/  HMMA.16816.F32 R12, R16.reuse, R24, R12 ;  /* 0x00000018100c723c */ /* 0x042fec000000180c */
[----:B------:R-:W-:Y:S01]  /*f150*/  HMMA.16816.F32 R104, R16, R26, R104 ;  /* 0x0000001a1068723c */ /* 0x000fe20000001868 */
[----:B------:R-:W1:Y:S06]  /*f160*/  LDSM.16.MT88.4 R24, [R168+0x9c00] ;  /* 0x009c0000a818783b */ /* 0x000e6c0000004200 */
[----:B--2---:R-:W-:Y:S04]  /*f170*/  F2FP.F16.F32.PACK_AB R16, R112, R115 ;  /* 0x000000737010723e */ /* 0x004fe800000000ff */
[----:B---3--:R-:W-:Y:S02]  /*f180*/  F2FP.F16.F32.PACK_AB R17, R113, R138 ;  /* 0x0000008a7111723e */ /* 0x008fe400000000ff */
[----:B-----5:R-:W-:Y:S02]  /*f190*/  F2FP.F16.F32.PACK_AB R18, R127, R114 ;  /* 0x000000727f12723e */ /* 0x020fe400000000ff */
[----:B------:R-:W-:Y:S07]  /*f1a0*/  F2FP.F16.F32.PACK_AB R19, R135, R140 ;  /* 0x0000008c8713723e */ /* 0x000fee00000000ff */
[C---:B----4-:R-:W-:Y:S06]  /*f1b0*/  HMMA.16816.F32 R8, R16.reuse, R20, R8 ;  /* 0x000000141008723c */ /* 0x050fec0000001808 */
[C---:B------:R-:W-:Y:S01]  /*f1c0*/  HMMA.16816.F32 R68, R16.reuse, R22, R68 ;  /* 0x000000161044723c */ /* 0x040fe20000001844 */
[----:B------:R-:W2:Y:S05]  /*f1d0*/  LDSM.16.MT88.4 R20, [R168+0xbc00] ;  /* 0x00bc0000a814783b */ /* 0x000eaa0000004200 */
        /* <DEDUP_REMOVED lines=13> */
[----:B------:R-:W-:Y:S01]  /*f2b0*/  HMMA.16816.F32 R104, R16, R30, R104 ;  /* 0x0000001e1068723c */ /* 0x000fe20000001868 */
[----:B------:R-:W3:Y:S06]  /*f2c0*/  LDSM.16.MT88.4 R28, [R168+0xc000] ;  /* 0x00c00000a81c783b */ /* 0x000eec0000004200 */
[----:B------:R-:W-:Y:S04]  /*f2d0*/  F2FP.F16.F32.PACK_AB R16, R3, R116 ;  /* 0x000000740310723e */ /* 0x000fe800000000ff */
[----:B------:R-:W-:Y:S02]  /*f2e0*/  F2FP.F16.F32.PACK_AB R17, R139, R146 ;  /* 0x000000928b11723e */ /* 0x000fe400000000ff */
[----:B------:R-:W-:Y:S02]  /*f2f0*/  F2FP.F16.F32.PACK_AB R18, R144, R141 ;  /* 0x0000008d9012723e */ /* 0x000fe400000000ff */
[----:B------:R-:W-:Y:S07]  /*f300*/  F2FP.F16.F32.PACK_AB R19, R148, R143 ;  /* 0x0000008f9413723e */ /* 0x000fee00000000ff */
[C---:B--2---:R-:W-:Y:S06]  /*f310*/  HMMA.16816.F32 R8, R16.reuse, R20, R8 ;  /* 0x000000141008723c */ /* 0x044fec0000001808 */
[C---:B------:R-:W-:Y:S01]  /*f320*/  HMMA.16816.F32 R68, R16.reuse, R22, R68 ;  /* 0x000000161044723c */ /* 0x040fe20000001844 */
[----:B------:R-:W2:Y:S05]  /*f330*/  LDSM.16.MT88.4 R20, [R170+0xe000] ;  /* 0x00e00000aa14783b */ /* 0x000eaa0000004200 */
[C---:B-1----:R-:W-:Y:S06]  /*f340*/  HMMA.16816.F32 R72, R16.reuse, R24, R72 ;  /* 0x000000181048723c */ /* 0x042fec0000001848 */
[C---:B------:R-:W-:Y:S01]  /*f350*/  HMMA.16816.F32 R76, R16.reuse, R26, R76 ;  /* 0x0000001a104c723c */ /* 0x040fe2000000184c */
[----:B------:R-:W1:Y:S05]  /*f360*/  LDSM.16.MT88.4 R24, [R168+0xe000] ;  /* 0x00e00000a818783b */ /* 0x000e6a0000004200 */
[C---:B------:R-:W-:Y:S06]  /*f370*/  HMMA.16816.F32 R80, R16.reuse, R32, R80 ;  /* 0x000000201050723c */ /* 0x040fec0000001850 */
[C---:B------:R-:W-:Y:S01]  /*f380*/  HMMA.16816.F32 R84, R16.reuse, R34, R84 ;  /* 0x000000221054723c */ /* 0x040fe20000001854 */
[----:B------:R-:W4:Y:S05]  /*f390*/  LDSM.16.MT88.4 R32, [R170+0xa400] ;  /* 0x00a40000aa20783b */ /* 0x000f2a0000004200 */
[C---:B---3--:R-:W-:Y:S06]  /*f3a0*/  HMMA.16816.F32 R88, R16.reuse, R28, R88 ;  /* 0x0000001c1058723c */ /* 0x048fec0000001858 */
[C---:B------:R-:W-:Y:S01]  /*f3b0*/  HMMA.16816.F32 R92, R16.reuse, R30, R92 ;  /* 0x0000001e105c723c */ /* 0x040fe2000000185c */
[----:B------:R-:W3:Y:S05]  /*f3c0*/  LDSM.16.MT88.4 R28, [R168+0xa400] ;  /* 0x00a40000a81c783b */ /* 0x000eea0000004200 */
[C---:B--2---:R-:W-:Y:S06]  /*f3d0*/  HMMA.16816.F32 R96, R16.reuse, R20, R96 ;  /* 0x000000141060723c */ /* 0x044fec0000001860 */
[C---:B------:R-:W-:Y:S05]  /*f3e0*/  HMMA.16816.F32 R100, R16.reuse, R22, R100 ;  /* 0x000000161064723c */ /* 0x040fea0000001864 */
[----:B------:R-:W-:Y:S01]  /*f3f0*/  FADD.FTZ R21, R6, R37 ;  /* 0x0000002506157221 */ /* 0x000fe20000010000 */
[C---:B-1----:R-:W-:Y:S01]  /*f400*/  HMMA.16816.F32 R12, R16.reuse, R24, R12 ;  /* 0x00000018100c723c */ /* 0x042fe2000000180c */
[----:B------:R-:W1:Y:S04]  /*f410*/  LDSM.16.MT88.4 R36, [R170+0xc400] ;  /* 0x00c40000aa24783b */ /* 0x000e680000004200 */
[----:B------:R-:W-:Y:S01]  /*f420*/  FADD.FTZ R136, R136, R21 ;  /* 0x0000001588887221 */ /* 0x000fe20000010000 */
[----:B------:R-:W-:Y:S03]  /*f430*/  HMMA.16816.F32 R104, R16, R26, R104 ;  /* 0x0000001a1068723c */ /* 0x000fe60000001868 */
[----:B------:R-:W2:Y:S02]  /*f440*/  LDSM.16.MT88.4 R16, [R168+0xc400] ;  /* 0x00c40000a810783b */ /* 0x000ea40000004200 */
[----:B------:R-:W-:Y:S01]  /*f450*/  F2FP.F16.F32.PACK_AB R20, R133, R132 ;  /* 0x000000848514723e */ /* 0x000fe200000000ff */
[----:B------:R-:W-:Y:S01]  /*f460*/  FADD.FTZ R129, R129, R136 ;  /* 0x0000008881817221 */ /* 0x000fe20000010000 */
[----:B------:R-:W-:Y:S01]  /*f470*/  F2FP.F16.F32.PACK_AB R21, R137, R134 ;  /* 0x000000868915723e */ /* 0x000fe200000000ff */
[--C-:B------:R-:W-:Y:S03]  /*f480*/  FFMA.FTZ R6, R53, UR4, -R128.reuse ;  /* 0x0000000435067c23 */ /* 0x100fe60008010880 */
[----:B------:R-:W-:Y:S01]  /*f490*/  F2FP.F16.F32.PACK_AB R22, R49, R48 ;  /* 0x000000303116723e */ /* 0x000fe200000000ff */
[----:B------:R-:W5:Y:S01]  /*f4a0*/  LDSM.16.MT88.4 R24, [R170+0xe400] ;  /* 0x00e40000aa18783b */ /* 0x000f620000004200 */
[----:B------:R-:W-:Y:S01]  /*f4b0*/  F2FP.F16.F32.PACK_AB R23, R51, R50 ;  /* 0x000000323317723e */ /* 0x000fe200000000ff */
[----:B------:R-:W-:Y:S01]  /*f4c0*/  FADD.FTZ R130, R130, R129 ;  /* 0x0000008182827221 */ /* 0x000fe20000010000 */
[----:B------:R-:W2:Y:S01]  /*f4d0*/  MUFU.EX2 R6, R6 ;  /* 0x0000000600067308 */ /* 0x000ea20000000800 */
[--C-:B------:R-:W-:Y:S01]  /*f4e0*/  FFMA.FTZ R53, R55, UR4, -R119.reuse ;  /* 0x0000000437357c23 */ /* 0x100fe20008010877 */
[--C-:B------:R-:W-:Y:S01]  /*f4f0*/  FFMA.FTZ R55, R57, UR4, -R128.reuse ;  /* 0x0000000439377c23 */ /* 0x100fe20008010880 */
[--C-:B------:R-:W-:Y:S01]  /*f500*/  FFMA.FTZ R57, R59, UR4, -R119.reuse ;  /* 0x000000043b397c23 */ /* 0x100fe20008010877 */
[----:B------:R-:W-:Y:S01]  /*f510*/  FFMA.FTZ R59, R61, UR4, -R128 ;  /* 0x000000043d3b7c23 */ /* 0x000fe20008010880 */
[C---:B----4-:R-:W-:Y:S05]  /*f520*/  HMMA.16816.F32 R8, R20.reuse, R32, R8 ;  /* 0x000000201408723c */ /* 0x050fea0000001808 */
[----:B------:R-:W4:Y:S01]  /*f530*/  MUFU.EX2 R53, R53 ;  /* 0x0000003500357308 */ /* 0x000f220000000800 */
[--C-:B------:R-:W-:Y:S01]  /*f540*/  FFMA.FTZ R61, R63, UR4, -R119.reuse ;  /* 0x000000043f3d7c23 */ /* 0x100fe20008010877 */
[C---:B------:R-:W-:Y:S01]  /*f550*/  HMMA.16816.F32 R68, R20.reuse, R34, R68 ;  /* 0x000000221444723c */ /* 0x040fe20000001844 */
[----:B------:R-:W4:Y:S07]  /*f560*/  LDSM.16.MT88.4 R32, [R168+0xe400] ;  /* 0x00e40000a820783b */ /* 0x000f2e0000004200 */
[----:B------:R-:W4:Y:S01]  /*f570*/  MUFU.EX2 R55, R55 ;  /* 0x0000003700377308 */ /* 0x000f220000000800 */
[C---:B---3--:R-:W-:Y:S03]  /*f580*/  HMMA.16816.F32 R72, R20.reuse, R28, R72 ;  /* 0x0000001c1448723c */ /* 0x048fe60000001848 */
[----:B------:R-:W-:Y:S03]  /*f590*/  FFMA.FTZ R119, R67, UR4, -R119 ;  /* 0x0000000443777c23 */ /* 0x000fe60008010877 */
[C---:B------:R-:W-:Y:S01]  /*f5a0*/  HMMA.16816.F32 R76, R20.reuse, R30, R76 ;  /* 0x0000001e144c723c */ /* 0x040fe2000000184c */
[----:B------:R-:W3:Y:S02]  /*f5b0*/  LDSM.16.MT88.4 R28, [R170+0xa800] ;  /* 0x00a80000aa1c783b */ /* 0x000ee40000004200 */
[----:B------:R-:W4:Y:S03]  /*f5c0*/  MUFU.EX2 R57, R57 ;  /* 0x0000003900397308 */ /* 0x000f260000000800 */
[C---:B-1----:R-:W-:Y:S07]  /*f5d0*/  HMMA.16816.F32 R80, R20.reuse, R36, R80 ;  /* 0x000000241450723c */ /* 0x042fee0000001850 */
[----:B------:R-:W-:Y:S01]  /*f5e0*/  MUFU.EX2 R59, R59 ;  /* 0x0000003b003b7308 */ /* 0x000fe20000000800 */
[C---:B------:R-:W-:Y:S01]  /*f5f0*/  HMMA.16816.F32 R84, R20.reuse, R38, R84 ;  /* 0x000000261454723c */ /* 0x040fe20000001854 */
[----:B------:R-:W1:Y:S05]  /*f600*/  LDSM.16.MT88.4 R36, [R168+0xa800] ;  /* 0x00a80000a824783b */ /* 0x000e6a0000004200 */
[C---:B--2---:R-:W-:Y:S03]  /*f610*/  HMMA.16816.F32 R88, R20.reuse, R16, R88 ;  /* 0x000000101458723c */ /* 0x044fe60000001858 */
[----:B------:R-:W2:Y:S03]  /*f620*/  MUFU.EX2 R61, R61 ;  /* 0x0000003d003d7308 */ /* 0x000ea60000000800 */
[C---:B------:R-:W-:Y:S07]  /*f630*/  HMMA.16816.F32 R92, R20.reuse, R18, R92 ;  /* 0x00000012145c723c */ /* 0x040fee000000185c */
[----:B------:R-:W-:Y:S01]  /*f640*/  MUFU.EX2 R119, R119 ;  /* 0x0000007700777308 */ /* 0x000fe20000000800 */
[----:B------:R-:W-:Y:S01]  /*f650*/  F2FP.F16.F32.PACK_AB R16, R6, R5 ;  /* 0x000000050610723e */ /* 0x000fe200000000ff */
[C---:B-----5:R-:W-:Y:S03]  /*f660*/  HMMA.16816.F32 R96, R20.reuse, R24, R96 ;  /* 0x000000181460723c */ /* 0x060fe60000001860 */
[----:B----4-:R-:W-:Y:S03]  /*f670*/  F2FP.F16.F32.PACK_AB R17, R53, R52 ;  /* 0x000000343511723e */ /* 0x010fe600000000ff */
[C---:B------:R-:W-:Y:S01]  /*f680*/  HMMA.16816.F32 R100, R20.reuse, R26, R100 ;  /* 0x0000001a1464723c */ /* 0x040fe20000001864 */
[----:B------:R-:W4:Y:S04]  /*f690*/  LDSM.16.MT88.4 R24, [R170+0xc800] ;  /* 0x00c80000aa18783b */ /* 0x000f280000004200 */
[----:B------:R-:W-:Y:S01]  /*f6a0*/  F2FP.F16.F32.PACK_AB R18, R55, R54 ;  /* 0x000000363712723e */ /* 0x000fe200000000ff */
[C---:B------:R-:W-:Y:S05]  /*f6b0*/  HMMA.16816.F32 R12, R20.reuse, R32, R12 ;  /* 0x00000020140c723c */ /* 0x040fea000000180c */
[----:B------:R-:W-:Y:S01]  /*f6c0*/  F2FP.F16.F32.PACK_AB R19, R57, R56 ;  /* 0x000000383913723e */ /* 0x000fe200000000ff */
[----:B------:R-:W-:Y:S01]  /*f6d0*/  HMMA.16816.F32 R104, R20, R34, R104 ;  /* 0x000000221468723c */ /* 0x000fe20000001868 */
[----:B------:R-:W5:Y:S04]  /*f6e0*/  LDSM.16.MT88.4 R20, [R168+0xc800] ;  /* 0x00c80000a814783b */ /* 0x000f680000004200 */
[----:B------:R-:W-:Y:S01]  /*f6f0*/  FADD.FTZ R33, R122, R131 ;  /* 0x000000837a217221 */ /* 0x000fe20000010000 */
[C---:B---3--:R-:W-:Y:S05]  /*f700*/  HMMA.16816.F32 R8, R16.reuse, R28, R8 ;  /* 0x0000001c1008723c */ /* 0x048fea0000001808 */
[----:B------:R-:W-:Y:S01]  /*f710*/  FADD.FTZ R120, R120, R33 ;  /* 0x0000002178787221 */ /* 0x000fe20000010000 */
[C---:B------:R-:W-:Y:S01]  /*f720*/  HMMA.16816.F32 R68, R16.reuse, R30, R68 ;  /* 0x0000001e1044723c */ /* 0x040fe20000001844 */
[----:B------:R-:W3:Y:S04]  /*f730*/  LDSM.16.MT88.4 R28, [R170+0xe800] ;  /* 0x00e80000aa1c783b */ /* 0x000ee80000004200 */
[----:B------:R-:W-:Y:S01]  /*f740*/  FADD.FTZ R120, R121, R120 ;  /* 0x0000007879787221 */ /* 0x000fe20000010000 */
[C---:B-1----:R-:W-:Y:S03]  /*f750*/  HMMA.16816.F32 R72, R16.reuse, R36, R72 ;  /* 0x000000241048723c */ /* 0x042fe60000001848 */
[----:B------:R-:W1:Y:S02]  /*f760*/  LDSM.16.MT88.4 R32, [R168+0xe800] ;  /* 0x00e80000a820783b */ /* 0x000e640000004200 */
[----:B------:R-:W-:Y:S01]  /*f770*/  FADD.FTZ R125, R125, R120 ;  /* 0x000000787d7d7221 */ /* 0x000fe20000010000 */
[C---:B------:R-:W-:Y:S05]  /*f780*/  HMMA.16816.F32 R76, R16.reuse, R38, R76 ;  /* 0x00000026104c723c */ /* 0x040fea000000184c */
[----:B------:R-:W-:Y:S01]  /*f790*/  FADD.FTZ R37, R7, R130 ;  /* 0x0000008207257221 */ /* 0x000fe20000010000 */
[C---:B----4-:R-:W-:Y:S05]  /*f7a0*/  HMMA.16816.F32 R80, R16.reuse, R24, R80 ;  /* 0x000000181050723c */ /* 0x050fea0000001850 */
[----:B------:R-:W-:Y:S01]  /*f7b0*/  FADD.FTZ R126, R126, R37 ;  /* 0x000000257e7e7221 */ /* 0x000fe20000010000 */
[C---:B------:R-:W-:Y:S01]  /*f7c0*/  HMMA.16816.F32 R84, R16.reuse, R26, R84 ;  /* 0x0000001a1054723c */ /* 0x040fe20000001854 */
[----:B------:R-:W4:Y:S04]  /*f7d0*/  LDSM.16.MT88.4 R24, [R170+0xac00] ;  /* 0x00ac0000aa18783b */ /* 0x000f280000004200 */
[--C-:B------:R-:W-:Y:S01]  /*f7e0*/  FFMA.FTZ R7, R64, UR4, -R128.reuse ;  /* 0x0000000440077c23 */ /* 0x100fe20008010880 */
[C---:B-----5:R-:W-:Y:S03]  /*f7f0*/  HMMA.16816.F32 R88, R16.reuse, R20, R88 ;  /* 0x000000141058723c */ /* 0x060fe60000001858 */
[----:B------:R-:W5:Y:S02]  /*f800*/  LDSM.16.MT88.4 R36, [R168+0xac00] ;  /* 0x00ac0000a824783b */ /* 0x000f640000004200 */
[----:B------:R-:W-:Y:S01]  /*f810*/  MUFU.EX2 R7, R7 ;  /* 0x0000000700077308 */ /* 0x000fe20000000800 */
[C---:B------:R-:W-:Y:S05]  /*f820*/  HMMA.16816.F32 R92, R16.reuse, R22, R92 ;  /* 0x00000016105c723c */ /* 0x040fea000000185c */
[----:B------:R-:W-:Y:S01]  /*f830*/  FFMA.FTZ R128, R65, UR4, -R128 ;  /* 0x0000000441807c23 */ /* 0x000fe20008010880 */
[C---:B---3--:R-:W-:Y:S05]  /*f840*/  HMMA.16816.F32 R96, R16.reuse, R28, R96 ;  /* 0x0000001c1060723c */ /* 0x048fea0000001860 */
[----:B------:R-:W-:Y:S01]  /*f850*/  FADD.FTZ R123, R123, R126 ;  /* 0x0000007e7b7b7221 */ /* 0x000fe20000010000 */
[C---:B------:R-:W-:Y:S01]  /*f860*/  HMMA.16816.F32 R100, R16.reuse, R30, R100 ;  /* 0x0000001e1064723c */ /* 0x040fe20000001864 */
[----:B------:R-:W3:Y:S01]  /*f870*/  MUFU.EX2 R128, R128 ;  /* 0x0000008000807308 */ /* 0x000ee20000000800 */
[----:B------:R-:W5:Y:S03]  /*f880*/  LDSM.16.MT88.4 R28, [R168+0xcc00] ;  /* 0x00cc0000a81c783b */ /* 0x000f660000004200 */
[----:B------:R-:W-:Y:S01]  /*f890*/  FADD.FTZ R20, R108, R123 ;  /* 0x0000007b6c147221 */ /* 0x000fe20000010000 */
[C---:B-1----:R-:W-:Y:S05]  /*f8a0*/  HMMA.16816.F32 R12, R16.reuse, R32, R12 ;  /* 0x00000020100c723c */ /* 0x042fea000000180c */
[----:B------:R-:W-:Y:S01]  /*f8b0*/  FADD.FTZ R125, R124, R125 ;  /* 0x0000007d7c7d7221 */ /* 0x000fe20000010000 */
[----:B------:R-:W-:Y:S05]  /*f8c0*/  HMMA.16816.F32 R104, R16, R34, R104 ;  /* 0x000000221068723c */ /* 0x000fea0000001868 */
[----:B------:R-:W-:Y:S01]  /*f8d0*/  FADD.FTZ R20, R109, R20 ;  /* 0x000000146d147221 */ /* 0x000fe20000010000 */
[----:B------:R-:W-:Y:S01]  /*f8e0*/  FADD.FTZ R110, R110, R125 ;  /* 0x0000007d6e6e7221 */ /* 0x000fe20000010000 */
[----:B--2---:R-:W-:Y:S04]  /*f8f0*/  F2FP.F16.F32.PACK_AB R21, R61, R60 ;  /* 0x0000003c3d15723e */ /* 0x004fe800000000ff */
[----:B------:R-:W-:Y:S01]  /*f900*/  FADD.FTZ R115, R115, R20 ;  /* 0x0000001473737221 */ /* 0x000fe20000010000 */
[----:B------:R-:W-:Y:S01]  /*f910*/  FADD.FTZ R111, R111, R110 ;  /* 0x0000006e6f6f7221 */ /* 0x000fe20000010000 */
[----:B------:R-:W-:Y:S02]  /*f920*/  F2FP.F16.F32.PACK_AB R20, R59, R58 ;  /* 0x0000003a3b14723e */ /* 0x000fe400000000ff */
[----:B------:R-:W-:Y:S01]  /*f930*/  FADD.FTZ R115, R112, R115 ;  /* 0x0000007370737221 */ /* 0x000fe20000010000 */
[----:B------:R-:W-:Y:S01]  /*f940*/  FADD.FTZ R138, R138, R111 ;  /* 0x0000006f8a8a7221 */ /* 0x000fe20000010000 */
[----:B---3--:R-:W-:Y:S02]  /*f950*/  F2FP.F16.F32.PACK_AB R22, R128, R7 ;  /* 0x000000078016723e */ /* 0x008fe400000000ff */
[----:B------:R-:W-:Y:S01]  /*f960*/  F2FP.F16.F32.PACK_AB R23, R119, R62 ;  /* 0x0000003e7717723e */ /* 0x000fe200000000ff */
[----:B------:R-:W-:Y:S01]  /*f970*/  FADD.FTZ R113, R113, R138 ;  /* 0x0000008a71717221 */ /* 0x000fe20000010000 */
[----:B------:R-:W-:Y:S03]  /*f980*/  FADD.FTZ R114, R114, R115 ;  /* 0x0000007372727221 */ /* 0x000fe60000010000 */
[----:B------:R-:W-:Y:S01]  /*f990*/  FADD.FTZ R140, R140, R113 ;  /* 0x000000718c8c7221 */ /* 0x000fe20000010000 */
[----:B------:R-:W-:Y:S02]  /*f9a0*/  FADD.FTZ R127, R127, R114 ;  /* 0x000000727f7f7221 */ /* 0x000fe40000010000 */
[C---:B----4-:R-:W-:Y:S01]  /*f9b0*/  HMMA.16816.F32 R112, R20.reuse, R24, R8 ;  /* 0x000000181470723c */ /* 0x050fe20000001808 */
[----:B------:R-:W1:Y:S04]  /*f9c0*/  LDSM.16.MT88.4 R8, [R168+0xec00] ;  /* 0x00ec0000a808783b */ /* 0x000e680000004200 */
[----:B------:R-:W-:Y:S01]  /*f9d0*/  FADD.FTZ R135, R135, R140 ;  /* 0x0000008c87877221 */ /* 0x000fe20000010000 */
[C---:B------:R-:W-:Y:S05]  /*f9e0*/  HMMA.16816.F32 R68, R20.reuse, R26, R68 ;  /* 0x0000001a1444723c */ /* 0x040fea0000001844 */
[----:B------:R-:W-:Y:S01]  /*f9f0*/  FADD.FTZ R116, R116, R127 ;  /* 0x0000007f74747221 */ /* 0x000fe20000010000 */
[C---:B-----5:R-:W-:Y:S05]  /*fa00*/  HMMA.16816.F32 R72, R20.reuse, R36, R72 ;  /* 0x000000241448723c */ /* 0x060fea0000001848 */
[----:B------:R-:W-:Y:S01]  /*fa10*/  FADD.FTZ R146, R146, R135 ;  /* 0x0000008792927221 */ /* 0x000fe20000010000 */
[C---:B------:R-:W-:Y:S05]  /*fa20*/  HMMA.16816.F32 R76, R20.reuse, R38, R76 ;  /* 0x00000026144c723c */ /* 0x040fea000000184c */
        /* <DEDUP_REMOVED lines=8> */
[----:B------:R-:W-:Y:S01]  /*fab0*/  MOV R3, R0 ;  /* 0x0000000000037202 */ /* 0x000fe20000000f00 */
[----:B------:R-:W-:Y:S01]  /*fac0*/  FADD.FTZ R141, R144, R141 ;  /* 0x0000008d908d7221 */ /* 0x000fe20000010000 */
[----:B------:R-:W-:Y:S01]  /*fad0*/  FADD.FTZ R143, R148, R143 ;  /* 0x0000008f948f7221 */ /* 0x000fe20000010000 */
[C---:B------:R-:W-:Y:S03]  /*fae0*/  HMMA.16816.F32 R96, R20.reuse, R44, R96 ;  /* 0x0000002c1460723c */ /* 0x040fe60000001860 */
[----:B------:R-:W-:Y:S01]  /*faf0*/  FADD.FTZ R132, R132, R141 ;  /* 0x0000008d84847221 */ /* 0x000fe20000010000 */
[----:B------:R-:W-:Y:S02]  /*fb00*/  FADD.FTZ R134, R134, R143 ;  /* 0x0000008f86867221 */ /* 0x000fe40000010000 */
[C---:B------:R-:W-:Y:S05]  /*fb10*/  HMMA.16816.F32 R100, R20.reuse, R46, R100 ;  /* 0x0000002e1464723c */ /* 0x040fea0000001864 */
[----:B------:R-:W-:Y:S01]  /*fb20*/  FADD.FTZ R133, R133, R132 ;  /* 0x0000008485857221 */ /* 0x000fe20000010000 */
[----:B------:R-:W-:Y:S01]  /*fb30*/  FADD.FTZ R137, R137, R134 ;  /* 0x0000008689897221 */ /* 0x000fe20000010000 */
[C---:B-1----:R-:W-:Y:S04]  /*fb40*/  HMMA.16816.F32 R108, R20.reuse, R8, R12 ;  /* 0x00000008146c723c */ /* 0x042fe8000000180c */
        /* <DEDUP_REMOVED lines=21> */
[----:B------:R-:W-:Y:S06]  /*fca0*/  @P0 BRA `(.L_x_1258) ;  /* 0xffffffc000b80947 */ /* 0x000fec000383ffff */
.L_x_1254:
[----:B------:R-:W1:Y:S01]  /*fcb0*/  SHFL.BFLY PT, R8, R193, 0x2, 0x1f ;  /* 0x0c401f00c1087f89 */ /* 0x000e6200000e0000 */
[----:B------:R-:W2:Y:S01]  /*fcc0*/  S2UR UR4, SR_CgaCtaId ;  /* 0x00000000000479c3 */ /* 0x000ea20000008800 */
[----:B------:R-:W-:Y:S01]  /*fcd0*/  MOV R7, 0x3f800000 ;  /* 0x3f80000000077802 */ /* 0x000fe20000000f00 */
[----:B------:R-:W-:Y:S01]  /*fce0*/  UMOV UR5, 0x400 ;  /* 0x0000040000057882 */ /* 0x000fe20000000000 */
[----:B------:R-:W3:Y:S01]  /*fcf0*/  SHFL.BFLY PT, R9, R194, 0x2, 0x1f ;  /* 0x0c401f00c2097f89 */ /* 0x000ee200000e0000 */
[----:B------:R-:W-:Y:S01]  /*fd00*/  MOV R6, 0x3f800000 ;  /* 0x3f80000000067802 */ /* 0x000fe20000000f00 */
[----:B------:R-:W-:Y:S01]  /*fd10*/  BSSY B0, `(.L_x_1259) ;  /* 0x00000be000007945 */ /* 0x000fe20003800000 */
[----:B------:R-:W4:Y:S02]  /*fd20*/  S2R R3, SR_TID.X ;  /* 0x0000000000037919 */ /* 0x000f240000002100 */
[----:B------:R-:W-:Y:S06]  /*fd30*/  BAR.SYNC.DEFER_BLOCKING 0x0 ;  /* 0x0000000000007b1d */ /* 0x000fec0000010000 */
[----:B------:R-:W5:Y:S01]  /*fd40*/  S2R R28, SR_CTAID.Y ;  /* 0x00000000001c7919 */ /* 0x000f620000002600 */
[----:B-1----:R-:W-:Y:S01]  /*fd50*/  FADD.FTZ R8, R8, R193 ;  /* 0x000000c108087221 */ /* 0x002fe20000010000 */
[----:B--2---:R-:W-:Y:S01]  /*fd60*/  ULEA UR4, UR4, UR5, 0x18 ;  /* 0x0000000504047291 */ /* 0x004fe2000f8ec03f */
[----:B------:R-:W1:Y:S01]  /*fd70*/  S2R R29, SR_CTAID.X ;  /* 0x00000000001d7919 */ /* 0x000e620000002500 */
[----:B---3--:R-:W-:-:S02]  /*fd80*/  FADD.FTZ R9, R9, R194 ;  /* 0x000000c209097221 */ /* 0x008fc40000010000 */
[----:B------:R-:W2:Y:S04]  /*fd90*/  SHFL.BFLY PT, R5, R8, 0x1, 0x1f ;  /* 0x0c201f0008057f89 */ /* 0x000ea800000e0000 */
[----:B------:R-:W3:Y:S01]  /*fda0*/  SHFL.BFLY PT, R4, R9, 0x1, 0x1f ;  /* 0x0c201f0009047f89 */ /* 0x000ee200000e0000 */
[----:B--2---:R-:W-:Y:S01]  /*fdb0*/  FADD.FTZ R5, R8, R5 ;  /* 0x0000000508057221 */ /* 0x004fe20000010000 */
[----:B----4-:R-:W-:Y:S01]  /*fdc0*/  SHF.R.S32.HI R8, RZ, 0x1f, R3 ;  /* 0x0000001fff087819 */ /* 0x010fe20000011403 */
[----:B---3--:R-:W-:-:S03]  /*fdd0*/  FADD.FTZ R4, R9, R4 ;  /* 0x0000000409047221 */ /* 0x008fc60000010000 */
[CC--:B------:R-:W-:Y:S02]  /*fde0*/  LEA.HI R10, R8.reuse, R3.reuse, RZ, 0x3 ;  /* 0x00000003080a7211 */ /* 0x0c0fe400078f18ff */
[----:B------:R-:W-:Y:S02]  /*fdf0*/  LEA.HI R9, R8, R3, RZ, 0x2 ;  /* 0x0000000308097211 */ /* 0x000fe400078f10ff */
[----:B------:R-:W-:Y:S02]  /*fe00*/  SHF.R.S32.HI R11, RZ, 0x3, R10 ;  /* 0x00000003ff0b7819 */ /* 0x000fe4000001140a */
[----:B------:R-:W-:Y:S02]  /*fe10*/  SHF.R.S32.HI R12, RZ, 0x2, R9 ;  /* 0x00000002ff0c7819 */ /* 0x000fe40000011409 */
[----:B------:R-:W-:Y:S02]  /*fe20*/  LEA.HI R16, R10, R11, RZ, 0x1 ;  /* 0x0000000b0a107211 */ /* 0x000fe400078f08ff */
[----:B------:R-:W-:-:S02]  /*fe30*/  SHF.R.S32.HI R15, RZ, 0x1f, R12 ;  /* 0x0000001fff0f7819 */ /* 0x000fc4000001140c */
[----:B------:R-:W-:Y:S02]  /*fe40*/  LEA.HI R14, R8, R3, RZ, 0x6 ;  /* 0x00000003080e7211 */ /* 0x000fe400078f30ff */
[----:B------:R-:W-:Y:S02]  /*fe50*/  LOP3.LUT R16, R16, 0xfffffffe, RZ, 0xc0, !PT ;  /* 0xfffffffe10107812 */ /* 0x000fe400078ec0ff */
[----:B------:R-:W-:Y:S02]  /*fe60*/  LEA.HI R15, R15, R12, RZ, 0x3 ;  /* 0x0000000c0f0f7211 */ /* 0x000fe400078f18ff */
[----:B------:R-:W-:Y:S01]  /*fe70*/  SHF.L.U32 R14, R14, 0x2, RZ ;  /* 0x000000020e0e7819 */ /* 0x000fe200000006ff */
[----:B------:R-:W-:Y:S01]  /*fe80*/  IMAD.IADD R13, R11, 0x1, -R16 ;  /* 0x000000010b0d7824 */ /* 0x000fe200078e0a10 */
[----:B------:R-:W-:Y:S02]  /*fe90*/  LOP3.LUT R15, R15, 0xfffffff8, RZ, 0xc0, !PT ;  /* 0xfffffff80f0f7812 */ /* 0x000fe400078ec0ff */
[----:B------:R-:W-:-:S02]  /*fea0*/  LOP3.LUT R14, R14, 0x3fffff00, RZ, 0xc0, !PT ;  /* 0x3fffff000e0e7812 */ /* 0x000fc400078ec0ff */
[----:B------:R-:W-:Y:S02]  /*feb0*/  IADD3 R15, R12, -R15, RZ ;  /* 0x8000000f0c0f7210 */ /* 0x000fe40007ffe0ff */
[----:B------:R-:W-:Y:S02]  /*fec0*/  LEA R13, R13, R14, 0x5 ;  /* 0x0000000e0d0d7211 */ /* 0x000fe400078e28ff */
[----:B------:R-:W-:Y:S02]  /*fed0*/  LOP3.LUT R14, R10, 0xfffffff8, RZ, 0xc0, !PT ;  /* 0xfffffff80a0e7812 */ /* 0x000fe400078ec0ff */
[----:B------:R-:W-:Y:S02]  /*fee0*/  LEA.HI R19, R15, R15, RZ, 0x1 ;  /* 0x0000000f0f137211 */ /* 0x000fe400078f08ff */
[----:B------:R-:W-:Y:S02]  /*fef0*/  LEA.HI R10, R8, R3, RZ, 0x4 ;  /* 0x00000003080a7211 */ /* 0x000fe400078f20ff */
[----:B------:R-:W-:-:S02]  /*ff00*/  LOP3.LUT R18, R9, 0xfffffffc, RZ, 0xc0, !PT ;  /* 0xfffffffc09127812 */ /* 0x000fc400078ec0ff */
[----:B------:R-:W-:Y:S02]  /*ff10*/  IADD3 R9, -R14, R3, RZ ;  /* 0x000000030e097210 */ /* 0x000fe40007ffe1ff */
[----:B------:R-:W-:Y:S01]  /*ff20*/  FSETP.NE.FTZ.AND P3, PT, R5, RZ, PT ;  /* 0x000000ff0500720b */ /* 0x000fe20003f75000 */
[----:B------:R-:W-:Y:S01]  /*ff30*/  IMAD.IADD R21, R3, 0x1, -R18 ;  /* 0x0000000103157824 */ /* 0x000fe200078e0a12 */
[----:B------:R-:W-:Y:S02]  /*ff40*/  LOP3.LUT R14, R19, 0x1fffffe, RZ, 0xc0, !PT ;  /* 0x01fffffe130e7812 */ /* 0x000fe400078ec0ff */
[----:B------:R-:W-:Y:S02]  /*ff50*/  SHF.R.S32.HI R10, RZ, 0x4, R10 ;  /* 0x00000004ff0a7819 */ /* 0x000fe4000001140a */
[----:B------:R-:W-:Y:S02]  /*ff60*/  LEA.HI R16, R9, R9, RZ, 0x1 ;  /* 0x0000000909107211 */ /* 0x000fe400078f08ff */
[----:B------:R-:W-:-:S02]  /*ff70*/  FSETP.NE.FTZ.AND P2, PT, R4, RZ, PT ;  /* 0x000000ff0400720b */ /* 0x000fc40003f55000 */
[----:B------:R-:W-:Y:S02]  /*ff80*/  LEA.HI R12, R8, R3, RZ, 0x5 ;  /* 0x00000003080c7211 */ /* 0x000fe400078f28ff */
[----:B------:R-:W-:Y:S01]  /*ff90*/  IADD3 R17, R15, -R14, RZ ;  /* 0x8000000e0f117210 */ /* 0x000fe20007ffe0ff */
[----:B------:R-:W2:Y:S01]  /*ffa0*/  @P3 MUFU.RCP R7, R5 ;  /* 0x0000000500073308 */ /* 0x000ea20000001000 */
[----:B------:R-:W-:Y:S02]  /*ffb0*/  SHF.L.U32 R15, R10, 0x6, RZ ;  /* 0x000000060a0f7819 */ /* 0x000fe400000006ff */
[----:B------:R-:W-:Y:S02]  /*ffc0*/  LOP3.LUT R10, R16, 0xfffffffe, RZ, 0xc0, !PT ;  /* 0xfffffffe100a7812 */ /* 0x000fe400078ec0ff */
[----:B------:R-:W-:Y:S02]  /*ffd0*/  SHF.R.S32.HI R8, RZ, 0x5, R12 ;  /* 0x00000005ff087819 */ /* 0x000fe4000001140c */
[----:B------:R-:W-:Y:S01]  /*ffe0*/  SHF.R.S32.HI R16, RZ, 0x1, R16 ;  /* 0x00000001ff107819 */ /* 0x000fe20000011410 */
[----:B------:R-:W-:Y:S01]  /*fff0*/  IMAD.IADD R10, R9, 0x1, -R10 ;  /* 0x00000001090a7824 */ /* 0x000fe200078e0a0a */
[----:B------:R-:W-:Y:S01]  /*10000*/  SHF.R.S32.HI R19, RZ, 0x1, R19 ;  /* 0x00000001ff137819 */ /* 0x000fe20000011413 */
[----:B------:R-:W3:Y:S01]  /*10010*/  @P2 MUFU.RCP R6, R4 ;  /* 0x0000000400062308 */ /* 0x000ee20000001000 */
[----:B------:R-:W-:-:S02]  /*10020*/  LEA R14, R8, R21, 0x8 ;  /* 0x00000015080e7211 */ /* 0x000fc400078e40ff */
[----:B------:R-:W-:Y:S02]  /*10030*/  LOP3.LUT R15, R15, 0xc0, RZ, 0xc0, !PT ;  /* 0x000000c00f0f7812 */ /* 0x000fe400078ec0ff */
[----:B------:R-:W-:Y:S01]  /*10040*/  SHF.L.U32 R16, R16, 0x3, RZ ;  /* 0x0000000310107819 */ /* 0x000fe200000006ff */
[----:B------:R-:W-:Y:S01]  /*10050*/  IMAD R14, R17, 0x10, R14 ;  /* 0x00000010110e7824 */ /* 0x000fe200078e020e */
[----:B------:R-:W-:Y:S01]  /*10060*/  SHF.L.U32 R18, R19, 0x6, RZ ;  /* 0x0000000613127819 */ /* 0x000fe200000006ff */
[C---:B--2---:R-:W-:Y:S01]  /*10070*/  FMUL.FTZ R112, R7.reuse, R112 ;  /* 0x0000007007707220 */ /* 0x044fe20000410000 */
[----:B------:R-:W-:Y:S01]  /*10080*/  LEA R10, R10, R13, 0x2 ;  /* 0x0000000d0a0a7211 */ /* 0x000fe200078e10ff */
[----:B------:R-:W-:Y:S01]  /*10090*/  FMUL.FTZ R113, R7, R113 ;  /* 0x0000007107717220 */ /* 0x000fe20000410000 */
[----:B------:R-:W-:Y:S01]  /*100a0*/  LOP3.LUT R13, R15, 0x18, R16, 0xf8, !PT ;  /* 0x000000180f0d7812 */ /* 0x000fe200078ef810 */
[C---:B------:R-:W-:Y:S01]  /*100b0*/  FMUL.FTZ R68, R7.reuse, R68 ;  /* 0x0000004407447220 */ /* 0x040fe20000410000 */
[----:B------:R-:W-:Y:S01]  /*100c0*/  LOP3.LUT R17, R18, 0xc0, RZ, 0xc0, !PT ;  /* 0x000000c012117812 */ /* 0x000fe200078ec0ff */
[----:B------:R-:W-:Y:S01]  /*100d0*/  FMUL.FTZ R69, R7, R69 ;  /* 0x0000004507457220 */ /* 0x000fe20000410000 */
[----:B------:R-:W-:Y:S01]  /*100e0*/  LOP3.LUT R16, R19, 0x1, RZ, 0xc0, !PT ;  /* 0x0000000113107812 */ /* 0x000fe200078ec0ff */
[C---:B------:R-:W-:Y:S01]  /*100f0*/  FMUL.FTZ R72, R7.reuse, R72 ;  /* 0x0000004807487220 */ /* 0x040fe20000410000 */
[----:B------:R-:W-:Y:S01]  /*10100*/  SHF.R.U32.HI R18, RZ, 0x3, R15 ;  /* 0x00000003ff127819 */ /* 0x000fe2000001160f */
[----:B------:R-:W-:Y:S01]  /*10110*/  FMUL.FTZ R73, R7, R73 ;  /* 0x0000004907497220 */ /* 0x000fe20000410000 */
[----:B------:R-:W-:Y:S01]  /*10120*/  LEA.HI R15, R17, R17, RZ, 0x1d ;  /* 0x00000011110f7211 */ /* 0x000fe200078fe8ff */
[C---:B------:R-:W-:Y:S01]  /*10130*/  FMUL.FTZ R76, R7.reuse, R76 ;  /* 0x0000004c074c7220 */ /* 0x040fe20000410000 */
[----:B------:R-:W-:Y:S01]  /*10140*/  ISETP.NE.U32.AND P1, PT, R16, 0x1, PT ;  /* 0x000000011000780c */ /* 0x000fe20003f25070 */
[C---:B------:R-:W-:Y:S01]  /*10150*/  FMUL.FTZ R77, R7.reuse, R77 ;  /* 0x0000004d074d7220 */ /* 0x040fe20000410000 */
[----:B------:R-:W-:Y:S01]  /*10160*/  LEA R14, R14, R15, 0x1 ;  /* 0x0000000f0e0e7211 */ /* 0x000fe200078e08ff */
        /* <DEDUP_REMOVED lines=16> */
[----:B------:R-:W-:Y:S01]  /*10270*/  LOP3.LUT P0, RZ, R19, 0x2, RZ, 0xc0, !PT ;  /* 0x0000000213ff7812 */ /* 0x000fe2000780c0ff */
[----:B---3--:R-:W-:Y:S01]  /*10280*/  FMUL.FTZ R115, R6, R115 ;  /* 0x0000007306737220 */ /* 0x008fe20000410000 */
[----:B------:R-:W-:Y:S01]  /*10290*/  LEA R14, R14, UR4, 0x2 ;  /* 0x000000040e0e7c11 */ /* 0x000fe2000f8e10ff */
[C---:B------:R-:W-:Y:S01]  /*102a0*/  FMUL.FTZ R114, R6.reuse, R114 ;  /* 0x0000007206727220 */ /* 0x040fe20000410000 */
[----:B------:R-:W-:Y:S01]  /*102b0*/  MOV R7, 0x40 ;  /* 0x0000004000077802 */ /* 0x000fe20000000f00 */
[C---:B------:R-:W-:Y:S01]  /*102c0*/  FMUL.FTZ R71, R6.reuse, R71 ;  /* 0x0000004706477220 */ /* 0x040fe20000410000 */
[----:B------:R-:W-:Y:S01]  /*102d0*/  LOP3.LUT R13, R13, R18, RZ, 0x3c, !PT ;  /* 0x000000120d0d7212 */ /* 0x000fe200078e3cff */
        /* <DEDUP_REMOVED lines=21> */
[----:B------:R-:W-:Y:S01]  /*10430*/  IADD3 R6, R14, -0x20, RZ ;  /* 0xffffffe00e067810 */ /* 0x000fe20007ffe0ff */
[----:B------:R-:W-:Y:S01]  /*10440*/  IMAD.IADD R10, R10, 0x1, R13 ;  /* 0x000000010a0a7824 */ /* 0x000fe200078e020d */
[----:B------:R-:W-:Y:S01]  /*10450*/  SEL R7, R7, 0xffffffc0, !P0 ;  /* 0xffffffc007077807 */ /* 0x000fe20004000000 */
[----:B------:R-:W-:Y:S01]  /*10460*/  STS.64 [R14], R112 ;  /* 0x000000700e007388 */ /* 0x000fe20000000a00 */
[C---:B------:R-:W-:Y:S01]  /*10470*/  @P1 IADD3 R6, R14.reuse, 0x20, RZ ;  /* 0x000000200e061810 */ /* 0x040fe20007ffe0ff */
[----:B------:R-:W2:Y:S01]  /*10480*/  @P3 MUFU.LG2 R5, R5 ;  /* 0x0000000500053308 */ /* 0x000ea20000000c00 */
[----:B------:R-:W-:Y:S01]  /*10490*/  IADD3 R13, R14, R7, RZ ;  /* 0x000000070e0d7210 */ /* 0x000fe20007ffe0ff */
[----:B------:R-:W-:Y:S01]  /*104a0*/  STS.64 [R14+0x400], R114 ;  /* 0x000400720e007388 */ /* 0x000fe20000000a00 */
[----:B------:R-:W-:-:S02]  /*104b0*/  IADD3 R7, R7, R6, RZ ;  /* 0x0000000607077210 */ /* 0x000fc40007ffe0ff */
[----:B------:R-:W-:Y:S01]  /*104c0*/  LEA R10, R10, UR4, 0x2 ;  /* 0x000000040a0a7c11 */ /* 0x000fe2000f8e10ff */
[----:B------:R-:W-:Y:S01]  /*104d0*/  STS.64 [R6], R68 ;  /* 0x0000004406007388 */ /* 0x000fe20000000a00 */
[----:B------:R-:W3:Y:S01]  /*104e0*/  S2UR UR4, SR_CTAID.Z ;  /* 0x00000000000479c3 */ /* 0x000ee20000002700 */
[----:B------:R-:W-:Y:S01]  /*104f0*/  LOP3.LUT R12, R12, 0xffffffe0, RZ, 0xc0, !PT ;  /* 0xffffffe00c0c7812 */ /* 0x000fe200078ec0ff */
[----:B------:R-:W4:Y:S01]  /*10500*/  @P2 MUFU.LG2 R4, R4 ;  /* 0x0000000400042308 */ /* 0x000f220000000c00 */
[----:B------:R-:W-:Y:S03]  /*10510*/  STS.64 [R6+0x400], R70 ;  /* 0x0004004606007388 */ /* 0x000fe60000000a00 */
[----:B------:R-:W-:Y:S01]  /*10520*/  IMAD.IADD R12, R3, 0x1, -R12 ;  /* 0x00000001030c7824 */ /* 0x000fe200078e0a0c */
[----:B------:R-:W-:Y:S01]  /*10530*/  STS.64 [R13], R72 ;  /* 0x000000480d007388 */ /* 0x000fe20000000a00 */
[----:B------:R-:W-:Y:S01]  /*10540*/  IADD3 R3, -R185, RZ, RZ ;  /* 0x000000ffb9037210 */ /* 0x000fe20007ffe1ff */
[----:B--2---:R-:W-:-:S02]  /*10550*/  @P3 FMUL.FTZ R5, R5, 0.69314718246459960938 ;  /* 0x3f31721805053820 */ /* 0x004fc40000410000 */
[----:B------:R-:W-:Y:S01]  /*10560*/  STS.64 [R13+0x400], R74 ;  /* 0x0004004a0d007388 */ /* 0x000fe20000000a00 */
[----:B------:R-:W-:Y:S02]  /*10570*/  LOP3.LUT P0, RZ, R12, 0x3, RZ, 0xc0, !PT ;  /* 0x000000030cff7812 */ /* 0x000fe4000780c0ff */
[----:B------:R-:W-:Y:S01]  /*10580*/  MOV R12, 0xff800000 ;  /* 0xff800000000c7802 */ /* 0x000fe20000000f00 */
[----:B------:R-:W-:Y:S04]  /*10590*/  STS.64 [R7], R76 ;  /* 0x0000004c07007388 */ /* 0x000fe80000000a00 */
[----:B------:R-:W-:Y:S04]  /*105a0*/  STS.64 [R7+0x400], R78 ;  /* 0x0004004e07007388 */ /* 0x000fe80000000a00 */
        /* <DEDUP_REMOVED lines=9> */
[----:B------:R2:W-:Y:S04]  /*10640*/  STS.64 [R14+0x4400], R98 ;  /* 0x004400620e007388 */ /* 0x0005e80000000a00 */
[----:B------:R-:W-:Y:S04]  /*10650*/  STS.64 [R6+0x4000], R100 ;  /* 0x0040006406007388 */ /* 0x000fe80000000a00 */
[----:B------:R5:W-:Y:S04]  /*10660*/  STS.64 [R6+0x4400], R102 ;  /* 0x0044006606007388 */ /* 0x000be80000000a00 */
[----:B------:R-:W-:Y:S04]  /*10670*/  STS.64 [R13+0x4000], R108 ;  /* 0x0040006c0d007388 */ /* 0x000fe80000000a00 */
[----:B------:R1:W-:Y:S04]  /*10680*/  STS.64 [R13+0x4400], R110 ;  /* 0x0044006e0d007388 */ /* 0x0003e80000000a00 */
[----:B------:R-:W-:Y:S04]  /*10690*/  STS.64 [R7+0x4000], R104 ;  /* 0x0040006807007388 */ /* 0x000fe80000000a00 */
[----:B------:R3:W-:Y:S01]  /*106a0*/  STS.64 [R7+0x4400], R106 ;  /* 0x0044006a07007388 */ /* 0x0007e20000000a00 */
[----:B--2---:R-:W2:Y:S08]  /*106b0*/  LDC.64 R14, c[0x0][0x2c0] ;  /* 0x0000b000ff0e7b82 */ /* 0x004eb00000000a00 */
[----:B------:R-:W-:Y:S08]  /*106c0*/  BAR.SYNC.DEFER_BLOCKING 0x0 ;  /* 0x0000000000007b1d */ /* 0x000ff00000010000 */
[----:B-----5:R-:W5:Y:S01]  /*106d0*/  LDC R6, c[0x0][0x270] ;  /* 0x00009c00ff067b82 */ /* 0x020f620000000800 */
[----:B-1----:R-:W-:-:S04]  /*106e0*/  SHF.R.S32.HI R13, RZ, 0x1f, R8 ;  /* 0x0000001fff0d7819 */ /* 0x002fc80000011408 */
[----:B------:R-:W-:-:S03]  /*106f0*/  LEA.HI R30, R13, R8, RZ, 0x2 ;  /* 0x000000080d1e7211 */ /* 0x000fc600078f10ff */
[----:B------:R-:W1:Y:S01]  /*10700*/  @P3 LDC R13, c[0x0][0x2e8] ;  /* 0x0000ba00ff0d3b82 */ /* 0x000e620000000800 */
[----:B------:R-:W-:Y:S01]  /*10710*/  LOP3.LUT R31, R30, 0xffffffc, RZ, 0xc0, !PT ;  /* 0x0ffffffc1e1f7812 */ /* 0x000fe200078ec0ff */
[----:B------:R1:W1:Y:S01]  /*10720*/  LDS.128 R24, [R10+0x1800] ;  /* 0x001800000a187984 */ /* 0x0002620000000c00 */
[----:B--2---:R-:W-:Y:S01]  /*10730*/  IMAD R185, R28, R14, R185 ;  /* 0x0000000e1cb97224 */ /* 0x004fe200078e02b9 */
[----:B------:R-:W-:Y:S01]  /*10740*/  SHF.L.U32 R14, R29, 0x6, RZ ;  /* 0x000000061d0e7819 */ /* 0x000fe200000006ff */
[----:B----4-:R-:W-:Y:S01]  /*10750*/  @P2 FMUL.FTZ R29, R4, 0.69314718246459960938 ;  /* 0x3f317218041d2820 */ /* 0x010fe20000410000 */
[----:B------:R2:W4:Y:S02]  /*10760*/  LDS.128 R20, [R10+0x3800] ;  /* 0x003800000a147984 */ /* 0x0005240000000c00 */
[----:B---3--:R-:W3:Y:S01]  /*10770*/  @P2 LDC R7, c[0x0][0x2e8] ;  /* 0x0000ba00ff072b82 */ /* 0x008ee20000000800 */
[----:B------:R-:W-:Y:S01]  /*10780*/  IADD3 R31, R8, -R31, RZ ;  /* 0x8000001f081f7210 */ /* 0x000fe20007ffe0ff */
[----:B-----5:R-:W-:Y:S01]  /*10790*/  IMAD R3, R6, R3, UR4 ;  /* 0x0000000406037e24 */ /* 0x020fe2000f8e0203 */
[----:B------:R2:W2:Y:S01]  /*107a0*/  LDS.128 R16, [R10+0x5800] ;  /* 0x005800000a107984 */ /* 0x0004a20000000c00 */
[----:B------:R-:W-:Y:S01]  /*107b0*/  SHF.L.U32 R4, R9, 0x2, RZ ;  /* 0x0000000209047819 */ /* 0x000fe200000006ff */
[----:B------:R-:W-:Y:S01]  /*107c0*/  IMAD.MOV.U32 R8, RZ, RZ, -0x800000 ;  /* 0xff800000ff087424 */ /* 0x000fe200078e00ff */
[----:B------:R-:W-:Y:S01]  /*107d0*/  LEA R31, R31, R188, 0x4 ;  /* 0x000000bc1f1f7211 */ /* 0x000fe200078e20ff */
[----:B------:R-:W-:-:S04]  /*107e0*/  IMAD R3, R185, R6, R3 ;  /* 0x00000006b9037224 */ /* 0x000fc800078e0203 */
[----:B------:R-:W-:Y:S02]  /*107f0*/  IMAD R14, R3, R15, R14 ;  /* 0x0000000f030e7224 */ /* 0x000fe400078e020e */
[----:B-1----:R-:W-:Y:S01]  /*10800*/  @P3 FFMA.FTZ R8, R2, R13, R5 ;  /* 0x0000000d02083223 */ /* 0x002fe20000010005 */
[----:B------:R-:W-:Y:S01]  /*10810*/  SHF.R.S32.HI R5, RZ, 0x1f, R4 ;  /* 0x0000001fff057819 */ /* 0x000fe20000011404 */
[----:B---3--:R-:W-:Y:S01]  /*10820*/  @P2 FFMA.FTZ R12, R0, R7, R29 ;  /* 0x00000007000c2223 */ /* 0x008fe2000001001d */
[----:B----4-:R-:W-:Y:S06]  /*10830*/  @P0 BRA `(.L_x_1260) ;  /* 0x00000000002c0947 */ /* 0x010fec0003800000 */
[C---:B------:R-:W-:Y:S01]  /*10840*/  VIADD R7, R31.reuse, 0x8 ;  /* 0x000000081f077836 */ /* 0x040fe20000000000 */
[----:B------:R-:W-:Y:S01]  /*10850*/  SHF.R.S32.HI R3, RZ, 0x1f, R31 ;  /* 0x0000001fff037819 */ /* 0x000fe2000001141f */
[----:B------:R-:W-:Y:S01]  /*10860*/  ULDC.64 UR4, c[0x0][0x2b8] ;  /* 0x0000ae0000047ab9 */ /* 0x000fe20000000a00 */
[C---:B------:R-:W-:Y:S02]  /*10870*/  IADD3 R0, P0, R14.reuse, R31, RZ ;  /* 0x0000001f0e007210 */ /* 0x040fe40007f1e0ff */
[-C--:B------:R-:W-:Y:S02]  /*10880*/  ISETP.GE.AND P2, PT, R31, R174.reuse, PT ;  /* 0x000000ae1f00720c */ /* 0x080fe40003f46270 */
[----:B------:R-:W-:Y:S02]  /*10890*/  ISETP.GE.AND P1, PT, R7, R174, PT ;  /* 0x000000ae0700720c */ /* 0x000fe40003f26270 */
[----:B------:R-:W-:Y:S02]  /*108a0*/  LEA.HI.X.SX32 R3, R14, R3, 0x1, P0 ;  /* 0x000000030e037211 */ /* 0x000fe400000f0eff */
[----:B------:R-:W-:-:S04]  /*108b0*/  LEA R2, P0, R0, UR4, 0x2 ;  /* 0x0000000400027c11 */ /* 0x000fc8000f8010ff */
[----:B------:R-:W-:-:S05]  /*108c0*/  LEA.HI.X R3, R0, UR5, R3, 0x2, P0 ;  /* 0x0000000500037c11 */ /* 0x000fca00080f1403 */
[----:B------:R1:W-:Y:S04]  /*108d0*/  @!P2 STG.E desc[UR10][R2.64], R8 ;  /* 0x000000080200a986 */ /* 0x0003e8000c10190a */
[----:B------:R1:W-:Y:S02]  /*108e0*/  @!P1 STG.E desc[UR10][R2.64+0x20], R12 ;  /* 0x0000200c02009986 */ /* 0x0003e4000c10190a */
.L_x_1260:
[----:B------:R-:W-:Y:S05]  /*108f0*/  BSYNC B0 ;  /* 0x0000000000007941 */ /* 0x000fea0003800000 */
.L_x_1259:
[----:B------:R-:W-:Y:S01]  /*10900*/  ULDC UR4, c[0x0][0x2dc] ;  /* 0x0000b70000047ab9 */ /* 0x000fe20000000800 */
[----:B------:R3:W4:Y:S01]  /*10910*/  LDS.128 R32, [R10] ;  /* 0x000000000a207984 */ /* 0x0007220000000c00 */
[----:B------:R-:W-:Y:S01]  /*10920*/  IMAD R0, R14, UR4, RZ ;  /* 0x000000040e007c24 */ /* 0x000fe2000f8e02ff */
[C---:B------:R-:W-:Y:S01]  /*10930*/  ISETP.GE.AND P1, PT, R11.reuse, R174, PT ;  /* 0x000000ae0b00720c */ /* 0x040fe20003f26270 */
[C---:B-1----:R-:W-:Y:S01]  /*10940*/  IMAD.WIDE R2, R11.reuse, 0x60, R4 ;  /* 0x000000600b027825 */ /* 0x042fe200078e0204 */
[----:B------:R3:W1:Y:S01]  /*10950*/  LDS.128 R28, [R10+0x2000] ;  /* 0x002000000a1c7984 */ /* 0x0006620000000c00 */
[----:B------:R-:W-:Y:S01]  /*10960*/  ULDC.64 UR4, c[0x0][0x288] ;  /* 0x0000a20000047ab9 */ /* 0x000fe20000000a00 */
[----:B------:R-:W-:Y:S01]  /*10970*/  BSSY B0, `(.L_x_1261) ;  /* 0x0000017000007945 */ /* 0x000fe20003800000 */
[----:B------:R-:W-:Y:S01]  /*10980*/  VIADD R7, R11, 0x10 ;  /* 0x000000100b077836 */ /* 0x000fe20000000000 */
[----:B------:R3:W1:Y:S01]  /*10990*/  LDS.128 R12, [R10+0x4000] ;  /* 0x004000000a0c7984 */ /* 0x0006620000000c00 */
[----:B------:R-:W-:Y:S01]  /*109a0*/  IADD3 R9, P0, R0, R2, RZ ;  /* 0x0000000200097210 */ /* 0x000fe20007f1e0ff */
[----:B------:R-:W-:-:S02]  /*109b0*/  VIADD R2, R4, 0x20 ;  /* 0x0000002004027836 */ /* 0x000fc40000000000 */
[----:B------:R-:W-:Y:S02]  /*109c0*/  ISETP.GE.AND P5, PT, R7, R174, PT ;  /* 0x000000ae0700720c */ /* 0x000fe40003fa6270 */
[----:B------:R-:W-:Y:S01]  /*109d0*/  LEA.HI.X.SX32 R0, R0, R3, 0x1, P0 ;  /* 0x0000000300007211 */ /* 0x000fe200000f0eff */
[----:B------:R-:W-:Y:S01]  /*109e0*/  VIADD R3, R11, 0x20 ;  /* 0x000000200b037836 */ /* 0x000fe20000000000 */
[----:B------:R-:W-:Y:S01]  /*109f0*/  LEA R6, P0, R9, UR4, 0x2 ;  /* 0x0000000409067c11 */ /* 0x000fe2000f8010ff */
[----:B------:R-:W-:-:S03]  /*10a00*/  VIADD R11, R11, 0x30 ;  /* 0x000000300b0b7836 */ /* 0x000fc60000000000 */
[----:B------:R-:W-:Y:S01]  /*10a10*/  LEA.HI.X R7, R9, UR5, R0, 0x2, P0 ;  /* 0x0000000509077c11 */ /* 0x000fe200080f1400 */
[----:B------:R-:W-:Y:S01]  /*10a20*/  VIADD R0, R4, 0x40 ;  /* 0x0000004004007836 */ /* 0x000fe20000000000 */
[-C--:B------:R-:W-:Y:S02]  /*10a30*/  ISETP.GE.AND P4, PT, R3, R174.reuse, PT ;  /* 0x000000ae0300720c */ /* 0x080fe40003f86270 */
[----:B------:R-:W-:Y:S01]  /*10a40*/  ISETP.GE.AND P3, PT, R11, R174, PT ;  /* 0x000000ae0b00720c */ /* 0x000fe20003f66270 */
[----:B------:R-:W-:-:S12]  /*10a50*/  @P1 BRA `(.L_x_1262) ;  /* 0x0000000000201947 */ /* 0x000fd80003800000 */
[----:B------:R-:W-:Y:S02]  /*10a60*/  ULDC UR4, c[0x0][0x2d0] ;  /* 0x0000b40000047ab9 */ /* 0x000fe40000000800 */
[----:B------:R-:W-:Y:S02]  /*10a70*/  ISETP.GE.AND P1, PT, R2, UR4, PT ;  /* 0x0000000402007c0c */ /* 0x000fe4000bf26270 */
[----:B------:R-:W-:Y:S02]  /*10a80*/  ISETP.GE.AND P0, PT, R0, UR4, PT ;  /* 0x0000000400007c0c */ /* 0x000fe4000bf06270 */
[----:B------:R-:W-:-:S09]  /*10a90*/  ISETP.GE.AND P2, PT, R4, UR4, PT ;  /* 0x0000000404007c0c */ /* 0x000fd2000bf46270 */
[----:B-1----:R1:W-:Y:S04]  /*10aa0*/  @!P1 STG.E.128 desc[UR10][R6.64+0x80], R28 ;  /* 0x0000801c06009986 */ /* 0x0023e8000c101d0a */
[----:B------:R1:W-:Y:S04]  /*10ab0*/  @!P0 STG.E.128 desc[UR10][R6.64+0x100], R12 ;  /* 0x0001000c06008986 */ /* 0x0003e8000c101d0a */
[----:B----4-:R1:W-:Y:S04]  /*10ac0*/  @!P2 STG.E.64 desc[UR10][R6.64], R32 ;  /* 0x000000200600a986 */ /* 0x0103e8000c101b0a */
[----:B------:R1:W-:Y:S02]  /*10ad0*/  @!P2 STG.E.64 desc[UR10][R6.64+0x8], R34 ;  /* 0x000008220600a986 */ /* 0x0003e4000c101b0a */
.L_x_1262:
[----:B------:R-:W-:Y:S05]  /*10ae0*/  BSYNC B0 ;  /* 0x0000000000007941 */ /* 0x000fea0003800000 */
.L_x_1261:
[----:B-1--4-:R1:W4:Y:S01]  /*10af0*/  LDS.128 R32, [R10+0x800] ;  /* 0x000800000a207984 */ /* 0x0123220000000c00 */
[----:B------:R-:W-:Y:S03]  /*10b00*/  BSSY B0, `(.L_x_1263) ;  /* 0x000000b000007945 */ /* 0x000fe60003800000 */
[----:B------:R1:W1:Y:S04]  /*10b10*/  LDS.128 R28, [R10+0x2800] ;  /* 0x002800000a1c7984 */ /* 0x0002680000000c00 */
[----:B------:R1:W1:Y:S01]  /*10b20*/  LDS.128 R12, [R10+0x4800] ;  /* 0x004800000a0c7984 */ /* 0x0002620000000c00 */
[----:B------:R-:W-:Y:S05]  /*10b30*/  @P5 BRA `(.L_x_1264) ;  /* 0x00000000001c5947 */ /* 0x000fea0003800000 */
[----:B------:R-:W-:Y:S02]  /*10b40*/  ULDC UR4, c[0x0][0x2d0] ;  /* 0x0000b40000047ab9 */ /* 0x000fe40000000800 */
[----:B------:R-:W-:Y:S02]  /*10b50*/  ISETP.GE.AND P2, PT, R4, UR4, PT ;  /* 0x0000000404007c0c */ /* 0x000fe4000bf46270 */
[----:B------:R-:W-:Y:S02]  /*10b60*/  ISETP.GE.AND P1, PT, R2, UR4, PT ;  /* 0x0000000402007c0c */ /* 0x000fe4000bf26270 */
[----:B------:R-:W-:-:S09]  /*10b70*/  ISETP.GE.AND P0, PT, R0, UR4, PT ;  /* 0x0000000400007c0c */ /* 0x000fd2000bf06270 */
[----:B----4-:R4:W-:Y:S04]  /*10b80*/  @!P2 STG.E.128 desc[UR10][R6.64+0x1800], R32 ;  /* 0x001800200600a986 */ /* 0x0109e8000c101d0a */
[----:B-1----:R4:W-:Y:S04]  /*10b90*/  @!P1 STG.E.128 desc[UR10][R6.64+0x1880], R28 ;  /* 0x0018801c06009986 */ /* 0x0029e8000c101d0a */
[----:B------:R4:W-:Y:S02]  /*10ba0*/  @!P0 STG.E.128 desc[UR10][R6.64+0x1900], R12 ;  /* 0x0019000c06008986 */ /* 0x0009e4000c101d0a */
.L_x_1264:
[----:B------:R-:W-:Y:S05]  /*10bb0*/  BSYNC B0 ;  /* 0x0000000000007941 */ /* 0x000fea0003800000 */
.L_x_1263:
        /* <DEDUP_REMOVED lines=12> */
.L_x_1266:
[----:B------:R-:W-:Y:S05]  /*10c80*/  BSYNC B0 ;  /* 0x0000000000007941 */ /* 0x000fea0003800000 */
.L_x_1265:
[----:B------:R-:W-:Y:S05]  /*10c90*/  @P3 EXIT ;  /* 0x000000000000394d */ /* 0x000fea0003800000 */
[----:B------:R-:W-:Y:S02]  /*10ca0*/  ULDC UR4, c[0x0][0x2d0] ;  /* 0x0000b40000047ab9 */ /* 0x000fe40000000800 */
[----:B------:R-:W-:Y:S02]  /*10cb0*/  ISETP.GE.AND P2, PT, R4, UR4, PT ;  /* 0x0000000404007c0c */ /* 0x000fe4000bf46270 */
[----:B------:R-:W-:Y:S02]  /*10cc0*/  ISETP.GE.AND P1, PT, R2, UR4, PT ;  /* 0x0000000402007c0c */ /* 0x000fe4000bf26270 */
[----:B------:R-:W-:-:S09]  /*10cd0*/  ISETP.GE.AND P0, PT, R0, UR4, PT ;  /* 0x0000000400007c0c */ /* 0x000fd2000bf06270 */
[----:B------:R1:W-:Y:S04]  /*10ce0*/  @!P2 STG.E.128 desc[UR10][R6.64+0x4800], R24 ;  /* 0x004800180600a986 */ /* 0x0003e8000c101d0a */
[----:B------:R1:W-:Y:S01]  /*10cf0*/  @!P1 STG.E.128 desc[UR10][R6.64+0x4880], R20 ;  /* 0x0048801406009986 */ /* 0x0003e2000c101d0a */
[----:B------:R-:W-:Y:S05]  /*10d00*/  @P0 EXIT ;  /* 0x000000000000094d */ /* 0x000fea0003800000 */
[----:B--2---:R-:W-:Y:S01]  /*10d10*/  STG.E.128 desc[UR10][R6.64+0x4900], R16 ;  /* 0x0049001006007986 */ /* 0x004fe2000c101d0a */
[----:B------:R-:W-:Y:S05]  /*10d20*/  EXIT ;  /* 0x000000000000794d */ /* 0x000fea0003800000 */
.L_x_1267:
        /* <DEDUP_REMOVED lines=13> */
.L_x_6240:


//--------------------- .text._ZN5flash24flash_fwd_splitkv_kernelI23Flash_fwd_kernel_traitsILi96ELi64ELi128ELi4ELb0ELb0EN7cutlass6half_tE19Flash_kernel_traitsILi96ELi64ELi128ELi4ES3_EELb1ELb0ELb0ELb0ELb0ELb1ELb1ELb0EEEvNS_16Flash_fwd_paramsE --------------------------
	.section	.text._ZN5flash24flash_fwd_splitkv_kernelI23Flash_fwd_kernel_traitsILi96ELi64ELi128ELi4ELb0ELb0EN7cutlass6half_tE19Flash_kernel_traitsILi96ELi64ELi128ELi4ES3_EELb1ELb0ELb0ELb0ELb0ELb1ELb1ELb0EEEvNS_16Flash_fwd_paramsE,"ax",@progbits
	.align	128
        .global         _ZN5flash24flash_fwd_splitkv_kernelI23Flash_fwd_kernel_traitsILi96ELi64ELi128ELi4ELb0ELb0EN7cutlass6half_tE19Flash_kernel_traitsILi96ELi64ELi128ELi4ES3_EELb1ELb0ELb0ELb0ELb0ELb1ELb1ELb0EEEvNS_16Flash_fwd_paramsE
        .type           _ZN5flash24flash_fwd_splitkv_kernelI23Flash_fwd_kernel_traitsILi96ELi64ELi128ELi4ELb0ELb0EN7cutlass6half_tE19Flash_kernel_traitsILi96ELi64ELi128ELi4ES3_EELb1ELb0ELb0ELb0ELb0ELb1ELb1ELb0EEEvNS_16Flash_fwd_paramsE,@function
        .size           _ZN5flash24flash_fwd_splitkv_kernelI23Flash_fwd_kernel_traitsILi96ELi64ELi128ELi4ELb0ELb0EN7cutlass6half_tE19Flash_kernel_traitsILi96ELi64ELi128ELi4ES3_EELb1ELb0ELb0ELb0ELb0ELb1ELb1ELb0EEEvNS_16Flash_fwd_paramsE,(.L_x_6241 - _ZN5flash24flash_fwd_splitkv_kernelI23Flash_fwd_kernel_traitsILi96ELi64ELi128ELi4ELb0ELb0EN7cutlass6half_tE19Flash_kernel_traitsILi96ELi64ELi128ELi4ES3_EELb1ELb0ELb0ELb0ELb0ELb1ELb1ELb0EEEvNS_16Flash_fwd_paramsE)
        .other          _ZN5flash24flash_fwd_splitkv_kernelI23Flash_fwd_kernel_traitsILi96ELi64ELi128ELi4ELb0ELb0EN7cutlass6half_tE19Flash_kernel_traitsILi96ELi64ELi128ELi4ES3_EELb1ELb0ELb0ELb0ELb0ELb1ELb1ELb0EEEvNS_16Flash_fwd_paramsE,@"STO_CUDA_ENTRY STV_DEFAULT"
_ZN5flash24flash_fwd_splitkv_kernelI23Flash_fwd_kernel_traitsILi96ELi64ELi128ELi4ELb0ELb0EN7cutlass6half_tE19Flash_kernel_traitsILi96ELi64ELi128ELi4ES3_EELb1ELb0ELb0ELb0ELb0ELb1ELb1ELb0EEEvNS_16Flash_fwd_paramsE:
.text._ZN5flash24flash_fwd_splitkv_kernelI23Flash_fwd_kernel_traitsILi96ELi64ELi128ELi4ELb0ELb0EN7cutlass6half_tE19Flash_kernel_traitsILi96ELi64ELi128ELi4ES3_EELb1ELb0ELb0ELb0ELb0ELb1ELb1ELb0EEEvNS_16Flash_fwd_paramsE:
        /* <DEDUP_REMOVED lines=59> */
.L_x_1268:
[----:B------:R-:W1:Y:S02]  /*03b0*/  LDC R7, c[0x0][0x2c8] ;  /* 0x0000b200ff077b82 */ /* 0x000e640000000800 */
.L_x_1269:
        /* <DEDUP_REMOVED lines=104> */
.L_x_1272:
[----:B------:R-:W-:Y:S05]  /*0a40*/  BSYNC B0 ;  /* 0x0000000000007941 */ /* 0x000fea0003800000 */
.L_x_1271:
        /* <DEDUP_REMOVED lines=10> */
.L_x_1274:
[----:B------:R-:W-:Y:S05]  /*0af0*/  BSYNC B0 ;  /* 0x0000000000007941 */ /* 0x000fea0003800000 */
.L_x_1273:
        /* <DEDUP_REMOVED lines=11> */
.L_x_1276:
[----:B------:R-:W-:Y:S05]  /*0bb0*/  BSYNC B0 ;  /* 0x0000000000007941 */ /* 0x000fea0003800000 */
.L_x_1275:
        /* <DEDUP_REMOVED lines=9> */
.L_x_1278:
[----:B------:R-:W-:Y:S05]  /*0c50*/  BSYNC B0 ;  /* 0x0000000000007941 */ /* 0x000fea0003800000 */
.L_x_1277:
        /* <DEDUP_REMOVED lines=15> */
.L_x_1270:
        /* <DEDUP_REMOVED lines=24> */
.L_x_1279:
        /* <DEDUP_REMOVED lines=81> */
.L_x_1280:
        /* <DEDUP_REMOVED lines=48> */
.L_x_1282:
        /* <DEDUP_REMOVED lines=28> */
.L_x_1281:
        /* <DEDUP_REMOVED lines=20> */
[--C-:B------:R-:W-:Y:S01]  /*19e0*/  SHF.R.S32.HI R17, RZ, 0x1f, R16.reuse ;  /* 0x0000001fff117819 */ /* 0x100fe20000011410 */
[----:B------:R-:W3:Y:S01]  /*19f0*/  @!P1 LDC.64 R2, c[0x0][0x228] ;  /* 0x00008a00ff029b82 */ /* 0x000ee20000000a00 */
[----:B------:R-:W-:Y:S01]  /*1a00*/  LOP3.LUT R175, R175, 0xc0, RZ, 0xc0, !PT ;  /* 0x000000c0afaf7812 */ /* 0x000fe200078ec0ff */
[----:B------:R-:W-:Y:S01]  /*1a10*/  VIADD R177, R178, 0x20 ;  /* 0x00000020b2b17836 */ /* 0x000fe20000000000 */
[----:B------:R-:W-:Y:S01]  /*1a20*/  SHF.R.S32.HI R130, RZ, 0x5, R127 ;  /* 0x00000005ff827819 */ /* 0x000fe2000001147f */
[----:B------:R-:W-:Y:S01]  /*1a30*/  IMAD.WIDE R18, R19, 0x40, R16 ;  /* 0x0000004013127825 */ /* 0x000fe200078e0210 */
[----:B------:R-:W-:-:S02]  /*1a40*/  LOP3.LUT R20, R175, 0x18, R178, 0xf8, !PT ;  /* 0x00000018af147812 */ /* 0x000fc400078ef8b2 */
[----:B------:R-:W-:Y:S02]  /*1a50*/  SHF.R.U32.HI R175, RZ, 0x3, R175 ;  /* 0x00000003ffaf7819 */ /* 0x000fe400000116af */
[----:B------:R-:W-:Y:S02]  /*1a60*/  IADD3 R176, R178, 0x40, RZ ;  /* 0x00000040b2b07810 */ /* 0x000fe40007ffe0ff */
[----:B------:R-:W-:Y:S01]  /*1a70*/  LOP3.LUT R175, R20, R175, RZ, 0x3c, !PT ;  /* 0x000000af14af7212 */ /* 0x000fe200078e3cff */
[----:B--2---:R-:W-:Y:S01]  /*1a80*/  @P1 IMAD.WIDE.U32 R26, R11, R4, RZ ;  /* 0x000000040b1a1225 */ /* 0x004fe200078e00ff */
[----:B------:R-:W-:-:S03]  /*1a90*/  LEA.HI R4, R23, R16, RZ, 0x1 ;  /* 0x0000001017047211 */ /* 0x000fc600078f08ff */
[----:B------:R-:W-:Y:S01]  /*1aa0*/  @P1 IMAD R5, R11, R5, R27 ;  /* 0x000000050b051224 */ /* 0x000fe200078e021b */
[----:B------:R-:W-:Y:S01]  /*1ab0*/  LOP3.LUT R11, R4, 0x7fffffe, RZ, 0xc0, !PT ;  /* 0x07fffffe040b7812 */ /* 0x000fe200078ec0ff */
[----:B------:R-:W-:Y:S01]  /*1ac0*/  @P1 IMAD.MOV.U32 R4, RZ, RZ, R26 ;  /* 0x000000ffff041224 */ /* 0x000fe200078e001a */
[----:B------:R-:W-:Y:S01]  /*1ad0*/  IADD3 R26, P0, R178, R14, RZ ;  /* 0x0000000eb21a7210 */ /* 0x000fe20007f1e0ff */
        /* <DEDUP_REMOVED lines=9> */
[----:B------:R-:W-:Y:S01]  /*1b70*/  IADD3 R4, P0, R178, R4, RZ ;  /* 0x00000004b2047210 */ /* 0x000fe20007f1e0ff */
[----:B------:R-:W-:Y:S01]  /*1b80*/  IMAD R2, R130, 0x8, R11 ;  /* 0x0000000882027824 */ /* 0x000fe200078e020b */
[----:B------:R-:W-:Y:S01]  /*1b90*/  IADD3 R22, P1, R178, R22, RZ ;  /* 0x00000016b2167210 */ /* 0x000fe20007f3e0ff */
[----:B------:R-:W-:Y:S01]  /*1ba0*/  IMAD.WIDE.U32 R8, R8, UR4, R26 ;  /* 0x0000000408087c25 */ /* 0x000fe2000f8e001a */
[----:B------:R-:W-:Y:S01]  /*1bb0*/  SHF.R.S32.HI R27, RZ, 0x1f, R24 ;  /* 0x0000001fff1b7819 */ /* 0x000fe20000011418 */
[----:B------:R-:W-:-:S02]  /*1bc0*/  UMOV UR4, 0x400 ;  /* 0x0000040000047882 */ /* 0x000fc40000000000 */
[----:B------:R-:W-:Y:S01]  /*1bd0*/  IMAD.X R5, R3, 0x1, R5, P0 ;  /* 0x0000000103057824 */ /* 0x000fe200000e0605 */
[-C--:B------:R-:W-:Y:S01]  /*1be0*/  ISETP.GE.AND P0, PT, R16, R168.reuse, PT ;  /* 0x000000a81000720c */ /* 0x080fe20003f06270 */
[----:B------:R-:W-:Y:S01]  /*1bf0*/  IMAD R27, R27, UR6, RZ ;  /* 0x000000061b1b7c24 */ /* 0x000fe2000f8e02ff */
[----:B-1----:R-:W-:Y:S01]  /*1c00*/  ULEA UR4, UR8, UR4, 0x18 ;  /* 0x0000000408047291 */ /* 0x002fe2000f8ec03f */
[----:B------:R-:W-:Y:S01]  /*1c10*/  IMAD.X R23, R3, 0x1, R0, P1 ;  /* 0x0000000103177824 */ /* 0x000fe200008e0600 */
[----:B------:R-:W-:Y:S01]  /*1c20*/  SHF.L.U32 R0, R174, 0x7, RZ ;  /* 0x00000007ae007819 */ /* 0x000fe200000006ff */
[----:B------:R-:W-:Y:S02]  /*1c30*/  IMAD.U32 R175, R2, 0x20, R175 ;  /* 0x0000002002af7824 */ /* 0x000fe400078e00af */
[----:B------:R-:W-:Y:S02]  /*1c40*/  VIADD R14, R16, 0x20 ;  /* 0x00000020100e7836 */ /* 0x000fe40000000000 */
[C---:B------:R-:W-:Y:S01]  /*1c50*/  IMAD R27, R24.reuse, UR7, R27 ;  /* 0x00000007181b7c24 */ /* 0x040fe2000f8e021b */
[----:B------:R-:W-:Y:S01]  /*1c60*/  LEA R175, R175, UR4, 0x1 ;  /* 0x00000004afaf7c11 */ /* 0x000fe2000f8e08ff */
[----:B------:R-:W-:Y:S01]  /*1c70*/  IMAD.WIDE.U32 R24, R24, UR6, R4 ;  /* 0x0000000618187c25 */ /* 0x000fe2000f8e0004 */
[----:B------:R-:W-:-:S03]  /*1c80*/  ISETP.GE.AND P2, PT, R14, R168, PT ;  /* 0x000000a80e00720c */ /* 0x000fc60003f46270 */
[----:B------:R-:W-:Y:S02]  /*1c90*/  IMAD.IADD R11, R119, 0x1, -R0 ;  /* 0x00000001770b7824 */ /* 0x000fe400078e0a00 */
[----:B------:R-:W-:Y:S01]  /*1ca0*/  IMAD.IADD R27, R25, 0x1, R27 ;  /* 0x00000001191b7824 */ /* 0x000fe200078e021b */
[----:B------:R-:W-:Y:S07]  /*1cb0*/  @P0 BRA `(.L_x_1284) ;  /* 0x0000000000940947 */ /* 0x000fee0003800000 */
        /* <DEDUP_REMOVED lines=37> */
.L_x_1284:
[----:B------:R-:W-:Y:S05]  /*1f10*/  BSYNC B0 ;  /* 0x0000000000007941 */ /* 0x000fea0003800000 */
.L_x_1283:
        /* <DEDUP_REMOVED lines=40> */
.L_x_1286:
[----:B------:R-:W-:Y:S05]  /*21a0*/  BSYNC B0 ;  /* 0x0000000000007941 */ /* 0x000fea0003800000 */
.L_x_1285:
        /* <DEDUP_REMOVED lines=43> */
.L_x_1288:
[----:B------:R-:W-:Y:S05]  /*2460*/  BSYNC B0 ;  /* 0x0000000000007941 */ /* 0x000fea0003800000 */
.L_x_1287:
        /* <DEDUP_REMOVED lines=33> */
.L_x_1290:
[----:B------:R-:W-:Y:S05]  /*2680*/  BSYNC B0 ;  /* 0x0000000000007941 */ /* 0x000fea0003800000 */
.L_x_1289:
        /* <DEDUP_REMOVED lines=35> */
.L_x_1292:
[----:B------:R-:W-:Y:S05]  /*28c0*/  BSYNC B0 ;  /* 0x0000000000007941 */ /* 0x000fea0003800000 */
.L_x_1291:
[-C--:B------:R-:W-:Y:S01]  /*28d0*/  ISETP.GE.AND P2, PT, R20, R11.reuse, PT ;  /* 0x0000000b1400720c */ /* 0x080fe20003f46270 */
[----:B------:R-:W-:Y:S01]  /*28e0*/  BSSY B0, `(.L_x_1293) ;  /* 0x0000024000007945 */ /* 0x000fe20003800000 */
[----:B------:R-:W-:-:S11]  /*28f0*/  ISETP.GE.AND P1, PT, R16, R11, PT ;  /* 0x0000000b1000720c */ /* 0x000fd60003f26270 */
        /* <DEDUP_REMOVED lines=34> */
.L_x_1294:
[----:B------:R-:W-:Y:S05]  /*2b20*/  BSYNC B0 ;  /* 0x0000000000007941 */ /* 0x000fea0003800000 */
.L_x_1293:
        /* <DEDUP_REMOVED lines=28> */
[----:B------:R-:W-:Y:S01]  /*2cf0*/  IMAD.SHL.U32 R12, R7, 0x8, RZ ;  /* 0x00000008070c7824 */ /* 0x000fe200078e00ff */
[----:B------:R-:W-:Y:S01]  /*2d00*/  SHF.R.S32.HI R11, RZ, 0x1, R17 ;  /* 0x00000001ff0b7819 */ /* 0x000fe20000011411 */
[----:B--2---:R-:W-:Y:S01]  /*2d10*/  IMAD.WIDE.U32 R124, R15, R134, R8 ;  /* 0x000000860f7c7225 */ /* 0x004fe200078e0008 */
[----:B------:R-:W-:Y:S02]  /*2d20*/  SHF.R.S32.HI R4, RZ, 0x1f, R17 ;  /* 0x0000001fff047819 */ /* 0x000fe40000011411 */
[----:B------:R-:W-:Y:S01]  /*2d30*/  LOP3.LUT R19, R19, 0xfffffffe, RZ, 0xc0, !PT ;  /* 0xfffffffe13137812 */ /* 0x000fe200078ec0ff */
[----:B------:R-:W-:Y:S01]  /*2d40*/  IMAD.SHL.U32 R173, R134, 0x20, RZ ;  /* 0x0000002086ad7824 */ /* 0x000fe200078e00ff */
[----:B------:R-:W-:-:S02]  /*2d50*/  LEA.HI R4, R4, R11, RZ, 0x2 ;  /* 0x0000000b04047211 */ /* 0x000fc400078f10ff */
[----:B------:R-:W-:Y:S01]  /*2d60*/  LOP3.LUT R2, R2, 0xc0, RZ, 0xc0, !PT ;  /* 0x000000c002027812 */ /* 0x000fe200078ec0ff */
[----:B------:R-:W-:Y:S01]  /*2d70*/  IMAD.IADD R10, R10, 0x1, -R19 ;  /* 0x000000010a0a7824 */ /* 0x000fe200078e0a13 */
[----:B------:R-:W-:Y:S02]  /*2d80*/  SHF.R.S32.HI R19, RZ, 0x1f, R126 ;  /* 0x0000001fff137819 */ /* 0x000fe4000001147e */
[----:B------:R-:W-:Y:S02]  /*2d90*/  LOP3.LUT R4, R4, 0xfffffffc, RZ, 0xc0, !PT ;  /* 0xfffffffc04047812 */ /* 0x000fe400078ec0ff */
[----:B------:R-:W-:Y:S02]  /*2da0*/  LOP3.LUT R5, R2, 0x8, R5, 0xf8, !PT ;  /* 0x0000000802057812 */ /* 0x000fe400078ef805 */
[----:B------:R-:W-:Y:S01]  /*2db0*/  SHF.R.U32.HI R2, RZ, 0x3, R2 ;  /* 0x00000003ff027819 */ /* 0x000fe20000011602 */
[----:B------:R-:W-:Y:S01]  /*2dc0*/  IMAD.IADD R4, R11, 0x1, -R4 ;  /* 0x000000010b047824 */ /* 0x000fe200078e0a04 */
[----:B------:R-:W-:Y:S01]  /*2dd0*/  LEA.HI R6, R19, R126, RZ, 0x3 ;  /* 0x0000007e13067211 */ /* 0x000fe200078f18ff */
[----:B------:R1:W-:Y:S01]  /*2de0*/  @P1 STS [R175+0x9000], RZ ;  /* 0x009000ffaf001388 */ /* 0x0003e20000000800 */
[----:B------:R-:W-:Y:S01]  /*2df0*/  LOP3.LUT R2, R5, R2, RZ, 0x3c, !PT ;  /* 0x0000000205027212 */ /* 0x000fe200078e3cff */
[----:B------:R-:W-:Y:S01]  /*2e00*/  IMAD.SHL.U32 R5, R4, 0x40, RZ ;  /* 0x0000004004057824 */ /* 0x000fe200078e00ff */
[----:B------:R-:W-:Y:S01]  /*2e10*/  LOP3.LUT R17, R17, 0x7fffffe, RZ, 0xc0, !PT ;  /* 0x07fffffe11117812 */ /* 0x000fe200078ec0ff */
[----:B------:R-:W-:Y:S01]  /*2e20*/  IMAD.SHL.U32 R6, R6, 0x20, RZ ;  /* 0x0000002006067824 */ /* 0x000fe200078e00ff */
[----:B------:R1:W-:Y:S01]  /*2e30*/  @P1 STS [R175+0x9004], RZ ;  /* 0x009004ffaf001388 */ /* 0x0003e20000000800 */
[----:B------:R-:W-:Y:S01]  /*2e40*/  IMAD R11, R7, 0x8, R10 ;  /* 0x00000008070b7824 */ /* 0x000fe200078e020a */
[----:B------:R-:W-:Y:S01]  /*2e50*/  LOP3.LUT R5, R5, 0xc0, RZ, 0xc0, !PT ;  /* 0x000000c005057812 */ /* 0x000fe200078ec0ff */
[----:B------:R-:W-:Y:S01]  /*2e60*/  IMAD.IADD R126, R126, 0x1, -R17 ;  /* 0x000000017e7e7824 */ /* 0x000fe200078e0a11 */
[----:B------:R1:W-:Y:S01]  /*2e70*/  @P1 STS.64 [R175+0x9008], RZ ;  /* 0x009008ffaf001388 */ /* 0x0003e20000000a00 */
[----:B------:R-:W-:Y:S01]  /*2e80*/  LOP3.LUT R123, R6, 0xffffff00, RZ, 0xc0, !PT ;  /* 0xffffff00067b7812 */ /* 0x000fe200078ec0ff */
[----:B------:R-:W-:Y:S01]  /*2e90*/  IMAD.U32 R166, R11, 0x20, R2 ;  /* 0x000000200ba67824 */ /* 0x000fe200078e0002 */
[----:B------:R-:W-:Y:S01]  /*2ea0*/  LOP3.LUT R11, R5, 0x8, R12, 0xf8, !PT ;  /* 0x00000008050b7812 */ /* 0x000fe200078ef80c */
[----:B------:R1:W-:Y:S01]  /*2eb0*/  @P1 STS.128 [R175+0xb000], RZ ;  /* 0x00b000ffaf001388 */ /* 0x0003e20000000c00 */
[----:B------:R-:W-:Y:S01]  /*2ec0*/  SHF.R.U32.HI R2, RZ, 0x3, R5 ;  /* 0x00000003ff027819 */ /* 0x000fe20000011605 */
[----:B------:R-:W-:Y:S01]  /*2ed0*/  IMAD R10, R13, R134, RZ ;  /* 0x000000860d0a7224 */ /* 0x000fe200078e02ff */
[----:B------:R-:W-:Y:S01]  /*2ee0*/  LEA R190, P0, R124, UR6, 0x1 ;  /* 0x000000067cbe7c11 */ /* 0x000fe2000f8008ff */
[----:B------:R1:W-:Y:S01]  /*2ef0*/  @P1 STS.128 [R175+0xd000], RZ ;  /* 0x00d000ffaf001388 */ /* 0x0003e20000000c00 */
[----:B------:R-:W-:Y:S01]  /*2f00*/  IMAD R7, R130, 0x200, R123 ;  /* 0x0000020082077824 */ /* 0x000fe200078e027b */
[----:B------:R-:W-:Y:S01]  /*2f10*/  LOP3.LUT R2, R11, R2, RZ, 0x3c, !PT ;  /* 0x000000020b027212 */ /* 0x000fe200078e3cff */
[----:B------:R-:W-:Y:S01]  /*2f20*/  IMAD R5, R15, R135, R10 ;  /* 0x000000870f057224 */ /* 0x000fe200078e020a */
[----:B------:R-:W-:Y:S01]  /*2f30*/  SHF.L.U64.HI R172, R134, 0x5, R135 ;  /* 0x0000000586ac7819 */ /* 0x000fe20000010287 */
[----:B------:R-:W-:Y:S01]  /*2f40*/  IMAD R7, R126, 0x20, R7 ;  /* 0x000000207e077824 */ /* 0x000fe200078e0207 */
[----:B------:R-:W-:Y:S01]  /*2f50*/  LEA R166, R166, UR4, 0x1 ;  /* 0x00000004a6a67c11 */ /* 0x000fe2000f8e08ff */
[----:B------:R-:W-:-:S02]  /*2f60*/  IMAD.IADD R120, R125, 0x1, R5 ;  /* 0x000000017d787824 */ /* 0x000fc400078e0205 */
        /* <DEDUP_REMOVED lines=28> */
.L_x_1296:
[----:B------:R-:W-:Y:S05]  /*3130*/  BSYNC B0 ;  /* 0x0000000000007941 */ /* 0x000fea0003800000 */
.L_x_1295:
        /* <DEDUP_REMOVED lines=31> */
.L_x_1298:
[----:B------:R-:W-:Y:S05]  /*3330*/  BSYNC B0 ;  /* 0x0000000000007941 */ /* 0x000fea0003800000 */
.L_x_1297:
        /* <DEDUP_REMOVED lines=33> */
.L_x_1300:
[----:B------:R-:W-:Y:S05]  /*3550*/  BSYNC B0 ;  /* 0x0000000000007941 */ /* 0x000fea0003800000 */
.L_x_1299:
        /* <DEDUP_REMOVED lines=36> */
.L_x_1302:
[----:B------:R-:W-:Y:S05]  /*37a0*/  BSYNC B0 ;  /* 0x0000000000007941 */ /* 0x000fea0003800000 */
.L_x_1301:
[----:B------:R-:W-:Y:S01]  /*37b0*/  LDSM.16.M88.4 R84, [R167] ;  /* 0x00000000a754783b */ /* 0x000fe20000000200 */
[----:B------:R-:W-:Y:S01]  /*37c0*/  LOP3.LUT P1, RZ, R4, 0x2, RZ, 0xc0, !PT ;  /* 0x0000000204ff7812 */ /* 0x000fe2000782c0ff */
[----:B------:R-:W-:Y:S01]  /*37d0*/  IMAD.MOV.U32 R4, RZ, RZ, 0x10 ;  /* 0x00000010ff047424 */ /* 0x000fe200078e00ff */
[----:B------:R-:W-:Y:S01]  /*37e0*/  LOP3.LUT P0, RZ, R3, 0x2, RZ, 0xc0, !PT ;  /* 0x0000000203ff7812 */ /* 0x000fe2000780c0ff */
[----:B------:R-:W5:Y:S01]  /*37f0*/  LDSM.16.M88.4 R28, [R166+0x3000] ;  /* 0x00300000a61c783b */ /* 0x000f620000000200 */
[----:B------:R-:W-:Y:S01]  /*3800*/  IMAD.MOV.U32 R5, RZ, RZ, 0x20 ;  /* 0x00000020ff057424 */ /* 0x000fe200078e00ff */
[----:B------:R-:W-:Y:S01]  /*3810*/  ULDC UR10, c[0x0][0x39c] ;  /* 0x0000e700000a7ab9 */ /* 0x000fe20000000800 */
[----:B------:R-:W-:Y:S01]  /*3820*/  SEL R3, R4, 0xfffffff0, !P1 ;  /* 0xfffffff004037807 */ /* 0x000fe20004800000 */
[----:B------:R-:W3:Y:S01]  /*3830*/  LDSM.16.M88.4 R76, [R166+0x3400] ;  /* 0x00340000a64c783b */ /* 0x000ee20000000200 */
[----:B------:R-:W-:Y:S01]  /*3840*/  IMAD R129, R130, 0x10, R129 ;  /* 0x0000001082817824 */ /* 0x000fe200078e0281 */
[----:B------:R-:W-:Y:S01]  /*3850*/  SEL R5, R5, 0xffffffe0, !P0 ;  /* 0xffffffe005057807 */ /* 0x000fe20004000000 */
[----:B------:R-:W-:Y:S01]  /*3860*/  IMAD R123, R126, 0x20, R123 ;  /* 0x000000207e7b7824 */ /* 0x000fe200078e027b */
[----:B------:R-:W4:Y:S01]  /*3870*/  LDSM.16.M88.4 R68, [R166+0x3800] ;  /* 0x00380000a644783b */ /* 0x000f220000000200 */
[----:B------:R-:W-:-:S02]  /*3880*/  IMAD R165, R3, 0x2, R167 ;  /* 0x0000000203a57824 */ /* 0x000fc400078e02a7 */
[----:B------:R-:W-:Y:S01]  /*3890*/  IMAD.IADD R118, R166, 0x1, R5 ;  /* 0x00000001a6767824 */ /* 0x000fe200078e0205 */
[----:B------:R-:W-:Y:S01]  /*38a0*/  LDSM.16.M88.4 R60, [R166+0x3c00] ;  /* 0x003c0000a63c783b */ /* 0x000fe20000000200 */
[----:B------:R-:W-:-:S03]  /*38b0*/  IMAD.IADD R164, R2, 0x1, R123 ;  /* 0x0000000102a47824 */ /* 0x000fc600078e027b */
[----:B------:R-:W-:Y:S04]  /*38c0*/  LDSM.16.M88.4 R104, [R165] ;  /* 0x00000000a568783b */ /* 0x000fe80000000200 */
[----:B-12---:R-:W1:Y:S04]  /*38d0*/  LDSM.16.M88.4 R4, [R118+0x3000] ;  /* 0x003000007604783b */ /* 0x006e680000000200 */
[----:B------:R-:W2:Y:S04]  /*38e0*/  LDSM.16.M88.4 R52, [R166+0x4000] ;  /* 0x00400000a634783b */ /* 0x000ea80000000200 */
[----:B------:R-:W2:Y:S04]  /*38f0*/  LDSM.16.M88.4 R44, [R166+0x4400] ;  /* 0x00440000a62c783b */ /* 0x000ea80000000200 */
[----:B------:R-:W2:Y:S04]  /*3900*/  LDSM.16.M88.4 R92, [R166+0x4800] ;  /* 0x00480000a65c783b */ /* 0x000ea80000000200 */
[----:B------:R-:W2:Y:S01]  /*3910*/  LDSM.16.M88.4 R12, [R166+0x4c00] ;  /* 0x004c0000a60c783b */ /* 0x000ea20000000200 */
[C---:B-----5:R-:W-:Y:S03]  /*3920*/  HMMA.16816.F32 R20, R84.reuse, R28, RZ ;  /* 0x0000001c5414723c */ /* 0x060fe600000018ff */
[----:B------:R-:W-:Y:S04]  /*3930*/  LDSM.16.M88.4 R16, [R167+0x1000] ;  /* 0x00100000a710783b */ /* 0x000fe80000000200 */
[----:B------:R-:W5:Y:S01]  /*3940*/  LDSM.16.M88.4 R40, [R166+0x5000] ;  /* 0x00500000a628783b */ /* 0x000f620000000200 */
[C---:B------:R-:W-:Y:S03]  /*3950*/  HMMA.16816.F32 R28, R84.reuse, R30, RZ ;  /* 0x0000001e541c723c */ /* 0x040fe600000018ff */
[----:B------:R-:W5:Y:S03]  /*3960*/  LDSM.16.M88.4 R8, [R118+0x3800] ;  /* 0x003800007608783b */ /* 0x000f660000000200 */
[C---:B---3--:R-:W-:Y:S01]  /*3970*/  HMMA.16816.F32 R36, R84.reuse, R76, RZ ;  /* 0x0000004c5424723c */ /* 0x048fe200000018ff */
[----:B------:R-:W3:Y:S04]  /*3980*/  LDSM.16.M88.4 R32, [R118+0x3400] ;  /* 0x003400007620783b */ /* 0x000ee80000000200 */
[----:B------:R-:W-:Y:S01]  /*3990*/  LDSM.16.M88.4 R80, [R118+0x5000] ;  /* 0x005000007650783b */ /* 0x000fe20000000200 */
[----:B----4-:R-:W-:Y:S03]  /*39a0*/  HMMA.16816.F32 R72, R84, R68, RZ ;  /* 0x000000445448723c */ /* 0x010fe600000018ff */
[----:B------:R-:W-:Y:S03]  /*39b0*/  LDSM.16.M88.4 R24, [R118+0x3c00] ;  /* 0x003c00007618783b */ /* 0x000fe60000000200 */
[C---:B-1----:R-:W-:Y:S01]  /*39c0*/  HMMA.16816.F32 R20, R104.reuse, R4, R20 ;  /* 0x000000046814723c */ /* 0x042fe20000001814 */
[----:B------:R-:W-:Y:S04]  /*39d0*/  LDSM.16.M88.4 R112, [R166+0x5400] ;  /* 0x00540000a670783b */ /* 0x000fe80000000200 */
[----:B------:R-:W-:Y:S01]  /*39e0*/  LDSM.16.M88.4 R108, [R166+0x7000] ;  /* 0x00700000a66c783b */ /* 0x000fe20000000200 */
[----:B------:R-:W-:Y:S03]  /*39f0*/  HMMA.16816.F32 R28, R104, R6, R28 ;  /* 0x00000006681c723c */ /* 0x000fe6000000181c */
[----:B------:R-:W-:Y:S03]  /*3a00*/  LDSM.16.M88.4 R4, [R118+0x4000] ;  /* 0x004000007604783b */ /* 0x000fe60000000200 */
[C---:B------:R-:W-:Y:S01]  /*3a10*/  HMMA.16816.F32 R64, R84.reuse, R60, RZ ;  /* 0x0000003c5440723c */ /* 0x040fe200000018ff */
[----:B------:R-:W-:Y:S04]  /*3a20*/  LDSM.16.M88.4 R100, [R118+0x4800] ;  /* 0x004800007664783b */ /* 0x000fe80000000200 */
[----:B------:R-:W0:Y:S01]  /*3a30*/  LDGDEPBAR ;  /* 0x00000000000079af */ /* 0x000e220000000000 */
[C---:B--2---:R-:W-:Y:S06]  /*3a40*/  HMMA.16816.F32 R56, R84.reuse, R52, RZ ;  /* 0x000000345438723c */ /* 0x044fec00000018ff */
        /* <DEDUP_REMOVED lines=12> */
[----:B------:R-:W-:Y:S01]  /*3b10*/  HMMA.16816.F32 R28, R16, R42, R28 ;  /* 0x0000002a101c723c */ /* 0x000fe2000000181c */
[----:B------:R-:W-:Y:S05]  /*3b20*/  LDSM.16.M88.4 R40, [R118+0x5400] ;  /* 0x005400007628783b */ /* 0x000fea0000000200 */
[C---:B------:R-:W-:Y:S06]  /*3b30*/  HMMA.16816.F32 R72, R104.reuse, R8, R72 ;  /* 0x000000086848723c */ /* 0x040fec0000001848 */
[C---:B------:R-:W-:Y:S01]  /*3b40*/  HMMA.16816.F32 R68, R104.reuse, R10, R68 ;  /* 0x0000000a6844723c */ /* 0x040fe20000001844 */
[----:B------:R-:W2:Y:S05]  /*3b50*/  LDSM.16.M88.4 R8, [R167+0x2000] ;  /* 0x00200000a708783b */ /* 0x000eaa0000000200 */
[C---:B---3--:R-:W-:Y:S06]  /*3b60*/  HMMA.16816.F32 R36, R104.reuse, R32, R36 ;  /* 0x000000206824723c */ /* 0x048fec0000001824 */
[----:B------:R-:W-:Y:S01]  /*3b70*/  HMMA.16816.F32 R76, R104, R34, R76 ;  /* 0x00000022684c723c */ /* 0x000fe2000000184c */
[----:B------:R-:W3:Y:S05]  /*3b80*/  LDSM.16.M88.4 R32, [R118+0x4400] ;  /* 0x004400007620783b */ /* 0x000eea0000000200 */
[C---:B-1----:R-:W-:Y:S06]  /*3b90*/  HMMA.16816.F32 R20, R12.reuse, R80, R20 ;  /* 0x000000500c14723c */ /* 0x042fec0000001814 */
[----:B------:R-:W-:Y:S01]  /*3ba0*/  HMMA.16816.F32 R28, R12, R82, R28 ;  /* 0x000000520c1c723c */ /* 0x000fe2000000181c */
[----:B------:R-:W-:Y:S05]  /*3bb0*/  LDSM.16.M88.4 R80, [R166+0x5800] ;  /* 0x00580000a650783b */ /* 0x000fea0000000200 */
[C---:B------:R-:W-:Y:S06]  /*3bc0*/  HMMA.16816.F32 R64, R104.reuse, R24, R64 ;  /* 0x000000186840723c */ /* 0x040fec0000001840 */
[C---:B------:R-:W-:Y:S01]  /*3bd0*/  HMMA.16816.F32 R60, R104.reuse, R26, R60 ;  /* 0x0000001a683c723c */ /* 0x040fe2000000183c */
[----:B------:R-:W-:Y:S05]  /*3be0*/  LDSM.16.M88.4 R24, [R118+0x7000] ;  /* 0x007000007618783b */ /* 0x000fea0000000200 */
[C---:B------:R-:W-:Y:S06]  /*3bf0*/  HMMA.16816.F32 R56, R104.reuse, R4, R56 ;  /* 0x000000046838723c */ /* 0x040fec0000001838 */
[----:B------:R-:W-:Y:S01]  /*3c00*/  HMMA.16816.F32 R52, R104, R6, R52 ;  /* 0x000000066834723c */ /* 0x000fe20000001834 */
[----:B------:R-:W1:Y:S05]  /*3c10*/  LDSM.16.M88.4 R4, [R165+0x2000] ;  /* 0x00200000a504783b */ /* 0x000e6a0000000200 */
[----:B------:R-:W-:Y:S06]  /*3c20*/  HMMA.16816.F32 R36, R16, R112, R36 ;  /* 0x000000701024723c */ /* 0x000fec0000001824 */
[----:B--2---:R-:W-:Y:S06]  /*3c30*/  HMMA.16816.F32 R20, R8, R108, R20 ;  /* 0x0000006c0814723c */ /* 0x004fec0000001814 */
[----:B------:R-:W-:Y:S01]  /*3c40*/  HMMA.16816.F32 R76, R16, R114, R76 ;  /* 0x00000072104c723c */ /* 0x000fe2000000184c */
[----:B------:R-:W-:Y:S05]  /*3c50*/  LDSM.16.M88.4 R112, [R118+0x7400] ;  /* 0x007400007670783b */ /* 0x000fea0000000200 */
[----:B------:R-:W-:Y:S01]  /*3c60*/  HMMA.16816.F32 R28, R8, R110, R28 ;  /* 0x0000006e081c723c */ /* 0x000fe2000000181c */
[----:B------:R-:W-:Y:S05]  /*3c70*/  LDSM.16.M88.4 R108, [R118+0x5800] ;  /* 0x00580000766c783b */ /* 0x000fea0000000200 */
[C---:B---3--:R-:W-:Y:S06]  /*3c80*/  HMMA.16816.F32 R48, R104.reuse, R32, R48 ;  /* 0x000000206830723c */ /* 0x048fec0000001830 */
[----:B------:R-:W-:Y:S01]  /*3c90*/  HMMA.16816.F32 R44, R104, R34, R44 ;  /* 0x00000022682c723c */ /* 0x000fe2000000182c */
[----:B------:R-:W2:Y:S05]  /*3ca0*/  LDSM.16.M88.4 R32, [R166+0x7400] ;  /* 0x00740000a620783b */ /* 0x000eaa0000000200 */
[----:B------:R-:W-:Y:S06]  /*3cb0*/  HMMA.16816.F32 R36, R12, R40, R36 ;  /* 0x000000280c24723c */ /* 0x000fec0000001824 */
[----:B-1----:R-:W-:Y:S06]  /*3cc0*/  HMMA.16816.F32 R20, R4, R24, R20 ;  /* 0x000000180414723c */ /* 0x002fec0000001814 */
[----:B------:R-:W-:Y:S01]  /*3cd0*/  HMMA.16816.F32 R76, R12, R42, R76 ;  /* 0x0000002a0c4c723c */ /* 0x000fe2000000184c */
[----:B------:R-:W-:Y:S05]  /*3ce0*/  LDSM.16.M88.4 R40, [R166+0x7800] ;  /* 0x00780000a628783b */ /* 0x000fea0000000200 */
[----:B------:R-:W-:Y:S01]  /*3cf0*/  HMMA.16816.F32 R28, R4, R26, R28 ;  /* 0x0000001a041c723c */ /* 0x000fe2000000181c */
[----:B------:R-:W1:Y:S05]  /*3d00*/  LDSM.16.M88.4 R24, [R166+0x5c00] ;  /* 0x005c0000a618783b */ /* 0x000e6a0000000200 */
[C---:B------:R-:W-:Y:S06]  /*3d10*/  HMMA.16816.F32 R72, R16.reuse, R80, R72 ;  /* 0x000000501048723c */ /* 0x040fec0000001848 */
[----:B------:R-:W-:Y:S01]  /*3d20*/  HMMA.16816.F32 R68, R16, R82, R68 ;  /* 0x000000521044723c */ /* 0x000fe20000001844 */
[----:B------:R-:W-:Y:S01]  /*3d30*/  FMUL.FTZ R20, R20, UR10 ;  /* 0x0000000a14147c20 */ /* 0x000fe20008410000 */
[----:B------:R-:W-:-:S03]  /*3d40*/  FMUL.FTZ R21, R21, UR10 ;  /* 0x0000000a15157c20 */ /* 0x000fc60008410000 */
[----:B------:R-:W-:Y:S01]  /*3d50*/  MUFU.TANH R80, R20 ;  /* 0x0000001400507308 */ /* 0x000fe20000002400 */
[----:B--2---:R-:W-:Y:S01]  /*3d60*/  HMMA.16816.F32 R36, R8, R32, R36 ;  /* 0x000000200824723c */ /* 0x004fe20000001824 */
[----:B------:R-:W-:-:S05]  /*3d70*/  FMUL.FTZ R82, R22, UR10 ;  /* 0x0000000a16527c20 */ /* 0x000fca0008410000 */
[----:B------:R-:W-:Y:S01]  /*3d80*/  HMMA.16816.F32 R76, R8, R34, R76 ;  /* 0x00000022084c723c */ /* 0x000fe2000000184c */
[----:B------:R-:W2:Y:S01]  /*3d90*/  LDSM.16.M88.4 R32, [R118+0x5c00] ;  /* 0x005c00007620783b */ /* 0x000ea20000000200 */
[----:B------:R-:W-:Y:S01]  /*3da0*/  FMUL.FTZ R28, R28, UR10 ;  /* 0x0000000a1c1c7c20 */ /* 0x000fe20008410000 */
[----:B------:R-:W-:Y:S01]  /*3db0*/  FMUL.FTZ R29, R29, UR10 ;  /* 0x0000000a1d1d7c20 */ /* 0x000fe20008410000 */
[----:B------:R3:W-:Y:S02]  /*3dc0*/  MUFU.TANH R81, R21 ;  /* 0x0000001500517308 */ /* 0x0007e40000002400 */
[----:B------:R-:W-:Y:S06]  /*3dd0*/  HMMA.16816.F32 R96, R104, R100, R96 ;  /* 0x000000646860723c */ /* 0x000fec0000001860 */
[----:B------:R-:W-:Y:S01]  /*3de0*/  HMMA.16816.F32 R72, R12, R108, R72 ;  /* 0x0000006c0c48723c */ /* 0x000fe20000001848 */
[----:B------:R-:W-:Y:S01]  /*3df0*/  MUFU.TANH R83, R28 ;  /* 0x0000001c00537308 */ /* 0x000fe20000002400 */
[----:B------:R-:W-:Y:S01]  /*3e00*/  FMUL.FTZ R100, R30, UR10 ;  /* 0x0000000a1e647c20 */ /* 0x000fe20008410000 */
[----:B------:R-:W-:-:S03]  /*3e10*/  FMUL.FTZ R101, R23, UR10 ;  /* 0x0000000a17657c20 */ /* 0x000fc60008410000 */
[C---:B-1----:R-:W-:Y:S01]  /*3e20*/  HMMA.16816.F32 R64, R16.reuse, R24, R64 ;  /* 0x000000181040723c */ /* 0x042fe20000001840 */
[----:B------:R-:W-:Y:S02]  /*3e30*/  FMUL.FTZ R109, R31, UR10 ;  /* 0x0000000a1f6d7c20 */ /* 0x000fe40008410000 */
[----:B------:R1:W-:Y:S01]  /*3e40*/  MUFU.TANH R108, R29 ;  /* 0x0000001d006c7308 */ /* 0x0003e20000002400 */
[----:B---3--:R-:W-:Y:S02]  /*3e50*/  LDSM.16.M88.4 R20, [R118+0x7800] ;  /* 0x007800007614783b */ /* 0x008fe40000000200 */
[----:B------:R-:W-:Y:S02]  /*3e60*/  HMMA.16816.F32 R60, R16, R26, R60 ;  /* 0x0000001a103c723c */ /* 0x000fe4000000183c */
[----:B------:R-:W3:Y:S03]  /*3e70*/  LDSM.16.M88.4 R24, [R166+0x7c00] ;  /* 0x007c0000a618783b */ /* 0x000ee60000000200 */
[----:B------:R-:W-:Y:S01]  /*3e80*/  MUFU.TANH R82, R82 ;  /* 0x0000005200527308 */ /* 0x000fe20000002400 */
[----:B------:R-:W-:Y:S06]  /*3e90*/  HMMA.16816.F32 R68, R12, R110, R68 ;  /* 0x0000006e0c44723c */ /* 0x000fec0000001844 */
[----:B------:R-:W-:Y:S01]  /*3ea0*/  HMMA.16816.F32 R72, R8, R40, R72 ;  /* 0x000000280848723c */ /* 0x000fe20000001848 */
[----:B------:R-:W4:Y:S01]  /*3eb0*/  MUFU.TANH R101, R101 ;  /* 0x0000006500657308 */ /* 0x000f220000002400 */
[----:B-1----:R-:W1:Y:S04]  /*3ec0*/  LDSM.16.M88.4 R28, [R166+0x6000] ;  /* 0x00600000a61c783b */ /* 0x002e680000000200 */
[C---:B--2---:R-:W-:Y:S03]  /*3ed0*/  HMMA.16816.F32 R64, R12.reuse, R32, R64 ;  /* 0x000000200c40723c */ /* 0x044fe60000001840 */
[----:B------:R-:W-:Y:S03]  /*3ee0*/  MUFU.TANH R100, R100 ;  /* 0x0000006400647308 */ /* 0x000fe60000002400 */
[----:B------:R-:W-:Y:S01]  /*3ef0*/  HMMA.16816.F32 R60, R12, R34, R60 ;  /* 0x000000220c3c723c */ /* 0x000fe2000000183c */
[----:B------:R-:W2:Y:S04]  /*3f00*/  LDSM.16.M88.4 R32, [R118+0x7c00] ;  /* 0x007c00007620783b */ /* 0x000ea80000000200 */
[----:B------:R-:W5:Y:S01]  /*3f10*/  MUFU.TANH R109, R109 ;  /* 0x0000006d006d7308 */ /* 0x000f620000002400 */
[----:B------:R-:W-:Y:S01]  /*3f20*/  HMMA.16816.F32 R68, R8, R42, R68 ;  /* 0x0000002a0844723c */ /* 0x000fe20000001844 */
[----:B------:R-:W4:Y:S05]  /*3f30*/  LDSM.16.M88.4 R40, [R118+0x6000] ;  /* 0x006000007628783b */ /* 0x000f2a0000000200 */
[----:B------:R-:W-:Y:S06]  /*3f40*/  HMMA.16816.F32 R36, R4, R112, R36 ;  /* 0x000000700424723c */ /* 0x000fec0000001824 */
[C---:B---3--:R-:W-:Y:S06]  /*3f50*/  HMMA.16816.F32 R64, R8.reuse, R24, R64 ;  /* 0x000000180840723c */ /* 0x048fec0000001840 */
[----:B------:R-:W-:Y:S01]  /*3f60*/  HMMA.16816.F32 R60, R8, R26, R60 ;  /* 0x0000001a083c723c */ /* 0x000fe2000000183c */
[----:B------:R-:W3:Y:S05]  /*3f70*/  LDSM.16.M88.4 R24, [R166+0x6400] ;  /* 0x00640000a618783b */ /* 0x000eea0000000200 */
[C---:B-1----:R-:W-:Y:S06]  /*3f80*/  HMMA.16816.F32 R52, R16.reuse, R30, R52 ;  /* 0x0000001e1034723c */ /* 0x042fec0000001834 */
[----:B------:R-:W-:Y:S01]  /*3f90*/  HMMA.16816.F32 R56, R16, R28, R56 ;  /* 0x0000001c1038723c */ /* 0x000fe20000001838 */
[----:B------:R-:W-:Y:S01]  /*3fa0*/  FMUL.FTZ R36, R36, UR10 ;  /* 0x0000000a24247c20 */ /* 0x000fe20008410000 */
[----:B------:R-:W-:Y:S01]  /*3fb0*/  FMUL.FTZ R37, R37, UR10 ;  /* 0x0000000a25257c20 */ /* 0x000fe20008410000 */
[----:B------:R-:W-:Y:S01]  /*3fc0*/  FMUL.FTZ R38, R38, UR10 ;  /* 0x0000000a26267c20 */ /* 0x000fe20008410000 */
[----:B------:R-:W-:Y:S01]  /*3fd0*/  FMUL.FTZ R39, R39, UR10 ;  /* 0x0000000a27277c20 */ /* 0x000fe20008410000 */
[----:B------:R-:W1:Y:S01]  /*3fe0*/  MUFU.TANH R110, R36 ;  /* 0x00000024006e7308 */ /* 0x000e620000002400 */
[C---:B------:R-:W-:Y:S01]  /*3ff0*/  HMMA.16816.F32 R72, R4.reuse, R20, R72 ;  /* 0x000000140448723c */ /* 0x040fe20000001848 */
[----:B------:R-:W-:Y:S05]  /*4000*/  LDSM.16.M88.4 R28, [R118+0x8000] ;  /* 0x00800000761c783b */ /* 0x000fea0000000200 */
[C---:B------:R-:W-:Y:S01]  /*4010*/  HMMA.16816.F32 R68, R4.reuse, R22, R68 ;  /* 0x000000160444723c */ /* 0x040fe20000001844 */
[----:B------:R-:W5:Y:S01]  /*4020*/  LDSM.16.M88.4 R20, [R166+0x8000] ;  /* 0x00800000a614783b */ /* 0x000f620000000200 */
[----:B------:R-:W-:Y:S04]  /*4030*/  MUFU.TANH R111, R37 ;  /* 0x00000025006f7308 */ /* 0x000fe80000002400 */
[C---:B--2---:R-:W-:Y:S04]  /*4040*/  HMMA.16816.F32 R64, R4.reuse, R32, R64 ;  /* 0x000000200440723c */ /* 0x044fe80000001840 */
[----:B------:R-:W-:Y:S02]  /*4050*/  MUFU.TANH R112, R38 ;  /* 0x0000002600707308 */ /* 0x000fe40000002400 */
[----:B------:R-:W-:Y:S01]  /*4060*/  HMMA.16816.F32 R60, R4, R34, R60 ;  /* 0x00000022043c723c */ /* 0x000fe2000000183c */
[----:B------:R-:W2:Y:S05]  /*4070*/  LDSM.16.M88.4 R32, [R118+0x4c00] ;  /* 0x004c00007620783b */ /* 0x000eaa0000000200 */
[----:B----4-:R-:W-:Y:S01]  /*4080*/  HMMA.16816.F32 R52, R12, R42, R52 ;  /* 0x0000002a0c34723c */ /* 0x010fe20000001834 */
[----:B------:R4:W-:Y:S01]  /*4090*/  MUFU.TANH R113, R39 ;  /* 0x0000002700717308 */ /* 0x0009e20000002400 */
[----:B------:R-:W-:Y:S01]  /*40a0*/  FMUL.FTZ R72, R72, UR10 ;  /* 0x0000000a48487c20 */ /* 0x000fe20008410000 */
[----:B------:R-:W-:-:S03]  /*40b0*/  FMUL.FTZ R73, R73, UR10 ;  /* 0x0000000a49497c20 */ /* 0x000fc60008410000 */
[----:B------:R-:W-:Y:S01]  /*40c0*/  HMMA.16816.F32 R56, R12, R40, R56 ;  /* 0x000000280c38723c */ /* 0x000fe20000001838 */
[----:B------:R-:W-:Y:S01]  /*40d0*/  FMUL.FTZ R42, R71, UR10 ;  /* 0x0000000a472a7c20 */ /* 0x000fe20008410000 */
[----:B------:R-:W-:Y:S01]  /*40e0*/  FMUL.FTZ R68, R68, UR10 ;  /* 0x0000000a44447c20 */ /* 0x000fe20008410000 */
[----:B------:R-:W-:Y:S01]  /*40f0*/  MUFU.TANH R72, R72 ;  /* 0x0000004800487308 */ /* 0x000fe20000002400 */
[----:B------:R-:W-:Y:S02]  /*4100*/  FMUL.FTZ R70, R70, UR10 ;  /* 0x0000000a46467c20 */ /* 0x000fe40008410000 */
[C---:B---3--:R-:W-:Y:S01]  /*4110*/  HMMA.16816.F32 R48, R16.reuse, R24, R48 ;  /* 0x000000181030723c */ /* 0x048fe20000001830 */
[----:B------:R-:W-:Y:S01]  /*4120*/  FMUL.FTZ R41, R74, UR10 ;  /* 0x0000000a4a297c20 */ /* 0x000fe20008410000 */
[----:B------:R-:W-:Y:S01]  /*4130*/  FMUL.FTZ R40, R69, UR10 ;  /* 0x0000000a45287c20 */ /* 0x000fe20008410000 */
[----:B------:R-:W-:Y:S01]  /*4140*/  FMUL.FTZ R69, R75, UR10 ;  /* 0x0000000a4b457c20 */ /* 0x000fe20008410000 */
[----:B------:R-:W-:Y:S01]  /*4150*/  FMUL.FTZ R43, R65, UR10 ;  /* 0x0000000a412b7c20 */ /* 0x000fe20008410000 */
[----:B------:R-:W-:Y:S01]  /*4160*/  MUFU.TANH R73, R73 ;  /* 0x0000004900497308 */ /* 0x000fe20000002400 */
[----:B----4-:R-:W3:Y:S01]  /*4170*/  LDSM.16.M88.4 R36, [R118+0x6400] ;  /* 0x006400007624783b */ /* 0x010ee20000000200 */
[----:B------:R-:W-:Y:S01]  /*4180*/  HMMA.16816.F32 R44, R16, R26, R44 ;  /* 0x0000001a102c723c */ /* 0x000fe2000000182c */
[----:B------:R-:W-:Y:S01]  /*4190*/  FMUL.FTZ R150, R60, UR10 ;  /* 0x0000000a3c967c20 */ /* 0x000fe20008410000 */
[----:B------:R-:W-:Y:S01]  /*41a0*/  FMUL.FTZ R60, R61, UR10 ;  /* 0x0000000a3d3c7c20 */ /* 0x000fe20008410000 */
[----:B------:R-:W4:Y:S01]  /*41b0*/  LDSM.16.M88.4 R24, [R166+0x6800] ;  /* 0x00680000a618783b */ /* 0x000f220000000200 */
[----:B------:R-:W-:-:S02]  /*41c0*/  IMAD.SHL.U32 R61, R121, 0x2, RZ ;  /* 0x00000002793d7824 */ /* 0x000fc400078e00ff */
[----:B------:R-:W-:Y:S01]  /*41d0*/  FMUL.FTZ R63, R63, UR10 ;  /* 0x0000000a3f3f7c20 */ /* 0x000fe20008410000 */
[C---:B-----5:R-:W-:Y:S01]  /*41e0*/  HMMA.16816.F32 R52, R8.reuse, R22, R52 ;  /* 0x000000160834723c */ /* 0x060fe20000001834 */
[----:B------:R-:W-:Y:S01]  /*41f0*/  MUFU.TANH R68, R68 ;  /* 0x0000004400447308 */ /* 0x000fe20000002400 */
[----:B------:R-:W-:Y:S01]  /*4200*/  FMUL.FTZ R64, R64, UR10 ;  /* 0x0000000a40407c20 */ /* 0x000fe20008410000 */
[----:B------:R-:W-:Y:S01]  /*4210*/  LOP3.LUT R61, R61, 0x6, RZ, 0xc0, !PT ;  /* 0x000000063d3d7812 */ /* 0x000fe200078ec0ff */
[----:B------:R-:W-:Y:S01]  /*4220*/  FMUL.FTZ R62, R62, UR10 ;  /* 0x0000000a3e3e7c20 */ /* 0x000fe20008410000 */
[----:B------:R-:W-:Y:S01]  /*4230*/  FMUL.FTZ R67, R67, UR10 ;  /* 0x0000000a43437c20 */ /* 0x000fe20008410000 */
[----:B------:R-:W-:Y:S01]  /*4240*/  HMMA.16816.F32 R56, R8, R20, R56 ;  /* 0x000000140838723c */ /* 0x000fe20000001838 */
[----:B------:R-:W5:Y:S01]  /*4250*/  LDSM.16.M88.4 R20, [R166+0x8400] ;  /* 0x00840000a614783b */ /* 0x000f620000000200 */
[----:B------:R-:W-:Y:S01]  /*4260*/  FMUL.FTZ R66, R66, UR10 ;  /* 0x0000000a42427c20 */ /* 0x000fe20008410000 */
[----:B------:R1:W-:Y:S03]  /*4270*/  MUFU.TANH R137, R63 ;  /* 0x0000003f00897308 */ /* 0x0003e60000002400 */
[C---:B--2---:R-:W-:Y:S05]  /*4280*/  HMMA.16816.F32 R88, R104.reuse, R32, R88 ;  /* 0x000000206858723c */ /* 0x044fea0000001858 */
[----:B------:R-:W-:Y:S01]  /*4290*/  MUFU.TANH R40, R40 ;  /* 0x0000002800287308 */ /* 0x000fe20000002400 */
[----:B------:R-:W-:Y:S01]  /*42a0*/  HMMA.16816.F32 R84, R104, R34, R84 ;  /* 0x000000226854723c */ /* 0x000fe20000001854 */
[----:B------:R-:W-:-:S05]  /*42b0*/  LOP3.LUT R32, R127, 0xffffffe0, RZ, 0xc0, !PT ;  /* 0xffffffe07f207812 */ /* 0x000fca00078ec0ff */
[----:B------:R-:W-:Y:S01]  /*42c0*/  IMAD.IADD R32, R121, 0x1, -R32 ;  /* 0x0000000179207824 */ /* 0x000fe200078e0a20 */
[C---:B------:R-:W-:Y:S01]  /*42d0*/  HMMA.16816.F32 R52, R4.reuse, R30, R52 ;  /* 0x0000001e0434723c */ /* 0x040fe20000001834 */
[----:B------:R-:W-:Y:S03]  /*42e0*/  MUFU.TANH R41, R41 ;  /* 0x0000002900297308 */ /* 0x000fe60000002400 */
[----:B------:R-:W-:Y:S02]  /*42f0*/  SHF.R.S32.HI R33, RZ, 0x1f, R32 ;  /* 0x0000001fff217819 */ /* 0x000fe40000011420 */
[----:B------:R-:W-:Y:S01]  /*4300*/  HMMA.16816.F32 R56, R4, R28, R56 ;  /* 0x0000001c0438723c */ /* 0x000fe20000001838 */
[----:B------:R-:W2:Y:S01]  /*4310*/  LDSM.16.M88.4 R28, [R118+0x8400] ;  /* 0x00840000761c783b */ /* 0x000ea20000000200 */
[----:B------:R-:W-:Y:S01]  /*4320*/  LEA.HI R33, R33, R32, RZ, 0x2 ;  /* 0x0000002021217211 */ /* 0x000fe200078f10ff */
[----:B------:R-:W-:Y:S03]  /*4330*/  MUFU.TANH R70, R70 ;  /* 0x0000004600467308 */ /* 0x000fe60000002400 */
[----:B---3--:R-:W-:Y:S01]  /*4340*/  HMMA.16816.F32 R48, R12, R36, R48 ;  /* 0x000000240c30723c */ /* 0x008fe20000001830 */
[----:B------:R-:W-:-:S02]  /*4350*/  SHF.R.S32.HI R182, RZ, 0x2, R33 ;  /* 0x00000002ffb67819 */ /* 0x000fc40000011421 */
[----:B------:R-:W3:Y:S02]  /*4360*/  LDSM.16.M88.4 R32, [R118+0x6800] ;  /* 0x006800007620783b */ /* 0x000ee40000000200 */
[----:B------:R-:W-:Y:S01]  /*4370*/  IADD3 R129, R129, 0x1, R182 ;  /* 0x0000000181817810 */ /* 0x000fe20007ffe0b6 */
[----:B------:R-:W-:Y:S01]  /*4380*/  HMMA.16816.F32 R44, R12, R38, R44 ;  /* 0x000000260c2c723c */ /* 0x000fe2000000182c */
[----:B------:R-:W1:Y:S01]  /*4390*/  LDSM.16.M88.4 R36, [R166+0x6c00] ;  /* 0x006c0000a624783b */ /* 0x000e620000000200 */
[----:B------:R-:W-:Y:S04]  /*43a0*/  MUFU.TANH R42, R42 ;  /* 0x0000002a002a7308 */ /* 0x000fe80000002400 */
[----:B------:R-:W-:Y:S01]  /*43b0*/  HMMA.16816.F32 R92, R104, R102, R92 ;  /* 0x00000066685c723c */ /* 0x000fe2000000185c */
[----:B------:R-:W-:Y:S01]  /*43c0*/  FMUL.FTZ R144, R52, UR10 ;  /* 0x0000000a34907c20 */ /* 0x000fe20008410000 */
[----:B------:R-:W-:-:S02]  /*43d0*/  IMAD.IADD R52, R0, 0x1, R61 ;  /* 0x0000000100347824 */ /* 0x000fc400078e023d */
[----:B------:R-:W-:Y:S01]  /*43e0*/  FMUL.FTZ R53, R53, UR10 ;  /* 0x0000000a35357c20 */ /* 0x000fe20008410000 */
[----:B------:R-:W-:Y:S01]  /*43f0*/  MUFU.TANH R152, R64 ;  /* 0x0000004000987308 */ /* 0x000fe20000002400 */
[----:B------:R-:W-:Y:S01]  /*4400*/  FMUL.FTZ R54, R54, UR10 ;  /* 0x0000000a36367c20 */ /* 0x000fe20008410000 */
[----:B----4-:R-:W-:Y:S01]  /*4410*/  HMMA.16816.F32 R96, R16, R24, R96 ;  /* 0x000000181060723c */ /* 0x010fe20000001860 */
[----:B------:R-:W-:Y:S01]  /*4420*/  FMUL.FTZ R56, R56, UR10 ;  /* 0x0000000a38387c20 */ /* 0x000fe20008410000 */
[----:B------:R-:W-:Y:S01]  /*4430*/  FMUL.FTZ R58, R58, UR10 ;  /* 0x0000000a3a3a7c20 */ /* 0x000fe20008410000 */
[----:B------:R-:W-:Y:S01]  /*4440*/  FMUL.FTZ R59, R59, UR10 ;  /* 0x0000000a3b3b7c20 */ /* 0x000fe20008410000 */
[----:B------:R-:W-:Y:S01]  /*4450*/  FMUL.FTZ R57, R57, UR10 ;  /* 0x0000000a39397c20 */ /* 0x000fe20008410000 */
[----:B------:R-:W-:Y:S01]  /*4460*/  FMUL.FTZ R55, R55, UR10 ;  /* 0x0000000a37377c20 */ /* 0x000fe20008410000 */
[C---:B-----5:R-:W-:Y:S01]  /*4470*/  HMMA.16816.F32 R48, R8.reuse, R20, R48 ;  /* 0x000000140830723c */ /* 0x060fe20000001830 */
[C---:B------:R-:W-:Y:S01]  /*4480*/  VIADD R24, R52.reuse, 0x9 ;  /* 0x0000000934187836 */ /* 0x040fe20000000000 */
[----:B------:R-:W-:Y:S04]  /*4490*/  MUFU.TANH R43, R43 ;  /* 0x0000002b002b7308 */ /* 0x000fe80000002400 */
[----:B------:R-:W-:Y:S01]  /*44a0*/  HMMA.16816.F32 R44, R8, R22, R44 ;  /* 0x00000016082c723c */ /* 0x000fe2000000182c */
[----:B------:R-:W-:Y:S01]  /*44b0*/  IADD3 R21, R119, R129, -R128 ;  /* 0x0000008177157210 */ /* 0x000fe20007ffe880 */
[----:B------:R-:W-:-:S02]  /*44c0*/  VIADD R20, R52, 0x8 ;  /* 0x0000000834147836 */ /* 0x000fc40000000000 */
[----:B------:R-:W-:Y:S02]  /*44d0*/  MUFU.TANH R150, R150 ;  /* 0x0000009600967308 */ /* 0x000fe40000002400 */
[----:B------:R-:W-:Y:S01]  /*44e0*/  IMAD.IADD R116, R21, 0x1, R116 ;  /* 0x0000000115747824 */ /* 0x000fe200078e0274 */
[----:B------:R-:W-:Y:S01]  /*44f0*/  HMMA.16816.F32 R76, R4, R114, R76 ;  /* 0x00000072044c723c */ /* 0x000fe2000000184c */
[----:B------:R-:W-:-:S03]  /*4500*/  VIADD R22, R52, 0x1 ;  /* 0x0000000134167836 */ /* 0x000fc60000000000 */
[C---:B------:R-:W-:Y:S01]  /*4510*/  VIMNMX R141, R116.reuse, R119, PT ;  /* 0x00000077748d7248 */ /* 0x040fe20003fe0100 */
[----:B------:R-:W-:Y:S01]  /*4520*/  MUFU.TANH R60, R60 ;  /* 0x0000003c003c7308 */ /* 0x000fe20000002400 */
[----:B------:R-:W-:Y:S01]  /*4530*/  VIADDMNMX R119, R116, 0x8, R119, PT ;  /* 0x0000000874777846 */ /* 0x000fe20003800177 */
[----:B------:R-:W-:Y:S01]  /*4540*/  HMMA.16816.F32 R92, R16, R26, R92 ;  /* 0x0000001a105c723c */ /* 0x000fe2000000185c */
[C---:B------:R-:W-:Y:S02]  /*4550*/  ISETP.GE.AND P3, PT, R22.reuse, R141, PT ;  /* 0x0000008d1600720c */ /* 0x040fe40003f66270 */
[----:B------:R-:W-:Y:S02]  /*4560*/  ISETP.GE.AND P2, PT, R22, R119, PT ;  /* 0x000000771600720c */ /* 0x000fe40003f46270 */
[C---:B------:R-:W-:Y:S01]  /*4570*/  ISETP.GE.AND P0, PT, R20.reuse, R141, PT ;  /* 0x0000008d1400720c */ /* 0x040fe20003f06270 */
[----:B--2---:R-:W-:Y:S01]  /*4580*/  HMMA.16816.F32 R48, R4, R28, R48 ;  /* 0x0000001c0430723c */ /* 0x004fe20000001830 */
[----:B------:R-:W-:Y:S01]  /*4590*/  ISETP.GE.AND P4, PT, R20, R119, PT ;  /* 0x000000771400720c */ /* 0x000fe20003f86270 */
[----:B------:R-:W-:Y:S01]  /*45a0*/  MUFU.TANH R143, R62 ;  /* 0x0000003e008f7308 */ /* 0x000fe20000002400 */
[----:B------:R-:W2:Y:S01]  /*45b0*/  LDSM.16.M88.4 R20, [R166+0x8800] ;  /* 0x00880000a614783b */ /* 0x000ea20000000200 */
[----:B------:R-:W-:-:S02]  /*45c0*/  ISETP.GE.AND P1, PT, R24, R141, PT ;  /* 0x0000008d1800720c */ /* 0x000fc40003f26270 */
[----:B------:R-:W-:Y:S01]  /*45d0*/  FSEL R101, R101, -INF , !P2 ;  /* 0xff80000065657808 */ /* 0x000fe20005000000 */
[----:B------:R-:W-:Y:S01]  /*45e0*/  VIADD R28, R52, 0x11 ;  /* 0x00000011341c7836 */ /* 0x000fe20000000000 */
[----:B------:R-:W-:Y:S01]  /*45f0*/  FSEL R108, R108, -INF , !P1 ;  /* 0xff8000006c6c7808 */ /* 0x000fe20004800000 */
[----:B---3--:R-:W-:Y:S01]  /*4600*/  HMMA.16816.F32 R96, R12, R32, R96 ;  /* 0x000000200c60723c */ /* 0x008fe20000001860 */
[-C--:B------:R-:W-:Y:S01]  /*4610*/  ISETP.GE.AND P1, PT, R52, R119.reuse, PT ;  /* 0x000000773400720c */ /* 0x080fe20003f26270 */
[----:B------:R-:W-:Y:S01]  /*4620*/  FMUL.FTZ R76, R76, UR10 ;  /* 0x0000000a4c4c7c20 */ /* 0x000fe20008410000 */
[----:B------:R-:W-:Y:S01]  /*4630*/  ISETP.GE.AND P2, PT, R28, R119, PT ;  /* 0x000000771c00720c */ /* 0x000fe20003f46270 */
[----:B------:R-:W-:Y:S01]  /*4640*/  FMUL.FTZ R77, R77, UR10 ;  /* 0x0000000a4d4d7c20 */ /* 0x000fe20008410000 */
[----:B-1----:R-:W-:Y:S01]  /*4650*/  FSEL R63, R82, -INF , !P1 ;  /* 0xff800000523f7808 */ /* 0x002fe20004800000 */
[----:B------:R-:W-:Y:S01]  /*4660*/  HMMA.16816.F32 R44, R4, R30, R44 ;  /* 0x0000001e042c723c */ /* 0x000fe2000000182c */
[-C--:B------:R-:W-:Y:S01]  /*4670*/  ISETP.GE.AND P1, PT, R28, R141.reuse, PT ;  /* 0x0000008d1c00720c */ /* 0x080fe20003f26270 */
[----:B------:R-:W1:Y:S01]  /*4680*/  MUFU.TANH R76, R76 ;  /* 0x0000004c004c7308 */ /* 0x000e620000002400 */
[----:B------:R-:W3:Y:S01]  /*4690*/  LDSM.16.M88.4 R28, [R118+0x6c00] ;  /* 0x006c0000761c783b */ /* 0x000ee20000000200 */
[C---:B------:R-:W-:Y:S01]  /*46a0*/  ISETP.GE.AND P5, PT, R52.reuse, R141, PT ;  /* 0x0000008d3400720c */ /* 0x040fe20003fa6270 */
[----:B------:R-:W-:Y:S01]  /*46b0*/  VIADD R32, R52, 0x18 ;  /* 0x0000001834207836 */ /* 0x000fe20000000000 */
[----:B------:R-:W-:Y:S01]  /*46c0*/  HMMA.16816.F32 R88, R16, R36, R88 ;  /* 0x000000241058723c */ /* 0x000fe20000001858 */
[----:B------:R-:W-:Y:S01]  /*46d0*/  FMUL.FTZ R78, R78, UR10 ;  /* 0x0000000a4e4e7c20 */ /* 0x000fe20008410000 */
[----:B------:R-:W-:Y:S01]  /*46e0*/  FSEL R80, R80, -INF , !P5 ;  /* 0xff80000050507808 */ /* 0x000fe20006800000 */
[----:B------:R-:W-:Y:S01]  /*46f0*/  FMUL.FTZ R79, R79, UR10 ;  /* 0x0000000a4f4f7c20 */ /* 0x000fe20008410000 */
[----:B------:R-:W4:Y:S01]  /*4700*/  MUFU.TANH R77, R77 ;  /* 0x0000004d004d7308 */ /* 0x000f220000002400 */
[-C--:B------:R-:W-:Y:S01]  /*4710*/  ISETP.GE.AND P5, PT, R24, R119.reuse, PT ;  /* 0x000000771800720c */ /* 0x080fe20003fa6270 */
[----:B------:R-:W-:Y:S01]  /*4720*/  VIADD R24, R52, 0x10 ;  /* 0x0000001034187836 */ /* 0x000fe20000000000 */
[----:B------:R-:W-:Y:S01]  /*4730*/  HMMA.16816.F32 R92, R12, R34, R92 ;  /* 0x000000220c5c723c */ /* 0x000fe2000000185c */
[----:B------:R-:W-:Y:S01]  /*4740*/  FSEL R74, R81, -INF , !P3 ;  /* 0xff800000514a7808 */ /* 0x000fe20005800000 */
[----:B------:R-:W-:Y:S01]  /*4750*/  FMUL.FTZ R48, R48, UR10 ;  /* 0x0000000a30307c20 */ /* 0x000fe20008410000 */
[----:B------:R-:W-:Y:S01]  /*4760*/  FSEL R37, R109, -INF , !P5 ;  /* 0xff8000006d257808 */ /* 0x000fe20006800000 */
[----:B------:R-:W-:Y:S01]  /*4770*/  FMUL.FTZ R49, R49, UR10 ;  /* 0x0000000a31317c20 */ /* 0x000fe20008410000 */
[----:B------:R-:W-:Y:S01]  /*4780*/  ISETP.GE.AND P5, PT, R32, R119, PT ;  /* 0x000000772000720c */ /* 0x000fe20003fa6270 */
[----:B------:R-:W-:Y:S01]  /*4790*/  HMMA.16816.F32 R84, R16, R38, R84 ;  /* 0x000000261054723c */ /* 0x000fe20000001854 */
[----:B------:R-:W-:Y:S01]  /*47a0*/  FSEL R35, R100, -INF , !P4 ;  /* 0xff80000064237808 */ /* 0x000fe20006000000 */
[----:B------:R-:W5:Y:S01]  /*47b0*/  MUFU.TANH R78, R78 ;  /* 0x0000004e004e7308 */ /* 0x000f620000002400 */
[-C--:B------:R-:W-:Y:S01]  /*47c0*/  ISETP.GE.AND P4, PT, R32, R141.reuse, PT ;  /* 0x0000008d2000720c */ /* 0x080fe20003f86270 */
[----:B------:R-:W-:Y:S01]  /*47d0*/  VIADD R32, R52, 0x19 ;  /* 0x0000001934207836 */ /* 0x000fe20000000000 */
[-C--:B------:R-:W-:Y:S01]  /*47e0*/  ISETP.GE.AND P3, PT, R24, R141.reuse, PT ;  /* 0x0000008d1800720c */ /* 0x080fe20003f66270 */
[----:B------:R-:W5:Y:S01]  /*47f0*/  LDSM.16.M88.4 R16, [R166+0x8c00] ;  /* 0x008c0000a610783b */ /* 0x000f620000000200 */
[----:B------:R-:W-:Y:S01]  /*4800*/  FSEL R102, R83, -INF , !P0 ;  /* 0xff80000053667808 */ /* 0x000fe20004000000 */
[----:B------:R-:W-:Y:S01]  /*4810*/  FMUL.FTZ R44, R44, UR10 ;  /* 0x0000000a2c2c7c20 */ /* 0x000fe20008410000 */
[C---:B--2---:R-:W-:Y:S01]  /*4820*/  HMMA.16816.F32 R96, R8.reuse, R20, R96 ;  /* 0x000000140860723c */ /* 0x044fe20000001860 */
[----:B------:R-:W2:Y:S01]  /*4830*/  MUFU.TANH R79, R79 ;  /* 0x0000004f004f7308 */ /* 0x000ea20000002400 */
[----:B------:R-:W-:Y:S01]  /*4840*/  FSEL R110, R110, -INF , !P3 ;  /* 0xff8000006e6e7808 */ /* 0x000fe20005800000 */
[----:B------:R-:W-:Y:S01]  /*4850*/  FMUL.FTZ R45, R45, UR10 ;  /* 0x0000000a2d2d7c20 */ /* 0x000fe20008410000 */
[----:B------:R-:W-:Y:S01]  /*4860*/  ISETP.GE.AND P3, PT, R32, R141, PT ;  /* 0x0000008d2000720c */ /* 0x000fe20003f66270 */
[----:B------:R-:W-:Y:S01]  /*4870*/  FMUL.FTZ R46, R46, UR10 ;  /* 0x0000000a2e2e7c20 */ /* 0x000fe20008410000 */
[----:B------:R-:W-:Y:S01]  /*4880*/  ISETP.GE.AND P0, PT, R24, R119, PT ;  /* 0x000000771800720c */ /* 0x000fe20003f06270 */
[----:B------:R-:W-:Y:S01]  /*4890*/  VIADD R20, R52, 0x20 ;  /* 0x0000002034147836 */ /* 0x000fe20000000000 */
[----:B-1----:R-:W-:Y:S01]  /*48a0*/  FSEL R76, R76, -INF , !P4 ;  /* 0xff8000004c4c7808 */ /* 0x002fe20006000000 */
[----:B------:R-:W1:Y:S01]  /*48b0*/  LDSM.16.M88.4 R24, [R118+0x8800] ;  /* 0x008800007618783b */ /* 0x000e620000000200 */
[----:B----4-:R-:W-:Y:S01]  /*48c0*/  FSEL R38, R77, -INF , !P3 ;  /* 0xff8000004d267808 */ /* 0x010fe20005800000 */
[----:B------:R-:W-:Y:S01]  /*48d0*/  HMMA.16816.F32 R92, R8, R22, R92 ;  /* 0x00000016085c723c */ /* 0x000fe2000000185c */
[C---:B------:R-:W-:Y:S01]  /*48e0*/  ISETP.GE.AND P4, PT, R20.reuse, R141, PT ;  /* 0x0000008d1400720c */ /* 0x040fe20003f86270 */
[----:B------:R-:W4:Y:S01]  /*48f0*/  MUFU.TANH R69, R69 ;  /* 0x0000004500457308 */ /* 0x000f220000002400 */
[----:B------:R-:W-:Y:S01]  /*4900*/  ISETP.GE.AND P3, PT, R20, R119, PT ;  /* 0x000000771400720c */ /* 0x000fe20003f66270 */
[----:B------:R-:W-:Y:S01]  /*4910*/  VIADD R20, R52, 0x21 ;  /* 0x0000002134147836 */ /* 0x000fe20000000000 */
[----:B------:R-:W-:Y:S01]  /*4920*/  FSEL R71, R112, -INF , !P0 ;  /* 0xff80000070477808 */ /* 0x000fe20004000000 */
[C---:B---3--:R-:W-:Y:S01]  /*4930*/  HMMA.16816.F32 R84, R12.reuse, R30, R84 ;  /* 0x0000001e0c54723c */ /* 0x048fe20000001854 */
[----:B------:R-:W-:Y:S01]  /*4940*/  FSEL R113, R113, -INF , !P2 ;  /* 0xff80000071717808 */ /* 0x000fe20005000000 */
[----:B------:R-:W-:Y:S01]  /*4950*/  FMUL.FTZ R47, R47, UR10 ;  /* 0x0000000a2f2f7c20 */ /* 0x000fe20008410000 */
[----:B------:R-:W-:Y:S01]  /*4960*/  FSEL R36, R111, -INF , !P1 ;  /* 0xff8000006f247808 */ /* 0x000fe20004800000 */
[----:B------:R3:W4:Y:S01]  /*4970*/  MUFU.TANH R148, R56 ;  /* 0x0000003800947308 */ /* 0x0007220000002400 */
[C---:B------:R-:W-:Y:S01]  /*4980*/  ISETP.GE.AND P0, PT, R20.reuse, R141, PT ;  /* 0x0000008d1400720c */ /* 0x040fe20003f06270 */
[----:B------:R-:W-:Y:S01]  /*4990*/  HMMA.16816.F32 R88, R12, R28, R88 ;  /* 0x0000001c0c58723c */ /* 0x000fe20000001858 */
[-C--:B------:R-:W-:Y:S01]  /*49a0*/  ISETP.GE.AND P2, PT, R20, R119.reuse, PT ;  /* 0x000000771400720c */ /* 0x080fe20003f46270 */
[----:B------:R-:W-:Y:S01]  /*49b0*/  VIADD R20, R52, 0x28 ;  /* 0x0000002834147836 */ /* 0x000fe20000000000 */
[----:B------:R-:W-:Y:S01]  /*49c0*/  ISETP.GE.AND P1, PT, R32, R119, PT ;  /* 0x000000772000720c */ /* 0x000fe20003f26270 */
[----:B------:R-:W-:Y:S01]  /*49d0*/  FMUL.FTZ R50, R50, UR10 ;  /* 0x0000000a32327c20 */ /* 0x000fe20008410000 */
[----:B-----5:R-:W-:Y:S01]  /*49e0*/  FSEL R75, R78, -INF , !P5 ;  /* 0xff8000004e4b7808 */ /* 0x020fe20006800000 */
[----:B------:R-:W5:Y:S01]  /*49f0*/  MUFU.TANH R149, R67 ;  /* 0x0000004300957308 */ /* 0x000f620000002400 */
[----:B--2---:R-:W-:Y:S01]  /*4a00*/  FSEL R79, R79, -INF , !P1 ;  /* 0xff8000004f4f7808 */ /* 0x004fe20004800000 */
[----:B------:R-:W-:Y:S01]  /*4a10*/  VIADD R12, R52, 0x38 ;  /* 0x00000038340c7836 */ /* 0x000fe20000000000 */
[----:B------:R-:W-:Y:S01]  /*4a20*/  ISETP.GE.AND P5, PT, R20, R141, PT ;  /* 0x0000008d1400720c */ /* 0x000fe20003fa6270 */
[----:B------:R-:W-:Y:S01]  /*4a30*/  VIADD R14, R52, 0x39 ;  /* 0x00000039340e7836 */ /* 0x000fe20000000000 */
[----:B------:R-:W-:Y:S01]  /*4a40*/  ISETP.GE.AND P1, PT, R20, R119, PT ;  /* 0x000000771400720c */ /* 0x000fe20003f26270 */
[----:B------:R-:W-:Y:S01]  /*4a50*/  VIADD R20, R52, 0x29 ;  /* 0x0000002934147836 */ /* 0x000fe20000000000 */
[----:B------:R-:W-:Y:S01]  /*4a60*/  FSEL R32, R72, -INF , !P4 ;  /* 0xff80000048207808 */ /* 0x000fe20006000000 */
[----:B------:R-:W2:Y:S01]  /*4a70*/  MUFU.TANH R144, R144 ;  /* 0x0000009000907308 */ /* 0x000ea20000002400 */
[----:B------:R-:W-:Y:S01]  /*4a80*/  FSEL R34, R73, -INF , !P0 ;  /* 0xff80000049227808 */ /* 0x000fe20004000000 */
[----:B------:R-:W-:Y:S01]  /*4a90*/  FMUL.FTZ R51, R51, UR10 ;  /* 0x0000000a33337c20 */ /* 0x000fe20008410000 */
[C---:B------:R-:W-:Y:S01]  /*4aa0*/  ISETP.GE.AND P4, PT, R20.reuse, R141, PT ;  /* 0x0000008d1400720c */ /* 0x040fe20003f86270 */
[----:B------:R-:W-:Y:S01]  /*4ab0*/  HMMA.16816.F32 R84, R8, R18, R84 ;  /* 0x000000120854723c */ /* 0x000fe20000001854 */
[----:B------:R-:W-:-:S02]  /*4ac0*/  ISETP.GE.AND P0, PT, R20, R119, PT ;  /* 0x000000771400720c */ /* 0x000fc40003f06270 */
[----:B------:R-:W4:Y:S01]  /*4ad0*/  LDSM.16.M88.4 R20, [R118+0x8c00] ;  /* 0x008c00007614783b */ /* 0x000f220000000200 */
[----:B------:R-:W-:Y:S01]  /*4ae0*/  FSEL R156, R68, -INF , !P5 ;  /* 0xff800000449c7808 */ /* 0x000fe20006800000 */
[----:B------:R-:W2:Y:S01]  /*4af0*/  MUFU.TANH R142, R53 ;  /* 0x00000035008e7308 */ /* 0x000ea20000002400 */
[----:B------:R-:W-:Y:S01]  /*4b00*/  HMMA.16816.F32 R88, R8, R16, R88 ;  /* 0x000000100858723c */ /* 0x000fe20000001858 */
[----:B------:R-:W-:Y:S01]  /*4b10*/  FSEL R154, R40, -INF , !P4 ;  /* 0xff800000289a7808 */ /* 0x000fe20006000000 */
[----:B------:R-:W-:-:S04]  /*4b20*/  DEPBAR.LE SB0, 0x0 ;  /* 0x000080000000791a */ /* 0x000fc80000000000 */
[C---:B-1----:R-:W-:Y:S01]  /*4b30*/  HMMA.16816.F32 R96, R4.reuse, R24, R96 ;  /* 0x000000180460723c */ /* 0x042fe20000001860 */
[----:B------:R-:W-:Y:S01]  /*4b40*/  FSEL R33, R41, -INF , !P3 ;  /* 0xff80000029217808 */ /* 0x000fe20005800000 */
[----:B------:R-:W1:Y:S01]  /*4b50*/  MUFU.TANH R151, R66 ;  /* 0x0000004200977308 */ /* 0x000e620000002400 */
[----:B------:R-:W-:Y:S01]  /*4b60*/  FSEL R153, R70, -INF , !P1 ;  /* 0xff80000046997808 */ /* 0x000fe20004800000 */
[----:B------:R-:W-:Y:S01]  /*4b70*/  VIADD R8, R52, 0x48 ;  /* 0x0000004834087836 */ /* 0x000fe20000000000 */
[----:B------:R-:W-:Y:S01]  /*4b80*/  FSEL R129, R42, -INF , !P0 ;  /* 0xff8000002a817808 */ /* 0x000fe20004000000 */
[----:B------:R-:W-:Y:S01]  /*4b90*/  HMMA.16816.F32 R92, R4, R26, R92 ;  /* 0x0000001a045c723c */ /* 0x000fe2000000185c */
[----:B------:R-:W-:Y:S01]  /*4ba0*/  VIADD R24, R52, 0x30 ;  /* 0x0000003034187836 */ /* 0x000fe20000000000 */
[----:B------:R-:W-:Y:S01]  /*4bb0*/  ISETP.GE.AND P1, PT, R12, R141, PT ;  /* 0x0000008d0c00720c */ /* 0x000fe20003f26270 */
[----:B------:R-:W-:Y:S01]  /*4bc0*/  VIADD R10, R52, 0x49 ;  /* 0x00000049340a7836 */ /* 0x000fe20000000000 */
[----:B------:R-:W-:Y:S01]  /*4bd0*/  ISETP.GE.AND P0, PT, R12, R119, PT ;  /* 0x000000770c00720c */ /* 0x000fe20003f06270 */
[----:B------:R-:W-:Y:S01]  /*4be0*/  VIADD R12, R52, 0x40 ;  /* 0x00000040340c7836 */ /* 0x000fe20000000000 */
[C---:B------:R-:W-:Y:S01]  /*4bf0*/  ISETP.GE.AND P5, PT, R24.reuse, R141, PT ;  /* 0x0000008d1800720c */ /* 0x040fe20003fa6270 */
[----:B------:R-:W1:Y:S01]  /*4c00*/  MUFU.TANH R147, R58 ;  /* 0x0000003a00937308 */ /* 0x000e620000002400 */
[----:B------:R-:W-:Y:S01]  /*4c10*/  ISETP.GE.AND P4, PT, R24, R119, PT ;  /* 0x000000771800720c */ /* 0x000fe20003f86270 */
[----:B------:R-:W-:Y:S01]  /*4c20*/  VIADD R24, R52, 0x31 ;  /* 0x0000003134187836 */ /* 0x000fe20000000000 */
[----:B------:R-:W-:-:S02]  /*4c30*/  FSEL R152, R152, -INF , !P5 ;  /* 0xff80000098987808 */ /* 0x000fc40006800000 */
[-C--:B------:R-:W-:Y:S02]  /*4c40*/  ISETP.GE.AND P5, PT, R14, R141.reuse, PT ;  /* 0x0000008d0e00720c */ /* 0x080fe40003fa6270 */
[----:B------:R-:W-:Y:S01]  /*4c50*/  ISETP.GE.AND P3, PT, R24, R141, PT ;  /* 0x0000008d1800720c */ /* 0x000fe20003f66270 */
[----:B------:R-:W1:Y:S01]  /*4c60*/  MUFU.TANH R145, R59 ;  /* 0x0000003b00917308 */ /* 0x000e620000002400 */
[----:B------:R-:W-:Y:S02]  /*4c70*/  FSEL R150, R150, -INF , !P1 ;  /* 0xff80000096967808 */ /* 0x000fe40004800000 */
[----:B------:R-:W-:Y:S01]  /*4c80*/  FSEL R28, R43, -INF , !P3 ;  /* 0xff8000002b1c7808 */ /* 0x000fe20005800000 */
[----:B---3--:R-:W-:Y:S01]  /*4c90*/  FMUL.FTZ R56, R97, UR10 ;  /* 0x0000000a61387c20 */ /* 0x008fe20008410000 */
[----:B------:R-:W-:Y:S02]  /*4ca0*/  ISETP.GE.AND P3, PT, R14, R119, PT ;  /* 0x000000770e00720c */ /* 0x000fe40003f66270 */
[----:B------:R-:W-:Y:S01]  /*4cb0*/  ISETP.GE.AND P1, PT, R12, R141, PT ;  /* 0x0000008d0c00720c */ /* 0x000fe20003f26270 */
[----:B------:R3:W1:Y:S01]  /*4cc0*/  MUFU.TANH R139, R54 ;  /* 0x00000036008b7308 */ /* 0x0006620000002400 */
[----:B------:R-:W-:Y:S01]  /*4cd0*/  FSEL R128, R60, -INF , !P5 ;  /* 0xff8000003c807808 */ /* 0x000fe20006800000 */
[----:B----4-:R-:W-:Y:S01]  /*4ce0*/  HMMA.16816.F32 R84, R4, R22, R84 ;  /* 0x000000160454723c */ /* 0x010fe20000001854 */
[----:B------:R-:W-:-:S02]  /*4cf0*/  FSEL R143, R143, -INF , !P0 ;  /* 0xff8000008f8f7808 */ /* 0x000fc40004000000 */
[----:B------:R-:W-:Y:S02]  /*4d00*/  FSEL R137, R137, -INF , !P3 ;  /* 0xff80000089897808 */ /* 0x000fe40005800000 */
[----:B------:R-:W-:Y:S01]  /*4d10*/  FSEL R29, R69, -INF , !P2 ;  /* 0xff800000451d7808 */ /* 0x000fe20005000000 */
[----:B------:R4:W1:Y:S01]  /*4d20*/  MUFU.TANH R126, R48 ;  /* 0x00000030007e7308 */ /* 0x0008620000002400 */
[----:B------:R-:W-:Y:S01]  /*4d30*/  ISETP.GE.AND P5, PT, R12, R119, PT ;  /* 0x000000770c00720c */ /* 0x000fe20003fa6270 */
[----:B------:R-:W-:Y:S01]  /*4d40*/  VIADD R12, R52, 0x41 ;  /* 0x00000041340c7836 */ /* 0x000fe20000000000 */
[C---:B------:R-:W-:Y:S01]  /*4d50*/  ISETP.GE.AND P0, PT, R8.reuse, R141, PT ;  /* 0x0000008d0800720c */ /* 0x040fe20003f06270 */
[----:B------:R-:W-:Y:S01]  /*4d60*/  HMMA.16816.F32 R88, R4, R20, R88 ;  /* 0x000000140458723c */ /* 0x000fe20000001858 */
[-C--:B------:R-:W-:Y:S01]  /*4d70*/  ISETP.GE.AND P3, PT, R8, R119.reuse, PT ;  /* 0x000000770800720c */ /* 0x080fe20003f66270 */
[----:B------:R-:W-:Y:S01]  /*4d80*/  VIADD R8, R52, 0x50 ;  /* 0x0000005034087836 */ /* 0x000fe20000000000 */
[----:B------:R-:W-:Y:S01]  /*4d90*/  FSEL R148, R148, -INF , !P1 ;  /* 0xff80000094947808 */ /* 0x000fe20004800000 */
[----:B------:R1:W1:Y:S01]  /*4da0*/  MUFU.TANH R146, R57 ;  /* 0x0000003900927308 */ /* 0x0002620000002400 */
[----:B------:R-:W-:Y:S01]  /*4db0*/  ISETP.GE.AND P2, PT, R24, R119, PT ;  /* 0x000000771800720c */ /* 0x000fe20003f46270 */
[----:B---3--:R-:W-:Y:S01]  /*4dc0*/  FMUL.FTZ R54, R93, UR10 ;  /* 0x0000000a5d367c20 */ /* 0x008fe20008410000 */
[----:B------:R-:W-:Y:S01]  /*4dd0*/  ISETP.GE.AND P1, PT, R10, R141, PT ;  /* 0x0000008d0a00720c */ /* 0x000fe20003f26270 */
[C---:B------:R-:W-:Y:S01]  /*4de0*/  VIADD R6, R52.reuse, 0x51 ;  /* 0x0000005134067836 */ /* 0x040fe20000000000 */
[----:B-----5:R-:W-:Y:S01]  /*4df0*/  FSEL R149, R149, -INF , !P2 ;  /* 0xff80000095957808 */ /* 0x020fe20005000000 */
[----:B------:R-:W-:Y:S01]  /*4e00*/  VIADD R4, R52, 0x58 ;  /* 0x0000005834047836 */ /* 0x000fe20000000000 */
[----:B--2---:R-:W-:Y:S01]  /*4e10*/  FSEL R144, R144, -INF , !P0 ;  /* 0xff80000090907808 */ /* 0x004fe20004000000 */
[----:B------:R-:W2:Y:S01]  /*4e20*/  MUFU.TANH R64, R44 ;  /* 0x0000002c00407308 */ /* 0x000ea20000002400 */
[----:B------:R-:W-:Y:S01]  /*4e30*/  FSEL R142, R142, -INF , !P1 ;  /* 0xff8000008e8e7808 */ /* 0x000fe20004800000 */
[----:B----4-:R-:W-:Y:S01]  /*4e40*/  FMUL.FTZ R48, R84, UR10 ;  /* 0x0000000a54307c20 */ /* 0x010fe20008410000 */
[----:B------:R-:W-:Y:S01]  /*4e50*/  ISETP.GE.AND P2, PT, R12, R119, PT ;  /* 0x000000770c00720c */ /* 0x000fe20003f46270 */
[----:B------:R-:W-:Y:S01]  /*4e60*/  FMUL.FTZ R20, R95, UR10 ;  /* 0x0000000a5f147c20 */ /* 0x000fe20008410000 */
[C---:B------:R-:W-:Y:S01]  /*4e70*/  ISETP.GE.AND P0, PT, R8.reuse, R141, PT ;  /* 0x0000008d0800720c */ /* 0x040fe20003f06270 */
[----:B------:R-:W-:Y:S01]  /*4e80*/  FMUL.FTZ R58, R85, UR10 ;  /* 0x0000000a553a7c20 */ /* 0x000fe20008410000 */
[----:B------:R-:W-:Y:S01]  /*4e90*/  ISETP.GE.AND P1, PT, R8, R119, PT ;  /* 0x000000770800720c */ /* 0x000fe20003f26270 */
[----:B------:R3:W4:Y:S01]  /*4ea0*/  MUFU.TANH R62, R45 ;  /* 0x0000002d003e7308 */ /* 0x0007220000002400 */
[----:B-1----:R-:W-:Y:S01]  /*4eb0*/  FMUL.FTZ R57, R96, UR10 ;  /* 0x0000000a60397c20 */ /* 0x002fe20008410000 */
[----:B------:R-:W-:Y:S01]  /*4ec0*/  FSEL R151, R151, -INF , !P4 ;  /* 0xff80000097977808 */ /* 0x000fe20006000000 */
[----:B------:R-:W-:Y:S01]  /*4ed0*/  VIADD R8, R52, 0x59 ;  /* 0x0000005934087836 */ /* 0x000fe20000000000 */
[-C--:B------:R-:W-:Y:S01]  /*4ee0*/  ISETP.GE.AND P4, PT, R12, R141.reuse, PT ;  /* 0x0000008d0c00720c */ /* 0x080fe20003f86270 */
[----:B------:R-:W-:Y:S01]  /*4ef0*/  FMUL.FTZ R88, R88, UR10 ;  /* 0x0000000a58587c20 */ /* 0x000fe20008410000 */
[----:B------:R-:W-:Y:S01]  /*4f00*/  FSEL R147, R147, -INF , !P5 ;  /* 0xff80000093937808 */ /* 0x000fe20006800000 */
[----:B------:R-:W-:Y:S01]  /*4f10*/  FMUL.FTZ R41, R90, UR10 ;  /* 0x0000000a5a297c20 */ /* 0x000fe20008410000 */
[----:B------:R1:W5:Y:S01]  /*4f20*/  MUFU.TANH R131, R55 ;  /* 0x0000003700837308 */ /* 0x0003620000002400 */
[----:B------:R-:W-:Y:S01]  /*4f30*/  FSEL R145, R145, -INF , !P2 ;  /* 0xff80000091917808 */ /* 0x000fe20005000000 */
[----:B------:R-:W-:Y:S01]  /*4f40*/  FMUL.FTZ R23, R91, UR10 ;  /* 0x0000000a5b177c20 */ /* 0x000fe20008410000 */
[----:B------:R-:W-:Y:S01]  /*4f50*/  ISETP.GE.AND P5, PT, R6, R141, PT ;  /* 0x0000008d0600720c */ /* 0x000fe20003fa6270 */
[----:B------:R-:W-:Y:S01]  /*4f60*/  FMUL.FTZ R22, R86, UR10 ;  /* 0x0000000a56167c20 */ /* 0x000fe20008410000 */
[----:B------:R-:W-:Y:S01]  /*4f70*/  ISETP.GE.AND P2, PT, R6, R119, PT ;  /* 0x000000770600720c */ /* 0x000fe20003f46270 */
[----:B------:R-:W-:Y:S01]  /*4f80*/  VIADD R6, R52, 0x60 ;  /* 0x0000006034067836 */ /* 0x000fe20000000000 */
[----:B------:R-:W-:Y:S01]  /*4f90*/  FSEL R139, R139, -INF , !P3 ;  /* 0xff8000008b8b7808 */ /* 0x000fe20005800000 */
[----:B------:R5:W5:Y:S01]  /*4fa0*/  MUFU.TANH R66, R49 ;  /* 0x0000003100427308 */ /* 0x000b620000002400 */
[----:B------:R-:W-:Y:S01]  /*4fb0*/  FSEL R126, R126, -INF , !P0 ;  /* 0xff8000007e7e7808 */ /* 0x000fe20004000000 */
[----:B---3--:R-:W-:Y:S01]  /*4fc0*/  FMUL.FTZ R45, R94, UR10 ;  /* 0x0000000a5e2d7c20 */ /* 0x008fe20008410000 */
[----:B------:R-:W-:Y:S01]  /*4fd0*/  FSEL R146, R146, -INF , !P4 ;  /* 0xff80000092927808 */ /* 0x000fe20006000000 */
[----:B------:R-:W-:Y:S01]  /*4fe0*/  FMUL.FTZ R21, R87, UR10 ;  /* 0x0000000a57157c20 */ /* 0x000fe20008410000 */
[----:B------:R-:W-:-:S02]  /*4ff0*/  ISETP.GE.AND P3, PT, R4, R141, PT ;  /* 0x0000008d0400720c */ /* 0x000fc40003f66270 */
[----:B------:R-:W-:Y:S01]  /*5000*/  ISETP.GE.AND P0, PT, R8, R141, PT ;  /* 0x0000008d0800720c */ /* 0x000fe20003f06270 */
[----:B------:R-:W3:Y:S01]  /*5010*/  MUFU.TANH R65, R46 ;  /* 0x0000002e00417308 */ /* 0x000ee20000002400 */
[----:B-1----:R-:W-:Y:S01]  /*5020*/  FMUL.FTZ R55, R92, UR10 ;  /* 0x0000000a5c377c20 */ /* 0x002fe20008410000 */
[----:B------:R-:W-:Y:S02]  /*5030*/  ISETP.GE.AND P4, PT, R10, R119, PT ;  /* 0x000000770a00720c */ /* 0x000fe40003f86270 */
[----:B--2---:R-:W-:Y:S02]  /*5040*/  FSEL R64, R64, -INF , !P3 ;  /* 0xff80000040407808 */ /* 0x004fe40005800000 */
[----:B----4-:R-:W-:Y:S02]  /*5050*/  FSEL R62, R62, -INF , !P0 ;  /* 0xff8000003e3e7808 */ /* 0x010fe40004000000 */
[----:B------:R-:W1:Y:S01]  /*5060*/  MUFU.TANH R53, R47 ;  /* 0x0000002f00357308 */ /* 0x000e620000002400 */
[----:B-----5:R-:W-:Y:S01]  /*5070*/  FSEL R131, R131, -INF , !P4 ;  /* 0xff80000083837808 */ /* 0x020fe20006000000 */
[----:B------:R-:W-:Y:S01]  /*5080*/  FMUL.FTZ R49, R98, UR10 ;  /* 0x0000000a62317c20 */ /* 0x000fe20008410000 */
[----:B------:R-:W-:-:S02]  /*5090*/  FSEL R66, R66, -INF , !P5 ;  /* 0xff80000042427808 */ /* 0x000fc40006800000 */
[C---:B------:R-:W-:Y:S02]  /*50a0*/  ISETP.GE.AND P3, PT, R6.reuse, R141, PT ;  /* 0x0000008d0600720c */ /* 0x040fe40003f66270 */
[-C--:B------:R-:W-:Y:S01]  /*50b0*/  ISETP.GE.AND P0, PT, R6, R119.reuse, PT ;  /* 0x000000770600720c */ /* 0x080fe20003f06270 */
[----:B------:R-:W2:Y:S01]  /*50c0*/  MUFU.TANH R121, R50 ;  /* 0x0000003200797308 */ /* 0x000ea20000002400 */
[-C--:B------:R-:W-:Y:S01]  /*50d0*/  ISETP.GE.AND P4, PT, R4, R119.reuse, PT ;  /* 0x000000770400720c */ /* 0x080fe20003f86270 */
[----:B------:R-:W-:Y:S01]  /*50e0*/  VIADD R6, R52, 0x68 ;  /* 0x0000006834067836 */ /* 0x000fe20000000000 */
[----:B------:R-:W-:Y:S01]  /*50f0*/  ISETP.GE.AND P5, PT, R8, R119, PT ;  /* 0x000000770800720c */ /* 0x000fe20003fa6270 */
[----:B------:R-:W-:Y:S01]  /*5100*/  VIADD R8, R52, 0x61 ;  /* 0x0000006134087836 */ /* 0x000fe20000000000 */
[----:B---3--:R-:W-:Y:S02]  /*5110*/  FSEL R65, R65, -INF , !P4 ;  /* 0xff80000041417808 */ /* 0x008fe40006000000 */
[C---:B------:R-:W-:Y:S01]  /*5120*/  ISETP.GE.AND P4, PT, R6.reuse, R141, PT ;  /* 0x0000008d0600720c */ /* 0x040fe20003f86270 */
[----:B------:R-:W3:Y:S01]  /*5130*/  MUFU.TANH R67, R51 ;  /* 0x0000003300437308 */ /* 0x000ee20000002400 */
[----:B-1----:R-:W-:Y:S01]  /*5140*/  FSEL R53, R53, -INF , !P5 ;  /* 0xff80000035357808 */ /* 0x002fe20006800000 */
[----:B------:R-:W-:Y:S01]  /*5150*/  FMUL.FTZ R47, R99, UR10 ;  /* 0x0000000a632f7c20 */ /* 0x000fe20008410000 */
[----:B------:R-:W-:Y:S01]  /*5160*/  ISETP.GE.AND P5, PT, R6, R119, PT ;  /* 0x000000770600720c */ /* 0x000fe20003fa6270 */
[----:B------:R-:W-:-:S04]  /*5170*/  VIADD R6, R52, 0x69 ;  /* 0x0000006934067836 */ /* 0x000fc80000000000 */
[----:B------:R-:W1:Y:S01]  /*5180*/  MUFU.TANH R57, R57 ;  /* 0x0000003900397308 */ /* 0x000e620000002400 */
[----:B--2---:R-:W-:Y:S01]  /*5190*/  FSEL R121, R121, -INF , !P1 ;  /* 0xff80000079797808 */ /* 0x004fe20004800000 */
[----:B------:R-:W-:Y:S01]  /*51a0*/  FMUL.FTZ R50, R89, UR10 ;  /* 0x0000000a59327c20 */ /* 0x000fe20008410000 */
        /* <DEDUP_REMOVED lines=24> */
[----:B------:R-:W-:-:S05]  /*5330*/  ISETP.GT.AND P5, PT, R174, R169, PT ;  /* 0x000000a9ae00720c */ /* 0x000fca0003fa4270 */
        /* <DEDUP_REMOVED lines=11> */
[----:B-1----:R-:W-:Y:S01]  /*53f0*/  FSEL R52, R4, -INF , !P4 ;  /* 0xff80000004347808 */ /* 0x002fe20006000000 */
[----:B------:R-:W-:Y:S01]  /*5400*/  BAR.SYNC.DEFER_BLOCKING 0x0 ;  /* 0x0000000000007b1d */ /* 0x000fe20000010000 */
[----:B------:R-:W-:-:S05]  /*5410*/  ISETP.GE.AND P4, PT, R6, R141, PT ;  /* 0x0000008d0600720c */ /* 0x000fca0003f86270 */
[----:B------:R-:W1:Y:S01]  /*5420*/  MUFU.TANH R41, R41 ;  /* 0x0000002900297308 */ /* 0x000e620000002400 */
[----:B--2---:R-:W-:Y:S02]  /*5430*/  FSEL R50, R50, -INF , !P0 ;  /* 0xff80000032327808 */ /* 0x004fe40004000000 */
[----:B------:R-:W-:-:S05]  /*5440*/  ISETP.GE.AND P0, PT, R6, R119, PT ;  /* 0x000000770600720c */ /* 0x000fca0003f06270 */
[----:B------:R-:W2:Y:S01]  /*5450*/  MUFU.TANH R23, R23 ;  /* 0x0000001700177308 */ /* 0x000ea20000002400 */
[----:B---3--:R-:W-:-:S07]  /*5460*/  FSEL R58, R58, -INF , !P4 ;  /* 0xff8000003a3a7808 */ /* 0x008fce0006000000 */
[----:B------:R-:W3:Y:S01]  /*5470*/  MUFU.TANH R22, R22 ;  /* 0x0000001600167308 */ /* 0x000ee20000002400 */
[----:B-1----:R-:W-:-:S07]  /*5480*/  FSEL R41, R41, -INF , !P3 ;  /* 0xff80000029297808 */ /* 0x002fce0005800000 */
[----:B------:R-:W1:Y:S01]  /*5490*/  MUFU.TANH R21, R21 ;  /* 0x0000001500157308 */ /* 0x000e620000002400 */
[----:B--2---:R-:W-:Y:S02]  /*54a0*/  FSEL R23, R23, -INF , !P2 ;  /* 0xff80000017177808 */ /* 0x004fe40005000000 */
[----:B---3--:R-:W-:Y:S02]  /*54b0*/  FSEL R22, R22, -INF , !P1 ;  /* 0xff80000016167808 */ /* 0x008fe40004800000 */
[----:B-1----:R-:W-:Y:S01]  /*54c0*/  FSEL R21, R21, -INF , !P0 ;  /* 0xff80000015157808 */ /* 0x002fe20004000000 */
        /* <DEDUP_REMOVED lines=43> */
[----:B------:R-:W-:Y:S02]  /*5780*/  IMAD.WIDE R10, R0, 0x4, R180 ;  /* 0x00000004000a7825 */ /* 0x000fe400078e02b4 */
[----:B------:R-:W2:Y:S04]  /*5790*/  LDG.E R9, desc[UR12][R8.64] ;  /* 0x0000000c08097981 */ /* 0x000ea8000c1e1900 */
[----:B------:R-:W2:Y:S01]  /*57a0*/  LDG.E R4, desc[UR12][R10.64] ;  /* 0x0000000c0a047981 */ /* 0x000ea2000c1e1900 */
[----:B------:R-:W-:-:S04]  /*57b0*/  IMAD.IADD R0, R7, 0x1, -R0 ;  /* 0x0000000107007824 */ /* 0x000fc800078e0a00 */
[----:B------:R-:W-:-:S05]  /*57c0*/  IMAD R5, R0, R5, -0x80 ;  /* 0xffffff8000057424 */ /* 0x000fca00078e0205 */
[----:B------:R-:W-:-:S05]  /*57d0*/  SHF.R.S32.HI R7, RZ, 0x1f, R5 ;  /* 0x0000001fff077819 */ /* 0x000fca0000011405 */
[-C--:B------:R-:W-:Y:S02]  /*57e0*/  IMAD R0, R7, R132.reuse, RZ ;  /* 0x0000008407007224 */ /* 0x080fe400078e02ff */
[----:B------:R-:W-:-:S04]  /*57f0*/  IMAD.WIDE.U32 R6, R5, R132, RZ ;  /* 0x0000008405067225 */ /* 0x000fc800078e00ff */
[----:B------:R-:W-:-:S04]  /*5800*/  IMAD R0, R5, R133, R0 ;  /* 0x0000008505007224 */ /* 0x000fc800078e0200 */
        /* <DEDUP_REMOVED lines=9> */
.L_x_1304:
[----:B------:R-:W-:-:S04]  /*58a0*/  LEA R13, -R132, RZ, 0x7 ;  /* 0x000000ff840d7211 */ /* 0x000fc800078e39ff */
[----:B------:R-:W-:-:S07]  /*58b0*/  SHF.R.S32.HI R0, RZ, 0x1f, R13 ;  /* 0x0000001fff007819 */ /* 0x000fce000001140d */
.L_x_1305:
        /* <DEDUP_REMOVED lines=8> */
[C-C-:B------:R-:W-:Y:S01]  /*5940*/  @!P3 IMAD.X R2, R0.reuse, 0x1, R117.reuse, P0 ;  /* 0x000000010002b824 */ /* 0x140fe200000e0675 */
[----:B------:R-:W-:Y:S01]  /*5950*/  @!P2 IADD3 R12, P0, R13, R140, RZ ;  /* 0x0000008c0d0ca210 */ /* 0x000fe20007f1e0ff */
[----:B------:R-:W3:Y:S01]  /*5960*/  @!P2 LDC.64 R6, c[0x0][0x218] ;  /* 0x00008600ff06ab82 */ /* 0x000ee20000000a00 */
[----:B------:R2:W-:Y:S03]  /*5970*/  @P3 STS [R175+0x3004], RZ ;  /* 0x003004ffaf003388 */ /* 0x0005e60000000800 */
[----:B------:R-:W-:Y:S01]  /*5980*/  @!P2 IMAD.X R14, R0, 0x1, R117, P0 ;  /* 0x00000001000ea824 */ /* 0x000fe200000e0675 */
[----:B------:R2:W-:Y:S03]  /*5990*/  @P3 STS.64 [R175+0x3008], RZ ;  /* 0x003008ffaf003388 */ /* 0x0005e60000000a00 */
[----:B------:R-:W4:Y:S08]  /*59a0*/  @!P1 LDC.64 R4, c[0x0][0x218] ;  /* 0x00008600ff049b82 */ /* 0x000f300000000a00 */
[----:B------:R-:W5:Y:S01]  /*59b0*/  @!P3 LDC.64 R10, c[0x0][0x218] ;  /* 0x00008600ff0abb82 */ /* 0x000f620000000a00 */
[----:B-1----:R-:W-:-:S04]  /*59c0*/  @!P3 LEA R16, P4, R15, R8, 0x1 ;  /* 0x000000080f10b211 */ /* 0x002fc800078808ff */
[----:B------:R-:W-:Y:S02]  /*59d0*/  @!P3 LEA.HI.X R17, R15, R9, R2, 0x1, P4 ;  /* 0x000000090f11b211 */ /* 0x000fe400020f0c02 */
        /* <DEDUP_REMOVED lines=8> */
[--C-:B------:R-:W-:Y:S01]  /*5a60*/  @!P1 IMAD.X R12, R0, 0x1, R117.reuse, P0 ;  /* 0x00000001000c9824 */ /* 0x100fe200000e0675 */
        /* <DEDUP_REMOVED lines=107> */
.L_x_1307:
[----:B------:R-:W-:Y:S05]  /*6120*/  BSYNC B0 ;  /* 0x0000000000007941 */ /* 0x000fea0003800000 */
.L_x_1306:
[----:B------:R-:W0:Y:S01]  /*6130*/  LDGDEPBAR ;  /* 0x00000000000079af */ /* 0x000e220000000000 */
[----:B------:R-:W-:-:S04]  /*6140*/  IADD3 R140, P0, R13, R140, RZ ;  /* 0x0000008c0d8c7210 */ /* 0x000fc80007f1e0ff */
[----:B------:R-:W-:-:S09]  /*6150*/  IADD3.X R117, R0, R117, RZ, P0, !PT ;  /* 0x0000007500757210 */ /* 0x000fd200007fe4ff */
.L_x_1303:
[----:B-12---:R-:W-:Y:S01]  /*6160*/  FMNMX.FTZ R5, R80, R74, !PT ;  /* 0x0000004a50057209 */ /* 0x006fe20007810000 */
        /* <DEDUP_REMOVED lines=66> */
[----:B------:R-:W-:Y:S04]  /*6590*/  LDSM.16.MT88.4 R92, [R164+0xb000] ;  /* 0x00b00000a45c783b */ /* 0x000fe80000004200 */
[----:B------:R-:W-:Y:S04]  /*65a0*/  LDSM.16.MT88.4 R84, [R116+0xb000] ;  /* 0x00b000007454783b */ /* 0x000fe80000004200 */
[----:B------:R-:W-:Y:S04]  /*65b0*/  LDSM.16.MT88.4 R8, [R116+0xb400] ;  /* 0x00b400007408783b */ /* 0x000fe80000004200 */
[----:B------:R-:W-:Y:S04]  /*65c0*/  LDSM.16.MT88.4 R12, [R164+0xb400] ;  /* 0x00b40000a40c783b */ /* 0x000fe80000004200 */
[----:B------:R-:W-:Y:S01]  /*65d0*/  LDSM.16.MT88.4 R24, [R164+0x9400] ;  /* 0x00940000a418783b */ /* 0x000fe20000004200 */
[----:B-1----:R-:W-:-:S03]  /*65e0*/  FMNMX.FTZ R5, R4, R5, !PT ;  /* 0x0000000504057209 */ /* 0x002fc60007810000 */
[----:B------:R-:W-:Y:S04]  /*65f0*/  LDSM.16.MT88.4 R16, [R116+0x9400] ;  /* 0x009400007410783b */ /* 0x000fe80000004200 */
[----:B------:R-:W1:Y:S04]  /*6600*/  SHFL.BFLY PT, R4, R7, 0x2, 0x1f ;  /* 0x0c401f0007047f89 */ /* 0x000e6800000e0000 */
[----:B------:R-:W2:Y:S01]  /*6610*/  SHFL.BFLY PT, R2, R5, 0x1, 0x1f ;  /* 0x0c201f0005027f89 */ /* 0x000ea200000e0000 */
[----:B-1----:R-:W-:Y:S02]  /*6620*/  FMNMX.FTZ R4, R7, R4, !PT ;  /* 0x0000000407047209 */ /* 0x002fe40007810000 */
[----:B--2---:R-:W-:-:S03]  /*6630*/  FMNMX.FTZ R2, R5, R2, !PT ;  /* 0x0000000205027209 */ /* 0x004fc60007810000 */
[----:B------:R-:W1:Y:S01]  /*6640*/  SHFL.BFLY PT, R5, R4, 0x1, 0x1f ;  /* 0x0c201f0004057f89 */ /* 0x000e6200000e0000 */
[C---:B------:R-:W-:Y:S01]  /*6650*/  FSETP.NEU.FTZ.AND P0, PT, R2.reuse, -INF , PT ;  /* 0xff8000000200780b */ /* 0x040fe20003f1d000 */
[----:B------:R-:W-:-:S05]  /*6660*/  FMUL.FTZ R61, R2, UR11 ;  /* 0x0000000b023d7c20 */ /* 0x000fca0008410000 */
        /* <DEDUP_REMOVED lines=11> */
[--C-:B------:R-:W-:Y:S01]  /*6720*/  FFMA.FTZ R36, R32, UR11, -R61.reuse ;  /* 0x0000000b20247c23 */ /* 0x100fe2000801083d */
[----:B-1----:R-:W-:Y:S01]  /*6730*/  FMNMX.FTZ R0, R4, R5, !PT ;  /* 0x0000000504007209 */ /* 0x002fe20007810000 */
[--C-:B------:R-:W-:Y:S01]  /*6740*/  FFMA.FTZ R31, R154, UR11, -R61.reuse ;  /* 0x0000000b9a1f7c23 */ /* 0x100fe2000801083d */
[--C-:B------:R-:W-:Y:S01]  /*6750*/  FFMA.FTZ R28, R28, UR11, -R61.reuse ;  /* 0x0000000b1c1c7c23 */ /* 0x100fe2000801083d */
[----:B------:R-:W1:Y:S01]  /*6760*/  MUFU.EX2 R123, R123 ;  /* 0x0000007b007b7308 */ /* 0x000e620000000800 */
[C---:B------:R-:W-:Y:S01]  /*6770*/  FSETP.NEU.FTZ.AND P0, PT, R0.reuse, -INF , PT ;  /* 0xff8000000000780b */ /* 0x040fe20003f1d000 */
[----:B------:R-:W-:Y:S01]  /*6780*/  FMUL.FTZ R42, R0, UR11 ;  /* 0x0000000b002a7c20 */ /* 0x000fe20008410000 */
[--C-:B------:R-:W-:Y:S01]  /*6790*/  FFMA.FTZ R148, R148, UR11, -R61.reuse ;  /* 0x0000000b94947c23 */ /* 0x100fe2000801083d */
[--C-:B------:R-:W-:Y:S01]  /*67a0*/  FFMA.FTZ R144, R144, UR11, -R61.reuse ;  /* 0x0000000b90907c23 */ /* 0x100fe2000801083d */
[--C-:B------:R-:W-:Y:S01]  /*67b0*/  FFMA.FTZ R126, R126, UR11, -R61.reuse ;  /* 0x0000000b7e7e7c23 */ /* 0x100fe2000801083d */
[--C-:B------:R-:W-:Y:S01]  /*67c0*/  FFMA.FTZ R62, R62, UR11, -R61.reuse ;  /* 0x0000000b3e3e7c23 */ /* 0x100fe2000801083d */
[----:B------:R-:W-:Y:S01]  /*67d0*/  FSEL R42, R42, RZ, P0 ;  /* 0x000000ff2a2a7208 */ /* 0x000fe20000000000 */
[----:B------:R-:W-:Y:S01]  /*67e0*/  MUFU.EX2 R130, R130 ;  /* 0x0000008200827308 */ /* 0x000fe20000000800 */
[--C-:B------:R-:W-:Y:S01]  /*67f0*/  FFMA.FTZ R57, R57, UR11, -R61.reuse ;  /* 0x0000000b39397c23 */ /* 0x100fe2000801083d */
[--C-:B------:R-:W-:Y:S01]  /*6800*/  FFMA.FTZ R58, R58, UR11, -R61.reuse ;  /* 0x0000000b3a3a7c23 */ /* 0x100fe2000801083d */
[----:B------:R-:W-:Y:S01]  /*6810*/  LEA R186, P0, R140, UR8, 0x1 ;  /* 0x000000088cba7c11 */ /* 0x000fe2000f8008ff */
[--C-:B------:R-:W-:Y:S01]  /*6820*/  FFMA.FTZ R127, R63, UR11, -R42.reuse ;  /* 0x0000000b3f7f7c23 */ /* 0x100fe2000801082a */
[--C-:B------:R-:W-:Y:S01]  /*6830*/  FFMA.FTZ R138, R101, UR11, -R42.reuse ;  /* 0x0000000b658a7c23 */ /* 0x100fe2000801082a */
[--C-:B------:R-:W-:Y:S01]  /*6840*/  FFMA.FTZ R63, R35, UR11, -R42.reuse ;  /* 0x0000000b233f7c23 */ /* 0x100fe2000801082a */
[--C-:B------:R-:W-:Y:S01]  /*6850*/  FFMA.FTZ R60, R37, UR11, -R42.reuse ;  /* 0x0000000b253c7c23 */ /* 0x100fe2000801082a */
[----:B------:R-:W2:Y:S01]  /*6860*/  MUFU.EX2 R59, R59 ;  /* 0x0000003b003b7308 */ /* 0x000ea20000000800 */
[--C-:B------:R-:W-:Y:S01]  /*6870*/  FFMA.FTZ R51, R71, UR11, -R42.reuse ;  /* 0x0000000b47337c23 */ /* 0x100fe2000801082a */
[----:B-1----:R-:W-:Y:S01]  /*6880*/  F2FP.F16.F32.PACK_AB R68, R123, R136 ;  /* 0x000000887b44723e */ /* 0x002fe200000000ff */
[--C-:B------:R-:W-:Y:S01]  /*6890*/  FFMA.FTZ R46, R113, UR11, -R42.reuse ;  /* 0x0000000b712e7c23 */ /* 0x100fe2000801082a */
[--C-:B------:R-:W-:Y:S01]  /*68a0*/  FFMA.FTZ R40, R75, UR11, -R42.reuse ;  /* 0x0000000b4b287c23 */ /* 0x100fe2000801082a */
[--C-:B------:R-:W-:Y:S01]  /*68b0*/  FFMA.FTZ R37, R79, UR11, -R42.reuse ;  /* 0x0000000b4f257c23 */ /* 0x100fe2000801082a */
[----:B------:R-:W-:Y:S01]  /*68c0*/  LDSM.16.MT88.4 R100, [R116+0x9000] ;  /* 0x009000007464783b */ /* 0x000fe20000004200 */
[--C-:B------:R-:W-:Y:S01]  /*68d0*/  FFMA.FTZ R35, R34, UR11, -R61.reuse ;  /* 0x0000000b22237c23 */ /* 0x100fe2000801083d */
[----:B------:R-:W-:Y:S01]  /*68e0*/  MUFU.EX2 R127, R127 ;  /* 0x0000007f007f7308 */ /* 0x000fe20000000800 */
[--C-:B------:R-:W-:Y:S01]  /*68f0*/  FFMA.FTZ R32, R29, UR11, -R42.reuse ;  /* 0x0000000b1d207c23 */ /* 0x100fe2000801082a */
[----:B------:R-:W1:Y:S01]  /*6900*/  LDSM.16.MT88.4 R76, [R164+0xd000] ;  /* 0x00d00000a44c783b */ /* 0x000e620000004200 */
[--C-:B------:R-:W-:Y:S01]  /*6910*/  FFMA.FTZ R34, R156, UR11, -R61.reuse ;  /* 0x0000000b9c227c23 */ /* 0x100fe2000801083d */
[--C-:B------:R-:W-:Y:S01]  /*6920*/  FFMA.FTZ R33, R33, UR11, -R42.reuse ;  /* 0x0000000b21217c23 */ /* 0x100fe2000801082a */
[--C-:B------:R-:W-:Y:S01]  /*6930*/  FFMA.FTZ R30, R153, UR11, -R42.reuse ;  /* 0x0000000b991e7c23 */ /* 0x100fe2000801082a */
[--C-:B------:R-:W-:Y:S01]  /*6940*/  FFMA.FTZ R29, R129, UR11, -R42.reuse ;  /* 0x0000000b811d7c23 */ /* 0x100fe2000801082a */
[--C-:B------:R-:W-:Y:S01]  /*6950*/  FFMA.FTZ R129, R152, UR11, -R61.reuse ;  /* 0x0000000b98817c23 */ /* 0x100fe2000801083d */
[----:B------:R-:W3:Y:S01]  /*6960*/  MUFU.EX2 R138, R138 ;  /* 0x0000008a008a7308 */ /* 0x000ee20000000800 */
[----:B--2---:R-:W-:Y:S01]  /*6970*/  F2FP.F16.F32.PACK_AB R70, R59, R130 ;  /* 0x000000823b46723e */ /* 0x004fe200000000ff */
[--C-:B------:R-:W-:Y:S01]  /*6980*/  FFMA.FTZ R3, R137, UR11, -R42.reuse ;  /* 0x0000000b89037c23 */ /* 0x100fe2000801082a */
[----:B------:R-:W-:Y:S01]  /*6990*/  FFMA.FTZ R137, R142, UR11, -R61 ;  /* 0x0000000b8e897c23 */ /* 0x000fe2000801083d */
[--C-:B------:R-:W-:Y:S01]  /*69a0*/  FFMA.FTZ R142, R139, UR11, -R42.reuse ;  /* 0x0000000b8b8e7c23 */ /* 0x100fe2000801082a */
[--C-:B------:R-:W-:Y:S01]  /*69b0*/  FFMA.FTZ R131, R131, UR11, -R42.reuse ;  /* 0x0000000b83837c23 */ /* 0x100fe2000801082a */
[--C-:B------:R-:W-:Y:S01]  /*69c0*/  FFMA.FTZ R145, R145, UR11, -R42.reuse ;  /* 0x0000000b91917c23 */ /* 0x100fe2000801082a */
[--C-:B------:R-:W-:Y:S01]  /*69d0*/  FFMA.FTZ R121, R121, UR11, -R42.reuse ;  /* 0x0000000b79797c23 */ /* 0x100fe2000801082a */
[----:B------:R-:W-:Y:S01]  /*69e0*/  MUFU.EX2 R63, R63 ;  /* 0x0000003f003f7308 */ /* 0x000fe20000000800 */
[--C-:B------:R-:W-:Y:S01]  /*69f0*/  FFMA.FTZ R53, R53, UR11, -R42.reuse ;  /* 0x0000000b35357c23 */ /* 0x100fe2000801082a */
[----:B------:R-:W-:Y:S01]  /*6a00*/  FADD.FTZ R123, R136, R123 ;  /* 0x0000007b887b7221 */ /* 0x000fe20000010000 */
[--C-:B------:R-:W-:Y:S01]  /*6a10*/  FFMA.FTZ R49, R49, UR11, -R42.reuse ;  /* 0x0000000b31317c23 */ /* 0x100fe2000801082a */
[----:B------:R-:W-:Y:S01]  /*6a20*/  FFMA.FTZ R45, R45, UR11, -R42 ;  /* 0x0000000b2d2d7c23 */ /* 0x000fe2000801082a */
[----:B------:R-:W-:Y:S01]  /*6a30*/  LEA.HI.X R185, R140, UR9, R117, 0x1, P0 ;  /* 0x000000098cb97c11 */ /* 0x000fe200080f0c75 */
[----:B------:R-:W-:-:S02]  /*6a40*/  FADD.FTZ R130, R130, R123 ;  /* 0x0000007b82827221 */ /* 0x000fc40000010000 */
[----:B------:R-:W2:Y:S01]  /*6a50*/  MUFU.EX2 R60, R60 ;  /* 0x0000003c003c7308 */ /* 0x000ea20000000800 */
[----:B---3--:R-:W-:Y:S01]  /*6a60*/  F2FP.F16.F32.PACK_AB R69, R138, R127 ;  /* 0x0000007f8a45723e */ /* 0x008fe200000000ff */
[----:B------:R-:W-:Y:S01]  /*6a70*/  FADD.FTZ R138, R127, R138 ;  /* 0x0000008a7f8a7221 */ /* 0x000fe20000010000 */
[----:B------:R-:W-:-:S05]  /*6a80*/  FADD.FTZ R59, R59, R130 ;  /* 0x000000823b3b7221 */ /* 0x000fca0000010000 */
[----:B------:R-:W-:Y:S08]  /*6a90*/  MUFU.EX2 R44, R44 ;  /* 0x0000002c002c7308 */ /* 0x000ff00000000800 */
[----:B------:R-:W3:Y:S01]  /*6aa0*/  MUFU.EX2 R43, R43 ;  /* 0x0000002b002b7308 */ /* 0x000ee20000000800 */
[----:B--2---:R-:W-:-:S07]  /*6ab0*/  F2FP.F16.F32.PACK_AB R71, R60, R63 ;  /* 0x0000003f3c47723e */ /* 0x004fce00000000ff */
[C---:B------:R-:W-:Y:S01]  /*6ac0*/  HMMA.16816.F32 R88, R68.reuse, R84, RZ ;  /* 0x000000544458723c */ /* 0x040fe200000018ff */
[----:B------:R-:W-:Y:S05]  /*6ad0*/  MUFU.EX2 R39, R39 ;  /* 0x0000002700277308 */ /* 0x000fea0000000800 */
[----:B------:R-:W-:Y:S03]  /*6ae0*/  HMMA.16816.F32 R84, R68, R86, RZ ;  /* 0x000000564454723c */ /* 0x000fe600000018ff */
[----:B------:R-:W2:Y:S01]  /*6af0*/  MUFU.EX2 R38, R38 ;  /* 0x0000002600267308 */ /* 0x000ea20000000800 */
[----:B---3--:R-:W-:-:S02]  /*6b00*/  F2FP.F16.F32.PACK_AB R4, R43, R44 ;  /* 0x0000002c2b04723e */ /* 0x008fc400000000ff */
[C---:B------:R-:W-:Y:S05]  /*6b10*/  HMMA.16816.F32 R96, R68.reuse, R92, RZ ;  /* 0x0000005c4460723c */ /* 0x040fea00000018ff */
[----:B------:R-:W-:Y:S01]  /*6b20*/  MUFU.EX2 R51, R51 ;  /* 0x0000003300337308 */ /* 0x000fe20000000800 */
[C---:B------:R-:W-:Y:S06]  /*6b30*/  HMMA.16816.F32 R92, R68.reuse, R94, RZ ;  /* 0x0000005e445c723c */ /* 0x040fec00000018ff */
[----:B-1----:R-:W-:Y:S01]  /*6b40*/  HMMA.16816.F32 R80, R68, R76, RZ ;  /* 0x0000004c4450723c */ /* 0x002fe200000018ff */
[----:B------:R-:W1:Y:S01]  /*6b50*/  MUFU.EX2 R46, R46 ;  /* 0x0000002e002e7308 */ /* 0x000e620000000800 */
[----:B--2---:R-:W-:-:S04]  /*6b60*/  F2FP.F16.F32.PACK_AB R6, R38, R39 ;  /* 0x000000272606723e */ /* 0x004fc800000000ff */
[C---:B------:R-:W-:Y:S03]  /*6b70*/  HMMA.16816.F32 R76, R68.reuse, R78, RZ ;  /* 0x0000004e444c723c */ /* 0x040fe600000018ff */
[----:B------:R-:W-:Y:S03]  /*6b80*/  MUFU.EX2 R40, R40 ;  /* 0x0000002800287308 */ /* 0x000fe60000000800 */
[C---:B------:R-:W-:Y:S05]  /*6b90*/  HMMA.16816.F32 R112, R68.reuse, R108, RZ ;  /* 0x0000006c4470723c */ /* 0x040fea00000018ff */
        /* <DEDUP_REMOVED lines=18> */
[----:B------:R-:W4:Y:S02]  /*6cc0*/  MUFU.EX2 R32, R32 ;  /* 0x0000002000207308 */ /* 0x000f240000000800 */
[C---:B------:R-:W-:Y:S01]  /*6cd0*/  HMMA.16816.F32 R108, R4.reuse, R26, R108 ;  /* 0x0000001a046c723c */ /* 0x040fe2000000186c */
[--C-:B------:R-:W-:Y:S01]  /*6ce0*/  FFMA.FTZ R25, R128, UR11, -R61.reuse ;  /* 0x0000000b80197c23 */ /* 0x100fe2000801083d */
[--C-:B------:R-:W-:Y:S01]  /*6cf0*/  FFMA.FTZ R128, R151, UR11, -R42.reuse ;  /* 0x0000000b97807c23 */ /* 0x100fe2000801082a */
[--C-:B------:R-:W-:Y:S01]  /*6d00*/  FFMA.FTZ R24, R143, UR11, -R42.reuse ;  /* 0x0000000b8f187c23 */ /* 0x100fe2000801082a */
[--C-:B------:R-:W-:Y:S01]  /*6d10*/  FFMA.FTZ R143, R146, UR11, -R61.reuse ;  /* 0x0000000b928f7c23 */ /* 0x100fe2000801083d */
[--C-:B------:R-:W-:Y:S01]  /*6d20*/  FFMA.FTZ R146, R147, UR11, -R42.reuse ;  /* 0x0000000b93927c23 */ /* 0x100fe2000801082a */
[----:B------:R-:W-:Y:S01]  /*6d30*/  MUFU.EX2 R30, R30 ;  /* 0x0000001e001e7308 */ /* 0x000fe20000000800 */
[C---:B------:R-:W-:Y:S01]  /*6d40*/  HMMA.16816.F32 R104, R4.reuse, R16, R104 ;  /* 0x000000100468723c */ /* 0x040fe20000001868 */
[--C-:B------:R-:W-:Y:S01]  /*6d50*/  FFMA.FTZ R26, R150, UR11, -R61.reuse ;  /* 0x0000000b961a7c23 */ /* 0x100fe2000801083d */
[--C-:B------:R-:W-:Y:S01]  /*6d60*/  FFMA.FTZ R27, R149, UR11, -R42.reuse ;  /* 0x0000000b951b7c23 */ /* 0x100fe2000801082a */
[--C-:B------:R-:W-:Y:S01]  /*6d70*/  FFMA.FTZ R147, R66, UR11, -R61.reuse ;  /* 0x0000000b42937c23 */ /* 0x100fe2000801083d */
[----:B------:R-:W-:Y:S01]  /*6d80*/  FFMA.FTZ R66, R65, UR11, -R42 ;  /* 0x0000000b41427c23 */ /* 0x000fe2000801082a */
[--C-:B------:R-:W-:Y:S01]  /*6d90*/  FFMA.FTZ R65, R55, UR11, -R61.reuse ;  /* 0x0000000b37417c23 */ /* 0x100fe2000801083d */
[----:B------:R-:W-:Y:S01]  /*6da0*/  HMMA.16816.F32 R100, R4, R18, R100 ;  /* 0x000000120464723c */ /* 0x000fe20000001864 */
[----:B------:R-:W5:Y:S01]  /*6db0*/  MUFU.EX2 R29, R29 ;  /* 0x0000001d001d7308 */ /* 0x000f620000000800 */
[----:B------:R-:W-:Y:S01]  /*6dc0*/  LDSM.16.MT88.4 R16, [R164+0xa400] ;  /* 0x00a40000a410783b */ /* 0x000fe20000004200 */
[--C-:B------:R-:W-:Y:S01]  /*6dd0*/  FFMA.FTZ R55, R54, UR11, -R61.reuse ;  /* 0x0000000b36377c23 */ /* 0x100fe2000801083d */
[----:B------:R-:W-:-:S02]  /*6de0*/  FFMA.FTZ R54, R48, UR11, -R61 ;  /* 0x0000000b30367c23 */ /* 0x000fc4000801083d */
[C---:B--2---:R-:W-:Y:S03]  /*6df0*/  HMMA.16816.F32 R80, R4.reuse, R8, R80 ;  /* 0x000000080450723c */ /* 0x044fe60000001850 */
[----:B------:R-:W-:Y:S03]  /*6e00*/  MUFU.EX2 R129, R129 ;  /* 0x0000008100817308 */ /* 0x000fe60000000800 */
[----:B------:R-:W-:Y:S01]  /*6e10*/  HMMA.16816.F32 R76, R4, R10, R76 ;  /* 0x0000000a044c723c */ /* 0x000fe2000000184c */
[----:B------:R-:W2:Y:S04]  /*6e20*/  LDSM.16.MT88.4 R8, [R116+0xd400] ;  /* 0x00d400007408783b */ /* 0x000ea80000004200 */
[----:B------:R-:W5:Y:S01]  /*6e30*/  MUFU.EX2 R28, R28 ;  /* 0x0000001c001c7308 */ /* 0x000f620000000800 */
[C---:B---3--:R-:W-:Y:S06]  /*6e40*/  HMMA.16816.F32 R72, R68.reuse, R12, RZ ;  /* 0x0000000c4448723c */ /* 0x048fec00000018ff */
[----:B------:R-:W-:Y:S01]  /*6e50*/  HMMA.16816.F32 R68, R68, R14, RZ ;  /* 0x0000000e4444723c */ /* 0x000fe200000018ff */
[----:B------:R-:W-:Y:S01]  /*6e60*/  MUFU.EX2 R26, R26 ;  /* 0x0000001a001a7308 */ /* 0x000fe20000000800 */
[----:B------:R-:W-:Y:S07]  /*6e70*/  LDSM.16.MT88.4 R12, [R116+0xa400] ;  /* 0x00a40000740c783b */ /* 0x000fee0000004200 */
[----:B------:R-:W-:Y:S08]  /*6e80*/  MUFU.EX2 R25, R25 ;  /* 0x0000001900197308 */ /* 0x000ff00000000800 */
[----:B------:R-:W-:Y:S08]  /*6e90*/  MUFU.EX2 R128, R128 ;  /* 0x0000008000807308 */ /* 0x000ff00000000800 */
[----:B------:R-:W3:Y:S01]  /*6ea0*/  MUFU.EX2 R27, R27 ;  /* 0x0000001b001b7308 */ /* 0x000ee20000000800 */
[C---:B--2---:R-:W-:Y:S07]  /*6eb0*/  HMMA.16816.F32 R72, R4.reuse, R8, R72 ;  /* 0x000000080448723c */ /* 0x044fee0000001848 */
[----:B------:R-:W-:Y:S01]  /*6ec0*/  MUFU.EX2 R24, R24 ;  /* 0x0000001800187308 */ /* 0x000fe20000000800 */
[----:B------:R-:W-:Y:S01]  /*6ed0*/  HMMA.16816.F32 R68, R4, R10, R68 ;  /* 0x0000000a0444723c */ /* 0x000fe20000001844 */
[----:B------:R-:W2:Y:S06]  /*6ee0*/  LDSM.16.MT88.4 R8, [R164+0x9800] ;  /* 0x00980000a408783b */ /* 0x000eac0000004200 */
[----:B------:R-:W3:Y:S01]  /*6ef0*/  MUFU.EX2 R3, R3 ;  /* 0x0000000300037308 */ /* 0x000ee20000000800 */
[----:B-1----:R-:W-:-:S02]  /*6f00*/  F2FP.F16.F32.PACK_AB R4, R35, R36 ;  /* 0x000000242304723e */ /* 0x002fc400000000ff */
[----:B----4-:R-:W-:Y:S02]  /*6f10*/  F2FP.F16.F32.PACK_AB R5, R32, R33 ;  /* 0x000000212005723e */ /* 0x010fe400000000ff */
[----:B------:R-:W-:Y:S02]  /*6f20*/  F2FP.F16.F32.PACK_AB R6, R31, R34 ;  /* 0x000000221f06723e */ /* 0x000fe400000000ff */
[----:B-----5:R-:W-:Y:S01]  /*6f30*/  F2FP.F16.F32.PACK_AB R7, R29, R30 ;  /* 0x0000001e1d07723e */ /* 0x020fe200000000ff */
[----:B------:R-:W-:Y:S08]  /*6f40*/  MUFU.EX2 R148, R148 ;  /* 0x0000009400947308 */ /* 0x000ff00000000800 */
[----:B------:R-:W1:Y:S08]  /*6f50*/  MUFU.EX2 R143, R143 ;  /* 0x0000008f008f7308 */ /* 0x000e700000000800 */
[----:B------:R-:W-:Y:S08]  /*6f60*/  MUFU.EX2 R144, R144 ;  /* 0x0000009000907308 */ /* 0x000ff00000000800 */
[----:B------:R-:W-:Y:S01]  /*6f70*/  MUFU.EX2 R137, R137 ;  /* 0x0000008900897308 */ /* 0x000fe20000000800 */
[C---:B--2---:R-:W-:Y:S07]  /*6f80*/  HMMA.16816.F32 R112, R4.reuse, R8, R112 ;  /* 0x000000080470723c */ /* 0x044fee0000001870 */
[----:B------:R-:W-:Y:S01]  /*6f90*/  MUFU.EX2 R146, R146 ;  /* 0x0000009200927308 */ /* 0x000fe20000000800 */
[----:B------:R-:W-:Y:S01]  /*6fa0*/  HMMA.16816.F32 R108, R4, R10, R108 ;  /* 0x0000000a046c723c */ /* 0x000fe2000000186c */
[----:B------:R-:W2:Y:S06]  /*6fb0*/  LDSM.16.MT88.4 R8, [R116+0x9800] ;  /* 0x009800007408783b */ /* 0x000eac0000004200 */
[----:B------:R4:W5:Y:S08]  /*6fc0*/  MUFU.EX2 R139, R145 ;  /* 0x00000091008b7308 */ /* 0x0009700000000800 */
[----:B------:R-:W-:Y:S08]  /*6fd0*/  MUFU.EX2 R142, R142 ;  /* 0x0000008e008e7308 */ /* 0x000ff00000000800 */
[----:B------:R-:W5:Y:S01]  /*6fe0*/  MUFU.EX2 R131, R131 ;  /* 0x0000008300837308 */ /* 0x000f620000000800 */
[--C-:B----4-:R-:W-:Y:S01]  /*6ff0*/  FFMA.FTZ R145, R64, UR11, -R61.reuse ;  /* 0x0000000b40917c23 */ /* 0x110fe2000801083d */
[--C-:B------:R-:W-:Y:S01]  /*7000*/  FFMA.FTZ R64, R67, UR11, -R42.reuse ;  /* 0x0000000b43407c23 */ /* 0x100fe2000801082a */
[--C-:B------:R-:W-:Y:S01]  /*7010*/  FFMA.FTZ R67, R56, UR11, -R61.reuse ;  /* 0x0000000b38437c23 */ /* 0x100fe2000801083d */
[----:B------:R-:W-:Y:S01]  /*7020*/  FFMA.FTZ R56, R52, UR11, -R61 ;  /* 0x0000000b34387c23 */ /* 0x000fe2000801083d */
[--C-:B------:R-:W-:Y:S01]  /*7030*/  FFMA.FTZ R52, R47, UR11, -R42.reuse ;  /* 0x0000000b2f347c23 */ /* 0x100fe2000801082a */
[----:B------:R-:W-:-:S02]  /*7040*/  FFMA.FTZ R47, R22, UR11, -R42 ;  /* 0x0000000b162f7c23 */ /* 0x000fc4000801082a */
[----:B------:R-:W-:Y:S08]  /*7050*/  MUFU.EX2 R126, R126 ;  /* 0x0000007e007e7308 */ /* 0x000ff00000000800 */
[----:B------:R-:W4:Y:S01]  /*7060*/  MUFU.EX2 R147, R147 ;  /* 0x0000009300937308 */ /* 0x000f220000000800 */
[C---:B--2---:R-:W-:Y:S06]  /*7070*/  HMMA.16816.F32 R104, R4.reuse, R8, R104 ;  /* 0x000000080468723c */ /* 0x044fec0000001868 */
[C---:B------:R-:W-:Y:S01]  /*7080*/  HMMA.16816.F32 R100, R4.reuse, R10, R100 ;  /* 0x0000000a0464723c */ /* 0x040fe20000001864 */
[----:B------:R-:W2:Y:S01]  /*7090*/  LDSM.16.MT88.4 R8, [R164+0xb800] ;  /* 0x00b80000a408783b */ /* 0x000ea20000004200 */
[----:B------:R-:W-:Y:S08]  /*70a0*/  MUFU.EX2 R145, R145 ;  /* 0x0000009100917308 */ /* 0x000ff00000000800 */
[----:B------:R-:W4:Y:S08]  /*70b0*/  MUFU.EX2 R62, R62 ;  /* 0x0000003e003e7308 */ /* 0x000f300000000800 */
[----:B------:R-:W-:Y:S08]  /*70c0*/  MUFU.EX2 R121, R121 ;  /* 0x0000007900797308 */ /* 0x000ff00000000800 */
[----:B------:R-:W4:Y:S08]  /*70d0*/  MUFU.EX2 R64, R64 ;  /* 0x0000004000407308 */ /* 0x000f300000000800 */
[----:B------:R-:W-:Y:S01]  /*70e0*/  MUFU.EX2 R66, R66 ;  /* 0x0000004200427308 */ /* 0x000fe20000000800 */
[C---:B--2---:R-:W-:Y:S07]  /*70f0*/  HMMA.16816.F32 R96, R4.reuse, R8, R96 ;  /* 0x000000080460723c */ /* 0x044fee0000001860 */
[----:B------:R-:W2:Y:S01]  /*7100*/  MUFU.EX2 R53, R53 ;  /* 0x0000003500357308 */ /* 0x000ea20000000800 */
[C---:B------:R-:W-:Y:S01]  /*7110*/  HMMA.16816.F32 R92, R4.reuse, R10, R92 ;  /* 0x0000000a045c723c */ /* 0x040fe2000000185c */
[----:B------:R-:W3:Y:S06]  /*7120*/  LDSM.16.MT88.4 R8, [R116+0xb800] ;  /* 0x00b800007408783b */ /* 0x000eec0000004200 */
[----:B------:R-:W-:Y:S08]  /*7130*/  MUFU.EX2 R57, R57 ;  /* 0x0000003900397308 */ /* 0x000ff00000000800 */
[----:B------:R-:W-:Y:S08]  /*7140*/  MUFU.EX2 R48, R65 ;  /* 0x0000004100307308 */ /* 0x000ff00000000800 */
[----:B------:R-:W-:Y:S08]  /*7150*/  MUFU.EX2 R55, R55 ;  /* 0x0000003700377308 */ /* 0x000ff00000000800 */
[----:B------:R-:W-:Y:S08]  /*7160*/  MUFU.EX2 R49, R49 ;  /* 0x0000003100317308 */ /* 0x000ff00000000800 */
[----:B------:R-:W-:Y:S01]  /*7170*/  MUFU.EX2 R52, R52 ;  /* 0x0000003400347308 */ /* 0x000fe20000000800 */
[C---:B---3--:R-:W-:Y:S07]  /*7180*/  HMMA.16816.F32 R88, R4.reuse, R8, R88 ;  /* 0x000000080458723c */ /* 0x048fee0000001858 */
[----:B------:R-:W-:Y:S01]  /*7190*/  MUFU.EX2 R45, R45 ;  /* 0x0000002d002d7308 */ /* 0x000fe20000000800 */
[C---:B------:R-:W-:Y:S01]  /*71a0*/  HMMA.16816.F32 R84, R4.reuse, R10, R84 ;  /* 0x0000000a0454723c */ /* 0x040fe20000001854 */
[----:B------:R-:W3:Y:S06]  /*71b0*/  LDSM.16.MT88.4 R8, [R164+0xd800] ;  /* 0x00d80000a408783b */ /* 0x000eec0000004200 */
[----:B------:R-:W-:Y:S08]  /*71c0*/  MUFU.EX2 R56, R56 ;  /* 0x0000003800387308 */ /* 0x000ff00000000800 */
[----:B------:R-:W-:Y:S01]  /*71d0*/  MUFU.EX2 R58, R58 ;  /* 0x0000003a003a7308 */ /* 0x000fe20000000800 */
[C---:B---3--:R-:W-:Y:S06]  /*71e0*/  HMMA.16816.F32 R80, R4.reuse, R8, R80 ;  /* 0x000000080450723c */ /* 0x048fec0000001850 */
[C---:B------:R-:W-:Y:S01]  /*71f0*/  HMMA.16816.F32 R76, R4.reuse, R10, R76 ;  /* 0x0000000a044c723c */ /* 0x040fe2000000184c */
[----:B------:R-:W3:Y:S05]  /*7200*/  LDSM.16.MT88.4 R8, [R116+0xd800] ;  /* 0x00d800007408783b */ /* 0x000eea0000004200 */
[C---:B---3--:R-:W-:Y:S06]  /*7210*/  HMMA.16816.F32 R72, R4.reuse, R8, R72 ;  /* 0x000000080448723c */ /* 0x048fec0000001848 */
[----:B------:R-:W-:Y:S01]  /*7220*/  HMMA.16816.F32 R68, R4, R10, R68 ;  /* 0x0000000a0444723c */ /* 0x000fe20000001844 */
[----:B------:R-:W3:Y:S06]  /*7230*/  LDSM.16.MT88.4 R8, [R164+0x9c00] ;  /* 0x009c0000a408783b */ /* 0x000eec0000004200 */
[----:B------:R-:W-:-:S02]  /*7240*/  F2FP.F16.F32.PACK_AB R4, R28, R129 ;  /* 0x000000811c04723e */ /* 0x000fc400000000ff */
[----:B------:R-:W-:Y:S02]  /*7250*/  F2FP.F16.F32.PACK_AB R5, R27, R128 ;  /* 0x000000801b05723e */ /* 0x000fe400000000ff */
[----:B------:R-:W-:Y:S02]  /*7260*/  F2FP.F16.F32.PACK_AB R6, R25, R26 ;  /* 0x0000001a1906723e */ /* 0x000fe400000000ff */
[----:B------:R-:W-:-:S07]  /*7270*/  F2FP.F16.F32.PACK_AB R7, R3, R24 ;  /* 0x000000180307723e */ /* 0x000fce00000000ff */
[C---:B---3--:R-:W-:Y:S06]  /*7280*/  HMMA.16816.F32 R112, R4.reuse, R8, R112 ;  /* 0x000000080470723c */ /* 0x048fec0000001870 */
[C---:B------:R-:W-:Y:S01]  /*7290*/  HMMA.16816.F32 R108, R4.reuse, R10, R108 ;  /* 0x0000000a046c723c */ /* 0x040fe2000000186c */
[----:B------:R-:W3:Y:S05]  /*72a0*/  LDSM.16.MT88.4 R8, [R116+0x9c00] ;  /* 0x009c00007408783b */ /* 0x000eea0000004200 */
        /* <DEDUP_REMOVED lines=13> */
[----:B------:R-:W-:Y:S01]  /*7380*/  HMMA.16816.F32 R68, R4, R10, R68 ;  /* 0x0000000a0444723c */ /* 0x000fe20000001844 */
[----:B------:R-:W3:Y:S06]  /*7390*/  LDSM.16.MT88.4 R8, [R164+0xa000] ;  /* 0x00a00000a408783b */ /* 0x000eec0000004200 */
[----:B-1----:R-:W-:-:S02]  /*73a0*/  F2FP.F16.F32.PACK_AB R4, R143, R148 ;  /* 0x000000948f04723e */ /* 0x002fc400000000ff */
[----:B-----5:R-:W-:Y:S02]  /*73b0*/  F2FP.F16.F32.PACK_AB R5, R139, R146 ;  /* 0x000000928b05723e */ /* 0x020fe400000000ff */
[----:B------:R-:W-:Y:S02]  /*73c0*/  F2FP.F16.F32.PACK_AB R6, R137, R144 ;  /* 0x000000908906723e */ /* 0x000fe400000000ff */
[----:B------:R-:W-:-:S07]  /*73d0*/  F2FP.F16.F32.PACK_AB R7, R131, R142 ;  /* 0x0000008e8307723e */ /* 0x000fce00000000ff */
[C---:B---3--:R-:W-:Y:S06]  /*73e0*/  HMMA.16816.F32 R112, R4.reuse, R8, R112 ;  /* 0x000000080470723c */ /* 0x048fec0000001870 */
        /* <DEDUP_REMOVED lines=17> */
[----:B------:R-:W-:Y:S01]  /*7500*/  FADD.FTZ R5, R63, R138 ;  /* 0x0000008a3f057221 */ /* 0x000fe20000010000 */
[----:B----4-:R-:W-:Y:S01]  /*7510*/  F2FP.F16.F32.PACK_AB R4, R147, R126 ;  /* 0x0000007e9304723e */ /* 0x010fe200000000ff */
[----:B------:R-:W-:Y:S01]  /*7520*/  FFMA.FTZ R63, R50, UR11, -R61 ;  /* 0x0000000b323f7c23 */ /* 0x000fe2000801083d */
[----:B------:R-:W-:Y:S01]  /*7530*/  F2FP.F16.F32.PACK_AB R6, R62, R145 ;  /* 0x000000913e06723e */ /* 0x000fe200000000ff */
[----:B------:R-:W-:Y:S01]  /*7540*/  FADD.FTZ R60, R60, R5 ;  /* 0x000000053c3c7221 */ /* 0x000fe20000010000 */
[----:B------:R-:W-:Y:S01]  /*7550*/  F2FP.F16.F32.PACK_AB R5, R64, R121 ;  /* 0x000000794005723e */ /* 0x000fe200000000ff */
[----:B------:R-:W3:Y:S01]  /*7560*/  MUFU.EX2 R50, R67 ;  /* 0x0000004300327308 */ /* 0x000ee20000000800 */
[----:B--2---:R-:W-:-:S07]  /*7570*/  F2FP.F16.F32.PACK_AB R7, R53, R66 ;  /* 0x000000423507723e */ /* 0x004fce00000000ff */
[C---:B------:R-:W-:Y:S01]  /*7580*/  HMMA.16816.F32 R112, R4.reuse, R16, R112 ;  /* 0x000000100470723c */ /* 0x040fe20000001870 */
[----:B------:R-:W-:Y:S05]  /*7590*/  MUFU.EX2 R63, R63 ;  /* 0x0000003f003f7308 */ /* 0x000fea0000000800 */
[C---:B------:R-:W-:Y:S01]  /*75a0*/  HMMA.16816.F32 R108, R4.reuse, R18, R108 ;  /* 0x00000012046c723c */ /* 0x040fe2000000186c */
[----:B------:R-:W2:Y:S05]  /*75b0*/  LDSM.16.MT88.4 R16, [R116+0xc400] ;  /* 0x00c400007410783b */ /* 0x000eaa0000004200 */
[C---:B------:R-:W-:Y:S06]  /*75c0*/  HMMA.16816.F32 R104, R4.reuse, R12, R104 ;  /* 0x0000000c0468723c */ /* 0x040fec0000001868 */
        /* <DEDUP_REMOVED lines=9> */
[C---:B------:R-:W-:Y:S01]  /*7660*/  HMMA.16816.F32 R68, R4.reuse, R14, R68 ;  /* 0x0000000e0444723c */ /* 0x040fe20000001844 */
[----:B------:R-:W-:Y:S01]  /*7670*/  FADD.FTZ R12, R44, R59 ;  /* 0x0000003b2c0c7221 */ /* 0x000fe20000010000 */
[----:B------:R-:W-:Y:S01]  /*7680*/  FFMA.FTZ R44, R20, UR11, -R42 ;  /* 0x0000000b142c7c23 */ /* 0x000fe2000801082a */
[----:B------:R-:W-:Y:S01]  /*7690*/  FADD.FTZ R13, R51, R60 ;  /* 0x0000003c330d7221 */ /* 0x000fe20000010000 */
[--C-:B------:R-:W-:Y:S01]  /*76a0*/  FFMA.FTZ R51, R41, UR11, -R42.reuse ;  /* 0x0000000b29337c23 */ /* 0x100fe2000801082a */
[--C-:B------:R-:W-:Y:S01]  /*76b0*/  FFMA.FTZ R41, R23, UR11, -R42.reuse ;  /* 0x0000000b17297c23 */ /* 0x100fe2000801082a */
[C---:B-1----:R-:W-:Y:S01]  /*76c0*/  HMMA.16816.F32 R80, R4.reuse, R8, R80 ;  /* 0x000000080450723c */ /* 0x042fe20000001850 */
[----:B------:R-:W-:Y:S01]  /*76d0*/  FFMA.FTZ R42, R21, UR11, -R42 ;  /* 0x0000000b152a7c23 */ /* 0x000fe2000801082a */
[----:B------:R-:W1:Y:S01]  /*76e0*/  MUFU.EX2 R44, R44 ;  /* 0x0000002c002c7308 */ /* 0x000e620000000800 */
[----:B------:R-:W4:Y:S01]  /*76f0*/  LDSM.16.MT88.4 R20, [R116+0xa800] ;  /* 0x00a800007414783b */ /* 0x000f220000004200 */
[----:B------:R-:W-:Y:S01]  /*7700*/  FADD.FTZ R12, R43, R12 ;  /* 0x0000000c2b0c7221 */ /* 0x000fe20000010000 */
[----:B------:R-:W-:Y:S01]  /*7710*/  FADD.FTZ R13, R46, R13 ;  /* 0x0000000d2e0d7221 */ /* 0x000fe20000010000 */
[----:B------:R-:W-:Y:S01]  /*7720*/  HMMA.16816.F32 R76, R4, R10, R76 ;  /* 0x0000000a044c723c */ /* 0x000fe2000000184c */
[----:B------:R-:W5:Y:S01]  /*7730*/  LDSM.16.MT88.4 R8, [R164+0xa800] ;  /* 0x00a80000a408783b */ /* 0x000f620000004200 */
[----:B------:R-:W-:Y:S01]  /*7740*/  FADD.FTZ R43, R39, R12 ;  /* 0x0000000c272b7221 */ /* 0x000fe20000010000 */
[----:B------:R-:W-:Y:S01]  /*7750*/  FADD.FTZ R40, R40, R13 ;  /* 0x0000000d28287221 */ /* 0x000fe20000010000 */
[----:B------:R-:W-:Y:S01]  /*7760*/  MUFU.EX2 R39, R54 ;  /* 0x0000003600277308 */ /* 0x000fe20000000800 */
[----:B------:R-:W5:Y:S01]  /*7770*/  LDSM.16.MT88.4 R12, [R116+0xc800] ;  /* 0x00c80000740c783b */ /* 0x000f620000004200 */
[----:B------:R-:W-:Y:S01]  /*7780*/  FADD.FTZ R43, R38, R43 ;  /* 0x0000002b262b7221 */ /* 0x000fe20000010000 */
[----:B---3--:R-:W-:Y:S01]  /*7790*/  F2FP.F16.F32.PACK_AB R4, R50, R57 ;  /* 0x000000393204723e */ /* 0x008fe200000000ff */
[----:B------:R-:W-:Y:S01]  /*77a0*/  FADD.FTZ R40, R37, R40 ;  /* 0x0000002825287221 */ /* 0x000fe20000010000 */
[----:B------:R-:W-:Y:S01]  /*77b0*/  F2FP.F16.F32.PACK_AB R5, R52, R49 ;  /* 0x000000313405723e */ /* 0x000fe200000000ff */
[----:B------:R-:W-:Y:S01]  /*77c0*/  FADD.FTZ R36, R36, R43 ;  /* 0x0000002b24247221 */ /* 0x000fe20000010000 */
[----:B------:R-:W-:Y:S01]  /*77d0*/  F2FP.F16.F32.PACK_AB R6, R55, R48 ;  /* 0x000000303706723e */ /* 0x000fe200000000ff */
[----:B------:R-:W-:Y:S01]  /*77e0*/  MUFU.EX2 R38, R51 ;  /* 0x0000003300267308 */ /* 0x000fe20000000800 */
[----:B-1----:R-:W-:Y:S01]  /*77f0*/  F2FP.F16.F32.PACK_AB R7, R44, R45 ;  /* 0x0000002d2c07723e */ /* 0x002fe200000000ff */
[----:B------:R-:W-:-:S04]  /*7800*/  FADD.FTZ R35, R35, R36 ;  /* 0x0000002423237221 */ /* 0x000fc80000010000 */
[----:B------:R-:W-:Y:S02]  /*7810*/  FADD.FTZ R34, R34, R35 ;  /* 0x0000002322227221 */ /* 0x000fe40000010000 */
[----:B--2---:R-:W-:Y:S01]  /*7820*/  HMMA.16816.F32 R96, R4, R16, R96 ;  /* 0x000000100460723c */ /* 0x004fe20000001860 */
[----:B------:R-:W1:Y:S01]  /*7830*/  MUFU.EX2 R41, R41 ;  /* 0x0000002900297308 */ /* 0x000e620000000800 */
[----:B------:R-:W-:-:S04]  /*7840*/  FADD.FTZ R34, R31, R34 ;  /* 0x000000221f227221 */ /* 0x000fc80000010000 */
[----:B------:R-:W-:Y:S01]  /*7850*/  HMMA.16816.F32 R92, R4, R18, R92 ;  /* 0x00000012045c723c */ /* 0x000fe2000000185c */
[----:B------:R-:W2:Y:S01]  /*7860*/  LDSM.16.MT88.4 R16, [R116+0xe800] ;  /* 0x00e800007410783b */ /* 0x000ea20000004200 */
[----:B------:R-:W-:Y:S01]  /*7870*/  FADD.FTZ R129, R129, R34 ;  /* 0x0000002281817221 */ /* 0x000fe20000010000 */
[----:B------:R-:W-:Y:S03]  /*7880*/  MUFU.EX2 R37, R47 ;  /* 0x0000002f00257308 */ /* 0x000fe60000000800 */
[----:B------:R-:W-:-:S04]  /*7890*/  FADD.FTZ R129, R28, R129 ;  /* 0x000000811c817221 */ /* 0x000fc80000010000 */
[----:B------:R-:W-:Y:S01]  /*78a0*/  FADD.FTZ R26, R26, R129 ;  /* 0x000000811a1a7221 */ /* 0x000fe20000010000 */
[----:B----4-:R-:W-:Y:S01]  /*78b0*/  HMMA.16816.F32 R104, R4, R20, R104 ;  /* 0x000000140468723c */ /* 0x010fe20000001868 */
[----:B------:R-:W3:Y:S02]  /*78c0*/  MUFU.EX2 R42, R42 ;  /* 0x0000002a002a7308 */ /* 0x000ee40000000800 */
[----:B------:R-:W-:-:S03]  /*78d0*/  FADD.FTZ R25, R25, R26 ;  /* 0x0000001a19197221 */ /* 0x000fc60000010000 */
[----:B-----5:R-:W-:Y:S01]  /*78e0*/  HMMA.16816.F32 R112, R4, R8, R112 ;  /* 0x000000080470723c */ /* 0x020fe20000001870 */
[----:B------:R-:W-:-:S04]  /*78f0*/  FADD.FTZ R148, R148, R25 ;  /* 0x0000001994947221 */ /* 0x000fc80000010000 */
[----:B------:R-:W-:Y:S01]  /*7900*/  FADD.FTZ R143, R143, R148 ;  /* 0x000000948f8f7221 */ /* 0x000fe20000010000 */
[----:B------:R-:W-:Y:S01]  /*7910*/  HMMA.16816.F32 R108, R4, R10, R108 ;  /* 0x0000000a046c723c */ /* 0x000fe2000000186c */
[----:B------:R-:W4:Y:S02]  /*7920*/  LDSM.16.MT88.4 R8, [R164+0xe800] ;  /* 0x00e80000a408783b */ /* 0x000f240000004200 */
[----:B------:R-:W-:-:S03]  /*7930*/  FADD.FTZ R144, R144, R143 ;  /* 0x0000008f90907221 */ /* 0x000fc60000010000 */
[----:B------:R-:W-:Y:S01]  /*7940*/  HMMA.16816.F32 R100, R4, R22, R100 ;  /* 0x000000160464723c */ /* 0x000fe20000001864 */
[----:B------:R-:W5:Y:S01]  /*7950*/  LDSM.16.MT88.4 R20, [R164+0xcc00] ;  /* 0x00cc0000a414783b */ /* 0x000f620000004200 */
[----:B------:R-:W-:-:S04]  /*7960*/  FADD.FTZ R137, R137, R144 ;  /* 0x0000009089897221 */ /* 0x000fc80000010000 */
[C---:B------:R-:W-:Y:S06]  /*7970*/  HMMA.16816.F32 R88, R4.reuse, R12, R88 ;  /* 0x0000000c0458723c */ /* 0x040fec0000001858 */
[C---:B--2---:R-:W-:Y:S06]  /*7980*/  HMMA.16816.F32 R72, R4.reuse, R16, R72 ;  /* 0x000000100448723c */ /* 0x044fec0000001848 */
[----:B------:R-:W-:Y:S01]  /*7990*/  HMMA.16816.F32 R68, R4, R18, R68 ;  /* 0x000000120444723c */ /* 0x000fe20000001844 */
[----:B------:R-:W-:-:S04]  /*79a0*/  FADD.FTZ R17, R33, R40 ;  /* 0x0000002821117221 */ /* 0x000fc80000010000 */
[----:B------:R-:W-:Y:S01]  /*79b0*/  FADD.FTZ R17, R32, R17 ;  /* 0x0000001120117221 */ /* 0x000fe20000010000 */
[C---:B------:R-:W-:Y:S01]  /*79c0*/  HMMA.16816.F32 R84, R4.reuse, R14, R84 ;  /* 0x0000000e0454723c */ /* 0x040fe20000001854 */
[----:B------:R-:W2:Y:S02]  /*79d0*/  LDSM.16.MT88.4 R12, [R164+0xac00] ;  /* 0x00ac0000a40c783b */ /* 0x000ea40000004200 */
[----:B------:R-:W-:Y:S02]  /*79e0*/  FADD.FTZ R30, R30, R17 ;  /* 0x000000111e1e7221 */ /* 0x000fe40000010000 */
[----:B------:R-:W2:Y:S02]  /*79f0*/  LDSM.16.MT88.4 R16, [R116+0xcc00] ;  /* 0x00cc00007410783b */ /* 0x000ea40000004200 */
[----:B------:R-:W-:Y:S01]  /*7a00*/  FADD.FTZ R29, R29, R30 ;  /* 0x0000001e1d1d7221 */ /* 0x000fe20000010000 */
[----:B----4-:R-:W-:Y:S03]  /*7a10*/  HMMA.16816.F32 R80, R4, R8, R80 ;  /* 0x000000080450723c */ /* 0x010fe60000001850 */
[----:B------:R-:W-:-:S04]  /*7a20*/  FADD.FTZ R128, R128, R29 ;  /* 0x0000001d80807221 */ /* 0x000fc80000010000 */
[----:B------:R-:W-:Y:S01]  /*7a30*/  FADD.FTZ R27, R27, R128 ;  /* 0x000000801b1b7221 */ /* 0x000fe20000010000 */
[----:B------:R-:W-:Y:S01]  /*7a40*/  HMMA.16816.F32 R76, R4, R10, R76 ;  /* 0x0000000a044c723c */ /* 0x000fe2000000184c */
[----:B------:R-:W4:Y:S02]  /*7a50*/  LDSM.16.MT88.4 R8, [R116+0xac00] ;  /* 0x00ac00007408783b */ /* 0x000f240000004200 */
[----:B------:R-:W-:-:S04]  /*7a60*/  FADD.FTZ R24, R24, R27 ;  /* 0x0000001b18187221 */ /* 0x000fc80000010000 */
[----:B------:R-:W-:Y:S01]  /*7a70*/  FADD.FTZ R3, R3, R24 ;  /* 0x0000001803037221 */ /* 0x000fe20000010000 */
[----:B------:R-:W-:Y:S02]  /*7a80*/  F2FP.F16.F32.PACK_AB R4, R63, R56 ;  /* 0x000000383f04723e */ /* 0x000fe400000000ff */
[----:B-1----:R-:W-:Y:S01]  /*7a90*/  F2FP.F16.F32.PACK_AB R5, R41, R38 ;  /* 0x000000262905723e */ /* 0x002fe200000000ff */
[----:B------:R-:W-:Y:S01]  /*7aa0*/  FADD.FTZ R146, R146, R3 ;  /* 0x0000000392927221 */ /* 0x000fe20000010000 */
[----:B------:R-:W-:Y:S02]  /*7ab0*/  F2FP.F16.F32.PACK_AB R6, R58, R39 ;  /* 0x000000273a06723e */ /* 0x000fe400000000ff */
[----:B---3--:R-:W-:Y:S01]  /*7ac0*/  F2FP.F16.F32.PACK_AB R7, R42, R37 ;  /* 0x000000252a07723e */ /* 0x008fe200000000ff */
[----:B------:R-:W-:-:S06]  /*7ad0*/  FADD.FTZ R139, R139, R146 ;  /* 0x000000928b8b7221 */ /* 0x000fcc0000010000 */
[C---:B-----5:R-:W-:Y:S06]  /*7ae0*/  HMMA.16816.F32 R96, R4.reuse, R20, R96 ;  /* 0x000000140460723c */ /* 0x060fec0000001860 */
[----:B--2---:R-:W-:Y:S01]  /*7af0*/  HMMA.16816.F32 R112, R4, R12, R112 ;  /* 0x0000000c0470723c */ /* 0x004fe20000001870 */
[----:B------:R-:W-:-:S04]  /*7b00*/  FADD.FTZ R20, R142, R139 ;  /* 0x0000008b8e147221 */ /* 0x000fc80000010000 */
[----:B------:R-:W-:Y:S01]  /*7b10*/  FADD.FTZ R20, R131, R20 ;  /* 0x0000001483147221 */ /* 0x000fe20000010000 */
[----:B------:R-:W-:Y:S03]  /*7b20*/  HMMA.16816.F32 R88, R4, R16, R88 ;  /* 0x000000100458723c */ /* 0x000fe60000001858 */
[----:B------:R-:W-:-:S03]  /*7b30*/  FADD.FTZ R121, R121, R20 ;  /* 0x0000001479797221 */ /* 0x000fc60000010000 */
[C---:B------:R-:W-:Y:S01]  /*7b40*/  HMMA.16816.F32 R108, R4.reuse, R14, R108 ;  /* 0x0000000e046c723c */ /* 0x040fe2000000186c */
[----:B------:R-:W-:Y:S01]  /*7b50*/  FADD.FTZ R16, R126, R137 ;  /* 0x000000897e107221 */ /* 0x000fe20000010000 */
[----:B------:R-:W1:Y:S01]  /*7b60*/  LDSM.16.MT88.4 R12, [R164+0xec00] ;  /* 0x00ec0000a40c783b */ /* 0x000e620000004200 */
[----:B------:R-:W-:Y:S02]  /*7b70*/  FADD.FTZ R121, R64, R121 ;  /* 0x0000007940797221 */ /* 0x000fe40000010000 */
[----:B------:R-:W-:Y:S01]  /*7b80*/  FADD.FTZ R16, R147, R16 ;  /* 0x0000001093107221 */ /* 0x000fe20000010000 */
[C---:B----4-:R-:W-:Y:S01]  /*7b90*/  HMMA.16816.F32 R104, R4.reuse, R8, R104 ;  /* 0x000000080468723c */ /* 0x050fe20000001868 */
[----:B------:R-:W-:Y:S02]  /*7ba0*/  FADD.FTZ R66, R66, R121 ;  /* 0x0000007942427221 */ /* 0x000fe40000010000 */
[----:B------:R-:W-:Y:S02]  /*7bb0*/  FADD.FTZ R145, R145, R16 ;  /* 0x0000001091917221 */ /* 0x000fe40000010000 */
[----:B------:R-:W-:Y:S01]  /*7bc0*/  FADD.FTZ R66, R53, R66 ;  /* 0x0000004235427221 */ /* 0x000fe20000010000 */
[----:B------:R-:W-:Y:S01]  /*7bd0*/  HMMA.16816.F32 R100, R4, R10, R100 ;  /* 0x0000000a0464723c */ /* 0x000fe20000001864 */
[----:B------:R-:W2:Y:S01]  /*7be0*/  LDSM.16.MT88.4 R8, [R116+0xec00] ;  /* 0x00ec00007408783b */ /* 0x000ea20000004200 */
        /* <DEDUP_REMOVED lines=13> */
[----:B------:R-:W-:-:S03]  /*7cc0*/  FADD.FTZ R38, R41, R38 ;  /* 0x0000002629267221 */ /* 0x000fc60000010000 */
[----:B------:R-:W-:Y:S01]  /*7cd0*/  FADD.FTZ R56, R63, R56 ;  /* 0x000000383f387221 */ /* 0x000fe20000010000 */
[----:B------:R-:W-:-:S03]  /*7ce0*/  FADD.FTZ R37, R37, R38 ;  /* 0x0000002625257221 */ /* 0x000fc60000010000 */
[----:B------:R-:W-:Y:S01]  /*7cf0*/  FADD.FTZ R39, R39, R56 ;  /* 0x0000003827277221 */ /* 0x000fe20000010000 */
[----:B-1----:R-:W-:Y:S01]  /*7d00*/  HMMA.16816.F32 R80, R4, R12, R80 ;  /* 0x0000000c0450723c */ /* 0x002fe20000001850 */
[----:B------:R-:W-:Y:S02]  /*7d10*/  FADD.FTZ R188, R42, R37 ;  /* 0x000000252abc7221 */ /* 0x000fe40000010000 */
[----:B------:R-:W-:-:S03]  /*7d20*/  FADD.FTZ R187, R58, R39 ;  /* 0x000000273abb7221 */ /* 0x000fc60000010000 */
[C---:B------:R-:W-:Y:S06]  /*7d30*/  HMMA.16816.F32 R76, R4.reuse, R14, R76 ;  /* 0x0000000e044c723c */ /* 0x040fec000000184c */
[C---:B--2---:R-:W-:Y:S06]  /*7d40*/  HMMA.16816.F32 R72, R4.reuse, R8, R72 ;  /* 0x000000080448723c */ /* 0x044fec0000001848 */
        /* <DEDUP_REMOVED lines=66> */
.L_x_1309:
[----:B------:R-:W-:-:S04]  /*8170*/  LEA R4, -R134, RZ, 0x7 ;  /* 0x000000ff86047211 */ /* 0x000fc800078e39ff */
[----:B------:R-:W-:-:S07]  /*8180*/  SHF.R.S32.HI R11, RZ, 0x1f, R4 ;  /* 0x0000001fff0b7819 */ /* 0x000fce0000011404 */
.L_x_1310:
        /* <DEDUP_REMOVED lines=249> */
[----:B------:R-:W-:Y:S01]  /*9120*/  FMUL.FTZ R237, R57, UR10 ;  /* 0x0000000a39ed7c20 */ /* 0x000fe20008410000 */
[----:B------:R-:W-:-:S05]  /*9130*/  FMUL.FTZ R233, R59, UR10 ;  /* 0x0000000a3be97c20 */ /* 0x000fca0008410000 */
[----:B------:R-:W-:Y:S01]  /*9140*/  FMUL.FTZ R52, R52, UR10 ;  /* 0x0000000a34347c20 */ /* 0x000fe20008410000 */
[----:B------:R-:W-:Y:S01]  /*9150*/  FMUL.FTZ R54, R54, UR10 ;  /* 0x0000000a36367c20 */ /* 0x000fe20008410000 */
[----:B------:R-:W-:Y:S01]  /*9160*/  MUFU.TANH R237, R237 ;  /* 0x000000ed00ed7308 */ /* 0x000fe20000002400 */
[----:B------:R-:W-:Y:S01]  /*9170*/  FMUL.FTZ R53, R53, UR10 ;  /* 0x0000000a35357c20 */ /* 0x000fe20008410000 */
[----:B------:R-:W-:Y:S02]  /*9180*/  FMUL.FTZ R55, R55, UR10 ;  /* 0x0000000a37377c20 */ /* 0x000fe40008410000 */
[----:B------:R-:W-:Y:S01]  /*9190*/  FMUL.FTZ R3, R66, UR10 ;  /* 0x0000000a42037c20 */ /* 0x000fe20008410000 */
[----:B------:R-:W-:Y:S01]  /*91a0*/  FMUL.FTZ R66, R67, UR10 ;  /* 0x0000000a43427c20 */ /* 0x000fe20008410000 */
[----:B------:R-:W-:Y:S01]  /*91b0*/  FMUL.FTZ R67, R56, UR10 ;  /* 0x0000000a38437c20 */ /* 0x000fe20008410000 */
[----:B------:R-:W-:Y:S01]  /*91c0*/  FMUL.FTZ R56, R58, UR10 ;  /* 0x0000000a3a387c20 */ /* 0x000fe20008410000 */
[----:B------:R-:W-:Y:S01]  /*91d0*/  MUFU.TANH R59, R52 ;  /* 0x00000034003b7308 */ /* 0x000fe20000002400 */
[----:B------:R-:W-:Y:S01]  /*91e0*/  FMUL.FTZ R64, R64, UR10 ;  /* 0x0000000a40407c20 */ /* 0x000fe20008410000 */
[----:B------:R-:W-:Y:S01]  /*91f0*/  FMUL.FTZ R63, R63, UR10 ;  /* 0x0000000a3f3f7c20 */ /* 0x000fe20008410000 */
[C---:B-1----:R-:W-:Y:S05]  /*9200*/  HMMA.16816.F32 R40, R128.reuse, R120, R40 ;  /* 0x000000788028723c */ /* 0x042fea0000001828 */
[----:B------:R-:W1:Y:S01]  /*9210*/  MUFU.TANH R67, R67 ;  /* 0x0000004300437308 */ /* 0x000e620000002400 */
[C---:B------:R-:W-:Y:S01]  /*9220*/  HMMA.16816.F32 R36, R128.reuse, R122, R36 ;  /* 0x0000007a8024723c */ /* 0x040fe20000001824 */
[----:B------:R-:W3:Y:S06]  /*9230*/  LDSM.16.M88.4 R120, [R118+0x8400] ;  /* 0x008400007678783b */ /* 0x000eec0000000200 */
[----:B------:R-:W-:Y:S01]  /*9240*/  MUFU.TANH R56, R56 ;  /* 0x0000003800387308 */ /* 0x000fe20000002400 */
[C---:B--2---:R-:W-:Y:S07]  /*9250*/  HMMA.16816.F32 R48, R128.reuse, R124, R48 ;  /* 0x0000007c8030723c */ /* 0x044fee0000001830 */
[----:B------:R-:W2:Y:S01]  /*9260*/  MUFU.TANH R57, R54 ;  /* 0x0000003600397308 */ /* 0x000ea20000002400 */
[----:B------:R-:W-:Y:S01]  /*9270*/  HMMA.16816.F32 R44, R128, R126, R44 ;  /* 0x0000007e802c723c */ /* 0x000fe2000000182c */
[----:B------:R-:W4:Y:S01]  /*9280*/  LDSM.16.M88.4 R124, [R118+0x8000] ;  /* 0x00800000767c783b */ /* 0x000f220000000200 */
        /* <DEDUP_REMOVED lines=8> */
[----:B------:R-:W-:-:S05]  /*9310*/  FMUL.FTZ R211, R39, UR10 ;  /* 0x0000000a27d37c20 */ /* 0x000fca0008410000 */
[----:B------:R-:W-:Y:S01]  /*9320*/  FMUL.FTZ R48, R48, UR10 ;  /* 0x0000000a30307c20 */ /* 0x000fe20008410000 */
[----:B------:R-:W-:Y:S01]  /*9330*/  FMUL.FTZ R50, R50, UR10 ;  /* 0x0000000a32327c20 */ /* 0x000fe20008410000 */
[----:B------:R-:W-:Y:S01]  /*9340*/  MUFU.TANH R217, R41 ;  /* 0x0000002900d97308 */ /* 0x000fe20000002400 */
[----:B------:R-:W-:Y:S01]  /*9350*/  FMUL.FTZ R49, R49, UR10 ;  /* 0x0000000a31317c20 */ /* 0x000fe20008410000 */
[----:B------:R-:W-:-:S04]  /*9360*/  FMUL.FTZ R51, R51, UR10 ;  /* 0x0000000a33337c20 */ /* 0x000fc80008410000 */
[----:B------:R-:W-:Y:S01]  /*9370*/  FMUL.FTZ R221, R44, UR10 ;  /* 0x0000000a2cdd7c20 */ /* 0x000fe20008410000 */
[----:B------:R-:W-:Y:S01]  /*9380*/  FMUL.FTZ R46, R46, UR10 ;  /* 0x0000000a2e2e7c20 */ /* 0x000fe20008410000 */
[----:B------:R-:W5:Y:S01]  /*9390*/  S2R R44, SR_TID.X ;  /* 0x00000000002c7919 */ /* 0x000f620000002100 */
[----:B------:R-:W-:Y:S01]  /*93a0*/  FMUL.FTZ R45, R45, UR10 ;  /* 0x0000000a2d2d7c20 */ /* 0x000fe20008410000 */
[----:B------:R-:W-:Y:S01]  /*93b0*/  MUFU.TANH R215, R37 ;  /* 0x0000002500d77308 */ /* 0x000fe20000002400 */
[----:B---3--:R-:W-:Y:S01]  /*93c0*/  HMMA.16816.F32 R24, R128, R120, R24 ;  /* 0x000000788018723c */ /* 0x008fe20000001818 */
[----:B------:R-:W-:-:S05]  /*93d0*/  FMUL.FTZ R47, R47, UR10 ;  /* 0x0000000a2f2f7c20 */ /* 0x000fca0008410000 */
[C---:B------:R-:W-:Y:S01]  /*93e0*/  HMMA.16816.F32 R20, R128.reuse, R122, R20 ;  /* 0x0000007a8014723c */ /* 0x040fe20000001814 */
[----:B------:R-:W3:Y:S01]  /*93f0*/  LDSM.16.M88.4 R120, [R118+0x8c00] ;  /* 0x008c00007678783b */ /* 0x000ee20000000200 */
[----:B------:R-:W2:Y:S04]  /*9400*/  MUFU.TANH R221, R221 ;  /* 0x000000dd00dd7308 */ /* 0x000ea80000002400 */
[C---:B----4-:R-:W-:Y:S04]  /*9410*/  HMMA.16816.F32 R32, R128.reuse, R124, R32 ;  /* 0x0000007c8020723c */ /* 0x050fe80000001820 */
[----:B------:R-:W-:Y:S02]  /*9420*/  MUFU.TANH R219, R46 ;  /* 0x0000002e00db7308 */ /* 0x000fe40000002400 */
[----:B------:R-:W-:Y:S01]  /*9430*/  HMMA.16816.F32 R28, R128, R126, R28 ;  /* 0x0000007e801c723c */ /* 0x000fe2000000181c */
[----:B------:R-:W4:Y:S01]  /*9440*/  LDSM.16.M88.4 R124, [R118+0x8800] ;  /* 0x00880000767c783b */ /* 0x000f220000000200 */
[----:B------:R-:W-:-:S04]  /*9450*/  DEPBAR.LE SB0, 0x0 ;  /* 0x000080000000791a */ /* 0x000fc80000000000 */
[----:B------:R-:W-:Y:S01]  /*9460*/  MUFU.TANH R209, R40 ;  /* 0x0000002800d17308 */ /* 0x000fe20000002400 */
[----:B------:R-:W-:Y:S01]  /*9470*/  FMUL.FTZ R148, R24, UR10 ;  /* 0x0000000a18947c20 */ /* 0x000fe20008410000 */
[----:B------:R-:W-:Y:S01]  /*9480*/  FMUL.FTZ R26, R26, UR10 ;  /* 0x0000000a1a1a7c20 */ /* 0x000fe20008410000 */
[----:B------:R-:W-:Y:S01]  /*9490*/  FMUL.FTZ R25, R25, UR10 ;  /* 0x0000000a19197c20 */ /* 0x000fe20008410000 */
[----:B------:R-:W-:Y:S01]  /*94a0*/  FMUL.FTZ R27, R27, UR10 ;  /* 0x0000000a1b1b7c20 */ /* 0x000fe20008410000 */
[----:B-----5:R-:W-:Y:S02]  /*94b0*/  IMAD.SHL.U32 R43, R44, 0x2, RZ ;  /* 0x000000022c2b7824 */ /* 0x020fe400078e00ff */
[----:B------:R-:W-:Y:S01]  /*94c0*/  FMUL.FTZ R151, R20, UR10 ;  /* 0x0000000a14977c20 */ /* 0x000fe20008410000 */
[----:B------:R-:W-:Y:S01]  /*94d0*/  FMUL.FTZ R22, R22, UR10 ;  /* 0x0000000a16167c20 */ /* 0x000fe20008410000 */
[----:B------:R-:W-:Y:S01]  /*94e0*/  MUFU.TANH R207, R42 ;  /* 0x0000002a00cf7308 */ /* 0x000fe20000002400 */
[----:B------:R-:W-:Y:S01]  /*94f0*/  FMUL.FTZ R21, R21, UR10 ;  /* 0x0000000a15157c20 */ /* 0x000fe20008410000 */
[----:B------:R-:W-:Y:S01]  /*9500*/  LOP3.LUT R43, R43, 0x6, RZ, 0xc0, !PT ;  /* 0x000000062b2b7812 */ /* 0x000fe200078ec0ff */
[----:B------:R-:W-:Y:S01]  /*9510*/  FMUL.FTZ R23, R23, UR10 ;  /* 0x0000000a17177c20 */ /* 0x000fe20008410000 */
[----:B------:R-:W-:Y:S01]  /*9520*/  FMUL.FTZ R163, R32, UR10 ;  /* 0x0000000a20a37c20 */ /* 0x000fe20008410000 */
[----:B------:R-:W-:-:S02]  /*9530*/  IMAD.SHL.U32 R32, R174, 0x80, RZ ;  /* 0x00000080ae207824 */ /* 0x000fc400078e00ff */
[----:B------:R-:W-:Y:S01]  /*9540*/  FMUL.FTZ R183, R34, UR10 ;  /* 0x0000000a22b77c20 */ /* 0x000fe20008410000 */
[----:B------:R-:W-:Y:S01]  /*9550*/  FMUL.FTZ R197, R33, UR10 ;  /* 0x0000000a21c57c20 */ /* 0x000fe20008410000 */
[----:B------:R-:W-:Y:S01]  /*9560*/  MUFU.TANH R205, R205 ;  /* 0x000000cd00cd7308 */ /* 0x000fe20000002400 */
[----:B------:R-:W-:Y:S01]  /*9570*/  FMUL.FTZ R193, R35, UR10 ;  /* 0x0000000a23c17c20 */ /* 0x000fe20008410000 */
[--C-:B------:R-:W-:Y:S01]  /*9580*/  LOP3.LUT R36, R32, 0x8, R43.reuse, 0xfe, !PT ;  /* 0x0000000820247812 */ /* 0x100fe200078efe2b */
[----:B------:R-:W-:Y:S01]  /*9590*/  FMUL.FTZ R189, R28, UR10 ;  /* 0x0000000a1cbd7c20 */ /* 0x000fe20008410000 */
[--C-:B------:R-:W-:Y:S01]  /*95a0*/  LOP3.LUT R34, R32, 0x10, R43.reuse, 0xfe, !PT ;  /* 0x0000001020227812 */ /* 0x100fe200078efe2b */
[----:B------:R-:W-:Y:S01]  /*95b0*/  FMUL.FTZ R30, R30, UR10 ;  /* 0x0000000a1e1e7c20 */ /* 0x000fe20008410000 */
[C---:B------:R-:W-:Y:S01]  /*95c0*/  ISETP.GE.AND P0, PT, R36.reuse, R141, PT ;  /* 0x0000008d2400720c */ /* 0x040fe20003f06270 */
[C---:B---3--:R-:W-:Y:S01]  /*95d0*/  HMMA.16816.F32 R8, R128.reuse, R120, R8 ;  /* 0x000000788008723c */ /* 0x048fe20000001808 */
[----:B------:R-:W-:Y:S01]  /*95e0*/  ISETP.GE.AND P5, PT, R36, R119, PT ;  /* 0x000000772400720c */ /* 0x000fe20003fa6270 */
[----:B------:R-:W-:Y:S01]  /*95f0*/  MUFU.TANH R203, R38 ;  /* 0x0000002600cb7308 */ /* 0x000fe20000002400 */
[----:B------:R-:W-:Y:S01]  /*9600*/  ISETP.GE.AND P1, PT, R34, R141, PT ;  /* 0x0000008d2200720c */ /* 0x000fe20003f26270 */
[----:B------:R-:W-:Y:S01]  /*9610*/  FMUL.FTZ R199, R29, UR10 ;  /* 0x0000000a1dc77c20 */ /* 0x000fe20008410000 */
[--C-:B------:R-:W-:Y:S01]  /*9620*/  LOP3.LUT R28, R32, 0x18, R43.reuse, 0xfe, !PT ;  /* 0x00000018201c7812 */ /* 0x100fe200078efe2b */
[C---:B------:R-:W-:Y:S01]  /*9630*/  HMMA.16816.F32 R4, R128.reuse, R122, R4 ;  /* 0x0000007a8004723c */ /* 0x040fe20000001804 */
[----:B------:R-:W-:Y:S01]  /*9640*/  FMUL.FTZ R121, R65, UR10 ;  /* 0x0000000a41797c20 */ /* 0x000fe20008410000 */
[----:B------:R-:W-:Y:S01]  /*9650*/  FMUL.FTZ R65, R60, UR10 ;  /* 0x0000000a3c417c20 */ /* 0x000fe20008410000 */
[----:B------:R-:W-:Y:S01]  /*9660*/  FMUL.FTZ R60, R61, UR10 ;  /* 0x0000000a3d3c7c20 */ /* 0x000fe20008410000 */
[----:B------:R-:W-:Y:S01]  /*9670*/  FMUL.FTZ R61, R62, UR10 ;  /* 0x0000000a3e3d7c20 */ /* 0x000fe20008410000 */
[----:B-1----:R-:W-:Y:S01]  /*9680*/  FSEL R67, R67, -INF , !P1 ;  /* 0xff80000043437808 */ /* 0x002fe20004800000 */
[C---:B----4-:R-:W-:Y:S01]  /*9690*/  HMMA.16816.F32 R16, R128.reuse, R124, R16 ;  /* 0x0000007c8010723c */ /* 0x050fe20000001810 */
[----:B------:R-:W-:Y:S01]  /*96a0*/  ISETP.GE.AND P1, PT, R28, R119, PT ;  /* 0x000000771c00720c */ /* 0x000fe20003f26270 */
[----:B------:R-:W1:Y:S01]  /*96b0*/  MUFU.TANH R65, R65 ;  /* 0x0000004100417308 */ /* 0x000e620000002400 */
[----:B------:R-:W-:Y:S01]  /*96c0*/  LOP3.LUT R24, R32, 0x28, R43, 0xfe, !PT ;  /* 0x0000002820187812 */ /* 0x000fe200078efe2b */
[----:B------:R-:W-:Y:S01]  /*96d0*/  FMUL.FTZ R31, R31, UR10 ;  /* 0x0000000a1f1f7c20 */ /* 0x000fe20008410000 */
[----:B--2---:R-:W-:Y:S01]  /*96e0*/  FSEL R57, R57, -INF , !P1 ;  /* 0xff80000039397808 */ /* 0x004fe20004800000 */
[----:B------:R-:W-:Y:S01]  /*96f0*/  HMMA.16816.F32 R12, R128, R126, R12 ;  /* 0x0000007e800c723c */ /* 0x000fe2000000180c */
[----:B------:R-:W-:-:S02]  /*9700*/  ISETP.GE.AND P1, PT, R24, R141, PT ;  /* 0x0000008d1800720c */ /* 0x000fc40003f26270 */
[--C-:B------:R-:W-:Y:S01]  /*9710*/  LOP3.LUT R20, R32, 0x38, R43.reuse, 0xfe, !PT ;  /* 0x0000003820147812 */ /* 0x100fe200078efe2b */
[----:B------:R-:W2:Y:S01]  /*9720*/  MUFU.TANH R61, R61 ;  /* 0x0000003d003d7308 */ /* 0x000ea20000002400 */
[----:B------:R-:W-:Y:S01]  /*9730*/  FSEL R221, R221, -INF , !P1 ;  /* 0xff800000dddd7808 */ /* 0x000fe20004800000 */
[----:B------:R-:W-:Y:S01]  /*9740*/  FMUL.FTZ R137, R8, UR10 ;  /* 0x0000000a08897c20 */ /* 0x000fe20008410000 */
[--C-:B------:R-:W-:Y:S01]  /*9750*/  LOP3.LUT R8, R32, 0x68, R43.reuse, 0xfe, !PT ;  /* 0x0000006820087812 */ /* 0x100fe200078efe2b */
[----:B------:R-:W-:Y:S01]  /*9760*/  FMUL.FTZ R10, R10, UR10 ;  /* 0x0000000a0a0a7c20 */ /* 0x000fe20008410000 */
[----:B------:R-:W-:Y:S01]  /*9770*/  FMUL.FTZ R9, R9, UR10 ;  /* 0x0000000a09097c20 */ /* 0x000fe20008410000 */
[----:B------:R-:W-:Y:S02]  /*9780*/  FMUL.FTZ R11, R11, UR10 ;  /* 0x0000000a0b0b7c20 */ /* 0x000fe40008410000 */
[----:B------:R-:W3:Y:S01]  /*9790*/  MUFU.TANH R129, R48 ;  /* 0x0000003000817308 */ /* 0x000ee20000002400 */
[----:B-1----:R-:W-:Y:S01]  /*97a0*/  FSEL R41, R65, -INF , !P0 ;  /* 0xff80000041297808 */ /* 0x002fe20004000000 */
[----:B------:R-:W-:Y:S01]  /*97b0*/  FMUL.FTZ R138, R4, UR10 ;  /* 0x0000000a048a7c20 */ /* 0x000fe20008410000 */
[----:B------:R-:W-:Y:S01]  /*97c0*/  ISETP.GE.AND P0, PT, R34, R119, PT ;  /* 0x000000772200720c */ /* 0x000fe20003f06270 */
[----:B------:R-:W-:Y:S01]  /*97d0*/  FMUL.FTZ R62, R6, UR10 ;  /* 0x0000000a063e7c20 */ /* 0x000fe20008410000 */
[--C-:B------:R-:W-:Y:S01]  /*97e0*/  LOP3.LUT R4, R32, 0x78, R43.reuse, 0xfe, !PT ;  /* 0x0000007820047812 */ /* 0x100fe200078efe2b */
[----:B------:R-:W-:Y:S01]  /*97f0*/  FMUL.FTZ R131, R16, UR10 ;  /* 0x0000000a10837c20 */ /* 0x000fe20008410000 */
[----:B------:R-:W-:Y:S01]  /*9800*/  FSEL R65, R56, -INF , !P0 ;  /* 0xff80000038417808 */ /* 0x000fe20004000000 */
[----:B------:R-:W1:Y:S01]  /*9810*/  MUFU.TANH R127, R50 ;  /* 0x00000032007f7308 */ /* 0x000e620000002400 */
[----:B--2---:R-:W-:Y:S01]  /*9820*/  FSEL R37, R61, -INF , !P5 ;  /* 0xff8000003d257808 */ /* 0x004fe20006800000 */
[----:B------:R-:W-:Y:S01]  /*9830*/  FMUL.FTZ R18, R18, UR10 ;  /* 0x0000000a12127c20 */ /* 0x000fe20008410000 */
[-C--:B------:R-:W-:Y:S01]  /*9840*/  ISETP.GE.AND P5, PT, R28, R141.reuse, PT ;  /* 0x0000008d1c00720c */ /* 0x080fe20003fa6270 */
[----:B------:R-:W-:Y:S01]  /*9850*/  FMUL.FTZ R135, R12, UR10 ;  /* 0x0000000a0c877c20 */ /* 0x000fe20008410000 */
[--C-:B------:R-:W-:Y:S01]  /*9860*/  LOP3.LUT R28, R32, 0x20, R43.reuse, 0xfe, !PT ;  /* 0x00000020201c7812 */ /* 0x100fe200078efe2b */
[----:B------:R-:W-:Y:S01]  /*9870*/  FMUL.FTZ R14, R14, UR10 ;  /* 0x0000000a0e0e7c20 */ /* 0x000fe20008410000 */
[----:B------:R-:W-:Y:S01]  /*9880*/  FSEL R59, R59, -INF , !P5 ;  /* 0xff8000003b3b7808 */ /* 0x000fe20006800000 */
[----:B------:R-:W2:Y:S01]  /*9890*/  MUFU.TANH R163, R163 ;  /* 0x000000a300a37308 */ /* 0x000ea20000002400 */
[C---:B------:R-:W-:Y:S01]  /*98a0*/  ISETP.GE.AND P0, PT, R28.reuse, R141, PT ;  /* 0x0000008d1c00720c */ /* 0x040fe20003f06270 */
[----:B------:R-:W-:Y:S01]  /*98b0*/  FMUL.FTZ R17, R17, UR10 ;  /* 0x0000000a11117c20 */ /* 0x000fe20008410000 */
[-C--:B------:R-:W-:Y:S01]  /*98c0*/  ISETP.GE.AND P5, PT, R28, R119.reuse, PT ;  /* 0x000000771c00720c */ /* 0x080fe20003fa6270 */
[----:B------:R-:W-:Y:S01]  /*98d0*/  FMUL.FTZ R19, R19, UR10 ;  /* 0x0000000a13137c20 */ /* 0x000fe20008410000 */
[----:B---3--:R-:W-:Y:S01]  /*98e0*/  FSEL R129, R129, -INF , !P0 ;  /* 0xff80000081817808 */ /* 0x008fe20004000000 */
[----:B------:R-:W-:Y:S01]  /*98f0*/  FMUL.FTZ R13, R13, UR10 ;  /* 0x0000000a0d0d7c20 */ /* 0x000fe20008410000 */
[----:B------:R-:W-:Y:S01]  /*9900*/  ISETP.GE.AND P0, PT, R24, R119, PT ;  /* 0x000000771800720c */ /* 0x000fe20003f06270 */
[----:B------:R-:W3:Y:S01]  /*9910*/  MUFU.TANH R183, R183 ;  /* 0x000000b700b77308 */ /* 0x000ee20000002400 */
[----:B------:R-:W-:Y:S01]  /*9920*/  LOP3.LUT R24, R32, 0x30, R43, 0xfe, !PT ;  /* 0x0000003020187812 */ /* 0x000fe200078efe2b */
[----:B------:R-:W-:Y:S01]  /*9930*/  FMUL.FTZ R15, R15, UR10 ;  /* 0x0000000a0f0f7c20 */ /* 0x000fe20008410000 */
[----:B-1----:R-:W-:Y:S01]  /*9940*/  FSEL R127, R127, -INF , !P5 ;  /* 0xff8000007f7f7808 */ /* 0x002fe20006800000 */
[----:B------:R-:W-:Y:S01]  /*9950*/  FMUL.FTZ R5, R5, UR10 ;  /* 0x0000000a05057c20 */ /* 0x000fe20008410000 */
[----:B------:R-:W-:Y:S01]  /*9960*/  ISETP.GE.AND P5, PT, R24, R141, PT ;  /* 0x0000008d1800720c */ /* 0x000fe20003fa6270 */
[----:B------:R-:W-:Y:S01]  /*9970*/  FMUL.FTZ R7, R7, UR10 ;  /* 0x0000000a07077c20 */ /* 0x000fe20008410000 */
[----:B------:R-:W-:Y:S01]  /*9980*/  FSEL R219, R219, -INF , !P0 ;  /* 0xff800000dbdb7808 */ /* 0x000fe20004000000 */
[----:B------:R-:W1:Y:S01]  /*9990*/  MUFU.TANH R189, R189 ;  /* 0x000000bd00bd7308 */ /* 0x000e620000002400 */
[----:B------:R-:W-:-:S02]  /*99a0*/  FSEL R209, R209, -INF , !P5 ;  /* 0xff800000d1d17808 */ /* 0x000fc40006800000 */
[----:B------:R-:W-:Y:S02]  /*99b0*/  ISETP.GE.AND P1, PT, R24, R119, PT ;  /* 0x000000771800720c */ /* 0x000fe40003f26270 */
[C---:B------:R-:W-:Y:S02]  /*99c0*/  ISETP.GE.AND P0, PT, R20.reuse, R141, PT ;  /* 0x0000008d1400720c */ /* 0x040fe40003f06270 */
[----:B------:R-:W-:Y:S01]  /*99d0*/  ISETP.GE.AND P5, PT, R20, R119, PT ;  /* 0x000000771400720c */ /* 0x000fe20003fa6270 */
[----:B------:R-:W4:Y:S01]  /*99e0*/  MUFU.TANH R161, R30 ;  /* 0x0000001e00a17308 */ /* 0x000f220000002400 */
[----:B------:R-:W-:Y:S02]  /*99f0*/  LOP3.LUT R20, R32, 0x40, R43, 0xfe, !PT ;  /* 0x0000004020147812 */ /* 0x000fe400078efe2b */
[----:B------:R-:W-:Y:S02]  /*9a00*/  FSEL R207, R207, -INF , !P1 ;  /* 0xff800000cfcf7808 */ /* 0x000fe40004800000 */
[----:B------:R-:W-:-:S02]  /*9a10*/  ISETP.GE.AND P1, PT, R20, R141, PT ;  /* 0x0000008d1400720c */ /* 0x000fc40003f26270 */
[----:B------:R-:W-:Y:S01]  /*9a20*/  LOP3.LUT R16, R32, 0x48, R43, 0xfe, !PT ;  /* 0x0000004820107812 */ /* 0x000fe200078efe2b */
[----:B------:R-:W5:Y:S01]  /*9a30*/  MUFU.TANH R148, R148 ;  /* 0x0000009400947308 */ /* 0x000f620000002400 */
[----:B------:R-:W-:Y:S02]  /*9a40*/  FSEL R205, R205, -INF , !P0 ;  /* 0xff800000cdcd7808 */ /* 0x000fe40004000000 */
[----:B------:R-:W-:Y:S02]  /*9a50*/  FSEL R203, R203, -INF , !P5 ;  /* 0xff800000cbcb7808 */ /* 0x000fe40006800000 */
[----:B--2---:R-:W-:Y:S02]  /*9a60*/  FSEL R163, R163, -INF , !P1 ;  /* 0xff800000a3a37808 */ /* 0x004fe40004800000 */
[----:B------:R-:W-:Y:S01]  /*9a70*/  ISETP.GE.AND P0, PT, R20, R119, PT ;  /* 0x000000771400720c */ /* 0x000fe20003f06270 */
[----:B------:R-:W2:Y:S01]  /*9a80*/  MUFU.TANH R147, R26 ;  /* 0x0000001a00937308 */ /* 0x000ea20000002400 */
[----:B------:R-:W-:-:S02]  /*9a90*/  ISETP.GE.AND P5, PT, R16, R141, PT ;  /* 0x0000008d1000720c */ /* 0x000fc40003fa6270 */
[----:B------:R-:W-:Y:S02]  /*9aa0*/  ISETP.GE.AND P1, PT, R16, R119, PT ;  /* 0x000000771000720c */ /* 0x000fe40003f26270 */
[--C-:B------:R-:W-:Y:S02]  /*9ab0*/  LOP3.LUT R16, R32, 0x50, R43.reuse, 0xfe, !PT ;  /* 0x0000005020107812 */ /* 0x100fe400078efe2b */
[----:B---3--:R-:W-:Y:S01]  /*9ac0*/  FSEL R183, R183, -INF , !P0 ;  /* 0xff800000b7b77808 */ /* 0x008fe20004000000 */
[----:B------:R-:W3:Y:S01]  /*9ad0*/  MUFU.TANH R151, R151 ;  /* 0x0000009700977308 */ /* 0x000ee20000002400 */
[----:B------:R-:W-:Y:S02]  /*9ae0*/  ISETP.GE.AND P0, PT, R16, R141, PT ;  /* 0x0000008d1000720c */ /* 0x000fe40003f06270 */
[----:B------:R-:W-:Y:S02]  /*9af0*/  LOP3.LUT R12, R32, 0x58, R43, 0xfe, !PT ;  /* 0x00000058200c7812 */ /* 0x000fe400078efe2b */
[----:B-1----:R-:W-:-:S02]  /*9b00*/  FSEL R189, R189, -INF , !P5 ;  /* 0xff800000bdbd7808 */ /* 0x002fc40006800000 */
[----:B----4-:R-:W-:Y:S01]  /*9b10*/  FSEL R161, R161, -INF , !P1 ;  /* 0xff800000a1a17808 */ /* 0x010fe20004800000 */
[----:B------:R-:W1:Y:S01]  /*9b20*/  MUFU.TANH R145, R22 ;  /* 0x0000001600917308 */ /* 0x000e620000002400 */
[----:B-----5:R-:W-:Y:S02]  /*9b30*/  FSEL R148, R148, -INF , !P0 ;  /* 0xff80000094947808 */ /* 0x020fe40004000000 */
[----:B------:R-:W-:Y:S02]  /*9b40*/  ISETP.GE.AND P5, PT, R16, R119, PT ;  /* 0x000000771000720c */ /* 0x000fe40003fa6270 */
[C---:B------:R-:W-:Y:S02]  /*9b50*/  ISETP.GE.AND P1, PT, R12.reuse, R141, PT ;  /* 0x0000008d0c00720c */ /* 0x040fe40003f26270 */
[----:B------:R-:W-:Y:S01]  /*9b60*/  ISETP.GE.AND P0, PT, R12, R119, PT ;  /* 0x000000770c00720c */ /* 0x000fe20003f06270 */
[----:B------:R-:W4:Y:S01]  /*9b70*/  MUFU.TANH R131, R131 ;  /* 0x0000008300837308 */ /* 0x000f220000002400 */
[----:B------:R-:W-:-:S02]  /*9b80*/  LOP3.LUT R12, R32, 0x60, R43, 0xfe, !PT ;  /* 0x00000060200c7812 */ /* 0x000fc400078efe2b */
[----:B--2---:R-:W-:Y:S02]  /*9b90*/  FSEL R147, R147, -INF , !P5 ;  /* 0xff80000093937808 */ /* 0x004fe40006800000 */
[C---:B------:R-:W-:Y:S02]  /*9ba0*/  ISETP.GE.AND P5, PT, R12.reuse, R141, PT ;  /* 0x0000008d0c00720c */ /* 0x040fe40003fa6270 */
[----:B---3--:R-:W-:Y:S01]  /*9bb0*/  FSEL R151, R151, -INF , !P1 ;  /* 0xff80000097977808 */ /* 0x008fe20004800000 */
[----:B------:R-:W2:Y:S01]  /*9bc0*/  MUFU.TANH R120, R18 ;  /* 0x0000001200787308 */ /* 0x000ea20000002400 */
[----:B-1----:R-:W-:Y:S02]  /*9bd0*/  FSEL R145, R145, -INF , !P0 ;  /* 0xff80000091917808 */ /* 0x002fe40004000000 */
[----:B------:R-:W-:Y:S02]  /*9be0*/  ISETP.GE.AND P1, PT, R12, R119, PT ;  /* 0x000000770c00720c */ /* 0x000fe40003f26270 */
[----:B------:R-:W-:-:S03]  /*9bf0*/  ISETP.GE.AND P0, PT, R8, R141, PT ;  /* 0x0000008d0800720c */ /* 0x000fc60003f06270 */
[----:B------:R-:W-:Y:S01]  /*9c00*/  MUFU.TANH R122, R63 ;  /* 0x0000003f007a7308 */ /* 0x000fe20000002400 */
[----:B----4-:R-:W-:Y:S02]  /*9c10*/  FSEL R131, R131, -INF , !P5 ;  /* 0xff80000083837808 */ /* 0x010fe40006800000 */
[----:B------:R-:W-:Y:S02]  /*9c20*/  ISETP.GE.AND P5, PT, R8, R119, PT ;  /* 0x000000770800720c */ /* 0x000fe40003fa6270 */
[----:B------:R-:W-:-:S03]  /*9c30*/  LOP3.LUT R8, R32, 0x70, R43, 0xfe, !PT ;  /* 0x0000007020087812 */ /* 0x000fc600078efe2b */
[----:B------:R-:W1:Y:S01]  /*9c40*/  MUFU.TANH R63, R14 ;  /* 0x0000000e003f7308 */ /* 0x000e620000002400 */
[----:B--2---:R-:W-:Y:S02]  /*9c50*/  FSEL R120, R120, -INF , !P1 ;  /* 0xff80000078787808 */ /* 0x004fe40004800000 */
[----:B------:R-:W-:-:S05]  /*9c60*/  ISETP.GE.AND P1, PT, R8, R141, PT ;  /* 0x0000008d0800720c */ /* 0x000fca0003f26270 */
[----:B------:R-:W2:Y:S08]  /*9c70*/  MUFU.TANH R137, R137 ;  /* 0x0000008900897308 */ /* 0x000eb00000002400 */
[----:B------:R-:W3:Y:S01]  /*9c80*/  MUFU.TANH R135, R135 ;  /* 0x0000008700877308 */ /* 0x000ee20000002400 */
[----:B-1----:R-:W-:Y:S02]  /*9c90*/  FSEL R63, R63, -INF , !P5 ;  /* 0xff8000003f3f7808 */ /* 0x002fe40006800000 */
[----:B------:R-:W-:-:S05]  /*9ca0*/  ISETP.GE.AND P5, PT, R4, R141, PT ;  /* 0x0000008d0400720c */ /* 0x000fca0003fa6270 */
[----:B------:R-:W1:Y:S01]  /*9cb0*/  MUFU.TANH R61, R10 ;  /* 0x0000000a003d7308 */ /* 0x000e620000002400 */
[----:B--2---:R-:W-:Y:S02]  /*9cc0*/  FSEL R137, R137, -INF , !P1 ;  /* 0xff80000089897808 */ /* 0x004fe40004800000 */
[----:B------:R-:W-:Y:S02]  /*9cd0*/  ISETP.GE.AND P1, PT, R4, R119, PT ;  /* 0x000000770400720c */ /* 0x000fe40003f26270 */
[----:B------:R-:W-:-:S03]  /*9ce0*/  LOP3.LUT R4, R32, R43, RZ, 0xfc, !PT ;  /* 0x0000002b20047212 */ /* 0x000fc600078efcff */
[----:B------:R-:W2:Y:S01]  /*9cf0*/  MUFU.TANH R138, R138 ;  /* 0x0000008a008a7308 */ /* 0x000ea20000002400 */
[----:B---3--:R-:W-:Y:S01]  /*9d00*/  FSEL R135, R135, -INF , !P0 ;  /* 0xff80000087877808 */ /* 0x008fe20004000000 */
[----:B------:R-:W-:Y:S01]  /*9d10*/  VIADD R6, R4, 0x1 ;  /* 0x0000000104067836 */ /* 0x000fe20000000000 */
[----:B------:R-:W-:-:S05]  /*9d20*/  ISETP.GE.AND P0, PT, R8, R119, PT ;  /* 0x000000770800720c */ /* 0x000fca0003f06270 */
[----:B------:R-:W3:Y:S01]  /*9d30*/  MUFU.TANH R121, R121 ;  /* 0x0000007900797308 */ /* 0x000ee20000002400 */
[----:B-1----:R-:W-:Y:S02]  /*9d40*/  FSEL R61, R61, -INF , !P0 ;  /* 0xff8000003d3d7808 */ /* 0x002fe40004000000 */
[----:B------:R-:W-:-:S05]  /*9d50*/  ISETP.GE.AND P0, PT, R6, R141, PT ;  /* 0x0000008d0600720c */ /* 0x000fca0003f06270 */
[----:B------:R-:W1:Y:S01]  /*9d60*/  MUFU.TANH R62, R62 ;  /* 0x0000003e003e7308 */ /* 0x000e620000002400 */
[----:B--2---:R-:W-:Y:S02]  /*9d70*/  FSEL R138, R138, -INF , !P5 ;  /* 0xff8000008a8a7808 */ /* 0x004fe40006800000 */
[----:B------:R-:W-:Y:S01]  /*9d80*/  ISETP.GE.AND P5, PT, R6, R119, PT ;  /* 0x000000770600720c */ /* 0x000fe20003fa6270 */
[----:B------:R-:W-:-:S03]  /*9d90*/  VIADD R6, R4, 0x9 ;  /* 0x0000000904067836 */ /* 0x000fc60000000000 */
[----:B------:R-:W-:Y:S01]  /*9da0*/  FSEL R33, R66, -INF , !P5 ;  /* 0xff80000042217808 */ /* 0x000fe20006800000 */
        /* <DEDUP_REMOVED lines=10> */
[C---:B------:R-:W-:Y:S02]  /*9e50*/  ISETP.GE.AND P5, PT, R6.reuse, R141, PT ;  /* 0x0000008d0600720c */ /* 0x040fe40003fa6270 */
[----:B------:R-:W-:Y:S01]  /*9e60*/  ISETP.GE.AND P1, PT, R6, R119, PT ;  /* 0x000000770600720c */ /* 0x000fe20003f26270 */
[----:B------:R-:W-:Y:S01]  /*9e70*/  VIADD R6, R4, 0x19 ;  /* 0x0000001904067836 */ /* 0x000fe20000000000 */
[----:B------:R-:W-:Y:S01]  /*9e80*/  FSEL R237, R237, -INF , !P5 ;  /* 0xff800000eded7808 */ /* 0x000fe20006800000 */
[----:B------:R-:W2:Y:S01]  /*9e90*/  MUFU.TANH R231, R55 ;  /* 0x0000003700e77308 */ /* 0x000ea20000002400 */
[----:B---3--:R-:W-:Y:S02]  /*9ea0*/  FSEL R233, R233, -INF , !P1 ;  /* 0xff800000e9e97808 */ /* 0x008fe40004800000 */
[----:B------:R-:W-:-:S02]  /*9eb0*/  ISETP.GE.AND P0, PT, R6, R141, PT ;  /* 0x0000008d0600720c */ /* 0x000fc40003f06270 */
[----:B------:R-:W-:Y:S01]  /*9ec0*/  ISETP.GE.AND P5, PT, R6, R119, PT ;  /* 0x000000770600720c */ /* 0x000fe20003fa6270 */
[----:B------:R-:W-:Y:S02]  /*9ed0*/  VIADD R6, R4, 0x21 ;  /* 0x0000002104067836 */ /* 0x000fe40000000000 */
[----:B------:R-:W3:Y:S01]  /*9ee0*/  MUFU.TANH R229, R49 ;  /* 0x0000003100e57308 */ /* 0x000ee20000002400 */
[----:B-1----:R-:W-:Y:S02]  /*9ef0*/  FSEL R235, R235, -INF , !P0 ;  /* 0xff800000ebeb7808 */ /* 0x002fe40004000000 */
[C---:B------:R-:W-:Y:S02]  /*9f00*/  ISETP.GE.AND P1, PT, R6.reuse, R141, PT ;  /* 0x0000008d0600720c */ /* 0x040fe40003f26270 */
[----:B------:R-:W-:Y:S01]  /*9f10*/  ISETP.GE.AND P0, PT, R6, R119, PT ;  /* 0x000000770600720c */ /* 0x000fe20003f06270 */
[----:B------:R-:W-:Y:S02]  /*9f20*/  VIADD R6, R4, 0x29 ;  /* 0x0000002904067836 */ /* 0x000fe40000000000 */
[----:B------:R-:W1:Y:S01]  /*9f30*/  MUFU.TANH R225, R51 ;  /* 0x0000003300e17308 */ /* 0x000e620000002400 */
[----:B--2---:R-:W-:-:S02]  /*9f40*/  FSEL R231, R231, -INF , !P5 ;  /* 0xff800000e7e77808 */ /* 0x004fc40006800000 */
        /* <DEDUP_REMOVED lines=15> */
[C---:B------:R-:W-:Y:S02]  /*a040*/  ISETP.GE.AND P1, PT, R6.reuse, R141, PT ;  /* 0x0000008d0600720c */ /* 0x040fe40003f26270 */
[----:B------:R-:W-:Y:S01]  /*a050*/  ISETP.GE.AND P0, PT, R6, R119, PT ;  /* 0x000000770600720c */ /* 0x000fe20003f06270 */
[----:B------:R-:W-:Y:S01]  /*a060*/  VIADD R6, R4, 0x41 ;  /* 0x0000004104067836 */ /* 0x000fe20000000000 */
[----:B------:R-:W-:Y:S01]  /*a070*/  FSEL R215, R215, -INF , !P1 ;  /* 0xff800000d7d77808 */ /* 0x000fe20004800000 */
[----:B------:R-:W3:Y:S01]  /*a080*/  MUFU.TANH R197, R197 ;  /* 0x000000c500c57308 */ /* 0x000ee20000002400 */
[----:B-1----:R-:W-:Y:S02]  /*a090*/  FSEL R213, R213, -INF , !P5 ;  /* 0xff800000d5d57808 */ /* 0x002fe40006800000 */
[----:B------:R-:W-:-:S02]  /*a0a0*/  ISETP.GE.AND P5, PT, R6, R141, PT ;  /* 0x0000008d0600720c */ /* 0x000fc40003fa6270 */
[----:B------:R-:W-:Y:S01]  /*a0b0*/  ISETP.GE.AND P1, PT, R6, R119, PT ;  /* 0x000000770600720c */ /* 0x000fe20003f26270 */
[----:B------:R-:W-:Y:S02]  /*a0c0*/  VIADD R6, R4, 0x49 ;  /* 0x0000004904067836 */ /* 0x000fe40000000000 */
        /* <DEDUP_REMOVED lines=43> */
[----:B--2---:R-:W-:Y:S01]  /*a380*/  FSEL R150, R150, -INF , !P5 ;  /* 0xff80000096967808 */ /* 0x004fe20006800000 */
[----:B------:R-:W-:Y:S01]  /*a390*/  BAR.SYNC.DEFER_BLOCKING 0x0 ;  /* 0x0000000000007b1d */ /* 0x000fe20000010000 */
[----:B------:R-:W-:-:S05]  /*a3a0*/  ISETP.GE.AND P5, PT, R6, R141, PT ;  /* 0x0000008d0600720c */ /* 0x000fca0003fa6270 */
[----:B------:R-:W2:Y:S01]  /*a3b0*/  MUFU.TANH R64, R64 ;  /* 0x0000004000407308 */ /* 0x000ea20000002400 */
[----:B---3--:R-:W-:Y:S02]  /*a3c0*/  FSEL R126, R126, -INF , !P0 ;  /* 0xff8000007e7e7808 */ /* 0x008fe40004000000 */
[----:B------:R-:W-:-:S05]  /*a3d0*/  ISETP.GE.AND P0, PT, R4, R141, PT ;  /* 0x0000008d0400720c */ /* 0x000fca0003f06270 */
[----:B------:R-:W3:Y:S01]  /*a3e0*/  MUFU.TANH R121, R11 ;  /* 0x0000000b00797308 */ /* 0x000ee20000002400 */
[----:B-1----:R-:W-:Y:S02]  /*a3f0*/  FSEL R141, R5, -INF , !P5 ;  /* 0xff800000058d7808 */ /* 0x002fe40006800000 */
[----:B------:R-:W-:-:S05]  /*a400*/  ISETP.GT.AND P5, PT, R174, R169, PT ;  /* 0x000000a9ae00720c */ /* 0x000fca0003fa4270 */
[----:B------:R-:W1:Y:S01]  /*a410*/  MUFU.TANH R3, R3 ;  /* 0x0000000300037308 */ /* 0x000e620000002400 */
[----:B--2---:R-:W-:Y:S02]  /*a420*/  FSEL R9, R64, -INF , !P0 ;  /* 0xff80000040097808 */ /* 0x004fe40004000000 */
[----:B------:R-:W-:-:S05]  /*a430*/  ISETP.GE.AND P0, PT, R6, R119, PT ;  /* 0x000000770600720c */ /* 0x000fca0003f06270 */
[----:B------:R1:W2:Y:S01]  /*a440*/  MUFU.TANH R123, R7 ;  /* 0x00000007007b7308 */ /* 0x0002a20000002400 */
[----:B---3--:R-:W-:Y:S02]  /*a450*/  FSEL R121, R121, -INF , !P1 ;  /* 0xff80000079797808 */ /* 0x008fe40004800000 */
[----:B------:R-:W-:-:S04]  /*a460*/  ISETP.GE.AND P1, PT, R4, R119, PT ;  /* 0x000000770400720c */ /* 0x000fc80003f26270 */
[----:B-1----:R-:W-:Y:S02]  /*a470*/  FSEL R7, R3, -INF , !P1 ;  /* 0xff80000003077808 */ /* 0x002fe40004800000 */
[----:B--2---:R-:W-:Y:S01]  /*a480*/  FSEL R123, R123, -INF , !P0 ;  /* 0xff8000007b7b7808 */ /* 0x004fe20004000000 */
[----:B------:R-:W-:Y:S06]  /*a490*/  @!P5 BRA `(.L_x_1311) ;  /* 0x0000000800c0d947 */ /* 0x000fec0003800000 */
[----:B------:R-:W-:Y:S05]  /*a4a0*/  @!P6 BRA `(.L_x_1312) ;  /* 0x0000000000ece947 */ /* 0x000fea0003800000 */
[----:B------:R-:W1:Y:S02]  /*a4b0*/  LDC R11, c[0x0][0x380] ;  /* 0x0000e000ff0b7b82 */ /* 0x000e640000000800 */
[----:B-1----:R-:W-:-:S04]  /*a4c0*/  IABS R5, R11 ;  /* 0x0000000b00057213 */ /* 0x002fc80000000000 */
[----:B------:R-:W1:Y:S08]  /*a4d0*/  I2F.RP R6, R5 ;  /* 0x0000000500067306 */ /* 0x000e700000209400 */
[----:B-1----:R-:W1:Y:S02]  /*a4e0*/  MUFU.RCP R12, R6 ;  /* 0x00000006000c7308 */ /* 0x002e640000001000 */
[----:B-1----:R-:W-:-:S02]  /*a4f0*/  VIADD R12, R12, 0xffffffe ;  /* 0x0ffffffe0c0c7836 */ /* 0x002fc40000000000 */
[----:B------:R-:W-:-:S04]  /*a500*/  VIADD R6, R32, 0xffffff80 ;  /* 0xffffff8020067836 */ /* 0x000fc80000000000 */
[----:B------:R-:W1:Y:S02]  /*a510*/  F2I.FTZ.U32.TRUNC.NTZ R13, R12 ;  /* 0x0000000c000d7305 */ /* 0x000e64000021f000 */
[----:B-1----:R-:W-:Y:S01]  /*a520*/  IADD3 R3, RZ, -R13, RZ ;  /* 0x8000000dff037210 */ /* 0x002fe20007ffe0ff */
[----:B------:R-:W-:-:S04]  /*a530*/  IMAD.MOV.U32 R12, RZ, RZ, RZ ;  /* 0x000000ffff0c7224 */ /* 0x000fc800078e00ff */
[----:B------:R-:W-:-:S04]  /*a540*/  IMAD R3, R3, R5, RZ ;  /* 0x0000000503037224 */ /* 0x000fc800078e02ff */
[----:B------:R-:W-:Y:S01]  /*a550*/  IMAD.HI.U32 R4, R13, R3, R12 ;  /* 0x000000030d047227 */ /* 0x000fe200078e000c */
[----:B------:R-:W-:Y:S02]  /*a560*/  IABS R3, R32 ;  /* 0x0000002000037213 */ /* 0x000fe40000000000 */
[----:B------:R-:W-:-:S03]  /*a570*/  LOP3.LUT R32, R32, R11, RZ, 0x3c, !PT ;  /* 0x0000000b20207212 */ /* 0x000fc600078e3cff */
        /* <DEDUP_REMOVED lines=30> */
[----:B------:R-:W-:-:S04]  /*a760*/  IMAD.IADD R4, R5, 0x1, -R4 ;  /* 0x0000000105047824 */ /* 0x000fc800078e0a04 */
[----:B------:R-:W-:Y:S02]  /*a770*/  IMAD R11, R4, R11, -0x80 ;  /* 0xffffff80040b7424 */ /* 0x000fe400078e020b */
[----:B------:R-:W1:Y:S03]  /*a780*/  LDC.64 R4, c[0x0][0x230] ;  /* 0x00008c00ff047b82 */ /* 0x000e660000000a00 */
[----:B------:R-:W-:Y:S02]  /*a790*/  SHF.R.S32.HI R13, RZ, 0x1f, R11 ;  /* 0x0000001fff0d7819 */ /* 0x000fe4000001140b */
[----:B--2---:R-:W-:-:S03]  /*a7a0*/  IADD3 R3, -R6, R3, RZ ;  /* 0x0000000306037210 */ /* 0x004fc60007ffe1ff */
[----:B------:R-:W-:-:S04]  /*a7b0*/  IMAD R6, R13, R132, RZ ;  /* 0x000000840d067224 */ /* 0x000fc800078e02ff */
[C---:B------:R-:W-:Y:S02]  /*a7c0*/  IMAD R6, R11.reuse, R133, R6 ;  /* 0x000000850b067224 */ /* 0x040fe400078e0206 */
[----:B------:R-:W-:Y:S01]  /*a7d0*/  IMAD.WIDE.U32 R132, R11, R132, RZ ;  /* 0x000000840b847225 */ /* 0x000fe200078e00ff */
[----:B------:R-:W-:-:S03]  /*a7e0*/  SHF.R.S32.HI R11, RZ, 0x1f, R3 ;  /* 0x0000001fff0b7819 */ /* 0x000fc60000011403 */
[----:B------:R-:W-:Y:S02]  /*a7f0*/  IMAD.IADD R133, R133, 0x1, R6 ;  /* 0x0000000185857824 */ /* 0x000fe400078e0206 */
[----:B-1----:R-:W-:-:S04]  /*a800*/  IMAD R8, R11, R4, RZ ;  /* 0x000000040b087224 */ /* 0x002fc800078e02ff */
[C---:B------:R-:W-:Y:S02]  /*a810*/  IMAD R8, R3.reuse, R5, R8 ;  /* 0x0000000503087224 */ /* 0x040fe400078e0208 */
[----:B------:R-:W-:-:S04]  /*a820*/  IMAD.WIDE.U32 R4, R3, R4, R132 ;  /* 0x0000000403047225 */ /* 0x000fc800078e0084 */
[----:B------:R-:W-:Y:S01]  /*a830*/  IMAD.MOV.U32 R11, RZ, RZ, R4 ;  /* 0x000000ffff0b7224 */ /* 0x000fe200078e0004 */
[----:B------:R-:W-:Y:S01]  /*a840*/  IADD3 R8, R5, R8, RZ ;  /* 0x0000000805087210 */ /* 0x000fe20007ffe0ff */
[----:B------:R-:W-:Y:S06]  /*a850*/  BRA `(.L_x_1313) ;  /* 0x0000000000087947 */ /* 0x000fec0003800000 */
.L_x_1312:
[----:B------:R-:W-:-:S04]  /*a860*/  LEA R11, -R132, RZ, 0x7 ;  /* 0x000000ff840b7211 */ /* 0x000fc800078e39ff */
[----:B------:R-:W-:-:S07]  /*a870*/  SHF.R.S32.HI R8, RZ, 0x1f, R11 ;  /* 0x0000001fff087819 */ /* 0x000fce000001140b */
.L_x_1313:
        /* <DEDUP_REMOVED lines=110> */
.L_x_1315:
[----:B------:R-:W-:Y:S05]  /*af60*/  BSYNC B0 ;  /* 0x0000000000007941 */ /* 0x000fea0003800000 */
.L_x_1314:
[----:B------:R-:W0:Y:S01]  /*af70*/  LDGDEPBAR ;  /* 0x00000000000079af */ /* 0x000e220000000000 */
[----:B------:R-:W-:-:S04]  /*af80*/  LEA R186, P0, R11, R186, 0x1 ;  /* 0x000000ba0bba7211 */ /* 0x000fc800078008ff */
[----:B------:R-:W-:-:S09]  /*af90*/  LEA.HI.X R185, R11, R185, R8, 0x1, P0 ;  /* 0x000000b90bb97211 */ /* 0x000fd200000f0c08 */
.L_x_1311:
[----:B------:R-:W-:Y:S01]  /*afa0*/  FMNMX.FTZ R6, R2, R9, !PT ;  /* 0x0000000902067209 */ /* 0x000fe20007810000 */
[----:B-1----:R-:W-:Y:S01]  /*afb0*/  LDSM.16.MT88.4 R16, [R116+0x9000] ;  /* 0x009000007410783b */ /* 0x002fe20000004200 */
[----:B--2---:R-:W-:Y:S02]  /*afc0*/  FMNMX.FTZ R4, R0, R7, !PT ;  /* 0x0000000700047209 */ /* 0x004fe40007810000 */
        /* <DEDUP_REMOVED lines=78> */
[----:B------:R-:W1:Y:S01]  /*b4b0*/  LDSM.16.MT88.4 R8, [R164+0x9000] ;  /* 0x00900000a408783b */ /* 0x000e620000004200 */
[----:B--2---:R-:W-:Y:S01]  /*b4c0*/  FMNMX.FTZ R3, R4, R3, !PT ;  /* 0x0000000304037209 */ /* 0x004fe20007810000 */
[----:B------:R-:W-:Y:S01]  /*b4d0*/  FMUL.FTZ R194, R5, UR11 ;  /* 0x0000000b05c27c20 */ /* 0x000fe20008410000 */
[--C-:B------:R-:W-:Y:S01]  /*b4e0*/  FFMA.FTZ R143, R41, UR11, -R142.reuse ;  /* 0x0000000b298f7c23 */ /* 0x100fe2000801088e */
[--C-:B------:R-:W-:Y:S01]  /*b4f0*/  FFMA.FTZ R140, R35, UR11, -R142.reuse ;  /* 0x0000000b238c7c23 */ /* 0x100fe2000801088e */
[C---:B------:R-:W-:Y:S01]  /*b500*/  FSETP.NEU.FTZ.AND P0, PT, R3.reuse, -INF , PT ;  /* 0xff8000000300780b */ /* 0x040fe20003f1d000 */
[----:B------:R-:W-:Y:S01]  /*b510*/  FMUL.FTZ R128, R3, UR11 ;  /* 0x0000000b03807c20 */ /* 0x000fe20008410000 */
[----:B------:R-:W-:Y:S01]  /*b520*/  LDSM.16.MT88.4 R40, [R164+0xd000] ;  /* 0x00d00000a428783b */ /* 0x000fe20000004200 */
[----:B------:R-:W2:Y:S01]  /*b530*/  MUFU.EX2 R194, R194 ;  /* 0x000000c200c27308 */ /* 0x000ea20000000800 */
[--C-:B------:R-:W-:Y:S01]  /*b540*/  FFMA.FTZ R139, R67, UR11, -R142.reuse ;  /* 0x0000000b438b7c23 */ /* 0x100fe2000801088e */
[--C-:B------:R-:W-:Y:S01]  /*b550*/  FFMA.FTZ R60, R237, UR11, -R142.reuse ;  /* 0x0000000bed3c7c23 */ /* 0x100fe2000801088e */
[----:B------:R-:W-:Y:S01]  /*b560*/  FSEL R128, R128, RZ, P0 ;  /* 0x000000ff80807208 */ /* 0x000fe20000000000 */
[--C-:B------:R-:W-:Y:S01]  /*b570*/  FFMA.FTZ R59, R59, UR11, -R142.reuse ;  /* 0x0000000b3b3b7c23 */ /* 0x100fe2000801088e */
[--C-:B------:R-:W-:Y:S01]  /*b580*/  FFMA.FTZ R2, R235, UR11, -R142.reuse ;  /* 0x0000000beb027c23 */ /* 0x100fe2000801088e */
[--C-:B------:R-:W-:Y:S01]  /*b590*/  FFMA.FTZ R136, R129, UR11, -R142.reuse ;  /* 0x0000000b81887c23 */ /* 0x100fe2000801088e */
[----:B------:R-:W-:Y:S01]  /*b5a0*/  FFMA.FTZ R129, R229, UR11, -R142 ;  /* 0x0000000be5817c23 */ /* 0x000fe2000801088e */
[--C-:B------:R-:W-:Y:S01]  /*b5b0*/  FFMA.FTZ R201, R7, UR11, -R128.reuse ;  /* 0x0000000b07c97c23 */ /* 0x100fe20008010880 */
[----:B------:R-:W-:Y:S01]  /*b5c0*/  FSEL R7, R3, RZ, P0 ;  /* 0x000000ff03077208 */ /* 0x000fe20000000000 */
[--C-:B------:R-:W-:Y:S01]  /*b5d0*/  FFMA.FTZ R154, R33, UR11, -R128.reuse ;  /* 0x0000000b219a7c23 */ /* 0x100fe20008010880 */
[--C-:B------:R-:W-:Y:S01]  /*b5e0*/  FFMA.FTZ R155, R37, UR11, -R128.reuse ;  /* 0x0000000b259b7c23 */ /* 0x100fe20008010880 */
[--C-:B------:R-:W-:Y:S01]  /*b5f0*/  FFMA.FTZ R130, R29, UR11, -R128.reuse ;  /* 0x0000000b1d827c23 */ /* 0x100fe20008010880 */
[----:B------:R-:W3:Y:S01]  /*b600*/  LDSM.16.MT88.4 R32, [R116+0xb000] ;  /* 0x00b000007420783b */ /* 0x000ee20000004200 */
[----:B------:R-:W-:Y:S01]  /*b610*/  FADD.FTZ R7, R0, -R7 ;  /* 0x8000000700077221 */ /* 0x000fe20000010000 */
[----:B------:R-:W-:Y:S01]  /*b620*/  MUFU.EX2 R192, R192 ;  /* 0x000000c000c07308 */ /* 0x000fe20000000800 */
[--C-:B------:R-:W-:Y:S01]  /*b630*/  FFMA.FTZ R133, R65, UR11, -R128.reuse ;  /* 0x0000000b41857c23 */ /* 0x100fe20008010880 */
[-C--:B--2---:R-:W-:Y:S01]  /*b640*/  FMUL.FTZ R44, R72, R194.reuse ;  /* 0x000000c2482c7220 */ /* 0x084fe20000410000 */
[----:B------:R-:W-:Y:S01]  /*b650*/  FMUL.FTZ R156, R7, UR11 ;  /* 0x0000000b079c7c20 */ /* 0x000fe20008410000 */
[-C--:B------:R-:W-:Y:S01]  /*b660*/  FMUL.FTZ R45, R73, R194.reuse ;  /* 0x000000c2492d7220 */ /* 0x080fe20000410000 */
[-C--:B------:R-:W-:Y:S01]  /*b670*/  FMUL.FTZ R4, R112, R194.reuse ;  /* 0x000000c270047220 */ /* 0x080fe20000410000 */
[-C--:B------:R-:W-:Y:S01]  /*b680*/  FMUL.FTZ R5, R113, R194.reuse ;  /* 0x000000c271057220 */ /* 0x080fe20000410000 */
[-C--:B------:R-:W-:Y:S01]  /*b690*/  FMUL.FTZ R108, R108, R194.reuse ;  /* 0x000000c26c6c7220 */ /* 0x080fe20000410000 */
[----:B------:R-:W2:Y:S01]  /*b6a0*/  MUFU.EX2 R152, R152 ;  /* 0x0000009800987308 */ /* 0x000ea20000000800 */
[-C--:B------:R-:W-:Y:S01]  /*b6b0*/  FMUL.FTZ R109, R109, R194.reuse ;  /* 0x000000c26d6d7220 */ /* 0x080fe20000410000 */
[--C-:B------:R-:W-:Y:S01]  /*b6c0*/  FFMA.FTZ R58, R233, UR11, -R128.reuse ;  /* 0x0000000be93a7c23 */ /* 0x100fe20008010880 */
[--C-:B------:R-:W-:Y:S01]  /*b6d0*/  FFMA.FTZ R57, R57, UR11, -R128.reuse ;  /* 0x0000000b39397c23 */ /* 0x100fe20008010880 */
[--C-:B------:R-:W-:Y:S01]  /*b6e0*/  FFMA.FTZ R0, R231, UR11, -R128.reuse ;  /* 0x0000000be7007c23 */ /* 0x100fe20008010880 */
[-C--:B------:R-:W-:Y:S01]  /*b6f0*/  FMUL.FTZ R12, R104, R194.reuse ;  /* 0x000000c2680c7220 */ /* 0x080fe20000410000 */
[-C--:B------:R-:W-:Y:S01]  /*b700*/  FMUL.FTZ R13, R105, R194.reuse ;  /* 0x000000c2690d7220 */ /* 0x080fe20000410000 */
[-C--:B------:R-:W-:Y:S01]  /*b710*/  FMUL.FTZ R20, R96, R194.reuse ;  /* 0x000000c260147220 */ /* 0x080fe20000410000 */
[----:B------:R-:W4:Y:S01]  /*b720*/  MUFU.EX2 R156, R156 ;  /* 0x0000009c009c7308 */ /* 0x000f220000000800 */
[-C--:B------:R-:W-:Y:S01]  /*b730*/  FMUL.FTZ R21, R97, R194.reuse ;  /* 0x000000c261157220 */ /* 0x080fe20000410000 */
[-C--:B------:R-:W-:Y:S01]  /*b740*/  FMUL.FTZ R28, R88, R194.reuse ;  /* 0x000000c2581c7220 */ /* 0x080fe20000410000 */
[-C--:B------:R-:W-:Y:S01]  /*b750*/  FMUL.FTZ R29, R89, R194.reuse ;  /* 0x000000c2591d7220 */ /* 0x080fe20000410000 */
[-C--:B------:R-:W-:Y:S01]  /*b760*/  FMUL.FTZ R36, R80, R194.reuse ;  /* 0x000000c250247220 */ /* 0x080fe20000410000 */
[-C--:B------:R-:W-:Y:S01]  /*b770*/  FMUL.FTZ R37, R81, R194.reuse ;  /* 0x000000c251257220 */ /* 0x080fe20000410000 */
[-C--:B------:R-:W-:Y:S01]  /*b780*/  FMUL.FTZ R100, R100, R194.reuse ;  /* 0x000000c264647220 */ /* 0x080fe20000410000 */
[----:B------:R-:W-:Y:S01]  /*b790*/  FMUL.FTZ R101, R101, R194 ;  /* 0x000000c265657220 */ /* 0x000fe20000410000 */
[----:B------:R-:W-:Y:S01]  /*b7a0*/  MUFU.EX2 R143, R143 ;  /* 0x0000008f008f7308 */ /* 0x000fe20000000800 */
[----:B--2---:R-:W-:Y:S01]  /*b7b0*/  F2FP.F16.F32.PACK_AB R48, R152, R192 ;  /* 0x000000c09830723e */ /* 0x004fe200000000ff */
        /* <DEDUP_REMOVED lines=10> */
[----:B------:R-:W4:Y:S01]  /*b860*/  LDSM.16.MT88.4 R72, [R164+0x9400] ;  /* 0x00940000a448783b */ /* 0x000f220000004200 */
        /* <DEDUP_REMOVED lines=22> */
[----:B------:R-:W-:Y:S01]  /*b9d0*/  FMUL.FTZ R79, R79, R156 ;  /* 0x0000009c4f4f7220 */ /* 0x000fe20000410000 */
[-C--:B------:R-:W-:Y:S01]  /*b9e0*/  FMUL.FTZ R68, R68, R194.reuse ;  /* 0x000000c244447220 */ /* 0x080fe20000410000 */
[----:B------:R-:W-:Y:S01]  /*b9f0*/  FMUL.FTZ R69, R69, R194 ;  /* 0x000000c245457220 */ /* 0x000fe20000410000 */
[-C--:B------:R-:W-:Y:S01]  /*ba00*/  FMUL.FTZ R70, R70, R156.reuse ;  /* 0x0000009c46467220 */ /* 0x080fe20000410000 */
[----:B------:R-:W-:Y:S01]  /*ba10*/  FMUL.FTZ R71, R71, R156 ;  /* 0x0000009c47477220 */ /* 0x000fe20000410000 */
[----:B------:R-:W2:Y:S01]  /*ba20*/  MUFU.EX2 R130, R130 ;  /* 0x0000008200827308 */ /* 0x000ea20000000800 */
[----:B-----5:R-:W-:Y:S01]  /*ba30*/  F2FP.F16.F32.PACK_AB R49, R154, R201 ;  /* 0x000000c99a31723e */ /* 0x020fe200000000ff */
[----:B------:R-:W5:Y:S01]  /*ba40*/  LDSM.16.MT88.4 R64, [R116+0x9400] ;  /* 0x009400007440783b */ /* 0x000f620000004200 */
[----:B------:R-:W-:Y:S01]  /*ba50*/  FFMA.FTZ R132, R127, UR11, -R128 ;  /* 0x0000000b7f847c23 */ /* 0x000fe20008010880 */
[--C-:B------:R-:W-:Y:S01]  /*ba60*/  FFMA.FTZ R124, R221, UR11, -R142.reuse ;  /* 0x0000000bdd7c7c23 */ /* 0x100fe2000801088e */
[----:B------:R-:W-:Y:S01]  /*ba70*/  FFMA.FTZ R119, R227, UR11, -R142 ;  /* 0x0000000be3777c23 */ /* 0x000fe2000801088e */
        /* <DEDUP_REMOVED lines=8> */
[--C-:B------:R-:W-:Y:S01]  /*bb00*/  FFMA.FTZ R207, R207, UR11, -R128.reuse ;  /* 0x0000000bcfcf7c23 */ /* 0x100fe20008010880 */
[--C-:B------:R-:W-:Y:S01]  /*bb10*/  FFMA.FTZ R162, R213, UR11, -R128.reuse ;  /* 0x0000000bd5a27c23 */ /* 0x100fe20008010880 */
[----:B------:R-:W4:Y:S01]  /*bb20*/  MUFU.EX2 R60, R60 ;  /* 0x0000003c003c7308 */ /* 0x000f220000000800 */
[----:B--2---:R-:W-:Y:S01]  /*bb30*/  F2FP.F16.F32.PACK_AB R51, R130, R155 ;  /* 0x0000009b8233723e */ /* 0x004fe200000000ff */
[--C-:B------:R-:W-:Y:S01]  /*bb40*/  FFMA.FTZ R203, R203, UR11, -R128.reuse ;  /* 0x0000000bcbcb7c23 */ /* 0x100fe20008010880 */
[----:B------:R-:W-:Y:S01]  /*bb50*/  FFMA.FTZ R158, R211, UR11, -R128 ;  /* 0x0000000bd39e7c23 */ /* 0x000fe20008010880 */
[----:B------:R-:W-:Y:S01]  /*bb60*/  FFMA.FTZ R81, R187, R194, R192 ;  /* 0x000000c2bb517223 */ /* 0x000fe200000100c0 */
[--C-:B------:R-:W-:Y:S01]  /*bb70*/  FFMA.FTZ R187, R163, UR11, -R142.reuse ;  /* 0x0000000ba3bb7c23 */ /* 0x100fe2000801088e */
[--C-:B------:R-:W-:Y:S01]  /*bb80*/  FFMA.FTZ R194, R197, UR11, -R142.reuse ;  /* 0x0000000bc5c27c23 */ /* 0x100fe2000801088e */
[--C-:B------:R-:W-:Y:S01]  /*bb90*/  FFMA.FTZ R163, R189, UR11, -R142.reuse ;  /* 0x0000000bbda37c23 */ /* 0x100fe2000801088e */
[C---:B-1----:R-:W-:Y:S01]  /*bba0*/  HMMA.16816.F32 R4, R48.reuse, R8, R4 ;  /* 0x000000083004723c */ /* 0x042fe20000001804 */
[----:B------:R-:W-:Y:S01]  /*bbb0*/  MUFU.EX2 R59, R59 ;  /* 0x0000003b003b7308 */ /* 0x000fe20000000800 */
[----:B------:R-:W-:Y:S01]  /*bbc0*/  FFMA.FTZ R192, R199, UR11, -R142 ;  /* 0x0000000bc7c07c23 */ /* 0x000fe2000801088e */
[--C-:B------:R-:W-:Y:S01]  /*bbd0*/  FFMA.FTZ R183, R183, UR11, -R128.reuse ;  /* 0x0000000bb7b77c23 */ /* 0x100fe20008010880 */
[--C-:B------:R-:W-:Y:S01]  /*bbe0*/  FFMA.FTZ R198, R193, UR11, -R128.reuse ;  /* 0x0000000bc1c67c23 */ /* 0x100fe20008010880 */
[--C-:B------:R-:W-:Y:S01]  /*bbf0*/  FFMA.FTZ R161, R161, UR11, -R128.reuse ;  /* 0x0000000ba1a17c23 */ /* 0x100fe20008010880 */
[C---:B------:R-:W-:Y:S01]  /*bc00*/  HMMA.16816.F32 R8, R48.reuse, R10, R108 ;  /* 0x0000000a3008723c */ /* 0x040fe2000000186c */
[--C-:B------:R-:W-:Y:S01]  /*bc10*/  FFMA.FTZ R196, R195, UR11, -R128.reuse ;  /* 0x0000000bc3c47c23 */ /* 0x100fe20008010880 */
[----:B------:R-:W-:Y:S01]  /*bc20*/  LDSM.16.MT88.4 R108, [R164+0xa400] ;  /* 0x00a40000a46c783b */ /* 0x000fe20000004200 */
[----:B------:R-:W-:Y:S01]  /*bc30*/  MUFU.EX2 R2, R2 ;  /* 0x0000000200027308 */ /* 0x000fe20000000800 */
[--C-:B------:R-:W-:Y:S01]  /*bc40*/  FFMA.FTZ R147, R147, UR11, -R128.reuse ;  /* 0x0000000b93937c23 */ /* 0x100fe20008010880 */
[----:B------:R-:W-:Y:S01]  /*bc50*/  FFMA.FTZ R145, R145, UR11, -R128 ;  /* 0x0000000b91917c23 */ /* 0x000fe20008010880 */
[C---:B------:R-:W-:Y:S01]  /*bc60*/  HMMA.16816.F32 R12, R48.reuse, R16, R12 ;  /* 0x00000010300c723c */ /* 0x040fe2000000180c */
[--C-:B------:R-:W-:Y:S01]  /*bc70*/  FFMA.FTZ R135, R135, UR11, -R142.reuse ;  /* 0x0000000b87877c23 */ /* 0x100fe2000801088e */
[----:B------:R-:W-:Y:S01]  /*bc80*/  FFMA.FTZ R146, R146, UR11, -R142 ;  /* 0x0000000b92927c23 */ /* 0x000fe2000801088e */
[----:B------:R-:W-:Y:S01]  /*bc90*/  FADD.FTZ R152, R152, R81 ;  /* 0x0000005198987221 */ /* 0x000fe20000010000 */
[----:B------:R-:W-:Y:S01]  /*bca0*/  FFMA.FTZ R201, R188, R156, R201 ;  /* 0x0000009cbcc97223 */ /* 0x000fe200000100c9 */
[----:B------:R-:W-:Y:S01]  /*bcb0*/  MUFU.EX2 R133, R133 ;  /* 0x0000008500857308 */ /* 0x000fe20000000800 */
[C---:B------:R-:W-:Y:S01]  /*bcc0*/  HMMA.16816.F32 R20, R48.reuse, R24, R20 ;  /* 0x000000183014723c */ /* 0x040fe20000001814 */
[----:B------:R-:W-:Y:S01]  /*bcd0*/  FADD.FTZ R143, R143, R152 ;  /* 0x000000988f8f7221 */ /* 0x000fe20000010000 */
[----:B------:R-:W-:Y:S01]  /*bce0*/  FADD.FTZ R154, R154, R201 ;  /* 0x000000c99a9a7221 */ /* 0x000fe20000010000 */
[--C-:B------:R-:W-:Y:S01]  /*bcf0*/  FFMA.FTZ R137, R137, UR11, -R142.reuse ;  /* 0x0000000b89897c23 */ /* 0x100fe2000801088e */
[----:B------:R-:W-:Y:S01]  /*bd00*/  FFMA.FTZ R150, R150, UR11, -R142 ;  /* 0x0000000b96967c23 */ /* 0x000fe2000801088e */
[----:B------:R-:W-:Y:S01]  /*bd10*/  FADD.FTZ R140, R140, R143 ;  /* 0x0000008f8c8c7221 */ /* 0x000fe20000010000 */
[----:B---3--:R-:W-:Y:S01]  /*bd20*/  HMMA.16816.F32 R28, R48, R32, R28 ;  /* 0x00000020301c723c */ /* 0x008fe2000000181c */
[----:B------:R-:W1:Y:S01]  /*bd30*/  MUFU.EX2 R58, R58 ;  /* 0x0000003a003a7308 */ /* 0x000e620000000800 */
[----:B------:R-:W-:Y:S01]  /*bd40*/  FADD.FTZ R155, R155, R154 ;  /* 0x0000009a9b9b7221 */ /* 0x000fe20000010000 */
[--C-:B------:R-:W-:Y:S01]  /*bd50*/  FFMA.FTZ R138, R138, UR11, -R142.reuse ;  /* 0x0000000b8a8a7c23 */ /* 0x100fe2000801088e */
[----:B------:R-:W-:-:S02]  /*bd60*/  FFMA.FTZ R141, R141, UR11, -R142 ;  /* 0x0000000b8d8d7c23 */ /* 0x000fc4000801088e */
[C---:B------:R-:W-:Y:S01]  /*bd70*/  HMMA.16816.F32 R36, R48.reuse, R40, R36 ;  /* 0x000000283024723c */ /* 0x040fe20000001824 */
[----:B------:R-:W-:Y:S02]  /*bd80*/  FADD.FTZ R130, R130, R155 ;  /* 0x0000009b82827221 */ /* 0x000fe40000010000 */
[----:B------:R-:W-:Y:S03]  /*bd90*/  MUFU.EX2 R57, R57 ;  /* 0x0000003900397308 */ /* 0x000fe60000000800 */
[C---:B------:R-:W-:Y:S01]  /*bda0*/  HMMA.16816.F32 R16, R48.reuse, R18, R100 ;  /* 0x000000123010723c */ /* 0x040fe20000001864 */
[----:B------:R-:W-:Y:S04]  /*bdb0*/  LDSM.16.MT88.4 R100, [R116+0xa400] ;  /* 0x00a400007464783b */ /* 0x000fe80000004200 */
[----:B------:R-:W2:Y:S01]  /*bdc0*/  MUFU.EX2 R0, R0 ;  /* 0x0000000000007308 */ /* 0x000ea20000000800 */
[C---:B------:R-:W-:Y:S01]  /*bdd0*/  HMMA.16816.F32 R24, R48.reuse, R26, R92 ;  /* 0x0000001a3018723c */ /* 0x040fe2000000185c */
[----:B------:R-:W-:Y:S05]  /*bde0*/  LDSM.16.MT88.4 R92, [R164+0xc400] ;  /* 0x00c40000a45c783b */ /* 0x000fea0000004200 */
[C---:B------:R-:W-:Y:S01]  /*bdf0*/  HMMA.16816.F32 R32, R48.reuse, R34, R84 ;  /* 0x000000223020723c */ /* 0x040fe20000001854 */
[----:B------:R-:W-:Y:S01]  /*be00*/  MUFU.EX2 R136, R136 ;  /* 0x0000008800887308 */ /* 0x000fe20000000800 */
[----:B------:R-:W-:Y:S04]  /*be10*/  LDSM.16.MT88.4 R84, [R116+0xc400] ;  /* 0x00c400007454783b */ /* 0x000fe80000004200 */
[C---:B------:R-:W-:Y:S01]  /*be20*/  HMMA.16816.F32 R40, R48.reuse, R42, R76 ;  /* 0x0000002a3028723c */ /* 0x040fe2000000184c */
[----:B------:R-:W-:Y:S02]  /*be30*/  LDSM.16.MT88.4 R76, [R164+0xa000] ;  /* 0x00a00000a44c783b */ /* 0x000fe40000004200 */
[----:B------:R-:W3:Y:S03]  /*be40*/  MUFU.EX2 R129, R129 ;  /* 0x0000008100817308 */ /* 0x000ee60000000800 */
[C---:B------:R-:W-:Y:S05]  /*be50*/  HMMA.16816.F32 R44, R48.reuse, R52, R44 ;  /* 0x00000034302c723c */ /* 0x040fea000000182c */
[----:B------:R-:W-:Y:S01]  /*be60*/  MUFU.EX2 R124, R124 ;  /* 0x0000007c007c7308 */ /* 0x000fe20000000800 */
[----:B------:R-:W-:Y:S01]  /*be70*/  HMMA.16816.F32 R48, R48, R54, R68 ;  /* 0x000000363030723c */ /* 0x000fe20000001844 */
[----:B----4-:R-:W-:Y:S01]  /*be80*/  F2FP.F16.F32.PACK_AB R52, R60, R139 ;  /* 0x0000008b3c34723e */ /* 0x010fe200000000ff */
[----:B------:R-:W4:Y:S01]  /*be90*/  LDSM.16.MT88.4 R68, [R116+0xb400] ;  /* 0x00b400007444783b */ /* 0x000f220000004200 */
[----:B-1----:R-:W-:Y:S01]  /*bea0*/  F2FP.F16.F32.PACK_AB R53, R58, R133 ;  /* 0x000000853a35723e */ /* 0x002fe200000000ff */
[----:B------:R-:W-:Y:S01]  /*beb0*/  FADD.FTZ R139, R139, R140 ;  /* 0x0000008c8b8b7221 */ /* 0x000fe20000010000 */
[----:B------:R-:W-:-:S02]  /*bec0*/  FADD.FTZ R133, R133, R130 ;  /* 0x0000008285857221 */ /* 0x000fc40000010000 */
[----:B------:R-:W-:Y:S01]  /*bed0*/  F2FP.F16.F32.PACK_AB R54, R2, R59 ;  /* 0x0000003b0236723e */ /* 0x000fe200000000ff */
[----:B------:R-:W-:Y:S01]  /*bee0*/  MUFU.EX2 R119, R119 ;  /* 0x0000007700777308 */ /* 0x000fe20000000800 */
[----:B--2---:R-:W-:Y:S01]  /*bef0*/  F2FP.F16.F32.PACK_AB R55, R0, R57 ;  /* 0x000000390037723e */ /* 0x004fe200000000ff */
[----:B------:R-:W-:Y:S01]  /*bf00*/  FADD.FTZ R60, R60, R139 ;  /* 0x0000008b3c3c7221 */ /* 0x000fe20000010000 */
[----:B------:R-:W-:-:S03]  /*bf10*/  FADD.FTZ R58, R58, R133 ;  /* 0x000000853a3a7221 */ /* 0x000fc60000010000 */
[----:B------:R-:W-:Y:S02]  /*bf20*/  FADD.FTZ R59, R59, R60 ;  /* 0x0000003c3b3b7221 */ /* 0x000fe40000010000 */
[C---:B------:R-:W-:Y:S01]  /*bf30*/  HMMA.16816.F32 R4, R52.reuse, R72, R4 ;  /* 0x000000483404723c */ /* 0x040fe20000001804 */
[----:B------:R-:W-:Y:S05]  /*bf40*/  MUFU.EX2 R132, R132 ;  /* 0x0000008400847308 */ /* 0x000fea0000000800 */
[C---:B------:R-:W-:Y:S01]  /*bf50*/  HMMA.16816.F32 R8, R52.reuse, R74, R8 ;  /* 0x0000004a3408723c */ /* 0x040fe20000001808 */
[----:B------:R-:W1:Y:S02]  /*bf60*/  LDSM.16.MT88.4 R72, [R164+0xb400] ;  /* 0x00b40000a448783b */ /* 0x000e640000004200 */
[----:B------:R-:W2:Y:S03]  /*bf70*/  MUFU.EX2 R127, R127 ;  /* 0x0000007f007f7308 */ /* 0x000ea60000000800 */
[C---:B-----5:R-:W-:Y:S05]  /*bf80*/  HMMA.16816.F32 R12, R52.reuse, R64, R12 ;  /* 0x00000040340c723c */ /* 0x060fea000000180c */
[----:B------:R-:W-:Y:S01]  /*bf90*/  MUFU.EX2 R122, R122 ;  /* 0x0000007a007a7308 */ /* 0x000fe20000000800 */
[C---:B------:R-:W-:Y:S01]  /*bfa0*/  HMMA.16816.F32 R16, R52.reuse, R66, R16 ;  /* 0x000000423410723c */ /* 0x040fe20000001810 */
[----:B------:R-:W5:Y:S06]  /*bfb0*/  LDSM.16.MT88.4 R64, [R164+0xd400] ;  /* 0x00d40000a440783b */ /* 0x000f6c0000004200 */
[----:B------:R-:W2:Y:S01]  /*bfc0*/  MUFU.EX2 R117, R117 ;  /* 0x0000007500757308 */ /* 0x000ea20000000800 */
[C---:B----4-:R-:W-:Y:S06]  /*bfd0*/  HMMA.16816.F32 R28, R52.reuse, R68, R28 ;  /* 0x00000044341c723c */ /* 0x050fec000000181c */
[C---:B------:R-:W-:Y:S01]  /*bfe0*/  HMMA.16816.F32 R32, R52.reuse, R70, R32 ;  /* 0x000000463420723c */ /* 0x040fe20000001820 */
[----:B------:R-:W-:Y:S01]  /*bff0*/  LDSM.16.MT88.4 R68, [R164+0x9800] ;  /* 0x00980000a444783b */ /* 0x000fe20000004200 */
[----:B------:R-:W-:Y:S08]  /*c000*/  MUFU.EX2 R209, R209 ;  /* 0x000000d100d17308 */ /* 0x000ff00000000800 */
[----:B------:R-:W4:Y:S01]  /*c010*/  MUFU.EX2 R184, R184 ;  /* 0x000000b800b87308 */ /* 0x000f220000000800 */
[C---:B-1----:R-:W-:Y:S07]  /*c020*/  HMMA.16816.F32 R20, R52.reuse, R72, R20 ;  /* 0x000000483414723c */ /* 0x042fee0000001814 */
[----:B------:R-:W-:Y:S01]  /*c030*/  MUFU.EX2 R205, R205 ;  /* 0x000000cd00cd7308 */ /* 0x000fe20000000800 */
[C---:B------:R-:W-:Y:S01]  /*c040*/  HMMA.16816.F32 R24, R52.reuse, R74, R24 ;  /* 0x0000004a3418723c */ /* 0x040fe20000001818 */
[----:B------:R-:W1:Y:S06]  /*c050*/  LDSM.16.MT88.4 R72, [R116+0xd400] ;  /* 0x00d400007448783b */ /* 0x000e6c0000004200 */
[----:B------:R-:W-:Y:S01]  /*c060*/  MUFU.EX2 R160, R160 ;  /* 0x000000a000a07308 */ /* 0x000fe20000000800 */
[C---:B-----5:R-:W-:Y:S06]  /*c070*/  HMMA.16816.F32 R36, R52.reuse, R64, R36 ;  /* 0x000000403424723c */ /* 0x060fec0000001824 */
[C---:B------:R-:W-:Y:S01]  /*c080*/  HMMA.16816.F32 R40, R52.reuse, R66, R40 ;  /* 0x000000423428723c */ /* 0x040fe20000001828 */
[----:B------:R-:W5:Y:S01]  /*c090*/  LDSM.16.MT88.4 R64, [R116+0x9800] ;  /* 0x009800007440783b */ /* 0x000f620000004200 */
[----:B------:R-:W-:Y:S08]  /*c0a0*/  MUFU.EX2 R207, R207 ;  /* 0x000000cf00cf7308 */ /* 0x000ff00000000800 */
[----:B------:R-:W4:Y:S08]  /*c0b0*/  MUFU.EX2 R162, R162 ;  /* 0x000000a200a27308 */ /* 0x000f300000000800 */
[----:B------:R-:W-:Y:S08]  /*c0c0*/  MUFU.EX2 R203, R203 ;  /* 0x000000cb00cb7308 */ /* 0x000ff00000000800 */
[----:B------:R-:W4:Y:S01]  /*c0d0*/  MUFU.EX2 R158, R158 ;  /* 0x0000009e009e7308 */ /* 0x000f220000000800 */
[C---:B-1----:R-:W-:Y:S07]  /*c0e0*/  HMMA.16816.F32 R44, R52.reuse, R72, R44 ;  /* 0x00000048342c723c */ /* 0x042fee000000182c */
[----:B------:R-:W-:Y:S01]  /*c0f0*/  MUFU.EX2 R187, R187 ;  /* 0x000000bb00bb7308 */ /* 0x000fe20000000800 */
[----:B------:R-:W-:Y:S01]  /*c100*/  HMMA.16816.F32 R48, R52, R74, R48 ;  /* 0x0000004a3430723c */ /* 0x000fe20000001830 */
[----:B------:R-:W1:Y:S06]  /*c110*/  LDSM.16.MT88.4 R72, [R164+0xb800] ;  /* 0x00b80000a448783b */ /* 0x000e6c0000004200 */
[----:B---3--:R-:W-:Y:S01]  /*c120*/  F2FP.F16.F32.PACK_AB R52, R129, R136 ;  /* 0x000000888134723e */ /* 0x008fe200000000ff */
[----:B------:R-:W3:Y:S01]  /*c130*/  MUFU.EX2 R194, R194 ;  /* 0x000000c200c27308 */ /* 0x000ee20000000800 */
[----:B--2---:R-:W-:-:S02]  /*c140*/  F2FP.F16.F32.PACK_AB R53, R127, R132 ;  /* 0x000000847f35723e */ /* 0x004fc400000000ff */
[----:B------:R-:W-:Y:S02]  /*c150*/  F2FP.F16.F32.PACK_AB R54, R119, R124 ;  /* 0x0000007c7736723e */ /* 0x000fe400000000ff */
[----:B------:R-:W-:-:S03]  /*c160*/  F2FP.F16.F32.PACK_AB R55, R117, R122 ;  /* 0x0000007a7537723e */ /* 0x000fc600000000ff */
[----:B------:R-:W-:Y:S04]  /*c170*/  MUFU.EX2 R163, R163 ;  /* 0x000000a300a37308 */ /* 0x000fe80000000800 */
[C---:B------:R-:W-:Y:S04]  /*c180*/  HMMA.16816.F32 R4, R52.reuse, R68, R4 ;  /* 0x000000443404723c */ /* 0x040fe80000001804 */
[----:B------:R-:W-:Y:S02]  /*c190*/  MUFU.EX2 R192, R192 ;  /* 0x000000c000c07308 */ /* 0x000fe40000000800 */
[C---:B------:R-:W-:Y:S01]  /*c1a0*/  HMMA.16816.F32 R8, R52.reuse, R70, R8 ;  /* 0x000000463408723c */ /* 0x040fe20000001808 */
[----:B------:R-:W2:Y:S05]  /*c1b0*/  LDSM.16.MT88.4 R68, [R116+0xb800] ;  /* 0x00b800007444783b */ /* 0x000eaa0000004200 */
[C---:B-----5:R-:W-:Y:S01]  /*c1c0*/  HMMA.16816.F32 R12, R52.reuse, R64, R12 ;  /* 0x00000040340c723c */ /* 0x060fe2000000180c */
[----:B------:R-:W-:Y:S05]  /*c1d0*/  MUFU.EX2 R183, R183 ;  /* 0x000000b700b77308 */ /* 0x000fea0000000800 */
[C---:B------:R-:W-:Y:S01]  /*c1e0*/  HMMA.16816.F32 R16, R52.reuse, R66, R16 ;  /* 0x000000423410723c */ /* 0x040fe20000001810 */
[----:B------:R-:W5:Y:S02]  /*c1f0*/  LDSM.16.MT88.4 R64, [R116+0xd800] ;  /* 0x00d800007440783b */ /* 0x000f640000004200 */
[----:B------:R-:W3:Y:S03]  /*c200*/  MUFU.EX2 R198, R198 ;  /* 0x000000c600c67308 */ /* 0x000ee60000000800 */
[C---:B-1----:R-:W-:Y:S05]  /*c210*/  HMMA.16816.F32 R20, R52.reuse, R72, R20 ;  /* 0x000000483414723c */ /* 0x042fea0000001814 */
[----:B------:R-:W-:Y:S01]  /*c220*/  MUFU.EX2 R161, R161 ;  /* 0x000000a100a17308 */ /* 0x000fe20000000800 */
[C---:B------:R-:W-:Y:S01]  /*c230*/  HMMA.16816.F32 R24, R52.reuse, R74, R24 ;  /* 0x0000004a3418723c */ /* 0x040fe20000001818 */
[----:B------:R-:W1:Y:S06]  /*c240*/  LDSM.16.MT88.4 R72, [R164+0xd800] ;  /* 0x00d80000a448783b */ /* 0x000e6c0000004200 */
[----:B------:R-:W3:Y:S08]  /*c250*/  MUFU.EX2 R196, R196 ;  /* 0x000000c400c47308 */ /* 0x000ef00000000800 */
[----:B------:R-:W-:Y:S01]  /*c260*/  MUFU.EX2 R147, R147 ;  /* 0x0000009300937308 */ /* 0x000fe20000000800 */
[C---:B--2---:R-:W-:Y:S06]  /*c270*/  HMMA.16816.F32 R28, R52.reuse, R68, R28 ;  /* 0x00000044341c723c */ /* 0x044fec000000181c */
[C---:B------:R-:W-:Y:S01]  /*c280*/  HMMA.16816.F32 R32, R52.reuse, R70, R32 ;  /* 0x000000463420723c */ /* 0x040fe20000001820 */
[----:B------:R-:W2:Y:S01]  /*c290*/  LDSM.16.MT88.4 R68, [R116+0x9c00] ;  /* 0x009c00007444783b */ /* 0x000ea20000004200 */
[----:B------:R-:W-:Y:S04]  /*c2a0*/  MUFU.EX2 R137, R137 ;  /* 0x0000008900897308 */ /* 0x000fe80000000800 */
[C---:B-----5:R-:W-:Y:S04]  /*c2b0*/  HMMA.16816.F32 R44, R52.reuse, R64, R44 ;  /* 0x00000040342c723c */ /* 0x060fe8000000182c */
[----:B------:R-:W-:Y:S02]  /*c2c0*/  MUFU.EX2 R150, R150 ;  /* 0x0000009600967308 */ /* 0x000fe40000000800 */
[C---:B------:R-:W-:Y:S01]  /*c2d0*/  HMMA.16816.F32 R48, R52.reuse, R66, R48 ;  /* 0x000000423430723c */ /* 0x040fe20000001830 */
[----:B------:R-:W5:Y:S05]  /*c2e0*/  LDSM.16.MT88.4 R64, [R164+0xbc00] ;  /* 0x00bc0000a440783b */ /* 0x000f6a0000004200 */
[C---:B-1----:R-:W-:Y:S01]  /*c2f0*/  HMMA.16816.F32 R36, R52.reuse, R72, R36 ;  /* 0x000000483424723c */ /* 0x042fe20000001824 */
[----:B------:R-:W-:Y:S05]  /*c300*/  MUFU.EX2 R138, R138 ;  /* 0x0000008a008a7308 */ /* 0x000fea0000000800 */
[----:B------:R-:W-:Y:S01]  /*c310*/  HMMA.16816.F32 R40, R52, R74, R40 ;  /* 0x0000004a3428723c */ /* 0x000fe20000001828 */
[----:B------:R-:W1:Y:S02]  /*c320*/  LDSM.16.MT88.4 R72, [R164+0x9c00] ;  /* 0x009c0000a448783b */ /* 0x000e640000004200 */
[----:B------:R-:W-:Y:S04]  /*c330*/  MUFU.EX2 R141, R141 ;  /* 0x0000008d008d7308 */ /* 0x000fe80000000800 */
[----:B----4-:R-:W-:-:S02]  /*c340*/  F2FP.F16.F32.PACK_AB R52, R184, R209 ;  /* 0x000000d1b834723e */ /* 0x010fc400000000ff */
[----:B------:R-:W-:Y:S02]  /*c350*/  F2FP.F16.F32.PACK_AB R53, R162, R207 ;  /* 0x000000cfa235723e */ /* 0x000fe400000000ff */
[----:B------:R-:W-:Y:S02]  /*c360*/  F2FP.F16.F32.PACK_AB R54, R160, R205 ;  /* 0x000000cda036723e */ /* 0x000fe400000000ff */
[----:B------:R-:W-:-:S07]  /*c370*/  F2FP.F16.F32.PACK_AB R55, R158, R203 ;  /* 0x000000cb9e37723e */ /* 0x000fce00000000ff */
[C---:B--2---:R-:W-:Y:S06]  /*c380*/  HMMA.16816.F32 R12, R52.reuse, R68, R12 ;  /* 0x00000044340c723c */ /* 0x044fec000000180c */
[C---:B------:R-:W-:Y:S01]  /*c390*/  HMMA.16816.F32 R16, R52.reuse, R70, R16 ;  /* 0x000000463410723c */ /* 0x040fe20000001810 */
[----:B------:R-:W2:Y:S05]  /*c3a0*/  LDSM.16.MT88.4 R68, [R164+0xdc00] ;  /* 0x00dc0000a444783b */ /* 0x000eaa0000004200 */
[C---:B-----5:R-:W-:Y:S06]  /*c3b0*/  HMMA.16816.F32 R20, R52.reuse, R64, R20 ;  /* 0x000000403414723c */ /* 0x060fec0000001814 */
[C---:B------:R-:W-:Y:S01]  /*c3c0*/  HMMA.16816.F32 R24, R52.reuse, R66, R24 ;  /* 0x000000423418723c */ /* 0x040fe20000001818 */
[----:B------:R-:W4:Y:S05]  /*c3d0*/  LDSM.16.MT88.4 R64, [R116+0xdc00] ;  /* 0x00dc00007440783b */ /* 0x000f2a0000004200 */
[C---:B-1----:R-:W-:Y:S06]  /*c3e0*/  HMMA.16816.F32 R4, R52.reuse, R72, R4 ;  /* 0x000000483404723c */ /* 0x042fec0000001804 */
[C---:B------:R-:W-:Y:S01]  /*c3f0*/  HMMA.16816.F32 R8, R52.reuse, R74, R8 ;  /* 0x0000004a3408723c */ /* 0x040fe20000001808 */
[----:B------:R-:W1:Y:S05]  /*c400*/  LDSM.16.MT88.4 R72, [R116+0xbc00] ;  /* 0x00bc00007448783b */ /* 0x000e6a0000004200 */
[C---:B--2---:R-:W-:Y:S06]  /*c410*/  HMMA.16816.F32 R36, R52.reuse, R68, R36 ;  /* 0x000000443424723c */ /* 0x044fec0000001824 */
[----:B------:R-:W-:Y:S01]  /*c420*/  HMMA.16816.F32 R40, R52, R70, R40 ;  /* 0x000000463428723c */ /* 0x000fe20000001828 */
[----:B---3--:R-:W-:-:S02]  /*c430*/  F2FP.F16.F32.PACK_AB R68, R194, R187 ;  /* 0x000000bbc244723e */ /* 0x008fc400000000ff */
[----:B------:R-:W-:-:S03]  /*c440*/  F2FP.F16.F32.PACK_AB R69, R198, R183 ;  /* 0x000000b7c645723e */ /* 0x000fc600000000ff */
[----:B----4-:R-:W-:Y:S01]  /*c450*/  HMMA.16816.F32 R44, R52, R64, R44 ;  /* 0x00000040342c723c */ /* 0x010fe2000000182c */
[----:B------:R-:W-:Y:S02]  /*c460*/  F2FP.F16.F32.PACK_AB R70, R192, R163 ;  /* 0x000000a3c046723e */ /* 0x000fe400000000ff */
[----:B------:R-:W-:-:S03]  /*c470*/  F2FP.F16.F32.PACK_AB R71, R196, R161 ;  /* 0x000000a1c447723e */ /* 0x000fc600000000ff */
[C---:B------:R-:W-:Y:S01]  /*c480*/  HMMA.16816.F32 R48, R52.reuse, R66, R48 ;  /* 0x000000423430723c */ /* 0x040fe20000001830 */
[----:B------:R-:W2:Y:S05]  /*c490*/  LDSM.16.MT88.4 R64, [R164+0xc000] ;  /* 0x00c00000a440783b */ /* 0x000eaa0000004200 */
[C---:B-1----:R-:W-:Y:S06]  /*c4a0*/  HMMA.16816.F32 R28, R52.reuse, R72, R28 ;  /* 0x00000048341c723c */ /* 0x042fec000000181c */
[----:B------:R-:W-:Y:S01]  /*c4b0*/  HMMA.16816.F32 R32, R52, R74, R32 ;  /* 0x0000004a3420723c */ /* 0x000fe20000001820 */
[----:B------:R-:W1:Y:S04]  /*c4c0*/  LDSM.16.MT88.4 R52, [R116+0xc000] ;  /* 0x00c000007434783b */ /* 0x000e680000004200 */
[----:B------:R-:W3:Y:S01]  /*c4d0*/  LDSM.16.MT88.4 R72, [R116+0xa000] ;  /* 0x00a000007448783b */ /* 0x000ee20000004200 */
[C---:B------:R-:W-:Y:S03]  /*c4e0*/  HMMA.16816.F32 R112, R68.reuse, R76, R4 ;  /* 0x0000004c4470723c */ /* 0x040fe60000001804 */
[----:B------:R-:W4:Y:S03]  /*c4f0*/  LDSM.16.MT88.4 R4, [R164+0xe000] ;  /* 0x00e00000a404783b */ /* 0x000f260000004200 */
[C---:B------:R-:W-:Y:S01]  /*c500*/  HMMA.16816.F32 R8, R68.reuse, R78, R8 ;  /* 0x0000004e4408723c */ /* 0x040fe20000001808 */
[----:B------:R-:W-:Y:S05]  /*c510*/  LDSM.16.MT88.4 R76, [R164+0xe400] ;  /* 0x00e40000a44c783b */ /* 0x000fea0000004200 */
[C---:B--2---:R-:W-:Y:S06]  /*c520*/  HMMA.16816.F32 R20, R68.reuse, R64, R20 ;  /* 0x000000404414723c */ /* 0x044fec0000001814 */
[----:B------:R-:W-:Y:S01]  /*c530*/  HMMA.16816.F32 R24, R68, R66, R24 ;  /* 0x000000424418723c */ /* 0x000fe20000001818 */
[--C-:B------:R-:W-:Y:S01]  /*c540*/  FFMA.FTZ R64, R151, UR11, -R142.reuse ;  /* 0x0000000b97407c23 */ /* 0x100fe2000801088e */
[----:B------:R-:W-:-:S04]  /*c550*/  FFMA.FTZ R65, R159, UR11, -R142 ;  /* 0x0000000b9f417c23 */ /* 0x000fc8000801088e */
[C---:B-1----:R-:W-:Y:S01]  /*c560*/  HMMA.16816.F32 R28, R68.reuse, R52, R28 ;  /* 0x00000034441c723c */ /* 0x042fe2000000181c */
[--C-:B------:R-:W-:Y:S01]  /*c570*/  FFMA.FTZ R66, R148, UR11, -R142.reuse ;  /* 0x0000000b94427c23 */ /* 0x100fe2000801088e */
[----:B------:R-:W-:Y:S01]  /*c580*/  FFMA.FTZ R67, R157, UR11, -R142 ;  /* 0x0000000b9d437c23 */ /* 0x000fe2000801088e */
[----:B------:R-:W-:Y:S03]  /*c590*/  MUFU.EX2 R64, R64 ;  /* 0x0000004000407308 */ /* 0x000fe60000000800 */
[C---:B------:R-:W-:Y:S01]  /*c5a0*/  HMMA.16816.F32 R32, R68.reuse, R54, R32 ;  /* 0x000000364420723c */ /* 0x040fe20000001820 */
[----:B------:R-:W1:Y:S04]  /*c5b0*/  LDSM.16.MT88.4 R52, [R116+0xe000] ;  /* 0x00e000007434783b */ /* 0x000e680000004200 */
[----:B------:R-:W-:Y:S01]  /*c5c0*/  MUFU.EX2 R66, R66 ;  /* 0x0000004200427308 */ /* 0x000fe20000000800 */
[C---:B---3--:R-:W-:Y:S06]  /*c5d0*/  HMMA.16816.F32 R12, R68.reuse, R72, R12 ;  /* 0x00000048440c723c */ /* 0x048fec000000180c */
[C---:B------:R-:W-:Y:S01]  /*c5e0*/  HMMA.16816.F32 R16, R68.reuse, R74, R16 ;  /* 0x0000004a4410723c */ /* 0x040fe20000001810 */
[----:B------:R-:W2:Y:S05]  /*c5f0*/  MUFU.EX2 R67, R67 ;  /* 0x0000004300437308 */ /* 0x000eaa0000000800 */
[C---:B----4-:R-:W-:Y:S03]  /*c600*/  HMMA.16816.F32 R36, R68.reuse, R4, R36 ;  /* 0x000000044424723c */ /* 0x050fe60000001824 */
[----:B------:R-:W3:Y:S03]  /*c610*/  MUFU.EX2 R65, R65 ;  /* 0x0000004100417308 */ /* 0x000ee60000000800 */
[----:B------:R-:W-:Y:S01]  /*c620*/  HMMA.16816.F32 R40, R68, R6, R40 ;  /* 0x000000064428723c */ /* 0x000fe20000001828 */
[----:B--2---:R-:W-:-:S06]  /*c630*/  F2FP.F16.F32.PACK_AB R4, R67, R66 ;  /* 0x000000424304723e */ /* 0x004fcc00000000ff */
[----:B---3--:R-:W-:Y:S01]  /*c640*/  F2FP.F16.F32.PACK_AB R6, R65, R64 ;  /* 0x000000404106723e */ /* 0x008fe200000000ff */
        /* <DEDUP_REMOVED lines=35> */
[C---:B--2---:R-:W-:Y:S01]  /*c880*/  HMMA.16816.F32 R72, R4.reuse, R8, R44 ;  /* 0x000000080448723c */ /* 0x044fe2000000182c */
[--C-:B------:R-:W-:Y:S01]  /*c890*/  FFMA.FTZ R36, R62, UR11, -R128.reuse ;  /* 0x0000000b3e247c23 */ /* 0x100fe20008010880 */
[----:B------:R-:W-:Y:S01]  /*c8a0*/  FFMA.FTZ R37, R123, UR11, -R128 ;  /* 0x0000000b7b257c23 */ /* 0x000fe20008010880 */
[----:B------:R-:W-:Y:S03]  /*c8b0*/  MUFU.EX2 R31, R31 ;  /* 0x0000001f001f7308 */ /* 0x000fe60000000800 */
[----:B------:R-:W-:Y:S01]  /*c8c0*/  HMMA.16816.F32 R68, R4, R10, R68 ;  /* 0x0000000a0444723c */ /* 0x000fe20000001844 */
[----:B-1----:R-:W-:-:S04]  /*c8d0*/  F2FP.F16.F32.PACK_AB R8, R51, R50 ;  /* 0x000000323308723e */ /* 0x002fc800000000ff */
[----:B------:R-:W1:Y:S01]  /*c8e0*/  MUFU.EX2 R32, R32 ;  /* 0x0000002000207308 */ /* 0x000e620000000800 */
[----:B-----5:R-:W-:Y:S01]  /*c8f0*/  F2FP.F16.F32.PACK_AB R9, R33, R30 ;  /* 0x0000001e2109723e */ /* 0x020fe200000000ff */
[C---:B------:R-:W-:Y:S01]  /*c900*/  HMMA.16816.F32 R92, R4.reuse, R94, R24 ;  /* 0x0000005e045c723c */ /* 0x040fe20000001818 */
[----:B------:R-:W-:Y:S01]  /*c910*/  F2FP.F16.F32.PACK_AB R10, R28, R29 ;  /* 0x0000001d1c0a723e */ /* 0x000fe200000000ff */
[----:B------:R-:W-:Y:S04]  /*c920*/  LDSM.16.MT88.4 R24, [R164+0xa800] ;  /* 0x00a80000a418783b */ /* 0x000fe80000004200 */
[----:B------:R-:W-:Y:S01]  /*c930*/  HMMA.16816.F32 R76, R4, R78, R40 ;  /* 0x0000004e044c723c */ /* 0x000fe20000001828 */
[----:B------:R-:W2:Y:S01]  /*c940*/  LDSM.16.MT88.4 R4, [R164+0xe800] ;  /* 0x00e80000a404783b */ /* 0x000ea20000004200 */
[----:B------:R-:W-:Y:S01]  /*c950*/  MUFU.EX2 R34, R34 ;  /* 0x0000002200227308 */ /* 0x000fe20000000800 */
[----:B-1----:R-:W-:-:S07]  /*c960*/  F2FP.F16.F32.PACK_AB R11, R32, R31 ;  /* 0x0000001f200b723e */ /* 0x002fce00000000ff */
[----:B------:R-:W1:Y:S01]  /*c970*/  MUFU.EX2 R35, R35 ;  /* 0x0000002300237308 */ /* 0x000e620000000800 */
[C---:B---3--:R-:W-:Y:S07]  /*c980*/  HMMA.16816.F32 R104, R8.reuse, R20, R104 ;  /* 0x000000140868723c */ /* 0x048fee0000001868 */
[----:B------:R-:W-:Y:S01]  /*c990*/  MUFU.EX2 R36, R36 ;  /* 0x0000002400247308 */ /* 0x000fe20000000800 */
[C---:B------:R-:W-:Y:S01]  /*c9a0*/  HMMA.16816.F32 R100, R8.reuse, R22, R100 ;  /* 0x000000160864723c */ /* 0x040fe20000001864 */
[----:B------:R-:W3:Y:S06]  /*c9b0*/  LDSM.16.MT88.4 R20, [R116+0xe800] ;  /* 0x00e800007414783b */ /* 0x000eec0000004200 */
[----:B------:R-:W5:Y:S01]  /*c9c0*/  MUFU.EX2 R37, R37 ;  /* 0x0000002500257308 */ /* 0x000f620000000800 */
[C---:B----4-:R-:W-:Y:S06]  /*c9d0*/  HMMA.16816.F32 R96, R8.reuse, R16, R96 ;  /* 0x000000100860723c */ /* 0x050fec0000001860 */
[C---:B------:R-:W-:Y:S01]  /*c9e0*/  HMMA.16816.F32 R92, R8.reuse, R18, R92 ;  /* 0x00000012085c723c */ /* 0x040fe2000000185c */
[----:B------:R-:W4:Y:S05]  /*c9f0*/  LDSM.16.MT88.4 R16, [R116+0xac00] ;  /* 0x00ac00007410783b */ /* 0x000f2a0000004200 */
[C---:B------:R-:W-:Y:S06]  /*ca00*/  HMMA.16816.F32 R88, R8.reuse, R12, R88 ;  /* 0x0000000c0858723c */ /* 0x040fec0000001858 */
[C---:B--2---:R-:W-:Y:S06]  /*ca10*/  HMMA.16816.F32 R80, R8.reuse, R4, R80 ;  /* 0x000000040850723c */ /* 0x044fec0000001850 */
[----:B------:R-:W-:Y:S01]  /*ca20*/  HMMA.16816.F32 R84, R8, R14, R84 ;  /* 0x0000000e0854723c */ /* 0x000fe20000001854 */
[----:B------:R-:W-:Y:S01]  /*ca30*/  FADD.FTZ R5, R57, R58 ;  /* 0x0000003a39057221 */ /* 0x000fe20000010000 */
[----:B------:R-:W2:Y:S01]  /*ca40*/  LDSM.16.MT88.4 R12, [R164+0xcc00] ;  /* 0x00cc0000a40c783b */ /* 0x000ea20000004200 */
[----:B------:R-:W-:-:S02]  /*ca50*/  F2FP.F16.F32.PACK_AB R4, R150, R137 ;  /* 0x000000899604723e */ /* 0x000fc400000000ff */
[----:B------:R-:W-:Y:S01]  /*ca60*/  FADD.FTZ R5, R0, R5 ;  /* 0x0000000500057221 */ /* 0x000fe20000010000 */
[C---:B------:R-:W-:Y:S03]  /*ca70*/  HMMA.16816.F32 R76, R8.reuse, R6, R76 ;  /* 0x00000006084c723c */ /* 0x040fe6000000184c */
[----:B------:R-:W-:Y:S01]  /*ca80*/  FADD.FTZ R132, R132, R5 ;  /* 0x0000000584847221 */ /* 0x000fe20000010000 */
[----:B-1----:R-:W-:Y:S02]  /*ca90*/  F2FP.F16.F32.PACK_AB R5, R35, R34 ;  /* 0x000000222305723e */ /* 0x002fe400000000ff */
[----:B------:R-:W-:Y:S01]  /*caa0*/  HMMA.16816.F32 R112, R8, R24, R112 ;  /* 0x000000180870723c */ /* 0x000fe20000001870 */
[----:B------:R-:W-:Y:S01]  /*cab0*/  FADD.FTZ R7, R2, R59 ;  /* 0x0000003b02077221 */ /* 0x000fe20000010000 */
[----:B------:R-:W-:Y:S01]  /*cac0*/  FADD.FTZ R127, R127, R132 ;  /* 0x000000847f7f7221 */ /* 0x000fe20000010000 */
[----:B------:R-:W-:-:S02]  /*cad0*/  F2FP.F16.F32.PACK_AB R6, R141, R138 ;  /* 0x0000008a8d06723e */ /* 0x000fc400000000ff */
[----:B------:R-:W-:Y:S01]  /*cae0*/  FADD.FTZ R136, R136, R7 ;  /* 0x0000000788887221 */ /* 0x000fe20000010000 */
[C---:B------:R-:W-:Y:S01]  /*caf0*/  HMMA.16816.F32 R108, R8.reuse, R26, R108 ;  /* 0x0000001a086c723c */ /* 0x040fe2000000186c */
[----:B------:R-:W-:Y:S01]  /*cb00*/  FADD.FTZ R2, R122, R127 ;  /* 0x0000007f7a027221 */ /* 0x000fe20000010000 */
[----:B-----5:R-:W-:Y:S01]  /*cb10*/  F2FP.F16.F32.PACK_AB R7, R37, R36 ;  /* 0x000000242507723e */ /* 0x020fe200000000ff */
[----:B------:R-:W-:Y:S01]  /*cb20*/  FADD.FTZ R129, R129, R136 ;  /* 0x0000008881817221 */ /* 0x000fe20000010000 */
[----:B------:R-:W1:Y:S01]  /*cb30*/  LDSM.16.MT88.4 R24, [R164+0xac00] ;  /* 0x00ac0000a418783b */ /* 0x000e620000004200 */
[----:B------:R-:W-:Y:S01]  /*cb40*/  FADD.FTZ R2, R117, R2 ;  /* 0x0000000275027221 */ /* 0x000fe20000010000 */
[----:B---3--:R-:W-:Y:S01]  /*cb50*/  HMMA.16816.F32 R72, R8, R20, R72 ;  /* 0x000000140848723c */ /* 0x008fe20000001848 */
[----:B------:R-:W-:Y:S02]  /*cb60*/  FADD.FTZ R0, R124, R129 ;  /* 0x000000817c007221 */ /* 0x000fe40000010000 */
[----:B------:R-:W-:-:S02]  /*cb70*/  FADD.FTZ R207, R207, R2 ;  /* 0x00000002cfcf7221 */ /* 0x000fc40000010000 */
[----:B------:R-:W-:Y:S01]  /*cb80*/  FADD.FTZ R0, R119, R0 ;  /* 0x0000000077007221 */ /* 0x000fe20000010000 */
        /* <DEDUP_REMOVED lines=15> */
[----:B--2---:R-:W-:Y:S01]  /*cc80*/  HMMA.16816.F32 R96, R4, R12, R96 ;  /* 0x0000000c0460723c */ /* 0x004fe20000001860 */
[----:B------:R-:W-:Y:S01]  /*cc90*/  FADD.FTZ R194, R194, R187 ;  /* 0x000000bbc2c27221 */ /* 0x000fe20000010000 */
[----:B------:R-:W-:-:S04]  /*cca0*/  FADD.FTZ R161, R161, R198 ;  /* 0x000000c6a1a17221 */ /* 0x000fc80000010000 */
[----:B------:R-:W-:Y:S01]  /*ccb0*/  HMMA.16816.F32 R92, R4, R14, R92 ;  /* 0x0000000e045c723c */ /* 0x000fe2000000185c */
[----:B------:R-:W2:Y:S01]  /*ccc0*/  LDSM.16.MT88.4 R12, [R116+0xec00] ;  /* 0x00ec0000740c783b */ /* 0x000ea20000004200 */
[----:B------:R-:W-:-:S04]  /*ccd0*/  FADD.FTZ R196, R196, R161 ;  /* 0x000000a1c4c47221 */ /* 0x000fc80000010000 */
        /* <DEDUP_REMOVED lines=24> */
[----:B------:R-:W-:Y:S02]  /*ce60*/  MOV R0, R3 ;  /* 0x0000000300007202 */ /* 0x000fe40000000f00 */
[----:B------:R-:W-:Y:S01]  /*ce70*/  FADD.FTZ R28, R28, R29 ;  /* 0x0000001d1c1c7221 */ /* 0x000fe20000010000 */
[----:B------:R-:W-:Y:S01]  /*ce80*/  FADD.FTZ R9, R32, R9 ;  /* 0x0000000920097221 */ /* 0x000fe20000010000 */
[----:B------:R-:W-:Y:S02]  /*ce90*/  MOV R2, R56 ;  /* 0x0000003800027202 */ /* 0x000fe40000000f00 */
        /* <DEDUP_REMOVED lines=8> */
.L_x_1308:
        /* <DEDUP_REMOVED lines=9> */
.L_x_1320:
        /* <DEDUP_REMOVED lines=10> */
[----:B------:R-:W-:Y:S04]  /*d050*/  SHF.L.U32 R5, R174, 0x7, RZ ;  /* 0x00000007ae057819 */ /* 0x000fe800000006ff */
[----:B------:R-:W-:Y:S01]  /*d060*/  IABS R7, R5 ;  /* 0x0000000500077213 */ /* 0x000fe20000000000 */
[C---:B------:R-:W-:Y:S05]  /*d070*/  VIADD R9, R5.reuse, 0x80 ;  /* 0x0000008005097836 */ /* 0x040fea0000000000 */
        /* <DEDUP_REMOVED lines=57> */
.L_x_1317:
        /* <DEDUP_REMOVED lines=58> */
[----:B------:R-:W-:Y:S05]  /*d7b0*/  ISETP.GT.AND P0, PT, R174, R169, PT ;  /* 0x000000a9ae00720c */ /* 0x000fea0003f04270 */
        /* <DEDUP_REMOVED lines=35> */
[----:B------:R-:W1:Y:S01]  /*d9f0*/  LDSM.16.M88.4 R136, [R166+0x3c00] ;  /* 0x003c0000a688783b */ /* 0x000e620000000200 */
[----:B------:R-:W-:Y:S05]  /*da00*/  MOV R191, R193 ;  /* 0x000000c100bf7202 */ /* 0x000fea0000000f00 */
        /* <DEDUP_REMOVED lines=12> */
[----:B------:R-:W-:Y:S01]  /*dad0*/  LDSM.16.M88.4 R124, [R118+0x3800] ;  /* 0x00380000767c783b */ /* 0x000fe20000000200 */
[C---:B------:R-:W-:Y:S05]  /*dae0*/  HMMA.16816.F32 R24, R120.reuse, R134, RZ ;  /* 0x000000867818723c */ /* 0x040fea00000018ff */
[----:B------:R-:W-:Y:S01]  /*daf0*/  LDSM.16.M88.4 R128, [R118+0x3c00] ;  /* 0x003c00007680783b */ /* 0x000fe20000000200 */
[C---:B-1----:R-:W-:Y:S05]  /*db00*/  HMMA.16816.F32 R28, R120.reuse, R136, RZ ;  /* 0x00000088781c723c */ /* 0x042fea00000018ff */
[----:B------:R-:W-:Y:S01]  /*db10*/  LDSM.16.M88.4 R132, [R166+0x5800] ;  /* 0x00580000a684783b */ /* 0x000fe20000000200 */
[C---:B------:R-:W-:Y:S06]  /*db20*/  HMMA.16816.F32 R32, R120.reuse, R138, RZ ;  /* 0x0000008a7820723c */ /* 0x040fec00000018ff */
[C---:B-----5:R-:W-:Y:S06]  /*db30*/  HMMA.16816.F32 R36, R120.reuse, R140, RZ ;  /* 0x0000008c7824723c */ /* 0x060fec00000018ff */
        /* <DEDUP_REMOVED lines=29> */
[----:B------:R-:W-:Y:S01]  /*dd10*/  HMMA.16816.F32 R64, R156, R122, R64 ;  /* 0x0000007a9c40723c */ /* 0x000fe20000001840 */
        /* <DEDUP_REMOVED lines=15> */
[----:B------:R-:W1:Y:S05]  /*de10*/  LDSM.16.M88.4 R120, [R166+0x6c00] ;  /* 0x006c0000a678783b */ /* 0x000e6a0000000200 */
[C---:B---3--:R-:W-:Y:S06]  /*de20*/  HMMA.16816.F32 R44, R124.reuse, R132, R44 ;  /* 0x000000847c2c723c */ /* 0x048fec000000182c */
[C---:B------:R-:W-:Y:S01]  /*de30*/  HMMA.16816.F32 R48, R124.reuse, R134, R48 ;  /* 0x000000867c30723c */ /* 0x040fe20000001830 */
[----:B------:R-:W-:Y:S05]  /*de40*/  LDSM.16.M88.4 R132, [R165+0x1000] ;  /* 0x00100000a584783b */ /* 0x000fea0000000200 */
[C---:B--2---:R-:W-:Y:S06]  /*de50*/  HMMA.16816.F32 R52, R124.reuse, R128, R52 ;  /* 0x000000807c34723c */ /* 0x044fec0000001834 */
[C---:B------:R-:W-:Y:S01]  /*de60*/  HMMA.16816.F32 R56, R124.reuse, R130, R56 ;  /* 0x000000827c38723c */ /* 0x040fe20000001838 */
[----:B------:R-:W2:Y:S05]  /*de70*/  LDSM.16.M88.4 R128, [R118+0x5000] ;  /* 0x005000007680783b */ /* 0x000eaa0000000200 */
[C---:B-1----:R-:W-:Y:S06]  /*de80*/  HMMA.16816.F32 R60, R124.reuse, R120, R60 ;  /* 0x000000787c3c723c */ /* 0x042fec000000183c */
[----:B------:R-:W-:Y:S01]  /*de90*/  HMMA.16816.F32 R64, R124, R122, R64 ;  /* 0x0000007a7c40723c */ /* 0x000fe20000001840 */
[----:B------:R-:W1:Y:S06]  /*dea0*/  LDSM.16.M88.4 R120, [R118+0x5400] ;  /* 0x005400007678783b */ /* 0x000e6c0000000200 */
[----:B------:R-:W3:Y:S01]  /*deb0*/  LDSM.16.M88.4 R124, [R118+0x5800] ;  /* 0x00580000767c783b */ /* 0x000ee20000000200 */
        /* <DEDUP_REMOVED lines=51> */
[C---:B------:R-:W-:Y:S06]  /*e1f0*/  HMMA.16816.F32 R8, R132.reuse, R130, R8 ;  /* 0x000000828408723c */ /* 0x040fec0000001808 */
[C---:B-1----:R-:W-:Y:S11]  /*e200*/  HMMA.16816.F32 R12, R132.reuse, R120, R12 ;  /* 0x00000078840c723c */ /* 0x042ff6000000180c */
[----:B------:R-:W-:Y:S01]  /*e210*/  @!UPT UIADD3 URZ, URZ, URZ, URZ ;  /* 0x0000003f3f3ff290 */ /* 0x000fe2000fffe03f */
[----:B------:R-:W-:Y:S01]  /*e220*/  FMUL.FTZ R0, R4, UR8 ;  /* 0x0000000804007c20 */ /* 0x000fe20008410000 */
[----:B------:R-:W-:Y:S01]  /*e230*/  FMUL.FTZ R237, R5, UR8 ;  /* 0x0000000805ed7c20 */ /* 0x000fe20008410000 */
[----:B------:R-:W-:Y:S01]  /*e240*/  FMUL.FTZ R243, R7, UR8 ;  /* 0x0000000807f37c20 */ /* 0x000fe20008410000 */
[C---:B------:R-:W-:Y:S01]  /*e250*/  HMMA.16816.F32 R16, R132.reuse, R122, R16 ;  /* 0x0000007a8410723c */ /* 0x040fe20000001810 */
[----:B------:R1:W2:Y:S01]  /*e260*/  MUFU.TANH R130, R0 ;  /* 0x0000000000827308 */ /* 0x0002a20000002400 */
[----:B------:R-:W4:Y:S01]  /*e270*/  LDSM.16.M88.4 R120, [R118+0x7c00] ;  /* 0x007c00007678783b */ /* 0x000f220000000200 */
[----:B------:R-:W-:Y:S03]  /*e280*/  FMUL.FTZ R241, R8, UR8 ;  /* 0x0000000808f17c20 */ /* 0x000fe60008410000 */
[C---:B---3--:R-:W-:Y:S05]  /*e290*/  HMMA.16816.F32 R20, R132.reuse, R124, R20 ;  /* 0x0000007c8414723c */ /* 0x048fea0000001814 */
[----:B------:R-:W3:Y:S01]  /*e2a0*/  MUFU.TANH R237, R237 ;  /* 0x000000ed00ed7308 */ /* 0x000ee20000002400 */
[----:B------:R-:W-:Y:S01]  /*e2b0*/  FMUL.FTZ R239, R9, UR8 ;  /* 0x0000000809ef7c20 */ /* 0x000fe20008410000 */
[C---:B------:R-:W-:Y:S01]  /*e2c0*/  HMMA.16816.F32 R24, R132.reuse, R126, R24 ;  /* 0x0000007e8418723c */ /* 0x040fe20000001818 */
[----:B------:R-:W5:Y:S07]  /*e2d0*/  LDSM.16.M88.4 R124, [R118+0x8000] ;  /* 0x00800000767c783b */ /* 0x000f6e0000000200 */
[----:B------:R-:W2:Y:S03]  /*e2e0*/  MUFU.TANH R243, R243 ;  /* 0x000000f300f37308 */ /* 0x000ea60000002400 */
[----:B-1----:R-:W-:Y:S01]  /*e2f0*/  FMUL.FTZ R0, R10, UR8 ;  /* 0x000000080a007c20 */ /* 0x002fe20008410000 */
[----:B------:R-:W-:Y:S01]  /*e300*/  FMUL.FTZ R245, R11, UR8 ;  /* 0x000000080bf57c20 */ /* 0x000fe20008410000 */
[----:B------:R-:W-:Y:S01]  /*e310*/  FMUL.FTZ R233, R12, UR8 ;  /* 0x000000080ce97c20 */ /* 0x000fe20008410000 */
[----:B------:R-:W-:Y:S01]  /*e320*/  FMUL.FTZ R231, R13, UR8 ;  /* 0x000000080de77c20 */ /* 0x000fe20008410000 */
[----:B------:R-:W-:Y:S03]  /*e330*/  FMUL.FTZ R229, R14, UR8 ;  /* 0x000000080ee57c20 */ /* 0x000fe60008410000 */
[----:B------:R1:W1:Y:S01]  /*e340*/  MUFU.TANH R10, R0 ;  /* 0x00000000000a7308 */ /* 0x0002620000002400 */
[----:B------:R-:W-:Y:S01]  /*e350*/  FMUL.FTZ R235, R15, UR8 ;  /* 0x000000080feb7c20 */ /* 0x000fe20008410000 */
[----:B------:R-:W-:Y:S01]  /*e360*/  FMUL.FTZ R227, R16, UR8 ;  /* 0x0000000810e37c20 */ /* 0x000fe20008410000 */
[----:B------:R-:W-:Y:S01]  /*e370*/  FMUL.FTZ R225, R17, UR8 ;  /* 0x0000000811e17c20 */ /* 0x000fe20008410000 */
[----:B------:R-:W-:Y:S01]  /*e380*/  FMUL.FTZ R223, R18, UR8 ;  /* 0x0000000812df7c20 */ /* 0x000fe20008410000 */
[----:B------:R-:W-:Y:S01]  /*e390*/  FMUL.FTZ R221, R19, UR8 ;  /* 0x0000000813dd7c20 */ /* 0x000fe20008410000 */
[----:B------:R-:W-:Y:S01]  /*e3a0*/  FMUL.FTZ R217, R20, UR8 ;  /* 0x0000000814d97c20 */ /* 0x000fe20008410000 */
[----:B------:R-:W-:Y:S03]  /*e3b0*/  FMUL.FTZ R215, R21, UR8 ;  /* 0x0000000815d77c20 */ /* 0x000fe60008410000 */
[----:B------:R-:W1:Y:S01]  /*e3c0*/  MUFU.TANH R241, R241 ;  /* 0x000000f100f17308 */ /* 0x000e620000002400 */
        /* <DEDUP_REMOVED lines=8> */
[C---:B----4-:R-:W-:Y:S06]  /*e450*/  HMMA.16816.F32 R28, R132.reuse, R120, R28 ;  /* 0x00000078841c723c */ /* 0x050fec000000181c */
[C---:B------:R-:W-:Y:S03]  /*e460*/  HMMA.16816.F32 R32, R132.reuse, R122, R32 ;  /* 0x0000007a8420723c */ /* 0x040fe60000001820 */
[----:B------:R-:W4:Y:S01]  /*e470*/  MUFU.TANH R6, R2 ;  /* 0x0000000200067308 */ /* 0x000f220000002400 */
[----:B------:R-:W3:Y:S02]  /*e480*/  LDSM.16.M88.4 R120, [R118+0x8400] ;  /* 0x008400007678783b */ /* 0x000ee40000000200 */
[C---:B-----5:R-:W-:Y:S07]  /*e490*/  HMMA.16816.F32 R36, R132.reuse, R124, R36 ;  /* 0x0000007c8424723c */ /* 0x060fee0000001824 */
[----:B------:R-:W2:Y:S01]  /*e4a0*/  MUFU.TANH R245, R245 ;  /* 0x000000f500f57308 */ /* 0x000ea20000002400 */
[C---:B------:R-:W-:Y:S01]  /*e4b0*/  HMMA.16816.F32 R40, R132.reuse, R126, R40 ;  /* 0x0000007e8428723c */ /* 0x040fe20000001828 */
[----:B------:R-:W5:Y:S08]  /*e4c0*/  LDSM.16.M88.4 R124, [R118+0x8800] ;  /* 0x00880000767c783b */ /* 0x000f700000000200 */
[----:B------:R-:W2:Y:S02]  /*e4d0*/  MUFU.TANH R233, R233 ;  /* 0x000000e900e97308 */ /* 0x000ea40000002400 */
[----:B-1----:R-:W-:Y:S01]  /*e4e0*/  FMUL.FTZ R0, R28, UR8 ;  /* 0x000000081c007c20 */ /* 0x002fe20008410000 */
        /* <DEDUP_REMOVED lines=9> */
[----:B------:R-:W-:Y:S05]  /*e580*/  FMUL.FTZ R244, R38, UR8 ;  /* 0x0000000826f47c20 */ /* 0x000fea0008410000 */
[----:B------:R-:W2:Y:S01]  /*e590*/  MUFU.TANH R231, R231 ;  /* 0x000000e700e77308 */ /* 0x000ea20000002400 */
[----:B------:R-:W-:Y:S01]  /*e5a0*/  FMUL.FTZ R246, R39, UR8 ;  /* 0x0000000827f67c20 */ /* 0x000fe20008410000 */
[----:B------:R-:W-:Y:S01]  /*e5b0*/  FMUL.FTZ R242, R40, UR8 ;  /* 0x0000000828f27c20 */ /* 0x000fe20008410000 */
[----:B------:R-:W-:Y:S01]  /*e5c0*/  FMUL.FTZ R240, R41, UR8 ;  /* 0x0000000829f07c20 */ /* 0x000fe20008410000 */
[----:B------:R-:W-:Y:S01]  /*e5d0*/  FMUL.FTZ R238, R42, UR8 ;  /* 0x000000082aee7c20 */ /* 0x000fe20008410000 */
[----:B------:R-:W-:Y:S05]  /*e5e0*/  FMUL.FTZ R236, R43, UR8 ;  /* 0x000000082bec7c20 */ /* 0x000fea0008410000 */
[----:B------:R-:W2:Y:S01]  /*e5f0*/  MUFU.TANH R229, R229 ;  /* 0x000000e500e57308 */ /* 0x000ea20000002400 */
[C---:B---3--:R-:W-:Y:S03]  /*e600*/  HMMA.16816.F32 R44, R132.reuse, R120, R44 ;  /* 0x00000078842c723c */ /* 0x048fe6000000182c */
[----:B-1----:R-:W-:Y:S03]  /*e610*/  FMUL.FTZ R0, R34, UR8 ;  /* 0x0000000822007c20 */ /* 0x002fe60008410000 */
[C---:B------:R-:W-:Y:S03]  /*e620*/  HMMA.16816.F32 R48, R132.reuse, R122, R48 ;  /* 0x0000007a8430723c */ /* 0x040fe60000001830 */
[----:B------:R1:W3:Y:S01]  /*e630*/  MUFU.TANH R158, R0 ;  /* 0x00000000009e7308 */ /* 0x0002e20000002400 */
[----:B------:R-:W4:Y:S02]  /*e640*/  LDSM.16.M88.4 R120, [R118+0x8c00] ;  /* 0x008c00007678783b */ /* 0x000f240000000200 */
[----:B------:R-:W-:Y:S07]  /*e650*/  DEPBAR.LE SB0, 0x0 ;  /* 0x000080000000791a */ /* 0x000fee0000000000 */
[----:B------:R-:W1:Y:S01]  /*e660*/  MUFU.TANH R235, R235 ;  /* 0x000000eb00eb7308 */ /* 0x000e620000002400 */
[----:B------:R-:W-:Y:S01]  /*e670*/  BAR.SYNC.DEFER_BLOCKING 0x0 ;  /* 0x0000000000007b1d */ /* 0x000fe20000010000 */
[C---:B-----5:R-:W-:Y:S08]  /*e680*/  HMMA.16816.F32 R52, R132.reuse, R124, R52 ;  /* 0x0000007c8434723c */ /* 0x060ff00000001834 */
[----:B------:R-:W1:Y:S01]  /*e690*/  MUFU.TANH R227, R227 ;  /* 0x000000e300e37308 */ /* 0x000e620000002400 */
        /* <DEDUP_REMOVED lines=16> */
[C---:B----4-:R-:W-:Y:S03]  /*e7a0*/  HMMA.16816.F32 R60, R132.reuse, R120, R60 ;  /* 0x00000078843c723c */ /* 0x050fe6000000183c */
[----:B------:R-:W-:Y:S01]  /*e7b0*/  FMUL.FTZ R212, R56, UR8 ;  /* 0x0000000838d47c20 */ /* 0x000fe20008410000 */
[----:B------:R-:W-:Y:S01]  /*e7c0*/  FMUL.FTZ R208, R57, UR8 ;  /* 0x0000000839d07c20 */ /* 0x000fe20008410000 */
[----:B------:R-:W-:Y:S01]  /*e7d0*/  FMUL.FTZ R206, R58, UR8 ;  /* 0x000000083ace7c20 */ /* 0x000fe20008410000 */
[----:B------:R-:W-:Y:S03]  /*e7e0*/  HMMA.16816.F32 R64, R132, R122, R64 ;  /* 0x0000007a8440723c */ /* 0x000fe60000001840 */
[----:B------:R-:W4:Y:S02]  /*e7f0*/  MUFU.TANH R217, R217 ;  /* 0x000000d900d97308 */ /* 0x000f240000002400 */
[----:B------:R-:W-:Y:S08]  /*e800*/  FMUL.FTZ R204, R59, UR8 ;  /* 0x000000083bcc7c20 */ /* 0x000ff00008410000 */
[----:B------:R-:W1:Y:S10]  /*e810*/  MUFU.TANH R215, R215 ;  /* 0x000000d700d77308 */ /* 0x000e740000002400 */
[----:B------:R-:W2:Y:S01]  /*e820*/  MUFU.TANH R213, R213 ;  /* 0x000000d500d57308 */ /* 0x000ea20000002400 */
        /* <DEDUP_REMOVED lines=8> */
[----:B-1----:R-:W-:Y:S07]  /*e8b0*/  FMUL.FTZ R0, R66, UR8 ;  /* 0x0000000842007c20 */ /* 0x002fee0008410000 */
        /* <DEDUP_REMOVED lines=85> */
[----:B------:R-:W-:Y:S03]  /*ee10*/  SEL R5, R9, R8, !P0 ;  /* 0x0000000809057207 */ /* 0x000fe60004000000 */
[----:B------:R-:W-:Y:S02]  /*ee20*/  @!P5 IADD3 R2, -R2, RZ, RZ ;  /* 0x000000ff0202d210 */ /* 0x000fe40007ffe1ff */
        /* <DEDUP_REMOVED lines=22> */
.L_x_1319:
        /* <DEDUP_REMOVED lines=91> */
.L_x_1318:
        /* <DEDUP_REMOVED lines=81> */
[----:B------:R-:W-:Y:S01]  /*fa50*/  FADD.FTZ R4, -R2, R119 ;  /* 0x0000007702047221 */ /* 0x000fe20000010100 */
[----:B------:R-:W-:Y:S03]  /*fa60*/  MOV R119, R2 ;  /* 0x0000000200777202 */ /* 0x000fe60000000f00 */
[----:B------:R-:W-:Y:S01]  /*fa70*/  FMUL.FTZ R54, R4, UR4 ;  /* 0x0000000404367c20 */ /* 0x000fe20008410000 */
[----:B------:R-:W-:Y:S01]  /*fa80*/  FADD.FTZ R4, -R0, R117 ;  /* 0x0000007500047221 */ /* 0x000fe20000010100 */
[----:B------:R-:W-:Y:S03]  /*fa90*/  FMUL.FTZ R117, R2, UR4 ;  /* 0x0000000402757c20 */ /* 0x000fe60008410000 */
[----:B------:R-:W-:Y:S01]  /*faa0*/  FMUL.FTZ R53, R4, UR4 ;  /* 0x0000000404357c20 */ /* 0x000fe20008410000 */
[----:B------:R-:W1:Y:S01]  /*fab0*/  MUFU.EX2 R54, R54 ;  /* 0x0000003600367308 */ /* 0x000e620000000800 */
[----:B------:R-:W-:Y:S02]  /*fac0*/  FSEL R117, R117, RZ, P0 ;  /* 0x000000ff75757208 */ /* 0x000fe40000000000 */
[----:B------:R-:W-:Y:S03]  /*fad0*/  FSETP.NEU.FTZ.AND P0, PT, R0, -INF , PT ;  /* 0xff8000000000780b */ /* 0x000fe60003f1d000 */
[--C-:B------:R-:W-:Y:S01]  /*fae0*/  FFMA.FTZ R124, R241, UR4, -R117.reuse ;  /* 0x00000004f17c7c23 */ /* 0x100fe20008010875 */
[----:B------:R-:W-:Y:S01]  /*faf0*/  FSEL R55, R55, RZ, P0 ;  /* 0x000000ff37377208 */ /* 0x000fe20000000000 */
[--C-:B------:R-:W-:Y:S01]  /*fb00*/  FFMA.FTZ R121, R239, UR4, -R117.reuse ;  /* 0x00000004ef797c23 */ /* 0x100fe20008010875 */
[--C-:B------:R-:W-:Y:S01]  /*fb10*/  FFMA.FTZ R127, R130, UR4, -R117.reuse ;  /* 0x00000004827f7c23 */ /* 0x100fe20008010875 */
[----:B------:R-:W-:Y:S01]  /*fb20*/  FFMA.FTZ R125, R237, UR4, -R117 ;  /* 0x00000004ed7d7c23 */ /* 0x000fe20008010875 */
[----:B------:R-:W2:Y:S01]  /*fb30*/  MUFU.EX2 R53, R53 ;  /* 0x0000003500357308 */ /* 0x000ea20000000800 */
[--C-:B------:R-:W-:Y:S01]  /*fb40*/  FFMA.FTZ R123, R10, UR4, -R55.reuse ;  /* 0x000000040a7b7c23 */ /* 0x100fe20008010837 */
[--C-:B------:R-:W-:Y:S01]  /*fb50*/  FFMA.FTZ R126, R6, UR4, -R55.reuse ;  /* 0x00000004067e7c23 */ /* 0x100fe20008010837 */
[--C-:B------:R-:W-:Y:S01]  /*fb60*/  FFMA.FTZ R122, R243, UR4, -R55.reuse ;  /* 0x00000004f37a7c23 */ /* 0x100fe20008010837 */
[--C-:B------:R-:W-:Y:S01]  /*fb70*/  FFMA.FTZ R120, R245, UR4, -R55.reuse ;  /* 0x00000004f5787c23 */ /* 0x100fe20008010837 */
[----:B------:R-:W-:Y:S01]  /*fb80*/  FFMA.FTZ R229, R229, UR4, -R55 ;  /* 0x00000004e5e57c23 */ /* 0x000fe20008010837 */
        /* <DEDUP_REMOVED lines=29> */
[----:B------:R-:W-:Y:S01]  /*fd60*/  FMUL.FTZ R49, R54, R69 ;  /* 0x0000004536317220 */ /* 0x000fe20000410000 */
[C---:B------:R-:W-:Y:S01]  /*fd70*/  FMUL.FTZ R50, R53.reuse, R70 ;  /* 0x0000004635327220 */ /* 0x040fe20000410000 */
[----:B------:R-:W-:Y:S01]  /*fd80*/  FMUL.FTZ R51, R53, R71 ;  /* 0x0000004735337220 */ /* 0x000fe20000410000 */
[--C-:B------:R-:W-:Y:S01]  /*fd90*/  FFMA.FTZ R95, R233, UR4, -R117.reuse ;  /* 0x00000004e95f7c23 */ /* 0x100fe20008010875 */
[----:B------:R-:W-:Y:S03]  /*fda0*/  FFMA.FTZ R84, R231, UR4, -R117 ;  /* 0x00000004e7547c23 */ /* 0x000fe60008010875 */
[----:B------:R-:W2:Y:S01]  /*fdb0*/  MUFU.EX2 R120, R120 ;  /* 0x0000007800787308 */ /* 0x000ea20000000800 */
[----:B-1----:R-:W-:Y:S01]  /*fdc0*/  F2FP.F16.F32.PACK_AB R58, R121, R124 ;  /* 0x0000007c793a723e */ /* 0x002fe200000000ff */
[----:B------:R-:W-:Y:S01]  /*fdd0*/  FFMA.FTZ R86, R235, UR4, -R55 ;  /* 0x00000004eb567c23 */ /* 0x000fe20008010837 */
[----:B------:R-:W-:Y:S01]  /*fde0*/  FFMA.FTZ R85, R227, UR4, -R117 ;  /* 0x00000004e3557c23 */ /* 0x000fe20008010875 */
[----:B------:R-:W-:Y:S01]  /*fdf0*/  LDSM.16.MT88.4 R68, [R164+0xbc00] ;  /* 0x00bc0000a444783b */ /* 0x000fe20000004200 */
[----:B------:R-:W-:Y:S01]  /*fe00*/  FFMA.FTZ R94, R205, UR4, -R55 ;  /* 0x00000004cd5e7c23 */ /* 0x000fe20008010837 */
[--C-:B------:R-:W-:Y:S01]  /*fe10*/  FFMA.FTZ R92, R217, UR4, -R117.reuse ;  /* 0x00000004d95c7c23 */ /* 0x100fe20008010875 */
[----:B------:R-:W-:Y:S03]  /*fe20*/  FFMA.FTZ R87, R219, UR4, -R117 ;  /* 0x00000004db577c23 */ /* 0x000fe60008010875 */
[----:B------:R-:W-:Y:S01]  /*fe30*/  MUFU.EX2 R127, R127 ;  /* 0x0000007f007f7308 */ /* 0x000fe20000000800 */
[--C-:B------:R-:W-:Y:S01]  /*fe40*/  FFMA.FTZ R93, R207, UR4, -R55.reuse ;  /* 0x00000004cf5d7c23 */ /* 0x100fe20008010837 */
[--C-:B------:R-:W-:Y:S01]  /*fe50*/  FFMA.FTZ R113, R244, UR4, -R55.reuse ;  /* 0x00000004f4717c23 */ /* 0x100fe20008010837 */
[----:B------:R-:W-:Y:S01]  /*fe60*/  FFMA.FTZ R128, R246, UR4, -R55 ;  /* 0x00000004f6807c23 */ /* 0x000fe20008010837 */
[----:B------:R-:W-:Y:S01]  /*fe70*/  LDSM.16.MT88.4 R108, [R164+0xac00] ;  /* 0x00ac0000a46c783b */ /* 0x000fe20000004200 */
[--C-:B------:R-:W-:Y:S01]  /*fe80*/  FFMA.FTZ R129, R242, UR4, -R117.reuse ;  /* 0x00000004f2817c23 */ /* 0x100fe20008010875 */
[----:B------:R-:W-:Y:S01]  /*fe90*/  FFMA.FTZ R130, R240, UR4, -R117 ;  /* 0x00000004f0827c23 */ /* 0x000fe20008010875 */
[--C-:B------:R-:W-:Y:S03]  /*fea0*/  FFMA.FTZ R131, R238, UR4, -R55.reuse ;  /* 0x00000004ee837c23 */ /* 0x100fe60008010837 */
[----:B------:R-:W1:Y:S01]  /*feb0*/  MUFU.EX2 R125, R125 ;  /* 0x0000007d007d7308 */ /* 0x000e620000000800 */
[----:B--2---:R-:W-:Y:S01]  /*fec0*/  F2FP.F16.F32.PACK_AB R59, R120, R123 ;  /* 0x0000007b783b723e */ /* 0x004fe200000000ff */
[----:B------:R-:W-:Y:S01]  /*fed0*/  FFMA.FTZ R132, R236, UR4, -R55 ;  /* 0x00000004ec847c23 */ /* 0x000fe20008010837 */
[----:B------:R-:W-:Y:S01]  /*fee0*/  FFMA.FTZ R133, R224, UR4, -R117 ;  /* 0x00000004e0857c23 */ /* 0x000fe20008010875 */
[--C-:B------:R-:W-:Y:S01]  /*fef0*/  FFMA.FTZ R134, R222, UR4, -R55.reuse ;  /* 0x00000004de867c23 */ /* 0x100fe20008010837 */
[--C-:B------:R-:W-:Y:S01]  /*ff00*/  FFMA.FTZ R135, R220, UR4, -R55.reuse ;  /* 0x00000004dc877c23 */ /* 0x100fe20008010837 */
[----:B------:R-:W-:Y:S01]  /*ff10*/  FFMA.FTZ R136, R210, UR4, -R55 ;  /* 0x00000004d2887c23 */ /* 0x000fe20008010837 */
[--C-:B------:R-:W-:Y:S03]  /*ff20*/  FFMA.FTZ R137, R212, UR4, -R117.reuse ;  /* 0x00000004d4897c23 */ /* 0x100fe60008010875 */
[----:B------:R-:W2:Y:S01]  /*ff30*/  MUFU.EX2 R126, R126 ;  /* 0x0000007e007e7308 */ /* 0x000ea20000000800 */
[----:B------:R-:W-:Y:S01]  /*ff40*/  FFMA.FTZ R138, R208, UR4, -R117 ;  /* 0x00000004d08a7c23 */ /* 0x000fe20008010875 */
[--C-:B------:R-:W-:Y:S01]  /*ff50*/  FFMA.FTZ R139, R206, UR4, -R55.reuse ;  /* 0x00000004ce8b7c23 */ /* 0x100fe20008010837 */
[----:B------:R-:W-:Y:S01]  /*ff60*/  FFMA.FTZ R140, R204, UR4, -R55 ;  /* 0x00000004cc8c7c23 */ /* 0x000fe20008010837 */
[--C-:B------:R-:W-:Y:S01]  /*ff70*/  FFMA.FTZ R141, R202, UR4, -R117.reuse ;  /* 0x00000004ca8d7c23 */ /* 0x100fe20008010875 */
[----:B------:R-:W-:Y:S01]  /*ff80*/  FFMA.FTZ R142, R200, UR4, -R117 ;  /* 0x00000004c88e7c23 */ /* 0x000fe20008010875 */
[--C-:B------:R-:W-:Y:S01]  /*ff90*/  FFMA.FTZ R143, R198, UR4, -R55.reuse ;  /* 0x00000004c68f7c23 */ /* 0x100fe20008010837 */
[----:B------:R-:W-:Y:S03]  /*ffa0*/  FFMA.FTZ R144, R196, UR4, -R55 ;  /* 0x00000004c4907c23 */ /* 0x000fe60008010837 */
[----:B------:R-:W-:Y:S01]  /*ffb0*/  MUFU.EX2 R95, R95 ;  /* 0x0000005f005f7308 */ /* 0x000fe20000000800 */
[C---:B-1----:R-:W-:Y:S01]  /*ffc0*/  F2FP.F16.F32.PACK_AB R56, R125.reuse, R127 ;  /* 0x0000007f7d38723e */ /* 0x042fe200000000ff */
[----:B------:R-:W-:Y:S01]  /*ffd0*/  FFMA.FTZ R127, R54, R187, R127 ;  /* 0x000000bb367f7223 */ /* 0x000fe2000001007f */
[----:B------:R-:W-:Y:S01]  /*ffe0*/  FFMA.FTZ R194, R194, UR4, -R117 ;  /* 0x00000004c2c27c23 */ /* 0x000fe20008010875 */
[----:B------:R-:W-:Y:S01]  /*fff0*/  FFMA.FTZ R52, R52, UR4, -R55 ;  /* 0x0000000434347c23 */ /* 0x000fe20008010837 */
[----:B------:R-:W-:Y:S01]  /*10000*/  ISETP.GT.AND P0, PT, R174, R169, PT ;  /* 0x000000a9ae00720c */ /* 0x000fe20003f04270 */
[----:B------:R-:W-:Y:S01]  /*10010*/  FADD.FTZ R127, R125, R127 ;  /* 0x0000007f7d7f7221 */ /* 0x000fe20000010000 */
[----:B------:R-:W-:Y:S03]  /*10020*/  FFMA.FTZ R125, R232, UR4, -R117 ;  /* 0x00000004e87d7c23 */ /* 0x000fe60008010875 */
[----:B------:R-:W1:Y:S01]  /*10030*/  MUFU.EX2 R84, R84 ;  /* 0x0000005400547308 */ /* 0x000e620000000800 */
[----:B--2---:R-:W-:Y:S01]  /*10040*/  F2FP.F16.F32.PACK_AB R57, R122, R126 ;  /* 0x0000007e7a39723e */ /* 0x004fe200000000ff */
[----:B------:R-:W-:Y:S01]  /*10050*/  FADD.FTZ R76, R124, R127 ;  /* 0x0000007f7c4c7221 */ /* 0x000fe20000010000 */
[----:B------:R-:W-:Y:S01]  /*10060*/  FFMA.FTZ R126, R53, R188, R126 ;  /* 0x000000bc357e7223 */ /* 0x000fe2000001007e */
[--C-:B------:R-:W-:Y:S01]  /*10070*/  FFMA.FTZ R124, R230, UR4, -R55.reuse ;  /* 0x00000004e67c7c23 */ /* 0x100fe20008010837 */
[----:B------:R-:W-:Y:S02]  /*10080*/  FFMA.FTZ R127, R228, UR4, -R55 ;  /* 0x00000004e47f7c23 */ /* 0x000fe40008010837 */
[----:B------:R-:W-:Y:S01]  /*10090*/  FADD.FTZ R78, R122, R126 ;  /* 0x0000007e7a4e7221 */ /* 0x000fe20000010000 */
[C---:B------:R-:W-:Y:S02]  /*100a0*/  HMMA.16816.F32 R4, R56.reuse, R12, R4 ;  /* 0x0000000c3804723c */ /* 0x040fe40000001804 */
[----:B------:R-:W-:Y:S03]  /*100b0*/  MUFU.EX2 R94, R94 ;  /* 0x0000005e005e7308 */ /* 0x000fe60000000800 */
[----:B------:R-:W-:Y:S01]  /*100c0*/  FADD.FTZ R123, R123, R78 ;  /* 0x0000004e7b7b7221 */ /* 0x000fe20000010000 */
[C---:B------:R-:W-:Y:S06]  /*100d0*/  HMMA.16816.F32 R8, R56.reuse, R14, R8 ;  /* 0x0000000e3808723c */ /* 0x040fec0000001808 */
[----:B------:R-:W-:Y:S01]  /*100e0*/  MUFU.EX2 R86, R86 ;  /* 0x0000005600567308 */ /* 0x000fe20000000800 */
[C---:B------:R-:W-:Y:S01]  /*100f0*/  FMUL.FTZ R12, R54.reuse, R104 ;  /* 0x00000068360c7220 */ /* 0x040fe20000410000 */
[----:B------:R-:W-:Y:S03]  /*10100*/  FMUL.FTZ R13, R54, R105 ;  /* 0x00000069360d7220 */ /* 0x000fe60000410000 */
[C---:B------:R-:W-:Y:S01]  /*10110*/  FMUL.FTZ R14, R53.reuse, R106 ;  /* 0x0000006a350e7220 */ /* 0x040fe20000410000 */
[----:B------:R-:W-:Y:S01]  /*10120*/  FMUL.FTZ R15, R53, R107 ;  /* 0x0000006b350f7220 */ /* 0x000fe20000410000 */
[----:B------:R-:W-:Y:S03]  /*10130*/  FADD.FTZ R100, R120, R123 ;  /* 0x0000007b78647221 */ /* 0x000fe60000010000 */
[----:B------:R-:W-:Y:S01]  /*10140*/  MUFU.EX2 R85, R85 ;  /* 0x0000005500557308 */ /* 0x000fe20000000800 */
[----:B------:R-:W-:Y:S01]  /*10150*/  FFMA.FTZ R104, R197, UR4, -R55 ;  /* 0x00000004c5687c23 */ /* 0x000fe20008010837 */
[--C-:B------:R-:W-:Y:S01]  /*10160*/  FFMA.FTZ R122, R234, UR4, -R117.reuse ;  /* 0x00000004ea7a7c23 */ /* 0x100fe20008010875 */
[C---:B------:R-:W-:Y:S03]  /*10170*/  HMMA.16816.F32 R12, R56.reuse, R20, R12 ;  /* 0x00000014380c723c */ /* 0x040fe6000000180c */
[--C-:B------:R-:W-:Y:S01]  /*10180*/  FFMA.FTZ R126, R226, UR4, -R117.reuse ;  /* 0x00000004e27e7c23 */ /* 0x100fe20008010875 */
[--C-:B------:R-:W-:Y:S03]  /*10190*/  FFMA.FTZ R105, R199, UR4, -R117.reuse ;  /* 0x00000004c7697c23 */ /* 0x100fe60008010875 */
[----:B------:R-:W-:Y:S01]  /*101a0*/  MUFU.EX2 R92, R92 ;  /* 0x0000005c005c7308 */ /* 0x000fe20000000800 */
[C---:B------:R-:W-:Y:S03]  /*101b0*/  HMMA.16816.F32 R16, R56.reuse, R22, R16 ;  /* 0x000000163810723c */ /* 0x040fe60000001810 */
[C---:B------:R-:W-:Y:S01]  /*101c0*/  FMUL.FTZ R20, R54.reuse, R96 ;  /* 0x0000006036147220 */ /* 0x040fe20000410000 */
[----:B------:R-:W-:Y:S03]  /*101d0*/  FMUL.FTZ R21, R54, R97 ;  /* 0x0000006136157220 */ /* 0x000fe60000410000 */
[C---:B------:R-:W-:Y:S01]  /*101e0*/  FMUL.FTZ R22, R53.reuse, R98 ;  /* 0x0000006235167220 */ /* 0x040fe20000410000 */
[----:B------:R-:W-:Y:S01]  /*101f0*/  FMUL.FTZ R23, R53, R99 ;  /* 0x0000006335177220 */ /* 0x000fe20000410000 */
[----:B------:R-:W-:Y:S02]  /*10200*/  MUFU.EX2 R87, R87 ;  /* 0x0000005700577308 */ /* 0x000fe40000000800 */
[--C-:B------:R-:W-:Y:S01]  /*10210*/  FFMA.FTZ R99, R162, UR4, -R117.reuse ;  /* 0x00000004a2637c23 */ /* 0x100fe20008010875 */
[----:B------:R-:W-:Y:S01]  /*10220*/  FFMA.FTZ R96, R195, UR4, -R117 ;  /* 0x00000004c3607c23 */ /* 0x000fe20008010875 */
[----:B------:R-:W-:Y:S01]  /*10230*/  FFMA.FTZ R97, R203, UR4, -R55 ;  /* 0x00000004cb617c23 */ /* 0x000fe20008010837 */
[----:B------:R-:W-:Y:S01]  /*10240*/  FFMA.FTZ R98, R201, UR4, -R117 ;  /* 0x00000004c9627c23 */ /* 0x000fe20008010875 */
[C---:B------:R-:W-:Y:S04]  /*10250*/  HMMA.16816.F32 R20, R56.reuse, R28, R20 ;  /* 0x0000001c3814723c */ /* 0x040fe80000001814 */
[----:B------:R-:W-:Y:S01]  /*10260*/  MUFU.EX2 R93, R93 ;  /* 0x0000005d005d7308 */ /* 0x000fe20000000800 */
[--C-:B------:R-:W-:Y:S01]  /*10270*/  FFMA.FTZ R107, R158, UR4, -R55.reuse ;  /* 0x000000049e6b7c23 */ /* 0x100fe20008010837 */
[----:B------:R-:W-:Y:S01]  /*10280*/  FFMA.FTZ R106, R252, UR4, -R55 ;  /* 0x00000004fc6a7c23 */ /* 0x000fe20008010837 */
        /* <DEDUP_REMOVED lines=8> */
[----:B------:R-:W-:Y:S01]  /*10310*/  MUFU.EX2 R113, R113 ;  /* 0x0000007100717308 */ /* 0x000fe20000000800 */
[----:B------:R-:W-:Y:S01]  /*10320*/  FFMA.FTZ R90, R209, UR4, -R117 ;  /* 0x00000004d15a7c23 */ /* 0x000fe20008010875 */
[--C-:B------:R-:W-:Y:S01]  /*10330*/  FFMA.FTZ R91, R213, UR4, -R55.reuse ;  /* 0x00000004d55b7c23 */ /* 0x100fe20008010837 */
[C---:B------:R-:W-:Y:S03]  /*10340*/  HMMA.16816.F32 R28, R56.reuse, R36, R28 ;  /* 0x00000024381c723c */ /* 0x040fe6000000181c */
[--C-:B------:R-:W-:Y:S01]  /*10350*/  FFMA.FTZ R88, R211, UR4, -R55.reuse ;  /* 0x00000004d3587c23 */ /* 0x100fe20008010837 */
[----:B------:R-:W-:Y:S03]  /*10360*/  FFMA.FTZ R123, R214, UR4, -R55 ;  /* 0x00000004d67b7c23 */ /* 0x000fe60008010837 */
[----:B------:R-:W-:Y:S01]  /*10370*/  MUFU.EX2 R89, R89 ;  /* 0x0000005900597308 */ /* 0x000fe20000000800 */
[C---:B------:R-:W-:Y:S03]  /*10380*/  HMMA.16816.F32 R32, R56.reuse, R38, R32 ;  /* 0x000000263820723c */ /* 0x040fe60000001820 */
[C---:B------:R-:W-:Y:S01]  /*10390*/  FMUL.FTZ R36, R54.reuse, R80 ;  /* 0x0000005036247220 */ /* 0x040fe20000410000 */
[C---:B------:R-:W-:Y:S03]  /*103a0*/  FMUL.FTZ R37, R54.reuse, R81 ;  /* 0x0000005136257220 */ /* 0x040fe60000410000 */
[C---:B------:R-:W-:Y:S01]  /*103b0*/  FMUL.FTZ R38, R53.reuse, R82 ;  /* 0x0000005235267220 */ /* 0x040fe20000410000 */
[----:B------:R-:W-:Y:S01]  /*103c0*/  FMUL.FTZ R39, R53, R83 ;  /* 0x0000005335277220 */ /* 0x000fe20000410000 */
[----:B------:R-:W-:Y:S02]  /*103d0*/  MUFU.EX2 R90, R90 ;  /* 0x0000005a005a7308 */ /* 0x000fe40000000800 */
[----:B------:R-:W-:Y:S01]  /*103e0*/  FFMA.FTZ R80, R225, UR4, -R117 ;  /* 0x00000004e1507c23 */ /* 0x000fe20008010875 */
[--C-:B------:R-:W-:Y:S01]  /*103f0*/  FFMA.FTZ R81, R223, UR4, -R55.reuse ;  /* 0x00000004df517c23 */ /* 0x100fe20008010837 */
[--C-:B------:R-:W-:Y:S01]  /*10400*/  FFMA.FTZ R82, R221, UR4, -R55.reuse ;  /* 0x00000004dd527c23 */ /* 0x100fe20008010837 */
[----:B------:R-:W-:Y:S01]  /*10410*/  FFMA.FTZ R55, R3, UR4, -R55 ;  /* 0x0000000403377c23 */ /* 0x000fe20008010837 */
[C---:B------:R-:W-:Y:S04]  /*10420*/  HMMA.16816.F32 R36, R56.reuse, R44, R36 ;  /* 0x0000002c3824723c */ /* 0x040fe80000001824 */
[----:B------:R-:W2:Y:S02]  /*10430*/  MUFU.EX2 R83, R229 ;  /* 0x000000e500537308 */ /* 0x000ea40000000800 */
[C---:B------:R-:W-:Y:S08]  /*10440*/  HMMA.16816.F32 R40, R56.reuse, R46, R40 ;  /* 0x0000002e3828723c */ /* 0x040ff00000001828 */
[----:B------:R-:W3:Y:S03]  /*10450*/  MUFU.EX2 R80, R80 ;  /* 0x0000005000507308 */ /* 0x000ee60000000800 */
[C---:B------:R-:W-:Y:S01]  /*10460*/  FMUL.FTZ R44, R54.reuse, R72 ;  /* 0x00000048362c7220 */ /* 0x040fe20000410000 */
[----:B------:R-:W-:Y:S01]  /*10470*/  FMUL.FTZ R45, R54, R73 ;  /* 0x00000049362d7220 */ /* 0x000fe20000410000 */
[C---:B------:R-:W-:Y:S01]  /*10480*/  FMUL.FTZ R46, R53.reuse, R74 ;  /* 0x0000004a352e7220 */ /* 0x040fe20000410000 */
[----:B------:R-:W-:Y:S02]  /*10490*/  FMUL.FTZ R47, R53, R75 ;  /* 0x0000004b352f7220 */ /* 0x000fe40000410000 */
[----:B------:R-:W-:Y:S01]  /*104a0*/  LDSM.16.MT88.4 R72, [R164+0xc000] ;  /* 0x00c00000a448783b */ /* 0x000fe20000004200 */
[--C-:B------:R-:W-:Y:S01]  /*104b0*/  FFMA.FTZ R54, R250, UR4, -R117.reuse ;  /* 0x00000004fa367c23 */ /* 0x100fe20008010875 */
[----:B------:R-:W-:Y:S01]  /*104c0*/  MUFU.EX2 R81, R81 ;  /* 0x0000005100517308 */ /* 0x000fe20000000800 */
[----:B------:R-:W-:Y:S02]  /*104d0*/  FFMA.FTZ R53, R248, UR4, -R117 ;  /* 0x00000004f8357c23 */ /* 0x000fe40008010875 */
[C---:B------:R-:W-:Y:S07]  /*104e0*/  HMMA.16816.F32 R44, R56.reuse, R60, R44 ;  /* 0x0000003c382c723c */ /* 0x040fee000000182c */
[----:B------:R-:W-:Y:S01]  /*104f0*/  MUFU.EX2 R54, R54 ;  /* 0x0000003600367308 */ /* 0x000fe20000000800 */
[----:B------:R-:W-:Y:S01]  /*10500*/  HMMA.16816.F32 R48, R56, R62, R48 ;  /* 0x0000003e3830723c */ /* 0x000fe20000001830 */
[----:B------:R-:W4:Y:S08]  /*10510*/  LDSM.16.MT88.4 R60, [R116+0x9400] ;  /* 0x00940000743c783b */ /* 0x000f300000004200 */
[----:B------:R-:W5:Y:S02]  /*10520*/  MUFU.EX2 R82, R82 ;  /* 0x0000005200527308 */ /* 0x000f640000000800 */
[----:B-1----:R-:W-:Y:S02]  /*10530*/  F2FP.F16.F32.PACK_AB R56, R84, R95 ;  /* 0x0000005f5438723e */ /* 0x002fe400000000ff */
[----:B--2---:R-:W-:Y:S01]  /*10540*/  F2FP.F16.F32.PACK_AB R57, R86, R83 ;  /* 0x000000535639723e */ /* 0x004fe200000000ff */
[----:B------:R-:W-:Y:S01]  /*10550*/  FADD.FTZ R83, R83, R100 ;  /* 0x0000006453537221 */ /* 0x000fe20000010000 */
[----:B---3--:R-:W-:Y:S01]  /*10560*/  F2FP.F16.F32.PACK_AB R58, R80, R85 ;  /* 0x00000055503a723e */ /* 0x008fe200000000ff */
[----:B------:R-:W-:Y:S03]  /*10570*/  LDSM.16.MT88.4 R100, [R116+0xac00] ;  /* 0x00ac00007464783b */ /* 0x000fe60000004200 */
[----:B------:R-:W-:Y:S01]  /*10580*/  MUFU.EX2 R91, R91 ;  /* 0x0000005b005b7308 */ /* 0x000fe20000000800 */
[----:B------:R-:W-:Y:S09]  /*10590*/  FADD.FTZ R86, R86, R83 ;  /* 0x0000005356567221 */ /* 0x000ff20000010000 */
[----:B------:R-:W1:Y:S01]  /*105a0*/  MUFU.EX2 R88, R88 ;  /* 0x0000005800587308 */ /* 0x000e620000000800 */
[C---:B-----5:R-:W-:Y:S01]  /*105b0*/  F2FP.F16.F32.PACK_AB R59, R82.reuse, R81 ;  /* 0x00000051523b723e */ /* 0x060fe200000000ff */
[----:B------:R-:W-:Y:S04]  /*105c0*/  FADD.FTZ R81, R81, R86 ;  /* 0x0000005651517221 */ /* 0x000fe80000010000 */
[----:B------:R-:W-:Y:S02]  /*105d0*/  FADD.FTZ R82, R82, R81 ;  /* 0x0000005152527221 */ /* 0x000fe40000010000 */
[C---:B------:R-:W-:Y:S02]  /*105e0*/  HMMA.16816.F32 R4, R56.reuse, R64, R4 ;  /* 0x000000403804723c */ /* 0x040fe40000001804 */
[----:B------:R-:W-:Y:S04]  /*105f0*/  MUFU.EX2 R53, R53 ;  /* 0x0000003500357308 */ /* 0x000fe80000000800 */
[C---:B------:R-:W-:Y:S01]  /*10600*/  HMMA.16816.F32 R8, R56.reuse, R66, R8 ;  /* 0x000000423808723c */ /* 0x040fe20000001808 */
[----:B------:R-:W2:Y:S05]  /*10610*/  LDSM.16.MT88.4 R64, [R164+0xb400] ;  /* 0x00b40000a440783b */ /* 0x000eaa0000004200 */
[----:B------:R-:W-:Y:S01]  /*10620*/  MUFU.EX2 R128, R128 ;  /* 0x0000008000807308 */ /* 0x000fe20000000800 */
[C---:B----4-:R-:W-:Y:S09]  /*10630*/  HMMA.16816.F32 R12, R56.reuse, R60, R12 ;  /* 0x0000003c380c723c */ /* 0x050ff2000000180c */
[----:B------:R-:W-:Y:S01]  /*10640*/  MUFU.EX2 R129, R129 ;  /* 0x0000008100817308 */ /* 0x000fe20000000800 */
[C---:B------:R-:W-:Y:S01]  /*10650*/  HMMA.16816.F32 R16, R56.reuse, R62, R16 ;  /* 0x0000003e3810723c */ /* 0x040fe20000001810 */
[----:B------:R-:W3:Y:S08]  /*10660*/  LDSM.16.MT88.4 R60, [R116+0xb400] ;  /* 0x00b40000743c783b */ /* 0x000ef00000004200 */
[----:B------:R-:W-:Y:S10]  /*10670*/  MUFU.EX2 R130, R130 ;  /* 0x0000008200827308 */ /* 0x000ff40000000800 */
[----:B------:R-:W-:Y:S10]  /*10680*/  MUFU.EX2 R131, R131 ;  /* 0x0000008300837308 */ /* 0x000ff40000000800 */
[----:B------:R-:W-:Y:S01]  /*10690*/  MUFU.EX2 R132, R132 ;  /* 0x0000008400847308 */ /* 0x000fe20000000800 */
[C---:B--2---:R-:W-:Y:S09]  /*106a0*/  HMMA.16816.F32 R20, R56.reuse, R64, R20 ;  /* 0x000000403814723c */ /* 0x044ff20000001814 */
[----:B------:R-:W-:Y:S01]  /*106b0*/  MUFU.EX2 R122, R122 ;  /* 0x0000007a007a7308 */ /* 0x000fe20000000800 */
[C---:B------:R-:W-:Y:S01]  /*106c0*/  HMMA.16816.F32 R24, R56.reuse, R66, R24 ;  /* 0x000000423818723c */ /* 0x040fe20000001818 */
[----:B------:R-:W2:Y:S08]  /*106d0*/  LDSM.16.MT88.4 R64, [R164+0xd400] ;  /* 0x00d40000a440783b */ /* 0x000eb00000004200 */
[----:B------:R-:W-:Y:S01]  /*106e0*/  MUFU.EX2 R125, R125 ;  /* 0x0000007d007d7308 */ /* 0x000fe20000000800 */
[C---:B---3--:R-:W-:Y:S06]  /*106f0*/  HMMA.16816.F32 R28, R56.reuse, R60, R28 ;  /* 0x0000003c381c723c */ /* 0x048fec000000181c */
[C---:B------:R-:W-:Y:S01]  /*10700*/  HMMA.16816.F32 R32, R56.reuse, R62, R32 ;  /* 0x0000003e3820723c */ /* 0x040fe20000001820 */
[----:B------:R-:W3:Y:S02]  /*10710*/  LDSM.16.MT88.4 R60, [R116+0xd400] ;  /* 0x00d40000743c783b */ /* 0x000ee40000004200 */
[----:B------:R-:W-:Y:S10]  /*10720*/  MUFU.EX2 R124, R124 ;  /* 0x0000007c007c7308 */ /* 0x000ff40000000800 */
[----:B------:R-:W-:Y:S10]  /*10730*/  MUFU.EX2 R127, R127 ;  /* 0x0000007f007f7308 */ /* 0x000ff40000000800 */
[----:B------:R-:W-:Y:S10]  /*10740*/  MUFU.EX2 R126, R126 ;  /* 0x0000007e007e7308 */ /* 0x000ff40000000800 */
[----:B------:R-:W-:Y:S01]  /*10750*/  MUFU.EX2 R133, R133 ;  /* 0x0000008500857308 */ /* 0x000fe20000000800 */
[C---:B--2---:R-:W-:Y:S09]  /*10760*/  HMMA.16816.F32 R36, R56.reuse, R64, R36 ;  /* 0x000000403824723c */ /* 0x044ff20000001824 */
[----:B------:R-:W-:Y:S01]  /*10770*/  MUFU.EX2 R134, R134 ;  /* 0x0000008600867308 */ /* 0x000fe20000000800 */
[C---:B------:R-:W-:Y:S01]  /*10780*/  HMMA.16816.F32 R40, R56.reuse, R66, R40 ;  /* 0x000000423828723c */ /* 0x040fe20000001828 */
[----:B------:R-:W2:Y:S05]  /*10790*/  LDSM.16.MT88.4 R64, [R164+0x9800] ;  /* 0x00980000a440783b */ /* 0x000eaa0000004200 */
[C---:B---3--:R-:W-:Y:S03]  /*107a0*/  HMMA.16816.F32 R44, R56.reuse, R60, R44 ;  /* 0x0000003c382c723c */ /* 0x048fe6000000182c */
[----:B------:R-:W-:Y:S03]  /*107b0*/  MUFU.EX2 R135, R135 ;  /* 0x0000008700877308 */ /* 0x000fe60000000800 */
[----:B------:R-:W-:Y:S01]  /*107c0*/  HMMA.16816.F32 R48, R56, R62, R48 ;  /* 0x0000003e3830723c */ /* 0x000fe20000001830 */
[----:B------:R-:W3:Y:S06]  /*107d0*/  LDSM.16.MT88.4 R60, [R116+0x9800] ;  /* 0x00980000743c783b */ /* 0x000eec0000004200 */
[----:B------:R-:W-:Y:S01]  /*107e0*/  MUFU.EX2 R99, R99 ;  /* 0x0000006300637308 */ /* 0x000fe20000000800 */
[----:B------:R-:W-:Y:S03]  /*107f0*/  F2FP.F16.F32.PACK_AB R59, R94, R93 ;  /* 0x0000005d5e3b723e */ /* 0x000fe600000000ff */
[----:B------:R-:W-:Y:S06]  /*10800*/  F2FP.F16.F32.PACK_AB R56, R89, R92 ;  /* 0x0000005c5938723e */ /* 0x000fec00000000ff */
[----:B------:R-:W4:Y:S01]  /*10810*/  MUFU.EX2 R96, R96 ;  /* 0x0000006000607308 */ /* 0x000f220000000800 */
[----:B-1----:R-:W-:Y:S01]  /*10820*/  F2FP.F16.F32.PACK_AB R57, R88, R91 ;  /* 0x0000005b5839723e */ /* 0x002fe200000000ff */
[----:B------:R-:W-:Y:S01]  /*10830*/  FADD.FTZ R91, R91, R82 ;  /* 0x000000525b5b7221 */ /* 0x000fe20000010000 */
[----:B------:R-:W-:Y:S03]  /*10840*/  F2FP.F16.F32.PACK_AB R58, R90, R87 ;  /* 0x000000575a3a723e */ /* 0x000fe600000000ff */
[----:B------:R-:W-:Y:S04]  /*10850*/  FADD.FTZ R88, R88, R91 ;  /* 0x0000005b58587221 */ /* 0x000fe80000010000 */
[----:B------:R-:W1:Y:S01]  /*10860*/  MUFU.EX2 R97, R97 ;  /* 0x0000006100617308 */ /* 0x000e620000000800 */
[----:B------:R-:W-:Y:S04]  /*10870*/  FADD.FTZ R93, R93, R88 ;  /* 0x000000585d5d7221 */ /* 0x000fe80000010000 */
[----:B------:R-:W-:Y:S05]  /*10880*/  FADD.FTZ R93, R94, R93 ;  /* 0x0000005d5e5d7221 */ /* 0x000fea0000010000 */
[----:B------:R-:W-:Y:S01]  /*10890*/  MUFU.EX2 R98, R98 ;  /* 0x0000006200627308 */ /* 0x000fe20000000800 */
[C---:B--2---:R-:W-:Y:S06]  /*108a0*/  HMMA.16816.F32 R4, R56.reuse, R64, R4 ;  /* 0x000000403804723c */ /* 0x044fec0000001804 */
[C---:B------:R-:W-:Y:S01]  /*108b0*/  HMMA.16816.F32 R8, R56.reuse, R66, R8 ;  /* 0x000000423808723c */ /* 0x040fe20000001808 */
[----:B------:R-:W2:Y:S02]  /*108c0*/  LDSM.16.MT88.4 R64, [R164+0xb800] ;  /* 0x00b80000a440783b */ /* 0x000ea40000004200 */
[----:B------:R-:W5:Y:S03]  /*108d0*/  MUFU.EX2 R105, R105 ;  /* 0x0000006900697308 */ /* 0x000f660000000800 */
[C---:B---3--:R-:W-:Y:S07]  /*108e0*/  HMMA.16816.F32 R12, R56.reuse, R60, R12 ;  /* 0x0000003c380c723c */ /* 0x048fee000000180c */
[----:B------:R-:W-:Y:S01]  /*108f0*/  MUFU.EX2 R107, R107 ;  /* 0x0000006b006b7308 */ /* 0x000fe20000000800 */
[C---:B------:R-:W-:Y:S01]  /*10900*/  HMMA.16816.F32 R16, R56.reuse, R62, R16 ;  /* 0x0000003e3810723c */ /* 0x040fe20000001810 */
[----:B------:R-:W3:Y:S08]  /*10910*/  LDSM.16.MT88.4 R60, [R116+0xb800] ;  /* 0x00b80000743c783b */ /* 0x000ef00000004200 */
[----:B------:R-:W5:Y:S10]  /*10920*/  MUFU.EX2 R106, R106 ;  /* 0x0000006a006a7308 */ /* 0x000f740000000800 */
[----:B------:R-:W-:Y:S10]  /*10930*/  MUFU.EX2 R120, R120 ;  /* 0x0000007800787308 */ /* 0x000ff40000000800 */
[----:B------:R-:W-:Y:S01]  /*10940*/  MUFU.EX2 R123, R123 ;  /* 0x0000007b007b7308 */ /* 0x000fe20000000800 */
[C---:B--2---:R-:W-:Y:S09]  /*10950*/  HMMA.16816.F32 R20, R56.reuse, R64, R20 ;  /* 0x000000403814723c */ /* 0x044ff20000001814 */
[----:B------:R-:W-:Y:S01]  /*10960*/  MUFU.EX2 R136, R136 ;  /* 0x0000008800887308 */ /* 0x000fe20000000800 */
[C---:B------:R-:W-:Y:S01]  /*10970*/  HMMA.16816.F32 R24, R56.reuse, R66, R24 ;  /* 0x000000423818723c */ /* 0x040fe20000001818 */
[----:B------:R-:W2:Y:S08]  /*10980*/  LDSM.16.MT88.4 R64, [R164+0xd800] ;  /* 0x00d80000a440783b */ /* 0x000eb00000004200 */
[----:B------:R-:W-:Y:S01]  /*10990*/  MUFU.EX2 R137, R137 ;  /* 0x0000008900897308 */ /* 0x000fe20000000800 */
[C---:B---3--:R-:W-:Y:S09]  /*109a0*/  HMMA.16816.F32 R28, R56.reuse, R60, R28 ;  /* 0x0000003c381c723c */ /* 0x048ff2000000181c */
        /* <DEDUP_REMOVED lines=12> */
[----:B------:R-:W-:Y:S01]  /*10a70*/  HMMA.16816.F32 R48, R56, R62, R48 ;  /* 0x0000003e3830723c */ /* 0x000fe20000001830 */
[----:B------:R-:W3:Y:S02]  /*10a80*/  LDSM.16.MT88.4 R60, [R116+0x9c00] ;  /* 0x009c0000743c783b */ /* 0x000ee40000004200 */
[----:B------:R-:W-:Y:S04]  /*10a90*/  MUFU.EX2 R144, R144 ;  /* 0x0000009000907308 */ /* 0x000fe80000000800 */
[----:B----4-:R-:W-:Y:S06]  /*10aa0*/  F2FP.F16.F32.PACK_AB R56, R96, R99 ;  /* 0x000000636038723e */ /* 0x010fec00000000ff */
[----:B------:R-:W-:Y:S01]  /*10ab0*/  MUFU.EX2 R52, R52 ;  /* 0x0000003400347308 */ /* 0x000fe20000000800 */
[----:B-1----:R-:W-:Y:S01]  /*10ac0*/  F2FP.F16.F32.PACK_AB R57, R97, R104 ;  /* 0x000000686139723e */ /* 0x002fe200000000ff */
[----:B------:R-:W-:Y:S01]  /*10ad0*/  FADD.FTZ R104, R104, R93 ;  /* 0x0000005d68687221 */ /* 0x000fe20000010000 */
[----:B-----5:R-:W-:Y:S02]  /*10ae0*/  F2FP.F16.F32.PACK_AB R58, R105, R98 ;  /* 0x00000062693a723e */ /* 0x020fe400000000ff */
[C---:B------:R-:W-:Y:S01]  /*10af0*/  F2FP.F16.F32.PACK_AB R59, R106.reuse, R107 ;  /* 0x0000006b6a3b723e */ /* 0x040fe200000000ff */
[----:B------:R-:W-:Y:S04]  /*10b00*/  FADD.FTZ R104, R97, R104 ;  /* 0x0000006861687221 */ /* 0x000fe80000010000 */
[----:B------:R-:W-:Y:S01]  /*10b10*/  MUFU.EX2 R55, R55 ;  /* 0x0000003700377308 */ /* 0x000fe20000000800 */
[----:B------:R-:W-:Y:S04]  /*10b20*/  FADD.FTZ R107, R107, R104 ;  /* 0x000000686b6b7221 */ /* 0x000fe80000010000 */
[----:B------:R-:W-:Y:S04]  /*10b30*/  FADD.FTZ R106, R106, R107 ;  /* 0x0000006b6a6a7221 */ /* 0x000fe80000010000 */
[----:B------:R-:W-:Y:S01]  /*10b40*/  FADD.FTZ R3, R113, R106 ;  /* 0x0000006a71037221 */ /* 0x000fe20000010000 */
        /* <DEDUP_REMOVED lines=17> */
[----:B------:R-:W3:Y:S06]  /*10c60*/  LDSM.16.MT88.4 R68, [R116+0xc000] ;  /* 0x00c000007444783b */ /* 0x000eec0000004200 */
[----:B------:R-:W-:Y:S04]  /*10c70*/  F2FP.F16.F32.PACK_AB R56, R53, R54 ;  /* 0x000000363538723e */ /* 0x000fe800000000ff */
[C---:B------:R-:W-:Y:S01]  /*10c80*/  F2FP.F16.F32.PACK_AB R57, R128.reuse, R113 ;  /* 0x000000718039723e */ /* 0x040fe200000000ff */
[----:B------:R-:W-:Y:S01]  /*10c90*/  FADD.FTZ R128, R128, R3 ;  /* 0x0000000380807221 */ /* 0x000fe20000010000 */
[----:B------:R-:W-:Y:S02]  /*10ca0*/  F2FP.F16.F32.PACK_AB R58, R130, R129 ;  /* 0x00000081823a723e */ /* 0x000fe400000000ff */
[C---:B------:R-:W-:Y:S01]  /*10cb0*/  F2FP.F16.F32.PACK_AB R59, R132.reuse, R131 ;  /* 0x00000083843b723e */ /* 0x040fe200000000ff */
[----:B------:R-:W-:Y:S04]  /*10cc0*/  FADD.FTZ R131, R131, R128 ;  /* 0x0000008083837221 */ /* 0x000fe80000010000 */
[----:B------:R-:W-:Y:S02]  /*10cd0*/  FADD.FTZ R131, R132, R131 ;  /* 0x0000008384837221 */ /* 0x000fe40000010000 */
[C---:B-1----:R-:W-:Y:S06]  /*10ce0*/  HMMA.16816.F32 R4, R56.reuse, R64, R4 ;  /* 0x000000403804723c */ /* 0x042fec0000001804 */
[C---:B------:R-:W-:Y:S01]  /*10cf0*/  HMMA.16816.F32 R8, R56.reuse, R66, R8 ;  /* 0x000000423808723c */ /* 0x040fe20000001808 */
[----:B------:R-:W1:Y:S05]  /*10d00*/  LDSM.16.MT88.4 R64, [R164+0xe000] ;  /* 0x00e00000a440783b */ /* 0x000e6a0000004200 */
[C---:B--2---:R-:W-:Y:S06]  /*10d10*/  HMMA.16816.F32 R12, R56.reuse, R60, R12 ;  /* 0x0000003c380c723c */ /* 0x044fec000000180c */
[C---:B------:R-:W-:Y:S01]  /*10d20*/  HMMA.16816.F32 R16, R56.reuse, R62, R16 ;  /* 0x0000003e3810723c */ /* 0x040fe20000001810 */
[----:B------:R-:W2:Y:S05]  /*10d30*/  LDSM.16.MT88.4 R60, [R116+0xe000] ;  /* 0x00e00000743c783b */ /* 0x000eaa0000004200 */
[C---:B------:R-:W-:Y:S06]  /*10d40*/  HMMA.16816.F32 R20, R56.reuse, R72, R20 ;  /* 0x000000483814723c */ /* 0x040fec0000001814 */
[C---:B------:R-:W-:Y:S01]  /*10d50*/  HMMA.16816.F32 R24, R56.reuse, R74, R24 ;  /* 0x0000004a3818723c */ /* 0x040fe20000001818 */
[----:B------:R-:W4:Y:S05]  /*10d60*/  LDSM.16.MT88.4 R72, [R164+0xa400] ;  /* 0x00a40000a448783b */ /* 0x000f2a0000004200 */
[C---:B---3--:R-:W-:Y:S06]  /*10d70*/  HMMA.16816.F32 R28, R56.reuse, R68, R28 ;  /* 0x00000044381c723c */ /* 0x048fec000000181c */
[C---:B------:R-:W-:Y:S01]  /*10d80*/  HMMA.16816.F32 R32, R56.reuse, R70, R32 ;  /* 0x000000463820723c */ /* 0x040fe20000001820 */
[----:B------:R-:W3:Y:S05]  /*10d90*/  LDSM.16.MT88.4 R68, [R116+0xa400] ;  /* 0x00a400007444783b */ /* 0x000eea0000004200 */
[C---:B-1----:R-:W-:Y:S06]  /*10da0*/  HMMA.16816.F32 R36, R56.reuse, R64, R36 ;  /* 0x000000403824723c */ /* 0x042fec0000001824 */
[C---:B------:R-:W-:Y:S05]  /*10db0*/  HMMA.16816.F32 R40, R56.reuse, R66, R40 ;  /* 0x000000423828723c */ /* 0x040fea0000001828 */
[----:B------:R-:W-:Y:S01]  /*10dc0*/  FADD.FTZ R64, R121, R76 ;  /* 0x0000004c79407221 */ /* 0x000fe20000010000 */
[C---:B--2---:R-:W-:Y:S01]  /*10dd0*/  HMMA.16816.F32 R44, R56.reuse, R60, R44 ;  /* 0x0000003c382c723c */ /* 0x044fe2000000182c */
        /* <DEDUP_REMOVED lines=13> */
[----:B------:R-:W-:Y:S01]  /*10eb0*/  FFMA.FTZ R117, R189, UR4, -R117 ;  /* 0x00000004bd757c23 */ /* 0x000fe20008010875 */
[----:B------:R-:W-:Y:S01]  /*10ec0*/  FADD.FTZ R124, R124, R131 ;  /* 0x000000837c7c7221 */ /* 0x000fe20000010000 */
[----:B------:R-:W-:Y:S02]  /*10ed0*/  FADD.FTZ R85, R80, R85 ;  /* 0x0000005550557221 */ /* 0x000fe40000010000 */
[C---:B----4-:R-:W-:Y:S05]  /*10ee0*/  HMMA.16816.F32 R4, R64.reuse, R72, R4 ;  /* 0x000000484004723c */ /* 0x050fea0000001804 */
[----:B------:R-:W-:Y:S01]  /*10ef0*/  MUFU.EX2 R117, R117 ;  /* 0x0000007500757308 */ /* 0x000fe20000000800 */
[----:B------:R-:W-:Y:S01]  /*10f00*/  FADD.FTZ R92, R92, R85 ;  /* 0x000000555c5c7221 */ /* 0x000fe20000010000 */
[C---:B------:R-:W-:Y:S01]  /*10f10*/  HMMA.16816.F32 R8, R64.reuse, R74, R8 ;  /* 0x0000004a4008723c */ /* 0x040fe20000001808 */
[----:B------:R-:W4:Y:S03]  /*10f20*/  LDSM.16.MT88.4 R72, [R116+0xe400] ;  /* 0x00e400007448783b */ /* 0x000f260000004200 */
[----:B------:R-:W-:Y:S02]  /*10f30*/  FADD.FTZ R92, R89, R92 ;  /* 0x0000005c595c7221 */ /* 0x000fe40000010000 */
[C---:B---3--:R-:W-:Y:S05]  /*10f40*/  HMMA.16816.F32 R12, R64.reuse, R68, R12 ;  /* 0x00000044400c723c */ /* 0x048fea000000180c */
[----:B------:R-:W-:Y:S01]  /*10f50*/  FADD.FTZ R87, R87, R92 ;  /* 0x0000005c57577221 */ /* 0x000fe20000010000 */
[C---:B------:R-:W-:Y:S01]  /*10f60*/  HMMA.16816.F32 R16, R64.reuse, R70, R16 ;  /* 0x000000464010723c */ /* 0x040fe20000001810 */
[----:B------:R-:W3:Y:S04]  /*10f70*/  LDSM.16.MT88.4 R68, [R164+0xa800] ;  /* 0x00a80000a444783b */ /* 0x000ee80000004200 */
[----:B------:R-:W-:Y:S01]  /*10f80*/  FADD.FTZ R90, R90, R87 ;  /* 0x000000575a5a7221 */ /* 0x000fe20000010000 */
[C---:B-1----:R-:W-:Y:S03]  /*10f90*/  HMMA.16816.F32 R20, R64.reuse, R76, R20 ;  /* 0x0000004c4014723c */ /* 0x042fe60000001814 */
[----:B------:R-:W-:Y:S02]  /*10fa0*/  LDSM.16.MT88.4 R92, [R164+0xcc00] ;  /* 0x00cc0000a45c783b */ /* 0x000fe40000004200 */
[----:B------:R-:W-:Y:S01]  /*10fb0*/  FADD.FTZ R99, R99, R90 ;  /* 0x0000005a63637221 */ /* 0x000fe20000010000 */
[C---:B------:R-:W-:Y:S05]  /*10fc0*/  HMMA.16816.F32 R24, R64.reuse, R78, R24 ;  /* 0x0000004e4018723c */ /* 0x040fea0000001818 */
[----:B------:R-:W1:Y:S01]  /*10fd0*/  LDSM.16.MT88.4 R76, [R116+0xa800] ;  /* 0x00a80000744c783b */ /* 0x000e620000004200 */
[C---:B--2---:R-:W-:Y:S05]  /*10fe0*/  HMMA.16816.F32 R28, R64.reuse, R56, R28 ;  /* 0x00000038401c723c */ /* 0x044fea000000181c */
[----:B------:R-:W-:Y:S01]  /*10ff0*/  FADD.FTZ R99, R96, R99 ;  /* 0x0000006360637221 */ /* 0x000fe20000010000 */
[C---:B------:R-:W-:Y:S01]  /*11000*/  HMMA.16816.F32 R32, R64.reuse, R58, R32 ;  /* 0x0000003a4020723c */ /* 0x040fe20000001820 */
[----:B------:R-:W-:Y:S04]  /*11010*/  LDSM.16.MT88.4 R84, [R116+0xcc00] ;  /* 0x00cc00007454783b */ /* 0x000fe80000004200 */
[----:B------:R-:W-:Y:S01]  /*11020*/  F2FP.F16.F32.PACK_AB R56, R121, R120 ;  /* 0x000000787938723e */ /* 0x000fe200000000ff */
[C---:B-----5:R-:W-:Y:S05]  /*11030*/  HMMA.16816.F32 R36, R64.reuse, R60, R36 ;  /* 0x0000003c4024723c */ /* 0x060fea0000001824 */
[----:B------:R-:W-:Y:S01]  /*11040*/  F2FP.F16.F32.PACK_AB R57, R136, R123 ;  /* 0x0000007b8839723e */ /* 0x000fe200000000ff */
[C---:B------:R-:W-:Y:S01]  /*11050*/  HMMA.16816.F32 R40, R64.reuse, R62, R40 ;  /* 0x0000003e4028723c */ /* 0x040fe20000001828 */
[----:B------:R-:W2:Y:S04]  /*11060*/  LDSM.16.MT88.4 R60, [R164+0xc800] ;  /* 0x00c80000a43c783b */ /* 0x000ea80000004200 */
[----:B------:R-:W-:Y:S01]  /*11070*/  F2FP.F16.F32.PACK_AB R58, R138, R137 ;  /* 0x000000898a3a723e */ /* 0x000fe200000000ff */
[C---:B----4-:R-:W-:Y:S05]  /*11080*/  HMMA.16816.F32 R44, R64.reuse, R72, R44 ;  /* 0x00000048402c723c */ /* 0x050fea000000182c */
[----:B------:R-:W-:Y:S01]  /*11090*/  F2FP.F16.F32.PACK_AB R59, R140, R139 ;  /* 0x0000008b8c3b723e */ /* 0x000fe200000000ff */
[----:B------:R-:W-:Y:S01]  /*110a0*/  HMMA.16816.F32 R48, R64, R74, R48 ;  /* 0x0000004a4030723c */ /* 0x000fe20000001830 */
[----:B------:R-:W4:Y:S04]  /*110b0*/  LDSM.16.MT88.4 R64, [R116+0xc800] ;  /* 0x00c800007440783b */ /* 0x000f280000004200 */
[----:B------:R-:W-:Y:S01]  /*110c0*/  FADD.FTZ R98, R98, R99 ;  /* 0x0000006362627221 */ /* 0x000fe20000010000 */
[C---:B---3--:R-:W-:Y:S03]  /*110d0*/  HMMA.16816.F32 R4, R56.reuse, R68, R4 ;  /* 0x000000443804723c */ /* 0x048fe60000001804 */
[----:B------:R-:W-:Y:S02]  /*110e0*/  LDSM.16.MT88.4 R72, [R116+0xe800] ;  /* 0x00e800007448783b */ /* 0x000fe40000004200 */
[----:B------:R-:W-:Y:S01]  /*110f0*/  FADD.FTZ R105, R105, R98 ;  /* 0x0000006269697221 */ /* 0x000fe20000010000 */
[C---:B------:R-:W-:Y:S05]  /*11100*/  HMMA.16816.F32 R8, R56.reuse, R70, R8 ;  /* 0x000000463808723c */ /* 0x040fea0000001808 */
[----:B------:R-:W3:Y:S01]  /*11110*/  LDSM.16.MT88.4 R68, [R164+0xe800] ;  /* 0x00e80000a444783b */ /* 0x000ee20000004200 */
[C---:B-1----:R-:W-:Y:S05]  /*11120*/  HMMA.16816.F32 R12, R56.reuse, R76, R12 ;  /* 0x0000004c380c723c */ /* 0x042fea000000180c */
[----:B------:R-:W-:Y:S01]  /*11130*/  FADD.FTZ R54, R54, R105 ;  /* 0x0000006936367221 */ /* 0x000fe20000010000 */
[C---:B------:R-:W-:Y:S01]  /*11140*/  HMMA.16816.F32 R16, R56.reuse, R78, R16 ;  /* 0x0000004e3810723c */ /* 0x040fe20000001810 */
[----:B------:R-:W1:Y:S04]  /*11150*/  LDSM.16.MT88.4 R76, [R164+0xec00] ;  /* 0x00ec0000a44c783b */ /* 0x000e680000004200 */
[----:B------:R-:W-:Y:S01]  /*11160*/  FADD.FTZ R54, R53, R54 ;  /* 0x0000003635367221 */ /* 0x000fe20000010000 */
[C---:B--2---:R-:W-:Y:S01]  /*11170*/  HMMA.16816.F32 R20, R56.reuse, R60, R20 ;  /* 0x0000003c3814723c */ /* 0x044fe20000001814 */
[----:B------:R-:W2:Y:S04]  /*11180*/  MUFU.EX2 R60, R194 ;  /* 0x000000c2003c7308 */ /* 0x000ea80000000800 */
[----:B------:R-:W-:Y:S01]  /*11190*/  FADD.FTZ R129, R129, R54 ;  /* 0x0000003681817221 */ /* 0x000fe20000010000 */
[C---:B------:R-:W-:Y:S05]  /*111a0*/  HMMA.16816.F32 R24, R56.reuse, R62, R24 ;  /* 0x0000003e3818723c */ /* 0x040fea0000001818 */
[----:B------:R-:W-:Y:S01]  /*111b0*/  FADD.FTZ R129, R130, R129 ;  /* 0x0000008182817221 */ /* 0x000fe20000010000 */
[C---:B----4-:R-:W-:Y:S05]  /*111c0*/  HMMA.16816.F32 R28, R56.reuse, R64, R28 ;  /* 0x00000040381c723c */ /* 0x050fea000000181c */
[----:B------:R-:W-:Y:S01]  /*111d0*/  FADD.FTZ R122, R122, R129 ;  /* 0x000000817a7a7221 */ /* 0x000fe20000010000 */
[C---:B------:R-:W-:Y:S05]  /*111e0*/  HMMA.16816.F32 R32, R56.reuse, R66, R32 ;  /* 0x000000423820723c */ /* 0x040fea0000001820 */
[----:B------:R-:W-:Y:S01]  /*111f0*/  FADD.FTZ R125, R125, R122 ;  /* 0x0000007a7d7d7221 */ /* 0x000fe20000010000 */
[----:B------:R-:W-:Y:S01]  /*11200*/  FADD.FTZ R127, R127, R124 ;  /* 0x0000007c7f7f7221 */ /* 0x000fe20000010000 */
[C---:B---3--:R-:W-:Y:S04]  /*11210*/  HMMA.16816.F32 R36, R56.reuse, R68, R36 ;  /* 0x000000443824723c */ /* 0x048fe80000001824 */
[----:B------:R-:W-:Y:S01]  /*11220*/  FADD.FTZ R126, R126, R125 ;  /* 0x0000007d7e7e7221 */ /* 0x000fe20000010000 */
[----:B------:R-:W-:Y:S01]  /*11230*/  FADD.FTZ R134, R134, R127 ;  /* 0x0000007f86867221 */ /* 0x000fe20000010000 */
[C---:B------:R-:W-:Y:S05]  /*11240*/  HMMA.16816.F32 R40, R56.reuse, R70, R40 ;  /* 0x000000463828723c */ /* 0x040fea0000001828 */
[----:B------:R-:W-:Y:S01]  /*11250*/  F2FP.F16.F32.PACK_AB R68, R142, R141 ;  /* 0x0000008d8e44723e */ /* 0x000fe200000000ff */
[C---:B------:R-:W-:Y:S05]  /*11260*/  HMMA.16816.F32 R44, R56.reuse, R72, R44 ;  /* 0x00000048382c723c */ /* 0x040fea000000182c */
[----:B------:R-:W-:Y:S01]  /*11270*/  F2FP.F16.F32.PACK_AB R69, R144, R143 ;  /* 0x0000008f9045723e */ /* 0x000fe200000000ff */
[----:B------:R-:W-:Y:S05]  /*11280*/  HMMA.16816.F32 R48, R56, R74, R48 ;  /* 0x0000004a3830723c */ /* 0x000fea0000001830 */
[----:B--2---:R-:W-:Y:S01]  /*11290*/  F2FP.F16.F32.PACK_AB R70, R117, R60 ;  /* 0x0000003c7546723e */ /* 0x004fe200000000ff */
[----:B------:R-:W-:Y:S01]  /*112a0*/  FADD.FTZ R133, R133, R126 ;  /* 0x0000007e85857221 */ /* 0x000fe20000010000 */
[----:B------:R-:W-:Y:S01]  /*112b0*/  F2FP.F16.F32.PACK_AB R71, R55, R52 ;  /* 0x000000343747723e */ /* 0x000fe200000000ff */
[----:B------:R-:W-:Y:S03]  /*112c0*/  FADD.FTZ R134, R135, R134 ;  /* 0x0000008687867221 */ /* 0x000fe60000010000 */
[----:B------:R-:W-:Y:S01]  /*112d0*/  FADD.FTZ R120, R120, R133 ;  /* 0x0000008578787221 */ /* 0x000fe20000010000 */
[----:B------:R-:W-:Y:S02]  /*112e0*/  FADD.FTZ R123, R123, R134 ;  /* 0x000000867b7b7221 */ /* 0x000fe40000010000 */
[C---:B------:R-:W-:Y:S01]  /*112f0*/  HMMA.16816.F32 R112, R68.reuse, R108, R4 ;  /* 0x0000006c4470723c */ /* 0x040fe20000001804 */
[----:B------:R-:W2:Y:S04]  /*11300*/  LDSM.16.MT88.4 R4, [R116+0xec00] ;  /* 0x00ec00007404783b */ /* 0x000ea80000004200 */
        /* <DEDUP_REMOVED lines=15> */
[C---:B-1----:R-:W-:Y:S05]  /*11400*/  HMMA.16816.F32 R80, R68.reuse, R76, R36 ;  /* 0x0000004c4450723c */ /* 0x042fea0000001824 */
[----:B------:R-:W-:Y:S01]  /*11410*/  FADD.FTZ R141, R142, R141 ;  /* 0x0000008d8e8d7221 */ /* 0x000fe20000010000 */
[C---:B------:R-:W-:Y:S05]  /*11420*/  HMMA.16816.F32 R76, R68.reuse, R78, R40 ;  /* 0x0000004e444c723c */ /* 0x040fea0000001828 */
[----:B------:R-:W-:Y:S01]  /*11430*/  FADD.FTZ R143, R144, R143 ;  /* 0x0000008f908f7221 */ /* 0x000fe20000010000 */
[C---:B--2---:R-:W-:Y:S05]  /*11440*/  HMMA.16816.F32 R72, R68.reuse, R4, R44 ;  /* 0x000000044448723c */ /* 0x044fea000000182c */
[----:B------:R-:W-:Y:S01]  /*11450*/  FADD.FTZ R60, R60, R141 ;  /* 0x0000008d3c3c7221 */ /* 0x000fe20000010000 */
[----:B------:R-:W-:Y:S05]  /*11460*/  HMMA.16816.F32 R68, R68, R6, R48 ;  /* 0x000000064444723c */ /* 0x000fea0000001830 */
[----:B------:R-:W-:Y:S01]  /*11470*/  FADD.FTZ R52, R52, R143 ;  /* 0x0000008f34347221 */ /* 0x000fe20000010000 */
[----:B------:R-:W-:Y:S01]  /*11480*/  FADD.FTZ R187, R117, R60 ;  /* 0x0000003c75bb7221 */ /* 0x000fe20000010000 */
[----:B------:R-:W-:Y:S04]  /*11490*/  MOV R117, R0 ;  /* 0x0000000000757202 */ /* 0x000fe80000000f00 */
[----:B------:R-:W-:Y:S01]  /*114a0*/  FADD.FTZ R188, R55, R52 ;  /* 0x0000003437bc7221 */ /* 0x000fe20000010000 */
[----:B------:R-:W-:Y:S01]  /*114b0*/  @!UPT UIADD3 URZ, URZ, URZ, URZ ;  /* 0x0000003f3f3ff290 */ /* 0x000fe2000fffe03f */
[----:B------:R-:W-:Y:S11]  /*114c0*/  @P0 BRA `(.L_x_1320) ;  /* 0xffffffb800b80947 */ /* 0x000ff6000383ffff */
.L_x_1316:
        /* <DEDUP_REMOVED lines=196> */
.L_x_1322:
[----:B------:R-:W-:Y:S05]  /*12110*/  BSYNC B0 ;  /* 0x0000000000007941 */ /* 0x000fea0003800000 */
.L_x_1321:
        /* <DEDUP_REMOVED lines=30> */
.L_x_1324:
[----:B------:R-:W-:Y:S05]  /*12300*/  BSYNC B0 ;  /* 0x0000000000007941 */ /* 0x000fea0003800000 */
.L_x_1323:
        /* <DEDUP_REMOVED lines=12> */
.L_x_1326:
[----:B------:R-:W-:Y:S05]  /*123d0*/  BSYNC B0 ;  /* 0x0000000000007941 */ /* 0x000fea0003800000 */
.L_x_1325:
        /* <DEDUP_REMOVED lines=12> */
.L_x_1328:
[----:B------:R-:W-:Y:S05]  /*124a0*/  BSYNC B0 ;  /* 0x0000000000007941 */ /* 0x000fea0003800000 */
.L_x_1327:
        /* <DEDUP_REMOVED lines=10> */
.L_x_1329:
        /* <DEDUP_REMOVED lines=11> */
.L_x_6241:


//--------------------- .text._ZN5flash24flash_fwd_splitkv_kernelI23Flash_fwd_kernel_traitsILi96ELi64ELi128ELi4ELb0ELb0EN7cutlass6half_tE19Flash_kernel_traitsILi96ELi64ELi128ELi4ES3_EELb1ELb0ELb0ELb0ELb0ELb0ELb1ELb1EEEvNS_16Flash_fwd_paramsE --------------------------
	.section	.text._ZN5flash24flash_fwd_splitkv_kernelI23Flash_fwd_kernel_traitsILi96ELi64ELi128ELi4ELb0ELb0EN7cutlass6half_tE19Flash_kernel_traitsILi96ELi64ELi128ELi4ES3_EELb1ELb0ELb0ELb0ELb0ELb0ELb1ELb1EEEvNS_16Flash_fwd_paramsE,"ax",@progbits
	.align	128
        .global         _ZN5flash24flash_fwd_splitkv_kernelI23Flash_fwd_kernel_traitsILi96ELi64ELi128ELi4ELb0ELb0EN7cutlass6half_tE19Flash_kernel_traitsILi96ELi64ELi128ELi4ES3_EELb1ELb0ELb0ELb0ELb0ELb0ELb1ELb1EEEvNS_16Flash_fwd_paramsE
        .type           _ZN5flash24flash_fwd_splitkv_kernelI23Flash_fwd_kernel_traitsILi96ELi64ELi128ELi4ELb0ELb0EN7cutlass6half_tE19Flash_kernel_traitsILi96ELi64ELi128ELi4ES3_EELb1ELb0ELb0ELb0ELb0ELb0ELb1ELb1EEEvNS_16Flash_fwd_paramsE,@function
        .size           _ZN5flash24flash_fwd_splitkv_kernelI23Flash_fwd_kernel_traitsILi96ELi64ELi128ELi4ELb0ELb0EN7cutlass6half_tE19Flash_kernel_traitsILi96ELi64ELi128ELi4ES3_EELb1ELb0ELb0ELb0ELb0ELb0ELb1ELb1EEEvNS_16Flash_fwd_paramsE,(.L_x_6242 - _ZN5flash24flash_fwd_splitkv_kernelI23Flash_fwd_kernel_traitsILi96ELi64ELi128ELi4ELb0ELb0EN7cutlass6half_tE19Flash_kernel_traitsILi96ELi64ELi128ELi4ES3_EELb1ELb0ELb0ELb0ELb0ELb0ELb1ELb1EEEvNS_16Flash_fwd_paramsE)
        .other          _ZN5flash24flash_fwd_splitkv_kernelI23Flash_fwd_kernel_traitsILi96ELi64ELi128ELi4ELb0ELb0EN7cutlass6half_tE19Flash_kernel_traitsILi96ELi64ELi128ELi4ES3_EELb1ELb0ELb0ELb0ELb0ELb0ELb1ELb1EEEvNS_16Flash_fwd_paramsE,@"STO_CUDA_ENTRY STV_DEFAULT"
_ZN5flash24flash_fwd_splitkv_kernelI23Flash_fwd_kernel_traitsILi96ELi64ELi128ELi4ELb0ELb0EN7cutlass6half_tE19Flash_kernel_traitsILi96ELi64ELi128ELi4ES3_EELb1ELb0ELb0ELb0ELb0ELb0ELb1ELb1EEEvNS_16Flash_fwd_paramsE:
.text._ZN5flash24flash_fwd_splitkv_kernelI23Flash_fwd_kernel_traitsILi96ELi64ELi128ELi4ELb0ELb0EN7cutlass6half_tE19Flash_kernel_traitsILi96ELi64ELi128ELi4ES3_EELb1ELb0ELb0ELb0ELb0ELb0ELb1ELb1EEEvNS_16Flash_fwd_paramsE:
[----:B------:R-:W-:Y:S08]  /*0000*/  LDC R1, c[0x0][0x28] ;  /* 0x00000a00ff017b82 */ /* 0x000ff00000000800 */
[----:B------:R-:W1:Y:S01]  /*0010*/  LDC R5, c[0x0][0x270] ;  /* 0x00009c00ff057b82 */ /* 0x000e620000000800 */
[----:B------:R-:W2:Y:S01]  /*0020*/  S2R R164, SR_CTAID.Z ;  /* 0x0000000000a47919 */ /* 0x000ea20000002700 */
[----:B------:R-:W-:Y:S01]  /*0030*/  MOV R2, RZ ;  /* 0x000000ff00027202 */ /* 0x000fe20000000f00 */
[----:B------:R-:W-:Y:S01]  /*0040*/  ULDC.64 UR6, c[0x0][0x208] ;  /* 0x0000820000067ab9 */ /* 0x000fe20000000a00 */
[----:B------:R-:W-:Y:S01]  /*0050*/  MOV R23, 0xffffffff ;  /* 0xffffffff00177802 */ /* 0x000fe20000000f00 */
[----:B------:R-:W-:-:S03]  /*0060*/  ULDC.64 UR8, c[0x0][0x300] ;  /* 0x0000c00000087ab9 */ /* 0x000fc60000000a00 */
[----:B------:R-:W3:Y:S08]  /*0070*/  LDC.64 R8, c[0x0][0x2f8] ;  /* 0x0000be00ff087b82 */ /* 0x000ef00000000a00 */
[----:B------:R-:W4:Y:S01]  /*0080*/  LDC.64 R172, c[0x0][0x300] ;  /* 0x0000c000ffac7b82 */ /* 0x000f220000000a00 */
        /* <DEDUP_REMOVED lines=14> */
[----:B-1----:R-:W-:-:S11]  /*0170*/  ISETP.NE.U32.AND P1, PT, R2, RZ, PT ;  /* 0x000000ff0200720c */ /* 0x002fd60003f25070 */
[----:B------:R-:W-:Y:S01]  /*0180*/  @P0 IMAD.IADD R0, R0, 0x1, -R5 ;  /* 0x0000000100000824 */ /* 0x000fe200078e0a05 */
[----:B------:R-:W-:Y:S02]  /*0190*/  @P0 IADD3 R153, R153, 0x1, RZ ;  /* 0x0000000199990810 */ /* 0x000fe40007ffe0ff */
[----:B------:R-:W-:Y:S02]  /*01a0*/  ISETP.NE.AND.EX P0, PT, R3, RZ, PT, P1 ;  /* 0x000000ff0300720c */ /* 0x000fe40003f05310 */
[-C--:B------:R-:W-:Y:S01]  /*01b0*/  ISETP.GE.U32.AND P2, PT, R0, R5.reuse, PT ;  /* 0x000000050000720c */ /* 0x080fe20003f46070 */
[----:B------:R-:W1:Y:S08]  /*01c0*/  LDC.64 R2, c[0x0][0x2f8] ;  /* 0x0000be00ff027b82 */ /* 0x000e700000000a00 */
[----:B------:R-:W4:Y:S04]  /*01d0*/  LDC.U8 R0, c[0x0][0x3c2] ;  /* 0x0000f080ff007b82 */ /* 0x000f280000000000 */
[----:B------:R-:W-:Y:S01]  /*01e0*/  @P2 VIADD R153, R153, 0x1 ;  /* 0x0000000199992836 */ /* 0x000fe20000000000 */
[----:B------:R-:W-:-:S05]  /*01f0*/  @!P3 LOP3.LUT R153, RZ, R5, RZ, 0x33, !PT ;  /* 0x00000005ff99b212 */ /* 0x000fca00078e33ff */
[----:B--2---:R-:W-:-:S05]  /*0200*/  IMAD.WIDE R12, R153, 0x4, R6 ;  /* 0x00000004990c7825 */ /* 0x004fca00078e0206 */
[----:B------:R-:W2:Y:S04]  /*0210*/  @P0 LDG.E R23, desc[UR6][R12.64] ;  /* 0x000000060c170981 */ /* 0x000ea8000c1e1900 */
[----:B------:R-:W2:Y:S01]  /*0220*/  @P0 LDG.E R4, desc[UR6][R12.64+0x4] ;  /* 0x000004060c040981 */ /* 0x000ea2000c1e1900 */
[----:B-1----:R-:W-:Y:S01]  /*0230*/  ISETP.EQ.U32.AND P2, PT, R2, RZ, PT ;  /* 0x000000ff0200720c */ /* 0x002fe20003f42070 */
[----:B------:R-:W-:Y:S01]  /*0240*/  IMAD.MOV.U32 R6, RZ, RZ, -0x1 ;  /* 0xffffffffff067424 */ /* 0x000fe200078e00ff */
[----:B------:R-:W-:Y:S01]  /*0250*/  ISETP.NE.U32.AND P1, PT, RZ, UR8, PT ;  /* 0x00000008ff007c0c */ /* 0x000fe2000bf25070 */
[C---:B---3--:R-:W-:Y:S01]  /*0260*/  IMAD.WIDE R8, R153.reuse, 0x4, R8 ;  /* 0x0000000499087825 */ /* 0x048fe200078e0208 */
[----:B----4-:R-:W-:Y:S02]  /*0270*/  ISETP.NE.AND P3, PT, R0, RZ, PT ;  /* 0x000000ff0000720c */ /* 0x010fe40003f65270 */
[----:B------:R-:W-:Y:S01]  /*0280*/  ISETP.NE.AND.EX P6, PT, RZ, UR9, PT, P1 ;  /* 0x00000009ff007c0c */ /* 0x000fe2000bfc5310 */
[----:B------:R-:W-:Y:S01]  /*0290*/  IMAD.WIDE R172, R153, 0x4, R172 ;  /* 0x0000000499ac7825 */ /* 0x000fe200078e02ac */
[----:B------:R-:W-:-:S02]  /*02a0*/  ISETP.EQ.OR.EX P2, PT, R3, RZ, !P3, P2 ;  /* 0x000000ff0300720c */ /* 0x000fc40005f42720 */
[----:B------:R-:W-:-:S09]  /*02b0*/  MOV R11, RZ ;  /* 0x000000ff000b7202 */ /* 0x000fd20000000f00 */
[----:B------:R1:W5:Y:S04]  /*02c0*/  @P6 LDG.E R11, desc[UR6][R172.64] ;  /* 0x00000006ac0b6981 */ /* 0x000368000c1e1900 */
[----:B------:R1:W5:Y:S01]  /*02d0*/  @!P2 LDG.E R6, desc[UR6][R8.64] ;  /* 0x000000060806a981 */ /* 0x000362000c1e1900 */
[----:B------:R-:W3:Y:S01]  /*02e0*/  S2R R25, SR_CTAID.X ;  /* 0x0000000000197919 */ /* 0x000ee20000002500 */
[----:B------:R-:W4:Y:S01]  /*02f0*/  S2R R0, SR_CTAID.Y ;  /* 0x0000000000007919 */ /* 0x000f220000002600 */
[----:B--2---:R-:W-:-:S06]  /*0300*/  @P0 IMAD.IADD R151, R4, 0x1, -R23 ;  /* 0x0000000104970824 */ /* 0x004fcc00078e0a17 */
[----:B------:R-:W2:Y:S01]  /*0310*/  @!P0 LDC R151, c[0x0][0x2c4] ;  /* 0x0000b100ff978b82 */ /* 0x000ea20000000800 */
[----:B------:R-:W-:-:S04]  /*0320*/  ISETP.NE.U32.AND P0, PT, R2, RZ, PT ;  /* 0x000000ff0200720c */ /* 0x000fc80003f05070 */
[----:B------:R-:W-:Y:S02]  /*0330*/  ISETP.NE.AND.EX P0, PT, R3, RZ, PT, P0 ;  /* 0x000000ff0300720c */ /* 0x000fe40003f05300 */
[----:B------:R-:W-:-:S05]  /*0340*/  IADD3 R2, -R153, RZ, RZ ;  /* 0x000000ff99027210 */ /* 0x000fca0007ffe1ff */
[----:B------:R-:W-:-:S06]  /*0350*/  IMAD R164, R5, R2, R164 ;  /* 0x0000000205a47224 */ /* 0x000fcc00078e02a4 */
[----:B-1-34-:R-:W-:Y:S05]  /*0360*/  @!P0 BRA `(.L_x_1330) ;  /* 0x0000000000108947 */ /* 0x01afea0003800000 */
[----:B------:R-:W3:Y:S02]  /*0370*/  @P3 LDG.E R3, desc[UR6][R8.64+0x4] ;  /* 0x0000040608033981 */ /* 0x000ee4000c1e1900 */
[----:B---3-5:R-:W-:-:S06]  /*0380*/  @P3 IADD3 R10, R3, -R6, RZ ;  /* 0x80000006030a3210 */ /* 0x028fcc0007ffe0ff */
[----:B------:R3:W5:Y:S01]  /*0390*/  @!P3 LDG.E R10, desc[UR6][R8.64] ;  /* 0x00000006080ab981 */ /* 0x000762000c1e1900 */
[----:B------:R-:W-:Y:S05]  /*03a0*/  BRA `(.L_x_1331) ;  /* 0x0000000000047947 */ /* 0x000fea0003800000 */
.L_x_1330:
[----:B------:R-:W1:Y:S02]  /*03b0*/  LDC R10, c[0x0][0x2c8] ;  /* 0x0000b200ff0a7b82 */ /* 0x000e640000000800 */
.L_x_1331:
[----:B------:R-:W4:Y:S02]  /*03c0*/  LDC.64 R2, c[0x0][0x308] ;  /* 0x0000c200ff027b82 */ /* 0x000f240000000a00 */
[----:B----4-:R-:W-:-:S04]  /*03d0*/  ISETP.NE.U32.AND P0, PT, R2, RZ, PT ;  /* 0x000000ff0200720c */ /* 0x010fc80003f05070 */
[----:B------:R-:W-:-:S13]  /*03e0*/  ISETP.NE.AND.EX P0, PT, R3, RZ, PT, P0 ;  /* 0x000000ff0300720c */ /* 0x000fda0003f05300 */
[----:B------:R-:W4:Y:S02]  /*03f0*/  @P0 LDC.64 R2, c[0x0][0x308] ;  /* 0x0000c200ff020b82 */ /* 0x000f240000000a00 */
[----:B----4-:R-:W-:-:S05]  /*0400*/  @P0 IMAD.WIDE R2, R153, 0x4, R2 ;  /* 0x0000000499020825 */ /* 0x010fca00078e0202 */
[----:B------:R4:W5:Y:S01]  /*0410*/  @P0 LDG.E R12, desc[UR6][R2.64] ;  /* 0x00000006020c0981 */ /* 0x000962000c1e1900 */
[----:B------:R-:W-:-:S05]  /*0420*/  IMAD.SHL.U32 R56, R25, 0x40, RZ ;  /* 0x0000004019387824 */ /* 0x000fca00078e00ff */
[----:B--2---:R-:W-:-:S13]  /*0430*/  ISETP.GT.AND P1, PT, R151, R56, PT ;  /* 0x000000389700720c */ /* 0x004fda0003f24270 */
[----:B------:R-:W-:Y:S05]  /*0440*/  @!P1 EXIT ;  /* 0x000000000000994d */ /* 0x000fea0003800000 */
[----:B---3--:R-:W2:Y:S01]  /*0450*/  LDC R8, c[0x0][0x10] ;  /* 0x00000400ff087b82 */ /* 0x008ea20000000800 */
[--C-:B-1---5:R-:W-:Y:S01]  /*0460*/  IMAD.IADD R69, R10, 0x1, -R11.reuse ;  /* 0x000000010a457824 */ /* 0x122fe200078e0a0b */
[----:B------:R-:W1:Y:S01]  /*0470*/  S2R R127, SR_TID.X ;  /* 0x00000000007f7919 */ /* 0x000e620000002100 */
[----:B------:R-:W-:-:S05]  /*0480*/  @P0 IMAD.IADD R55, R12, 0x1, -R11 ;  /* 0x000000010c370824 */ /* 0x000fca00078e0a0b */
[----:B----4-:R-:W3:Y:S08]  /*0490*/  LDC R2, c[0x0][0x2c8] ;  /* 0x0000b200ff027b82 */ /* 0x010ef00000000800 */
[----:B------:R-:W4:Y:S01]  /*04a0*/  @!P0 LDC R7, c[0x0][0x2cc] ;  /* 0x0000b300ff078b82 */ /* 0x000f220000000800 */
[-C--:B--2---:R-:W-:Y:S02]  /*04b0*/  IABS R13, R8.reuse ;  /* 0x00000008000d7213 */ /* 0x084fe40000000000 */
[----:B------:R-:W-:-:S02]  /*04c0*/  IABS R14, R8 ;  /* 0x00000008000e7213 */ /* 0x000fc40000000000 */
[----:B------:R-:W2:Y:S03]  /*04d0*/  I2F.RP R4, R13 ;  /* 0x0000000d00047306 */ /* 0x000ea60000209400 */
[----:B------:R-:W-:Y:S02]  /*04e0*/  IMAD.MOV R14, RZ, RZ, -R14 ;  /* 0x000000ffff0e7224 */ /* 0x000fe400078e0a0e */
[----:B---3--:R-:W-:-:S05]  /*04f0*/  VIADD R2, R2, 0x7f ;  /* 0x0000007f02027836 */ /* 0x008fca0000000000 */
[----:B------:R-:W-:-:S04]  /*0500*/  SHF.R.S32.HI R15, RZ, 0x1f, R2 ;  /* 0x0000001fff0f7819 */ /* 0x000fc80000011402 */
[----:B------:R-:W-:Y:S01]  /*0510*/  LEA.HI R15, R15, R2, RZ, 0x7 ;  /* 0x000000020f0f7211 */ /* 0x000fe200078f38ff */
[----:B--2---:R-:W2:Y:S03]  /*0520*/  MUFU.RCP R3, R4 ;  /* 0x0000000400037308 */ /* 0x004ea60000001000 */
[----:B------:R-:W-:-:S05]  /*0530*/  LEA.HI.SX32 R15, R15, R8, 0x19 ;  /* 0x000000080f0f7211 */ /* 0x000fca00078fcaff */
[----:B------:R-:W-:Y:S02]  /*0540*/  VIADD R15, R15, 0xffffffff ;  /* 0xffffffff0f0f7836 */ /* 0x000fe40000000000 */
[----:B--2---:R-:W-:-:S03]  /*0550*/  VIADD R3, R3, 0xffffffe ;  /* 0x0ffffffe03037836 */ /* 0x004fc60000000000 */
[----:B------:R-:W-:Y:S02]  /*0560*/  IABS R4, R15 ;  /* 0x0000000f00047213 */ /* 0x000fe40000000000 */
[----:B------:R-:W-:Y:S01]  /*0570*/  LOP3.LUT R15, R15, R8, RZ, 0x3c, !PT ;  /* 0x000000080f0f7212 */ /* 0x000fe200078e3cff */
[----:B------:R-:W2:Y:S02]  /*0580*/  F2I.FTZ.U32.TRUNC.NTZ R3, R3 ;  /* 0x0000000300037305 */ /* 0x000ea4000021f000 */
[----:B--2---:R-:W-:-:S04]  /*0590*/  IMAD.MOV R2, RZ, RZ, -R3 ;  /* 0x000000ffff027224 */ /* 0x004fc800078e0a03 */
[----:B------:R-:W-:Y:S02]  /*05a0*/  IMAD R9, R2, R13, RZ ;  /* 0x0000000d02097224 */ /* 0x000fe400078e02ff */
[----:B------:R-:W-:-:S04]  /*05b0*/  IMAD.MOV.U32 R2, RZ, RZ, RZ ;  /* 0x000000ffff027224 */ /* 0x000fc800078e00ff */
[----:B------:R-:W-:Y:S02]  /*05c0*/  IMAD.HI.U32 R9, R3, R9, R2 ;  /* 0x0000000903097227 */ /* 0x000fe400078e0002 */
[----:B------:R-:W2:Y:S04]  /*05d0*/  @!P0 LDC.64 R2, c[0x0][0x318] ;  /* 0x0000c600ff028b82 */ /* 0x000ea80000000a00 */
[----:B------:R-:W-:-:S04]  /*05e0*/  IMAD.HI.U32 R9, R9, R4, RZ ;  /* 0x0000000409097227 */ /* 0x000fc800078e00ff */
[----:B------:R-:W-:Y:S02]  /*05f0*/  IMAD R14, R9, R14, R4 ;  /* 0x0000000e090e7224 */ /* 0x000fe400078e0204 */
[----:B------:R-:W3:Y:S03]  /*0600*/  LDC R4, c[0x0][0x398] ;  /* 0x0000e600ff047b82 */ /* 0x000ee60000000800 */
[----:B------:R-:W-:Y:S02]  /*0610*/  ISETP.GT.U32.AND P1, PT, R13, R14, PT ;  /* 0x0000000e0d00720c */ /* 0x000fe40003f24070 */
[----:B--2---:R-:W-:-:S11]  /*0620*/  @!P0 ISETP.NE.U32.AND P2, PT, R2, RZ, PT ;  /* 0x000000ff0200820c */ /* 0x004fd60003f45070 */
[----:B------:R-:W-:Y:S01]  /*0630*/  @!P1 IMAD.IADD R14, R14, 0x1, -R13 ;  /* 0x000000010e0e9824 */ /* 0x000fe200078e0a0d */
[----:B------:R-:W-:Y:S01]  /*0640*/  @!P0 ISETP.NE.AND.EX P3, PT, R3, RZ, PT, P2 ;  /* 0x000000ff0300820c */ /* 0x000fe20003f65320 */
[----:B------:R-:W-:Y:S01]  /*0650*/  @!P1 VIADD R9, R9, 0x1 ;  /* 0x0000000109099836 */ /* 0x000fe20000000000 */
[----:B------:R-:W-:Y:S02]  /*0660*/  ISETP.GE.AND P2, PT, R15, RZ, PT ;  /* 0x000000ff0f00720c */ /* 0x000fe40003f46270 */
[----:B------:R-:W-:Y:S02]  /*0670*/  ISETP.GE.U32.AND P4, PT, R14, R13, PT ;  /* 0x0000000d0e00720c */ /* 0x000fe40003f86070 */
[----:B----4-:R-:W-:Y:S02]  /*0680*/  @!P0 SEL R2, R7, RZ, P3 ;  /* 0x000000ff07028207 */ /* 0x010fe40001800000 */
[----:B------:R-:W-:Y:S02]  /*0690*/  ISETP.NE.AND P1, PT, R8, RZ, PT ;  /* 0x000000ff0800720c */ /* 0x000fe40003f25270 */
[----:B------:R-:W-:Y:S01]  /*06a0*/  IADD3 R3, -R151, 0xbf, R56 ;  /* 0x000000bf97037810 */ /* 0x000fe20007ffe138 */
[----:B------:R-:W-:-:S04]  /*06b0*/  @!P0 IMAD.IADD R55, R69, 0x1, R2 ;  /* 0x0000000145378824 */ /* 0x000fc800078e0202 */
[----:B------:R-:W-:Y:S01]  /*06c0*/  VIADD R2, R55, 0x7f ;  /* 0x0000007f37027836 */ /* 0x000fe20000000000 */
[----:B---3--:R-:W-:Y:S01]  /*06d0*/  IADD3 R4, R3, R4, R55 ;  /* 0x0000000403047210 */ /* 0x008fe20007ffe037 */
[----:B------:R-:W-:-:S03]  /*06e0*/  @P4 VIADD R9, R9, 0x1 ;  /* 0x0000000109094836 */ /* 0x000fc60000000000 */
[----:B------:R-:W-:Y:S01]  /*06f0*/  SHF.R.S32.HI R3, RZ, 0x1f, R2 ;  /* 0x0000001fff037819 */ /* 0x000fe20000011402 */
[----:B------:R-:W-:Y:S01]  /*0700*/  @!P2 IMAD.MOV R9, RZ, RZ, -R9 ;  /* 0x000000ffff09a224 */ /* 0x000fe200078e0a09 */
[----:B------:R-:W-:Y:S02]  /*0710*/  @!P1 LOP3.LUT R9, RZ, R8, RZ, 0x33, !PT ;  /* 0x00000008ff099212 */ /* 0x000fe400078e33ff */
[----:B------:R-:W-:Y:S02]  /*0720*/  SHF.R.S32.HI R7, RZ, 0x1f, R4 ;  /* 0x0000001fff077819 */ /* 0x000fe40000011404 */
[----:B------:R-:W-:Y:S01]  /*0730*/  LEA.HI R3, R3, R2, RZ, 0x7 ;  /* 0x0000000203037211 */ /* 0x000fe200078f38ff */
[----:B------:R-:W-:Y:S01]  /*0740*/  IMAD R146, R9, R0, RZ ;  /* 0x0000000009927224 */ /* 0x000fe200078e02ff */
[----:B------:R-:W-:Y:S02]  /*0750*/  LEA.HI R7, R7, R4, RZ, 0x7 ;  /* 0x0000000407077211 */ /* 0x000fe400078f38ff */
[----:B------:R-:W-:-:S02]  /*0760*/  SHF.R.S32.HI R3, RZ, 0x7, R3 ;  /* 0x00000007ff037819 */ /* 0x000fc40000011403 */
[----:B------:R-:W-:Y:S02]  /*0770*/  SHF.R.S32.HI R7, RZ, 0x7, R7 ;  /* 0x00000007ff077819 */ /* 0x000fe40000011407 */
[----:B------:R-:W-:-:S04]  /*0780*/  VIADDMNMX R2, R146, R9, R3, PT ;  /* 0x0000000992027246 */ /* 0x000fc80003800103 */
[----:B------:R-:W-:-:S04]  /*0790*/  VIMNMX R53, R2, R7, PT ;  /* 0x0000000702357248 */ /* 0x000fc80003fe0100 */
[----:B------:R-:W-:-:S13]  /*07a0*/  ISETP.GE.AND P0, PT, R146, R53, PT ;  /* 0x000000359200720c */ /* 0x000fda0003f06270 */
[----:B-1----:R-:W-:Y:S05]  /*07b0*/  @!P0 BRA `(.L_x_1332) ;  /* 0x0000000400788947 */ /* 0x002fea0003800000 */
[----:B------:R-:W1:Y:S01]  /*07c0*/  LDC.64 R2, c[0x0][0x2c0] ;  /* 0x0000b000ff027b82 */ /* 0x000e620000000a00 */
[----:B------:R-:W-:Y:S01]  /*07d0*/  SHF.R.S32.HI R4, RZ, 0x1f, R127 ;  /* 0x0000001fff047819 */ /* 0x000fe2000001147f */
[----:B------:R-:W-:Y:S01]  /*07e0*/  ULDC UR4, c[0x0][0x2dc] ;  /* 0x0000b70000047ab9 */ /* 0x000fe20000000800 */
[----:B------:R-:W-:Y:S01]  /*07f0*/  IMAD.IADD R151, R151, 0x1, -R56 ;  /* 0x0000000197977824 */ /* 0x000fe200078e0a38 */
[----:B------:R-:W-:Y:S01]  /*0800*/  BSSY B0, `(.L_x_1333) ;  /* 0x0000026000007945 */ /* 0x000fe20003800000 */
[----:B------:R-:W-:-:S04]  /*0810*/  LEA.HI R4, R4, R127, RZ, 0x3 ;  /* 0x0000007f04047211 */ /* 0x000fc800078f18ff */
[----:B------:R-:W-:-:S05]  /*0820*/  LOP3.LUT R6, R4, 0xfffffff8, RZ, 0xc0, !PT ;  /* 0xfffffff804067812 */ /* 0x000fca00078ec0ff */
[----:B------:R-:W-:-:S05]  /*0830*/  IMAD.IADD R127, R127, 0x1, -R6 ;  /* 0x000000017f7f7824 */ /* 0x000fca00078e0a06 */
[----:B------:R-:W-:Y:S01]  /*0840*/  ISETP.NE.AND P3, PT, R127, RZ, PT ;  /* 0x000000ff7f00720c */ /* 0x000fe20003f65270 */
[----:B-1----:R-:W-:Y:S01]  /*0850*/  IMAD R2, R0, R2, R153 ;  /* 0x0000000200027224 */ /* 0x002fe200078e0299 */
[----:B------:R-:W-:-:S03]  /*0860*/  SHF.R.S32.HI R0, RZ, 0x3, R4 ;  /* 0x00000003ff007819 */ /* 0x000fc60000011404 */
[----:B------:R-:W-:Y:S02]  /*0870*/  IMAD R5, R2, R5, R164 ;  /* 0x0000000502057224 */ /* 0x000fe400078e02a4 */
[----:B------:R-:W-:Y:S02]  /*0880*/  IMAD.SHL.U32 R2, R127, 0x4, RZ ;  /* 0x000000047f027824 */ /* 0x000fe400078e00ff */
[----:B------:R-:W-:Y:S02]  /*0890*/  IMAD R5, R5, R3, R56 ;  /* 0x0000000305057224 */ /* 0x000fe400078e0238 */
[----:B------:R-:W-:Y:S01]  /*08a0*/  VIADD R6, R0, 0x10 ;  /* 0x0000001000067836 */ /* 0x000fe20000000000 */
[--C-:B------:R-:W-:Y:S01]  /*08b0*/  SHF.R.S32.HI R3, RZ, 0x1f, R2.reuse ;  /* 0x0000001fff037819 */ /* 0x100fe20000011402 */
[----:B------:R-:W-:Y:S01]  /*08c0*/  IMAD R4, R5, UR4, RZ ;  /* 0x0000000405047c24 */ /* 0x000fe2000f8e02ff */
[----:B------:R-:W-:Y:S02]  /*08d0*/  ULDC.64 UR4, c[0x0][0x288] ;  /* 0x0000a20000047ab9 */ /* 0x000fe40000000a00 */
[-C--:B------:R-:W-:Y:S01]  /*08e0*/  ISETP.GE.AND P1, PT, R6, R151.reuse, PT ;  /* 0x000000970600720c */ /* 0x080fe20003f26270 */
[----:B------:R-:W-:Y:S01]  /*08f0*/  IMAD.WIDE R8, R0, 0x60, R2 ;  /* 0x0000006000087825 */ /* 0x000fe200078e0202 */
[----:B------:R-:W-:-:S03]  /*0900*/  ISETP.GE.OR P6, PT, R6, R151, P3 ;  /* 0x000000970600720c */ /* 0x000fc60001fc6670 */
[----:B------:R-:W-:Y:S01]  /*0910*/  VIADD R6, R0, 0x30 ;  /* 0x0000003000067836 */ /* 0x000fe20000000000 */
[----:B------:R-:W-:Y:S01]  /*0920*/  IADD3 R7, P0, R4, R8, RZ ;  /* 0x0000000804077210 */ /* 0x000fe20007f1e0ff */
[----:B------:R-:W-:-:S03]  /*0930*/  VIADD R8, R0, 0x20 ;  /* 0x0000002000087836 */ /* 0x000fc60000000000 */
[----:B------:R-:W-:Y:S02]  /*0940*/  LEA.HI.X.SX32 R4, R4, R9, 0x1, P0 ;  /* 0x0000000904047211 */ /* 0x000fe400000f0eff */
[C---:B------:R-:W-:Y:S02]  /*0950*/  LEA R12, P0, R7.reuse, UR4, 0x2 ;  /* 0x00000004070c7c11 */ /* 0x040fe4000f8010ff */
[-C--:B------:R-:W-:Y:S02]  /*0960*/  ISETP.GE.AND P2, PT, R6, R151.reuse, PT ;  /* 0x000000970600720c */ /* 0x080fe40003f46270 */
[----:B------:R-:W-:Y:S01]  /*0970*/  LEA.HI.X R13, R7, UR5, R4, 0x2, P0 ;  /* 0x00000005070d7c11 */ /* 0x000fe200080f1404 */
[----:B------:R-:W-:Y:S01]  /*0980*/  VIADD R7, R2, 0x40 ;  /* 0x0000004002077836 */ /* 0x000fe20000000000 */
[-C--:B------:R-:W-:Y:S02]  /*0990*/  ISETP.GE.AND P0, PT, R0, R151.reuse, PT ;  /* 0x000000970000720c */ /* 0x080fe40003f06270 */
[----:B------:R-:W-:-:S02]  /*09a0*/  ISETP.GE.AND P4, PT, R8, R151, PT ;  /* 0x000000970800720c */ /* 0x000fc40003f86270 */
[----:B------:R-:W-:Y:S01]  /*09b0*/  ISETP.GE.OR P5, PT, R8, R151, P3 ;  /* 0x000000970800720c */ /* 0x000fe20001fa6670 */
[----:B------:R-:W-:Y:S01]  /*09c0*/  VIADD R8, R2, 0x20 ;  /* 0x0000002002087836 */ /* 0x000fe20000000000 */
[----:B------:R-:W-:-:S07]  /*09d0*/  P2R R10, PR, RZ, 0x4 ;  /* 0x00000004ff0a7803 */ /* 0x000fce0000000000 */
        /* <DEDUP_REMOVED lines=8> */
.L_x_1334:
[----:B------:R-:W-:Y:S05]  /*0a60*/  BSYNC B0 ;  /* 0x0000000000007941 */ /* 0x000fea0003800000 */
.L_x_1333:
[----:B------:R-:W-:Y:S01]  /*0a70*/  IADD3 R4, P0, R5, R0, RZ ;  /* 0x0000000005047210 */ /* 0x000fe20007f1e0ff */
[----:B------:R-:W-:Y:S03]  /*0a80*/  BSSY B0, `(.L_x_1335) ;  /* 0x000000a000007945 */ /* 0x000fe60003800000 */
[----:B------:R-:W-:Y:S01]  /*0a90*/  P2R R9, PR, RZ, 0x1 ;  /* 0x00000001ff097803 */ /* 0x000fe20000000000 */
[----:B------:R-:W-:Y:S08]  /*0aa0*/  @P1 BRA `(.L_x_1336) ;  /* 0x00000000001c1947 */ /* 0x000ff00003800000 */
[----:B------:R-:W-:Y:S02]  /*0ab0*/  ULDC UR4, c[0x0][0x2d0] ;  /* 0x0000b40000047ab9 */ /* 0x000fe40000000800 */
[----:B------:R-:W-:-:S13]  /*0ac0*/  ISETP.GE.AND P0, PT, R2, UR4, PT ;  /* 0x0000000402007c0c */ /* 0x000fda000bf06270 */
[----:B------:R2:W-:Y:S01]  /*0ad0*/  @!P0 STG.E.128 desc[UR6][R12.64+0x1800], RZ ;  /* 0x001800ff0c008986 */ /* 0x0005e2000c101d06 */
[----:B------:R-:W-:-:S13]  /*0ae0*/  ISETP.GE.AND P0, PT, R8, UR4, PT ;  /* 0x0000000408007c0c */ /* 0x000fda000bf06270 */
[----:B------:R2:W-:Y:S01]  /*0af0*/  @!P0 STG.E.128 desc[UR6][R12.64+0x1880], RZ ;  /* 0x001880ff0c008986 */ /* 0x0005e2000c101d06 */
[----:B------:R-:W-:-:S13]  /*0b00*/  ISETP.GE.AND P0, PT, R7, UR4, PT ;  /* 0x0000000407007c0c */ /* 0x000fda000bf06270 */
[----:B------:R2:W-:Y:S02]  /*0b10*/  @!P0 STG.E.128 desc[UR6][R12.64+0x1900], RZ ;  /* 0x001900ff0c008986 */ /* 0x0005e4000c101d06 */
.L_x_1336:
[----:B------:R-:W-:Y:S05]  /*0b20*/  BSYNC B0 ;  /* 0x0000000000007941 */ /* 0x000fea0003800000 */
.L_x_1335:
        /* <DEDUP_REMOVED lines=11> */
.L_x_1338:
[----:B------:R-:W-:Y:S05]  /*0be0*/  BSYNC B0 ;  /* 0x0000000000007941 */ /* 0x000fea0003800000 */
.L_x_1337:
[----:B------:R-:W-:Y:S01]  /*0bf0*/  ISETP.NE.AND P0, PT, R10, RZ, PT ;  /* 0x000000ff0a00720c */ /* 0x000fe20003f05270 */
[----:B------:R-:W-:-:S12]  /*0c00*/  BSSY B0, `(.L_x_1339) ;  /* 0x0000009000007945 */ /* 0x000fd80003800000 */
        /* <DEDUP_REMOVED lines=8> */
.L_x_1340:
[----:B------:R-:W-:Y:S05]  /*0c90*/  BSYNC B0 ;  /* 0x0000000000007941 */ /* 0x000fea0003800000 */
.L_x_1339:
[----:B------:R-:W-:Y:S01]  /*0ca0*/  ISETP.NE.AND P0, PT, R9, RZ, PT ;  /* 0x000000ff0900720c */ /* 0x000fe20003f05270 */
        /* <DEDUP_REMOVED lines=15> */
.L_x_1332:
[----:B------:R-:W1:Y:S01]  /*0da0*/  LDC.64 R2, c[0x0][0x368] ;  /* 0x0000da00ff027b82 */ /* 0x000e620000000a00 */
[----:B------:R-:W-:Y:S01]  /*0db0*/  IMAD.MOV.U32 R10, RZ, RZ, R153 ;  /* 0x000000ffff0a7224 */ /* 0x000fe200078e0099 */
        /* <DEDUP_REMOVED lines=8> */
[----:B------:R-:W-:Y:S02]  /*0e40*/  SHF.R.S32.HI R7, RZ, 0x1f, R153 ;  /* 0x0000001fff077819 */ /* 0x000fe40000011499 */
        /* <DEDUP_REMOVED lines=16> */
.L_x_1341:
[----:B------:R-:W-:Y:S05]  /*0f50*/  @!P2 BRA `(.L_x_1342) ;  /* 0x000000040048a947 */ /* 0x000fea0003800000 */
[----:B------:R-:W1:Y:S01]  /*0f60*/  LDC R13, c[0x0][0x380] ;  /* 0x0000e000ff0d7b82 */ /* 0x000e620000000800 */
[----:B------:R-:W-:Y:S01]  /*0f70*/  LEA R0, R53, 0xffffff80, 0x7 ;  /* 0xffffff8035007811 */ /* 0x000fe200078e38ff */
[----:B------:R-:W-:-:S06]  /*0f80*/  ULDC.64 UR4, c[0x0][0x260] ;  /* 0x0000980000047ab9 */ /* 0x000fcc0000000a00 */
        /* <DEDUP_REMOVED lines=41> */
[----:B-----5:R-:W-:-:S05]  /*1220*/  IMAD.HI.U32 R10, R9, R4, RZ ;  /* 0x00000004090a7227 */ /* 0x020fca00078e00ff */
        /* <DEDUP_REMOVED lines=37> */
.L_x_1342:
        /* <DEDUP_REMOVED lines=49> */
.L_x_1344:
[----:B------:R-:W-:Y:S01]  /*1790*/  MOV R14, R12 ;  /* 0x0000000c000e7202 */ /* 0x000fe20000000f00 */
[----:B------:R-:W-:Y:S01]  /*17a0*/  IMAD R4, R13, R168, RZ ;  /* 0x000000a80d047224 */ /* 0x000fe200078e02ff */
[----:B------:R-:W-:Y:S02]  /*17b0*/  MOV R15, R5 ;  /* 0x00000005000f7202 */ /* 0x000fe40000000f00 */
[----:B------:R-:W-:Y:S01]  /*17c0*/  @!P1 LOP3.LUT R8, RZ, R9, RZ, 0x33, !PT ;  /* 0x00000009ff089212 */ /* 0x000fe200078e33ff */
[----:B------:R-:W-:Y:S01]  /*17d0*/  IMAD R4, R169, R0, R4 ;  /* 0x00000000a9047224 */ /* 0x000fe200078e0204 */
[----:B------:R-:W-:Y:S01]  /*17e0*/  @P0 IADD3 R6, R11, R6, RZ ;  /* 0x000000060b060210 */ /* 0x000fe20007ffe0ff */
[-C--:B------:R-:W-:Y:S01]  /*17f0*/  IMAD.WIDE.U32 R14, R168, R0.reuse, R14 ;  /* 0x00000000a80e7225 */ /* 0x080fe200078e000e */
[----:B------:R-:W-:Y:S02]  /*1800*/  SHF.R.S32.HI R5, RZ, 0x1f, R8 ;  /* 0x0000001fff057819 */ /* 0x000fe40000011408 */
[----:B------:R-:W-:Y:S01]  /*1810*/  MOV R19, R0 ;  /* 0x0000000000137202 */ /* 0x000fe20000000f00 */
        /* <DEDUP_REMOVED lines=24> */
.L_x_1343:
[----:B------:R1:W5:Y:S01]  /*19a0*/  @P6 LDG.E R9, desc[UR6][R172.64] ;  /* 0x00000006ac096981 */ /* 0x000362000c1e1900 */
[----:B------:R-:W-:Y:S01]  /*19b0*/  ISETP.NE.AND P0, PT, R23, -0x1, PT ;  /* 0xffffffff1700780c */ /* 0x000fe20003f05270 */
[----:B------:R-:W2:Y:S01]  /*19c0*/  LDC.64 R2, c[0x0][0x240] ;  /* 0x00009000ff027b82 */ /* 0x000ea20000000a00 */
[----:B------:R-:W-:Y:S01]  /*19d0*/  SHF.R.S32.HI R8, RZ, 0x1f, R127 ;  /* 0x0000001fff087819 */ /* 0x000fe2000001147f */
[----:B------:R-:W-:Y:S01]  /*19e0*/  ULDC UR10, c[0x0][0x2d0] ;  /* 0x0000b400000a7ab9 */ /* 0x000fe20000000800 */
[----:B------:R-:W-:Y:S01]  /*19f0*/  ULDC.64 UR4, c[0x0][0x268] ;  /* 0x00009a0000047ab9 */ /* 0x000fe20000000a00 */
[C---:B------:R-:W-:Y:S01]  /*1a00*/  SHF.L.U64.HI R147, R168.reuse, 0x5, R169 ;  /* 0x00000005a8937819 */ /* 0x040fe200000102a9 */
[----:B------:R-:W-:Y:S01]  /*1a10*/  IMAD.SHL.U32 R148, R168, 0x20, RZ ;  /* 0x00000020a8947824 */ /* 0x000fe200078e00ff */
[CC--:B------:R-:W-:Y:S02]  /*1a20*/  LEA.HI R27, R8.reuse, R127.reuse, RZ, 0x2 ;  /* 0x0000007f081b7211 */ /* 0x0c0fe400078f10ff */
[----:B------:R-:W-:Y:S01]  /*1a30*/  LEA.HI R14, R8, R127, RZ, 0x3 ;  /* 0x0000007f080e7211 */ /* 0x000fe200078f18ff */
[----:B------:R-:W3:Y:S01]  /*1a40*/  LDC.64 R166, c[0x0][0x250] ;  /* 0x00009400ffa67b82 */ /* 0x000ee20000000a00 */
[----:B------:R-:W-:-:S02]  /*1a50*/  LOP3.LUT R16, R27, 0xfffffffc, RZ, 0xc0, !PT ;  /* 0xfffffffc1b107812 */ /* 0x000fc400078ec0ff */
[----:B------:R-:W-:Y:S02]  /*1a60*/  SHF.R.S32.HI R59, RZ, 0x3, R14 ;  /* 0x00000003ff3b7819 */ /* 0x000fe4000001140e */
[----:B------:R-:W-:Y:S01]  /*1a70*/  LOP3.LUT R58, R14, 0xfffffff8, RZ, 0xc0, !PT ;  /* 0xfffffff80e3a7812 */ /* 0x000fe200078ec0ff */
[----:B------:R-:W-:Y:S01]  /*1a80*/  IMAD.IADD R17, R127, 0x1, -R16 ;  /* 0x000000017f117824 */ /* 0x000fe200078e0a10 */
[----:B------:R-:W-:Y:S01]  /*1a90*/  LEA.HI R60, R8, R127, RZ, 0x4 ;  /* 0x0000007f083c7211 */ /* 0x000fe200078f20ff */
[----:B-----5:R-:W4:Y:S01]  /*1aa0*/  @!P0 LDC.64 R10, c[0x0][0x228] ;  /* 0x00008a00ff0a8b82 */ /* 0x020f220000000a00 */
[----:B------:R-:W-:Y:S01]  /*1ab0*/  IMAD.SHL.U32 R29, R59, 0x40, RZ ;  /* 0x000000403b1d7824 */ /* 0x000fe200078e00ff */
[----:B------:R-:W-:Y:S01]  /*1ac0*/  LEA.HI R14, R14, R59, RZ, 0x1 ;  /* 0x0000003b0e0e7211 */ /* 0x000fe200078f08ff */
[----:B------:R-:W-:Y:S01]  /*1ad0*/  IMAD.IADD R58, R127, 0x1, -R58 ;  /* 0x000000017f3a7824 */ /* 0x000fe200078e0a3a */
[----:B------:R-:W-:Y:S01]  /*1ae0*/  SHF.R.S32.HI R170, RZ, 0x2, R27 ;  /* 0x00000002ffaa7819 */ /* 0x000fe2000001141b */
[----:B------:R-:W-:Y:S01]  /*1af0*/  IMAD.SHL.U32 R116, R17, 0x8, RZ ;  /* 0x0000000811747824 */ /* 0x000fe200078e00ff */
[----:B------:R-:W-:Y:S01]  /*1b00*/  LOP3.LUT R29, R29, 0xc0, RZ, 0xc0, !PT ;  /* 0x000000c01d1d7812 */ /* 0x000fe200078ec0ff */
[----:B------:R-:W-:Y:S01]  /*1b10*/  IMAD.SHL.U32 R17, R17, 0x4, RZ ;  /* 0x0000000411117824 */ /* 0x000fe200078e00ff */
[----:B------:R-:W-:Y:S01]  /*1b20*/  LEA.HI R57, R58, R58, RZ, 0x1 ;  /* 0x0000003a3a397211 */ /* 0x000fe200078f08ff */
[----:B------:R-:W1:Y:S01]  /*1b30*/  LDC R144, c[0x0][0x2e0] ;  /* 0x0000b800ff907b82 */ /* 0x000e620000000800 */
[----:B------:R-:W-:-:S02]  /*1b40*/  LOP3.LUT R31, R29, 0x18, R116, 0xf8, !PT ;  /* 0x000000181d1f7812 */ /* 0x000fc400078ef874 */
[----:B------:R-:W-:Y:S02]  /*1b50*/  SHF.R.U32.HI R158, RZ, 0x3, R29 ;  /* 0x00000003ff9e7819 */ /* 0x000fe4000001161d */
[----:B------:R-:W-:Y:S02]  /*1b60*/  LOP3.LUT R29, R57, 0xfffffffe, RZ, 0xc0, !PT ;  /* 0xfffffffe391d7812 */ /* 0x000fe400078ec0ff */
[----:B------:R-:W-:Y:S01]  /*1b70*/  LOP3.LUT R18, R60, 0xfffffff0, RZ, 0xc0, !PT ;  /* 0xfffffff03c127812 */ /* 0x000fe200078ec0ff */
[----:B---3--:R-:W-:Y:S01]  /*1b80*/  IMAD.SHL.U32 R150, R166, 0x20, RZ ;  /* 0x00000020a6967824 */ /* 0x008fe200078e00ff */
[----:B------:R-:W-:Y:S01]  /*1b90*/  LOP3.LUT R14, R14, 0xfffffffe, RZ, 0xc0, !PT ;  /* 0xfffffffe0e0e7812 */ /* 0x000fe200078ec0ff */
[----:B------:R-:W-:Y:S01]  /*1ba0*/  IMAD.IADD R58, R58, 0x1, -R29 ;  /* 0x000000013a3a7824 */ /* 0x000fe200078e0a1d */
[----:B------:R-:W-:Y:S01]  /*1bb0*/  LOP3.LUT R158, R31, R158, RZ, 0x3c, !PT ;  /* 0x0000009e1f9e7212 */ /* 0x000fe200078e3cff */
[----:B--2---:R-:W-:Y:S01]  /*1bc0*/  @P0 IMAD.WIDE.U32 R30, R23, R2, RZ ;  /* 0x00000002171e0225 */ /* 0x004fe200078e00ff */
[----:B------:R-:W-:-:S02]  /*1bd0*/  LEA.HI R27, R27, R170, RZ, 0x1 ;  /* 0x000000aa1b1b7211 */ /* 0x000fc400078f08ff */
[----:B------:R-:W-:Y:S01]  /*1be0*/  LEA.HI R8, R8, R127, RZ, 0x5 ;  /* 0x0000007f08087211 */ /* 0x000fe200078f28ff */
[-C--:B----4-:R-:W-:Y:S01]  /*1bf0*/  @!P0 IMAD R16, R7, R10.reuse, RZ ;  /* 0x0000000a07108224 */ /* 0x090fe200078e02ff */
[----:B------:R-:W-:Y:S01]  /*1c00*/  LOP3.LUT R27, R27, 0x7fffffe, RZ, 0xc0, !PT ;  /* 0x07fffffe1b1b7812 */ /* 0x000fe200078ec0ff */
[----:B------:R-:W-:Y:S01]  /*1c10*/  IMAD.IADD R63, R127, 0x1, -R18 ;  /* 0x000000017f3f7824 */ /* 0x000fe200078e0a12 */
[C---:B------:R-:W-:Y:S01]  /*1c20*/  ISETP.GE.AND P1, PT, R116.reuse, UR10, PT ;  /* 0x0000000a74007c0c */ /* 0x040fe2000bf26270 */
[----:B------:R-:W-:Y:S01]  /*1c30*/  @!P0 IMAD R16, R153, R11, R16 ;  /* 0x0000000b99108224 */ /* 0x000fe200078e0210 */
[----:B------:R-:W-:Y:S01]  /*1c40*/  SHF.R.S32.HI R171, RZ, 0x1f, R170 ;  /* 0x0000001fffab7819 */ /* 0x000fe200000114aa */
[----:B------:R-:W-:Y:S01]  /*1c50*/  VIADD R11, R116, 0x20 ;  /* 0x00000020740b7836 */ /* 0x000fe20000000000 */
[----:B------:R-:W-:Y:S01]  /*1c60*/  LEA.HI R62, R63, R63, RZ, 0x1 ;  /* 0x0000003f3f3e7211 */ /* 0x000fe200078f08ff */
[----:B------:R-:W-:Y:S01]  /*1c70*/  @!P0 IMAD.WIDE.U32 R28, R153, R10, RZ ;  /* 0x0000000a991c8225 */ /* 0x000fe200078e00ff */
[----:B------:R-:W-:-:S02]  /*1c80*/  SHF.R.S32.HI R54, RZ, 0x5, R8 ;  /* 0x00000005ff367819 */ /* 0x000fc40000011408 */
[----:B------:R-:W-:Y:S01]  /*1c90*/  ISETP.GE.AND P5, PT, R11, UR10, PT ;  /* 0x0000000a0b007c0c */ /* 0x000fe2000bfa6270 */
[----:B------:R-:W-:Y:S01]  /*1ca0*/  IMAD.IADD R59, R59, 0x1, -R14 ;  /* 0x000000013b3b7824 */ /* 0x000fe200078e0a0e */
[----:B------:R-:W-:Y:S01]  /*1cb0*/  SEL R10, RZ, 0x1, P1 ;  /* 0x00000001ff0a7807 */ /* 0x000fe20000800000 */
[----:B------:R-:W-:Y:S01]  /*1cc0*/  @P0 IMAD.MOV.U32 R14, RZ, RZ, R30 ;  /* 0x000000ffff0e0224 */ /* 0x000fe200078e001e */
[----:B------:R-:W-:Y:S01]  /*1cd0*/  SEL R145, RZ, 0xffffffff, P5 ;  /* 0xffffffffff917807 */ /* 0x000fe20002800000 */
[----:B------:R-:W-:Y:S01]  /*1ce0*/  @!P0 IMAD.MOV.U32 R14, RZ, RZ, R28 ;  /* 0x000000ffff0e8224 */ /* 0x000fe200078e001c */
[--C-:B------:R-:W-:Y:S01]  /*1cf0*/  SHF.R.S32.HI R18, RZ, 0x1, R62.reuse ;  /* 0x00000001ff127819 */ /* 0x100fe2000001143e */
[----:B------:R-:W-:Y:S01]  /*1d00*/  IMAD.IADD R27, R170, 0x1, -R27 ;  /* 0x00000001aa1b7824 */ /* 0x000fe200078e0a1b */
[----:B------:R-:W-:Y:S01]  /*1d10*/  SHF.R.S32.HI R61, RZ, 0x1f, R62 ;  /* 0x0000001fff3d7819 */ /* 0x000fe2000001143e */
[----:B------:R-:W-:Y:S01]  /*1d20*/  IMAD.SHL.U32 R145, R145, 0x2, RZ ;  /* 0x0000000291917824 */ /* 0x000fe200078e00ff */
[----:B------:R-:W-:Y:S01]  /*1d30*/  SHF.R.S32.HI R117, RZ, 0x1f, R116 ;  /* 0x0000001fff757819 */ /* 0x000fe20000011474 */
[----:B------:R-:W-:Y:S01]  /*1d40*/  @P0 IMAD R23, R23, R3, R31 ;  /* 0x0000000317170224 */ /* 0x000fe200078e021f */
[----:B------:R-:W-:Y:S01]  /*1d50*/  IADD3 R28, P1, R116, R14, RZ ;  /* 0x0000000e741c7210 */ /* 0x000fe20007f3e0ff */
[----:B------:R-:W-:Y:S01]  /*1d60*/  IMAD.WIDE R24, R25, 0x40, R170 ;  /* 0x0000004019187825 */ /* 0x000fe200078e02aa */
[----:B------:R-:W-:-:S02]  /*1d70*/  LEA.HI R61, R61, R18, RZ, 0x2 ;  /* 0x000000123d3d7211 */ /* 0x000fc400078f10ff */
[----:B------:R-:W-:Y:S01]  /*1d80*/  LOP3.LUT R145, R145, 0x2, R10, 0xe2, !PT ;  /* 0x0000000291917812 */ /* 0x000fe200078ee20a */
[----:B------:R-:W-:Y:S01]  /*1d90*/  @!P0 IMAD.IADD R23, R29, 0x1, R16 ;  /* 0x000000011d178824 */ /* 0x000fe200078e0210 */
[----:B------:R-:W-:Y:S01]  /*1da0*/  IADD3 R26, P0, R116, R12, RZ ;  /* 0x0000000c741a7210 */ /* 0x000fe20007f1e0ff */
[----:B------:R-:W-:Y:S01]  /*1db0*/  IMAD R27, R54, 0x8, R27 ;  /* 0x00000008361b7824 */ /* 0x000fe200078e021b */
[----:B------:R-:W-:Y:S01]  /*1dc0*/  LOP3.LUT R61, R61, 0xfffffffc, RZ, 0xc0, !PT ;  /* 0xfffffffc3d3d7812 */ /* 0x000fe200078ec0ff */
[----:B------:R-:W-:Y:S01]  /*1dd0*/  IMAD R10, R25, R2, RZ ;  /* 0x00000002190a7224 */ /* 0x000fe200078e02ff */
[----:B-1----:R-:W-:Y:S01]  /*1de0*/  LEA.HI R144, R144, R144, RZ, 0x1 ;  /* 0x0000009090907211 */ /* 0x002fe200078f08ff */
[----:B------:R-:W-:Y:S01]  /*1df0*/  IMAD.X R29, R117, 0x1, R23, P1 ;  /* 0x00000001751d7824 */ /* 0x000fe200008e0617 */
[----:B------:R-:W-:Y:S01]  /*1e00*/  SHF.L.U64.HI R149, R166, 0x5, R167 ;  /* 0x00000005a6957819 */ /* 0x000fe200000102a7 */
[----:B------:R-:W-:Y:S01]  /*1e10*/  IMAD.U32 R158, R27, 0x20, R158 ;  /* 0x000000201b9e7824 */ /* 0x000fe200078e009e */
[----:B------:R-:W-:Y:S01]  /*1e20*/  SHF.R.S32.HI R141, RZ, 0x1, R144 ;  /* 0x00000001ff8d7819 */ /* 0x000fe20000011490 */
[----:B------:R-:W-:Y:S01]  /*1e30*/  IMAD.X R27, R117, 0x1, R21, P0 ;  /* 0x00000001751b7824 */ /* 0x000fe200000e0615 */
[----:B------:R-:W-:Y:S01]  /*1e40*/  IADD3 R160, P0, R170, R19, RZ ;  /* 0x00000013aaa07210 */ /* 0x000fe20007f1e0ff */
[C---:B------:R-:W-:Y:S01]  /*1e50*/  IMAD R3, R24.reuse, R3, R10 ;  /* 0x0000000318037224 */ /* 0x040fe200078e020a */
[----:B------:R-:W-:Y:S01]  /*1e60*/  SHF.R.S32.HI R60, RZ, 0x4, R60 ;  /* 0x00000004ff3c7819 */ /* 0x000fe2000001143c */
[----:B------:R-:W-:Y:S01]  /*1e70*/  IMAD.WIDE.U32 R20, R24, R2, R28 ;  /* 0x0000000218147225 */ /* 0x000fe200078e001c */
[----:B------:R-:W-:-:S02]  /*1e80*/  SHF.R.S32.HI R2, RZ, 0x1f, R164 ;  /* 0x0000001fff027819 */ /* 0x000fc400000114a4 */
[----:B------:R-:W-:Y:S01]  /*1e90*/  SHF.R.S32.HI R57, RZ, 0x1, R57 ;  /* 0x00000001ff397819 */ /* 0x000fe20000011439 */
[----:B------:R-:W-:Y:S02]  /*1ea0*/  IMAD R23, R5, UR4, RZ ;  /* 0x0000000405177c24 */ /* 0x000fe4000f8e02ff */
[----:B------:R-:W-:Y:S02]  /*1eb0*/  IMAD.IADD R61, R18, 0x1, -R61 ;  /* 0x00000001123d7824 */ /* 0x000fe400078e0a3d */
[----:B------:R-:W-:Y:S02]  /*1ec0*/  IMAD.IADD R21, R21, 0x1, R3 ;  /* 0x0000000115157824 */ /* 0x000fe400078e0203 */
[C---:B------:R-:W-:Y:S02]  /*1ed0*/  IMAD R18, R4.reuse, UR5, R23 ;  /* 0x0000000504127c24 */ /* 0x040fe4000f8e0217 */
[----:B------:R-:W-:Y:S01]  /*1ee0*/  IMAD.WIDE.U32 R26, R4, UR4, R26 ;  /* 0x00000004041a7c25 */ /* 0x000fe2000f8e001a */
[----:B------:R-:W-:-:S03]  /*1ef0*/  ULDC.64 UR4, c[0x0][0x258] ;  /* 0x0000960000047ab9 */ /* 0x000fc60000000a00 */
[----:B------:R-:W-:Y:S01]  /*1f00*/  IMAD.X R3, R171, 0x1, R13, P0 ;  /* 0x00000001ab037824 */ /* 0x000fe200000e060d */
[----:B------:R-:W-:Y:S01]  /*1f10*/  IADD3 R162, P0, R116, R6, RZ ;  /* 0x0000000674a27210 */ /* 0x000fe20007f1e0ff */
[----:B------:R-:W-:Y:S02]  /*1f20*/  IMAD.IADD R19, R27, 0x1, R18 ;  /* 0x000000011b137824 */ /* 0x000fe400078e0212 */
[----:B------:R-:W-:Y:S02]  /*1f30*/  IMAD R3, R3, R166, RZ ;  /* 0x000000a603037224 */ /* 0x000fe400078e02ff */
[----:B------:R-:W-:Y:S02]  /*1f40*/  IMAD.MOV.U32 R18, RZ, RZ, R26 ;  /* 0x000000ffff127224 */ /* 0x000fe400078e001a */
[----:B------:R-:W-:Y:S01]  /*1f50*/  IMAD R13, R2, UR4, RZ ;  /* 0x00000004020d7c24 */ /* 0x000fe2000f8e02ff */
[----:B------:R-:W-:Y:S01]  /*1f60*/  SHF.R.S32.HI R2, RZ, 0x1f, R69 ;  /* 0x0000001fff027819 */ /* 0x000fe20000011445 */
[----:B------:R-:W-:-:S02]  /*1f70*/  IMAD R3, R160, R167, R3 ;  /* 0x000000a7a0037224 */ /* 0x000fc400078e0203 */
[----:B------:R-:W-:Y:S01]  /*1f80*/  IMAD.WIDE.U32 R160, R160, R166, R18 ;  /* 0x000000a6a0a07225 */ /* 0x000fe200078e0012 */
[----:B------:R-:W-:Y:S02]  /*1f90*/  LEA.HI R19, R2, R69, RZ, 0x7 ;  /* 0x0000004502137211 */ /* 0x000fe400078f38ff */
[----:B------:R-:W-:Y:S01]  /*1fa0*/  LOP3.LUT R2, R8, 0xffffffe0, RZ, 0xc0, !PT ;  /* 0xffffffe008027812 */ /* 0x000fe200078ec0ff */
[----:B------:R-:W-:Y:S01]  /*1fb0*/  IMAD.X R163, R117, 0x1, R15, P0 ;  /* 0x0000000175a37824 */ /* 0x000fe200000e060f */
[----:B------:R-:W-:Y:S01]  /*1fc0*/  SHF.R.S32.HI R19, RZ, 0x7, R19 ;  /* 0x00000007ff137819 */ /* 0x000fe20000011413 */
[----:B------:R-:W-:Y:S02]  /*1fd0*/  VIADD R10, R116, 0x40 ;  /* 0x00000040740a7836 */ /* 0x000fe40000000000 */
[----:B------:R-:W-:Y:S01]  /*1fe0*/  IMAD R142, R170, R141, R17 ;  /* 0x0000008daa8e7224 */ /* 0x000fe200078e0211 */
[----:B------:R-:W-:Y:S01]  /*1ff0*/  VIMNMX R68, R146, R19, !PT ;  /* 0x0000001392447248 */ /* 0x000fe20007fe0100 */
[----:B------:R-:W-:Y:S01]  /*2000*/  IMAD R159, R171, R168, RZ ;  /* 0x000000a8ab9f7224 */ /* 0x000fe200078e02ff */
[----:B------:R-:W-:Y:S01]  /*2010*/  ISETP.GE.AND P2, PT, R10, UR10, PT ;  /* 0x0000000a0a007c0c */ /* 0x000fe2000bf46270 */
[C---:B------:R-:W-:Y:S01]  /*2020*/  IMAD R13, R164.reuse, UR5, R13 ;  /* 0x00000005a40d7c24 */ /* 0x040fe2000f8e020d */
[----:B------:R-:W-:Y:S01]  /*2030*/  ISETP.GT.AND P0, PT, R53, R68, PT ;  /* 0x000000443500720c */ /* 0x000fe20003f04270 */
[----:B------:R-:W-:Y:S01]  /*2040*/  IMAD.IADD R140, R17, 0x1, R142 ;  /* 0x00000001118c7824 */ /* 0x000fe200078e028e */
[----:B------:R-:W-:Y:S01]  /*2050*/  SEL R12, RZ, 0x4, P2 ;  /* 0x00000004ff0c7807 */ /* 0x000fe20001000000 */
[----:B------:R-:W-:Y:S01]  /*2060*/  IMAD.WIDE.U32 R164, R164, UR4, R20 ;  /* 0x00000004a4a47c25 */ /* 0x000fe2000f8e0014 */
[----:B------:R-:W-:-:S02]  /*2070*/  P2R R152, PR, RZ, 0x4 ;  /* 0x00000004ff987803 */ /* 0x000fc40000000000 */
[----:B------:R-:W-:Y:S01]  /*2080*/  LOP3.LUT R145, R145, R12, RZ, 0xfc, !PT ;  /* 0x0000000c91917212 */ /* 0x000fe200078efcff */
[C---:B------:R-:W-:Y:S01]  /*2090*/  IMAD R159, R170.reuse, R169, R159 ;  /* 0x000000a9aa9f7224 */ /* 0x040fe200078e029f */
[----:B------:R-:W-:Y:S01]  /*20a0*/  SHF.R.S32.HI R126, RZ, 0x1f, R142 ;  /* 0x0000001fff7e7819 */ /* 0x000fe2000001148e */
[----:B------:R-:W-:Y:S01]  /*20b0*/  IMAD.WIDE.U32 R162, R170, R168, R162 ;  /* 0x000000a8aaa27225 */ /* 0x000fe200078e00a2 */
[----:B------:R-:W-:-:S03]  /*20c0*/  SHF.R.S32.HI R125, RZ, 0x1f, R140 ;  /* 0x0000001fff7d7819 */ /* 0x000fc6000001148c */
[----:B------:R-:W-:Y:S02]  /*20d0*/  IMAD.IADD R155, R127, 0x1, -R2 ;  /* 0x000000017f9b7824 */ /* 0x000fe400078e0a02 */
[----:B------:R-:W-:Y:S02]  /*20e0*/  IMAD.SHL.U32 R143, R141, 0x20, RZ ;  /* 0x000000208d8f7824 */ /* 0x000fe400078e00ff */
[----:B------:R-:W-:Y:S02]  /*20f0*/  IMAD.IADD R159, R163, 0x1, R159 ;  /* 0x00000001a39f7824 */ /* 0x000fe400078e029f */
[----:B------:R-:W-:Y:S02]  /*2100*/  IMAD.IADD R70, R165, 0x1, R13 ;  /* 0x00000001a5467824 */ /* 0x000fe400078e020d */
[----:B------:R-:W-:Y:S02]  /*2110*/  IMAD.IADD R52, R161, 0x1, R3 ;  /* 0x00000001a1347824 */ /* 0x000fe400078e0203 */
[----:B------:R-:W-:Y:S01]  /*2120*/  @!P6 IMAD.MOV.U32 R9, RZ, RZ, RZ ;  /* 0x000000ffff09e224 */ /* 0x000fe200078e00ff */
[----:B------:R-:W-:Y:S06]  /*2130*/  @!P0 BRA `(.L_x_1345) ;  /* 0x0000009400d08947 */ /* 0x000fec0003800000 */
        /* <DEDUP_REMOVED lines=12> */
[----:B------:R-:W-:Y:S01]  /*2200*/  LOP3.LUT R135, R145, 0xffff, RZ, 0xc0, !PT ;  /* 0x0000ffff91877812 */ /* 0x000fe200078ec0ff */
        /* <DEDUP_REMOVED lines=17> */
[----:B------:R-:W-:Y:S01]  /*2320*/  SHF.L.U64.HI R71, R74, 0x5, R75 ;  /* 0x000000054a477819 */ /* 0x000fe2000001024b */
[----:B------:R-:W-:Y:S01]  /*2330*/  IMAD.WIDE.U32 R14, R6, UR10, R14 ;  /* 0x0000000a060e7c25 */ /* 0x000fe2000f8e000e */
[----:B------:R-:W-:Y:S01]  /*2340*/  ULDC.64 UR10, c[0x0][0x360] ;  /* 0x0000d800000a7ab9 */ /* 0x000fe20000000a00 */
[----:B------:R-:W-:Y:S01]  /*2350*/  SHF.L.U64.HI R73, R74, 0x6, R75 ;  /* 0x000000064a497819 */ /* 0x000fe2000001024b */
[----:B------:R-:W-:Y:S01]  /*2360*/  USHF.L.U64.HI UR20, UR21, 0x1, UR20 ;  /* 0x0000000115147899 */ /* 0x000fe20008010214 */
[----:B------:R-:W-:Y:S01]  /*2370*/  IMAD.WIDE.U32 R16, R6, R74, R16 ;  /* 0x0000004a06107225 */ /* 0x000fe200078e0010 */
[----:B------:R-:W-:Y:S01]  /*2380*/  LOP3.LUT R137, R135, 0x2, RZ, 0xc0, !PT ;  /* 0x0000000287897812 */ /* 0x000fe200078ec0ff */
[----:B------:R-:W-:Y:S01]  /*2390*/  USHF.L.U64.HI UR25, UR15, 0x1, UR14 ;  /* 0x000000010f197899 */ /* 0x000fe2000801020e */
[----:B------:R-:W-:Y:S01]  /*23a0*/  IADD3 R134, R170, 0x60, RZ ;  /* 0x00000060aa867810 */ /* 0x000fe20007ffe0ff */
[----:B------:R-:W-:Y:S01]  /*23b0*/  IMAD R2, R6, R75, R2 ;  /* 0x0000004b06027224 */ /* 0x000fe200078e0202 */
[----:B------:R-:W-:Y:S01]  /*23c0*/  MOV R8, R16 ;  /* 0x0000001000087202 */ /* 0x000fe20000000f00 */
[----:B------:R-:W-:Y:S01]  /*23d0*/  IMAD.IADD R15, R15, 0x1, R7 ;  /* 0x000000010f0f7824 */ /* 0x000fe200078e0207 */
[----:B------:R-:W-:Y:S01]  /*23e0*/  SHF.R.S32.HI R124, RZ, 0x1f, R143 ;  /* 0x0000001fff7c7819 */ /* 0x000fe2000001148f */
[----:B------:R-:W-:Y:S01]  /*23f0*/  IMAD R109, R5, UR12, RZ ;  /* 0x0000000c056d7c24 */ /* 0x000fe2000f8e02ff */
[----:B------:R-:W-:Y:S01]  /*2400*/  LOP3.LUT R135, R135, 0x4, RZ, 0xc0, !PT ;  /* 0x0000000487877812 */ /* 0x000fe200078ec0ff */
[----:B------:R-:W-:Y:S01]  /*2410*/  IMAD.IADD R0, R9, 0x1, R0 ;  /* 0x0000000109007824 */ /* 0x000fe200078e0200 */
[----:B------:R-:W-:Y:S01]  /*2420*/  USHF.L.U32 UR26, UR15, 0x1, URZ ;  /* 0x000000010f1a7899 */ /* 0x000fe2000800063f */
[----:B------:R-:W-:Y:S01]  /*2430*/  IMAD.IADD R9, R17, 0x1, R2 ;  /* 0x0000000111097824 */ /* 0x000fe200078e0202 */
[----:B------:R-:W-:Y:S01]  /*2440*/  ULDC UR23, c[0x0][0x2e0] ;  /* 0x0000b80000177ab9 */ /* 0x000fe20000000800 */
[----:B------:R-:W-:Y:S01]  /*2450*/  IMAD R111, R5, UR4, RZ ;  /* 0x00000004056f7c24 */ /* 0x000fe2000f8e02ff */
[----:B------:R-:W-:Y:S01]  /*2460*/  ULDC.64 UR16, c[0x0][0x250] ;  /* 0x0000940000107ab9 */ /* 0x000fe20000000a00 */
[C---:B------:R-:W-:Y:S01]  /*2470*/  IMAD R109, R4.reuse, UR13, R109 ;  /* 0x0000000d046d7c24 */ /* 0x040fe2000f8e026d */
[----:B------:R-:W-:Y:S01]  /*2480*/  USHF.L.U32 UR21, UR21, 0x1, URZ ;  /* 0x0000000115157899 */ /* 0x000fe2000800063f */
[----:B------:R-:W-:Y:S01]  /*2490*/  IMAD.WIDE.U32 R2, R4, UR12, R14 ;  /* 0x0000000c04027c25 */ /* 0x000fe2000f8e000e */
[----:B------:R-:W-:Y:S01]  /*24a0*/  ULDC.64 UR12, c[0x0][0x320] ;  /* 0x0000c800000c7ab9 */ /* 0x000fe20000000a00 */
[----:B------:R-:W-:-:S02]  /*24b0*/  UIADD3 UR27, UR19, UR22, URZ ;  /* 0x00000016131b7290 */ /* 0x000fc4000fffe03f */
[----:B------:R-:W-:Y:S01]  /*24c0*/  IMAD R111, R4, UR5, R111 ;  /* 0x00000005046f7c24 */ /* 0x000fe2000f8e026f */
[----:B------:R-:W-:Y:S01]  /*24d0*/  LEA R108, P1, R2, UR12, 0x1 ;  /* 0x0000000c026c7c11 */ /* 0x000fe2000f8208ff */
[----:B------:R-:W-:Y:S01]  /*24e0*/  IMAD.WIDE.U32 R4, R4, UR4, R8 ;  /* 0x0000000404047c25 */ /* 0x000fe2000f8e0008 */
[----:B------:R-:W-:Y:S01]  /*24f0*/  ULDC.64 UR4, c[0x0][0x318] ;  /* 0x0000c60000047ab9 */ /* 0x000fe20000000a00 */
[----:B------:R-:W-:Y:S02]  /*2500*/  ULDC.64 UR14, c[0x0][0x238] ;  /* 0x00008e00000e7ab9 */ /* 0x000fe40000000a00 */
[----:B------:R-:W-:Y:S01]  /*2510*/  IMAD.IADD R109, R3, 0x1, R109 ;  /* 0x00000001036d7824 */ /* 0x000fe200078e026d */
[----:B------:R-:W-:Y:S01]  /*2520*/  LEA R110, P0, R4, UR4, 0x1 ;  /* 0x00000004046e7c11 */ /* 0x000fe2000f8008ff */
[----:B------:R-:W-:Y:S02]  /*2530*/  IMAD.SHL.U32 R100, R167, 0x40, RZ ;  /* 0x00000040a7647824 */ /* 0x000fe400078e00ff */
[----:B------:R-:W-:Y:S01]  /*2540*/  IMAD.WIDE.U32 R6, R166, 0x40, RZ ;  /* 0x00000040a6067825 */ /* 0x000fe200078e00ff */
[----:B------:R-:W-:Y:S01]  /*2550*/  LEA.HI.X R109, R2, UR13, R109, 0x1, P1 ;  /* 0x0000000d026d7c11 */ /* 0x000fe200088f0c6d */
[----:B------:R-:W-:-:S02]  /*2560*/  ULDC.64 UR12, c[0x0][0x220] ;  /* 0x00008800000c7ab9 */ /* 0x000fc40000000a00 */
[----:B------:R-:W-:Y:S01]  /*2570*/  IMAD R9, R141, R0, RZ ;  /* 0x000000008d097224 */ /* 0x000fe200078e02ff */
[----:B------:R-:W-:Y:S01]  /*2580*/  LEA R106, P3, R160, UR12, 0x1 ;  /* 0x0000000ca06a7c11 */ /* 0x000fe2000f8608ff */
[----:B------:R-:W-:Y:S01]  /*2590*/  IMAD.IADD R100, R7, 0x1, R100 ;  /* 0x0000000107647824 */ /* 0x000fe200078e0264 */
[----:B------:R-:W-:Y:S01]  /*25a0*/  SHF.L.U32 R101, R6, 0x1, RZ ;  /* 0x0000000106657819 */ /* 0x000fe200000006ff */
[----:B------:R-:W-:Y:S01]  /*25b0*/  IMAD.IADD R111, R5, 0x1, R111 ;  /* 0x00000001056f7824 */ /* 0x000fe200078e026f */
[----:B------:R-:W-:Y:S01]  /*25c0*/  SHF.R.S32.HI R7, RZ, 0x1f, R9 ;  /* 0x0000001fff077819 */ /* 0x000fe20000011409 */
[----:B------:R-:W-:Y:S01]  /*25d0*/  IMAD.SHL.U32 R72, R74, 0x20, RZ ;  /* 0x000000204a487824 */ /* 0x000fe200078e00ff */
[-C--:B------:R-:W-:Y:S01]  /*25e0*/  IADD3 R114, P1, R140, R9.reuse, RZ ;  /* 0x000000098c727210 */ /* 0x080fe20007f3e0ff */
[C---:B------:R-:W-:Y:S01]  /*25f0*/  VIADD R132, R143.reuse, 0x40 ;  /* 0x000000408f847836 */ /* 0x040fe20000000000 */
[----:B------:R-:W-:Y:S01]  /*2600*/  IADD3 R42, P2, R142, R9, RZ ;  /* 0x000000098e2a7210 */ /* 0x000fe20007f5e0ff */
[----:B------:R-:W-:Y:S01]  /*2610*/  VIADD R133, R143, 0x20 ;  /* 0x000000208f857836 */ /* 0x000fe20000000000 */
        /* <DEDUP_REMOVED lines=8> */
[----:B------:R-:W-:Y:S01]  /*26a0*/  LEA.HI.X R103, R162, UR5, R159, 0x1, P0 ;  /* 0x00000005a2677c11 */ /* 0x000fe200080f0c9f */
[----:B------:R-:W-:Y:S01]  /*26b0*/  ULDC.64 UR4, c[0x0][0x358] ;  /* 0x0000d60000047ab9 */ /* 0x000fe20000000a00 */
[C---:B------:R-:W-:Y:S01]  /*26c0*/  SHF.L.U64.HI R0, R42.reuse, 0x1, R7 ;  /* 0x000000012a007819 */ /* 0x040fe20000010207 */
[----:B------:R-:W-:Y:S01]  /*26d0*/  IMAD.SHL.U32 R3, R169, 0x40, RZ ;  /* 0x00000040a9037824 */ /* 0x000fe200078e00ff */
[----:B------:R-:W-:Y:S01]  /*26e0*/  SHF.L.U32 R42, R42, 0x1, RZ ;  /* 0x000000012a2a7819 */ /* 0x000fe200000006ff */
[----:B------:R-:W-:Y:S01]  /*26f0*/  IMAD.WIDE.U32 R168, R168, 0x40, RZ ;  /* 0x00000040a8a87825 */ /* 0x000fe200078e00ff */
[----:B------:R-:W-:-:S02]  /*2700*/  IADD3 R112, P0, R114, UR10, RZ ;  /* 0x0000000a72707c10 */ /* 0x000fc4000ff1e0ff */
[----:B------:R-:W-:Y:S01]  /*2710*/  IADD3 R14, P2, R42, UR10, RZ ;  /* 0x0000000a2a0e7c10 */ /* 0x000fe2000ff5e0ff */
[----:B------:R-:W-:Y:S01]  /*2720*/  IMAD R5, R167, 0xc0, RZ ;  /* 0x000000c0a7057824 */ /* 0x000fe200078e02ff */
[----:B------:R-:W-:Y:S01]  /*2730*/  IADD3.X R113, R115, UR11, RZ, P0, !PT ;  /* 0x0000000b73717c10 */ /* 0x000fe200087fe4ff */
[C---:B------:R-:W-:Y:S01]  /*2740*/  IMAD.SHL.U32 R67, R141.reuse, 0x40, RZ ;  /* 0x000000408d437824 */ /* 0x040fe200078e00ff */
[----:B------:R-:W-:Y:S01]  /*2750*/  IADD3 R114, P1, R114, UR4, RZ ;  /* 0x0000000472727c10 */ /* 0x000fe2000ff3e0ff */
[----:B------:R-:W-:Y:S01]  /*2760*/  IMAD R65, R141, 0x60, RZ ;  /* 0x000000608d417824 */ /* 0x000fe200078e02ff */
[----:B------:R-:W-:Y:S01]  /*2770*/  IADD3 R42, P0, R42, UR4, RZ ;  /* 0x000000042a2a7c10 */ /* 0x000fe2000ff1e0ff */
[----:B------:R-:W-:Y:S01]  /*2780*/  IMAD.IADD R129, R143, 0x1, R131 ;  /* 0x000000018f817824 */ /* 0x000fe200078e0283 */
[----:B------:R-:W-:Y:S01]  /*2790*/  IADD3.X R115, R115, UR5, RZ, P1, !PT ;  /* 0x0000000573737c10 */ /* 0x000fe20008ffe4ff */
[----:B------:R-:W-:Y:S01]  /*27a0*/  IMAD.WIDE.U32 R166, R166, 0xc0, RZ ;  /* 0x000000c0a6a67825 */ /* 0x000fe200078e00ff */
[----:B------:R-:W-:Y:S01]  /*27b0*/  IADD3.X R43, R0, UR5, RZ, P0, !PT ;  /* 0x00000005002b7c10 */ /* 0x000fe200087fe4ff */
[----:B------:R-:W-:Y:S01]  /*27c0*/  ULDC UR4, c[0x0][0x2e0] ;  /* 0x0000b80000047ab9 */ /* 0x000fe20000000800 */
[----:B------:R-:W-:Y:S01]  /*27d0*/  IADD3 R81, P1, R148, 0x20, RZ ;  /* 0x0000002094517810 */ /* 0x000fe20007f3e0ff */
[----:B------:R-:W-:Y:S01]  /*27e0*/  IMAD.SHL.U32 R74, R74, 0x40, RZ ;  /* 0x000000404a4a7824 */ /* 0x000fe200078e00ff */
[----:B------:R-:W-:Y:S01]  /*27f0*/  IADD3 R89, P0, R148, 0x40, RZ ;  /* 0x0000004094597810 */ /* 0x000fe20007f1e0ff */
[----:B------:R-:W-:Y:S01]  /*2800*/  VIADD R138, R170, 0x20 ;  /* 0x00000020aa8a7836 */ /* 0x000fe20000000000 */
[----:B------:R-:W-:Y:S01]  /*2810*/  LEA.HI.X R107, R160, UR13, R52, 0x1, P3 ;  /* 0x0000000da06b7c11 */ /* 0x000fe200098f0c34 */
[--C-:B------:R-:W-:Y:S01]  /*2820*/  IMAD.X R80, RZ, RZ, R147.reuse, P1 ;  /* 0x000000ffff507224 */ /* 0x100fe200008e0693 */
[-C--:B------:R-:W-:Y:S01]  /*2830*/  IADD3 R83, P1, R81, R148.reuse, RZ ;  /* 0x0000009451537210 */ /* 0x080fe20007f3e0ff */
[--C-:B------:R-:W-:Y:S01]  /*2840*/  IMAD.X R88, RZ, RZ, R147.reuse, P0 ;  /* 0x000000ffff587224 */ /* 0x100fe200000e0693 */
[-C--:B------:R-:W-:Y:S01]  /*2850*/  IADD3 R91, P0, R89, R148.reuse, RZ ;  /* 0x00000094595b7210 */ /* 0x080fe20007f1e0ff */
[----:B------:R-:W-:Y:S01]  /*2860*/  VIADD R136, R170, 0x40 ;  /* 0x00000040aa887836 */ /* 0x000fe20000000000 */
[----:B------:R-:W-:Y:S01]  /*2870*/  IADD3.X R15, R0, UR11, RZ, P2, !PT ;  /* 0x0000000b000f7c10 */ /* 0x000fe200097fe4ff */
[--C-:B------:R-:W-:Y:S01]  /*2880*/  IMAD.X R82, R80, 0x1, R147.reuse, P1 ;  /* 0x0000000150527824 */ /* 0x100fe200008e0693 */
[-C--:B------:R-:W-:Y:S01]  /*2890*/  IADD3 R99, P2, R91, R148.reuse, RZ ;  /* 0x000000945b637210 */ /* 0x080fe20007f5e0ff */
[----:B------:R-:W-:Y:S01]  /*28a0*/  IMAD.X R90, R88, 0x1, R147, P0 ;  /* 0x00000001585a7824 */ /* 0x000fe200000e0693 */
[----:B------:R-:W-:Y:S01]  /*28b0*/  IADD3 R95, P0, R83, R148, RZ ;  /* 0x00000094535f7210 */ /* 0x000fe20007f1e0ff */
[----:B------:R-:W-:Y:S01]  /*28c0*/  IMAD.MOV.U32 R9, RZ, RZ, R53 ;  /* 0x000000ffff097224 */ /* 0x000fe200078e0035 */
[----:B------:R-:W-:Y:S01]  /*28d0*/  IADD3 R77, P1, R72, 0x20, RZ ;  /* 0x00000020484d7810 */ /* 0x000fe20007f3e0ff */
[----:B------:R-:W-:Y:S01]  /*28e0*/  IMAD.X R98, R90, 0x1, R147, P2 ;  /* 0x000000015a627824 */ /* 0x000fe200010e0693 */
[----:B------:R-:W-:Y:S01]  /*28f0*/  IADD3 R85, P3, R72, 0x40, RZ ;  /* 0x0000004048557810 */ /* 0x000fe20007f7e0ff */
[----:B------:R-:W-:Y:S01]  /*2900*/  IMAD.IADD R102, R167, 0x1, R5 ;  /* 0x00000001a7667824 */ /* 0x000fe200078e0205 */
[----:B------:R-:W-:Y:S01]  /*2910*/  IADD3.X R94, R82, R147, RZ, P0, !PT ;  /* 0x00000093525e7210 */ /* 0x000fe200007fe4ff */
[--C-:B------:R-:W-:Y:S01]  /*2920*/  IMAD.X R76, RZ, RZ, R71.reuse, P1 ;  /* 0x000000ffff4c7224 */ /* 0x100fe200008e0647 */
[----:B------:R-:W-:Y:S01]  /*2930*/  IADD3 R79, P0, R77, R72, RZ ;  /* 0x000000484d4f7210 */ /* 0x000fe20007f1e0ff */
[--C-:B------:R-:W-:Y:S01]  /*2940*/  IMAD.X R84, RZ, RZ, R71.reuse, P3 ;  /* 0x000000ffff547224 */ /* 0x100fe200018e0647 */
[----:B------:R-:W-:Y:S01]  /*2950*/  IADD3 R130, R143, R132, RZ ;  /* 0x000000848f827210 */ /* 0x000fe20007ffe0ff */
[----:B------:R-:W-:Y:S01]  /*2960*/  ULDC UR5, c[0x0][0x2e0] ;  /* 0x0000b80000057ab9 */ /* 0x000fe20000000800 */
[-C--:B------:R-:W-:Y:S01]  /*2970*/  IADD3 R87, P2, R85, R72.reuse, RZ ;  /* 0x0000004855577210 */ /* 0x080fe20007f5e0ff */
[--C-:B------:R-:W-:Y:S01]  /*2980*/  IMAD.X R78, R76, 0x1, R71.reuse, P0 ;  /* 0x000000014c4e7824 */ /* 0x100fe200000e0647 */
[-C--:B------:R-:W-:Y:S01]  /*2990*/  IADD3 R93, P1, R79, R72.reuse, RZ ;  /* 0x000000484f5d7210 */ /* 0x080fe20007f3e0ff */
[----:B------:R-:W-:Y:S01]  /*29a0*/  IMAD.IADD R128, R143, 0x1, R130 ;  /* 0x000000018f807824 */ /* 0x000fe200078e0282 */
[----:B------:R-:W-:Y:S01]  /*29b0*/  IADD3 R97, P0, R87, R72, RZ ;  /* 0x0000004857617210 */ /* 0x000fe20007f1e0ff */
[----:B------:R-:W-:Y:S01]  /*29c0*/  ULDC.64 UR10, c[0x0][0x248] ;  /* 0x00009200000a7ab9 */ /* 0x000fe20000000a00 */
[----:B------:R-:W-:Y:S01]  /*29d0*/  IADD3.X R86, R84, R71, RZ, P2, !PT ;  /* 0x0000004754567210 */ /* 0x000fe200017fe4ff */
[--C-:B------:R-:W-:Y:S01]  /*29e0*/  IMAD.X R92, R78, 0x1, R71.reuse, P1 ;  /* 0x000000014e5c7824 */ /* 0x100fe200008e0647 */
[----:B------:R-:W-:Y:S01]  /*29f0*/  SHF.L.U64.HI R100, R6, 0x1, R100 ;  /* 0x0000000106647819 */ /* 0x000fe20000010264 */
[----:B------:R-:W-:Y:S01]  /*2a00*/  ULDC.64 UR12, c[0x0][0x230] ;  /* 0x00008c00000c7ab9 */ /* 0x000fe20000000a00 */
[----:B------:R-:W-:Y:S01]  /*2a10*/  IADD3 R75, R169, R3, RZ ;  /* 0x00000003a94b7210 */ /* 0x000fe20007ffe0ff */
[----:B------:R-:W-:Y:S01]  /*2a20*/  IMAD.X R96, R86, 0x1, R71, P0 ;  /* 0x0000000156607824 */ /* 0x000fe200000e0647 */
[----:B------:R-:W-:-:S02]  /*2a30*/  SHF.R.S32.HI R66, RZ, 0x1f, R67 ;  /* 0x0000001fff427819 */ /* 0x000fc40000011443 */
[----:B------:R-:W-:Y:S02]  /*2a40*/  SHF.R.S32.HI R123, RZ, 0x1f, R133 ;  /* 0x0000001fff7b7819 */ /* 0x000fe40000011485 */
[----:B------:R-:W-:Y:S02]  /*2a50*/  SHF.R.S32.HI R64, RZ, 0x1f, R65 ;  /* 0x0000001fff407819 */ /* 0x000fe40000011441 */
[----:B------:R-:W-:Y:S02]  /*2a60*/  SHF.R.S32.HI R122, RZ, 0x1f, R132 ;  /* 0x0000001fff7a7819 */ /* 0x000fe40000011484 */
[----:B------:R-:W-:Y:S02]  /*2a70*/  SHF.R.S32.HI R121, RZ, 0x1f, R131 ;  /* 0x0000001fff797819 */ /* 0x000fe40000011483 */
[----:B------:R-:W-:Y:S02]  /*2a80*/  SHF.R.S32.HI R120, RZ, 0x1f, R130 ;  /* 0x0000001fff787819 */ /* 0x000fe40000011482 */
[----:B------:R-:W-:-:S02]  /*2a90*/  SHF.R.S32.HI R119, RZ, 0x1f, R129 ;  /* 0x0000001fff777819 */ /* 0x000fc40000011481 */
[----:B------:R-:W-:-:S07]  /*2aa0*/  SHF.R.S32.HI R118, RZ, 0x1f, R128 ;  /* 0x0000001fff767819 */ /* 0x000fce0000011480 */
.L_x_1438:
[----:B--2---:R-:W-:Y:S01]  /*2ab0*/  MOV R27, R109 ;  /* 0x0000006d001b7202 */ /* 0x004fe20000000f00 */
[----:B------:R-:W-:Y:S01]  /*2ac0*/  IMAD.SHL.U32 R13, R9, 0x80, RZ ;  /* 0x00000080090d7824 */ /* 0x000fe200078e00ff */
[----:B------:R-:W1:Y:S01]  /*2ad0*/  LDC R0, c[0x0][0x340] ;  /* 0x0000d000ff007b82 */ /* 0x000e620000000800 */
[----:B------:R-:W-:Y:S01]  /*2ae0*/  BSSY B0, `(.L_x_1346) ;  /* 0x0000013000007945 */ /* 0x000fe20003800000 */
[----:B------:R-:W-:Y:S02]  /*2af0*/  IMAD.MOV.U32 R26, RZ, RZ, R108 ;  /* 0x000000ffff1a7224 */ /* 0x000fe400078e006c */
[----:B------:R-:W-:Y:S04]  /*2b00*/  VIADD R12, R13, 0xffffff80 ;  /* 0xffffff800d0c7836 */ /* 0x000fe80000000000 */
[----:B------:R-:W-:Y:S01]  /*2b10*/  IMAD.IADD R25, R55, 0x1, -R12 ;  /* 0x0000000137197824 */ /* 0x000fe200078e0a0c */
[----:B------:R-:W-:Y:S04]  /*2b20*/  IADD3 R3, R69, -R12, RZ ;  /* 0x8000000c45037210 */ /* 0x000fe80007ffe0ff */
[-C--:B------:R-:W-:Y:S02]  /*2b30*/  ISETP.GE.AND P1, PT, R170, R25.reuse, PT ;  /* 0x00000019aa00720c */ /* 0x080fe40003f26270 */
[----:B------:R-:W-:Y:S02]  /*2b40*/  ISETP.GE.AND P0, PT, R138, R25, PT ;  /* 0x000000198a00720c */ /* 0x000fe40003f06270 */
[-C--:B------:R-:W-:Y:S02]  /*2b50*/  ISETP.GE.AND P3, PT, R170, R3.reuse, !P1 ;  /* 0x00000003aa00720c */ /* 0x080fe40004f66270 */
[----:B------:R-:W-:Y:S11]  /*2b60*/  ISETP.GE.AND P4, PT, R138, R3, !P0 ;  /* 0x000000038a00720c */ /* 0x000ff60004786270 */
[----:B---3--:R-:W-:Y:S05]  /*2b70*/  @!P3 BRA `(.L_x_1347) ;  /* 0x000000000024b947 */ /* 0x008fea0003800000 */
        /* <DEDUP_REMOVED lines=9> */
.L_x_1347:
[----:B------:R-:W-:Y:S05]  /*2c10*/  BSYNC B0 ;  /* 0x0000000000007941 */ /* 0x000fea0003800000 */
.L_x_1346:
        /* <DEDUP_REMOVED lines=15> */
.L_x_1349:
[----:B------:R-:W-:Y:S05]  /*2d10*/  BSYNC B0 ;  /* 0x0000000000007941 */ /* 0x000fea0003800000 */
.L_x_1348:
        /* <DEDUP_REMOVED lines=23> */
.L_x_1351:
[----:B------:R-:W-:Y:S05]  /*2e90*/  BSYNC B0 ;  /* 0x0000000000007941 */ /* 0x000fea0003800000 */
.L_x_1350:
        /* <DEDUP_REMOVED lines=21> */
.L_x_1353:
[----:B------:R-:W-:Y:S05]  /*2ff0*/  BSYNC B0 ;  /* 0x0000000000007941 */ /* 0x000fea0003800000 */
.L_x_1352:
        /* <DEDUP_REMOVED lines=63> */
.L_x_1359:
[----:B------:R-:W-:Y:S05]  /*33f0*/  BSYNC B0 ;  /* 0x0000000000007941 */ /* 0x000fea0003800000 */
.L_x_1358:
        /* <DEDUP_REMOVED lines=54> */
.L_x_1361:
[----:B------:R-:W-:Y:S05]  /*3760*/  BSYNC B0 ;  /* 0x0000000000007941 */ /* 0x000fea0003800000 */
.L_x_1360:
        /* <DEDUP_REMOVED lines=53> */
.L_x_1357:
[----:B------:R-:W-:Y:S05]  /*3ac0*/  BSYNC B1 ;  /* 0x0000000000017941 */ /* 0x000fea0003800000 */
.L_x_1356:
        /* <DEDUP_REMOVED lines=66> */
.L_x_1365:
[----:B------:R-:W-:Y:S05]  /*3ef0*/  BSYNC B0 ;  /* 0x0000000000007941 */ /* 0x000fea0003800000 */
.L_x_1364:
        /* <DEDUP_REMOVED lines=57> */
.L_x_1367:
[----:B------:R-:W-:Y:S05]  /*4290*/  BSYNC B0 ;  /* 0x0000000000007941 */ /* 0x000fea0003800000 */
.L_x_1366:
        /* <DEDUP_REMOVED lines=56> */
.L_x_1363:
[----:B------:R-:W-:Y:S05]  /*4620*/  BSYNC B1 ;  /* 0x0000000000017941 */ /* 0x000fea0003800000 */
.L_x_1362:
        /* <DEDUP_REMOVED lines=66> */
.L_x_1371:
[----:B------:R-:W-:Y:S05]  /*4a50*/  BSYNC B0 ;  /* 0x0000000000007941 */ /* 0x000fea0003800000 */
.L_x_1370:
        /* <DEDUP_REMOVED lines=56> */
.L_x_1373:
[----:B------:R-:W-:Y:S05]  /*4de0*/  BSYNC B0 ;  /* 0x0000000000007941 */ /* 0x000fea0003800000 */
.L_x_1372:
        /* <DEDUP_REMOVED lines=54> */
.L_x_1369:
[----:B------:R-:W-:Y:S05]  /*5150*/  BSYNC B1 ;  /* 0x0000000000017941 */ /* 0x000fea0003800000 */
.L_x_1368:
        /* <DEDUP_REMOVED lines=74> */
.L_x_1377:
[----:B------:R-:W-:Y:S05]  /*5600*/  BSYNC B0 ;  /* 0x0000000000007941 */ /* 0x000fea0003800000 */
.L_x_1376:
        /* <DEDUP_REMOVED lines=55> */
.L_x_1379:
[----:B------:R-:W-:Y:S05]  /*5980*/  BSYNC B0 ;  /* 0x0000000000007941 */ /* 0x000fea0003800000 */
.L_x_1378:
        /* <DEDUP_REMOVED lines=54> */
.L_x_1375:
[----:B------:R-:W-:Y:S05]  /*5cf0*/  BSYNC B1 ;  /* 0x0000000000017941 */ /* 0x000fea0003800000 */
.L_x_1374:
        /* <DEDUP_REMOVED lines=8> */
.L_x_1355:
[----:B------:R-:W-:Y:S04]  /*5d80*/  BSSY B2, `(.L_x_1381) ;  /* 0x0000128000027945 */ /* 0x000fe80003800000 */
[----:B------:R-:W-:Y:S05]  /*5d90*/  @!P3 BRA `(.L_x_1382) ;  /* 0x000000100098b947 */ /* 0x000fea0003800000 */
[----:B------:R-:W5:Y:S01]  /*5da0*/  LDC R175, c[0x0][0x2d0] ;  /* 0x0000b400ffaf7b82 */ /* 0x000f620000000800 */
[----:B------:R-:W-:Y:S01]  /*5db0*/  BSSY B1, `(.L_x_1383) ;  /* 0x0000060000017945 */ /* 0x000fe20003800000 */
[----:B-----5:R-:W-:Y:S11]  /*5dc0*/  ISETP.GE.AND P0, PT, R116, R175, PT ;  /* 0x000000af7400720c */ /* 0x020ff60003f06270 */
[----:B------:R-:W-:Y:S02]  /*5dd0*/  @!UPT UIADD3 URZ, URZ, URZ, URZ ;  /* 0x0000003f3f3ff290 */ /* 0x000fe4000fffe03f */
[----:B------:R-:W-:Y:S05]  /*5de0*/  @P0 BRA `(.L_x_1384) ;  /* 0x0000000400700947 */ /* 0x000fea0003800000 */
[----:B------:R1:W5:Y:S01]  /*5df0*/  LDG.E.128 R48, desc[UR6][R110.64] ;  /* 0x000000066e307981 */ /* 0x000362000c1e1d00 */
[----:B------:R-:W-:Y:S01]  /*5e00*/  ISETP.GE.AND P0, PT, R116, UR4, PT ;  /* 0x0000000474007c0c */ /* 0x000fe2000bf06270 */
[----:B------:R-:W-:Y:S11]  /*5e10*/  BSSY B0, `(.L_x_1385) ;  /* 0x0000057000007945 */ /* 0x000ff60003800000 */
[----:B------:R-:W-:Y:S01]  /*5e20*/  @!UPT UIADD3 URZ, URZ, URZ, URZ ;  /* 0x0000003f3f3ff290 */ /* 0x000fe2000fffe03f */
[----:B------:R-:W-:Y:S05]  /*5e30*/  @P0 BRA `(.L_x_1386) ;  /* 0x0000000400500947 */ /* 0x000fea0003800000 */
[----:B-----5:R-:W-:Y:S01]  /*5e40*/  HADD2.F32 R34, -RZ, R49.H0_H0 ;  /* 0x20000031ff227230 */ /* 0x020fe20000004100 */
[----:B------:R-:W-:Y:S01]  /*5e50*/  ULEA.HI UR22, UR4, UR4, URZ, 0x1 ;  /* 0x0000000404167291 */ /* 0x000fe2000f8f083f */
[----:B------:R-:W-:Y:S02]  /*5e60*/  MOV R33, R48 ;  /* 0x0000003000217202 */ /* 0x000fe40000000f00 */
[----:B------:R-:W-:Y:S01]  /*5e70*/  MOV R48, R50 ;  /* 0x0000003200307202 */ /* 0x000fe20000000f00 */
[----:B------:R-:W-:Y:S01]  /*5e80*/  USHF.R.S32.HI UR22, URZ, 0x1, UR22 ;  /* 0x000000013f167899 */ /* 0x000fe20008011416 */
[----:B------:R-:W-:Y:S01]  /*5e90*/  MOV R41, R51 ;  /* 0x0000003300297202 */ /* 0x000fe20000000f00 */
[--C-:B-1-3--:R-:W-:Y:S02]  /*5ea0*/  HADD2.F32 R29, -RZ, R33.reuse.H0_H0 ;  /* 0x20000021ff1d7230 */ /* 0x10afe40000004100 */
[----:B------:R-:W-:Y:S02]  /*5eb0*/  HADD2.F32 R33, -RZ, R33.H1_H1 ;  /* 0x30000021ff217230 */ /* 0x000fe40000004100 */
[----:B------:R-:W-:Y:S02]  /*5ec0*/  ISETP.GE.AND P0, PT, R116, UR22, PT ;  /* 0x0000001674007c0c */ /* 0x000fe4000bf06270 */
[----:B------:R-:W-:Y:S11]  /*5ed0*/  MOV R105, UR22 ;  /* 0x0000001600697c02 */ /* 0x000ff60008000f00 */
[----:B------:R-:W-:Y:S04]  /*5ee0*/  @P0 IADD3 R105, RZ, -UR22, RZ ;  /* 0x80000016ff690c10 */ /* 0x000fe8000fffe0ff */
[C---:B--2-4-:R-:W-:Y:S04]  /*5ef0*/  LEA R22, P1, R105.reuse, R110, 0x1 ;  /* 0x0000006e69167211 */ /* 0x054fe800078208ff */
        /* <DEDUP_REMOVED lines=12> */
[----:B--2---:R-:W-:Y:S01]  /*5fc0*/  HADD2.F32 R27, -RZ, R21.H0_H0 ;  /* 0x20000015ff1b7230 */ /* 0x004fe20000004100 */
[----:B------:R-:W-:Y:S02]  /*5fd0*/  MOV R16, R20 ;  /* 0x0000001400107202 */ /* 0x000fe40000000f00 */
[----:B------:R-:W-:Y:S02]  /*5fe0*/  MOV R19, R23 ;  /* 0x0000001700137202 */ /* 0x000fe40000000f00 */
[----:B------:R-:W-:Y:S01]  /*5ff0*/  MOV R26, R22 ;  /* 0x00000016001a7202 */ /* 0x000fe20000000f00 */
[--C-:B------:R-:W-:Y:S02]  /*6000*/  HADD2.F32 R30, -RZ, R16.reuse.H0_H0 ;  /* 0x20000010ff1e7230 */ /* 0x100fe40000004100 */
[----:B------:R-:W-:Y:S02]  /*6010*/  HADD2.F32 R28, -RZ, R16.H1_H1 ;  /* 0x30000010ff1c7230 */ /* 0x000fe40000004100 */
[--C-:B---3--:R-:W-:Y:S02]  /*6020*/  HADD2.F32 R31, -RZ, R44.reuse.H0_H0 ;  /* 0x2000002cff1f7230 */ /* 0x108fe40000004100 */
[----:B------:R-:W-:Y:S02]  /*6030*/  HADD2.F32 R32, -RZ, R44.H1_H1 ;  /* 0x3000002cff207230 */ /* 0x000fe40000004100 */
[--C-:B------:R-:W-:Y:S02]  /*6040*/  HADD2.F32 R35, -RZ, R45.reuse.H0_H0 ;  /* 0x2000002dff237230 */ /* 0x100fe40000004100 */
[----:B------:R-:W-:Y:S02]  /*6050*/  HADD2.F32 R36, -RZ, R45.H1_H1 ;  /* 0x3000002dff247230 */ /* 0x000fe40000004100 */
[--C-:B------:R-:W-:Y:S02]  /*6060*/  HADD2.F32 R37, -RZ, R46.reuse.H0_H0 ;  /* 0x2000002eff257230 */ /* 0x100fe40000004100 */
        /* <DEDUP_REMOVED lines=21> */
[----:B------:R-:W-:Y:S02]  /*61c0*/  HADD2.F32 R39, -RZ, R47.H0_H0 ;  /* 0x2000002fff277230 */ /* 0x000fe40000004100 */
[----:B------:R-:W-:Y:S01]  /*61d0*/  FMUL.FTZ R6, R21, R18 ;  /* 0x0000001215067220 */ /* 0x000fe20000410000 */
[--C-:B------:R-:W-:Y:S02]  /*61e0*/  HADD2.F32 R18, -RZ, R19.reuse.H0_H0 ;  /* 0x20000013ff127230 */ /* 0x100fe40000004100 */
[----:B------:R-:W-:Y:S01]  /*61f0*/  FFMA.FTZ R0, R29, R31, R0 ;  /* 0x0000001f1d007223 */ /* 0x000fe20000010000 */
[----:B------:R-:W-:Y:S02]  /*6200*/  HADD2.F32 R19, -RZ, R19.H1_H1 ;  /* 0x30000013ff137230 */ /* 0x000fe40000004100 */
[----:B------:R-:W-:Y:S01]  /*6210*/  @!P0 FADD.FTZ R17, -R17, -RZ ;  /* 0x800000ff11118221 */ /* 0x000fe20000010100 */
[----:B------:R-:W-:Y:S01]  /*6220*/  FFMA.FTZ R2, R33, R32, R2 ;  /* 0x0000002021027223 */ /* 0x000fe20000010002 */
[----:B------:R-:W-:Y:S02]  /*6230*/  HADD2.F32 R29, -RZ, R49.H1_H1 ;  /* 0x30000031ff1d7230 */ /* 0x000fe40000004100 */
[----:B------:R-:W-:Y:S01]  /*6240*/  FMUL.FTZ R4, R25, R22 ;  /* 0x0000001619047220 */ /* 0x000fe20000410000 */
[----:B------:R-:W-:Y:S01]  /*6250*/  @!P0 FADD.FTZ R16, -R16, -RZ ;  /* 0x800000ff10108221 */ /* 0x000fe20000010100 */
[--C-:B------:R-:W-:Y:S02]  /*6260*/  HADD2.F32 R32, -RZ, R48.reuse.H0_H0 ;  /* 0x20000030ff207230 */ /* 0x100fe40000004100 */
[----:B------:R-:W-:Y:S01]  /*6270*/  FMUL.FTZ R5, R23, R20 ;  /* 0x0000001417057220 */ /* 0x000fe20000410000 */
[----:B------:R-:W-:Y:S01]  /*6280*/  FFMA.FTZ R3, R34, R35, R3 ;  /* 0x0000002322037223 */ /* 0x000fe20000010003 */
[----:B------:R-:W-:Y:S01]  /*6290*/  HADD2.F32 R31, -RZ, R48.H1_H1 ;  /* 0x30000030ff1f7230 */ /* 0x000fe20000004100 */
[----:B------:R-:W-:Y:S01]  /*62a0*/  F2FP.F16.F32.PACK_AB R48, R2, R0 ;  /* 0x000000000230723e */ /* 0x000fe200000000ff */
[----:B------:R-:W-:Y:S02]  /*62b0*/  HADD2.F32 R34, -RZ, R41.H0_H0 ;  /* 0x20000029ff227230 */ /* 0x000fe40000004100 */
[----:B------:R-:W-:Y:S01]  /*62c0*/  FMUL.FTZ R7, R18, R17 ;  /* 0x0000001112077220 */ /* 0x000fe20000410000 */
[----:B------:R-:W-:Y:S02]  /*62d0*/  HADD2.F32 R40, -RZ, R47.H1_H1 ;  /* 0x3000002fff287230 */ /* 0x000fe40000004100 */
[----:B------:R-:W-:Y:S01]  /*62e0*/  FMUL.FTZ R8, R19, R16 ;  /* 0x0000001013087220 */ /* 0x000fe20000410000 */
[----:B------:R-:W-:Y:S02]  /*62f0*/  HADD2.F32 R33, -RZ, R41.H1_H1 ;  /* 0x30000029ff217230 */ /* 0x000fe40000004100 */
[----:B------:R-:W-:Y:S01]  /*6300*/  FFMA.FTZ R4, R29, R36, R4 ;  /* 0x000000241d047223 */ /* 0x000fe20000010004 */
[----:B------:R-:W-:Y:S01]  /*6310*/  FFMA.FTZ R5, R32, R37, R5 ;  /* 0x0000002520057223 */ /* 0x000fe20000010005 */
[----:B------:R-:W-:Y:S01]  /*6320*/  FFMA.FTZ R6, R31, R38, R6 ;  /* 0x000000261f067223 */ /* 0x000fe20000010006 */
[----:B------:R-:W-:Y:S01]  /*6330*/  FFMA.FTZ R7, R34, R39, R7 ;  /* 0x0000002722077223 */ /* 0x000fe20000010007 */
[----:B------:R-:W-:Y:S01]  /*6340*/  FFMA.FTZ R8, R33, R40, R8 ;  /* 0x0000002821087223 */ /* 0x000fe20000010008 */
[----:B------:R-:W-:Y:S02]  /*6350*/  F2FP.F16.F32.PACK_AB R49, R4, R3 ;  /* 0x000000030431723e */ /* 0x000fe400000000ff */
[----:B------:R-:W-:Y:S02]  /*6360*/  F2FP.F16.F32.PACK_AB R50, R6, R5 ;  /* 0x000000050632723e */ /* 0x000fe400000000ff */
[----:B------:R-:W-:Y:S02]  /*6370*/  F2FP.F16.F32.PACK_AB R51, R8, R7 ;  /* 0x000000070833723e */ /* 0x000fe400000000ff */
.L_x_1386:
[----:B------:R-:W-:Y:S05]  /*6380*/  BSYNC B0 ;  /* 0x0000000000007941 */ /* 0x000fea0003800000 */
.L_x_1385:
[----:B------:R-:W-:Y:S05]  /*6390*/  MOV R105, R103 ;  /* 0x0000006700697202 */ /* 0x000fea0000000f00 */
[----:B-----5:R1:W-:Y:S02]  /*63a0*/  STG.E.128 desc[UR6][R104.64], R48 ;  /* 0x0000003068007986 */ /* 0x0203e4000c101d06 */
.L_x_1384:
[----:B------:R-:W-:Y:S05]  /*63b0*/  BSYNC B1 ;  /* 0x0000000000017941 */ /* 0x000fea0003800000 */
.L_x_1383:
[----:B------:R-:W-:Y:S01]  /*63c0*/  ISETP.GE.AND P0, PT, R11, R175, PT ;  /* 0x000000af0b00720c */ /* 0x000fe20003f06270 */
[----:B------:R-:W-:Y:S11]  /*63d0*/  BSSY B1, `(.L_x_1387) ;  /* 0x0000061000017945 */ /* 0x000ff60003800000 */
[----:B------:R-:W-:Y:S01]  /*63e0*/  @!UPT UIADD3 URZ, URZ, URZ, URZ ;  /* 0x0000003f3f3ff290 */ /* 0x000fe2000fffe03f */
[----:B------:R-:W-:Y:S05]  /*63f0*/  @P0 BRA `(.L_x_1388) ;  /* 0x0000000400780947 */ /* 0x000fea0003800000 */
[----:B------:R-:W-:Y:S01]  /*6400*/  IADD3 R176, P0, R110, 0x40, RZ ;  /* 0x000000406eb07810 */ /* 0x000fe20007f1e0ff */
[----:B-1----:R1:W5:Y:S01]  /*6410*/  LDG.E.128 R48, desc[UR6][R110.64+0x40] ;  /* 0x000040066e307981 */ /* 0x002362000c1e1d00 */
[----:B------:R-:W-:Y:S03]  /*6420*/  BSSY B0, `(.L_x_1389) ;  /* 0x0000059000007945 */ /* 0x000fe60003800000 */
[----:B------:R-:W-:Y:S01]  /*6430*/  IMAD.X R177, RZ, RZ, R111, P0 ;  /* 0x000000ffffb17224 */ /* 0x000fe200000e066f */
[----:B------:R-:W-:Y:S11]  /*6440*/  ISETP.GE.AND P0, PT, R11, UR4, PT ;  /* 0x000000040b007c0c */ /* 0x000ff6000bf06270 */
[----:B------:R-:W-:Y:S02]  /*6450*/  @!UPT UIADD3 URZ, URZ, URZ, URZ ;  /* 0x0000003f3f3ff290 */ /* 0x000fe4000fffe03f */
[----:B------:R-:W-:Y:S05]  /*6460*/  @P0 BRA `(.L_x_1390) ;  /* 0x0000000400500947 */ /* 0x000fea0003800000 */
[----:B-----5:R-:W-:Y:S01]  /*6470*/  HADD2.F32 R34, -RZ, R49.H0_H0 ;  /* 0x20000031ff227230 */ /* 0x020fe20000004100 */
[----:B------:R-:W-:Y:S01]  /*6480*/  ULEA.HI UR22, UR4, UR4, URZ, 0x1 ;  /* 0x0000000404167291 */ /* 0x000fe2000f8f083f */
[----:B------:R-:W-:Y:S02]  /*6490*/  MOV R33, R48 ;  /* 0x0000003000217202 */ /* 0x000fe40000000f00 */
[----:B------:R-:W-:Y:S01]  /*64a0*/  MOV R48, R50 ;  /* 0x0000003200307202 */ /* 0x000fe20000000f00 */
[----:B------:R-:W-:Y:S01]  /*64b0*/  USHF.R.S32.HI UR22, URZ, 0x1, UR22 ;  /* 0x000000013f167899 */ /* 0x000fe20008011416 */
[----:B------:R-:W-:Y:S01]  /*64c0*/  MOV R41, R51 ;  /* 0x0000003300297202 */ /* 0x000fe20000000f00 */
[--C-:B---3--:R-:W-:Y:S02]  /*64d0*/  HADD2.F32 R29, -RZ, R33.reuse.H0_H0 ;  /* 0x20000021ff1d7230 */ /* 0x108fe40000004100 */
        /* <DEDUP_REMOVED lines=77> */
.L_x_1390:
[----:B------:R-:W-:Y:S05]  /*69b0*/  BSYNC B0 ;  /* 0x0000000000007941 */ /* 0x000fea0003800000 */
.L_x_1389:
[----:B------:R-:W-:Y:S05]  /*69c0*/  MOV R105, R103 ;  /* 0x0000006700697202 */ /* 0x000fea0000000f00 */
[----:B-----5:R1:W-:Y:S02]  /*69d0*/  STG.E.128 desc[UR6][R104.64+0x40], R48 ;  /* 0x0000403068007986 */ /* 0x0203e4000c101d06 */
.L_x_1388:
[----:B------:R-:W-:Y:S05]  /*69e0*/  BSYNC B1 ;  /* 0x0000000000017941 */ /* 0x000fea0003800000 */
.L_x_1387:
        /* <DEDUP_REMOVED lines=95> */
.L_x_1392:
[----:B------:R-:W-:Y:S05]  /*6fe0*/  BSYNC B0 ;  /* 0x0000000000007941 */ /* 0x000fea0003800000 */
.L_x_1391:
[----:B-----5:R1:W-:Y:S02]  /*6ff0*/  STG.E.128 desc[UR6][R104.64+0x80], R48 ;  /* 0x0000803068007986 */ /* 0x0203e4000c101d06 */
.L_x_1382:
[----:B------:R-:W-:Y:S05]  /*7000*/  BSYNC B2 ;  /* 0x0000000000027941 */ /* 0x000fea0003800000 */
.L_x_1381:
        /* <DEDUP_REMOVED lines=15> */
[----:B------:R-:W-:Y:S01]  /*7100*/  ULEA.HI UR22, UR4, UR4, URZ, 0x1 ;  /* 0x0000000404167291 */ /* 0x000fe2000f8f083f */
[----:B------:R-:W-:Y:S02]  /*7110*/  MOV R50, RZ ;  /* 0x000000ff00327202 */ /* 0x000fe40000000f00 */
[----:B-----5:R-:W-:Y:S01]  /*7120*/  MOV R34, R36 ;  /* 0x0000002400227202 */ /* 0x020fe20000000f00 */
[----:B------:R-:W-:Y:S01]  /*7130*/  USHF.R.S32.HI UR22, URZ, 0x1, UR22 ;  /* 0x000000013f167899 */ /* 0x000fe20008011416 */
[----:B------:R-:W-:Y:S02]  /*7140*/  MOV R51, R37 ;  /* 0x0000002500337202 */ /* 0x000fe40000000f00 */
[----:B------:R-:W-:Y:S01]  /*7150*/  MOV R48, R38 ;  /* 0x0000002600307202 */ /* 0x000fe20000000f00 */
[--C-:B---3--:R-:W-:Y:S01]  /*7160*/  HADD2.F32 R29, -RZ, R34.reuse.H0_H0 ;  /* 0x20000022ff1d7230 */ /* 0x108fe20000004100 */
[----:B------:R-:W-:Y:S01]  /*7170*/  MOV R49, R39 ;  /* 0x0000002700317202 */ /* 0x000fe20000000f00 */
[----:B------:R-:W-:Y:S01]  /*7180*/  HADD2.F32 R33, -RZ, R34.H1_H1 ;  /* 0x30000022ff217230 */ /* 0x000fe20000004100 */
[----:B------:R-:W-:Y:S01]  /*7190*/  ISETP.GE.AND P0, PT, R116, UR22, PT ;  /* 0x0000001674007c0c */ /* 0x000fe2000bf06270 */
[----:B------:R-:W-:Y:S01]  /*71a0*/  HADD2.F32 R36, -RZ, R51.H0_H0 ;  /* 0x20000033ff247230 */ /* 0x000fe20000004100 */
[----:B------:R-:W-:Y:S11]  /*71b0*/  MOV R175, UR22 ;  /* 0x0000001600af7c02 */ /* 0x000ff60008000f00 */
[----:B------:R-:W-:Y:S02]  /*71c0*/  @P0 IADD3 R175, RZ, -UR22, RZ ;  /* 0x80000016ffaf0c10 */ /* 0x000fe4000fffe0ff */
[----:B------:R-:W-:Y:S02]  /*71d0*/  @P0 IADD3 R50, RZ, -UR22, RZ ;  /* 0x80000016ff320c10 */ /* 0x000fe4000fffe0ff */
[C---:B--2-4-:R-:W-:Y:S04]  /*71e0*/  LEA R16, P1, R175.reuse, R176, 0x1 ;  /* 0x000000b0af107211 */ /* 0x054fe800078208ff */
[----:B------:R-:W-:Y:S02]  /*71f0*/  LEA.HI.X.SX32 R17, R175, R177, 0x1, P1 ;  /* 0x000000b1af117211 */ /* 0x000fe400008f0eff */
[----:B------:R-:W-:Y:S04]  /*7200*/  IADD3 R175, P1, R143, R50, RZ ;  /* 0x000000328faf7210 */ /* 0x000fe80007f3e0ff */
[----:B------:R-:W-:Y:S01]  /*7210*/  LEA.HI.X.SX32 R50, R50, R124, 0x1, P1 ;  /* 0x0000007c32327211 */ /* 0x000fe200008f0eff */
[----:B------:R-:W2:Y:S01]  /*7220*/  LDG.E.128 R16, desc[UR6][R16.64] ;  /* 0x0000000610107981 */ /* 0x000ea2000c1e1d00 */
[C---:B-1----:R-:W-:Y:S04]  /*7230*/  LEA R176, P1, R175.reuse, R112, 0x1 ;  /* 0x00000070afb07211 */ /* 0x042fe800078208ff */
[----:B------:R-:W-:Y:S02]  /*7240*/  LEA.HI.X R177, R175, R113, R50, 0x1, P1 ;  /* 0x00000071afb17211 */ /* 0x000fe400008f0c32 */
[----:B------:R-:W-:Y:S02]  /*7250*/  MOV R50, RZ ;  /* 0x000000ff00327202 */ /* 0x000fe40000000f00 */
[----:B------:R-:W-:Y:S02]  /*7260*/  @P0 IADD3 R50, RZ, -UR22, RZ ;  /* 0x80000016ff320c10 */ /* 0x000fe4000fffe0ff */
[----:B------:R-:W3:Y:S02]  /*7270*/  LDG.E.128 R176, desc[UR6][R176.64] ;  /* 0x00000006b0b07981 */ /* 0x000ee4000c1e1d00 */
        /* <DEDUP_REMOVED lines=9> */
[--C-:B------:R-:W-:Y:S01]  /*7310*/  HADD2.F32 R21, -RZ, R177.reuse.H0_H0 ;  /* 0x200000b1ff157230 */ /* 0x100fe20000004100 */
[----:B------:R-:W-:Y:S01]  /*7320*/  MOV R17, R19 ;  /* 0x0000001300117202 */ /* 0x000fe20000000f00 */
[----:B------:R-:W-:Y:S02]  /*7330*/  HADD2.F32 R19, -RZ, R177.H1_H1 ;  /* 0x300000b1ff137230 */ /* 0x000fe40000004100 */
[----:B------:R-:W-:Y:S01]  /*7340*/  @!P0 FADD.FTZ R25, -R25, -RZ ;  /* 0x800000ff19198221 */ /* 0x000fe20000010100 */
[--C-:B------:R-:W-:Y:S01]  /*7350*/  HADD2.F32 R32, -RZ, R26.reuse.H0_H0 ;  /* 0x2000001aff207230 */ /* 0x100fe20000004100 */
[----:B------:R-:W-:Y:S01]  /*7360*/  MOV R24, R18 ;  /* 0x0000001200187202 */ /* 0x000fe20000000f00 */
[----:B------:R-:W-:Y:S02]  /*7370*/  HADD2.F32 R30, -RZ, R26.H1_H1 ;  /* 0x3000001aff1e7230 */ /* 0x000fe40000004100 */
[----:B------:R-:W-:Y:S01]  /*7380*/  @!P0 FADD.FTZ R23, -R23, -RZ ;  /* 0x800000ff17178221 */ /* 0x000fe20000010100 */
[--C-:B------:R-:W-:Y:S02]  /*7390*/  HADD2.F32 R28, -RZ, R27.reuse.H0_H0 ;  /* 0x2000001bff1c7230 */ /* 0x100fe40000004100 */
[----:B------:R-:W-:Y:S01]  /*73a0*/  @!P0 FADD.FTZ R21, -R21, -RZ ;  /* 0x800000ff15158221 */ /* 0x000fe20000010100 */
[--C-:B------:R-:W-:Y:S02]  /*73b0*/  HADD2.F32 R22, -RZ, R178.reuse.H0_H0 ;  /* 0x200000b2ff167230 */ /* 0x100fe40000004100 */
[----:B------:R-:W-:Y:S01]  /*73c0*/  @!P0 FADD.FTZ R19, -R19, -RZ ;  /* 0x800000ff13138221 */ /* 0x000fe20000010100 */
[----:B------:R-:W-:Y:S02]  /*73d0*/  HADD2.F32 R26, -RZ, R27.H1_H1 ;  /* 0x3000001bff1a7230 */ /* 0x000fe40000004100 */
[----:B------:R-:W-:Y:S01]  /*73e0*/  FMUL.FTZ R0, R32, R25 ;  /* 0x0000001920007220 */ /* 0x000fe20000410000 */
[----:B------:R-:W-:Y:S02]  /*73f0*/  HADD2.F32 R20, -RZ, R178.H1_H1 ;  /* 0x300000b2ff147230 */ /* 0x000fe40000004100 */
[----:B------:R-:W-:Y:S01]  /*7400*/  FMUL.FTZ R2, R30, R23 ;  /* 0x000000171e027220 */ /* 0x000fe20000410000 */
[--C-:B----4-:R-:W-:Y:S02]  /*7410*/  HADD2.F32 R31, -RZ, R44.reuse.H0_H0 ;  /* 0x2000002cff1f7230 */ /* 0x110fe40000004100 */
[----:B------:R-:W-:Y:S01]  /*7420*/  FMUL.FTZ R3, R28, R21 ;  /* 0x000000151c037220 */ /* 0x000fe20000410000 */
[--C-:B------:R-:W-:Y:S02]  /*7430*/  HADD2.F32 R18, -RZ, R179.reuse.H0_H0 ;  /* 0x200000b3ff127230 */ /* 0x100fe40000004100 */
[----:B------:R-:W-:Y:S01]  /*7440*/  FMUL.FTZ R4, R26, R19 ;  /* 0x000000131a047220 */ /* 0x000fe20000410000 */
[----:B------:R-:W-:Y:S02]  /*7450*/  HADD2.F32 R34, -RZ, R44.H1_H1 ;  /* 0x3000002cff227230 */ /* 0x000fe40000004100 */
[----:B------:R-:W-:Y:S01]  /*7460*/  @!P0 FADD.FTZ R22, -R22, -RZ ;  /* 0x800000ff16168221 */ /* 0x000fe20000010100 */
[----:B------:R-:W-:Y:S02]  /*7470*/  HADD2.F32 R16, -RZ, R179.H1_H1 ;  /* 0x300000b3ff107230 */ /* 0x000fe40000004100 */
[----:B------:R-:W-:Y:S01]  /*7480*/  @!P0 FADD.FTZ R20, -R20, -RZ ;  /* 0x800000ff14148221 */ /* 0x000fe20000010100 */
[--C-:B------:R-:W-:Y:S02]  /*7490*/  HADD2.F32 R23, -RZ, R24.reuse.H0_H0 ;  /* 0x20000018ff177230 */ /* 0x100fe40000004100 */
[----:B------:R-:W-:Y:S01]  /*74a0*/  FFMA.FTZ R0, R29, R31, R0 ;  /* 0x0000001f1d007223 */ /* 0x000fe20000010000 */
[----:B------:R-:W-:Y:S02]  /*74b0*/  HADD2.F32 R35, -RZ, R45.H0_H0 ;  /* 0x2000002dff237230 */ /* 0x000fe40000004100 */
[----:B------:R-:W-:Y:S01]  /*74c0*/  @!P0 FADD.FTZ R18, -R18, -RZ ;  /* 0x800000ff12128221 */ /* 0x000fe20000010100 */
[----:B------:R-:W-:Y:S02]  /*74d0*/  HADD2.F32 R21, -RZ, R24.H1_H1 ;  /* 0x30000018ff157230 */ /* 0x000fe40000004100 */
[----:B------:R-:W-:Y:S01]  /*74e0*/  FFMA.FTZ R2, R33, R34, R2 ;  /* 0x0000002221027223 */ /* 0x000fe20000010002 */
[--C-:B------:R-:W-:Y:S02]  /*74f0*/  HADD2.F32 R19, -RZ, R17.reuse.H0_H0 ;  /* 0x20000011ff137230 */ /* 0x100fe40000004100 */
[----:B------:R-:W-:Y:S01]  /*7500*/  @!P0 FADD.FTZ R16, -R16, -RZ ;  /* 0x800000ff10108221 */ /* 0x000fe20000010100 */
[----:B------:R-:W-:Y:S02]  /*7510*/  HADD2.F32 R17, -RZ, R17.H1_H1 ;  /* 0x30000011ff117230 */ /* 0x000fe40000004100 */
        /* <DEDUP_REMOVED lines=13> */
[----:B------:R-:W-:Y:S01]  /*75f0*/  HADD2.F32 R40, -RZ, R47.H0_H0 ;  /* 0x2000002fff287230 */ /* 0x000fe20000004100 */
[----:B------:R-:W-:Y:S01]  /*7600*/  F2FP.F16.F32.PACK_AB R37, R4, R3 ;  /* 0x000000030425723e */ /* 0x000fe200000000ff */
[----:B------:R-:W-:Y:S02]  /*7610*/  HADD2.F32 R36, -RZ, R49.H0_H0 ;  /* 0x20000031ff247230 */ /* 0x000fe40000004100 */
[----:B------:R-:W-:Y:S01]  /*7620*/  FFMA.FTZ R6, R31, R39, R6 ;  /* 0x000000271f067223 */ /* 0x000fe20000010006 */
[----:B------:R-:W-:Y:S02]  /*7630*/  HADD2.F32 R41, -RZ, R47.H1_H1 ;  /* 0x3000002fff297230 */ /* 0x000fe40000004100 */
[----:B------:R-:W-:Y:S02]  /*7640*/  HADD2.F32 R33, -RZ, R49.H1_H1 ;  /* 0x30000031ff217230 */ /* 0x000fe40000004100 */
[----:B------:R-:W-:Y:S01]  /*7650*/  FFMA.FTZ R7, R36, R40, R7 ;  /* 0x0000002824077223 */ /* 0x000fe20000010007 */
[----:B------:R-:W-:Y:S02]  /*7660*/  F2FP.F16.F32.PACK_AB R36, R2, R0 ;  /* 0x000000000224723e */ /* 0x000fe400000000ff */
[----:B------:R-:W-:Y:S01]  /*7670*/  F2FP.F16.F32.PACK_AB R38, R6, R5 ;  /* 0x000000050626723e */ /* 0x000fe200000000ff */
[----:B------:R-:W-:Y:S05]  /*7680*/  FFMA.FTZ R8, R33, R41, R8 ;  /* 0x0000002921087223 */ /* 0x000fea0000010008 */
[----:B------:R-:W-:Y:S02]  /*7690*/  F2FP.F16.F32.PACK_AB R39, R8, R7 ;  /* 0x000000070827723e */ /* 0x000fe400000000ff */
.L_x_1398:
[----:B------:R-:W-:Y:S05]  /*76a0*/  BSYNC B0 ;  /* 0x0000000000007941 */ /* 0x000fea0003800000 */
.L_x_1397:
[----:B-----5:R1:W-:Y:S02]  /*76b0*/  STG.E.128 desc[UR6][R180.64], R36 ;  /* 0x00000024b4007986 */ /* 0x0203e4000c101d06 */
.L_x_1396:
[----:B------:R-:W-:Y:S05]  /*76c0*/  BSYNC B1 ;  /* 0x0000000000017941 */ /* 0x000fea0003800000 */
.L_x_1395:
        /* <DEDUP_REMOVED lines=102> */
.L_x_1402:
[----:B------:R-:W-:Y:S05]  /*7d30*/  BSYNC B0 ;  /* 0x0000000000007941 */ /* 0x000fea0003800000 */
.L_x_1401:
[----:B-----5:R1:W-:Y:S02]  /*7d40*/  STG.E.128 desc[UR6][R180.64], R36 ;  /* 0x00000024b4007986 */ /* 0x0203e4000c101d06 */
.L_x_1400:
[----:B------:R-:W-:Y:S05]  /*7d50*/  BSYNC B1 ;  /* 0x0000000000017941 */ /* 0x000fea0003800000 */
.L_x_1399:
        /* <DEDUP_REMOVED lines=27> */
[C---:B------:R-:W-:Y:S04]  /*7f10*/  IADD3 R105, P1, R132.reuse, R175, RZ ;  /* 0x000000af84697210 */ /* 0x040fe80007f3e0ff */
[----:B------:R-:W-:Y:S01]  /*7f20*/  LEA.HI.X.SX32 R50, R175, R122, 0x1, P1 ;  /* 0x0000007aaf327211 */ /* 0x000fe200008f0eff */
[----:B------:R-:W2:Y:S01]  /*7f30*/  LDG.E.128 R16, desc[UR6][R16.64] ;  /* 0x0000000610107981 */ /* 0x000ea2000c1e1d00 */
[C---:B-1----:R-:W-:Y:S02]  /*7f40*/  LEA R176, P1, R105.reuse, R112, 0x1 ;  /* 0x0000007069b07211 */ /* 0x042fe400078208ff */
[----:B------:R-:W-:Y:S02]  /*7f50*/  MOV R175, RZ ;  /* 0x000000ff00af7202 */ /* 0x000fe40000000f00 */
[----:B------:R-:W-:Y:S02]  /*7f60*/  @P0 IADD3 R175, RZ, -UR22, RZ ;  /* 0x80000016ffaf0c10 */ /* 0x000fe4000fffe0ff */
[----:B------:R-:W-:Y:S02]  /*7f70*/  LEA.HI.X R177, R105, R113, R50, 0x1, P1 ;  /* 0x0000007169b17211 */ /* 0x000fe400008f0c32 */
[----:B------:R-:W-:Y:S04]  /*7f80*/  IADD3 R105, P1, R132, R175, RZ ;  /* 0x000000af84697210 */ /* 0x000fe80007f3e0ff */
[----:B------:R-:W-:Y:S01]  /*7f90*/  LEA.HI.X.SX32 R50, R175, R122, 0x1, P1 ;  /* 0x0000007aaf327211 */ /* 0x000fe200008f0eff */
[----:B------:R-:W3:Y:S01]  /*7fa0*/  LDG.E.128 R176, desc[UR6][R176.64] ;  /* 0x00000006b0b07981 */ /* 0x000ee2000c1e1d00 */
        /* <DEDUP_REMOVED lines=64> */
.L_x_1404:
[----:B------:R-:W-:Y:S05]  /*83b0*/  BSYNC B0 ;  /* 0x0000000000007941 */ /* 0x000fea0003800000 */
.L_x_1403:
[----:B-----5:R1:W-:Y:S02]  /*83c0*/  STG.E.128 desc[UR6][R180.64], R36 ;  /* 0x00000024b4007986 */ /* 0x0203e4000c101d06 */
.L_x_1394:
[----:B------:R-:W-:Y:S05]  /*83d0*/  BSYNC B2 ;  /* 0x0000000000027941 */ /* 0x000fea0003800000 */
.L_x_1393:
        /* <DEDUP_REMOVED lines=29> */
[C---:B--2-4-:R-:W-:Y:S02]  /*85b0*/  LEA R16, P1, R176.reuse, R178, 0x1 ;  /* 0x000000b2b0107211 */ /* 0x054fe400078208ff */
[----:B------:R-:W-:Y:S02]  /*85c0*/  IADD3 R50, P2, R67, R175, RZ ;  /* 0x000000af43327210 */ /* 0x000fe40007f5e0ff */
[----:B------:R-:W-:Y:S02]  /*85d0*/  LEA.HI.X.SX32 R17, R176, R179, 0x1, P1 ;  /* 0x000000b3b0117211 */ /* 0x000fe400008f0eff */
[C---:B-1----:R-:W-:Y:S02]  /*85e0*/  LEA R178, P1, R50.reuse, R112, 0x1 ;  /* 0x0000007032b27211 */ /* 0x042fe400078208ff */
[----:B------:R-:W-:Y:S02]  /*85f0*/  LEA.HI.X.SX32 R175, R175, R66, 0x1, P2 ;  /* 0x00000042afaf7211 */ /* 0x000fe400010f0eff */
[----:B------:R-:W2:Y:S02]  /*8600*/  LDG.E.128 R16, desc[UR6][R16.64] ;  /* 0x0000000610107981 */ /* 0x000ea4000c1e1d00 */
        /* <DEDUP_REMOVED lines=70> */
.L_x_1410:
[----:B------:R-:W-:Y:S05]  /*8a70*/  BSYNC B0 ;  /* 0x0000000000007941 */ /* 0x000fea0003800000 */
.L_x_1409:
[----:B-----5:R1:W-:Y:S02]  /*8a80*/  STG.E.128 desc[UR6][R180.64], R36 ;  /* 0x00000024b4007986 */ /* 0x0203e4000c101d06 */
.L_x_1408:
[----:B------:R-:W-:Y:S05]  /*8a90*/  BSYNC B1 ;  /* 0x0000000000017941 */ /* 0x000fea0003800000 */
.L_x_1407:
        /* <DEDUP_REMOVED lines=26> */
[----:B--2-4-:R-:W-:Y:S02]  /*8c40*/  LEA R16, P1, R175, R178, 0x1 ;  /* 0x000000b2af107211 */ /* 0x014fe400078208ff */
[----:B------:R-:W-:Y:S02]  /*8c50*/  IADD3 R50, P2, R131, R176, RZ ;  /* 0x000000b083327210 */ /* 0x000fe40007f5e0ff */
[----:B------:R-:W-:Y:S02]  /*8c60*/  LEA.HI.X.SX32 R17, R175, R179, 0x1, P1 ;  /* 0x000000b3af117211 */ /* 0x000fe400008f0eff */
[----:B------:R-:W-:Y:S02]  /*8c70*/  LEA.HI.X.SX32 R176, R176, R121, 0x1, P2 ;  /* 0x00000079b0b07211 */ /* 0x000fe400010f0eff */
[C---:B-1----:R-:W-:Y:S02]  /*8c80*/  LEA R178, P1, R50.reuse, R112, 0x1 ;  /* 0x0000007032b27211 */ /* 0x042fe400078208ff */
        /* <DEDUP_REMOVED lines=71> */
.L_x_1414:
[----:B------:R-:W-:Y:S05]  /*9100*/  BSYNC B0 ;  /* 0x0000000000007941 */ /* 0x000fea0003800000 */
.L_x_1413:
[----:B-----5:R1:W-:Y:S02]  /*9110*/  STG.E.128 desc[UR6][R180.64], R36 ;  /* 0x00000024b4007986 */ /* 0x0203e4000c101d06 */
.L_x_1412:
[----:B------:R-:W-:Y:S05]  /*9120*/  BSYNC B1 ;  /* 0x0000000000017941 */ /* 0x000fea0003800000 */
.L_x_1411:
[----:B------:R-:W-:Y:S11]  /*9130*/  ISETP.GE.AND P0, PT, R10, R105, PT ;  /* 0x000000690a00720c */ /* 0x000ff60003f06270 */
[----:B------:R-:W-:Y:S02]  /*9140*/  @!UPT UIADD3 URZ, URZ, URZ, URZ ;  /* 0x0000003f3f3ff290 */ /* 0x000fe4000fffe03f */
[----:B------:R-:W-:Y:S05]  /*9150*/  @P0 BRA `(.L_x_1406) ;  /* 0x0000000400900947 */ /* 0x000fea0003800000 */
[C---:B------:R-:W-:Y:S01]  /*9160*/  LEA R176, P0, R87.reuse, R110, 0x1 ;  /* 0x0000006e57b07211 */ /* 0x040fe200078008ff */
[----:B------:R-:W-:Y:S01]  /*9170*/  BSSY B0, `(.L_x_1415) ;  /* 0x0000061000007945 */ /* 0x000fe20003800000 */
[----:B------:R-:W-:Y:S02]  /*9180*/  ISETP.GE.AND P1, PT, R10, UR4, PT ;  /* 0x000000040a007c0c */ /* 0x000fe4000bf26270 */
[----:B------:R-:W-:Y:S02]  /*9190*/  LEA.HI.X R177, R87, R111, R86, 0x1, P0 ;  /* 0x0000006f57b17211 */ /* 0x000fe400000f0c56 */
[C---:B-1----:R-:W-:Y:S03]  /*91a0*/  LEA R180, P0, R91.reuse, R104, 0x1 ;  /* 0x000000685bb47211 */ /* 0x042fe600078008ff */
        /* <DEDUP_REMOVED lines=21> */
[-C--:B------:R-:W-:Y:S02]  /*9300*/  LEA.HI.X.SX32 R105, R105, R120.reuse, 0x1, P2 ;  /* 0x0000007869697211 */ /* 0x080fe400010f0eff */
[----:B------:R-:W-:Y:S01]  /*9310*/  MOV R175, RZ ;  /* 0x000000ff00af7202 */ /* 0x000fe20000000f00 */
[----:B------:R-:W2:Y:S01]  /*9320*/  LDG.E.128 R16, desc[UR6][R16.64] ;  /* 0x0000000610107981 */ /* 0x000ea2000c1e1d00 */
        /* <DEDUP_REMOVED lines=69> */
.L_x_1416:
[----:B------:R-:W-:Y:S05]  /*9780*/  BSYNC B0 ;  /* 0x0000000000007941 */ /* 0x000fea0003800000 */
.L_x_1415:
[----:B-----5:R1:W-:Y:S02]  /*9790*/  STG.E.128 desc[UR6][R180.64], R36 ;  /* 0x00000024b4007986 */ /* 0x0203e4000c101d06 */
.L_x_1406:
[----:B------:R-:W-:Y:S05]  /*97a0*/  BSYNC B2 ;  /* 0x0000000000027941 */ /* 0x000fea0003800000 */
.L_x_1405:
        /* <DEDUP_REMOVED lines=36> */
[C---:B--2---:R-:W-:Y:S02]  /*99f0*/  LEA R16, P1, R174.reuse, R176, 0x1 ;  /* 0x000000b0ae107211 */ /* 0x044fe400078208ff */
[----:B------:R-:W-:Y:S02]  /*9a00*/  IADD3 R50, P2, R65, R105, RZ ;  /* 0x0000006941327210 */ /* 0x000fe40007f5e0ff */
[----:B------:R-:W-:Y:S02]  /*9a10*/  LEA.HI.X.SX32 R17, R174, R177, 0x1, P1 ;  /* 0x000000b1ae117211 */ /* 0x000fe400008f0eff */
[C---:B------:R-:W-:Y:S02]  /*9a20*/  LEA R176, P1, R50.reuse, R112, 0x1 ;  /* 0x0000007032b07211 */ /* 0x040fe400078208ff */
        /* <DEDUP_REMOVED lines=72> */
.L_x_1422:
[----:B------:R-:W-:Y:S05]  /*9eb0*/  BSYNC B0 ;  /* 0x0000000000007941 */ /* 0x000fea0003800000 */
.L_x_1421:
[----:B-----5:R1:W-:Y:S02]  /*9ec0*/  STG.E.128 desc[UR6][R180.64], R36 ;  /* 0x00000024b4007986 */ /* 0x0203e4000c101d06 */
.L_x_1420:
[----:B------:R-:W-:Y:S05]  /*9ed0*/  BSYNC B1 ;  /* 0x0000000000017941 */ /* 0x000fea0003800000 */
.L_x_1419:
        /* <DEDUP_REMOVED lines=29> */
[----:B-1----:R-:W-:Y:S02]  /*a0b0*/  LEA R176, P1, R50, R112, 0x1 ;  /* 0x0000007032b07211 */ /* 0x002fe400078208ff */
        /* <DEDUP_REMOVED lines=72> */
.L_x_1426:
[----:B------:R-:W-:Y:S05]  /*a540*/  BSYNC B0 ;  /* 0x0000000000007941 */ /* 0x000fea0003800000 */
.L_x_1425:
[----:B-----5:R1:W-:Y:S02]  /*a550*/  STG.E.128 desc[UR6][R180.64], R36 ;  /* 0x00000024b4007986 */ /* 0x0203e4000c101d06 */
.L_x_1424:
[----:B------:R-:W-:Y:S05]  /*a560*/  BSYNC B1 ;  /* 0x0000000000017941 */ /* 0x000fea0003800000 */
.L_x_1423:
        /* <DEDUP_REMOVED lines=13> */
[----:B------:R-:W-:Y:S01]  /*a640*/  MOV R181, RZ ;  /* 0x000000ff00b57202 */ /* 0x000fe20000000f00 */
[----:B------:R-:W-:Y:S01]  /*a650*/  USHF.R.S32.HI UR22, URZ, 0x1, UR22 ;  /* 0x000000013f167899 */ /* 0x000fe20008011416 */
[----:B-----5:R-:W-:Y:S02]  /*a660*/  MOV R34, R36 ;  /* 0x0000002400227202 */ /* 0x020fe40000000f00 */
[----:B------:R-:W-:Y:S02]  /*a670*/  MOV R51, R37 ;  /* 0x0000002500337202 */ /* 0x000fe40000000f00 */
[----:B------:R-:W-:Y:S01]  /*a680*/  MOV R48, R38 ;  /* 0x0000002600307202 */ /* 0x000fe20000000f00 */
[--C-:B---3--:R-:W-:Y:S01]  /*a690*/  HADD2.F32 R29, -RZ, R34.reuse.H0_H0 ;  /* 0x20000022ff1d7230 */ /* 0x108fe20000004100 */
[----:B------:R-:W-:Y:S01]  /*a6a0*/  ISETP.GE.AND P0, PT, R10, UR22, PT ;  /* 0x000000160a007c0c */ /* 0x000fe2000bf06270 */
[----:B------:R-:W-:Y:S01]  /*a6b0*/  HADD2.F32 R33, -RZ, R34.H1_H1 ;  /* 0x30000022ff217230 */ /* 0x000fe20000004100 */
[----:B------:R-:W-:Y:S01]  /*a6c0*/  MOV R176, UR22 ;  /* 0x0000001600b07c02 */ /* 0x000fe20008000f00 */
[----:B------:R-:W-:Y:S01]  /*a6d0*/  HADD2.F32 R36, -RZ, R51.H0_H0 ;  /* 0x20000033ff247230 */ /* 0x000fe20000004100 */
[----:B------:R-:W-:Y:S09]  /*a6e0*/  MOV R49, R39 ;  /* 0x0000002700317202 */ /* 0x000ff20000000f00 */
[----:B------:R-:W-:Y:S02]  /*a6f0*/  @P0 IADD3 R176, RZ, -UR22, RZ ;  /* 0x80000016ffb00c10 */ /* 0x000fe4000fffe0ff */
[----:B------:R-:W-:Y:S02]  /*a700*/  @P0 IADD3 R105, RZ, -UR22, RZ ;  /* 0x80000016ff690c10 */ /* 0x000fe4000fffe0ff */
[----:B--2-4-:R-:W-:Y:S02]  /*a710*/  LEA R16, P1, R176, R178, 0x1 ;  /* 0x000000b2b0107211 */ /* 0x014fe400078208ff */
[----:B------:R-:W-:Y:S02]  /*a720*/  IADD3 R50, P2, R128, R105, RZ ;  /* 0x0000006980327210 */ /* 0x000fe40007f5e0ff */
[----:B------:R-:W-:Y:S02]  /*a730*/  LEA.HI.X.SX32 R17, R176, R179, 0x1, P1 ;  /* 0x000000b3b0117211 */ /* 0x000fe400008f0eff */
[C---:B-1----:R-:W-:Y:S02]  /*a740*/  LEA R178, P1, R50.reuse, R112, 0x1 ;  /* 0x0000007032b27211 */ /* 0x042fe400078208ff */
[-C--:B------:R-:W-:Y:S02]  /*a750*/  LEA.HI.X.SX32 R105, R105, R118.reuse, 0x1, P2 ;  /* 0x0000007669697211 */ /* 0x080fe400010f0eff */
[----:B------:R-:W-:Y:S01]  /*a760*/  @P0 IADD3 R181, RZ, -UR22, RZ ;  /* 0x80000016ffb50c10 */ /* 0x000fe2000fffe0ff */
[----:B------:R-:W2:Y:S01]  /*a770*/  LDG.E.128 R16, desc[UR6][R16.64] ;  /* 0x0000000610107981 */ /* 0x000ea2000c1e1d00 */
        /* <DEDUP_REMOVED lines=68> */
.L_x_1428:
[----:B------:R-:W-:Y:S05]  /*abc0*/  BSYNC B0 ;  /* 0x0000000000007941 */ /* 0x000fea0003800000 */
.L_x_1427:
[----:B-----5:R1:W-:Y:S02]  /*abd0*/  STG.E.128 desc[UR6][R174.64], R36 ;  /* 0x00000024ae007986 */ /* 0x0203e4000c101d06 */
.L_x_1418:
[----:B------:R-:W-:Y:S05]  /*abe0*/  BSYNC B2 ;  /* 0x0000000000027941 */ /* 0x000fea0003800000 */
.L_x_1417:
        /* <DEDUP_REMOVED lines=8> */
.L_x_1354:
        /* <DEDUP_REMOVED lines=17> */
.L_x_1430:
[----:B------:R-:W-:Y:S05]  /*ad80*/  BSYNC B0 ;  /* 0x0000000000007941 */ /* 0x000fea0003800000 */
.L_x_1429:
[----:B------:R-:W-:Y:S04]  /*ad90*/  BSSY B0, `(.L_x_1431) ;  /* 0x0000018000007945 */ /* 0x000fe80003800000 */
[----:B------:R-:W-:Y:S05]  /*ada0*/  @!P4 BRA `(.L_x_1432) ;  /* 0x000000000058c947 */ /* 0x000fea0003800000 */
[----:B------:R-:W-:Y:S02]  /*adb0*/  ISETP.NE.AND P2, PT, R139, RZ, PT ;  /* 0x000000ff8b00720c */ /* 0x000fe40003f45270 */
[----:B------:R-:W-:Y:S11]  /*adc0*/  ISETP.NE.AND P1, PT, R137, RZ, PT ;  /* 0x000000ff8900720c */ /* 0x000ff60003f25270 */
[C---:B------:R-:W-:Y:S04]  /*add0*/  @P2 LEA R30, P0, R72.reuse, R110, 0x1 ;  /* 0x0000006e481e2211 */ /* 0x040fe800078008ff */
[----:B------:R-:W-:Y:S02]  /*ade0*/  @P2 LEA.HI.X R31, R72, R111, R71, 0x1, P0 ;  /* 0x0000006f481f2211 */ /* 0x000fe400000f0c47 */
[C---:B-1-3--:R-:W-:Y:S03]  /*adf0*/  @P2 LEA R28, P0, R148.reuse, R104, 0x1 ;  /* 0x00000068941c2211 */ /* 0x04afe600078008ff */
[----:B--2-4-:R-:W2:Y:S01]  /*ae00*/  @P2 LDG.E.128 R20, desc[UR6][R30.64] ;  /* 0x000000061e142981 */ /* 0x014ea2000c1e1d00 */
        /* <DEDUP_REMOVED lines=16> */
.L_x_1432:
[----:B------:R-:W-:Y:S05]  /*af10*/  BSYNC B0 ;  /* 0x0000000000007941 */ /* 0x000fea0003800000 */
.L_x_1431:
[----:B------:R-:W-:Y:S04]  /*af20*/  BSSY B0, `(.L_x_1433) ;  /* 0x0000017000007945 */ /* 0x000fe80003800000 */
[----:B------:R-:W-:Y:S05]  /*af30*/  @!P6 BRA `(.L_x_1434) ;  /* 0x000000000054e947 */ /* 0x000fea0003800000 */
[----:B------:R-:W-:Y:S02]  /*af40*/  ISETP.NE.AND P1, PT, R139, RZ, PT ;  /* 0x000000ff8b00720c */ /* 0x000fe40003f25270 */
[----:B------:R-:W-:Y:S11]  /*af50*/  ISETP.NE.AND P2, PT, R137, RZ, PT ;  /* 0x000000ff8900720c */ /* 0x000ff60003f45270 */
[C---:B-1--4-:R-:W-:Y:S04]  /*af60*/  @P1 LEA R2, P0, R74.reuse, R110, 0x1 ;  /* 0x0000006e4a021211 */ /* 0x052fe800078008ff */
[----:B------:R-:W-:Y:S02]  /*af70*/  @P1 LEA.HI.X R3, R74, R111, R73, 0x1, P0 ;  /* 0x0000006f4a031211 */ /* 0x000fe400000f0c49 */
[C---:B---3--:R-:W-:Y:S03]  /*af80*/  @P1 LEA R28, P0, R168.reuse, R104, 0x1 ;  /* 0x00000068a81c1211 */ /* 0x048fe600078008ff */
[----:B--2---:R-:W2:Y:S01]  /*af90*/  @P1 LDG.E.128 R20, desc[UR6][R2.64] ;  /* 0x0000000602141981 */ /* 0x004ea2000c1e1d00 */
        /* <DEDUP_REMOVED lines=15> */
.L_x_1434:
[----:B------:R-:W-:Y:S05]  /*b090*/  BSYNC B0 ;  /* 0x0000000000007941 */ /* 0x000fea0003800000 */
.L_x_1433:
        /* <DEDUP_REMOVED lines=8> */
[----:B------:R-:W-:Y:S02]  /*b120*/  @P1 LEA R24, P2, R93, R110, 0x1 ;  /* 0x0000006e5d181211 */ /* 0x000fe400078408ff */
[----:B------:R-:W-:Y:S02]  /*b130*/  @P1 LEA R26, P3, R95, R104, 0x1 ;  /* 0x000000685f1a1211 */ /* 0x000fe400078608ff */
[----:B------:R-:W-:Y:S02]  /*b140*/  @P1 LEA.HI.X R25, R93, R111, R92, 0x1, P2 ;  /* 0x0000006f5d191211 */ /* 0x000fe400010f0c5c */
[----:B------:R-:W-:Y:S01]  /*b150*/  @P1 LEA.HI.X R27, R95, R103, R94, 0x1, P3 ;  /* 0x000000675f1b1211 */ /* 0x000fe200018f0c5e */
[----:B--23--:R-:W-:Y:S04]  /*b160*/  @P0 IMAD.WIDE.U32 R4, R2, 0xc0, R110 ;  /* 0x000000c002040825 */ /* 0x00cfe800078e006e */
        /* <DEDUP_REMOVED lines=14> */
[----:B-1----:R-:W3:Y:S01]  /*b250*/  @P0 LDG.E.128 R16, desc[UR6][R2.64] ;  /* 0x0000000602100981 */ /* 0x002ee2000c1e1d00 */
[----:B------:R-:W-:Y:S05]  /*b260*/  @P0 LEA.HI.X R29, R99, R103, R98, 0x1, P1 ;  /* 0x00000067631d0211 */ /* 0x000fea00008f0c62 */
[----:B---3--:R2:W-:Y:S03]  /*b270*/  @P0 STG.E.128 desc[UR6][R28.64], R16 ;  /* 0x000000101c000986 */ /* 0x0085e6000c101d06 */
.L_x_1435:
[----:B------:R-:W-:Y:S05]  /*b280*/  BSYNC B0 ;  /* 0x0000000000007941 */ /* 0x000fea0003800000 */
.L_x_1380:
        /* <DEDUP_REMOVED lines=82> */
.L_x_1436:
        /* <DEDUP_REMOVED lines=9> */
.L_x_1437:
[----:B------:R-:W-:Y:S04]  /*b840*/  IADD3 R9, R9, -0x1, RZ ;  /* 0xffffffff09097810 */ /* 0x000fe80007ffe0ff */
[----:B------:R-:W-:Y:S11]  /*b850*/  ISETP.GT.AND P0, PT, R9, R68, PT ;  /* 0x000000440900720c */ /* 0x000ff60003f04270 */
[----:B------:R-:W-:Y:S02]  /*b860*/  @!UPT UIADD3 URZ, URZ, URZ, URZ ;  /* 0x0000003f3f3ff290 */ /* 0x000fe4000fffe03f */
[----:B------:R-:W-:Y:S05]  /*b870*/  @P0 BRA `(.L_x_1438) ;  /* 0xffffff70008c0947 */ /* 0x000fea000383ffff */
.L_x_1345:
[----:B------:R-:W1:Y:S01]  /*b880*/  S2UR UR4, SR_CgaCtaId ;  /* 0x00000000000479c3 */ /* 0x000e620000008800 */
[----:B------:R-:W-:Y:S01]  /*b890*/  ULDC UR5, c[0x0][0x2e0] ;  /* 0x0000b80000057ab9 */ /* 0x000fe20000000800 */
[----:B------:R-:W-:-:S06]  /*b8a0*/  UMOV UR12, 0x400 ;  /* 0x00000400000c7882 */ /* 0x000fcc0000000000 */
[----:B------:R-:W-:Y:S01]  /*b8b0*/  BAR.SYNC.DEFER_BLOCKING 0x0 ;  /* 0x0000000000007b1d */ /* 0x000fe20000010000 */
[----:B------:R-:W-:-:S05]  /*b8c0*/  ISETP.NE.AND P0, PT, RZ, UR5, PT ;  /* 0x00000005ff007c0c */ /* 0x000fca000bf05270 */
[----:B------:R-:W-:Y:S01]  /*b8d0*/  ULDC.64 UR10, c[0x0][0x240] ;  /* 0x00009000000a7ab9 */ /* 0x000fe20000000a00 */
[----:B------:R-:W-:Y:S01]  /*b8e0*/  BSSY B3, `(.L_x_1439) ;  /* 0x00003f1000037945 */ /* 0x000fe20003800000 */
[----:B------:R-:W-:Y:S02]  /*b8f0*/  USHF.L.U64.HI UR11, UR10, 0x5, UR11 ;  /* 0x000000050a0b7899 */ /* 0x000fe4000801020b */
[----:B------:R-:W-:Y:S02]  /*b900*/  USHF.L.U32 UR10, UR10, 0x5, URZ ;  /* 0x000000050a0a7899 */ /* 0x000fe4000800063f */
[----:B-1----:R-:W-:-:S06]  /*b910*/  ULEA UR4, UR4, UR12, 0x18 ;  /* 0x0000000c04047291 */ /* 0x002fcc000f8ec03f */
[----:B------:R-:W-:Y:S01]  /*b920*/  LEA R166, R158, UR4, 0x1 ;  /* 0x000000049ea67c11 */ /* 0x000fe2000f8e08ff */
[----:B------:R-:W-:Y:S06]  /*b930*/  @!P0 BRA `(.L_x_1440) ;  /* 0x00000038009c8947 */ /* 0x000fec0003800000 */
[----:B------:R-:W-:Y:S01]  /*b940*/  ISETP.NE.U32.AND P0, PT, RZ, UR8, PT ;  /* 0x00000008ff007c0c */ /* 0x000fe2000bf05070 */
[----:B------:R-:W-:-:S03]  /*b950*/  IMAD.MOV.U32 R0, RZ, RZ, RZ ;  /* 0x000000ffff007224 */ /* 0x000fc600078e00ff */
[----:B------:R-:W-:Y:S01]  /*b960*/  ISETP.NE.AND.EX P0, PT, RZ, UR9, PT, P0 ;  /* 0x00000009ff007c0c */ /* 0x000fe2000bf05300 */
[----:B------:R-:W-:-:S12]  /*b970*/  ULDC.64 UR8, c[0x0][0x210] ;  /* 0x0000840000087ab9 */ /* 0x000fd80000000a00 */
[----:B------:R-:W4:Y:S01]  /*b980*/  @P0 LDG.E R0, desc[UR6][R172.64] ;  /* 0x00000006ac000981 */ /* 0x000f22000c1e1900 */
[C---:B------:R-:W-:Y:S01]  /*b990*/  IADD3 R2, P1, R164.reuse, UR10, RZ ;  /* 0x0000000aa4027c10 */ /* 0x040fe2000ff3e0ff */
[----:B------:R-:W-:Y:S01]  /*b9a0*/  ULDC.U8 UR10, c[0x0][0x3c3] ;  /* 0x0000f0c0000a7ab9 */ /* 0x000fe20000000000 */
[C---:B------:R-:W-:Y:S01]  /*b9b0*/  LEA R24, P0, R164.reuse, UR8, 0x1 ;  /* 0x00000008a4187c11 */ /* 0x040fe2000f8008ff */
[----:B------:R-:W-:Y:S01]  /*b9c0*/  IMAD.IADD R3, R151, 0x1, -R56 ;  /* 0x0000000197037824 */ /* 0x000fe200078e0a38 */
[----:B------:R-:W-:Y:S02]  /*b9d0*/  ISETP.NE.AND P4, PT, RZ, UR10, PT ;  /* 0x0000000aff007c0c */ /* 0x000fe4000bf85270 */
[----:B------:R-:W-:Y:S02]  /*b9e0*/  LEA.HI.X R25, R164, UR9, R70, 0x1, P0 ;  /* 0x00000009a4197c11 */ /* 0x000fe400080f0c46 */
[----:B--23--:R-:W-:Y:S02]  /*b9f0*/  IADD3.X R7, R70, UR11, RZ, P1, !PT ;  /* 0x0000000b46077c10 */ /* 0x00cfe40008ffe4ff */
[----:B------:R-:W-:-:S02]  /*ba00*/  LEA R8, P1, R2, UR8, 0x1 ;  /* 0x0000000802087c11 */ /* 0x000fc4000f8208ff */
[----:B------:R-:W-:Y:S02]  /*ba10*/  ISETP.GE.AND P2, PT, R170, R3, PT ;  /* 0x00000003aa00720c */ /* 0x000fe40003f46270 */
[----:B------:R-:W-:Y:S02]  /*ba20*/  LEA.HI.X R9, R2, UR9, R7, 0x1, P1 ;  /* 0x0000000902097c11 */ /* 0x000fe400088f0c07 */
[----:B----4-:R-:W-:-:S05]  /*ba30*/  IADD3 R0, R0, R69, R56 ;  /* 0x0000004500007210 */ /* 0x010fca0007ffe038 */
[----:B------:R-:W-:-:S05]  /*ba40*/  IMAD R5, R141, R0, RZ ;  /* 0x000000008d057224 */ /* 0x000fca00078e02ff */
[-C--:B------:R-:W-:Y:S02]  /*ba50*/  IADD3 R142, P0, R142, R5.reuse, RZ ;  /* 0x000000058e8e7210 */ /* 0x080fe40007f1e0ff */
[----:B------:R-:W-:Y:S02]  /*ba60*/  IADD3 R0, P3, R140, R5, RZ ;  /* 0x000000058c007210 */ /* 0x000fe40007f7e0ff */
[----:B------:R-:W-:-:S05]  /*ba70*/  SHF.R.S32.HI R5, RZ, 0x1f, R5 ;  /* 0x0000001fff057819 */ /* 0x000fca0000011405 */
        /* <DEDUP_REMOVED lines=16> */
[----:B------:R-:W-:Y:S02]  /*bb80*/  IADD3.X R19, R0, UR9, RZ, P1, !PT ;  /* 0x0000000900137c10 */ /* 0x000fe40008ffe4ff */
        /* <DEDUP_REMOVED lines=10> */
[--C-:B-----5:R-:W-:Y:S01]  /*bc30*/  HADD2.F32 R21, -RZ, R15.reuse.H1_H1 ;  /* 0x3000000fff157230 */ /* 0x120fe20000004100 */
[----:B------:R-:W-:Y:S01]  /*bc40*/  MOV R22, R14 ;  /* 0x0000000e00167202 */ /* 0x000fe20000000f00 */
[----:B------:R-:W-:Y:S02]  /*bc50*/  HADD2.F32 R23, -RZ, R15.H0_H0 ;  /* 0x2000000fff177230 */ /* 0x000fe40000004100 */
[--C-:B------:R-:W-:Y:S02]  /*bc60*/  HADD2.F32 R27, -RZ, R13.reuse.H0_H0 ;  /* 0x2000000dff1b7230 */ /* 0x100fe40000004100 */
[----:B------:R-:W-:-:S02]  /*bc70*/  HADD2.F32 R26, -RZ, R13.H1_H1 ;  /* 0x3000000dff1a7230 */ /* 0x000fc40000004100 */
[----:B---3--:R-:W-:Y:S02]  /*bc80*/  HADD2.F32 R0, -RZ, R5.H1_H1 ;  /* 0x30000005ff007230 */ /* 0x008fe40000004100 */
[----:B------:R-:W-:Y:S02]  /*bc90*/  HADD2.F32 R13, -RZ, R4.H1_H1 ;  /* 0x30000004ff0d7230 */ /* 0x000fe40000004100 */
[----:B----4-:R-:W-:Y:S02]  /*bca0*/  HADD2.F32 R15, -RZ, R7.H1_H1 ;  /* 0x30000007ff0f7230 */ /* 0x010fe40000004100 */
[-C--:B------:R-:W-:Y:S01]  /*bcb0*/  FMUL.FTZ R2, R21, R0.reuse ;  /* 0x0000000015027220 */ /* 0x080fe20000410000 */
[C---:B------:R-:W-:Y:S01]  /*bcc0*/  FMUL.FTZ R0, R23.reuse, R0 ;  /* 0x0000000017007220 */ /* 0x040fe20000410000 */
[----:B------:R-:W-:Y:S02]  /*bcd0*/  HADD2.F32 R20, -RZ, R6.H1_H1 ;  /* 0x30000006ff147230 */ /* 0x000fe40000004100 */
[----:B------:R-:W-:Y:S01]  /*bce0*/  FMUL.FTZ R14, R26, R13 ;  /* 0x0000000d1a0e7220 */ /* 0x000fe20000410000 */
[-C--:B------:R-:W-:Y:S01]  /*bcf0*/  FFMA.FTZ R2, R23, R15.reuse, -R2 ;  /* 0x0000000f17027223 */ /* 0x080fe20000010802 */
[----:B------:R-:W-:Y:S01]  /*bd00*/  FFMA.FTZ R15, R21, R15, R0 ;  /* 0x0000000f150f7223 */ /* 0x000fe20000010000 */
[----:B------:R-:W-:-:S02]  /*bd10*/  HADD2.F32 R0, -RZ, R22.H0_H0 ;  /* 0x20000016ff007230 */ /* 0x000fc40000004100 */
[C---:B------:R-:W-:Y:S01]  /*bd20*/  FMUL.FTZ R13, R27.reuse, R13 ;  /* 0x0000000d1b0d7220 */ /* 0x040fe20000410000 */
[----:B------:R-:W-:Y:S02]  /*bd30*/  HADD2.F32 R4, -RZ, R4.H0_H0 ;  /* 0x20000004ff047230 */ /* 0x000fe40000004100 */
[-C--:B------:R-:W-:Y:S01]  /*bd40*/  FFMA.FTZ R14, R27, R20.reuse, -R14 ;  /* 0x000000141b0e7223 */ /* 0x080fe2000001080e */
[----:B------:R-:W-:Y:S02]  /*bd50*/  HADD2.F32 R5, -RZ, R5.H0_H0 ;  /* 0x20000005ff057230 */ /* 0x000fe40000004100 */
[----:B------:R-:W-:Y:S01]  /*bd60*/  FFMA.FTZ R13, R26, R20, R13 ;  /* 0x000000141a0d7223 */ /* 0x000fe2000001000d */
[----:B------:R-:W-:Y:S01]  /*bd70*/  HADD2.F32 R23, -RZ, R12.H1_H1 ;  /* 0x3000000cff177230 */ /* 0x000fe20000004100 */
[----:B------:R-:W-:Y:S01]  /*bd80*/  F2FP.F16.F32.PACK_AB R15, R15, R2 ;  /* 0x000000020f0f723e */ /* 0x000fe200000000ff */
[----:B------:R-:W-:Y:S02]  /*bd90*/  HADD2.F32 R22, -RZ, R22.H1_H1 ;  /* 0x30000016ff167230 */ /* 0x000fe40000004100 */
[----:B------:R-:W-:-:S02]  /*bda0*/  HADD2.F32 R21, -RZ, R12.H0_H0 ;  /* 0x2000000cff157230 */ /* 0x000fc40000004100 */
[-C--:B------:R-:W-:Y:S01]  /*bdb0*/  FMUL.FTZ R12, R23, R4.reuse ;  /* 0x00000004170c7220 */ /* 0x080fe20000410000 */
[----:B------:R-:W-:Y:S02]  /*bdc0*/  HADD2.F32 R6, -RZ, R6.H0_H0 ;  /* 0x20000006ff067230 */ /* 0x000fe40000004100 */
[-C--:B------:R-:W-:Y:S01]  /*bdd0*/  FMUL.FTZ R27, R22, R5.reuse ;  /* 0x00000005161b7220 */ /* 0x080fe20000410000 */
[----:B------:R-:W-:Y:S02]  /*bde0*/  HADD2.F32 R7, -RZ, R7.H0_H0 ;  /* 0x20000007ff077230 */ /* 0x000fe40000004100 */
[C---:B------:R-:W-:Y:S01]  /*bdf0*/  FMUL.FTZ R4, R21.reuse, R4 ;  /* 0x0000000415047220 */ /* 0x040fe20000410000 */
[C---:B------:R-:W-:Y:S01]  /*be00*/  FMUL.FTZ R5, R0.reuse, R5 ;  /* 0x0000000500057220 */ /* 0x040fe20000410000 */
[----:B------:R-:W-:Y:S01]  /*be10*/  FFMA.FTZ R12, R21, R6, -R12 ;  /* 0x00000006150c7223 */ /* 0x000fe2000001080c */
[----:B------:R-:W-:Y:S01]  /*be20*/  F2FP.F16.F32.PACK_AB R13, R13, R14 ;  /* 0x0000000e0d0d723e */ /* 0x000fe200000000ff */
[----:B------:R-:W-:Y:S01]  /*be30*/  FFMA.FTZ R23, R23, R6, R4 ;  /* 0x0000000617177223 */ /* 0x000fe20000010004 */
[-C--:B------:R-:W-:Y:S01]  /*be40*/  FFMA.FTZ R27, R0, R7.reuse, -R27 ;  /* 0x00000007001b7223 */ /* 0x080fe2000001081b */
[----:B------:R-:W-:-:S03]  /*be50*/  FFMA.FTZ R22, R22, R7, R5 ;  /* 0x0000000716167223 */ /* 0x000fc60000010005 */
[----:B------:R-:W-:Y:S02]  /*be60*/  F2FP.F16.F32.PACK_AB R12, R23, R12 ;  /* 0x0000000c170c723e */ /* 0x000fe400000000ff */
[----:B------:R-:W-:Y:S02]  /*be70*/  F2FP.F16.F32.PACK_AB R14, R22, R27 ;  /* 0x0000001b160e723e */ /* 0x000fe400000000ff */
.L_x_1447:
[----:B------:R-:W-:Y:S05]  /*be80*/  BSYNC B0 ;  /* 0x0000000000007941 */ /* 0x000fea0003800000 */
.L_x_1446:
[----:B-----5:R3:W-:Y:S04]  /*be90*/  STS.64 [R166], R12 ;  /* 0x0000000ca6007388 */ /* 0x0207e80000000a00 */
[----:B------:R3:W-:Y:S02]  /*bea0*/  STS.64 [R166+0x8], R14 ;  /* 0x0000080ea6007388 */ /* 0x0007e40000000a00 */
.L_x_1445:
[----:B------:R-:W-:Y:S05]  /*beb0*/  BSYNC B1 ;  /* 0x0000000000017941 */ /* 0x000fea0003800000 */
.L_x_1444:
        /* <DEDUP_REMOVED lines=9> */
[--C-:B-----5:R-:W-:Y:S01]  /*bf50*/  HADD2.F32 R21, -RZ, R15.reuse.H1_H1 ;  /* 0x3000000fff157230 */ /* 0x120fe20000004100 */
[----:B------:R-:W-:Y:S01]  /*bf60*/  MOV R22, R14 ;  /* 0x0000000e00167202 */ /* 0x000fe20000000f00 */
[----:B------:R-:W-:Y:S02]  /*bf70*/  HADD2.F32 R23, -RZ, R15.H0_H0 ;  /* 0x2000000fff177230 */ /* 0x000fe40000004100 */
[--C-:B------:R-:W-:Y:S02]  /*bf80*/  HADD2.F32 R27, -RZ, R13.reuse.H0_H0 ;  /* 0x2000000dff1b7230 */ /* 0x100fe40000004100 */
[----:B------:R-:W-:-:S02]  /*bf90*/  HADD2.F32 R26, -RZ, R13.H1_H1 ;  /* 0x3000000dff1a7230 */ /* 0x000fc40000004100 */
[----:B--2---:R-:W-:Y:S02]  /*bfa0*/  HADD2.F32 R0, -RZ, R5.H1_H1 ;  /* 0x30000005ff007230 */ /* 0x004fe40000004100 */
        /* <DEDUP_REMOVED lines=31> */
.L_x_1451:
[----:B------:R-:W-:Y:S05]  /*c1a0*/  BSYNC B0 ;  /* 0x0000000000007941 */ /* 0x000fea0003800000 */
.L_x_1450:
[----:B-----5:R1:W-:Y:S02]  /*c1b0*/  STS.128 [R166+0x1000], R12 ;  /* 0x0010000ca6007388 */ /* 0x0203e40000000c00 */
.L_x_1449:
[----:B------:R-:W-:Y:S05]  /*c1c0*/  BSYNC B1 ;  /* 0x0000000000017941 */ /* 0x000fea0003800000 */
.L_x_1448:
[----:B------:R-:W-:-:S13]  /*c1d0*/  ISETP.NE.AND P0, PT, R152, RZ, PT ;  /* 0x000000ff9800720c */ /* 0x000fda0003f05270 */
[----:B------:R1:W-:Y:S01]  /*c1e0*/  @P0 STS.128 [R166+0x2000], RZ ;  /* 0x002000ffa6000388 */ /* 0x0003e20000000c00 */
[----:B------:R-:W-:Y:S05]  /*c1f0*/  @P0 BRA `(.L_x_1443) ;  /* 0x0000000000b00947 */ /* 0x000fea0003800000 */
[----:B--23--:R-:W5:Y:S01]  /*c200*/  LDG.E.128 R24, desc[UR6][R24.64+0x80] ;  /* 0x0000800618187981 */ /* 0x00cf62000c1e1d00 */
[----:B------:R-:W-:Y:S01]  /*c210*/  ISETP.GE.AND P0, PT, R10, UR5, PT ;  /* 0x000000050a007c0c */ /* 0x000fe2000bf06270 */
[----:B------:R-:W-:-:S12]  /*c220*/  BSSY B0, `(.L_x_1452) ;  /* 0x0000028000007945 */ /* 0x000fd80003800000 */
[----:B------:R-:W-:Y:S05]  /*c230*/  @P0 BRA `(.L_x_1453) ;  /* 0x0000000000980947 */ /* 0x000fea0003800000 */
[----:B------:R2:W3:Y:S04]  /*c240*/  LDG.E.64 R4, desc[UR6][R18.64+0x40] ;  /* 0x0000400612047981 */ /* 0x0004e8000c1e1b00 */
[----:B------:R1:W4:Y:S01]  /*c250*/  LDG.E.64 R6, desc[UR6][R16.64+0x40] ;  /* 0x0000400610067981 */ /* 0x000322000c1e1b00 */
[--C-:B-----5:R-:W-:Y:S02]  /*c260*/  HADD2.F32 R21, -RZ, R27.reuse.H1_H1 ;  /* 0x3000001bff157230 */ /* 0x120fe40000004100 */
[----:B------:R-:W-:Y:S02]  /*c270*/  HADD2.F32 R23, -RZ, R27.H0_H0 ;  /* 0x2000001bff177230 */ /* 0x000fe40000004100 */
[--C-:B------:R-:W-:Y:S02]  /*c280*/  HADD2.F32 R20, -RZ, R25.reuse.H0_H0 ;  /* 0x20000019ff147230 */ /* 0x100fe40000004100 */
[----:B------:R-:W-:-:S02]  /*c290*/  HADD2.F32 R25, -RZ, R25.H1_H1 ;  /* 0x30000019ff197230 */ /* 0x000fc40000004100 */
[--C-:B--2---:R-:W-:Y:S02]  /*c2a0*/  HADD2.F32 R19, -RZ, R24.reuse.H1_H1 ;  /* 0x30000018ff137230 */ /* 0x104fe40000004100 */
[----:B-1----:R-:W-:Y:S02]  /*c2b0*/  HADD2.F32 R17, -RZ, R24.H0_H0 ;  /* 0x20000018ff117230 */ /* 0x002fe40000004100 */
[----:B---3--:R-:W-:Y:S02]  /*c2c0*/  HADD2.F32 R0, -RZ, R5.H1_H1 ;  /* 0x30000005ff007230 */ /* 0x008fe40000004100 */
[----:B------:R-:W-:Y:S02]  /*c2d0*/  HADD2.F32 R12, -RZ, R4.H1_H1 ;  /* 0x30000004ff0c7230 */ /* 0x000fe40000004100 */
[----:B----4-:R-:W-:Y:S02]  /*c2e0*/  HADD2.F32 R15, -RZ, R7.H1_H1 ;  /* 0x30000007ff0f7230 */ /* 0x010fe40000004100 */
[-C--:B------:R-:W-:Y:S01]  /*c2f0*/  FMUL.FTZ R2, R21, R0.reuse ;  /* 0x0000000015027220 */ /* 0x080fe20000410000 */
[----:B------:R-:W-:Y:S01]  /*c300*/  FMUL.FTZ R0, R23, R0 ;  /* 0x0000000017007220 */ /* 0x000fe20000410000 */
[----:B------:R-:W-:-:S02]  /*c310*/  HADD2.F32 R14, -RZ, R6.H1_H1 ;  /* 0x30000006ff0e7230 */ /* 0x000fc40000004100 */
[-C--:B------:R-:W-:Y:S01]  /*c320*/  FMUL.FTZ R13, R25, R12.reuse ;  /* 0x0000000c190d7220 */ /* 0x080fe20000410000 */
[-C--:B------:R-:W-:Y:S01]  /*c330*/  FFMA.FTZ R2, R23, R15.reuse, -R2 ;  /* 0x0000000f17027223 */ /* 0x080fe20000010802 */
[----:B------:R-:W-:Y:S01]  /*c340*/  FFMA.FTZ R15, R21, R15, R0 ;  /* 0x0000000f150f7223 */ /* 0x000fe20000010000 */
[----:B------:R-:W-:Y:S02]  /*c350*/  HADD2.F32 R0, -RZ, R26.H0_H0 ;  /* 0x2000001aff007230 */ /* 0x000fe40000004100 */
[C---:B------:R-:W-:Y:S01]  /*c360*/  FMUL.FTZ R12, R20.reuse, R12 ;  /* 0x0000000c140c7220 */ /* 0x040fe20000410000 */
[----:B------:R-:W-:Y:S02]  /*c370*/  HADD2.F32 R4, -RZ, R4.H0_H0 ;  /* 0x20000004ff047230 */ /* 0x000fe40000004100 */
[-C--:B------:R-:W-:Y:S01]  /*c380*/  FFMA.FTZ R13, R20, R14.reuse, -R13 ;  /* 0x0000000e140d7223 */ /* 0x080fe2000001080d */
[----:B------:R-:W-:Y:S02]  /*c390*/  HADD2.F32 R5, -RZ, R5.H0_H0 ;  /* 0x20000005ff057230 */ /* 0x000fe40000004100 */
[----:B------:R-:W-:Y:S01]  /*c3a0*/  FFMA.FTZ R12, R25, R14, R12 ;  /* 0x0000000e190c7223 */ /* 0x000fe2000001000c */
[----:B------:R-:W-:-:S02]  /*c3b0*/  HADD2.F32 R26, -RZ, R26.H1_H1 ;  /* 0x3000001aff1a7230 */ /* 0x000fc40000004100 */
[-C--:B------:R-:W-:Y:S01]  /*c3c0*/  FMUL.FTZ R14, R19, R4.reuse ;  /* 0x00000004130e7220 */ /* 0x080fe20000410000 */
[----:B------:R-:W-:Y:S02]  /*c3d0*/  HADD2.F32 R6, -RZ, R6.H0_H0 ;  /* 0x20000006ff067230 */ /* 0x000fe40000004100 */
[C---:B------:R-:W-:Y:S01]  /*c3e0*/  FMUL.FTZ R4, R17.reuse, R4 ;  /* 0x0000000411047220 */ /* 0x040fe20000410000 */
[----:B------:R-:W-:Y:S02]  /*c3f0*/  HADD2.F32 R7, -RZ, R7.H0_H0 ;  /* 0x20000007ff077230 */ /* 0x000fe40000004100 */
[-C--:B------:R-:W-:Y:S01]  /*c400*/  FMUL.FTZ R21, R26, R5.reuse ;  /* 0x000000051a157220 */ /* 0x080fe20000410000 */
[C---:B------:R-:W-:Y:S01]  /*c410*/  FMUL.FTZ R5, R0.reuse, R5 ;  /* 0x0000000500057220 */ /* 0x040fe20000410000 */
[-C--:B------:R-:W-:Y:S01]  /*c420*/  FFMA.FTZ R14, R17, R6.reuse, -R14 ;  /* 0x00000006110e7223 */ /* 0x080fe2000001080e */
[----:B------:R-:W-:Y:S01]  /*c430*/  FFMA.FTZ R19, R19, R6, R4 ;  /* 0x0000000613137223 */ /* 0x000fe20000010004 */
[-C--:B------:R-:W-:Y:S01]  /*c440*/  FFMA.FTZ R21, R0, R7.reuse, -R21 ;  /* 0x0000000700157223 */ /* 0x080fe20000010815 */
[----:B------:R-:W-:Y:S01]  /*c450*/  FFMA.FTZ R26, R26, R7, R5 ;  /* 0x000000071a1a7223 */ /* 0x000fe20000010005 */
[----:B------:R-:W-:-:S02]  /*c460*/  F2FP.F16.F32.PACK_AB R25, R12, R13 ;  /* 0x0000000d0c19723e */ /* 0x000fc400000000ff */
[----:B------:R-:W-:Y:S02]  /*c470*/  F2FP.F16.F32.PACK_AB R27, R15, R2 ;  /* 0x000000020f1b723e */ /* 0x000fe400000000ff */
[----:B------:R-:W-:Y:S02]  /*c480*/  F2FP.F16.F32.PACK_AB R24, R19, R14 ;  /* 0x0000000e1318723e */ /* 0x000fe400000000ff */
[----:B------:R-:W-:Y:S02]  /*c490*/  F2FP.F16.F32.PACK_AB R26, R26, R21 ;  /* 0x000000151a1a723e */ /* 0x000fe400000000ff */
.L_x_1453:
[----:B------:R-:W-:Y:S05]  /*c4a0*/  BSYNC B0 ;  /* 0x0000000000007941 */ /* 0x000fea0003800000 */
.L_x_1452:
[----:B-----5:R2:W-:Y:S02]  /*c4b0*/  STS.128 [R166+0x2000], R24 ;  /* 0x00200018a6007388 */ /* 0x0205e40000000c00 */
.L_x_1443:
[----:B------:R-:W-:Y:S05]  /*c4c0*/  BSYNC B2 ;  /* 0x0000000000027941 */ /* 0x000fea0003800000 */
.L_x_1442:
[----:B--23--:R-:W-:-:S05]  /*c4d0*/  VIADD R24, R170, 0x20 ;  /* 0x00000020aa187836 */ /* 0x00cfca0000000000 */
        /* <DEDUP_REMOVED lines=16> */
[----:B------:R-:W-:Y:S01]  /*c5e0*/  IADD3.X R17, R0, UR9, RZ, P1, !PT ;  /* 0x0000000900117c10 */ /* 0x000fe20008ffe4ff */
[----:B------:R-:W-:Y:S08]  /*c5f0*/  @P0 BRA `(.L_x_1456) ;  /* 0x0000000000bc0947 */ /* 0x000ff00003800000 */
[----:B-1----:R1:W5:Y:S01]  /*c600*/  LDG.E.128 R12, desc[UR6][R8.64] ;  /* 0x00000006080c7981 */ /* 0x002362000c1e1d00 */
        /* <DEDUP_REMOVED lines=44> */
.L_x_1458:
[----:B------:R-:W-:Y:S05]  /*c8d0*/  BSYNC B0 ;  /* 0x0000000000007941 */ /* 0x000fea0003800000 */
.L_x_1457:
[----:B-----5:R3:W-:Y:S02]  /*c8e0*/  STS.128 [R166+0x800], R12 ;  /* 0x0008000ca6007388 */ /* 0x0207e40000000c00 */
.L_x_1456:
[----:B------:R-:W-:Y:S05]  /*c8f0*/  BSYNC B1 ;  /* 0x0000000000017941 */ /* 0x000fea0003800000 */
.L_x_1455:
        /* <DEDUP_REMOVED lines=9> */
[--C-:B-----5:R-:W-:Y:S01]  /*c990*/  HADD2.F32 R23, -RZ, R13.reuse.H0_H0 ;  /* 0x2000000dff177230 */ /* 0x120fe20000004100 */
[----:B------:R-:W-:Y:S01]  /*c9a0*/  MOV R21, R14 ;  /* 0x0000000e00157202 */ /* 0x000fe20000000f00 */
[----:B------:R-:W-:Y:S02]  /*c9b0*/  HADD2.F32 R22, -RZ, R13.H1_H1 ;  /* 0x3000000dff167230 */ /* 0x000fe40000004100 */
[--C-:B------:R-:W-:Y:S02]  /*c9c0*/  HADD2.F32 R19, -RZ, R15.reuse.H1_H1 ;  /* 0x3000000fff137230 */ /* 0x100fe40000004100 */
[----:B------:R-:W-:-:S02]  /*c9d0*/  HADD2.F32 R20, -RZ, R15.H0_H0 ;  /* 0x2000000fff147230 */ /* 0x000fc40000004100 */
[----:B---3--:R-:W-:Y:S02]  /*c9e0*/  HADD2.F32 R13, -RZ, R2.H1_H1 ;  /* 0x30000002ff0d7230 */ /* 0x008fe40000004100 */
[----:B------:R-:W-:Y:S02]  /*c9f0*/  HADD2.F32 R0, -RZ, R3.H1_H1 ;  /* 0x30000003ff007230 */ /* 0x000fe40000004100 */
[----:B--2---:R-:W-:Y:S02]  /*ca00*/  HADD2.F32 R18, -RZ, R4.H1_H1 ;  /* 0x30000004ff127230 */ /* 0x004fe40000004100 */
[-C--:B------:R-:W-:Y:S01]  /*ca10*/  FMUL.FTZ R14, R22, R13.reuse ;  /* 0x0000000d160e7220 */ /* 0x080fe20000410000 */
[----:B------:R-:W-:Y:S02]  /*ca20*/  HADD2.F32 R15, -RZ, R5.H1_H1 ;  /* 0x30000005ff0f7230 */ /* 0x000fe40000004100 */
[-C--:B------:R-:W-:Y:S01]  /*ca30*/  FMUL.FTZ R11, R19, R0.reuse ;  /* 0x00000000130b7220 */ /* 0x080fe20000410000 */
[C---:B------:R-:W-:Y:S01]  /*ca40*/  FMUL.FTZ R13, R23.reuse, R13 ;  /* 0x0000000d170d7220 */ /* 0x040fe20000410000 */
[C---:B------:R-:W-:Y:S01]  /*ca50*/  FMUL.FTZ R0, R20.reuse, R0 ;  /* 0x0000000014007220 */ /* 0x040fe20000410000 */
[-C--:B------:R-:W-:Y:S01]  /*ca60*/  FFMA.FTZ R14, R23, R18.reuse, -R14 ;  /* 0x00000012170e7223 */ /* 0x080fe2000001080e */
[-C--:B------:R-:W-:Y:S01]  /*ca70*/  FFMA.FTZ R11, R20, R15.reuse, -R11 ;  /* 0x0000000f140b7223 */ /* 0x080fe2000001080b */
[----:B------:R-:W-:Y:S01]  /*ca80*/  FFMA.FTZ R13, R22, R18, R13 ;  /* 0x00000012160d7223 */ /* 0x000fe2000001000d */
[----:B------:R-:W-:Y:S01]  /*ca90*/  FFMA.FTZ R0, R19, R15, R0 ;  /* 0x0000000f13007223 */ /* 0x000fe20000010000 */
[----:B------:R-:W-:-:S02]  /*caa0*/  HADD2.F32 R2, -RZ, R2.H0_H0 ;  /* 0x20000002ff027230 */ /* 0x000fc40000004100 */
[----:B------:R-:W-:Y:S01]  /*cab0*/  HADD2.F32 R3, -RZ, R3.H0_H0 ;  /* 0x20000003ff037230 */ /* 0x000fe20000004100 */
[----:B------:R-:W-:Y:S01]  /*cac0*/  F2FP.F16.F32.PACK_AB R13, R13, R14 ;  /* 0x0000000e0d0d723e */ /* 0x000fe200000000ff */
[--C-:B------:R-:W-:Y:S02]  /*cad0*/  HADD2.F32 R15, -RZ, R12.reuse.H0_H0 ;  /* 0x2000000cff0f7230 */ /* 0x100fe40000004100 */
[----:B------:R-:W-:Y:S02]  /*cae0*/  HADD2.F32 R19, -RZ, R12.H1_H1 ;  /* 0x3000000cff137230 */ /* 0x000fe40000004100 */
[--C-:B------:R-:W-:Y:S02]  /*caf0*/  HADD2.F32 R18, -RZ, R21.reuse.H1_H1 ;  /* 0x30000015ff127230 */ /* 0x100fe40000004100 */
[----:B------:R-:W-:Y:S02]  /*cb00*/  HADD2.F32 R12, -RZ, R21.H0_H0 ;  /* 0x20000015ff0c7230 */ /* 0x000fe40000004100 */
[----:B------:R-:W-:Y:S01]  /*cb10*/  FMUL.FTZ R20, R19, R2 ;  /* 0x0000000213147220 */ /* 0x000fe20000410000 */
[----:B------:R-:W-:-:S02]  /*cb20*/  HADD2.F32 R4, -RZ, R4.H0_H0 ;  /* 0x20000004ff047230 */ /* 0x000fc40000004100 */
[-C--:B------:R-:W-:Y:S01]  /*cb30*/  FMUL.FTZ R21, R18, R3.reuse ;  /* 0x0000000312157220 */ /* 0x080fe20000410000 */
[----:B------:R-:W-:Y:S02]  /*cb40*/  HADD2.F32 R5, -RZ, R5.H0_H0 ;  /* 0x20000005ff057230 */ /* 0x000fe40000004100 */
[C---:B------:R-:W-:Y:S01]  /*cb50*/  FMUL.FTZ R2, R15.reuse, R2 ;  /* 0x000000020f027220 */ /* 0x040fe20000410000 */
[----:B------:R-:W-:Y:S01]  /*cb60*/  FMUL.FTZ R3, R12, R3 ;  /* 0x000000030c037220 */ /* 0x000fe20000410000 */
[-C--:B------:R-:W-:Y:S01]  /*cb70*/  FFMA.FTZ R20, R15, R4.reuse, -R20 ;  /* 0x000000040f147223 */ /* 0x080fe20000010814 */
[----:B------:R-:W-:Y:S01]  /*cb80*/  F2FP.F16.F32.PACK_AB R15, R0, R11 ;  /* 0x0000000b000f723e */ /* 0x000fe200000000ff */
[----:B------:R-:W-:Y:S01]  /*cb90*/  FFMA.FTZ R19, R19, R4, R2 ;  /* 0x0000000413137223 */ /* 0x000fe20000010002 */
[-C--:B------:R-:W-:Y:S01]  /*cba0*/  FFMA.FTZ R21, R12, R5.reuse, -R21 ;  /* 0x000000050c157223 */ /* 0x080fe20000010815 */
[----:B------:R-:W-:-:S03]  /*cbb0*/  FFMA.FTZ R18, R18, R5, R3 ;  /* 0x0000000512127223 */ /* 0x000fc60000010003 */
[----:B------:R-:W-:Y:S02]  /*cbc0*/  F2FP.F16.F32.PACK_AB R12, R19, R20 ;  /* 0x00000014130c723e */ /* 0x000fe400000000ff */
[----:B------:R-:W-:Y:S02]  /*cbd0*/  F2FP.F16.F32.PACK_AB R14, R18, R21 ;  /* 0x00000015120e723e */ /* 0x000fe400000000ff */
.L_x_1462:
[----:B------:R-:W-:Y:S05]  /*cbe0*/  BSYNC B0 ;  /* 0x0000000000007941 */ /* 0x000fea0003800000 */
.L_x_1461:
[----:B-----5:R3:W-:Y:S02]  /*cbf0*/  STS.128 [R166+0x1800], R12 ;  /* 0x0018000ca6007388 */ /* 0x0207e40000000c00 */
.L_x_1460:
[----:B------:R-:W-:Y:S05]  /*cc00*/  BSYNC B1 ;  /* 0x0000000000017941 */ /* 0x000fea0003800000 */
.L_x_1459:
[----:B------:R-:W-:-:S13]  /*cc10*/  ISETP.NE.AND P0, PT, R152, RZ, PT ;  /* 0x000000ff9800720c */ /* 0x000fda0003f05270 */
[----:B------:R1:W-:Y:S01]  /*cc20*/  @P0 STS.128 [R166+0x2800], RZ ;  /* 0x002800ffa6000388 */ /* 0x0003e20000000c00 */
[----:B------:R-:W-:Y:S05]  /*cc30*/  @P0 BRA `(.L_x_1454) ;  /* 0x0000002800ec0947 */ /* 0x000fea0003800000 */
[----:B-1-3--:R1:W5:Y:S01]  /*cc40*/  LDG.E.128 R12, desc[UR6][R8.64+0x80] ;  /* 0x00008006080c7981 */ /* 0x00a362000c1e1d00 */
[----:B------:R-:W-:Y:S01]  /*cc50*/  ISETP.GE.AND P0, PT, R10, UR5, PT ;  /* 0x000000050a007c0c */ /* 0x000fe2000bf06270 */
[----:B------:R-:W-:-:S12]  /*cc60*/  BSSY B0, `(.L_x_1463) ;  /* 0x000002b000007945 */ /* 0x000fd80003800000 */
[----:B------:R-:W-:Y:S05]  /*cc70*/  @P0 BRA `(.L_x_1464) ;  /* 0x0000000000a40947 */ /* 0x000fea0003800000 */
[----:B------:R-:W3:Y:S04]  /*cc80*/  LDG.E.64 R2, desc[UR6][R16.64+0x40] ;  /* 0x0000400610027981 */ /* 0x000ee8000c1e1b00 */
[----:B------:R-:W1:Y:S01]  /*cc90*/  LDG.E.64 R4, desc[UR6][R6.64+0x40] ;  /* 0x0000400606047981 */ /* 0x000e62000c1e1b00 */
[----:B-----5:R-:W-:Y:S01]  /*cca0*/  MOV R11, R15 ;  /* 0x0000000f000b7202 */ /* 0x020fe20000000f00 */
[--C-:B------:R-:W-:Y:S02]  /*ccb0*/  HADD2.F32 R15, -RZ, R13.reuse.H0_H0 ;  /* 0x2000000dff0f7230 */ /* 0x100fe40000004100 */
[----:B------:R-:W-:Y:S02]  /*ccc0*/  HADD2.F32 R18, -RZ, R13.H1_H1 ;  /* 0x3000000dff127230 */ /* 0x000fe40000004100 */
[----:B------:R-:W-:-:S02]  /*ccd0*/  HADD2.F32 R13, -RZ, R11.H0_H0 ;  /* 0x2000000bff0d7230 */ /* 0x000fc40000004100 */
[----:B------:R-:W-:Y:S02]  /*cce0*/  HADD2.F32 R11, -RZ, R11.H1_H1 ;  /* 0x3000000bff0b7230 */ /* 0x000fe40000004100 */
[----:B---3--:R-:W-:Y:S02]  /*ccf0*/  HADD2.F32 R0, -RZ, R3.H1_H1 ;  /* 0x30000003ff007230 */ /* 0x008fe40000004100 */
[----:B------:R-:W-:Y:S02]  /*cd00*/  HADD2.F32 R19, -RZ, R2.H1_H1 ;  /* 0x30000002ff137230 */ /* 0x000fe40000004100 */
[----:B-1----:R-:W-:Y:S02]  /*cd10*/  HADD2.F32 R9, -RZ, R5.H1_H1 ;  /* 0x30000005ff097230 */ /* 0x002fe40000004100 */
[-C--:B------:R-:W-:Y:S01]  /*cd20*/  FMUL.FTZ R6, R11, R0.reuse ;  /* 0x000000000b067220 */ /* 0x080fe20000410000 */
[----:B------:R-:W-:Y:S01]  /*cd30*/  FMUL.FTZ R0, R13, R0 ;  /* 0x000000000d007220 */ /* 0x000fe20000410000 */
[----:B------:R-:W-:-:S02]  /*cd40*/  HADD2.F32 R10, -RZ, R4.H1_H1 ;  /* 0x30000004ff0a7230 */ /* 0x000fc40000004100 */
[C---:B------:R-:W-:Y:S01]  /*cd50*/  FMUL.FTZ R8, R18.reuse, R19 ;  /* 0x0000001312087220 */ /* 0x040fe20000410000 */
        /* <DEDUP_REMOVED lines=8> */
[----:B------:R-:W-:Y:S01]  /*cde0*/  HADD2.F32 R13, -RZ, R12.H1_H1 ;  /* 0x3000000cff0d7230 */ /* 0x000fe20000004100 */
[----:B------:R-:W-:Y:S01]  /*cdf0*/  F2FP.F16.F32.PACK_AB R6, R9, R6 ;  /* 0x000000060906723e */ /* 0x000fe200000000ff */
[----:B------:R-:W-:-:S02]  /*ce00*/  HADD2.F32 R14, -RZ, R14.H1_H1 ;  /* 0x3000000eff0e7230 */ /* 0x000fc40000004100 */
[----:B------:R-:W-:Y:S02]  /*ce10*/  HADD2.F32 R11, -RZ, R12.H0_H0 ;  /* 0x2000000cff0b7230 */ /* 0x000fe40000004100 */
        /* <DEDUP_REMOVED lines=13> */
[----:B------:R-:W-:Y:S02]  /*cef0*/  MOV R13, R7 ;  /* 0x00000007000d7202 */ /* 0x000fe40000000f00 */
[----:B------:R-:W-:Y:S02]  /*cf00*/  MOV R15, R6 ;  /* 0x00000006000f7202 */ /* 0x000fe40000000f00 */
.L_x_1464:
[----:B------:R-:W-:Y:S05]  /*cf10*/  BSYNC B0 ;  /* 0x0000000000007941 */ /* 0x000fea0003800000 */
.L_x_1463:
[----:B-----5:R3:W-:Y:S01]  /*cf20*/  STS.128 [R166+0x2800], R12 ;  /* 0x0028000ca6007388 */ /* 0x0207e20000000c00 */
[----:B------:R-:W-:Y:S05]  /*cf30*/  BRA `(.L_x_1454) ;  /* 0x00000028002c7947 */ /* 0x000fea0003800000 */
.L_x_1441:
        /* <DEDUP_REMOVED lines=21> */
[----:B------:R-:W-:Y:S01]  /*d090*/  IMAD.WIDE R16, R13, 0x2, R24 ;  /* 0x000000020d107825 */ /* 0x000fe200078e0218 */
        /* <DEDUP_REMOVED lines=21> */
[--C-:B------:R-:W-:Y:S02]  /*d1f0*/  HADD2.F32 R28, -RZ, R4.reuse.H0_H0 ;  /* 0x20000004ff1c7230 */ /* 0x100fe40000004100 */
[----:B------:R-:W-:Y:S01]  /*d200*/  @!P0 FADD.FTZ R7, -R7, -RZ ;  /* 0x800000ff07078221 */ /* 0x000fe20000010100 */
[----:B------:R-:W-:Y:S02]  /*d210*/  HADD2.F32 R29, -RZ, R4.H1_H1 ;  /* 0x30000004ff1d7230 */ /* 0x000fe40000004100 */
        /* <DEDUP_REMOVED lines=21> */
[----:B-----5:R-:W-:-:S02]  /*d370*/  HADD2.F32 R5, -RZ, R21.H0_H0 ;  /* 0x20000015ff057230 */ /* 0x020fc40000004100 */
        /* <DEDUP_REMOVED lines=30> */
.L_x_1470:
[----:B------:R-:W-:Y:S05]  /*d560*/  BSYNC B0 ;  /* 0x0000000000007941 */ /* 0x000fea0003800000 */
.L_x_1469:
[----:B-----5:R3:W-:Y:S04]  /*d570*/  STS.64 [R166], R20 ;  /* 0x00000014a6007388 */ /* 0x0207e80000000a00 */
[----:B------:R3:W-:Y:S02]  /*d580*/  STS.64 [R166+0x8], R22 ;  /* 0x00000816a6007388 */ /* 0x0007e40000000a00 */
.L_x_1468:
[----:B------:R-:W-:Y:S05]  /*d590*/  BSYNC B1 ;  /* 0x0000000000017941 */ /* 0x000fea0003800000 */
.L_x_1467:
        /* <DEDUP_REMOVED lines=92> */
.L_x_1474:
[----:B------:R-:W-:Y:S05]  /*db60*/  BSYNC B0 ;  /* 0x0000000000007941 */ /* 0x000fea0003800000 */
.L_x_1473:
[----:B-----5:R1:W-:Y:S02]  /*db70*/  STS.128 [R166+0x1000], R20 ;  /* 0x00100014a6007388 */ /* 0x0203e40000000c00 */
.L_x_1472:
[----:B------:R-:W-:Y:S05]  /*db80*/  BSYNC B1 ;  /* 0x0000000000017941 */ /* 0x000fea0003800000 */
.L_x_1471:
        /* <DEDUP_REMOVED lines=16> */
[----:B------:R-:W-:Y:S01]  /*dc90*/  IMAD.WIDE R16, R13, 0x2, R24 ;  /* 0x000000020d107825 */ /* 0x000fe200078e0218 */
[----:B------:R-:W-:Y:S02]  /*dca0*/  LEA.HI.X.SX32 R4, R7, R2, 0x1, P1 ;  /* 0x0000000207047211 */ /* 0x000fe400008f0eff */
[----:B------:R-:W-:-:S02]  /*dcb0*/  LEA R6, P1, R5, UR8, 0x1 ;  /* 0x0000000805067c11 */ /* 0x000fc4000f8208ff */
[----:B------:R-:W-:Y:S01]  /*dcc0*/  MOV R13, RZ ;  /* 0x000000ff000d7202 */ /* 0x000fe20000000f00 */
[----:B------:R-:W1:Y:S01]  /*dcd0*/  LDG.E.128 R16, desc[UR6][R16.64+0x80] ;  /* 0x0000800610107981 */ /* 0x000e62000c1e1d00 */
[----:B------:R-:W-:Y:S01]  /*dce0*/  LEA.HI.X R7, R5, UR9, R4, 0x1, P1 ;  /* 0x0000000905077c11 */ /* 0x000fe200088f0c04 */
[----:B------:R-:W-:Y:S01]  /*dcf0*/  ULDC.64 UR8, c[0x0][0x358] ;  /* 0x0000d60000087ab9 */ /* 0x000fe20000000a00 */
[----:B------:R-:W-:-:S04]  /*dd00*/  @P0 IADD3 R13, -R12, RZ, RZ ;  /* 0x000000ff0c0d0210 */ /* 0x000fc80007ffe1ff */
[----:B------:R-:W3:Y:S01]  /*dd10*/  LDG.E.128 R4, desc[UR6][R6.64+0x80] ;  /* 0x0000800606047981 */ /* 0x000ee2000c1e1d00 */
[----:B------:R-:W-:-:S04]  /*dd20*/  IADD3 R12, P1, R13, R0, RZ ;  /* 0x000000000d0c7210 */ /* 0x000fc80007f3e0ff */
[----:B------:R-:W-:Y:S02]  /*dd30*/  LEA.HI.X.SX32 R13, R13, R2, 0x1, P1 ;  /* 0x000000020d0d7211 */ /* 0x000fe400008f0eff */
[----:B------:R-:W-:-:S04]  /*dd40*/  LEA R14, P1, R12, UR8, 0x1 ;  /* 0x000000080c0e7c11 */ /* 0x000fc8000f8208ff */
[----:B------:R-:W-:-:S06]  /*dd50*/  LEA.HI.X R15, R12, UR9, R13, 0x1, P1 ;  /* 0x000000090c0f7c11 */ /* 0x000fcc00088f0c0d */
[----:B------:R-:W4:Y:S01]  /*dd60*/  LDG.E.128 R12, desc[UR6][R14.64+0x80] ;  /* 0x000080060e0c7981 */ /* 0x000f22000c1e1d00 */
[----:B-12---:R-:W-:Y:S01]  /*dd70*/  MOV R24, R19 ;  /* 0x0000001300187202 */ /* 0x006fe20000000f00 */
[----:B------:R-:W-:Y:S02]  /*dd80*/  HADD2.F32 R28, -RZ, R16.H0_H0 ;  /* 0x20000010ff1c7230 */ /* 0x000fe40000004100 */
[--C-:B---3--:R-:W-:Y:S02]  /*dd90*/  HADD2.F32 R19, -RZ, R4.reuse.H0_H0 ;  /* 0x20000004ff137230 */ /* 0x108fe40000004100 */
        /* <DEDUP_REMOVED lines=24> */
[--C-:B-----5:R-:W-:Y:S02]  /*df20*/  HADD2.F32 R19, -RZ, R20.reuse.H0_H0 ;  /* 0x20000014ff137230 */ /* 0x120fe40000004100 */
        /* <DEDUP_REMOVED lines=33> */
.L_x_1476:
[----:B------:R-:W-:Y:S05]  /*e140*/  BSYNC B0 ;  /* 0x0000000000007941 */ /* 0x000fea0003800000 */
.L_x_1475:
[----:B-----5:R3:W-:Y:S02]  /*e150*/  STS.128 [R166+0x2000], R20 ;  /* 0x00200014a6007388 */ /* 0x0207e40000000c00 */
.L_x_1466:
[----:B------:R-:W-:Y:S05]  /*e160*/  BSYNC B2 ;  /* 0x0000000000027941 */ /* 0x000fea0003800000 */
.L_x_1465:
[----:B-123--:R-:W-:-:S05]  /*e170*/  VIADD R24, R170, 0x20 ;  /* 0x00000020aa187836 */ /* 0x00efca0000000000 */
        /* <DEDUP_REMOVED lines=21> */
[----:B------:R-:W-:-:S03]  /*e2d0*/  IADD3 R4, P1, R5, R13, RZ ;  /* 0x0000000d05047210 */ /* 0x000fc60007f3e0ff */
[----:B------:R-:W-:Y:S01]  /*e2e0*/  IMAD.WIDE R16, R7, 0x2, R8 ;  /* 0x0000000207107825 */ /* 0x000fe200078e0208 */
[----:B------:R-:W-:Y:S02]  /*e2f0*/  LEA.HI.X.SX32 R5, R5, R12, 0x1, P1 ;  /* 0x0000000c05057211 */ /* 0x000fe400008f0eff */
[C---:B------:R-:W-:Y:S02]  /*e300*/  LEA R6, P1, R4.reuse, UR8, 0x1 ;  /* 0x0000000804067c11 */ /* 0x040fe4000f8208ff */
[----:B------:R-:W-:Y:S01]  /*e310*/  MOV R14, RZ ;  /* 0x000000ff000e7202 */ /* 0x000fe20000000f00 */
[----:B------:R-:W3:Y:S01]  /*e320*/  LDG.E.128 R16, desc[UR6][R16.64] ;  /* 0x0000000610107981 */ /* 0x000ee2000c1e1d00 */
[----:B------:R-:W-:Y:S01]  /*e330*/  LEA.HI.X R7, R4, UR9, R5, 0x1, P1 ;  /* 0x0000000904077c11 */ /* 0x000fe200088f0c05 */
[----:B------:R-:W-:Y:S01]  /*e340*/  ULDC.64 UR8, c[0x0][0x358] ;  /* 0x0000d60000087ab9 */ /* 0x000fe20000000a00 */
[----:B------:R-:W-:-:S04]  /*e350*/  @P0 IADD3 R14, -R3, RZ, RZ ;  /* 0x000000ff030e0210 */ /* 0x000fc80007ffe1ff */
[----:B------:R-:W4:Y:S01]  /*e360*/  LDG.E.128 R4, desc[UR6][R6.64] ;  /* 0x0000000606047981 */ /* 0x000f22000c1e1d00 */
[----:B------:R-:W-:-:S04]  /*e370*/  IADD3 R13, P1, R14, R13, RZ ;  /* 0x0000000d0e0d7210 */ /* 0x000fc80007f3e0ff */
[----:B------:R-:W-:Y:S02]  /*e380*/  LEA.HI.X.SX32 R12, R14, R12, 0x1, P1 ;  /* 0x0000000c0e0c7211 */ /* 0x000fe400008f0eff */
[----:B------:R-:W-:-:S04]  /*e390*/  LEA R14, P1, R13, UR8, 0x1 ;  /* 0x000000080d0e7c11 */ /* 0x000fc8000f8208ff */
[----:B------:R-:W-:-:S06]  /*e3a0*/  LEA.HI.X R15, R13, UR9, R12, 0x1, P1 ;  /* 0x000000090d0f7c11 */ /* 0x000fcc00088f0c0c */
[----:B------:R-:W2:Y:S01]  /*e3b0*/  LDG.E.128 R12, desc[UR6][R14.64] ;  /* 0x000000060e0c7981 */ /* 0x000ea2000c1e1d00 */
[----:B---3--:R-:W-:Y:S02]  /*e3c0*/  HADD2.F32 R28, -RZ, R16.H0_H0 ;  /* 0x20000010ff1c7230 */ /* 0x008fe40000004100 */
[----:B------:R-:W-:Y:S02]  /*e3d0*/  HADD2.F32 R29, -RZ, R17.H0_H0 ;  /* 0x20000011ff1d7230 */ /* 0x000fe40000004100 */
[--C-:B----4-:R-:W-:Y:S02]  /*e3e0*/  HADD2.F32 R3, -RZ, R4.reuse.H0_H0 ;  /* 0x20000004ff037230 */ /* 0x110fe40000004100 */
[----:B------:R-:W-:Y:S02]  /*e3f0*/  HADD2.F32 R25, -RZ, R4.H1_H1 ;  /* 0x30000004ff197230 */ /* 0x000fe40000004100 */
[--C-:B------:R-:W-:Y:S02]  /*e400*/  HADD2.F32 R4, -RZ, R5.reuse.H0_H0 ;  /* 0x20000005ff047230 */ /* 0x100fe40000004100 */
[----:B------:R-:W-:-:S02]  /*e410*/  HADD2.F32 R26, -RZ, R5.H1_H1 ;  /* 0x30000005ff1a7230 */ /* 0x000fc40000004100 */
[----:B------:R-:W-:Y:S01]  /*e420*/  @!P0 FADD.FTZ R3, -R3, -RZ ;  /* 0x800000ff03038221 */ /* 0x000fe20000010100 */
[--C-:B------:R-:W-:Y:S02]  /*e430*/  HADD2.F32 R5, -RZ, R6.reuse.H0_H0 ;  /* 0x20000006ff057230 */ /* 0x100fe40000004100 */
[----:B------:R-:W-:Y:S01]  /*e440*/  @!P0 FADD.FTZ R4, -R4, -RZ ;  /* 0x800000ff04048221 */ /* 0x000fe20000010100 */
[----:B------:R-:W-:Y:S02]  /*e450*/  HADD2.F32 R27, -RZ, R6.H1_H1 ;  /* 0x30000006ff1b7230 */ /* 0x000fe40000004100 */
[----:B------:R-:W-:Y:S01]  /*e460*/  @!P0 FADD.FTZ R26, -R26, -RZ ;  /* 0x800000ff1a1a8221 */ /* 0x000fe20000010100 */
[----:B------:R-:W-:Y:S02]  /*e470*/  HADD2.F32 R17, -RZ, R17.H1_H1 ;  /* 0x30000011ff117230 */ /* 0x000fe40000004100 */
[--C-:B------:R-:W-:Y:S02]  /*e480*/  HADD2.F32 R6, -RZ, R7.reuse.H0_H0 ;  /* 0x20000007ff067230 */ /* 0x100fe40000004100 */
[----:B------:R-:W-:-:S02]  /*e490*/  HADD2.F32 R7, -RZ, R7.H1_H1 ;  /* 0x30000007ff077230 */ /* 0x000fc40000004100 */
[----:B------:R-:W-:Y:S01]  /*e4a0*/  FMUL.FTZ R28, R28, R3 ;  /* 0x000000031c1c7220 */ /* 0x000fe20000410000 */
[----:B------:R-:W-:Y:S01]  /*e4b0*/  FMUL.FTZ R29, R29, R4 ;  /* 0x000000041d1d7220 */ /* 0x000fe20000410000 */
[----:B------:R-:W-:Y:S01]  /*e4c0*/  FMUL.FTZ R17, R17, R26 ;  /* 0x0000001a11117220 */ /* 0x000fe20000410000 */
[--C-:B------:R-:W-:Y:S02]  /*e4d0*/  HADD2.F32 R3, -RZ, R19.reuse.H0_H0 ;  /* 0x20000013ff037230 */ /* 0x100fe40000004100 */
[----:B------:R-:W-:Y:S01]  /*e4e0*/  @!P0 FADD.FTZ R6, -R6, -RZ ;  /* 0x800000ff06068221 */ /* 0x000fe20000010100 */
[--C-:B------:R-:W-:Y:S02]  /*e4f0*/  HADD2.F32 R26, -RZ, R18.reuse.H0_H0 ;  /* 0x20000012ff1a7230 */ /* 0x100fe40000004100 */
[----:B------:R-:W-:Y:S01]  /*e500*/  @!P0 FADD.FTZ R7, -R7, -RZ ;  /* 0x800000ff07078221 */ /* 0x000fe20000010100 */
[----:B------:R-:W-:Y:S02]  /*e510*/  HADD2.F32 R4, -RZ, R19.H1_H1 ;  /* 0x30000013ff047230 */ /* 0x000fe40000004100 */
[----:B------:R-:W-:Y:S01]  /*e520*/  @!P0 FADD.FTZ R27, -R27, -RZ ;  /* 0x800000ff1b1b8221 */ /* 0x000fe20000010100 */
[----:B------:R-:W-:-:S02]  /*e530*/  HADD2.F32 R18, -RZ, R18.H1_H1 ;  /* 0x30000012ff127230 */ /* 0x000fc40000004100 */
[----:B------:R-:W-:Y:S01]  /*e540*/  @!P0 FADD.FTZ R25, -R25, -RZ ;  /* 0x800000ff19198221 */ /* 0x000fe20000010100 */
[----:B------:R-:W-:Y:S02]  /*e550*/  HADD2.F32 R16, -RZ, R16.H1_H1 ;  /* 0x30000010ff107230 */ /* 0x000fe40000004100 */
[----:B------:R-:W-:Y:S01]  /*e560*/  FMUL.FTZ R6, R3, R6 ;  /* 0x0000000603067220 */ /* 0x000fe20000410000 */
[----:B------:R-:W-:Y:S01]  /*e570*/  FMUL.FTZ R7, R4, R7 ;  /* 0x0000000704077220 */ /* 0x000fe20000410000 */
[--C-:B-----5:R-:W-:Y:S02]  /*e580*/  HADD2.F32 R3, -RZ, R20.reuse.H0_H0 ;  /* 0x20000014ff037230 */ /* 0x120fe40000004100 */
[----:B------:R-:W-:Y:S01]  /*e590*/  FMUL.FTZ R27, R18, R27 ;  /* 0x0000001b121b7220 */ /* 0x000fe20000410000 */
[----:B------:R-:W-:Y:S02]  /*e5a0*/  HADD2.F32 R19, -RZ, R20.H1_H1 ;  /* 0x30000014ff137230 */ /* 0x000fe40000004100 */
[----:B------:R-:W-:Y:S01]  /*e5b0*/  @!P0 FADD.FTZ R5, -R5, -RZ ;  /* 0x800000ff05058221 */ /* 0x000fe20000010100 */
[----:B--2---:R-:W-:-:S02]  /*e5c0*/  HADD2.F32 R4, -RZ, R12.H0_H0 ;  /* 0x2000000cff047230 */ /* 0x004fc40000004100 */
[----:B------:R-:W-:Y:S02]  /*e5d0*/  HADD2.F32 R20, -RZ, R12.H1_H1 ;  /* 0x3000000cff147230 */ /* 0x000fe40000004100 */
[----:B------:R-:W-:Y:S01]  /*e5e0*/  FMUL.FTZ R16, R16, R25 ;  /* 0x0000001910107220 */ /* 0x000fe20000410000 */
[----:B------:R-:W-:Y:S02]  /*e5f0*/  HADD2.F32 R18, -RZ, R21.H0_H0 ;  /* 0x20000015ff127230 */ /* 0x000fe40000004100 */
[--C-:B------:R-:W-:Y:S02]  /*e600*/  HADD2.F32 R12, -RZ, R13.reuse.H0_H0 ;  /* 0x2000000dff0c7230 */ /* 0x100fe40000004100 */
[----:B------:R-:W-:Y:S01]  /*e610*/  FMUL.FTZ R5, R26, R5 ;  /* 0x000000051a057220 */ /* 0x000fe20000410000 */
[----:B------:R-:W-:Y:S02]  /*e620*/  HADD2.F32 R30, -RZ, R13.H1_H1 ;  /* 0x3000000dff1e7230 */ /* 0x000fe40000004100 */
[----:B------:R-:W-:Y:S01]  /*e630*/  FFMA.FTZ R3, R3, R4, R28 ;  /* 0x0000000403037223 */ /* 0x000fe2000001001c */
[----:B------:R-:W-:-:S02]  /*e640*/  HADD2.F32 R26, -RZ, R14.H0_H0 ;  /* 0x2000000eff1a7230 */ /* 0x000fc40000004100 */
[----:B------:R-:W-:Y:S01]  /*e650*/  FFMA.FTZ R16, R19, R20, R16 ;  /* 0x0000001413107223 */ /* 0x000fe20000010010 */
[--C-:B------:R-:W-:Y:S02]  /*e660*/  HADD2.F32 R13, -RZ, R15.reuse.H0_H0 ;  /* 0x2000000fff0d7230 */ /* 0x100fe40000004100 */
[----:B------:R-:W-:Y:S01]  /*e670*/  FFMA.FTZ R12, R18, R12, R29 ;  /* 0x0000000c120c7223 */ /* 0x000fe2000001001d */
[----:B------:R-:W-:Y:S02]  /*e680*/  HADD2.F32 R32, -RZ, R15.H1_H1 ;  /* 0x3000000fff207230 */ /* 0x000fe40000004100 */
[----:B------:R-:W-:Y:S02]  /*e690*/  HADD2.F32 R4, -RZ, R22.H0_H0 ;  /* 0x20000016ff047230 */ /* 0x000fe40000004100 */
[----:B------:R-:W-:Y:S02]  /*e6a0*/  HADD2.F32 R14, -RZ, R14.H1_H1 ;  /* 0x3000000eff0e7230 */ /* 0x000fe40000004100 */
[----:B------:R-:W-:-:S02]  /*e6b0*/  HADD2.F32 R18, -RZ, R21.H1_H1 ;  /* 0x30000015ff127230 */ /* 0x000fc40000004100 */
        /* <DEDUP_REMOVED lines=12> */
.L_x_1480:
[----:B------:R-:W-:Y:S05]  /*e780*/  BSYNC B0 ;  /* 0x0000000000007941 */ /* 0x000fea0003800000 */
.L_x_1479:
[----:B-----5:R3:W-:Y:S02]  /*e790*/  STS.128 [R166+0x800], R20 ;  /* 0x00080014a6007388 */ /* 0x0207e40000000c00 */
.L_x_1478:
[----:B------:R-:W-:Y:S05]  /*e7a0*/  BSYNC B1 ;  /* 0x0000000000017941 */ /* 0x000fea0003800000 */
.L_x_1477:
[----:B------:R1:W-:Y:S01]  /*e7b0*/  @P5 STS.128 [R166+0x1800], RZ ;  /* 0x001800ffa6005388 */ /* 0x0003e20000000c00 */
[----:B------:R-:W-:Y:S04]  /*e7c0*/  BSSY B1, `(.L_x_1481) ;  /* 0x000005d000017945 */ /* 0x000fe80003800000 */
[----:B------:R-:W-:Y:S05]  /*e7d0*/  @P5 BRA `(.L_x_1482) ;  /* 0x00000004006c5947 */ /* 0x000fea0003800000 */
[----:B------:R1:W5:Y:S01]  /*e7e0*/  LDG.E.128 R16, desc[UR6][R8.64+0x40] ;  /* 0x0000400608107981 */ /* 0x000362000c1e1d00 */
        /* <DEDUP_REMOVED lines=13> */
[----:B------:R-:W-:-:S03]  /*e8c0*/  IADD3 R4, P1, R5, R12, RZ ;  /* 0x0000000c05047210 */ /* 0x000fc60007f3e0ff */
[----:B---3--:R-:W-:Y:S01]  /*e8d0*/  IMAD.WIDE R20, R7, 0x2, R8 ;  /* 0x0000000207147825 */ /* 0x008fe200078e0208 */
[----:B------:R-:W-:Y:S02]  /*e8e0*/  LEA.HI.X.SX32 R5, R5, R11, 0x1, P1 ;  /* 0x0000000b05057211 */ /* 0x000fe400008f0eff */
[C---:B------:R-:W-:Y:S02]  /*e8f0*/  LEA R6, P1, R4.reuse, UR8, 0x1 ;  /* 0x0000000804067c11 */ /* 0x040fe4000f8208ff */
        /* <DEDUP_REMOVED lines=11> */
[--C-:B---3--:R-:W-:Y:S02]  /*e9b0*/  HADD2.F32 R28, -RZ, R20.reuse.H0_H0 ;  /* 0x20000014ff1c7230 */ /* 0x108fe40000004100 */
[----:B------:R-:W-:Y:S02]  /*e9c0*/  HADD2.F32 R20, -RZ, R20.H1_H1 ;  /* 0x30000014ff147230 */ /* 0x000fe40000004100 */
[--C-:B--2---:R-:W-:Y:S02]  /*e9d0*/  HADD2.F32 R3, -RZ, R4.reuse.H0_H0 ;  /* 0x20000004ff037230 */ /* 0x104fe40000004100 */
        /* <DEDUP_REMOVED lines=8> */
[----:B------:R-:W-:Y:S02]  /*ea60*/  HADD2.F32 R27, -RZ, R21.H0_H0 ;  /* 0x20000015ff1b7230 */ /* 0x000fe40000004100 */
[--C-:B------:R-:W-:Y:S02]  /*ea70*/  HADD2.F32 R6, -RZ, R7.reuse.H0_H0 ;  /* 0x20000007ff067230 */ /* 0x100fe40000004100 */
[----:B------:R-:W-:-:S02]  /*ea80*/  HADD2.F32 R7, -RZ, R7.H1_H1 ;  /* 0x30000007ff077230 */ /* 0x000fc40000004100 */
[----:B------:R-:W-:Y:S01]  /*ea90*/  FMUL.FTZ R28, R28, R3 ;  /* 0x000000031c1c7220 */ /* 0x000fe20000410000 */
[----:B------:R-:W-:Y:S01]  /*eaa0*/  FMUL.FTZ R20, R20, R11 ;  /* 0x0000000b14147220 */ /* 0x000fe20000410000 */
[----:B------:R-:W-:Y:S01]  /*eab0*/  FMUL.FTZ R27, R27, R4 ;  /* 0x000000041b1b7220 */ /* 0x000fe20000410000 */
[----:B------:R-:W-:Y:S02]  /*eac0*/  HADD2.F32 R11, -RZ, R22.H1_H1 ;  /* 0x30000016ff0b7230 */ /* 0x000fe40000004100 */
[----:B------:R-:W-:Y:S01]  /*ead0*/  @!P0 FADD.FTZ R26, -R26, -RZ ;  /* 0x800000ff1a1a8221 */ /* 0x000fe20000010100 */
[--C-:B------:R-:W-:Y:S02]  /*eae0*/  HADD2.F32 R3, -RZ, R23.reuse.H0_H0 ;  /* 0x20000017ff037230 */ /* 0x100fe40000004100 */
[----:B------:R-:W-:Y:S01]  /*eaf0*/  @!P0 FADD.FTZ R6, -R6, -RZ ;  /* 0x800000ff06068221 */ /* 0x000fe20000010100 */
[----:B------:R-:W-:Y:S02]  /*eb00*/  HADD2.F32 R4, -RZ, R23.H1_H1 ;  /* 0x30000017ff047230 */ /* 0x000fe40000004100 */
[----:B------:R-:W-:Y:S01]  /*eb10*/  @!P0 FADD.FTZ R7, -R7, -RZ ;  /* 0x800000ff07078221 */ /* 0x000fe20000010100 */
[----:B------:R-:W-:-:S02]  /*eb20*/  HADD2.F32 R30, -RZ, R21.H1_H1 ;  /* 0x30000015ff1e7230 */ /* 0x000fc40000004100 */
[----:B------:R-:W-:Y:S01]  /*eb30*/  FMUL.FTZ R26, R11, R26 ;  /* 0x0000001a0b1a7220 */ /* 0x000fe20000410000 */
[----:B------:R-:W-:Y:S01]  /*eb40*/  FMUL.FTZ R6, R3, R6 ;  /* 0x0000000603067220 */ /* 0x000fe20000410000 */
[----:B------:R-:W-:Y:S01]  /*eb50*/  FMUL.FTZ R7, R4, R7 ;  /* 0x0000000704077220 */ /* 0x000fe20000410000 */
[----:B------:R-:W-:Y:S01]  /*eb60*/  @!P0 FADD.FTZ R25, -R25, -RZ ;  /* 0x800000ff19198221 */ /* 0x000fe20000010100 */
[--C-:B-----5:R-:W-:Y:S02]  /*eb70*/  HADD2.F32 R3, -RZ, R16.reuse.H0_H0 ;  /* 0x20000010ff037230 */ /* 0x120fe40000004100 */
[----:B------:R-:W-:Y:S02]  /*eb80*/  HADD2.F32 R11, -RZ, R16.H1_H1 ;  /* 0x30000010ff0b7230 */ /* 0x000fe40000004100 */
[--C-:B----4-:R-:W-:Y:S02]  /*eb90*/  HADD2.F32 R4, -RZ, R12.reuse.H0_H0 ;  /* 0x2000000cff047230 */ /* 0x110fe40000004100 */
[----:B------:R-:W-:-:S02]  /*eba0*/  HADD2.F32 R21, -RZ, R12.H1_H1 ;  /* 0x3000000cff157230 */ /* 0x000fc40000004100 */
[----:B------:R-:W-:Y:S02]  /*ebb0*/  HADD2.F32 R16, -RZ, R17.H0_H0 ;  /* 0x20000011ff107230 */ /* 0x000fe40000004100 */
[----:B------:R-:W-:Y:S02]  /*ebc0*/  HADD2.F32 R12, -RZ, R13.H0_H0 ;  /* 0x2000000dff0c7230 */ /* 0x000fe40000004100 */
[----:B------:R-:W-:Y:S01]  /*ebd0*/  FMUL.FTZ R30, R30, R25 ;  /* 0x000000191e1e7220 */ /* 0x000fe20000410000 */
[----:B------:R-:W-:Y:S02]  /*ebe0*/  HADD2.F32 R32, -RZ, R22.H0_H0 ;  /* 0x20000016ff207230 */ /* 0x000fe40000004100 */
[----:B------:R-:W-:Y:S01]  /*ebf0*/  @!P0 FADD.FTZ R5, -R5, -RZ ;  /* 0x800000ff05058221 */ /* 0x000fe20000010100 */
[--C-:B------:R-:W-:Y:S02]  /*ec00*/  HADD2.F32 R22, -RZ, R14.reuse.H0_H0 ;  /* 0x2000000eff167230 */ /* 0x100fe40000004100 */
[----:B------:R-:W-:Y:S01]  /*ec10*/  FFMA.FTZ R3, R3, R4, R28 ;  /* 0x0000000403037223 */ /* 0x000fe2000001001c */
[----:B------:R-:W-:-:S02]  /*ec20*/  HADD2.F32 R25, -RZ, R14.H1_H1 ;  /* 0x3000000eff197230 */ /* 0x000fc40000004100 */
[----:B------:R-:W-:Y:S01]  /*ec30*/  FFMA.FTZ R20, R11, R21, R20 ;  /* 0x000000150b147223 */ /* 0x000fe20000010014 */
[--C-:B------:R-:W-:Y:S02]  /*ec40*/  HADD2.F32 R23, -RZ, R15.reuse.H0_H0 ;  /* 0x2000000fff177230 */ /* 0x100fe40000004100 */
[----:B------:R-:W-:Y:S01]  /*ec50*/  FFMA.FTZ R12, R16, R12, R27 ;  /* 0x0000000c100c7223 */ /* 0x000fe2000001001b */
[----:B------:R-:W-:Y:S02]  /*ec60*/  HADD2.F32 R14, -RZ, R15.H1_H1 ;  /* 0x3000000fff0e7230 */ /* 0x000fe40000004100 */
[----:B------:R-:W-:Y:S01]  /*ec70*/  FMUL.FTZ R5, R32, R5 ;  /* 0x0000000520057220 */ /* 0x000fe20000410000 */
[----:B------:R-:W-:Y:S02]  /*ec80*/  HADD2.F32 R13, -RZ, R13.H1_H1 ;  /* 0x3000000dff0d7230 */ /* 0x000fe40000004100 */
[----:B------:R-:W-:Y:S02]  /*ec90*/  HADD2.F32 R17, -RZ, R17.H1_H1 ;  /* 0x30000011ff117230 */ /* 0x000fe40000004100 */
[----:B------:R-:W-:-:S02]  /*eca0*/  HADD2.F32 R4, -RZ, R18.H0_H0 ;  /* 0x20000012ff047230 */ /* 0x000fc40000004100 */
        /* <DEDUP_REMOVED lines=12> */
.L_x_1484:
[----:B------:R-:W-:Y:S05]  /*ed70*/  BSYNC B0 ;  /* 0x0000000000007941 */ /* 0x000fea0003800000 */
.L_x_1483:
[----:B-----5:R1:W-:Y:S02]  /*ed80*/  STS.128 [R166+0x1800], R16 ;  /* 0x00180010a6007388 */ /* 0x0203e40000000c00 */
.L_x_1482:
[----:B------:R-:W-:Y:S05]  /*ed90*/  BSYNC B1 ;  /* 0x0000000000017941 */ /* 0x000fea0003800000 */
.L_x_1481:
[----:B------:R-:W-:-:S13]  /*eda0*/  ISETP.NE.AND P0, PT, R152, RZ, PT ;  /* 0x000000ff9800720c */ /* 0x000fda0003f05270 */
[----:B------:R1:W-:Y:S01]  /*edb0*/  @P0 STS.128 [R166+0x2800], RZ ;  /* 0x002800ffa6000388 */ /* 0x0003e20000000c00 */
[----:B------:R-:W-:Y:S05]  /*edc0*/  @P0 BRA `(.L_x_1454) ;  /* 0x0000000800880947 */ /* 0x000fea0003800000 */
[----:B------:R1:W5:Y:S01]  /*edd0*/  LDG.E.128 R12, desc[UR6][R8.64+0x80] ;  /* 0x00008006080c7981 */ /* 0x000362000c1e1d00 */
[----:B------:R-:W-:Y:S01]  /*ede0*/  ISETP.GE.AND P0, PT, R10, UR5, PT ;  /* 0x000000050a007c0c */ /* 0x000fe2000bf06270 */
[----:B------:R-:W-:-:S12]  /*edf0*/  BSSY B0, `(.L_x_1485) ;  /* 0x0000059000007945 */ /* 0x000fd80003800000 */
[----:B------:R-:W-:Y:S05]  /*ee00*/  @P0 BRA `(.L_x_1486) ;  /* 0x00000004005c0947 */ /* 0x000fea0003800000 */
[----:B------:R-:W-:Y:S01]  /*ee10*/  ISETP.GE.AND P0, PT, R10, R141, PT ;  /* 0x0000008d0a00720c */ /* 0x000fe20003f06270 */
[----:B------:R-:W-:Y:S01]  /*ee20*/  ULDC.64 UR8, c[0x0][0x360] ;  /* 0x0000d80000087ab9 */ /* 0x000fe20000000a00 */
[----:B------:R-:W-:Y:S02]  /*ee30*/  IADD3 R143, R143, 0x40, RZ ;  /* 0x000000408f8f7810 */ /* 0x000fe40007ffe0ff */
[----:B------:R-:W-:Y:S02]  /*ee40*/  MOV R3, RZ ;  /* 0x000000ff00037202 */ /* 0x000fe40000000f00 */
[C---:B------:R-:W-:Y:S02]  /*ee50*/  IADD3 R0, P1, R143.reuse, R0, RZ ;  /* 0x000000008f007210 */ /* 0x040fe40007f3e0ff */
[----:B------:R-:W-:Y:S02]  /*ee60*/  IADD3 R6, P2, R8, 0x80, RZ ;  /* 0x0000008008067810 */ /* 0x000fe40007f5e0ff */
[----:B------:R-:W-:-:S02]  /*ee70*/  LEA.HI.X.SX32 R2, R143, R2, 0x1, P1 ;  /* 0x000000028f027211 */ /* 0x000fc400008f0eff */
[----:B------:R-:W-:Y:S02]  /*ee80*/  IADD3.X R7, RZ, R9, RZ, P2, !PT ;  /* 0x00000009ff077210 */ /* 0x000fe400017fe4ff */
[----:B------:R-:W-:-:S04]  /*ee90*/  @P0 SHF.R.S32.HI R4, RZ, 0x1, R144 ;  /* 0x00000001ff040819 */ /* 0x000fc80000011490 */
[C---:B------:R-:W-:Y:S02]  /*eea0*/  @P0 IADD3 R3, -R4.reuse, RZ, RZ ;  /* 0x000000ff04030210 */ /* 0x040fe40007ffe1ff */
[----:B------:R-:W-:Y:S02]  /*eeb0*/  @P0 IADD3 R141, -R4, RZ, RZ ;  /* 0x000000ff048d0210 */ /* 0x000fe40007ffe1ff */
[----:B------:R-:W-:Y:S02]  /*eec0*/  IADD3 R5, P1, R3, R0, RZ ;  /* 0x0000000003057210 */ /* 0x000fe40007f3e0ff */
[----:B------:R-:W-:Y:S01]  /*eed0*/  @P0 SHF.R.S32.HI R144, RZ, 0x1, R144 ;  /* 0x00000001ff900819 */ /* 0x000fe20000011490 */
[----:B-1----:R-:W-:Y:S01]  /*eee0*/  IMAD.WIDE R16, R141, 0x2, R6 ;  /* 0x000000028d107825 */ /* 0x002fe200078e0206 */
[----:B------:R-:W-:Y:S02]  /*eef0*/  LEA.HI.X.SX32 R4, R3, R2, 0x1, P1 ;  /* 0x0000000203047211 */ /* 0x000fe400008f0eff */
[----:B---3--:R-:W-:-:S02]  /*ef00*/  LEA R20, P1, R5, UR8, 0x1 ;  /* 0x0000000805147c11 */ /* 0x008fc4000f8208ff */
[----:B------:R-:W-:Y:S01]  /*ef10*/  MOV R3, RZ ;  /* 0x000000ff00037202 */ /* 0x000fe20000000f00 */
[----:B------:R-:W3:Y:S01]  /*ef20*/  LDG.E.128 R16, desc[UR6][R16.64] ;  /* 0x0000000610107981 */ /* 0x000ee2000c1e1d00 */
[----:B------:R-:W-:Y:S01]  /*ef30*/  LEA.HI.X R21, R5, UR9, R4, 0x1, P1 ;  /* 0x0000000905157c11 */ /* 0x000fe200088f0c04 */
[----:B------:R-:W-:Y:S01]  /*ef40*/  ULDC.64 UR8, c[0x0][0x358] ;  /* 0x0000d60000087ab9 */ /* 0x000fe20000000a00 */
[----:B------:R-:W-:-:S03]  /*ef50*/  @P0 IADD3 R3, -R144, RZ, RZ ;  /* 0x000000ff90030210 */ /* 0x000fc60007ffe1ff */
[----:B------:R3:W4:Y:S01]  /*ef60*/  LDG.E.128 R4, desc[UR6][R20.64] ;  /* 0x0000000614047981 */ /* 0x000722000c1e1d00 */
[----:B------:R-:W-:-:S04]  /*ef70*/  IADD3 R0, P1, R3, R0, RZ ;  /* 0x0000000003007210 */ /* 0x000fc80007f3e0ff */
[----:B------:R-:W-:Y:S02]  /*ef80*/  LEA.HI.X.SX32 R3, R3, R2, 0x1, P1 ;  /* 0x0000000203037211 */ /* 0x000fe400008f0eff */
[----:B--2---:R-:W-:-:S04]  /*ef90*/  LEA R8, P1, R0, UR8, 0x1 ;  /* 0x0000000800087c11 */ /* 0x004fc8000f8208ff */
[----:B------:R-:W-:-:S06]  /*efa0*/  LEA.HI.X R9, R0, UR9, R3, 0x1, P1 ;  /* 0x0000000900097c11 */ /* 0x000fcc00088f0c03 */
[----:B------:R-:W2:Y:S01]  /*efb0*/  LDG.E.128 R8, desc[UR6][R8.64] ;  /* 0x0000000608087981 */ /* 0x000ea2000c1e1d00 */
[--C-:B---3--:R-:W-:Y:S02]  /*efc0*/  HADD2.F32 R21, -RZ, R16.reuse.H0_H0 ;  /* 0x20000010ff157230 */ /* 0x108fe40000004100 */
[----:B------:R-:W-:Y:S02]  /*efd0*/  HADD2.F32 R25, -RZ, R16.H1_H1 ;  /* 0x30000010ff197230 */ /* 0x000fe40000004100 */
[----:B----4-:R-:W-:Y:S02]  /*efe0*/  HADD2.F32 R0, -RZ, R4.H0_H0 ;  /* 0x20000004ff007230 */ /* 0x010fe40000004100 */
[--C-:B------:R-:W-:Y:S02]  /*eff0*/  HADD2.F32 R2, -RZ, R5.reuse.H0_H0 ;  /* 0x20000005ff027230 */ /* 0x100fe40000004100 */
[----:B------:R-:W-:Y:S02]  /*f000*/  HADD2.F32 R5, -RZ, R5.H1_H1 ;  /* 0x30000005ff057230 */ /* 0x000fe40000004100 */
[----:B------:R-:W-:Y:S01]  /*f010*/  @!P0 FADD.FTZ R0, -R0, -RZ ;  /* 0x800000ff00008221 */ /* 0x000fe20000010100 */
[----:B------:R-:W-:-:S02]  /*f020*/  HADD2.F32 R3, -RZ, R6.H0_H0 ;  /* 0x20000006ff037230 */ /* 0x000fc40000004100 */
[----:B------:R-:W-:Y:S01]  /*f030*/  @!P0 FADD.FTZ R2, -R2, -RZ ;  /* 0x800000ff02028221 */ /* 0x000fe20000010100 */
        /* <DEDUP_REMOVED lines=24> */
[----:B--2---:R-:W-:-:S02]  /*f1c0*/  HADD2.F32 R2, -RZ, R8.H0_H0 ;  /* 0x20000008ff027230 */ /* 0x004fc40000004100 */
        /* <DEDUP_REMOVED lines=27> */
.L_x_1486:
[----:B------:R-:W-:Y:S05]  /*f380*/  BSYNC B0 ;  /* 0x0000000000007941 */ /* 0x000fea0003800000 */
.L_x_1485:
[----:B-----5:R1:W-:Y:S01]  /*f390*/  STS.128 [R166+0x2800], R12 ;  /* 0x0028000ca6007388 */ /* 0x0203e20000000c00 */
[----:B------:R-:W-:Y:S05]  /*f3a0*/  BRA `(.L_x_1454) ;  /* 0x0000000400107947 */ /* 0x000fea0003800000 */
.L_x_1440:
        /* <DEDUP_REMOVED lines=10> */
[----:B--23--:R-:W2:Y:S01]  /*f450*/  @!P0 LDC.64 R4, c[0x0][0x210] ;  /* 0x00008400ff048b82 */ /* 0x00cea20000000a00 */
        /* <DEDUP_REMOVED lines=25> */
.L_x_1488:
[----:B------:R-:W-:Y:S05]  /*f5f0*/  BSYNC B0 ;  /* 0x0000000000007941 */ /* 0x000fea0003800000 */
.L_x_1487:
[----:B------:R-:W-:Y:S05]  /*f600*/  @P3 BRA `(.L_x_1454) ;  /* 0x0000000000783947 */ /* 0x000fea0003800000 */
[----:B------:R-:W-:Y:S01]  /*f610*/  ULDC UR5, c[0x0][0x2d0] ;  /* 0x0000b40000057ab9 */ /* 0x000fe20000000800 */
[----:B-1--4-:R-:W1:Y:S01]  /*f620*/  @!P5 LDC.64 R2, c[0x0][0x210] ;  /* 0x00008400ff02db82 */ /* 0x012e620000000a00 */
[----:B------:R-:W-:Y:S02]  /*f630*/  ISETP.GE.AND P0, PT, R116, UR5, PT ;  /* 0x0000000574007c0c */ /* 0x000fe4000bf06270 */
[----:B------:R-:W-:Y:S02]  /*f640*/  IADD3 R164, P1, R164, UR10, RZ ;  /* 0x0000000aa4a47c10 */ /* 0x000fe4000ff3e0ff */
[----:B------:R-:W-:Y:S02]  /*f650*/  ISETP.NE.AND P4, PT, R152, RZ, PT ;  /* 0x000000ff9800720c */ /* 0x000fe40003f85270 */
[----:B--23--:R-:W-:-:S07]  /*f660*/  IADD3.X R7, R70, UR11, RZ, P1, !PT ;  /* 0x0000000b46077c10 */ /* 0x00cfce0008ffe4ff */
        /* <DEDUP_REMOVED lines=24> */
.L_x_1454:
[----:B------:R-:W-:Y:S05]  /*f7f0*/  BSYNC B3 ;  /* 0x0000000000037941 */ /* 0x000fea0003800000 */
.L_x_1439:
[----:B------:R-:W-:Y:S01]  /*f800*/  VIADD R165, R53, 0xffffffff ;  /* 0xffffffff35a57836 */ /* 0x000fe20000000000 */
[----:B------:R-:W-:Y:S01]  /*f810*/  ULDC.64 UR12, c[0x0][0x218] ;  /* 0x00008600000c7ab9 */ /* 0x000fe20000000a00 */
[----:B------:R-:W-:Y:S01]  /*f820*/  BSSY B0, `(.L_x_1489) ;  /* 0x0000024000007945 */ /* 0x000fe20003800000 */
[C---:B------:R-:W-:Y:S01]  /*f830*/  LEA R164, P0, R162.reuse, UR12, 0x1 ;  /* 0x0000000ca2a47c11 */ /* 0x040fe2000f8008ff */
[----:B------:R-:W-:Y:S01]  /*f840*/  IMAD.SHL.U32 R0, R165, 0x80, RZ ;  /* 0x00000080a5007824 */ /* 0x000fe200078e00ff */
[----:B------:R-:W-:Y:S02]  /*f850*/  LOP3.LUT R128, R145, 0xff, RZ, 0xc0, !PT ;  /* 0x000000ff91807812 */ /* 0x000fe400078ec0ff */
[----:B------:R-:W-:Y:S01]  /*f860*/  LEA.HI.X R167, R162, UR13, R159, 0x1, P0 ;  /* 0x0000000da2a77c11 */ /* 0x000fe200080f0c9f */
[----:B--234-:R-:W-:-:S05]  /*f870*/  IMAD.IADD R5, R55, 0x1, -R0 ;  /* 0x0000000137057824 */ /* 0x01cfca00078e0a00 */
[----:B------:R-:W-:-:S13]  /*f880*/  ISETP.GE.AND P1, PT, R170, R5, PT ;  /* 0x00000005aa00720c */ /* 0x000fda0003f26270 */
[----:B------:R-:W-:Y:S05]  /*f890*/  @P1 BRA `(.L_x_1490) ;  /* 0x0000000000701947 */ /* 0x000fea0003800000 */
[C---:B-1----:R-:W-:Y:S02]  /*f8a0*/  LOP3.LUT R2, R128.reuse, 0x1, RZ, 0xc0, !PT ;  /* 0x0000000180027812 */ /* 0x042fe400078ec0ff */
[----:B------:R-:W-:Y:S02]  /*f8b0*/  R2P PR, R128, 0x6 ;  /* 0x0000000680007804 */ /* 0x000fe40000000000 */
[----:B------:R-:W-:-:S11]  /*f8c0*/  ISETP.NE.U32.AND P0, PT, R2, 0x1, PT ;  /* 0x000000010200780c */ /* 0x000fd60003f05070 */
[----:B------:R-:W-:Y:S02]  /*f8d0*/  @P1 IMAD.MOV.U32 R2, RZ, RZ, R164 ;  /* 0x000000ffff021224 */ /* 0x000fe400078e00a4 */
[----:B------:R-:W-:Y:S01]  /*f8e0*/  @!P0 MOV R6, R164 ;  /* 0x000000a400068202 */ /* 0x000fe20000000f00 */
[--C-:B------:R-:W-:Y:S02]  /*f8f0*/  @!P0 IMAD.MOV.U32 R7, RZ, RZ, R167.reuse ;  /* 0x000000ffff078224 */ /* 0x100fe400078e00a7 */
[----:B------:R-:W-:-:S03]  /*f900*/  @P1 IMAD.MOV.U32 R3, RZ, RZ, R167 ;  /* 0x000000ffff031224 */ /* 0x000fc600078e00a7 */
        /* <DEDUP_REMOVED lines=13> */
[----:B-1----:R-:W-:Y:S02]  /*f9e0*/  MOV R2, R164 ;  /* 0x000000a400027202 */ /* 0x002fe40000000f00 */
[----:B------:R-:W-:-:S05]  /*f9f0*/  MOV R3, R167 ;  /* 0x000000a700037202 */ /* 0x000fca0000000f00 */
[----:B------:R-:W-:Y:S01]  /*fa00*/  @!PT LDS RZ, [RZ] ;  /* 0x00000000fffff984 */ /* 0x000fe20000000800 */
[----:B------:R-:W-:Y:S01]  /*fa10*/  @!PT LDS RZ, [RZ] ;  /* 0x00000000fffff984 */ /* 0x000fe20000000800 */
[----:B------:R-:W-:Y:S01]  /*fa20*/  @!PT LDS RZ, [RZ] ;  /* 0x00000000fffff984 */ /* 0x000fe20000000800 */
[----:B------:R3:W-:Y:S01]  /*fa30*/  LDGSTS.E.BYPASS.LTC128B.128 [R166+0x7000], desc[UR6][R2.64+0x80] ;  /* 0x0700008002a67fae */ /* 0x0007e2000b901d46 */
[----:B------:R-:W-:Y:S05]  /*fa40*/  BRA `(.L_x_1490) ;  /* 0x0000000000047947 */ /* 0x000fea0003800000 */
.L_x_1491:
[----:B------:R2:W-:Y:S02]  /*fa50*/  STS.128 [R166+0x7000], RZ ;  /* 0x007000ffa6007388 */ /* 0x0005e40000000c00 */
.L_x_1490:
[----:B------:R-:W-:Y:S05]  /*fa60*/  BSYNC B0 ;  /* 0x0000000000007941 */ /* 0x000fea0003800000 */
.L_x_1489:
[----:B------:R-:W-:Y:S01]  /*fa70*/  ISETP.GE.AND P0, PT, R24, R5, PT ;  /* 0x000000051800720c */ /* 0x000fe20003f06270 */
[----:B------:R-:W-:-:S12]  /*fa80*/  BSSY B0, `(.L_x_1492) ;  /* 0x000001f000007945 */ /* 0x000fd80003800000 */
[----:B------:R-:W-:Y:S05]  /*fa90*/  @P0 BRA `(.L_x_1493) ;  /* 0x0000000000740947 */ /* 0x000fea0003800000 */
[C---:B-1-3--:R-:W-:Y:S02]  /*faa0*/  LOP3.LUT R2, R128.reuse, 0x1, RZ, 0xc0, !PT ;  /* 0x0000000180027812 */ /* 0x04afe400078ec0ff */
[----:B------:R-:W-:Y:S02]  /*fab0*/  LOP3.LUT P1, RZ, R128, 0x2, RZ, 0xc0, !PT ;  /* 0x0000000280ff7812 */ /* 0x000fe4000782c0ff */
[----:B------:R-:W-:Y:S02]  /*fac0*/  ISETP.NE.U32.AND P0, PT, R2, 0x1, PT ;  /* 0x000000010200780c */ /* 0x000fe40003f05070 */
[----:B------:R-:W-:-:S05]  /*fad0*/  IADD3 R3, P2, R148, R162, RZ ;  /* 0x000000a294037210 */ /* 0x000fca0007f5e0ff */
[----:B------:R-:W-:-:S04]  /*fae0*/  IMAD.X R2, R147, 0x1, R159, P2 ;  /* 0x0000000193027824 */ /* 0x000fc800010e069f */
[C---:B------:R-:W-:Y:S02]  /*faf0*/  @P1 LEA R6, P2, R3.reuse, UR12, 0x1 ;  /* 0x0000000c03061c11 */ /* 0x040fe4000f8408ff */
[C---:B------:R-:W-:Y:S02]  /*fb00*/  @!P0 LEA R8, P3, R148.reuse, R164, 0x1 ;  /* 0x000000a494088211 */ /* 0x040fe400078608ff */
        /* <DEDUP_REMOVED lines=21> */
.L_x_1494:
[----:B------:R3:W-:Y:S02]  /*fc60*/  STS.128 [R166+0x7800], RZ ;  /* 0x007800ffa6007388 */ /* 0x0007e40000000c00 */
.L_x_1493:
[----:B------:R-:W-:Y:S05]  /*fc70*/  BSYNC B0 ;  /* 0x0000000000007941 */ /* 0x000fea0003800000 */
.L_x_1492:
[----:B-1--4-:R-:W-:Y:S01]  /*fc80*/  IADD3 R6, R170, 0x40, RZ ;  /* 0x00000040aa067810 */ /* 0x012fe20007ffe0ff */
[----:B------:R-:W-:Y:S03]  /*fc90*/  BSSY B0, `(.L_x_1495) ;  /* 0x0000023000007945 */ /* 0x000fe60003800000 */
[----:B------:R-:W-:-:S13]  /*fca0*/  ISETP.GE.AND P0, PT, R6, R5, PT ;  /* 0x000000050600720c */ /* 0x000fda0003f06270 */
[----:B------:R-:W-:Y:S05]  /*fcb0*/  @P0 BRA `(.L_x_1496) ;  /* 0x0000000000800947 */ /* 0x000fea0003800000 */
[----:B---3--:R-:W1:Y:S01]  /*fcc0*/  LDC.64 R2, c[0x0][0x248] ;  /* 0x00009200ff027b82 */ /* 0x008e620000000a00 */
        /* <DEDUP_REMOVED lines=30> */
.L_x_1497:
[----:B------:R4:W-:Y:S02]  /*feb0*/  STS.128 [R166+0x8000], RZ ;  /* 0x008000ffa6007388 */ /* 0x0009e40000000c00 */
.L_x_1496:
[----:B------:R-:W-:Y:S05]  /*fec0*/  BSYNC B0 ;  /* 0x0000000000007941 */ /* 0x000fea0003800000 */
.L_x_1495:
[----:B------:R-:W-:Y:S01]  /*fed0*/  IADD3 R4, R170, 0x60, RZ ;  /* 0x00000060aa047810 */ /* 0x000fe20007ffe0ff */
[----:B------:R-:W-:Y:S03]  /*fee0*/  BSSY B0, `(.L_x_1498) ;  /* 0x0000024000007945 */ /* 0x000fe60003800000 */
[----:B------:R-:W-:-:S13]  /*fef0*/  ISETP.GE.AND P0, PT, R4, R5, PT ;  /* 0x000000050400720c */ /* 0x000fda0003f06270 */
[----:B------:R-:W-:Y:S05]  /*ff00*/  @P0 BRA `(.L_x_1499) ;  /* 0x0000000000840947 */ /* 0x000fea0003800000 */
[----:B---3--:R-:W1:Y:S01]  /*ff10*/  LDC.64 R2, c[0x0][0x248] ;  /* 0x00009200ff027b82 */ /* 0x008e620000000a00 */
[C---:B------:R-:W-:Y:S01]  /*ff20*/  LOP3.LUT R7, R128.reuse, 0x1, RZ, 0xc0, !PT ;  /* 0x0000000180077812 */ /* 0x040fe200078ec0ff */
[----:B------:R-:W-:Y:S01]  /*ff30*/  IMAD.MOV.U32 R158, RZ, RZ, R162 ;  /* 0x000000ffff9e7224 */ /* 0x000fe200078e00a2 */
[C---:B------:R-:W-:Y:S02]  /*ff40*/  LOP3.LUT P2, RZ, R128.reuse, 0x2, RZ, 0xc0, !PT ;  /* 0x0000000280ff7812 */ /* 0x040fe4000784c0ff */
[----:B------:R-:W-:Y:S02]  /*ff50*/  ISETP.NE.U32.AND P0, PT, R7, 0x1, PT ;  /* 0x000000010700780c */ /* 0x000fe40003f05070 */
[----:B------:R-:W-:-:S11]  /*ff60*/  LOP3.LUT P1, RZ, R128, 0x4, RZ, 0xc0, !PT ;  /* 0x0000000480ff7812 */ /* 0x000fd6000782c0ff */
[----:B------:R-:W-:Y:S01]  /*ff70*/  @!P0 MOV R12, R164 ;  /* 0x000000a4000c8202 */ /* 0x000fe20000000f00 */
[----:B------:R-:W-:Y:S02]  /*ff80*/  @!P0 IMAD.MOV.U32 R13, RZ, RZ, R167 ;  /* 0x000000ffff0d8224 */ /* 0x000fe400078e00a7 */
[----:B-1----:R-:W-:-:S04]  /*ff90*/  IMAD.WIDE.U32 R8, R2, 0x60, R158 ;  /* 0x0000006002087825 */ /* 0x002fc800078e009e */
[----:B------:R-:W-:Y:S01]  /*ffa0*/  IMAD R7, R3, 0x60, RZ ;  /* 0x0000006003077824 */ /* 0x000fe200078e02ff */
[----:B------:R-:W-:Y:S01]  /*ffb0*/  @P2 LEA R10, P3, R8, UR12, 0x1 ;  /* 0x0000000c080a2c11 */ /* 0x000fe2000f8608ff */
[----:B------:R-:W-:-:S04]  /*ffc0*/  @!P0 IMAD.WIDE.U32 R12, R2, 0xc0, R12 ;  /* 0x000000c0020c8825 */ /* 0x000fc800078e000c */
[----:B------:R-:W-:Y:S02]  /*ffd0*/  IMAD.IADD R7, R9, 0x1, R7 ;  /* 0x0000000109077824 */ /* 0x000fe400078e0207 */
[----:B------:R-:W-:-:S03]  /*ffe0*/  @!P0 IMAD R3, R3, 0xc0, RZ ;  /* 0x000000c003038824 */ /* 0x000fc600078e02ff */
[C-C-:B------:R-:W-:Y:S02]  /*fff0*/  @P2 LEA.HI.X R11, R8.reuse, UR13, R7.reuse, 0x1, P3 ;  /* 0x0000000d080b2c11 */ /* 0x140fe400098f0c07 */
[C---:B------:R-:W-:Y:S02]  /*10000*/  @P1 LEA R14, P3, R8.reuse, UR12, 0x1 ;  /* 0x0000000c080e1c11 */ /* 0x040fe4000f8608ff */
[----:B------:R-:W-:Y:S02]  /*10010*/  @!P0 IADD3 R13, R3, R13, RZ ;  /* 0x0000000d030d8210 */ /* 0x000fe40007ffe0ff */
[----:B------:R-:W-:-:S03]  /*10020*/  @P1 LEA.HI.X R15, R8, UR13, R7, 0x1, P3 ;  /* 0x0000000d080f1c11 */ /* 0x000fc600098f0c07 */
        /* <DEDUP_REMOVED lines=15> */
.L_x_1499:
[----:B------:R-:W-:Y:S05]  /*10120*/  BSYNC B0 ;  /* 0x0000000000007941 */ /* 0x000fea0003800000 */
.L_x_1498:
[----:B------:R-:W0:Y:S01]  /*10130*/  LDGDEPBAR ;  /* 0x00000000000079af */ /* 0x000e220000000000 */
[----:B------:R-:W-:Y:S01]  /*10140*/  ISETP.GE.AND P0, PT, R170, R5, PT ;  /* 0x00000005aa00720c */ /* 0x000fe20003f06270 */
[----:B------:R-:W-:Y:S01]  /*10150*/  ULDC.64 UR10, c[0x0][0x220] ;  /* 0x00008800000a7ab9 */ /* 0x000fe20000000a00 */
[----:B---3--:R-:W-:Y:S01]  /*10160*/  SHF.R.S32.HI R2, RZ, 0x1f, R155 ;  /* 0x0000001fff027819 */ /* 0x008fe2000001149b */
[----:B------:R-:W-:Y:S01]  /*10170*/  IMAD.SHL.U32 R118, R127, 0x2, RZ ;  /* 0x000000027f767824 */ /* 0x000fe200078e00ff */
[----:B------:R-:W-:Y:S01]  /*10180*/  LEA R132, P1, R160, UR10, 0x1 ;  /* 0x0000000aa0847c11 */ /* 0x000fe2000f8208ff */
[----:B------:R-:W-:Y:S01]  /*10190*/  BSSY B0, `(.L_x_1500) ;  /* 0x0000025000007945 */ /* 0x000fe20003800000 */
[----:B------:R-:W-:Y:S02]  /*101a0*/  LEA.HI R155, R2, R155, RZ, 0x2 ;  /* 0x0000009b029b7211 */ /* 0x000fe400078f10ff */
[----:B------:R-:W-:Y:S02]  /*101b0*/  LOP3.LUT R118, R118, 0x6, RZ, 0xc0, !PT ;  /* 0x0000000676767812 */ /* 0x000fe400078ec0ff */
[----:B------:R-:W-:-:S02]  /*101c0*/  SHF.R.S32.HI R155, RZ, 0x2, R155 ;  /* 0x00000002ff9b7819 */ /* 0x000fc4000001149b */
[----:B------:R-:W-:Y:S01]  /*101d0*/  LEA.HI.X R133, R160, UR11, R52, 0x1, P1 ;  /* 0x0000000ba0857c11 */ /* 0x000fe200088f0c34 */
[----:B------:R-:W-:-:S04]  /*101e0*/  DEPBAR.LE SB0, 0x0 ;  /* 0x000080000000791a */ /* 0x000fc80000000000 */
[----:B------:R-:W-:Y:S06]  /*101f0*/  BAR.SYNC.DEFER_BLOCKING 0x0 ;  /* 0x0000000000007b1d */ /* 0x000fec0000010000 */
        /* <DEDUP_REMOVED lines=29> */
.L_x_1502:
[----:B------:R1:W-:Y:S02]  /*103d0*/  STS.128 [R166+0xd000], RZ ;  /* 0x00d000ffa6007388 */ /* 0x0003e40000000c00 */
.L_x_1501:
[----:B------:R-:W-:Y:S05]  /*103e0*/  BSYNC B0 ;  /* 0x0000000000007941 */ /* 0x000fea0003800000 */
.L_x_1500:
[----:B------:R-:W-:Y:S01]  /*103f0*/  ISETP.GE.AND P0, PT, R24, R5, PT ;  /* 0x000000051800720c */ /* 0x000fe20003f06270 */
[----:B------:R-:W-:-:S12]  /*10400*/  BSSY B0, `(.L_x_1503) ;  /* 0x0000020000007945 */ /* 0x000fd80003800000 */
[----:B------:R1:W-:Y:S04]  /*10410*/  @P0 STS.128 [R166+0x9800], RZ ;  /* 0x009800ffa6000388 */ /* 0x0003e80000000c00 */
[----:B------:R1:W-:Y:S04]  /*10420*/  @P0 STS.128 [R166+0xb800], RZ ;  /* 0x00b800ffa6000388 */ /* 0x0003e80000000c00 */
[----:B------:R1:W-:Y:S01]  /*10430*/  @P0 STS.128 [R166+0xd800], RZ ;  /* 0x00d800ffa6000388 */ /* 0x0003e20000000c00 */
[----:B------:R-:W-:Y:S05]  /*10440*/  @P0 BRA `(.L_x_1504) ;  /* 0x00000000006c0947 */ /* 0x000fea0003800000 */
[C---:B-1----:R-:W-:Y:S02]  /*10450*/  LOP3.LUT R2, R128.reuse, 0x1, RZ, 0xc0, !PT ;  /* 0x0000000180027812 */ /* 0x042fe400078ec0ff */
        /* <DEDUP_REMOVED lines=25> */
.L_x_1505:
[----:B------:R1:W-:Y:S02]  /*105f0*/  STS.128 [R166+0xd800], RZ ;  /* 0x00d800ffa6007388 */ /* 0x0003e40000000c00 */
.L_x_1504:
[----:B------:R-:W-:Y:S05]  /*10600*/  BSYNC B0 ;  /* 0x0000000000007941 */ /* 0x000fea0003800000 */
.L_x_1503:
[----:B------:R-:W-:Y:S01]  /*10610*/  ISETP.GE.AND P0, PT, R6, R5, PT ;  /* 0x000000050600720c */ /* 0x000fe20003f06270 */
[----:B------:R-:W-:-:S12]  /*10620*/  BSSY B0, `(.L_x_1506) ;  /* 0x0000023000007945 */ /* 0x000fd80003800000 */
[----:B------:R1:W-:Y:S04]  /*10630*/  @P0 STS.128 [R166+0xa000], RZ ;  /* 0x00a000ffa6000388 */ /* 0x0003e80000000c00 */
[----:B------:R1:W-:Y:S04]  /*10640*/  @P0 STS.128 [R166+0xc000], RZ ;  /* 0x00c000ffa6000388 */ /* 0x0003e80000000c00 */
[----:B------:R1:W-:Y:S01]  /*10650*/  @P0 STS.128 [R166+0xe000], RZ ;  /* 0x00e000ffa6000388 */ /* 0x0003e20000000c00 */
[----:B------:R-:W-:Y:S05]  /*10660*/  @P0 BRA `(.L_x_1507) ;  /* 0x0000000000780947 */ /* 0x000fea0003800000 */
[----:B-1----:R-:W1:Y:S01]  /*10670*/  LDC.64 R2, c[0x0][0x250] ;  /* 0x00009400ff027b82 */ /* 0x002e620000000a00 */
[C---:B------:R-:W-:Y:S02]  /*10680*/  LOP3.LUT R6, R128.reuse, 0x1, RZ, 0xc0, !PT ;  /* 0x0000000180067812 */ /* 0x040fe400078ec0ff */
[----:B------:R-:W-:Y:S02]  /*10690*/  LOP3.LUT P1, RZ, R128, 0x2, RZ, 0xc0, !PT ;  /* 0x0000000280ff7812 */ /* 0x000fe4000782c0ff */
[----:B------:R-:W-:Y:S01]  /*106a0*/  ISETP.NE.U32.AND P0, PT, R6, 0x1, PT ;  /* 0x000000010600780c */ /* 0x000fe20003f05070 */
[C---:B-1----:R-:W-:Y:S01]  /*106b0*/  IMAD.SHL.U32 R6, R2.reuse, 0x40, RZ ;  /* 0x0000004002067824 */ /* 0x042fe200078e00ff */
[----:B------:R-:W-:-:S11]  /*106c0*/  SHF.L.U64.HI R3, R2, 0x6, R3 ;  /* 0x0000000602037819 */ /* 0x000fd60000010203 */
[CC--:B------:R-:W-:Y:S02]  /*106d0*/  @!P0 LEA R10, P3, R6.reuse, R132.reuse, 0x1 ;  /* 0x00000084060a8211 */ /* 0x0c0fe400078608ff */
[C---:B------:R-:W-:Y:S02]  /*106e0*/  @P1 LEA R8, P2, R6.reuse, R132, 0x1 ;  /* 0x0000008406081211 */ /* 0x040fe400078408ff */
[CCC-:B------:R-:W-:Y:S02]  /*106f0*/  @!P0 LEA.HI.X R11, R6.reuse, R133.reuse, R3.reuse, 0x1, P3 ;  /* 0x00000085060b8211 */ /* 0x1c0fe400018f0c03 */
        /* <DEDUP_REMOVED lines=20> */
.L_x_1508:
[----:B------:R1:W-:Y:S02]  /*10840*/  STS.128 [R166+0xe000], RZ ;  /* 0x00e000ffa6007388 */ /* 0x0003e40000000c00 */
.L_x_1507:
[----:B------:R-:W-:Y:S05]  /*10850*/  BSYNC B0 ;  /* 0x0000000000007941 */ /* 0x000fea0003800000 */
.L_x_1506:
[----:B------:R-:W-:Y:S01]  /*10860*/  ISETP.GE.AND P0, PT, R4, R5, PT ;  /* 0x000000050400720c */ /* 0x000fe20003f06270 */
[----:B-1----:R-:W-:Y:S01]  /*10870*/  IMAD.MOV.U32 R3, RZ, RZ, 0x10 ;  /* 0x00000010ff037424 */ /* 0x002fe200078e00ff */
[----:B------:R-:W-:Y:S01]  /*10880*/  LOP3.LUT P1, RZ, R61, 0x2, RZ, 0xc0, !PT ;  /* 0x000000023dff7812 */ /* 0x000fe2000782c0ff */
[----:B------:R-:W-:Y:S03]  /*10890*/  BSSY B0, `(.L_x_1509) ;  /* 0x0000027000007945 */ /* 0x000fe60003800000 */
[----:B------:R-:W-:-:S07]  /*108a0*/  SEL R3, R3, 0xfffffff0, !P1 ;  /* 0xfffffff003037807 */ /* 0x000fce0004800000 */
[----:B------:R1:W-:Y:S04]  /*108b0*/  @P0 STS.128 [R166+0xa800], RZ ;  /* 0x00a800ffa6000388 */ /* 0x0003e80000000c00 */
[----:B------:R1:W-:Y:S04]  /*108c0*/  @P0 STS.128 [R166+0xc800], RZ ;  /* 0x00c800ffa6000388 */ /* 0x0003e80000000c00 */
[----:B------:R1:W-:Y:S01]  /*108d0*/  @P0 STS.128 [R166+0xe800], RZ ;  /* 0x00e800ffa6000388 */ /* 0x0003e20000000c00 */
[----:B------:R-:W-:Y:S05]  /*108e0*/  @P0 BRA `(.L_x_1510) ;  /* 0x0000000000840947 */ /* 0x000fea0003800000 */
[C---:B------:R-:W-:Y:S02]  /*108f0*/  LOP3.LUT R2, R128.reuse, 0x1, RZ, 0xc0, !PT ;  /* 0x0000000180027812 */ /* 0x040fe400078ec0ff */
[----:B------:R-:W-:Y:S02]  /*10900*/  R2P PR, R128, 0x6 ;  /* 0x0000000680007804 */ /* 0x000fe40000000000 */
[----:B------:R-:W-:-:S11]  /*10910*/  ISETP.NE.U32.AND P0, PT, R2, 0x1, PT ;  /* 0x000000010200780c */ /* 0x000fd60003f05070 */
[----:B------:R-:W5:Y:S08]  /*10920*/  @P1 LDC.64 R4, c[0x0][0x250] ;  /* 0x00009400ff041b82 */ /* 0x000f700000000a00 */
[----:B------:R-:W2:Y:S01]  /*10930*/  @!P0 LDC.64 R6, c[0x0][0x250] ;  /* 0x00009400ff068b82 */ /* 0x000ea20000000a00 */
[----:B-----5:R-:W-:-:S04]  /*10940*/  @P1 IMAD.WIDE.U32 R8, R4, 0xc0, R132 ;  /* 0x000000c004081825 */ /* 0x020fc800078e0084 */
[----:B------:R-:W-:Y:S01]  /*10950*/  @P1 IMAD R5, R5, 0xc0, RZ ;  /* 0x000000c005051824 */ /* 0x000fe200078e02ff */
[----:B------:R-:W-:Y:S01]  /*10960*/  @P1 MOV R4, R8 ;  /* 0x0000000800041202 */ /* 0x000fe20000000f00 */
[----:B--2---:R-:W-:-:S03]  /*10970*/  @!P0 IMAD.WIDE.U32 R10, R6, 0xc0, R132 ;  /* 0x000000c0060a8825 */ /* 0x004fc600078e0084 */
        /* <DEDUP_REMOVED lines=14> */
[----:B--2---:R-:W2:Y:S02]  /*10a60*/  LDC.64 R4, c[0x0][0x250] ;  /* 0x00009400ff047b82 */ /* 0x004ea40000000a00 */
[----:B--2---:R-:W-:-:S04]  /*10a70*/  IMAD.WIDE.U32 R6, R4, 0xc0, R132 ;  /* 0x000000c004067825 */ /* 0x004fc800078e0084 */
[----:B------:R-:W-:-:S05]  /*10a80*/  IMAD R5, R5, 0xc0, RZ ;  /* 0x000000c005057824 */ /* 0x000fca00078e02ff */
[----:B------:R-:W-:-:S05]  /*10a90*/  IADD3 R7, R5, R7, RZ ;  /* 0x0000000705077210 */ /* 0x000fca0007ffe0ff */
[----:B------:R-:W-:Y:S01]  /*10aa0*/  @!PT LDS RZ, [RZ] ;  /* 0x00000000fffff984 */ /* 0x000fe20000000800 */
[----:B------:R-:W-:Y:S01]  /*10ab0*/  @!PT LDS RZ, [RZ] ;  /* 0x00000000fffff984 */ /* 0x000fe20000000800 */
[----:B------:R-:W-:Y:S01]  /*10ac0*/  @!PT LDS RZ, [RZ] ;  /* 0x00000000fffff984 */ /* 0x000fe20000000800 */
[----:B------:R2:W-:Y:S01]  /*10ad0*/  LDGSTS.E.BYPASS.LTC128B.128 [R166+0xe800], desc[UR6][R6.64+0x80] ;  /* 0x0e80008006a67fae */ /* 0x0005e2000b901d46 */
[----:B------:R-:W-:Y:S05]  /*10ae0*/  BRA `(.L_x_1510) ;  /* 0x0000000000047947 */ /* 0x000fea0003800000 */
.L_x_1511:
[----:B------:R1:W-:Y:S02]  /*10af0*/  STS.128 [R166+0xe800], RZ ;  /* 0x00e800ffa6007388 */ /* 0x0003e40000000c00 */
.L_x_1510:
[----:B------:R-:W-:Y:S05]  /*10b00*/  BSYNC B0 ;  /* 0x0000000000007941 */ /* 0x000fea0003800000 */
.L_x_1509:
[----:B------:R-:W-:Y:S01]  /*10b10*/  LOP3.LUT R62, R62, 0x7fffffe, RZ, 0xc0, !PT ;  /* 0x07fffffe3e3e7812 */ /* 0x000fe200078ec0ff */
[----:B------:R-:W-:Y:S01]  /*10b20*/  IMAD.SHL.U32 R61, R61, 0x40, RZ ;  /* 0x000000403d3d7824 */ /* 0x000fe200078e00ff */
[----:B--2---:R-:W-:Y:S01]  /*10b30*/  LEA.HI R5, R60, R60, RZ, 0x1 ;  /* 0x0000003c3c057211 */ /* 0x004fe200078f08ff */
[----:B------:R-:W-:Y:S01]  /*10b40*/  IMAD.SHL.U32 R59, R59, 0x8, RZ ;  /* 0x000000083b3b7824 */ /* 0x000fe200078e00ff */
[----:B------:R-:W-:Y:S01]  /*10b50*/  SHF.R.S32.HI R2, RZ, 0x1f, R63 ;  /* 0x0000001fff027819 */ /* 0x000fe2000001143f */
[----:B------:R-:W-:Y:S01]  /*10b60*/  IMAD.IADD R119, R63, 0x1, -R62 ;  /* 0x000000013f777824 */ /* 0x000fe200078e0a3e */
[----:B------:R-:W-:Y:S01]  /*10b70*/  LOP3.LUT R5, R5, 0xfffffffe, RZ, 0xc0, !PT ;  /* 0xfffffffe05057812 */ /* 0x000fe200078ec0ff */
[----:B------:R-:W-:Y:S01]  /*10b80*/  ULDC UR5, c[0x0][0x398] ;  /* 0x0000e60000057ab9 */ /* 0x000fe20000000800 */
[----:B------:R-:W-:Y:S01]  /*10b90*/  LEA.HI R63, R2, R63, RZ, 0x3 ;  /* 0x0000003f023f7211 */ /* 0x000fe200078f18ff */
[----:B------:R-:W-:Y:S01]  /*10ba0*/  IMAD.SHL.U32 R2, R57, 0x40, RZ ;  /* 0x0000004039027824 */ /* 0x000fe200078e00ff */
[----:B------:R-:W-:Y:S01]  /*10bb0*/  LOP3.LUT R61, R61, 0xc0, RZ, 0xc0, !PT ;  /* 0x000000c03d3d7812 */ /* 0x000fe200078ec0ff */
[----:B------:R-:W-:Y:S01]  /*10bc0*/  IMAD.IADD R5, R60, 0x1, -R5 ;  /* 0x000000013c057824 */ /* 0x000fe200078e0a05 */
[----:B------:R-:W-:Y:S01]  /*10bd0*/  LOP3.LUT P0, RZ, R57, 0x2, RZ, 0xc0, !PT ;  /* 0x0000000239ff7812 */ /* 0x000fe2000780c0ff */
[----:B------:R-:W-:Y:S01]  /*10be0*/  IMAD.SHL.U32 R63, R63, 0x20, RZ ;  /* 0x000000203f3f7824 */ /* 0x000fe200078e00ff */
[----:B------:R-:W-:Y:S01]  /*10bf0*/  LOP3.LUT R2, R2, 0xc0, RZ, 0xc0, !PT ;  /* 0x000000c002027812 */ /* 0x000fe200078ec0ff */
[C---:B------:R-:W-:Y:S01]  /*10c00*/  IMAD.SHL.U32 R4, R5.reuse, 0x8, RZ ;  /* 0x0000000805047824 */ /* 0x040fe200078e00ff */
[----:B------:R-:W0:Y:S01]  /*10c10*/  LDGDEPBAR ;  /* 0x00000000000079af */ /* 0x000e220000000000 */
[----:B------:R-:W-:Y:S01]  /*10c20*/  IMAD R58, R5, 0x8, R58 ;  /* 0x00000008053a7824 */ /* 0x000fe200078e023a */
[----:B------:R-:W-:Y:S01]  /*10c30*/  LOP3.LUT R129, R63, 0xffffff00, RZ, 0xc0, !PT ;  /* 0xffffff003f817812 */ /* 0x000fe200078ec0ff */
[----:B------:R-:W-:Y:S01]  /*10c40*/  IMAD.MOV.U32 R5, RZ, RZ, 0x20 ;  /* 0x00000020ff057424 */ /* 0x000fe200078e00ff */
[----:B------:R-:W-:-:S02]  /*10c50*/  LOP3.LUT R59, R2, 0x8, R59, 0xf8, !PT ;  /* 0x00000008023b7812 */ /* 0x000fc400078ef83b */
[----:B------:R-:W-:Y:S02]  /*10c60*/  SHF.R.U32.HI R2, RZ, 0x3, R2 ;  /* 0x00000003ff027819 */ /* 0x000fe40000011602 */
[----:B------:R-:W-:Y:S01]  /*10c70*/  LOP3.LUT R6, R61, 0x8, R4, 0xf8, !PT ;  /* 0x000000083d067812 */ /* 0x000fe200078ef804 */
[----:B------:R-:W-:Y:S01]  /*10c80*/  IMAD R4, R54, 0x200, R129 ;  /* 0x0000020036047824 */ /* 0x000fe200078e0281 */
[----:B------:R-:W-:Y:S01]  /*10c90*/  SHF.R.U32.HI R61, RZ, 0x3, R61 ;  /* 0x00000003ff3d7819 */ /* 0x000fe2000001163d */
[----:B------:R-:W-:Y:S01]  /*10ca0*/  IMAD R129, R119, 0x20, R129 ;  /* 0x0000002077817824 */ /* 0x000fe200078e0281 */
[----:B------:R-:W-:Y:S01]  /*10cb0*/  LOP3.LUT R59, R59, R2, RZ, 0x3c, !PT ;  /* 0x000000023b3b7212 */ /* 0x000fe200078e3cff */
[----:B------:R-:W-:Y:S01]  /*10cc0*/  IMAD R145, R119, 0x20, R4 ;  /* 0x0000002077917824 */ /* 0x000fe200078e0204 */
[----:B------:R-:W-:Y:S02]  /*10cd0*/  LOP3.LUT R2, R6, R61, RZ, 0x3c, !PT ;  /* 0x0000003d06027212 */ /* 0x000fe400078e3cff */
[----:B------:R-:W-:Y:S01]  /*10ce0*/  SEL R5, R5, 0xffffffe0, !P0 ;  /* 0xffffffe005057807 */ /* 0x000fe20004000000 */
[----:B------:R-:W-:-:S02]  /*10cf0*/  IMAD.U32 R144, R58, 0x20, R59 ;  /* 0x000000203a907824 */ /* 0x000fc400078e003b */
[C---:B------:R-:W-:Y:S02]  /*10d00*/  IMAD.IADD R145, R2.reuse, 0x1, R145 ;  /* 0x0000000102917824 */ /* 0x040fe400078e0291 */
[----:B------:R-:W-:Y:S01]  /*10d10*/  IMAD.IADD R142, R2, 0x1, R129 ;  /* 0x00000001028e7824 */ /* 0x000fe200078e0281 */
[----:B------:R-:W-:Y:S02]  /*10d20*/  LEA R144, R144, UR4, 0x1 ;  /* 0x0000000490907c11 */ /* 0x000fe4000f8e08ff */
[----:B------:R-:W-:-:S03]  /*10d30*/  LEA R145, R145, UR4, 0x1 ;  /* 0x0000000491917c11 */ /* 0x000fc6000f8e08ff */
[----:B------:R-:W-:Y:S01]  /*10d40*/  LDSM.16.M88.4 R36, [R144+0x3000] ;  /* 0x003000009024783b */ /* 0x000fe20000000200 */
[----:B------:R-:W-:Y:S02]  /*10d50*/  IMAD.IADD R141, R144, 0x1, R5 ;  /* 0x00000001908d7824 */ /* 0x000fe400078e0205 */
[----:B------:R-:W-:Y:S01]  /*10d60*/  IMAD R143, R3, 0x2, R145 ;  /* 0x00000002038f7824 */ /* 0x000fe200078e0291 */
[----:B------:R-:W2:Y:S04]  /*10d70*/  LDSM.16.M88.4 R64, [R145] ;  /* 0x000000009140783b */ /* 0x000ea80000000200 */
[----:B------:R-:W5:Y:S04]  /*10d80*/  LDSM.16.M88.4 R28, [R144+0x3400] ;  /* 0x00340000901c783b */ /* 0x000f680000000200 */
[----:B------:R-:W3:Y:S04]  /*10d90*/  LDSM.16.M88.4 R96, [R144+0x3c00] ;  /* 0x003c00009060783b */ /* 0x000ee80000000200 */
[----:B------:R-:W4:Y:S04]  /*10da0*/  LDSM.16.M88.4 R88, [R144+0x4000] ;  /* 0x004000009058783b */ /* 0x000f280000000200 */
[----:B------:R-:W1:Y:S04]  /*10db0*/  LDSM.16.M88.4 R20, [R144+0x3800] ;  /* 0x003800009014783b */ /* 0x000e680000000200 */
[----:B------:R-:W1:Y:S04]  /*10dc0*/  LDSM.16.M88.4 R80, [R144+0x4400] ;  /* 0x004400009050783b */ /* 0x000e680000000200 */
[----:B------:R-:W1:Y:S04]  /*10dd0*/  LDSM.16.M88.4 R72, [R144+0x4800] ;  /* 0x004800009048783b */ /* 0x000e680000000200 */
[----:B------:R-:W1:Y:S04]  /*10de0*/  LDSM.16.M88.4 R48, [R144+0x4c00] ;  /* 0x004c00009030783b */ /* 0x000e680000000200 */
[----:B------:R-:W-:Y:S04]  /*10df0*/  LDSM.16.M88.4 R16, [R141+0x3000] ;  /* 0x003000008d10783b */ /* 0x000fe80000000200 */
[----:B------:R-:W1:Y:S04]  /*10e00*/  LDSM.16.M88.4 R44, [R143] ;  /* 0x000000008f2c783b */ /* 0x000e680000000200 */
[----:B------:R-:W1:Y:S01]  /*10e10*/  LDSM.16.M88.4 R4, [R141+0x3400] ;  /* 0x003400008d04783b */ /* 0x000e620000000200 */
[C---:B--2---:R-:W-:Y:S03]  /*10e20*/  HMMA.16816.F32 R40, R64.reuse, R36, RZ ;  /* 0x000000244028723c */ /* 0x044fe600000018ff */
[----:B------:R-:W2:Y:S03]  /*10e30*/  LDSM.16.M88.4 R60, [R141+0x3c00] ;  /* 0x003c00008d3c783b */ /* 0x000ea60000000200 */
[C---:B-----5:R-:W-:Y:S01]  /*10e40*/  HMMA.16816.F32 R32, R64.reuse, R28, RZ ;  /* 0x0000001c4020723c */ /* 0x060fe200000018ff */
[----:B------:R-:W5:Y:S04]  /*10e50*/  LDSM.16.M88.4 R12, [R141+0x4000] ;  /* 0x004000008d0c783b */ /* 0x000f680000000200 */
[----:B------:R-:W5:Y:S01]  /*10e60*/  LDSM.16.M88.4 R104, [R141+0x3800] ;  /* 0x003800008d68783b */ /* 0x000f620000000200 */
[C---:B------:R-:W-:Y:S03]  /*10e70*/  HMMA.16816.F32 R36, R64.reuse, R38, RZ ;  /* 0x000000264024723c */ /* 0x040fe600000018ff */
[----:B------:R-:W5:Y:S03]  /*10e80*/  LDSM.16.M88.4 R124, [R141+0x4400] ;  /* 0x004400008d7c783b */ /* 0x000f660000000200 */
[C---:B------:R-:W-:Y:S01]  /*10e90*/  HMMA.16816.F32 R28, R64.reuse, R30, RZ ;  /* 0x0000001e401c723c */ /* 0x040fe200000018ff */
[----:B------:R-:W5:Y:S04]  /*10ea0*/  LDSM.16.M88.4 R120, [R141+0x4800] ;  /* 0x004800008d78783b */ /* 0x000f680000000200 */
[----:B------:R-:W5:Y:S01]  /*10eb0*/  LDSM.16.M88.4 R100, [R141+0x4c00] ;  /* 0x004c00008d64783b */ /* 0x000f620000000200 */
[C---:B---3--:R-:W-:Y:S03]  /*10ec0*/  HMMA.16816.F32 R8, R64.reuse, R96, RZ ;  /* 0x000000604008723c */ /* 0x048fe600000018ff */
[----:B------:R-:W-:Y:S03]  /*10ed0*/  LDSM.16.M88.4 R108, [R144+0x5c00] ;  /* 0x005c0000906c783b */ /* 0x000fe60000000200 */
[C---:B----4-:R-:W-:Y:S01]  /*10ee0*/  HMMA.16816.F32 R92, R64.reuse, R88, RZ ;  /* 0x00000058405c723c */ /* 0x050fe200000018ff */
[----:B------:R-:W-:Y:S05]  /*10ef0*/  LDSM.16.M88.4 R112, [R144+0x5800] ;  /* 0x005800009070783b */ /* 0x000fea0000000200 */
        /* <DEDUP_REMOVED lines=10> */
[----:B------:R-:W-:Y:S05]  /*10fa0*/  LDSM.16.M88.4 R48, [R145+0x1000] ;  /* 0x001000009130783b */ /* 0x000fea0000000200 */
[C---:B------:R-:W-:Y:S06]  /*10fb0*/  HMMA.16816.F32 R40, R44.reuse, R16, R40 ;  /* 0x000000102c28723c */ /* 0x040fec0000001828 */
        /* <DEDUP_REMOVED lines=8> */
[C---:B-----5:R-:W-:Y:S06]  /*11040*/  HMMA.16816.F32 R92, R44.reuse, R12, R92 ;  /* 0x0000000c2c5c723c */ /* 0x060fec000000185c */
[C---:B------:R-:W-:Y:S01]  /*11050*/  HMMA.16816.F32 R88, R44.reuse, R14, R88 ;  /* 0x0000000e2c58723c */ /* 0x040fe20000001858 */
[----:B------:R-:W4:Y:S05]  /*11060*/  LDSM.16.M88.4 R12, [R144+0x6800] ;  /* 0x00680000900c783b */ /* 0x000f2a0000000200 */
        /* <DEDUP_REMOVED lines=9> */
[C---:B------:R-:W-:Y:S06]  /*11100*/  HMMA.16816.F32 R68, R44.reuse, R100, R68 ;  /* 0x000000642c44723c */ /* 0x040fec0000001844 */
[----:B------:R-:W-:Y:S01]  /*11110*/  HMMA.16816.F32 R64, R44, R102, R64 ;  /* 0x000000662c40723c */ /* 0x000fe20000001840 */
[----:B------:R-:W5:Y:S04]  /*11120*/  LDSM.16.M88.4 R44, [R141+0x5000] ;  /* 0x005000008d2c783b */ /* 0x000f680000000200 */
[----:B------:R-:W5:Y:S01]  /*11130*/  LDSM.16.M88.4 R100, [R144+0x6c00] ;  /* 0x006c00009064783b */ /* 0x000f620000000200 */
[C---:B-1----:R-:W-:Y:S06]  /*11140*/  HMMA.16816.F32 R40, R48.reuse, R16, R40 ;  /* 0x000000103028723c */ /* 0x042fec0000001828 */
[C---:B------:R-:W-:Y:S01]  /*11150*/  HMMA.16816.F32 R36, R48.reuse, R18, R36 ;  /* 0x000000123024723c */ /* 0x040fe20000001824 */
[----:B------:R-:W1:Y:S05]  /*11160*/  LDSM.16.M88.4 R16, [R141+0x5400] ;  /* 0x005400008d10783b */ /* 0x000e6a0000000200 */
[C---:B---3--:R-:W-:Y:S06]  /*11170*/  HMMA.16816.F32 R32, R48.reuse, R4, R32 ;  /* 0x000000043020723c */ /* 0x048fec0000001820 */
[C---:B------:R-:W-:Y:S01]  /*11180*/  HMMA.16816.F32 R28, R48.reuse, R6, R28 ;  /* 0x00000006301c723c */ /* 0x040fe2000000181c */
[----:B------:R-:W3:Y:S05]  /*11190*/  LDSM.16.M88.4 R4, [R141+0x5800] ;  /* 0x005800008d04783b */ /* 0x000eea0000000200 */
[C---:B------:R-:W-:Y:S06]  /*111a0*/  HMMA.16816.F32 R8, R48.reuse, R108, R8 ;  /* 0x0000006c3008723c */ /* 0x040fec0000001808 */
[C---:B------:R-:W-:Y:S01]  /*111b0*/  HMMA.16816.F32 R96, R48.reuse, R110, R96 ;  /* 0x0000006e3060723c */ /* 0x040fe20000001860 */
[----:B------:R-:W3:Y:S05]  /*111c0*/  LDSM.16.M88.4 R108, [R141+0x6400] ;  /* 0x006400008d6c783b */ /* 0x000eea0000000200 */
[C---:B------:R-:W-:Y:S06]  /*111d0*/  HMMA.16816.F32 R24, R48.reuse, R112, R24 ;  /* 0x000000703018723c */ /* 0x040fec0000001818 */
[C---:B------:R-:W-:Y:S01]  /*111e0*/  HMMA.16816.F32 R20, R48.reuse, R114, R20 ;  /* 0x000000723014723c */ /* 0x040fe20000001814 */
[----:B------:R-:W-:Y:S05]  /*111f0*/  LDSM.16.M88.4 R112, [R141+0x6000] ;  /* 0x006000008d70783b */ /* 0x000fea0000000200 */
[C---:B--2---:R-:W-:Y:S06]  /*11200*/  HMMA.16816.F32 R84, R48.reuse, R60, R84 ;  /* 0x0000003c3054723c */ /* 0x044fec0000001854 */
[C---:B------:R-:W-:Y:S01]  /*11210*/  HMMA.16816.F32 R80, R48.reuse, R62, R80 ;  /* 0x0000003e3050723c */ /* 0x040fe20000001850 */
[----:B------:R-:W-:Y:S05]  /*11220*/  LDSM.16.M88.4 R60, [R144+0x7000] ;  /* 0x00700000903c783b */ /* 0x000fea0000000200 */
[C---:B----4-:R-:W-:Y:S06]  /*11230*/  HMMA.16816.F32 R76, R48.reuse, R12, R76 ;  /* 0x0000000c304c723c */ /* 0x050fec000000184c */
[----:B------:R-:W-:Y:S01]  /*11240*/  HMMA.16816.F32 R72, R48, R14, R72 ;  /* 0x0000000e3048723c */ /* 0x000fe20000001848 */
[----:B------:R-:W2:Y:S05]  /*11250*/  LDSM.16.M88.4 R12, [R145+0x2000] ;  /* 0x00200000910c783b */ /* 0x000eaa0000000200 */
[C---:B-----5:R-:W-:Y:S06]  /*11260*/  HMMA.16816.F32 R40, R120.reuse, R44, R40 ;  /* 0x0000002c7828723c */ /* 0x060fec0000001828 */
[----:B------:R-:W-:Y:S01]  /*11270*/  HMMA.16816.F32 R36, R120, R46, R36 ;  /* 0x0000002e7824723c */ /* 0x000fe20000001824 */
[----:B------:R-:W4:Y:S05]  /*11280*/  LDSM.16.M88.4 R44, [R144+0x7800] ;  /* 0x00780000902c783b */ /* 0x000f2a0000000200 */
[C---:B------:R-:W-:Y:S06]  /*11290*/  HMMA.16816.F32 R92, R48.reuse, R104, R92 ;  /* 0x00000068305c723c */ /* 0x040fec000000185c */
[C---:B------:R-:W-:Y:S01]  /*112a0*/  HMMA.16816.F32 R88, R48.reuse, R106, R88 ;  /* 0x0000006a3058723c */ /* 0x040fe20000001858 */
[----:B------:R-:W-:Y:S05]  /*112b0*/  LDSM.16.M88.4 R104, [R141+0x6800] ;  /* 0x006800008d68783b */ /* 0x000fea0000000200 */
[C---:B------:R-:W-:Y:S06]  /*112c0*/  HMMA.16816.F32 R68, R48.reuse, R100, R68 ;  /* 0x000000643044723c */ /* 0x040fec0000001844 */
[----:B------:R-:W-:Y:S01]  /*112d0*/  HMMA.16816.F32 R64, R48, R102, R64 ;  /* 0x000000663040723c */ /* 0x000fe20000001840 */
[----:B------:R-:W5:Y:S04]  /*112e0*/  LDSM.16.M88.4 R48, [R144+0x7400] ;  /* 0x007400009030783b */ /* 0x000f680000000200 */
[----:B------:R-:W-:Y:S01]  /*112f0*/  LDSM.16.M88.4 R100, [R141+0x6c00] ;  /* 0x006c00008d64783b */ /* 0x000fe20000000200 */
[C---:B-1----:R-:W-:Y:S06]  /*11300*/  HMMA.16816.F32 R32, R120.reuse, R16, R32 ;  /* 0x000000107820723c */ /* 0x042fec0000001820 */
[C---:B------:R-:W-:Y:S01]  /*11310*/  HMMA.16816.F32 R28, R120.reuse, R18, R28 ;  /* 0x00000012781c723c */ /* 0x040fe2000000181c */
[----:B------:R-:W-:Y:S05]  /*11320*/  LDSM.16.M88.4 R16, [R141+0x7000] ;  /* 0x007000008d10783b */ /* 0x000fea0000000200 */
[C---:B---3--:R-:W-:Y:S06]  /*11330*/  HMMA.16816.F32 R24, R120.reuse, R4, R24 ;  /* 0x000000047818723c */ /* 0x048fec0000001818 */
[C---:B------:R-:W-:Y:S01]  /*11340*/  HMMA.16816.F32 R20, R120.reuse, R6, R20 ;  /* 0x000000067814723c */ /* 0x040fe20000001814 */
[----:B------:R-:W1:Y:S05]  /*11350*/  LDSM.16.M88.4 R4, [R143+0x2000] ;  /* 0x002000008f04783b */ /* 0x000e6a0000000200 */
[C---:B------:R-:W-:Y:S06]  /*11360*/  HMMA.16816.F32 R84, R120.reuse, R108, R84 ;  /* 0x0000006c7854723c */ /* 0x040fec0000001854 */
[----:B------:R-:W-:Y:S06]  /*11370*/  HMMA.16816.F32 R80, R120, R110, R80 ;  /* 0x0000006e7850723c */ /* 0x000fec0000001850 */
[C---:B--2---:R-:W-:Y:S01]  /*11380*/  HMMA.16816.F32 R108, R12.reuse, R60, R40 ;  /* 0x0000003c0c6c723c */ /* 0x044fe20000001828 */
[----:B------:R-:W2:Y:S05]  /*11390*/  LDSM.16.M88.4 R40, [R141+0x7400] ;  /* 0x007400008d28783b */ /* 0x000eaa0000000200 */
[C---:B------:R-:W-:Y:S06]  /*113a0*/  HMMA.16816.F32 R36, R12.reuse, R62, R36 ;  /* 0x0000003e0c24723c */ /* 0x040fec0000001824 */
[C---:B----4-:R-:W-:Y:S06]  /*113b0*/  HMMA.16816.F32 R24, R12.reuse, R44, R24 ;  /* 0x0000002c0c18723c */ /* 0x050fec0000001818 */
[----:B-----5:R-:W-:Y:S01]  /*113c0*/  HMMA.16816.F32 R32, R12, R48, R32 ;  /* 0x000000300c20723c */ /* 0x020fe20000001820 */
[----:B------:R-:W-:-:S02]  /*113d0*/  IMAD R44, R54, 0x10, R56 ;  /* 0x00000010362c7824 */ /* 0x000fc400078e0238 */
[----:B------:R-:W-:Y:S03]  /*113e0*/  LDSM.16.M88.4 R56, [R141+0x7800] ;  /* 0x007800008d38783b */ /* 0x000fe60000000200 */
[----:B------:R-:W-:Y:S01]  /*113f0*/  HMMA.16816.F32 R28, R12, R50, R28 ;  /* 0x000000320c1c723c */ /* 0x000fe2000000181c */
[----:B------:R-:W3:Y:S01]  /*11400*/  LDSM.16.M88.4 R48, [R144+0x7c00] ;  /* 0x007c00009030783b */ /* 0x000ee20000000200 */
[----:B------:R-:W-:-:S04]  /*11410*/  IADD3 R44, R44, 0x1, R155 ;  /* 0x000000012c2c7810 */ /* 0x000fc80007ffe09b */
[----:B-1----:R-:W-:Y:S06]  /*11420*/  HMMA.16816.F32 R108, R4, R16, R108 ;  /* 0x00000010046c723c */ /* 0x002fec000000186c */
[----:B------:R-:W-:Y:S01]  /*11430*/  HMMA.16816.F32 R64, R120, R102, R64 ;  /* 0x000000667840723c */ /* 0x000fe20000001840 */
[----:B------:R-:W-:-:S05]  /*11440*/  IADD3 R16, R55, R44, -R151 ;  /* 0x0000002c37107210 */ /* 0x000fca0007ffe897 */
[----:B------:R-:W-:Y:S01]  /*11450*/  VIADD R16, R16, UR5 ;  /* 0x0000000510107c36 */ /* 0x000fe20008000000 */
[----:B------:R-:W-:Y:S01]  /*11460*/  HMMA.16816.F32 R36, R4, R18, R36 ;  /* 0x000000120424723c */ /* 0x000fe20000001824 */
[----:B------:R-:W-:-:S03]  /*11470*/  IMAD.IADD R102, R0, 0x1, R118 ;  /* 0x0000000100667824 */ /* 0x000fc600078e0276 */
[----:B------:R-:W-:Y:S01]  /*11480*/  VIMNMX R119, R16, R55, PT ;  /* 0x0000003710777248 */ /* 0x000fe20003fe0100 */
[----:B------:R-:W-:Y:S01]  /*11490*/  VIADD R60, R102, 0x8 ;  /* 0x00000008663c7836 */ /* 0x000fe20000000000 */
[C---:B------:R-:W-:Y:S01]  /*114a0*/  HMMA.16816.F32 R8, R120.reuse, R124, R8 ;  /* 0x0000007c7808723c */ /* 0x040fe20000001808 */
[----:B------:R-:W-:Y:S01]  /*114b0*/  VIADDMNMX R169, R16, 0x8, R55, PT ;  /* 0x0000000810a97846 */ /* 0x000fe20003800137 */
[----:B------:R-:W-:Y:S02]  /*114c0*/  VIADD R16, R102, 0x1 ;  /* 0x0000000166107836 */ /* 0x000fe40000000000 */
[-C--:B------:R-:W-:Y:S02]  /*114d0*/  ISETP.GE.AND P0, PT, R60, R119.reuse, PT ;  /* 0x000000773c00720c */ /* 0x080fe40003f06270 */
[----:B------:R-:W-:Y:S01]  /*114e0*/  HMMA.16816.F32 R96, R120, R126, R96 ;  /* 0x0000007e7860723c */ /* 0x000fe20000001860 */
[C---:B------:R-:W-:Y:S02]  /*114f0*/  ISETP.GE.AND P1, PT, R16.reuse, R119, PT ;  /* 0x000000771000720c */ /* 0x040fe40003f26270 */
[----:B------:R-:W-:-:S02]  /*11500*/  ISETP.GE.AND P4, PT, R16, R169, PT ;  /* 0x000000a91000720c */ /* 0x000fc40003f86270 */
[----:B------:R-:W1:Y:S01]  /*11510*/  LDSM.16.M88.4 R16, [R141+0x7c00] ;  /* 0x007c00008d10783b */ /* 0x000e620000000200 */
[----:B--2---:R-:W-:Y:S01]  /*11520*/  HMMA.16816.F32 R32, R4, R40, R32 ;  /* 0x000000280420723c */ /* 0x004fe20000001820 */
[----:B------:R-:W-:Y:S02]  /*11530*/  FSEL R109, R109, -INF , !P1 ;  /* 0xff8000006d6d7808 */ /* 0x000fe40004800000 */
[----:B------:R-:W-:-:S03]  /*11540*/  ISETP.GE.AND P2, PT, R60, R169, PT ;  /* 0x000000a93c00720c */ /* 0x000fc60003f46270 */
[----:B------:R-:W-:Y:S01]  /*11550*/  HMMA.16816.F32 R20, R12, R46, R20 ;  /* 0x0000002e0c14723c */ /* 0x000fe20000001814 */
[----:B------:R-:W2:Y:S01]  /*11560*/  LDSM.16.M88.4 R44, [R144+0x8000] ;  /* 0x00800000902c783b */ /* 0x000ea20000000200 */
[----:B------:R-:W-:-:S04]  /*11570*/  VIADD R40, R102, 0x9 ;  /* 0x0000000966287836 */ /* 0x000fc80000000000 */
[----:B------:R-:W-:Y:S01]  /*11580*/  HMMA.16816.F32 R28, R4, R42, R28 ;  /* 0x0000002a041c723c */ /* 0x000fe2000000181c */
[----:B------:R-:W-:-:S05]  /*11590*/  ISETP.GE.AND P3, PT, R40, R119, PT ;  /* 0x000000772800720c */ /* 0x000fca0003f66270 */
[----:B------:R-:W-:Y:S06]  /*115a0*/  HMMA.16816.F32 R68, R120, R100, R68 ;  /* 0x000000647844723c */ /* 0x000fec0000001844 */
[----:B---3--:R-:W-:Y:S01]  /*115b0*/  HMMA.16816.F32 R8, R12, R48, R8 ;  /* 0x000000300c08723c */ /* 0x008fe20000001808 */
[----:B------:R-:W-:Y:S01]  /*115c0*/  FSEL R101, R36, -INF , !P0 ;  /* 0xff80000024657808 */ /* 0x000fe20004000000 */
[----:B------:R-:W-:Y:S01]  /*115d0*/  VIADD R36, R102, 0x11 ;  /* 0x0000001166247836 */ /* 0x000fe20000000000 */
[----:B------:R-:W-:Y:S01]  /*115e0*/  ISETP.GE.AND P0, PT, R40, R169, PT ;  /* 0x000000a92800720c */ /* 0x000fe20003f06270 */
[----:B------:R-:W-:Y:S01]  /*115f0*/  VIADD R40, R102, 0x10 ;  /* 0x0000001066287836 */ /* 0x000fe20000000000 */
[----:B------:R-:W-:Y:S01]  /*11600*/  FSEL R100, R38, -INF , !P2 ;  /* 0xff80000026647808 */ /* 0x000fe20005000000 */
[----:B------:R-:W-:Y:S01]  /*11610*/  HMMA.16816.F32 R24, R4, R56, R24 ;  /* 0x000000380418723c */ /* 0x000fe20000001818 */
[----:B------:R-:W-:Y:S01]  /*11620*/  VIADD R48, R102, 0x18 ;  /* 0x0000001866307836 */ /* 0x000fe20000000000 */
[----:B------:R-:W-:-:S02]  /*11630*/  FSEL R49, R37, -INF , !P3 ;  /* 0xff80000025317808 */ /* 0x000fc40005800000 */
[-C--:B------:R-:W-:Y:S02]  /*11640*/  ISETP.GE.AND P1, PT, R40, R119.reuse, PT ;  /* 0x000000772800720c */ /* 0x080fe40003f26270 */
[----:B------:R-:W-:Y:S01]  /*11650*/  HMMA.16816.F32 R96, R12, R50, R96 ;  /* 0x000000320c60723c */ /* 0x000fe20000001860 */
[----:B------:R-:W-:Y:S02]  /*11660*/  FSEL R56, R39, -INF , !P0 ;  /* 0xff80000027387808 */ /* 0x000fe40004000000 */
[----:B------:R-:W-:Y:S02]  /*11670*/  ISETP.GE.AND P3, PT, R36, R119, PT ;  /* 0x000000772400720c */ /* 0x000fe40003f66270 */
[----:B------:R-:W-:Y:S01]  /*11680*/  FSEL R103, R32, -INF , !P1 ;  /* 0xff80000020677808 */ /* 0x000fe20004800000 */
[----:B------:R-:W-:Y:S01]  /*11690*/  HMMA.16816.F32 R92, R120, R112, R92 ;  /* 0x00000070785c723c */ /* 0x000fe2000000185c */
[----:B------:R-:W-:Y:S01]  /*116a0*/  ISETP.GE.AND P0, PT, R36, R169, PT ;  /* 0x000000a92400720c */ /* 0x000fe20003f06270 */
[----:B------:R-:W-:Y:S01]  /*116b0*/  VIADD R32, R102, 0x19 ;  /* 0x0000001966207836 */ /* 0x000fe20000000000 */
[----:B------:R-:W3:Y:S01]  /*116c0*/  LDSM.16.M88.4 R36, [R144+0x8400] ;  /* 0x008400009024783b */ /* 0x000ee20000000200 */
[----:B------:R-:W-:-:S02]  /*116d0*/  ISETP.GE.AND P1, PT, R48, R119, PT ;  /* 0x000000773000720c */ /* 0x000fc40003f26270 */
[----:B------:R-:W-:Y:S01]  /*116e0*/  ISETP.GE.AND P2, PT, R40, R169, PT ;  /* 0x000000a92800720c */ /* 0x000fe20003f46270 */
[----:B------:R-:W-:Y:S01]  /*116f0*/  HMMA.16816.F32 R20, R4, R58, R20 ;  /* 0x0000003a0414723c */ /* 0x000fe20000001814 */
[----:B------:R-:W-:Y:S01]  /*11700*/  FSEL R51, R33, -INF , !P3 ;  /* 0xff80000021337808 */ /* 0x000fe20005800000 */
[----:B------:R-:W4:Y:S01]  /*11710*/  LDSM.16.M88.4 R40, [R141+0x8000] ;  /* 0x008000008d28783b */ /* 0x000f220000000200 */
[----:B------:R-:W-:-:S03]  /*11720*/  ISETP.GE.AND P3, PT, R32, R119, PT ;  /* 0x000000772000720c */ /* 0x000fc60003f66270 */
[C---:B------:R-:W-:Y:S06]  /*11730*/  HMMA.16816.F32 R76, R120.reuse, R104, R76 ;  /* 0x00000068784c723c */ /* 0x040fec000000184c */
[C---:B------:R-:W-:Y:S01]  /*11740*/  HMMA.16816.F32 R72, R120.reuse, R106, R72 ;  /* 0x0000006a7848723c */ /* 0x040fe20000001848 */
[----:B------:R-:W-:Y:S01]  /*11750*/  FSEL R105, R28, -INF , !P1 ;  /* 0xff8000001c697808 */ /* 0x000fe20004800000 */
[----:B------:R-:W-:Y:S01]  /*11760*/  VIADD R28, R102, 0x21 ;  /* 0x00000021661c7836 */ /* 0x000fe20000000000 */
[----:B------:R-:W-:Y:S02]  /*11770*/  FSEL R104, R34, -INF , !P2 ;  /* 0xff80000022687808 */ /* 0x000fe40005000000 */
[----:B------:R-:W-:Y:S01]  /*11780*/  ISETP.GE.AND P2, PT, R48, R169, PT ;  /* 0x000000a93000720c */ /* 0x000fe20003f46270 */
[----:B------:R-:W-:Y:S01]  /*11790*/  HMMA.16816.F32 R88, R120, R114, R88 ;  /* 0x000000727858723c */ /* 0x000fe20000001858 */
[----:B------:R-:W-:-:S02]  /*117a0*/  FSEL R106, R35, -INF , !P0 ;  /* 0xff800000236a7808 */ /* 0x000fc40004000000 */
[----:B------:R-:W-:Y:S01]  /*117b0*/  ISETP.GE.AND P0, PT, R32, R169, PT ;  /* 0x000000a92000720c */ /* 0x000fe20003f06270 */
[----:B------:R-:W-:Y:S01]  /*117c0*/  VIADD R32, R102, 0x20 ;  /* 0x0000002066207836 */ /* 0x000fe20000000000 */
[----:B------:R-:W-:Y:S01]  /*117d0*/  FSEL R107, R29, -INF , !P3 ;  /* 0xff8000001d6b7808 */ /* 0x000fe20005800000 */
[C---:B-1----:R-:W-:Y:S01]  /*117e0*/  HMMA.16816.F32 R8, R4.reuse, R16, R8 ;  /* 0x000000100408723c */ /* 0x042fe20000001808 */
[----:B------:R-:W-:Y:S02]  /*117f0*/  FSEL R112, R31, -INF , !P0 ;  /* 0xff8000001f707808 */ /* 0x000fe40004000000 */
[----:B------:R-:W-:Y:S02]  /*11800*/  FSEL R114, R30, -INF , !P2 ;  /* 0xff8000001e727808 */ /* 0x000fe40005000000 */
[C---:B------:R-:W-:Y:S01]  /*11810*/  ISETP.GE.AND P3, PT, R28.reuse, R119, PT ;  /* 0x000000771c00720c */ /* 0x040fe20003f66270 */
[----:B------:R-:W-:Y:S01]  /*11820*/  HMMA.16816.F32 R96, R4, R18, R96 ;  /* 0x000000120460723c */ /* 0x000fe20000001860 */
[----:B------:R-:W-:Y:S01]  /*11830*/  ISETP.GE.AND P0, PT, R28, R169, PT ;  /* 0x000000a91c00720c */ /* 0x000fe20003f06270 */
[----:B------:R-:W-:Y:S01]  /*11840*/  VIADD R16, R102, 0x29 ;  /* 0x0000002966107836 */ /* 0x000fe20000000000 */
[----:B------:R-:W1:Y:S01]  /*11850*/  LDSM.16.M88.4 R28, [R144+0x8800] ;  /* 0x00880000901c783b */ /* 0x000e620000000200 */
[----:B------:R-:W-:-:S02]  /*11860*/  ISETP.GE.AND P1, PT, R32, R119, PT ;  /* 0x000000772000720c */ /* 0x000fc40003f26270 */
[----:B------:R-:W-:Y:S01]  /*11870*/  ISETP.GE.AND P2, PT, R32, R169, PT ;  /* 0x000000a92000720c */ /* 0x000fe20003f46270 */
[----:B------:R-:W-:Y:S01]  /*11880*/  VIADD R18, R102, 0x30 ;  /* 0x0000003066127836 */ /* 0x000fe20000000000 */
[----:B------:R-:W-:Y:S01]  /*11890*/  FSEL R123, R24, -INF , !P1 ;  /* 0xff800000187b7808 */ /* 0x000fe20004800000 */
[----:B------:R-:W-:Y:S01]  /*118a0*/  VIADD R24, R102, 0x28 ;  /* 0x0000002866187836 */ /* 0x000fe20000000000 */
[----:B------:R-:W-:Y:S01]  /*118b0*/  FSEL R173, R25, -INF , !P3 ;  /* 0xff80000019ad7808 */ /* 0x000fe20005800000 */
[C---:B--2---:R-:W-:Y:S01]  /*118c0*/  HMMA.16816.F32 R92, R12.reuse, R44, R92 ;  /* 0x0000002c0c5c723c */ /* 0x044fe2000000185c */
[----:B------:R-:W-:Y:S01]  /*118d0*/  FSEL R62, R27, -INF , !P0 ;  /* 0xff8000001b3e7808 */ /* 0x000fe20004000000 */
[----:B------:R-:W2:Y:S01]  /*118e0*/  LDSM.16.M88.4 R32, [R141+0x8400] ;  /* 0x008400008d20783b */ /* 0x000ea20000000200 */
[----:B------:R-:W-:Y:S01]  /*118f0*/  FSEL R58, R26, -INF , !P2 ;  /* 0xff8000001a3a7808 */ /* 0x000fe20005000000 */
[----:B------:R-:W-:Y:S01]  /*11900*/  VIADD R26, R102, 0x50 ;  /* 0x00000050661a7836 */ /* 0x000fe20000000000 */
[C---:B------:R-:W-:Y:S01]  /*11910*/  ISETP.GE.AND P3, PT, R16.reuse, R119, PT ;  /* 0x000000771000720c */ /* 0x040fe20003f66270 */
[----:B------:R-:W-:Y:S01]  /*11920*/  HMMA.16816.F32 R88, R12, R46, R88 ;  /* 0x0000002e0c58723c */ /* 0x000fe20000001858 */
[----:B------:R-:W-:Y:S01]  /*11930*/  ISETP.GE.AND P0, PT, R16, R169, PT ;  /* 0x000000a91000720c */ /* 0x000fe20003f06270 */
[----:B------:R-:W-:Y:S01]  /*11940*/  VIADD R16, R102, 0x31 ;  /* 0x0000003166107836 */ /* 0x000fe20000000000 */
[----:B------:R-:W-:-:S02]  /*11950*/  ISETP.GE.AND P1, PT, R24, R119, PT ;  /* 0x000000771800720c */ /* 0x000fc40003f26270 */
[----:B------:R-:W-:Y:S01]  /*11960*/  ISETP.GE.AND P2, PT, R24, R169, PT ;  /* 0x000000a91800720c */ /* 0x000fe20003f46270 */
[C---:B---3--:R-:W-:Y:S01]  /*11970*/  HMMA.16816.F32 R84, R12.reuse, R36, R84 ;  /* 0x000000240c54723c */ /* 0x048fe20000001854 */
[----:B------:R-:W-:Y:S01]  /*11980*/  FSEL R175, R20, -INF , !P1 ;  /* 0xff80000014af7808 */ /* 0x000fe20004800000 */
[----:B------:R-:W-:Y:S01]  /*11990*/  VIADD R24, R102, 0x38 ;  /* 0x0000003866187836 */ /* 0x000fe20000000000 */
[----:B------:R-:W-:Y:S02]  /*119a0*/  FSEL R180, R22, -INF , !P2 ;  /* 0xff80000016b47808 */ /* 0x000fe40005000000 */
[----:B------:R-:W-:Y:S01]  /*119b0*/  FSEL R177, R21, -INF , !P3 ;  /* 0xff80000015b17808 */ /* 0x000fe20005800000 */
[----:B------:R-:W-:Y:S01]  /*119c0*/  HMMA.16816.F32 R80, R12, R38, R80 ;  /* 0x000000260c50723c */ /* 0x000fe20000001850 */
[----:B------:R-:W-:Y:S02]  /*119d0*/  FSEL R124, R23, -INF , !P0 ;  /* 0xff800000177c7808 */ /* 0x000fe40004000000 */
[C---:B------:R-:W-:Y:S01]  /*119e0*/  ISETP.GE.AND P1, PT, R18.reuse, R119, PT ;  /* 0x000000771200720c */ /* 0x040fe20003f26270 */
[----:B------:R-:W3:Y:S01]  /*119f0*/  LDSM.16.M88.4 R20, [R141+0x8800] ;  /* 0x008800008d14783b */ /* 0x000ee20000000200 */
[----:B------:R-:W-:Y:S01]  /*11a00*/  ISETP.GE.AND P2, PT, R18, R169, PT ;  /* 0x000000a91200720c */ /* 0x000fe20003f46270 */
[----:B----4-:R-:W-:Y:S01]  /*11a10*/  HMMA.16816.F32 R92, R4, R40, R92 ;  /* 0x00000028045c723c */ /* 0x010fe2000000185c */
[----:B------:R-:W-:-:S02]  /*11a20*/  ISETP.GE.AND P3, PT, R16, R119, PT ;  /* 0x000000771000720c */ /* 0x000fc40003f66270 */
[----:B------:R-:W-:Y:S02]  /*11a30*/  ISETP.GE.AND P0, PT, R16, R169, PT ;  /* 0x000000a91000720c */ /* 0x000fe40003f06270 */
[----:B------:R-:W4:Y:S01]  /*11a40*/  LDSM.16.M88.4 R16, [R144+0x8c00] ;  /* 0x008c00009010783b */ /* 0x000f220000000200 */
[----:B------:R-:W-:Y:S01]  /*11a50*/  FSEL R57, R8, -INF , !P1 ;  /* 0xff80000008397808 */ /* 0x000fe20004800000 */
[----:B------:R-:W-:Y:S01]  /*11a60*/  VIADD R8, R102, 0x39 ;  /* 0x0000003966087836 */ /* 0x000fe20000000000 */
[----:B------:R-:W-:Y:S01]  /*11a70*/  FSEL R59, R9, -INF , !P3 ;  /* 0xff800000093b7808 */ /* 0x000fe20005800000 */
[C---:B-1----:R-:W-:Y:S01]  /*11a80*/  HMMA.16816.F32 R76, R12.reuse, R28, R76 ;  /* 0x0000001c0c4c723c */ /* 0x042fe2000000184c */
[----:B------:R-:W-:Y:S02]  /*11a90*/  FSEL R174, R11, -INF , !P0 ;  /* 0xff8000000bae7808 */ /* 0x000fe40004000000 */
        /* <DEDUP_REMOVED lines=8> */
[C---:B------:R-:W-:Y:S01]  /*11b20*/  HMMA.16816.F32 R88, R4.reuse, R42, R88 ;  /* 0x0000002a0458723c */ /* 0x040fe20000001858 */
[----:B------:R-:W-:Y:S01]  /*11b30*/  FSEL R61, R96, -INF , !P1 ;  /* 0xff800000603d7808 */ /* 0x000fe20004800000 */
[----:B------:R-:W-:Y:S01]  /*11b40*/  VIADD R24, R102, 0x48 ;  /* 0x0000004866187836 */ /* 0x000fe20000000000 */
[----:B------:R-:W-:Y:S02]  /*11b50*/  FSEL R178, R98, -INF , !P2 ;  /* 0xff80000062b27808 */ /* 0x000fe40005000000 */
[----:B------:R-:W-:Y:S01]  /*11b60*/  FSEL R171, R97, -INF , !P3 ;  /* 0xff80000061ab7808 */ /* 0x000fe20005800000 */
[----:B--2---:R-:W-:Y:S01]  /*11b70*/  HMMA.16816.F32 R84, R4, R32, R84 ;  /* 0x000000200454723c */ /* 0x004fe20000001854 */
[----:B------:R-:W-:Y:S02]  /*11b80*/  FSEL R176, R99, -INF , !P0 ;  /* 0xff80000063b07808 */ /* 0x000fe40004000000 */
[----:B------:R-:W-:-:S02]  /*11b90*/  ISETP.GE.AND P1, PT, R10, R119, PT ;  /* 0x000000770a00720c */ /* 0x000fc40003f26270 */
[----:B------:R-:W-:Y:S01]  /*11ba0*/  ISETP.GE.AND P2, PT, R10, R169, PT ;  /* 0x000000a90a00720c */ /* 0x000fe20003f46270 */
[C---:B------:R-:W-:Y:S01]  /*11bb0*/  HMMA.16816.F32 R80, R4.reuse, R34, R80 ;  /* 0x000000220450723c */ /* 0x040fe20000001850 */
[C---:B------:R-:W-:Y:S02]  /*11bc0*/  ISETP.GE.AND P3, PT, R8.reuse, R119, PT ;  /* 0x000000770800720c */ /* 0x040fe40003f66270 */
[----:B------:R-:W-:Y:S02]  /*11bd0*/  ISETP.GE.AND P0, PT, R8, R169, PT ;  /* 0x000000a90800720c */ /* 0x000fe40003f06270 */
[----:B------:R-:W1:Y:S01]  /*11be0*/  LDSM.16.M88.4 R8, [R141+0x8c00] ;  /* 0x008c00008d08783b */ /* 0x000e620000000200 */
[----:B------:R-:W-:Y:S01]  /*11bf0*/  FSEL R131, R92, -INF , !P1 ;  /* 0xff8000005c837808 */ /* 0x000fe20004800000 */
[----:B---3--:R-:W-:Y:S01]  /*11c00*/  HMMA.16816.F32 R76, R4, R20, R76 ;  /* 0x00000014044c723c */ /* 0x008fe2000000184c */
[----:B------:R-:W-:Y:S01]  /*11c10*/  FSEL R136, R94, -INF , !P2 ;  /* 0xff8000005e887808 */ /* 0x000fe20005000000 */
[----:B------:R-:W-:-:S04]  /*11c20*/  DEPBAR.LE SB0, 0x0 ;  /* 0x000080000000791a */ /* 0x000fc80000000000 */
[C---:B----4-:R-:W-:Y:S01]  /*11c30*/  HMMA.16816.F32 R68, R12.reuse, R16, R68 ;  /* 0x000000100c44723c */ /* 0x050fe20000001844 */
[----:B------:R-:W-:Y:S01]  /*11c40*/  ISETP.GE.AND P1, PT, R24, R119, PT ;  /* 0x000000771800720c */ /* 0x000fe20003f26270 */
[----:B------:R-:W-:Y:S01]  /*11c50*/  VIADD R20, R102, 0x58 ;  /* 0x0000005866147836 */ /* 0x000fe20000000000 */
[----:B------:R-:W-:Y:S01]  /*11c60*/  ISETP.GE.AND P2, PT, R24, R169, PT ;  /* 0x000000a91800720c */ /* 0x000fe20003f46270 */
[C---:B------:R-:W-:Y:S01]  /*11c70*/  VIADD R24, R102.reuse, 0x49 ;  /* 0x0000004966187836 */ /* 0x040fe20000000000 */
[----:B------:R-:W-:Y:S01]  /*11c80*/  FSEL R135, R93, -INF , !P3 ;  /* 0xff8000005d877808 */ /* 0x000fe20005800000 */
[----:B------:R-:W-:Y:S01]  /*11c90*/  HMMA.16816.F32 R12, R12, R18, R64 ;  /* 0x000000120c0c723c */ /* 0x000fe20000001840 */
[----:B------:R-:W-:Y:S01]  /*11ca0*/  FSEL R170, R95, -INF , !P0 ;  /* 0xff8000005faa7808 */ /* 0x000fe20004000000 */
[----:B------:R-:W-:Y:S01]  /*11cb0*/  VIADD R16, R102, 0x51 ;  /* 0x0000005166107836 */ /* 0x000fe20000000000 */
[C---:B------:R-:W-:Y:S02]  /*11cc0*/  ISETP.GE.AND P3, PT, R24.reuse, R119, PT ;  /* 0x000000771800720c */ /* 0x040fe40003f66270 */
[----:B------:R-:W-:Y:S01]  /*11cd0*/  ISETP.GE.AND P0, PT, R24, R169, PT ;  /* 0x000000a91800720c */ /* 0x000fe20003f06270 */
[----:B------:R-:W-:Y:S01]  /*11ce0*/  HMMA.16816.F32 R72, R4, R22, R72 ;  /* 0x000000160448723c */ /* 0x000fe20000001848 */
[----:B------:R-:W-:Y:S01]  /*11cf0*/  FSEL R139, R89, -INF , !P3 ;  /* 0xff800000598b7808 */ /* 0x000fe20005800000 */
[----:B------:R-:W-:Y:S01]  /*11d00*/  VIADD R18, R102, 0x60 ;  /* 0x0000006066127836 */ /* 0x000fe20000000000 */
[----:B------:R-:W-:Y:S01]  /*11d10*/  FSEL R138, R91, -INF , !P0 ;  /* 0xff8000005b8a7808 */ /* 0x000fe20004000000 */
[----:B------:R-:W-:Y:S01]  /*11d20*/  BAR.SYNC.DEFER_BLOCKING 0x0 ;  /* 0x0000000000007b1d */ /* 0x000fe20000010000 */
[----:B------:R-:W-:-:S02]  /*11d30*/  ISETP.GE.AND P3, PT, R16, R119, PT ;  /* 0x000000771000720c */ /* 0x000fc40003f66270 */
[----:B------:R-:W-:Y:S01]  /*11d40*/  ISETP.GE.AND P0, PT, R16, R169, PT ;  /* 0x000000a91000720c */ /* 0x000fe20003f06270 */
[----:B------:R-:W-:Y:S01]  /*11d50*/  VIADD R16, R102, 0x59 ;  /* 0x0000005966107836 */ /* 0x000fe20000000000 */
[----:B------:R-:W-:Y:S02]  /*11d60*/  FSEL R121, R85, -INF , !P3 ;  /* 0xff80000055797808 */ /* 0x000fe40005800000 */
[----:B------:R-:W-:Y:S02]  /*11d70*/  FSEL R120, R87, -INF , !P0 ;  /* 0xff80000057787808 */ /* 0x000fe40004000000 */
[C---:B------:R-:W-:Y:S02]  /*11d80*/  ISETP.GE.AND P3, PT, R16.reuse, R119, PT ;  /* 0x000000771000720c */ /* 0x040fe40003f66270 */
[----:B------:R-:W-:Y:S01]  /*11d90*/  ISETP.GE.AND P0, PT, R16, R169, PT ;  /* 0x000000a91000720c */ /* 0x000fe20003f06270 */
[----:B------:R-:W-:Y:S01]  /*11da0*/  VIADD R16, R102, 0x61 ;  /* 0x0000006166107836 */ /* 0x000fe20000000000 */
[----:B------:R-:W-:-:S02]  /*11db0*/  FSEL R137, R88, -INF , !P1 ;  /* 0xff80000058897808 */ /* 0x000fc40004800000 */
[----:B------:R-:W-:Y:S01]  /*11dc0*/  FSEL R172, R90, -INF , !P2 ;  /* 0xff8000005aac7808 */ /* 0x000fe20005000000 */
[C---:B-1----:R-:W-:Y:S01]  /*11dd0*/  HMMA.16816.F32 R68, R4.reuse, R8, R68 ;  /* 0x000000080444723c */ /* 0x042fe20000001844 */
[C---:B------:R-:W-:Y:S02]  /*11de0*/  ISETP.GE.AND P1, PT, R26.reuse, R119, PT ;  /* 0x000000771a00720c */ /* 0x040fe40003f26270 */
[----:B------:R-:W-:Y:S02]  /*11df0*/  ISETP.GE.AND P2, PT, R26, R169, PT ;  /* 0x000000a91a00720c */ /* 0x000fe40003f46270 */
[----:B------:R-:W-:Y:S01]  /*11e00*/  FSEL R65, R81, -INF , !P3 ;  /* 0xff80000051417808 */ /* 0x000fe20005800000 */
[----:B------:R-:W-:Y:S01]  /*11e10*/  HMMA.16816.F32 R12, R4, R10, R12 ;  /* 0x0000000a040c723c */ /* 0x000fe2000000180c */
[----:B------:R-:W-:Y:S01]  /*11e20*/  FSEL R64, R83, -INF , !P0 ;  /* 0xff80000053407808 */ /* 0x000fe20004000000 */
[----:B------:R-:W-:Y:S01]  /*11e30*/  VIADD R8, R102, 0x69 ;  /* 0x0000006966087836 */ /* 0x000fe20000000000 */
[----:B------:R-:W-:-:S02]  /*11e40*/  FSEL R63, R84, -INF , !P1 ;  /* 0xff800000543f7808 */ /* 0x000fc40004800000 */
[----:B------:R-:W-:Y:S02]  /*11e50*/  FSEL R122, R86, -INF , !P2 ;  /* 0xff800000567a7808 */ /* 0x000fe40005000000 */
[----:B------:R-:W-:Y:S01]  /*11e60*/  ISETP.GE.AND P3, PT, R16, R119, PT ;  /* 0x000000771000720c */ /* 0x000fe20003f66270 */
[----:B------:R-:W-:Y:S01]  /*11e70*/  VIADD R4, R102, 0x71 ;  /* 0x0000007166047836 */ /* 0x000fe20000000000 */
[----:B------:R-:W-:Y:S01]  /*11e80*/  ISETP.GE.AND P0, PT, R16, R169, PT ;  /* 0x000000a91000720c */ /* 0x000fe20003f06270 */
[----:B------:R-:W-:Y:S01]  /*11e90*/  VIADD R6, R102, 0x78 ;  /* 0x0000007866067836 */ /* 0x000fe20000000000 */
[C---:B------:R-:W-:Y:S02]  /*11ea0*/  ISETP.GE.AND P1, PT, R20.reuse, R119, PT ;  /* 0x000000771400720c */ /* 0x040fe40003f26270 */
[----:B------:R-:W-:Y:S02]  /*11eb0*/  ISETP.GE.AND P2, PT, R20, R169, PT ;  /* 0x000000a91400720c */ /* 0x000fe40003f46270 */
[----:B------:R-:W-:-:S02]  /*11ec0*/  FSEL R45, R77, -INF , !P3 ;  /* 0xff8000004d2d7808 */ /* 0x000fc40005800000 */
[----:B------:R-:W-:Y:S02]  /*11ed0*/  FSEL R44, R79, -INF , !P0 ;  /* 0xff8000004f2c7808 */ /* 0x000fe40004000000 */
[----:B------:R-:W-:Y:S02]  /*11ee0*/  FSEL R67, R80, -INF , !P1 ;  /* 0xff80000050437808 */ /* 0x000fe40004800000 */
[----:B------:R-:W-:Y:S02]  /*11ef0*/  FSEL R66, R82, -INF , !P2 ;  /* 0xff80000052427808 */ /* 0x000fe40005000000 */
[C---:B------:R-:W-:Y:S02]  /*11f00*/  ISETP.GE.AND P3, PT, R8.reuse, R119, PT ;  /* 0x000000770800720c */ /* 0x040fe40003f66270 */
[----:B------:R-:W-:Y:S01]  /*11f10*/  ISETP.GE.AND P0, PT, R8, R169, PT ;  /* 0x000000a90800720c */ /* 0x000fe20003f06270 */
[----:B------:R-:W-:Y:S01]  /*11f20*/  VIADD R8, R102, 0x70 ;  /* 0x0000007066087836 */ /* 0x000fe20000000000 */
[----:B------:R-:W-:-:S02]  /*11f30*/  ISETP.GE.AND P1, PT, R18, R119, PT ;  /* 0x000000771200720c */ /* 0x000fc40003f26270 */
[----:B------:R-:W-:Y:S01]  /*11f40*/  ISETP.GE.AND P2, PT, R18, R169, PT ;  /* 0x000000a91200720c */ /* 0x000fe20003f46270 */
[----:B------:R-:W-:Y:S01]  /*11f50*/  VIADD R18, R102, 0x68 ;  /* 0x0000006866127836 */ /* 0x000fe20000000000 */
[----:B------:R-:W-:Y:S02]  /*11f60*/  SHF.R.S32.HI R5, RZ, 0x1f, R54 ;  /* 0x0000001fff057819 */ /* 0x000fe40000011436 */
[----:B------:R-:W-:Y:S02]  /*11f70*/  FSEL R55, R73, -INF , !P3 ;  /* 0xff80000049377808 */ /* 0x000fe40005800000 */
[----:B------:R-:W-:Y:S02]  /*11f80*/  FSEL R40, R75, -INF , !P0 ;  /* 0xff8000004b287808 */ /* 0x000fe40004000000 */
[C---:B------:R-:W-:Y:S02]  /*11f90*/  ISETP.GE.AND P3, PT, R4.reuse, R119, PT ;  /* 0x000000770400720c */ /* 0x040fe40003f66270 */
[----:B------:R-:W-:-:S02]  /*11fa0*/  ISETP.GE.AND P0, PT, R4, R169, PT ;  /* 0x000000a90400720c */ /* 0x000fc40003f06270 */
[----:B------:R-:W-:Y:S02]  /*11fb0*/  FSEL R47, R76, -INF , !P1 ;  /* 0xff8000004c2f7808 */ /* 0x000fe40004800000 */
[----:B------:R-:W-:Y:S02]  /*11fc0*/  FSEL R46, R78, -INF , !P2 ;  /* 0xff8000004e2e7808 */ /* 0x000fe40005000000 */
[----:B------:R-:W-:Y:S02]  /*11fd0*/  FSEL R4, R111, -INF , !P4 ;  /* 0xff8000006f047808 */ /* 0x000fe40006000000 */
[----:B------:R-:W-:Y:S02]  /*11fe0*/  LEA.HI R5, R5, R54, RZ, 0x2 ;  /* 0x0000003605057211 */ /* 0x000fe400078f10ff */
[C---:B------:R-:W-:Y:S02]  /*11ff0*/  ISETP.GE.AND P1, PT, R18.reuse, R119, PT ;  /* 0x000000771200720c */ /* 0x040fe40003f26270 */
[----:B------:R-:W-:-:S02]  /*12000*/  ISETP.GE.AND P2, PT, R18, R169, PT ;  /* 0x000000a91200720c */ /* 0x000fc40003f46270 */
[-C--:B------:R-:W-:Y:S02]  /*12010*/  ISETP.GE.AND P4, PT, R102, R119.reuse, PT ;  /* 0x000000776600720c */ /* 0x080fe40003f86270 */
[----:B------:R-:W-:Y:S02]  /*12020*/  LOP3.LUT R7, R5, 0xfffffffc, RZ, 0xc0, !PT ;  /* 0xfffffffc05077812 */ /* 0x000fe400078ec0ff */
[----:B------:R-:W-:Y:S02]  /*12030*/  FSEL R43, R72, -INF , !P1 ;  /* 0xff800000482b7808 */ /* 0x000fe40004800000 */
[----:B------:R-:W-:Y:S01]  /*12040*/  FSEL R42, R74, -INF , !P2 ;  /* 0xff8000004a2a7808 */ /* 0x000fe20005000000 */
[----:B------:R-:W-:Y:S01]  /*12050*/  IMAD.IADD R168, R54, 0x1, -R7 ;  /* 0x0000000136a87824 */ /* 0x000fe200078e0a07 */
[----:B------:R-:W-:Y:S02]  /*12060*/  FSEL R5, R108, -INF , !P4 ;  /* 0xff8000006c057808 */ /* 0x000fe40006000000 */
[----:B------:R-:W-:-:S02]  /*12070*/  ISETP.GE.AND P1, PT, R8, R119, PT ;  /* 0x000000770800720c */ /* 0x000fc40003f26270 */
[----:B------:R-:W-:Y:S02]  /*12080*/  ISETP.GE.AND P2, PT, R8, R169, PT ;  /* 0x000000a90800720c */ /* 0x000fe40003f46270 */
[----:B------:R-:W-:Y:S02]  /*12090*/  ISETP.GT.AND P4, PT, R165, R146, PT ;  /* 0x00000092a500720c */ /* 0x000fe40003f84270 */
[----:B------:R-:W-:Y:S02]  /*120a0*/  FSEL R23, R68, -INF , !P1 ;  /* 0xff80000044177808 */ /* 0x000fe40004800000 */
[----:B------:R-:W-:Y:S02]  /*120b0*/  FSEL R38, R70, -INF , !P2 ;  /* 0xff80000046267808 */ /* 0x000fe40005000000 */
[C---:B------:R-:W-:Y:S02]  /*120c0*/  ISETP.GE.AND P1, PT, R6.reuse, R119, PT ;  /* 0x000000770600720c */ /* 0x040fe40003f26270 */
[----:B------:R-:W-:Y:S01]  /*120d0*/  ISETP.GE.AND P2, PT, R6, R169, PT ;  /* 0x000000a90600720c */ /* 0x000fe20003f46270 */
[----:B------:R-:W-:Y:S01]  /*120e0*/  VIADD R6, R102, 0x79 ;  /* 0x0000007966067836 */ /* 0x000fe20000000000 */
[----:B------:R-:W-:-:S02]  /*120f0*/  FSEL R21, R69, -INF , !P3 ;  /* 0xff80000045157808 */ /* 0x000fc40005800000 */
[----:B------:R-:W-:Y:S02]  /*12100*/  FSEL R22, R71, -INF , !P0 ;  /* 0xff80000047167808 */ /* 0x000fe40004000000 */
[----:B------:R-:W-:Y:S02]  /*12110*/  FSEL R35, R12, -INF , !P1 ;  /* 0xff8000000c237808 */ /* 0x000fe40004800000 */
[----:B------:R-:W-:Y:S02]  /*12120*/  ISETP.GE.AND P3, PT, R102, R169, PT ;  /* 0x000000a96600720c */ /* 0x000fe40003f66270 */
[C---:B------:R-:W-:Y:S02]  /*12130*/  ISETP.GE.AND P1, PT, R6.reuse, R119, PT ;  /* 0x000000770600720c */ /* 0x040fe40003f26270 */
[----:B------:R-:W-:Y:S02]  /*12140*/  ISETP.GE.AND P0, PT, R6, R169, PT ;  /* 0x000000a90600720c */ /* 0x000fe40003f06270 */
[----:B------:R-:W-:-:S02]  /*12150*/  FSEL R20, R14, -INF , !P2 ;  /* 0xff8000000e147808 */ /* 0x000fc40005000000 */
[----:B------:R-:W-:Y:S02]  /*12160*/  FSEL R110, R110, -INF , !P3 ;  /* 0xff8000006e6e7808 */ /* 0x000fe40005800000 */
[----:B------:R-:W-:Y:S02]  /*12170*/  FSEL R37, R13, -INF , !P1 ;  /* 0xff8000000d257808 */ /* 0x000fe40004800000 */
[----:B------:R-:W-:Y:S01]  /*12180*/  FSEL R32, R15, -INF , !P0 ;  /* 0xff8000000f207808 */ /* 0x000fe20004000000 */
[----:B------:R-:W-:Y:S06]  /*12190*/  @!P4 BRA `(.L_x_1512) ;  /* 0x0000000800d0c947 */ /* 0x000fec0003800000 */
[----:B------:R-:W-:-:S13]  /*121a0*/  ISETP.NE.AND P6, PT, R154, RZ, PT ;  /* 0x000000ff9a00720c */ /* 0x000fda0003fc5270 */
[----:B------:R-:W-:Y:S05]  /*121b0*/  @!P6 BRA `(.L_x_1513) ;  /* 0x0000000000f4e947 */ /* 0x000fea0003800000 */
[----:B------:R-:W1:Y:S01]  /*121c0*/  LDC R7, c[0x0][0x380] ;  /* 0x0000e000ff077b82 */ /* 0x000e620000000800 */
[----:B------:R-:W-:Y:S01]  /*121d0*/  IMAD.MOV.U32 R10, RZ, RZ, RZ ;  /* 0x000000ffff0a7224 */ /* 0x000fe200078e00ff */
[----:B------:R-:W-:Y:S01]  /*121e0*/  IABS R13, R0 ;  /* 0x00000000000d7213 */ /* 0x000fe20000000000 */
[----:B------:R-:W-:Y:S01]  /*121f0*/  ULDC.64 UR8, c[0x0][0x248] ;  /* 0x0000920000087ab9 */ /* 0x000fe20000000a00 */
        /* <DEDUP_REMOVED lines=9> */
[----:B-1----:R-:W-:-:S04]  /*12290*/  IMAD.MOV R2, RZ, RZ, -R11 ;  /* 0x000000ffff027224 */ /* 0x002fc800078e0a0b */
        /* <DEDUP_REMOVED lines=14> */
[----:B------:R-:W-:Y:S02]  /*12380*/  @!P0 IADD3 R2, R2, 0x1, RZ ;  /* 0x0000000102028810 */ /* 0x000fe40007ffe0ff */
[----:B------:R-:W-:Y:S02]  /*12390*/  ISETP.GE.AND P0, PT, R8, RZ, PT ;  /* 0x000000ff0800720c */ /* 0x000fe40003f06270 */
[----:B------:R-:W-:-:S06]  /*123a0*/  ISETP.GE.U32.AND P1, PT, R9, R6, PT ;  /* 0x000000060900720c */ /* 0x000fcc0003f26070 */
[----:B------:R-:W-:Y:S01]  /*123b0*/  @P2 VIADD R10, R10, 0x1 ;  /* 0x000000010a0a2836 */ /* 0x000fe20000000000 */
[----:B------:R-:W-:-:S06]  /*123c0*/  ISETP.GE.AND P2, PT, R0, RZ, PT ;  /* 0x000000ff0000720c */ /* 0x000fcc0003f46270 */
[----:B------:R-:W-:Y:S01]  /*123d0*/  @P1 VIADD R2, R2, 0x1 ;  /* 0x0000000102021836 */ /* 0x000fe20000000000 */
[----:B------:R-:W-:-:S04]  /*123e0*/  ISETP.NE.AND P1, PT, R7, RZ, PT ;  /* 0x000000ff0700720c */ /* 0x000fc80003f25270 */
[----:B------:R-:W-:Y:S02]  /*123f0*/  MOV R11, R2 ;  /* 0x00000002000b7202 */ /* 0x000fe40000000f00 */
[----:B------:R-:W-:Y:S01]  /*12400*/  @!P2 IMAD.MOV R10, RZ, RZ, -R10 ;  /* 0x000000ffff0aa224 */ /* 0x000fe200078e0a0a */
[----:B------:R-:W-:Y:S02]  /*12410*/  LOP3.LUT R2, RZ, R7, RZ, 0x33, !PT ;  /* 0x00000007ff027212 */ /* 0x000fe400078e33ff */
[----:B------:R-:W-:Y:S02]  /*12420*/  @!P0 IADD3 R11, -R11, RZ, RZ ;  /* 0x000000ff0b0b8210 */ /* 0x000fe40007ffe1ff */
        /* <DEDUP_REMOVED lines=17> */
[----:B------:R-:W-:-:S04]  /*12540*/  IMAD R7, R6, UR8, RZ ;  /* 0x0000000806077c24 */ /* 0x000fc8000f8e02ff */
[----:B------:R-:W-:-:S05]  /*12550*/  IMAD R7, R0, UR9, R7 ;  /* 0x0000000900077c24 */ /* 0x000fca000f8e0207 */
[----:B------:R-:W-:Y:S01]  /*12560*/  IADD3 R0, R9, R7, RZ ;  /* 0x0000000709007210 */ /* 0x000fe20007ffe0ff */
[----:B------:R-:W-:Y:S01]  /*12570*/  IMAD.MOV.U32 R9, RZ, RZ, R8 ;  /* 0x000000ffff097224 */ /* 0x000fe200078e0008 */
[----:B------:R-:W-:Y:S06]  /*12580*/  BRA `(.L_x_1514) ;  /* 0x00000000000c7947 */ /* 0x000fec0003800000 */
.L_x_1513:
[----:B------:R-:W1:Y:S02]  /*12590*/  LDC R9, c[0x0][0x248] ;  /* 0x00009200ff097b82 */ /* 0x000e640000000800 */
[----:B-1----:R-:W-:-:S04]  /*125a0*/  LEA R9, -R9, RZ, 0x7 ;  /* 0x000000ff09097211 */ /* 0x002fc800078e39ff */
[----:B------:R-:W-:-:S07]  /*125b0*/  SHF.R.S32.HI R0, RZ, 0x1f, R9 ;  /* 0x0000001fff007819 */ /* 0x000fce0000011409 */
.L_x_1514:
[C---:B------:R-:W-:Y:S02]  /*125c0*/  LOP3.LUT P1, RZ, R128.reuse, 0x2, RZ, 0xc0, !PT ;  /* 0x0000000280ff7812 */ /* 0x040fe4000782c0ff */
[C---:B------:R-:W-:Y:S02]  /*125d0*/  LEA R18, P2, R9.reuse, R164, 0x1 ;  /* 0x000000a409127211 */ /* 0x040fe400078408ff */
        /* <DEDUP_REMOVED lines=31> */
[-C--:B------:R-:W-:Y:S01]  /*127d0*/  @P1 IADD3 R7, P3, R9, R162.reuse, RZ ;  /* 0x000000a209071210 */ /* 0x080fe20007f7e0ff */
        /* <DEDUP_REMOVED lines=80> */
.L_x_1512:
[----:B------:R-:W-:Y:S01]  /*12ce0*/  FMNMX.FTZ R0, R5, R109, !PT ;  /* 0x0000006d05007209 */ /* 0x000fe20007810000 */
[----:B------:R-:W-:Y:S01]  /*12cf0*/  ULDC UR8, c[0x0][0x2ec] ;  /* 0x0000bb0000087ab9 */ /* 0x000fe20000000800 */
[----:B-1----:R-:W-:Y:S02]  /*12d00*/  FMNMX.FTZ R7, R110, R4, !PT ;  /* 0x000000046e077209 */ /* 0x002fe40007810000 */
        /* <DEDUP_REMOVED lines=72> */
[----:B------:R-:W-:Y:S04]  /*13190*/  LDSM.16.MT88.4 R72, [R142+0x9400] ;  /* 0x009400008e48783b */ /* 0x000fe80000004200 */
[----:B------:R-:W-:Y:S04]  /*131a0*/  LDSM.16.MT88.4 R76, [R140+0x9000] ;  /* 0x009000008c4c783b */ /* 0x000fe80000004200 */
[----:B------:R-:W-:Y:S04]  /*131b0*/  LDSM.16.MT88.4 R16, [R140+0xd000] ;  /* 0x00d000008c10783b */ /* 0x000fe80000004200 */
[----:B------:R-:W-:Y:S01]  /*131c0*/  LDSM.16.MT88.4 R24, [R140+0x9400] ;  /* 0x009400008c18783b */ /* 0x000fe20000004200 */
[----:B-1----:R-:W-:-:S03]  /*131d0*/  FMNMX.FTZ R2, R9, R2, !PT ;  /* 0x0000000209027209 */ /* 0x002fc60007810000 */
[----:B------:R-:W-:Y:S01]  /*131e0*/  LDSM.16.MT88.4 R8, [R140+0xb400] ;  /* 0x00b400008c08783b */ /* 0x000fe20000004200 */
[C---:B------:R-:W-:Y:S01]  /*131f0*/  FSETP.NEU.FTZ.AND P0, PT, R2.reuse, -INF , PT ;  /* 0xff8000000200780b */ /* 0x040fe20003f1d000 */
[----:B------:R-:W-:-:S05]  /*13200*/  FMUL.FTZ R54, R2, UR8 ;  /* 0x0000000802367c20 */ /* 0x000fca0008410000 */
[----:B------:R-:W-:-:S05]  /*13210*/  FSEL R54, R54, RZ, P0 ;  /* 0x000000ff36367208 */ /* 0x000fca0000000000 */
[--C-:B------:R-:W-:Y:S01]  /*13220*/  FFMA.FTZ R129, R5, UR8, -R54.reuse ;  /* 0x0000000805817c23 */ /* 0x100fe20008010836 */
[--C-:B------:R-:W-:Y:S01]  /*13230*/  FFMA.FTZ R48, R51, UR8, -R54.reuse ;  /* 0x0000000833307c23 */ /* 0x100fe20008010836 */
[----:B------:R-:W1:Y:S01]  /*13240*/  SHFL.BFLY PT, R5, R6, 0x1, 0x1f ;  /* 0x0c201f0006057f89 */ /* 0x000e6200000e0000 */
        /* <DEDUP_REMOVED lines=18> */
[----:B------:R-:W-:Y:S01]  /*13370*/  FFMA.FTZ R23, R23, UR8, -R54 ;  /* 0x0000000817177c23 */ /* 0x000fe20008010836 */
[----:B------:R-:W-:Y:S01]  /*13380*/  MUFU.EX2 R127, R127 ;  /* 0x0000007f007f7308 */ /* 0x000fe20000000800 */
[----:B-1----:R-:W-:-:S04]  /*13390*/  FMNMX.FTZ R0, R6, R5, !PT ;  /* 0x0000000506007209 */ /* 0x002fc80007810000 */
[C---:B------:R-:W-:Y:S01]  /*133a0*/  FSETP.NEU.FTZ.AND P0, PT, R0.reuse, -INF , PT ;  /* 0xff8000000000780b */ /* 0x040fe20003f1d000 */
[----:B------:R-:W-:Y:S02]  /*133b0*/  FMUL.FTZ R33, R0, UR8 ;  /* 0x0000000800217c20 */ /* 0x000fe40008410000 */
[----:B------:R-:W1:Y:S03]  /*133c0*/  MUFU.EX2 R50, R50 ;  /* 0x0000003200327308 */ /* 0x000e660000000800 */
[----:B------:R-:W-:-:S05]  /*133d0*/  FSEL R33, R33, RZ, P0 ;  /* 0x000000ff21217208 */ /* 0x000fca0000000000 */
[----:B------:R-:W-:Y:S01]  /*133e0*/  MUFU.EX2 R49, R49 ;  /* 0x0000003100317308 */ /* 0x000fe20000000800 */
[--C-:B------:R-:W-:Y:S01]  /*133f0*/  FFMA.FTZ R125, R110, UR8, -R33.reuse ;  /* 0x000000086e7d7c23 */ /* 0x100fe20008010821 */
[--C-:B------:R-:W-:Y:S01]  /*13400*/  FFMA.FTZ R134, R4, UR8, -R33.reuse ;  /* 0x0000000804867c23 */ /* 0x100fe20008010821 */
[--C-:B------:R-:W-:Y:S01]  /*13410*/  FFMA.FTZ R130, R100, UR8, -R33.reuse ;  /* 0x0000000864827c23 */ /* 0x100fe20008010821 */
[--C-:B------:R-:W-:Y:S01]  /*13420*/  FFMA.FTZ R51, R56, UR8, -R33.reuse ;  /* 0x0000000838337c23 */ /* 0x100fe20008010821 */
[--C-:B------:R-:W-:Y:S01]  /*13430*/  FFMA.FTZ R56, R104, UR8, -R33.reuse ;  /* 0x0000000868387c23 */ /* 0x100fe20008010821 */
[--C-:B------:R-:W-:Y:S01]  /*13440*/  FFMA.FTZ R41, R106, UR8, -R33.reuse ;  /* 0x000000086a297c23 */ /* 0x100fe20008010821 */
[----:B--2---:R-:W-:Y:S01]  /*13450*/  F2FP.F16.F32.PACK_AB R104, R126, R129 ;  /* 0x000000817e68723e */ /* 0x004fe200000000ff */
        /* <DEDUP_REMOVED lines=21> */
[--C-:B------:R-:W-:Y:S01]  /*135b0*/  FFMA.FTZ R47, R42, UR8, -R33.reuse ;  /* 0x000000082a2f7c23 */ /* 0x100fe20008010821 */
[--C-:B------:R-:W-:Y:S01]  /*135c0*/  FFMA.FTZ R40, R40, UR8, -R33.reuse ;  /* 0x0000000828287c23 */ /* 0x100fe20008010821 */
[----:B------:R-:W-:Y:S01]  /*135d0*/  FADD.FTZ R126, R129, R126 ;  /* 0x0000007e817e7221 */ /* 0x000fe20000010000 */
[----:B------:R-:W2:Y:S01]  /*135e0*/  MUFU.EX2 R51, R51 ;  /* 0x0000003300337308 */ /* 0x000ea20000000800 */
[----:B-1----:R-:W-:Y:S01]  /*135f0*/  F2FP.F16.F32.PACK_AB R105, R134, R125 ;  /* 0x0000007d8669723e */ /* 0x002fe200000000ff */
[----:B------:R-:W-:Y:S01]  /*13600*/  FADD.FTZ R125, R125, R134 ;  /* 0x000000867d7d7221 */ /* 0x000fe20000010000 */
[----:B------:R-:W-:Y:S01]  /*13610*/  FADD.FTZ R127, R127, R126 ;  /* 0x0000007e7f7f7221 */ /* 0x000fe20000010000 */
[--C-:B------:R-:W-:Y:S01]  /*13620*/  FFMA.FTZ R42, R21, UR8, -R54.reuse ;  /* 0x00000008152a7c23 */ /* 0x100fe20008010836 */
[--C-:B------:R-:W-:Y:S01]  /*13630*/  FFMA.FTZ R38, R38, UR8, -R33.reuse ;  /* 0x0000000826267c23 */ /* 0x100fe20008010821 */
[----:B------:R-:W-:Y:S01]  /*13640*/  FFMA.FTZ R32, R32, UR8, -R33 ;  /* 0x0000000820207c23 */ /* 0x000fe20008010821 */
[----:B------:R-:W-:Y:S01]  /*13650*/  FADD.FTZ R50, R50, R127 ;  /* 0x0000007f32327221 */ /* 0x000fe20000010000 */
[----:B------:R-:W1:Y:S01]  /*13660*/  MUFU.EX2 R48, R48 ;  /* 0x0000003000307308 */ /* 0x000e620000000800 */
[----:B------:R-:W-:-:S07]  /*13670*/  FFMA.FTZ R21, R35, UR8, -R54 ;  /* 0x0000000823157c23 */ /* 0x000fce0008010836 */
[----:B------:R-:W-:Y:S01]  /*13680*/  MUFU.EX2 R39, R39 ;  /* 0x0000002700277308 */ /* 0x000fe20000000800 */
[----:B--2---:R-:W-:Y:S01]  /*13690*/  F2FP.F16.F32.PACK_AB R107, R51, R130 ;  /* 0x00000082336b723e */ /* 0x004fe200000000ff */
[----:B------:R-:W-:-:S04]  /*136a0*/  FADD.FTZ R130, R130, R125 ;  /* 0x0000007d82827221 */ /* 0x000fc80000010000 */
[----:B------:R-:W-:Y:S02]  /*136b0*/  FADD.FTZ R51, R51, R130 ;  /* 0x0000008233337221 */ /* 0x000fe40000010000 */
[----:B------:R-:W-:Y:S01]  /*136c0*/  HMMA.16816.F32 R80, R104, R84, RZ ;  /* 0x000000546850723c */ /* 0x000fe200000018ff */
[----:B------:R-:W2:Y:S01]  /*136d0*/  MUFU.EX2 R34, R34 ;  /* 0x0000002200227308 */ /* 0x000ea20000000800 */
[----:B-1----:R-:W-:Y:S01]  /*136e0*/  F2FP.F16.F32.PACK_AB R4, R48, R49 ;  /* 0x000000313004723e */ /* 0x002fe200000000ff */
[----:B------:R-:W-:-:S03]  /*136f0*/  FADD.FTZ R49, R49, R50 ;  /* 0x0000003231317221 */ /* 0x000fc60000010000 */
[C---:B------:R-:W-:Y:S01]  /*13700*/  HMMA.16816.F32 R84, R104.reuse, R86, RZ ;  /* 0x000000566854723c */ /* 0x040fe200000018ff */
[----:B------:R-:W-:Y:S02]  /*13710*/  FADD.FTZ R48, R48, R49 ;  /* 0x0000003130307221 */ /* 0x000fe40000010000 */
[----:B------:R-:W-:Y:S03]  /*13720*/  MUFU.EX2 R56, R56 ;  /* 0x0000003800387308 */ /* 0x000fe60000000800 */
[C---:B------:R-:W-:Y:S05]  /*13730*/  HMMA.16816.F32 R112, R104.reuse, R68, RZ ;  /* 0x000000446870723c */ /* 0x040fea00000018ff */
[----:B------:R-:W1:Y:S01]  /*13740*/  MUFU.EX2 R41, R41 ;  /* 0x0000002900297308 */ /* 0x000e620000000800 */
[----:B--2---:R-:W-:Y:S01]  /*13750*/  F2FP.F16.F32.PACK_AB R6, R34, R39 ;  /* 0x000000272206723e */ /* 0x004fe200000000ff */
[C---:B------:R-:W-:Y:S06]  /*13760*/  HMMA.16816.F32 R68, R104.reuse, R70, RZ ;  /* 0x000000466844723c */ /* 0x040fec00000018ff */
[----:B------:R-:W-:Y:S01]  /*13770*/  MUFU.EX2 R36, R36 ;  /* 0x0000002400247308 */ /* 0x000fe20000000800 */
[C---:B------:R-:W-:Y:S06]  /*13780*/  HMMA.16816.F32 R88, R104.reuse, R92, RZ ;  /* 0x0000005c6858723c */ /* 0x040fec00000018ff */
[C---:B------:R-:W-:Y:S01]  /*13790*/  HMMA.16816.F32 R92, R104.reuse, R94, RZ ;  /* 0x0000005e685c723c */ /* 0x040fe200000018ff */
[----:B------:R-:W2:Y:S01]  /*137a0*/  MUFU.EX2 R29, R29 ;  /* 0x0000001d001d7308 */ /* 0x000ea20000000800 */
[----:B-1----:R-:W-:Y:S01]  /*137b0*/  F2FP.F16.F32.PACK_AB R5, R41, R56 ;  /* 0x000000382905723e */ /* 0x002fe200000000ff */
[----:B------:R-:W-:Y:S01]  /*137c0*/  FADD.FTZ R56, R56, R51 ;  /* 0x0000003338387221 */ /* 0x000fe20000010000 */
[----:B------:R-:W-:Y:S01]  /*137d0*/  FADD.FTZ R51, R39, R48 ;  /* 0x0000003027337221 */ /* 0x000fe20000010000 */
[----:B------:R-:W-:Y:S01]  /*137e0*/  FFMA.FTZ R39, R22, UR8, -R33 ;  /* 0x0000000816277c23 */ /* 0x000fe20008010821 */
[----:B------:R-:W-:Y:S01]  /*137f0*/  HMMA.16816.F32 R108, R104, R96, RZ ;  /* 0x00000060686c723c */ /* 0x000fe200000018ff */
[----:B------:R-:W-:Y:S01]  /*13800*/  FADD.FTZ R49, R41, R56 ;  /* 0x0000003829317221 */ /* 0x000fe20000010000 */
[----:B------:R-:W-:Y:S01]  /*13810*/  FADD.FTZ R34, R34, R51 ;  /* 0x0000003322227221 */ /* 0x000fe20000010000 */
[----:B------:R-:W-:Y:S01]  /*13820*/  MUFU.EX2 R31, R31 ;  /* 0x0000001f001f7308 */ /* 0x000fe20000000800 */
[----:B------:R-:W-:-:S02]  /*13830*/  FFMA.FTZ R41, R20, UR8, -R33 ;  /* 0x0000000814297c23 */ /* 0x000fc40008010821 */
[C---:B------:R-:W-:Y:S05]  /*13840*/  HMMA.16816.F32 R96, R104.reuse, R98, RZ ;  /* 0x000000626860723c */ /* 0x040fea00000018ff */
[----:B------:R-:W1:Y:S01]  /*13850*/  MUFU.EX2 R28, R28 ;  /* 0x0000001c001c7308 */ /* 0x000e620000000800 */
[----:B--2---:R-:W-:Y:S01]  /*13860*/  F2FP.F16.F32.PACK_AB R7, R29, R36 ;  /* 0x000000241d07723e */ /* 0x004fe200000000ff */
[----:B------:R-:W-:Y:S01]  /*13870*/  HMMA.16816.F32 R100, R104, R16, RZ ;  /* 0x000000106864723c */ /* 0x000fe200000018ff */
[----:B------:R-:W-:-:S04]  /*13880*/  FADD.FTZ R36, R36, R49 ;  /* 0x0000003124247221 */ /* 0x000fc80000010000 */
[----:B------:R-:W-:Y:S01]  /*13890*/  FADD.FTZ R29, R29, R36 ;  /* 0x000000241d1d7221 */ /* 0x000fe20000010000 */
[C---:B------:R-:W-:Y:S01]  /*138a0*/  HMMA.16816.F32 R80, R4.reuse, R12, R80 ;  /* 0x0000000c0450723c */ /* 0x040fe20000001850 */
[----:B------:R-:W-:Y:S05]  /*138b0*/  MUFU.EX2 R30, R30 ;  /* 0x0000001e001e7308 */ /* 0x000fea0000000800 */
[C---:B------:R-:W-:Y:S01]  /*138c0*/  HMMA.16816.F32 R84, R4.reuse, R14, R84 ;  /* 0x0000000e0454723c */ /* 0x040fe20000001854 */
[----:B------:R-:W2:Y:S02]  /*138d0*/  LDSM.16.MT88.4 R12, [R142+0xd400] ;  /* 0x00d400008e0c783b */ /* 0x000ea40000004200 */
[----:B------:R-:W-:Y:S03]  /*138e0*/  MUFU.EX2 R3, R3 ;  /* 0x0000000300037308 */ /* 0x000fe60000000800 */
[C---:B------:R-:W-:Y:S05]  /*138f0*/  HMMA.16816.F32 R112, R4.reuse, R72, R112 ;  /* 0x000000480470723c */ /* 0x040fea0000001870 */
[----:B------:R-:W-:Y:S01]  /*13900*/  MUFU.EX2 R123, R123 ;  /* 0x0000007b007b7308 */ /* 0x000fe20000000800 */
[----:B------:R-:W-:Y:S06]  /*13910*/  HMMA.16816.F32 R68, R4, R74, R68 ;  /* 0x0000004a0444723c */ /* 0x000fec0000001844 */
[C---:B------:R-:W-:Y:S01]  /*13920*/  HMMA.16816.F32 R72, R104.reuse, R76, RZ ;  /* 0x0000004c6848723c */ /* 0x040fe200000018ff */
[----:B------:R-:W-:Y:S05]  /*13930*/  MUFU.EX2 R61, R61 ;  /* 0x0000003d003d7308 */ /* 0x000fea0000000800 */
[----:B------:R-:W-:Y:S03]  /*13940*/  HMMA.16816.F32 R76, R104, R78, RZ ;  /* 0x0000004e684c723c */ /* 0x000fe600000018ff */
[----:B------:R-:W-:Y:S03]  /*13950*/  MUFU.EX2 R58, R58 ;  /* 0x0000003a003a7308 */ /* 0x000fe60000000800 */
[C---:B------:R-:W-:Y:S05]  /*13960*/  HMMA.16816.F32 R88, R4.reuse, R8, R88 ;  /* 0x000000080458723c */ /* 0x040fea0000001858 */
[----:B------:R-:W-:Y:S01]  /*13970*/  MUFU.EX2 R124, R124 ;  /* 0x0000007c007c7308 */ /* 0x000fe20000000800 */
[C---:B------:R-:W-:Y:S01]  /*13980*/  HMMA.16816.F32 R92, R4.reuse, R10, R92 ;  /* 0x0000000a045c723c */ /* 0x040fe2000000185c */
[----:B------:R-:W3:Y:S05]  /*13990*/  LDSM.16.MT88.4 R8, [R140+0xd400] ;  /* 0x00d400008c08783b */ /* 0x000eea0000004200 */
[C---:B--2---:R-:W-:Y:S01]  /*139a0*/  HMMA.16816.F32 R108, R4.reuse, R12, R108 ;  /* 0x0000000c046c723c */ /* 0x044fe2000000186c */
[----:B------:R-:W-:Y:S05]  /*139b0*/  MUFU.EX2 R60, R60 ;  /* 0x0000003c003c7308 */ /* 0x000fea0000000800 */
[----:B------:R-:W-:Y:S01]  /*139c0*/  HMMA.16816.F32 R96, R4, R14, R96 ;  /* 0x0000000e0460723c */ /* 0x000fe20000001860 */
[----:B------:R-:W2:Y:S02]  /*139d0*/  LDSM.16.MT88.4 R12, [R142+0x9800] ;  /* 0x009800008e0c783b */ /* 0x000ea40000004200 */
[----:B------:R-:W-:Y:S03]  /*139e0*/  MUFU.EX2 R57, R57 ;  /* 0x0000003900397308 */ /* 0x000fe60000000800 */
[----:B------:R-:W-:Y:S01]  /*139f0*/  HMMA.16816.F32 R104, R104, R18, RZ ;  /* 0x000000126868723c */ /* 0x000fe200000018ff */
[----:B------:R-:W-:Y:S04]  /*13a00*/  LDSM.16.MT88.4 R16, [R142+0xa400] ;  /* 0x00a400008e10783b */ /* 0x000fe80000004200 */
[----:B------:R-:W-:Y:S01]  /*13a10*/  MUFU.EX2 R162, R162 ;  /* 0x000000a200a27308 */ /* 0x000fe20000000800 */
[C---:B------:R-:W-:Y:S06]  /*13a20*/  HMMA.16816.F32 R72, R4.reuse, R24, R72 ;  /* 0x000000180448723c */ /* 0x040fec0000001848 */
[C---:B------:R-:W-:Y:S01]  /*13a30*/  HMMA.16816.F32 R76, R4.reuse, R26, R76 ;  /* 0x0000001a044c723c */ /* 0x040fe2000000184c */
[--C-:B------:R-:W-:Y:S01]  /*13a40*/  FFMA.FTZ R25, R175, UR8, -R54.reuse ;  /* 0x00000008af197c23 */ /* 0x100fe20008010836 */
[--C-:B------:R-:W-:Y:S01]  /*13a50*/  FFMA.FTZ R24, R177, UR8, -R54.reuse ;  /* 0x00000008b1187c23 */ /* 0x100fe20008010836 */
[----:B------:R-:W-:Y:S04]  /*13a60*/  MUFU.EX2 R135, R135 ;  /* 0x0000008700877308 */ /* 0x000fe80000000800 */
[--C-:B------:R-:W-:Y:S01]  /*13a70*/  FFMA.FTZ R27, R62, UR8, -R33.reuse ;  /* 0x000000083e1b7c23 */ /* 0x100fe20008010821 */
[--C-:B------:R-:W-:Y:S01]  /*13a80*/  FFMA.FTZ R26, R180, UR8, -R33.reuse ;  /* 0x00000008b41a7c23 */ /* 0x100fe20008010821 */
[--C-:B------:R-:W-:Y:S01]  /*13a90*/  FFMA.FTZ R62, R59, UR8, -R54.reuse ;  /* 0x000000083b3e7c23 */ /* 0x100fe20008010836 */
[--C-:B------:R-:W-:Y:S01]  /*13aa0*/  FFMA.FTZ R59, R174, UR8, -R33.reuse ;  /* 0x00000008ae3b7c23 */ /* 0x100fe20008010821 */
[----:B------:R-:W-:Y:S01]  /*13ab0*/  MUFU.EX2 R25, R25 ;  /* 0x0000001900197308 */ /* 0x000fe20000000800 */
[C---:B---3--:R-:W-:Y:S01]  /*13ac0*/  HMMA.16816.F32 R100, R4.reuse, R8, R100 ;  /* 0x000000080464723c */ /* 0x048fe20000001864 */
[--C-:B------:R-:W-:Y:S01]  /*13ad0*/  FFMA.FTZ R174, R136, UR8, -R33.reuse ;  /* 0x0000000888ae7c23 */ /* 0x100fe20008010821 */
[--C-:B------:R-:W-:Y:S01]  /*13ae0*/  FFMA.FTZ R136, R138, UR8, -R33.reuse ;  /* 0x000000088a887c23 */ /* 0x100fe20008010821 */
[--C-:B------:R-:W-:Y:S01]  /*13af0*/  FFMA.FTZ R138, R67, UR8, -R54.reuse ;  /* 0x00000008438a7c23 */ /* 0x100fe20008010836 */
[--C-:B------:R-:W-:Y:S01]  /*13b00*/  FFMA.FTZ R67, R66, UR8, -R33.reuse ;  /* 0x0000000842437c23 */ /* 0x100fe20008010821 */
[--C-:B------:R-:W-:Y:S01]  /*13b10*/  FFMA.FTZ R66, R43, UR8, -R54.reuse ;  /* 0x000000082b427c23 */ /* 0x100fe20008010836 */
[----:B------:R-:W-:Y:S01]  /*13b20*/  HMMA.16816.F32 R104, R4, R10, R104 ;  /* 0x0000000a0468723c */ /* 0x000fe20000001868 */
[----:B------:R-:W3:Y:S01]  /*13b30*/  MUFU.EX2 R24, R24 ;  /* 0x0000001800187308 */ /* 0x000ee20000000800 */
[----:B------:R-:W4:Y:S01]  /*13b40*/  LDSM.16.MT88.4 R8, [R140+0x9800] ;  /* 0x009800008c08783b */ /* 0x000f220000004200 */
[--C-:B------:R-:W-:Y:S01]  /*13b50*/  FFMA.FTZ R43, R55, UR8, -R54.reuse ;  /* 0x00000008372b7c23 */ /* 0x100fe20008010836 */
[----:B------:R-:W-:Y:S01]  /*13b60*/  FFMA.FTZ R55, R44, UR8, -R33 ;  /* 0x000000082c377c23 */ /* 0x000fe20008010821 */
[----:B------:R-:W-:-:S02]  /*13b70*/  FFMA.FTZ R44, R37, UR8, -R54 ;  /* 0x00000008252c7c23 */ /* 0x000fc40008010836 */
[C---:B-1----:R-:W-:Y:S01]  /*13b80*/  F2FP.F16.F32.PACK_AB R4, R28.reuse, R31 ;  /* 0x0000001f1c04723e */ /* 0x042fe200000000ff */
[----:B------:R-:W-:Y:S01]  /*13b90*/  FADD.FTZ R31, R31, R34 ;  /* 0x000000221f1f7221 */ /* 0x000fe20000010000 */
[----:B------:R-:W1:Y:S03]  /*13ba0*/  MUFU.EX2 R27, R27 ;  /* 0x0000001b001b7308 */ /* 0x000e660000000800 */
[----:B------:R-:W-:-:S05]  /*13bb0*/  FADD.FTZ R28, R28, R31 ;  /* 0x0000001f1c1c7221 */ /* 0x000fca0000010000 */
[----:B------:R-:W5:Y:S01]  /*13bc0*/  MUFU.EX2 R26, R26 ;  /* 0x0000001a001a7308 */ /* 0x000f620000000800 */
[----:B---3--:R-:W-:Y:S01]  /*13bd0*/  F2FP.F16.F32.PACK_AB R6, R24, R25 ;  /* 0x000000191806723e */ /* 0x008fe200000000ff */
[----:B------:R-:W-:-:S04]  /*13be0*/  FADD.FTZ R25, R25, R28 ;  /* 0x0000001c19197221 */ /* 0x000fc80000010000 */
[----:B------:R-:W-:Y:S02]  /*13bf0*/  FADD.FTZ R24, R24, R25 ;  /* 0x0000001918187221 */ /* 0x000fe40000010000 */
[----:B------:R-:W3:Y:S01]  /*13c00*/  MUFU.EX2 R62, R62 ;  /* 0x0000003e003e7308 */ /* 0x000ee20000000800 */
[----:B-1----:R-:W-:Y:S01]  /*13c10*/  F2FP.F16.F32.PACK_AB R5, R27, R30 ;  /* 0x0000001e1b05723e */ /* 0x002fe200000000ff */
[----:B------:R-:W-:-:S04]  /*13c20*/  FADD.FTZ R30, R30, R29 ;  /* 0x0000001d1e1e7221 */ /* 0x000fc80000010000 */
[----:B------:R-:W-:Y:S02]  /*13c30*/  FADD.FTZ R27, R27, R30 ;  /* 0x0000001e1b1b7221 */ /* 0x000fe40000010000 */
[----:B------:R-:W1:Y:S01]  /*13c40*/  MUFU.EX2 R59, R59 ;  /* 0x0000003b003b7308 */ /* 0x000e620000000800 */
[----:B-----5:R-:W-:Y:S01]  /*13c50*/  F2FP.F16.F32.PACK_AB R7, R3, R26 ;  /* 0x0000001a0307723e */ /* 0x020fe200000000ff */
[----:B------:R-:W-:-:S04]  /*13c60*/  FADD.FTZ R26, R26, R27 ;  /* 0x0000001b1a1a7221 */ /* 0x000fc80000010000 */
[----:B------:R-:W-:Y:S02]  /*13c70*/  FADD.FTZ R3, R3, R26 ;  /* 0x0000001a03037221 */ /* 0x000fe40000010000 */
[C---:B--2---:R-:W-:Y:S01]  /*13c80*/  HMMA.16816.F32 R112, R4.reuse, R12, R112 ;  /* 0x0000000c0470723c */ /* 0x044fe20000001870 */
[----:B------:R-:W-:Y:S05]  /*13c90*/  MUFU.EX2 R158, R158 ;  /* 0x0000009e009e7308 */ /* 0x000fea0000000800 */
[C---:B------:R-:W-:Y:S01]  /*13ca0*/  HMMA.16816.F32 R68, R4.reuse, R14, R68 ;  /* 0x0000000e0444723c */ /* 0x040fe20000001844 */
[----:B------:R-:W2:Y:S02]  /*13cb0*/  LDSM.16.MT88.4 R12, [R142+0xb800] ;  /* 0x00b800008e0c783b */ /* 0x000ea40000004200 */
[----:B------:R-:W-:Y:S03]  /*13cc0*/  MUFU.EX2 R131, R131 ;  /* 0x0000008300837308 */ /* 0x000fe60000000800 */
[C---:B----4-:R-:W-:Y:S05]  /*13cd0*/  HMMA.16816.F32 R72, R4.reuse, R8, R72 ;  /* 0x000000080448723c */ /* 0x050fea0000001848 */
[----:B------:R-:W-:Y:S01]  /*13ce0*/  MUFU.EX2 R174, R174 ;  /* 0x000000ae00ae7308 */ /* 0x000fe20000000800 */
[C---:B------:R-:W-:Y:S01]  /*13cf0*/  HMMA.16816.F32 R76, R4.reuse, R10, R76 ;  /* 0x0000000a044c723c */ /* 0x040fe2000000184c */
[----:B------:R-:W4:Y:S06]  /*13d00*/  LDSM.16.MT88.4 R8, [R140+0xb800] ;  /* 0x00b800008c08783b */ /* 0x000f2c0000004200 */
[----:B------:R-:W5:Y:S08]  /*13d10*/  MUFU.EX2 R137, R137 ;  /* 0x0000008900897308 */ /* 0x000f700000000800 */
[----:B------:R-:W-:Y:S08]  /*13d20*/  MUFU.EX2 R139, R139 ;  /* 0x0000008b008b7308 */ /* 0x000ff00000000800 */
[----:B------:R-:W5:Y:S01]  /*13d30*/  MUFU.EX2 R136, R136 ;  /* 0x0000008800887308 */ /* 0x000f620000000800 */
[C---:B--2---:R-:W-:Y:S07]  /*13d40*/  HMMA.16816.F32 R80, R4.reuse, R12, R80 ;  /* 0x0000000c0450723c */ /* 0x044fee0000001850 */
[----:B------:R-:W-:Y:S01]  /*13d50*/  MUFU.EX2 R170, R170 ;  /* 0x000000aa00aa7308 */ /* 0x000fe20000000800 */
[C---:B------:R-:W-:Y:S01]  /*13d60*/  HMMA.16816.F32 R84, R4.reuse, R14, R84 ;  /* 0x0000000e0454723c */ /* 0x040fe20000001854 */
[----:B------:R-:W2:Y:S06]  /*13d70*/  LDSM.16.MT88.4 R12, [R142+0xd800] ;  /* 0x00d800008e0c783b */ /* 0x000eac0000004200 */
[----:B------:R-:W5:Y:S01]  /*13d80*/  MUFU.EX2 R121, R121 ;  /* 0x0000007900797308 */ /* 0x000f620000000800 */
[C---:B----4-:R-:W-:Y:S06]  /*13d90*/  HMMA.16816.F32 R88, R4.reuse, R8, R88 ;  /* 0x000000080458723c */ /* 0x050fec0000001858 */
[C---:B------:R-:W-:Y:S01]  /*13da0*/  HMMA.16816.F32 R92, R4.reuse, R10, R92 ;  /* 0x0000000a045c723c */ /* 0x040fe2000000185c */
[----:B------:R-:W4:Y:S01]  /*13db0*/  LDSM.16.MT88.4 R8, [R140+0xd800] ;  /* 0x00d800008c08783b */ /* 0x000f220000004200 */
[----:B------:R-:W-:Y:S08]  /*13dc0*/  MUFU.EX2 R138, R138 ;  /* 0x0000008a008a7308 */ /* 0x000ff00000000800 */
[----:B------:R-:W-:Y:S08]  /*13dd0*/  MUFU.EX2 R63, R63 ;  /* 0x0000003f003f7308 */ /* 0x000ff00000000800 */
[----:B------:R-:W-:Y:S08]  /*13de0*/  MUFU.EX2 R122, R122 ;  /* 0x0000007a007a7308 */ /* 0x000ff00000000800 */
[----:B------:R-:W5:Y:S01]  /*13df0*/  MUFU.EX2 R65, R65 ;  /* 0x0000004100417308 */ /* 0x000f620000000800 */
[C---:B--2---:R-:W-:Y:S07]  /*13e00*/  HMMA.16816.F32 R108, R4.reuse, R12, R108 ;  /* 0x0000000c046c723c */ /* 0x044fee000000186c */
[----:B------:R-:W-:Y:S01]  /*13e10*/  MUFU.EX2 R67, R67 ;  /* 0x0000004300437308 */ /* 0x000fe20000000800 */
[C---:B------:R-:W-:Y:S01]  /*13e20*/  HMMA.16816.F32 R96, R4.reuse, R14, R96 ;  /* 0x0000000e0460723c */ /* 0x040fe20000001860 */
[----:B------:R-:W2:Y:S05]  /*13e30*/  LDSM.16.MT88.4 R12, [R142+0x9c00] ;  /* 0x009c00008e0c783b */ /* 0x000eaa0000004200 */
[C---:B----4-:R-:W-:Y:S01]  /*13e40*/  HMMA.16816.F32 R100, R4.reuse, R8, R100 ;  /* 0x000000080464723c */ /* 0x050fe20000001864 */
[----:B------:R-:W4:Y:S05]  /*13e50*/  MUFU.EX2 R64, R64 ;  /* 0x0000004000407308 */ /* 0x000f2a0000000800 */
[----:B------:R-:W-:Y:S01]  /*13e60*/  HMMA.16816.F32 R104, R4, R10, R104 ;  /* 0x0000000a0468723c */ /* 0x000fe20000001868 */
[----:B------:R-:W5:Y:S02]  /*13e70*/  LDSM.16.MT88.4 R8, [R140+0x9c00] ;  /* 0x009c00008c08783b */ /* 0x000f640000004200 */
[----:B------:R-:W-:Y:S04]  /*13e80*/  MUFU.EX2 R120, R120 ;  /* 0x0000007800787308 */ /* 0x000fe80000000800 */
[----:B---3--:R-:W-:Y:S01]  /*13e90*/  F2FP.F16.F32.PACK_AB R4, R62, R123 ;  /* 0x0000007b3e04723e */ /* 0x008fe200000000ff */
[----:B------:R-:W-:Y:S01]  /*13ea0*/  FADD.FTZ R123, R123, R24 ;  /* 0x000000187b7b7221 */ /* 0x000fe20000010000 */
[----:B-1----:R-:W-:Y:S01]  /*13eb0*/  F2FP.F16.F32.PACK_AB R5, R59, R124 ;  /* 0x0000007c3b05723e */ /* 0x002fe200000000ff */
[----:B------:R-:W-:Y:S01]  /*13ec0*/  FADD.FTZ R124, R124, R3 ;  /* 0x000000037c7c7221 */ /* 0x000fe20000010000 */
[----:B------:R-:W-:Y:S01]  /*13ed0*/  F2FP.F16.F32.PACK_AB R6, R58, R61 ;  /* 0x0000003d3a06723e */ /* 0x000fe200000000ff */
[----:B------:R-:W1:Y:S01]  /*13ee0*/  MUFU.EX2 R45, R45 ;  /* 0x0000002d002d7308 */ /* 0x000e620000000800 */
[----:B------:R-:W-:Y:S01]  /*13ef0*/  F2FP.F16.F32.PACK_AB R7, R57, R60 ;  /* 0x0000003c3907723e */ /* 0x000fe200000000ff */
[----:B------:R-:W-:Y:S01]  /*13f00*/  FADD.FTZ R62, R62, R123 ;  /* 0x0000007b3e3e7221 */ /* 0x000fe20000010000 */
[----:B------:R-:W-:-:S03]  /*13f10*/  FADD.FTZ R59, R59, R124 ;  /* 0x0000007c3b3b7221 */ /* 0x000fc60000010000 */
[----:B------:R-:W-:Y:S01]  /*13f20*/  FADD.FTZ R61, R61, R62 ;  /* 0x0000003e3d3d7221 */ /* 0x000fe20000010000 */
[----:B------:R-:W-:Y:S01]  /*13f30*/  FADD.FTZ R60, R60, R59 ;  /* 0x0000003b3c3c7221 */ /* 0x000fe20000010000 */
[----:B------:R-:W-:Y:S02]  /*13f40*/  MUFU.EX2 R66, R66 ;  /* 0x0000004200427308 */ /* 0x000fe40000000800 */
[----:B------:R-:W-:Y:S01]  /*13f50*/  FADD.FTZ R61, R58, R61 ;  /* 0x0000003d3a3d7221 */ /* 0x000fe20000010000 */
[----:B------:R-:W-:-:S05]  /*13f60*/  FADD.FTZ R57, R57, R60 ;  /* 0x0000003c39397221 */ /* 0x000fca0000010000 */
[----:B------:R-:W-:Y:S01]  /*13f70*/  MUFU.EX2 R43, R43 ;  /* 0x0000002b002b7308 */ /* 0x000fe20000000800 */
[C---:B--2---:R-:W-:Y:S06]  /*13f80*/  HMMA.16816.F32 R112, R4.reuse, R12, R112 ;  /* 0x0000000c0470723c */ /* 0x044fec0000001870 */
[C---:B------:R-:W-:Y:S01]  /*13f90*/  HMMA.16816.F32 R68, R4.reuse, R14, R68 ;  /* 0x0000000e0444723c */ /* 0x040fe20000001844 */
[----:B------:R-:W2:Y:S01]  /*13fa0*/  LDSM.16.MT88.4 R12, [R142+0xbc00] ;  /* 0x00bc00008e0c783b */ /* 0x000ea20000004200 */
[----:B------:R-:W-:Y:S04]  /*13fb0*/  MUFU.EX2 R46, R46 ;  /* 0x0000002e002e7308 */ /* 0x000fe80000000800 */
[C---:B-----5:R-:W-:Y:S04]  /*13fc0*/  HMMA.16816.F32 R72, R4.reuse, R8, R72 ;  /* 0x000000080448723c */ /* 0x060fe80000001848 */
[----:B------:R-:W3:Y:S02]  /*13fd0*/  MUFU.EX2 R55, R55 ;  /* 0x0000003700377308 */ /* 0x000ee40000000800 */
[C---:B------:R-:W-:Y:S01]  /*13fe0*/  HMMA.16816.F32 R76, R4.reuse, R10, R76 ;  /* 0x0000000a044c723c */ /* 0x040fe2000000184c */
[----:B------:R-:W5:Y:S05]  /*13ff0*/  LDSM.16.MT88.4 R8, [R140+0xbc00] ;  /* 0x00bc00008c08783b */ /* 0x000f6a0000004200 */
[----:B------:R-:W-:Y:S08]  /*14000*/  MUFU.EX2 R47, R47 ;  /* 0x0000002f002f7308 */ /* 0x000ff00000000800 */
[----:B------:R-:W3:Y:S08]  /*14010*/  MUFU.EX2 R40, R40 ;  /* 0x0000002800287308 */ /* 0x000ef00000000800 */
[----:B------:R-:W-:Y:S01]  /*14020*/  MUFU.EX2 R35, R23 ;  /* 0x0000001700237308 */ /* 0x000fe20000000800 */
[C---:B--2---:R-:W-:Y:S07]  /*14030*/  HMMA.16816.F32 R80, R4.reuse, R12, R80 ;  /* 0x0000000c0450723c */ /* 0x044fee0000001850 */
[----:B------:R-:W2:Y:S01]  /*14040*/  MUFU.EX2 R42, R42 ;  /* 0x0000002a002a7308 */ /* 0x000ea20000000800 */
[C---:B------:R-:W-:Y:S01]  /*14050*/  HMMA.16816.F32 R84, R4.reuse, R14, R84 ;  /* 0x0000000e0454723c */ /* 0x040fe20000001854 */
[----:B------:R-:W4:Y:S06]  /*14060*/  LDSM.16.MT88.4 R12, [R142+0xdc00] ;  /* 0x00dc00008e0c783b */ /* 0x000f2c0000004200 */
[----:B------:R1:W-:Y:S01]  /*14070*/  MUFU.EX2 R37, R21 ;  /* 0x0000001500257308 */ /* 0x0003e20000000800 */
[C---:B-----5:R-:W-:Y:S07]  /*14080*/  HMMA.16816.F32 R88, R4.reuse, R8, R88 ;  /* 0x000000080458723c */ /* 0x060fee0000001858 */
[----:B------:R-:W-:Y:S01]  /*14090*/  MUFU.EX2 R44, R44 ;  /* 0x0000002c002c7308 */ /* 0x000fe20000000800 */
[C---:B------:R-:W-:Y:S01]  /*140a0*/  HMMA.16816.F32 R92, R4.reuse, R10, R92 ;  /* 0x0000000a045c723c */ /* 0x040fe2000000185c */
[----:B------:R-:W5:Y:S06]  /*140b0*/  LDSM.16.MT88.4 R8, [R140+0xdc00] ;  /* 0x00dc00008c08783b */ /* 0x000f6c0000004200 */
[----:B------:R-:W-:Y:S01]  /*140c0*/  MUFU.EX2 R38, R38 ;  /* 0x0000002600267308 */ /* 0x000fe20000000800 */
[----:B-1----:R-:W-:Y:S07]  /*140d0*/  LDSM.16.MT88.4 R20, [R142+0xac00] ;  /* 0x00ac00008e14783b */ /* 0x002fee0000004200 */
[----:B------:R-:W1:Y:S08]  /*140e0*/  MUFU.EX2 R39, R39 ;  /* 0x0000002700277308 */ /* 0x000e700000000800 */
[----:B------:R-:W-:Y:S01]  /*140f0*/  MUFU.EX2 R41, R41 ;  /* 0x0000002900297308 */ /* 0x000fe20000000800 */
[C---:B----4-:R-:W-:Y:S07]  /*14100*/  HMMA.16816.F32 R108, R4.reuse, R12, R108 ;  /* 0x0000000c046c723c */ /* 0x050fee000000186c */
[----:B------:R-:W4:Y:S01]  /*14110*/  MUFU.EX2 R32, R32 ;  /* 0x0000002000207308 */ /* 0x000f220000000800 */
[C---:B------:R-:W-:Y:S01]  /*14120*/  HMMA.16816.F32 R96, R4.reuse, R14, R96 ;  /* 0x0000000e0460723c */ /* 0x040fe20000001860 */
[----:B------:R-:W3:Y:S05]  /*14130*/  LDSM.16.MT88.4 R12, [R142+0xa000] ;  /* 0x00a000008e0c783b */ /* 0x000eea0000004200 */
[C---:B-----5:R-:W-:Y:S06]  /*14140*/  HMMA.16816.F32 R100, R4.reuse, R8, R100 ;  /* 0x000000080464723c */ /* 0x060fec0000001864 */
[----:B------:R-:W-:Y:S01]  /*14150*/  HMMA.16816.F32 R104, R4, R10, R104 ;  /* 0x0000000a0468723c */ /* 0x000fe20000001868 */
[----:B------:R-:W5:Y:S06]  /*14160*/  LDSM.16.MT88.4 R8, [R140+0xa000] ;  /* 0x00a000008c08783b */ /* 0x000f6c0000004200 */
[----:B------:R-:W-:Y:S01]  /*14170*/  F2FP.F16.F32.PACK_AB R4, R135, R162 ;  /* 0x000000a28704723e */ /* 0x000fe200000000ff */
[----:B------:R-:W-:Y:S01]  /*14180*/  FADD.FTZ R162, R162, R61 ;  /* 0x0000003da2a27221 */ /* 0x000fe20000010000 */
[----:B------:R-:W-:Y:S01]  /*14190*/  F2FP.F16.F32.PACK_AB R5, R137, R174 ;  /* 0x000000ae8905723e */ /* 0x000fe200000000ff */
[----:B------:R-:W-:Y:S01]  /*141a0*/  FADD.FTZ R174, R174, R57 ;  /* 0x00000039aeae7221 */ /* 0x000fe20000010000 */
[----:B------:R-:W-:Y:S01]  /*141b0*/  F2FP.F16.F32.PACK_AB R6, R131, R158 ;  /* 0x0000009e8306723e */ /* 0x000fe200000000ff */
[----:B------:R-:W-:Y:S01]  /*141c0*/  FADD.FTZ R135, R135, R162 ;  /* 0x000000a287877221 */ /* 0x000fe20000010000 */
[----:B------:R-:W-:Y:S01]  /*141d0*/  F2FP.F16.F32.PACK_AB R7, R136, R139 ;  /* 0x0000008b8807723e */ /* 0x000fe200000000ff */
[----:B------:R-:W-:-:S02]  /*141e0*/  FADD.FTZ R174, R137, R174 ;  /* 0x000000ae89ae7221 */ /* 0x000fc40000010000 */
[----:B------:R-:W-:Y:S02]  /*141f0*/  FADD.FTZ R158, R158, R135 ;  /* 0x000000879e9e7221 */ /* 0x000fe40000010000 */
[----:B------:R-:W-:Y:S02]  /*14200*/  FADD.FTZ R139, R139, R174 ;  /* 0x000000ae8b8b7221 */ /* 0x000fe40000010000 */
[----:B------:R-:W-:Y:S02]  /*14210*/  FADD.FTZ R131, R131, R158 ;  /* 0x0000009e83837221 */ /* 0x000fe40000010000 */
[----:B------:R-:W-:Y:S01]  /*14220*/  FADD.FTZ R139, R136, R139 ;  /* 0x0000008b888b7221 */ /* 0x000fe20000010000 */
[C---:B---3--:R-:W-:Y:S06]  /*14230*/  HMMA.16816.F32 R112, R4.reuse, R12, R112 ;  /* 0x0000000c0470723c */ /* 0x048fec0000001870 */
[C---:B------:R-:W-:Y:S01]  /*14240*/  HMMA.16816.F32 R68, R4.reuse, R14, R68 ;  /* 0x0000000e0444723c */ /* 0x040fe20000001844 */
[----:B------:R-:W3:Y:S05]  /*14250*/  LDSM.16.MT88.4 R12, [R142+0xc000] ;  /* 0x00c000008e0c783b */ /* 0x000eea0000004200 */
[C---:B-----5:R-:W-:Y:S06]  /*14260*/  HMMA.16816.F32 R72, R4.reuse, R8, R72 ;  /* 0x000000080448723c */ /* 0x060fec0000001848 */
[C---:B------:R-:W-:Y:S01]  /*14270*/  HMMA.16816.F32 R76, R4.reuse, R10, R76 ;  /* 0x0000000a044c723c */ /* 0x040fe2000000184c */
[----:B------:R-:W5:Y:S05]  /*14280*/  LDSM.16.MT88.4 R8, [R140+0xc000] ;  /* 0x00c000008c08783b */ /* 0x000f6a0000004200 */
        /* <DEDUP_REMOVED lines=22> */
[----:B------:R-:W-:Y:S01]  /*143f0*/  HMMA.16816.F32 R112, R4, R16, R112 ;  /* 0x000000100470723c */ /* 0x000fe20000001870 */
[----:B------:R-:W-:Y:S01]  /*14400*/  FADD.FTZ R63, R63, R138 ;  /* 0x0000008a3f3f7221 */ /* 0x000fe20000010000 */
[----:B------:R-:W-:-:S04]  /*14410*/  FADD.FTZ R67, R64, R67 ;  /* 0x0000004340437221 */ /* 0x000fc80000010000 */
[C---:B------:R-:W-:Y:S01]  /*14420*/  HMMA.16816.F32 R68, R4.reuse, R18, R68 ;  /* 0x000000120444723c */ /* 0x040fe20000001844 */
[----:B------:R-:W2:Y:S05]  /*14430*/  LDSM.16.MT88.4 R16, [R140+0xc400] ;  /* 0x00c400008c10783b */ /* 0x000eaa0000004200 */
[C---:B---3--:R-:W-:Y:S06]  /*14440*/  HMMA.16816.F32 R72, R4.reuse, R12, R72 ;  /* 0x0000000c0448723c */ /* 0x048fec0000001848 */
[C---:B------:R-:W-:Y:S01]  /*14450*/  HMMA.16816.F32 R76, R4.reuse, R14, R76 ;  /* 0x0000000e044c723c */ /* 0x040fe2000000184c */
[----:B------:R-:W3:Y:S05]  /*14460*/  LDSM.16.MT88.4 R12, [R142+0xe400] ;  /* 0x00e400008e0c783b */ /* 0x000eea0000004200 */
[C---:B-----5:R-:W-:Y:S06]  /*14470*/  HMMA.16816.F32 R80, R4.reuse, R8, R80 ;  /* 0x000000080450723c */ /* 0x060fec0000001850 */
[C---:B------:R-:W-:Y:S01]  /*14480*/  HMMA.16816.F32 R84, R4.reuse, R10, R84 ;  /* 0x0000000a0454723c */ /* 0x040fe20000001854 */
[----:B------:R-:W5:Y:S05]  /*14490*/  LDSM.16.MT88.4 R8, [R140+0xe400] ;  /* 0x00e400008c08783b */ /* 0x000f6a0000004200 */
[C---:B--2---:R-:W-:Y:S06]  /*144a0*/  HMMA.16816.F32 R88, R4.reuse, R16, R88 ;  /* 0x000000100458723c */ /* 0x044fec0000001858 */
[C---:B------:R-:W-:Y:S01]  /*144b0*/  HMMA.16816.F32 R92, R4.reuse, R18, R92 ;  /* 0x00000012045c723c */ /* 0x040fe2000000185c */
[----:B------:R-:W2:Y:S05]  /*144c0*/  LDSM.16.MT88.4 R16, [R142+0xa800] ;  /* 0x00a800008e10783b */ /* 0x000eaa0000004200 */
        /* <DEDUP_REMOVED lines=16> */
[----:B--2---:R-:W-:Y:S01]  /*145d0*/  HMMA.16816.F32 R112, R4, R16, R112 ;  /* 0x000000100470723c */ /* 0x004fe20000001870 */
        /* <DEDUP_REMOVED lines=21> */
[C---:B-1----:R-:W-:Y:S01]  /*14730*/  F2FP.F16.F32.PACK_AB R5, R39.reuse, R38 ;  /* 0x000000262705723e */ /* 0x042fe200000000ff */
[----:B------:R-:W-:Y:S01]  /*14740*/  FADD.FTZ R38, R38, R47 ;  /* 0x0000002f26267221 */ /* 0x000fe20000010000 */
[----:B------:R-:W-:Y:S01]  /*14750*/  F2FP.F16.F32.PACK_AB R6, R44, R37 ;  /* 0x000000252c06723e */ /* 0x000fe200000000ff */
[----:B------:R-:W-:Y:S01]  /*14760*/  FADD.FTZ R42, R42, R35 ;  /* 0x000000232a2a7221 */ /* 0x000fe20000010000 */
[----:B----4-:R-:W-:Y:S01]  /*14770*/  F2FP.F16.F32.PACK_AB R7, R32, R41 ;  /* 0x000000292007723e */ /* 0x010fe200000000ff */
[----:B------:R-:W-:-:S02]  /*14780*/  FADD.FTZ R38, R39, R38 ;  /* 0x0000002627267221 */ /* 0x000fc40000010000 */
[----:B------:R-:W-:Y:S02]  /*14790*/  FADD.FTZ R37, R37, R42 ;  /* 0x0000002a25257221 */ /* 0x000fe40000010000 */
[----:B------:R-:W-:Y:S02]  /*147a0*/  FADD.FTZ R41, R41, R38 ;  /* 0x0000002629297221 */ /* 0x000fe40000010000 */
[----:B--2---:R-:W-:Y:S01]  /*147b0*/  HMMA.16816.F32 R72, R4, R16, R72 ;  /* 0x000000100448723c */ /* 0x004fe20000001848 */
[----:B------:R-:W-:Y:S01]  /*147c0*/  FADD.FTZ R163, R44, R37 ;  /* 0x000000252ca37221 */ /* 0x000fe20000010000 */
[----:B------:R-:W-:-:S04]  /*147d0*/  FADD.FTZ R162, R32, R41 ;  /* 0x0000002920a27221 */ /* 0x000fc80000010000 */
[C---:B------:R-:W-:Y:S01]  /*147e0*/  HMMA.16816.F32 R76, R4.reuse, R18, R76 ;  /* 0x00000012044c723c */ /* 0x040fe2000000184c */
[----:B------:R-:W1:Y:S05]  /*147f0*/  LDSM.16.MT88.4 R16, [R142+0xec00] ;  /* 0x00ec00008e10783b */ /* 0x000e6a0000004200 */
[C---:B---3--:R-:W-:Y:S06]  /*14800*/  HMMA.16816.F32 R80, R4.reuse, R12, R80 ;  /* 0x0000000c0450723c */ /* 0x048fec0000001850 */
[C---:B------:R-:W-:Y:S01]  /*14810*/  HMMA.16816.F32 R84, R4.reuse, R14, R84 ;  /* 0x0000000e0454723c */ /* 0x040fe20000001854 */
[----:B------:R-:W2:Y:S05]  /*14820*/  LDSM.16.MT88.4 R12, [R140+0xec00] ;  /* 0x00ec00008c0c783b */ /* 0x000eaa0000004200 */
[C---:B------:R-:W-:Y:S06]  /*14830*/  HMMA.16816.F32 R112, R4.reuse, R20, R112 ;  /* 0x000000140470723c */ /* 0x040fec0000001870 */
[C---:B------:R-:W-:Y:S06]  /*14840*/  HMMA.16816.F32 R68, R4.reuse, R22, R68 ;  /* 0x000000160444723c */ /* 0x040fec0000001844 */
[C---:B-----5:R-:W-:Y:S06]  /*14850*/  HMMA.16816.F32 R88, R4.reuse, R8, R88 ;  /* 0x000000080458723c */ /* 0x060fec0000001858 */
[C---:B------:R-:W-:Y:S06]  /*14860*/  HMMA.16816.F32 R92, R4.reuse, R10, R92 ;  /* 0x0000000a045c723c */ /* 0x040fec000000185c */
[C---:B-1----:R-:W-:Y:S06]  /*14870*/  HMMA.16816.F32 R108, R4.reuse, R16, R108 ;  /* 0x00000010046c723c */ /* 0x042fec000000186c */
[C---:B------:R-:W-:Y:S06]  /*14880*/  HMMA.16816.F32 R96, R4.reuse, R18, R96 ;  /* 0x000000120460723c */ /* 0x040fec0000001860 */
[C---:B--2---:R-:W-:Y:S06]  /*14890*/  HMMA.16816.F32 R100, R4.reuse, R12, R100 ;  /* 0x0000000c0464723c */ /* 0x044fec0000001864 */
        /* <DEDUP_REMOVED lines=9> */
[----:B------:R-:W-:Y:S01]  /*14930*/  IMAD.SHL.U32 R6, R165, 0x80, RZ ;  /* 0x00000080a5067824 */ /* 0x000fe200078e00ff */
[----:B------:R-:W-:-:S04]  /*14940*/  ULDC.64 UR4, c[0x0][0x250] ;  /* 0x0000940000047ab9 */ /* 0x000fc80000000a00 */
[----:B------:R-:W-:-:S04]  /*14950*/  IADD3 R12, R6, 0x80, RZ ;  /* 0x00000080060c7810 */ /* 0x000fc80007ffe0ff */
        /* <DEDUP_REMOVED lines=10> */
[----:B-1----:R-:W-:Y:S01]  /*14a00*/  IADD3 R3, RZ, -R11, RZ ;  /* 0x8000000bff037210 */ /* 0x002fe20007ffe0ff */
[----:B------:R-:W-:-:S04]  /*14a10*/  IMAD.MOV.U32 R10, RZ, RZ, RZ ;  /* 0x000000ffff0a7224 */ /* 0x000fc800078e00ff */
        /* <DEDUP_REMOVED lines=16> */
[----:B------:R-:W-:-:S02]  /*14b20*/  ISETP.GE.U32.AND P4, PT, R7, R4, PT ;  /* 0x000000040700720c */ /* 0x000fc40003f86070 */
[----:B------:R-:W-:Y:S02]  /*14b30*/  ISETP.NE.AND P0, PT, R5, RZ, PT ;  /* 0x000000ff0500720c */ /* 0x000fe40003f05270 */
[----:B------:R-:W-:Y:S02]  /*14b40*/  LOP3.LUT R6, RZ, R5, RZ, 0x33, !PT ;  /* 0x00000005ff067212 */ /* 0x000fe400078e33ff */
[----:B------:R-:W-:-:S04]  /*14b50*/  @P2 VIADD R10, R10, 0x1 ;  /* 0x000000010a0a2836 */ /* 0x000fc80000000000 */
[----:B------:R-:W-:-:S03]  /*14b60*/  @!P3 IMAD.MOV R10, RZ, RZ, -R10 ;  /* 0x000000ffff0ab224 */ /* 0x000fc600078e0a0a */
[----:B------:R-:W-:-:S05]  /*14b70*/  @P4 VIADD R3, R3, 0x1 ;  /* 0x0000000103034836 */ /* 0x000fca0000000000 */
[----:B------:R-:W-:Y:S02]  /*14b80*/  MOV R7, R3 ;  /* 0x0000000300077202 */ /* 0x000fe40000000f00 */
[----:B------:R-:W-:Y:S02]  /*14b90*/  SEL R3, R6, R10, !P0 ;  /* 0x0000000a06037207 */ /* 0x000fe40004000000 */
[----:B------:R-:W-:-:S03]  /*14ba0*/  @!P1 IADD3 R7, -R7, RZ, RZ ;  /* 0x000000ff07079210 */ /* 0x000fc60007ffe1ff */
[----:B------:R-:W-:Y:S01]  /*14bb0*/  IMAD.WIDE R12, R3, 0x4, R156 ;  /* 0x00000004030c7825 */ /* 0x000fe200078e029c */
[----:B------:R-:W-:-:S04]  /*14bc0*/  SEL R6, R6, R7, !P0 ;  /* 0x0000000706067207 */ /* 0x000fc80004000000 */
[----:B------:R-:W2:Y:S01]  /*14bd0*/  LDG.E R7, desc[UR6][R12.64] ;  /* 0x000000060c077981 */ /* 0x000ea2000c1e1900 */
[----:B------:R-:W-:-:S05]  /*14be0*/  IMAD.WIDE R10, R6, 0x4, R156 ;  /* 0x00000004060a7825 */ /* 0x000fca00078e029c */
[----:B------:R-:W2:Y:S01]  /*14bf0*/  LDG.E R4, desc[UR6][R10.64] ;  /* 0x000000060a047981 */ /* 0x000ea2000c1e1900 */
[----:B------:R-:W-:-:S04]  /*14c00*/  IMAD.IADD R6, R3, 0x1, -R6 ;  /* 0x0000000103067824 */ /* 0x000fc800078e0a06 */
[----:B------:R-:W-:-:S05]  /*14c10*/  IMAD R5, R6, R5, -0x80 ;  /* 0xffffff8006057424 */ /* 0x000fca00078e0205 */
[----:B------:R-:W-:Y:S01]  /*14c20*/  SHF.R.S32.HI R3, RZ, 0x1f, R5 ;  /* 0x0000001fff037819 */ /* 0x000fe20000011405 */
[----:B------:R-:W-:-:S04]  /*14c30*/  IMAD.WIDE.U32 R8, R5, UR4, RZ ;  /* 0x0000000405087c25 */ /* 0x000fc8000f8e00ff */
[----:B------:R-:W-:-:S04]  /*14c40*/  IMAD R6, R3, UR4, RZ ;  /* 0x0000000403067c24 */ /* 0x000fc8000f8e02ff */
[----:B------:R-:W-:Y:S01]  /*14c50*/  IMAD R6, R5, UR5, R6 ;  /* 0x0000000505067c24 */ /* 0x000fe2000f8e0206 */
[----:B------:R-:W-:-:S03]  /*14c60*/  ULDC.64 UR4, c[0x0][0x238] ;  /* 0x00008e0000047ab9 */ /* 0x000fc60000000a00 */
[----:B------:R-:W-:Y:S01]  /*14c70*/  IMAD.IADD R9, R9, 0x1, R6 ;  /* 0x0000000109097824 */ /* 0x000fe200078e0206 */
[----:B--2---:R-:W-:-:S04]  /*14c80*/  IADD3 R4, -R7, R4, RZ ;  /* 0x0000000407047210 */ /* 0x004fc80007ffe1ff */
[----:B------:R-:W-:-:S05]  /*14c90*/  SHF.R.S32.HI R3, RZ, 0x1f, R4 ;  /* 0x0000001fff037819 */ /* 0x000fca0000011404 */
[----:B------:R-:W-:-:S04]  /*14ca0*/  IMAD R3, R3, UR4, RZ ;  /* 0x0000000403037c24 */ /* 0x000fc8000f8e02ff */
[C---:B------:R-:W-:Y:S02]  /*14cb0*/  IMAD R3, R4.reuse, UR5, R3 ;  /* 0x0000000504037c24 */ /* 0x040fe4000f8e0203 */
[----:B------:R-:W-:-:S04]  /*14cc0*/  IMAD.WIDE.U32 R4, R4, UR4, R8 ;  /* 0x0000000404047c25 */ /* 0x000fc8000f8e0008 */
[----:B------:R-:W-:Y:S01]  /*14cd0*/  IMAD.MOV.U32 R7, RZ, RZ, R4 ;  /* 0x000000ffff077224 */ /* 0x000fe200078e0004 */
[----:B------:R-:W-:Y:S01]  /*14ce0*/  IADD3 R5, R5, R3, RZ ;  /* 0x0000000305057210 */ /* 0x000fe20007ffe0ff */
[----:B------:R-:W-:Y:S06]  /*14cf0*/  BRA `(.L_x_1517) ;  /* 0x00000000000c7947 */ /* 0x000fec0003800000 */
.L_x_1516:
[----:B------:R-:W1:Y:S02]  /*14d00*/  LDC R7, c[0x0][0x250] ;  /* 0x00009400ff077b82 */ /* 0x000e640000000800 */
[----:B-1----:R-:W-:-:S04]  /*14d10*/  LEA R7, -R7, RZ, 0x7 ;  /* 0x000000ff07077211 */ /* 0x002fc800078e39ff */
[----:B------:R-:W-:-:S07]  /*14d20*/  SHF.R.S32.HI R5, RZ, 0x1f, R7 ;  /* 0x0000001fff057819 */ /* 0x000fce0000011407 */
.L_x_1517:
[C---:B------:R-:W-:Y:S02]  /*14d30*/  LOP3.LUT P1, RZ, R128.reuse, 0x2, RZ, 0xc0, !PT ;  /* 0x0000000280ff7812 */ /* 0x040fe4000782c0ff */
[----:B------:R-:W-:Y:S02]  /*14d40*/  LOP3.LUT P0, RZ, R128, 0x4, RZ, 0xc0, !PT ;  /* 0x0000000480ff7812 */ /* 0x000fe4000780c0ff */
[----:B------:R-:W-:-:S04]  /*14d50*/  LEA R158, P3, R7, R132, 0x1 ;  /* 0x00000084079e7211 */ /* 0x000fc800078608ff */
        /* <DEDUP_REMOVED lines=94> */
[----:B------:R-:W-:Y:S01]  /*15340*/  IMAD.SHL.U32 R3, R165, 0x80, RZ ;  /* 0x00000080a5037824 */ /* 0x000fe200078e00ff */
        /* <DEDUP_REMOVED lines=18> */
[----:B------:R-:W4:Y:S04]  /*15470*/  LDSM.16.M88.4 R32, [R144+0x3400] ;  /* 0x003400009020783b */ /* 0x000f280000000200 */
[----:B------:R-:W5:Y:S04]  /*15480*/  LDSM.16.M88.4 R52, [R144+0x3c00] ;  /* 0x003c00009034783b */ /* 0x000f680000000200 */
[----:B------:R-:W5:Y:S04]  /*15490*/  LDSM.16.M88.4 R44, [R144+0x4000] ;  /* 0x00400000902c783b */ /* 0x000f680000000200 */
[----:B------:R-:W5:Y:S04]  /*154a0*/  LDSM.16.M88.4 R60, [R144+0x3800] ;  /* 0x00380000903c783b */ /* 0x000f680000000200 */
[----:B--2---:R-:W2:Y:S04]  /*154b0*/  LDSM.16.M88.4 R24, [R141+0x3400] ;  /* 0x003400008d18783b */ /* 0x004ea80000000200 */
[----:B------:R-:W2:Y:S04]  /*154c0*/  LDSM.16.M88.4 R36, [R144+0x4400] ;  /* 0x004400009024783b */ /* 0x000ea80000000200 */
[----:B---3--:R-:W3:Y:S01]  /*154d0*/  LDSM.16.M88.4 R28, [R144+0x4800] ;  /* 0x00480000901c783b */ /* 0x008ee20000000200 */
[C---:B-1----:R-:W-:Y:S03]  /*154e0*/  HMMA.16816.F32 R16, R20.reuse, R12, RZ ;  /* 0x0000000c1410723c */ /* 0x042fe600000018ff */
[----:B------:R-:W1:Y:S04]  /*154f0*/  LDSM.16.M88.4 R132, [R144+0x4c00] ;  /* 0x004c00009084783b */ /* 0x000e680000000200 */
[----:B------:R-:W1:Y:S01]  /*15500*/  LDSM.16.M88.4 R128, [R141+0x3c00] ;  /* 0x003c00008d80783b */ /* 0x000e620000000200 */
[C---:B------:R-:W-:Y:S03]  /*15510*/  HMMA.16816.F32 R12, R20.reuse, R14, RZ ;  /* 0x0000000e140c723c */ /* 0x040fe600000018ff */
[----:B------:R-:W1:Y:S03]  /*15520*/  LDSM.16.M88.4 R124, [R141+0x4000] ;  /* 0x004000008d7c783b */ /* 0x000e660000000200 */
[C---:B----4-:R-:W-:Y:S01]  /*15530*/  HMMA.16816.F32 R8, R20.reuse, R32, RZ ;  /* 0x000000201408723c */ /* 0x050fe200000018ff */
[----:B------:R-:W4:Y:S04]  /*15540*/  LDSM.16.M88.4 R136, [R141+0x3800] ;  /* 0x003800008d88783b */ /* 0x000f280000000200 */
[----:B------:R-:W0:Y:S01]  /*15550*/  LDGDEPBAR ;  /* 0x00000000000079af */ /* 0x000e220000000000 */
[----:B-----5:R-:W-:Y:S06]  /*15560*/  HMMA.16816.F32 R56, R20, R52, RZ ;  /* 0x000000341438723c */ /* 0x020fec00000018ff */
        /* <DEDUP_REMOVED lines=10> */
[C---:B---3--:R-:W-:Y:S06]  /*15610*/  HMMA.16816.F32 R32, R20.reuse, R28, RZ ;  /* 0x0000001c1420723c */ /* 0x048fec00000018ff */
        /* <DEDUP_REMOVED lines=12> */
[C---:B----4-:R-:W-:Y:S06]  /*156e0*/  HMMA.16816.F32 R64, R120.reuse, R136, R64 ;  /* 0x000000887840723c */ /* 0x050fec0000001840 */
        /* <DEDUP_REMOVED lines=105> */
[C---:B------:R-:W-:Y:S01]  /*15d80*/  HMMA.16816.F32 R24, R132.reuse, R120, R24 ;  /* 0x000000788418723c */ /* 0x040fe20000001818 */
[----:B------:R-:W-:Y:S01]  /*15d90*/  LOP3.LUT R122, R3, 0x8, R118, 0xfe, !PT ;  /* 0x00000008037a7812 */ /* 0x000fe200078efe76 */
[----:B------:R-:W-:Y:S03]  /*15da0*/  BAR.SYNC.DEFER_BLOCKING 0x0 ;  /* 0x0000000000007b1d */ /* 0x000fe60000010000 */
[C---:B------:R-:W-:Y:S01]  /*15db0*/  ISETP.GE.AND P1, PT, R122.reuse, R119, PT ;  /* 0x000000777a00720c */ /* 0x040fe20003f26270 */
[----:B--2---:R-:W-:Y:S01]  /*15dc0*/  HMMA.16816.F32 R32, R132, R124, R32 ;  /* 0x0000007c8420723c */ /* 0x004fe20000001820 */
[----:B------:R-:W-:-:S02]  /*15dd0*/  ISETP.GE.AND P0, PT, R122, R169, PT ;  /* 0x000000a97a00720c */ /* 0x000fc40003f06270 */
[C-C-:B------:R-:W-:Y:S02]  /*15de0*/  LOP3.LUT R120, R3.reuse, 0x10, R118.reuse, 0xfe, !PT ;  /* 0x0000001003787812 */ /* 0x140fe400078efe76 */
[C---:B------:R-:W-:Y:S01]  /*15df0*/  LOP3.LUT R122, R3.reuse, 0x18, R118, 0xfe, !PT ;  /* 0x00000018037a7812 */ /* 0x040fe200078efe76 */
[----:B------:R-:W-:Y:S01]  /*15e00*/  HMMA.16816.F32 R28, R132, R126, R28 ;  /* 0x0000007e841c723c */ /* 0x000fe2000000181c */
[----:B------:R-:W-:Y:S02]  /*15e10*/  FSEL R14, R14, -INF , !P0 ;  /* 0xff8000000e0e7808 */ /* 0x000fe40004000000 */
[C---:B------:R-:W-:Y:S02]  /*15e20*/  ISETP.GE.AND P2, PT, R120.reuse, R119, PT ;  /* 0x000000777800720c */ /* 0x040fe40003f46270 */
[-C--:B------:R-:W-:Y:S02]  /*15e30*/  ISETP.GE.AND P3, PT, R120, R169.reuse, PT ;  /* 0x000000a97800720c */ /* 0x080fe40003f66270 */
[----:B------:R-:W-:Y:S01]  /*15e40*/  FSEL R135, R12, -INF , !P1 ;  /* 0xff8000000c877808 */ /* 0x000fe20004800000 */
[----:B------:R-:W-:Y:S01]  /*15e50*/  IMAD.MOV.U32 R132, RZ, RZ, R158 ;  /* 0x000000ffff847224 */ /* 0x000fe200078e009e */
[----:B------:R-:W-:Y:S01]  /*15e60*/  ISETP.GE.AND P0, PT, R122, R169, PT ;  /* 0x000000a97a00720c */ /* 0x000fe20003f06270 */
[----:B------:R-:W-:Y:S01]  /*15e70*/  IMAD.MOV.U32 R133, RZ, RZ, R159 ;  /* 0x000000ffff857224 */ /* 0x000fe200078e009f */
[----:B------:R-:W-:-:S02]  /*15e80*/  LOP3.LUT R120, R3, 0x20, R118, 0xfe, !PT ;  /* 0x0000002003787812 */ /* 0x000fc400078efe76 */
[-C--:B------:R-:W-:Y:S02]  /*15e90*/  ISETP.GE.AND P4, PT, R122, R119.reuse, PT ;  /* 0x000000777a00720c */ /* 0x080fe40003f86270 */
[----:B------:R-:W-:Y:S02]  /*15ea0*/  LOP3.LUT R12, R3, 0x28, R118, 0xfe, !PT ;  /* 0x00000028030c7812 */ /* 0x000fe400078efe76 */
[----:B------:R-:W-:Y:S02]  /*15eb0*/  FSEL R209, R8, -INF , !P2 ;  /* 0xff80000008d17808 */ /* 0x000fe40005000000 */
[----:B------:R-:W-:Y:S02]  /*15ec0*/  FSEL R128, R10, -INF , !P3 ;  /* 0xff8000000a807808 */ /* 0x000fe40005800000 */
[----:B------:R-:W-:Y:S02]  /*15ed0*/  FSEL R122, R6, -INF , !P0 ;  /* 0xff800000067a7808 */ /* 0x000fe40004000000 */
[----:B------:R-:W-:-:S02]  /*15ee0*/  ISETP.GE.AND P2, PT, R120, R119, PT ;  /* 0x000000777800720c */ /* 0x000fc40003f46270 */
[----:B------:R-:W-:Y:S02]  /*15ef0*/  ISETP.GE.AND P1, PT, R120, R169, PT ;  /* 0x000000a97800720c */ /* 0x000fe40003f26270 */
[----:B------:R-:W-:Y:S02]  /*15f00*/  FSEL R207, R4, -INF , !P4 ;  /* 0xff80000004cf7808 */ /* 0x000fe40006000000 */
[C---:B------:R-:W-:Y:S02]  /*15f10*/  ISETP.GE.AND P3, PT, R12.reuse, R119, PT ;  /* 0x000000770c00720c */ /* 0x040fe40003f66270 */
[----:B------:R-:W-:Y:S02]  /*15f20*/  ISETP.GE.AND P0, PT, R12, R169, PT ;  /* 0x000000a90c00720c */ /* 0x000fe40003f06270 */
[C-C-:B------:R-:W-:Y:S02]  /*15f30*/  LOP3.LUT R8, R3.reuse, 0x30, R118.reuse, 0xfe, !PT ;  /* 0x0000003003087812 */ /* 0x140fe400078efe76 */
[----:B------:R-:W-:-:S02]  /*15f40*/  LOP3.LUT R4, R3, 0x38, R118, 0xfe, !PT ;  /* 0x0000003803047812 */ /* 0x000fc400078efe76 */
        /* <DEDUP_REMOVED lines=8> */
[C-C-:B------:R-:W-:Y:S02]  /*15fd0*/  LOP3.LUT R6, R3.reuse, 0x40, R118.reuse, 0xfe, !PT ;  /* 0x0000004003067812 */ /* 0x140fe400078efe76 */
[----:B------:R-:W-:Y:S02]  /*15fe0*/  LOP3.LUT R4, R3, 0x48, R118, 0xfe, !PT ;  /* 0x0000004803047812 */ /* 0x000fe400078efe76 */
[----:B------:R-:W-:Y:S02]  /*15ff0*/  FSEL R193, R56, -INF , !P2 ;  /* 0xff80000038c17808 */ /* 0x000fe40005000000 */
[----:B------:R-:W-:-:S02]  /*16000*/  FSEL R200, R58, -INF , !P1 ;  /* 0xff8000003ac87808 */ /* 0x000fc40004800000 */
[----:B------:R-:W-:Y:S02]  /*16010*/  FSEL R189, R52, -INF , !P3 ;  /* 0xff80000034bd7808 */ /* 0x000fe40005800000 */
[----:B------:R-:W-:Y:S02]  /*16020*/  FSEL R196, R54, -INF , !P0 ;  /* 0xff80000036c47808 */ /* 0x000fe40004000000 */
[C---:B------:R-:W-:Y:S02]  /*16030*/  ISETP.GE.AND P2, PT, R6.reuse, R119, PT ;  /* 0x000000770600720c */ /* 0x040fe40003f46270 */
[----:B------:R-:W-:Y:S02]  /*16040*/  ISETP.GE.AND P1, PT, R6, R169, PT ;  /* 0x000000a90600720c */ /* 0x000fe40003f26270 */
[C---:B------:R-:W-:Y:S02]  /*16050*/  ISETP.GE.AND P3, PT, R4.reuse, R119, PT ;  /* 0x000000770400720c */ /* 0x040fe40003f66270 */
[----:B------:R-:W-:-:S02]  /*16060*/  ISETP.GE.AND P0, PT, R4, R169, PT ;  /* 0x000000a90400720c */ /* 0x000fc40003f06270 */
[C-C-:B------:R-:W-:Y:S02]  /*16070*/  LOP3.LUT R6, R3.reuse, 0x50, R118.reuse, 0xfe, !PT ;  /* 0x0000005003067812 */ /* 0x140fe400078efe76 */
[----:B------:R-:W-:Y:S02]  /*16080*/  LOP3.LUT R4, R3, 0x58, R118, 0xfe, !PT ;  /* 0x0000005803047812 */ /* 0x000fe400078efe76 */
[----:B------:R-:W-:Y:S02]  /*16090*/  FSEL R186, R50, -INF , !P1 ;  /* 0xff80000032ba7808 */ /* 0x000fe40004800000 */
[----:B------:R-:W-:Y:S02]  /*160a0*/  FSEL R184, R46, -INF , !P0 ;  /* 0xff8000002eb87808 */ /* 0x000fe40004000000 */
[----:B------:R-:W-:Y:S02]  /*160b0*/  FSEL R185, R48, -INF , !P2 ;  /* 0xff80000030b97808 */ /* 0x000fe40005000000 */
[----:B------:R-:W-:-:S02]  /*160c0*/  ISETP.GE.AND P1, PT, R6, R169, PT ;  /* 0x000000a90600720c */ /* 0x000fc40003f26270 */
[C---:B------:R-:W-:Y:S02]  /*160d0*/  ISETP.GE.AND P4, PT, R4.reuse, R119, PT ;  /* 0x000000770400720c */ /* 0x040fe40003f86270 */
[----:B------:R-:W-:Y:S02]  /*160e0*/  ISETP.GE.AND P0, PT, R4, R169, PT ;  /* 0x000000a90400720c */ /* 0x000fe40003f06270 */
[----:B------:R-:W-:Y:S02]  /*160f0*/  ISETP.GE.AND P2, PT, R6, R119, PT ;  /* 0x000000770600720c */ /* 0x000fe40003f46270 */
[C-C-:B------:R-:W-:Y:S02]  /*16100*/  LOP3.LUT R4, R3.reuse, 0x68, R118.reuse, 0xfe, !PT ;  /* 0x0000006803047812 */ /* 0x140fe400078efe76 */
[----:B------:R-:W-:Y:S02]  /*16110*/  LOP3.LUT R6, R3, 0x60, R118, 0xfe, !PT ;  /* 0x0000006003067812 */ /* 0x000fe400078efe76 */
[----:B------:R-:W-:-:S02]  /*16120*/  FSEL R172, R42, -INF , !P1 ;  /* 0xff8000002aac7808 */ /* 0x000fc40004800000 */
[----:B------:R-:W-:Y:S02]  /*16130*/  FSEL R174, R36, -INF , !P4 ;  /* 0xff80000024ae7808 */ /* 0x000fe40006000000 */
[----:B------:R-:W-:Y:S02]  /*16140*/  FSEL R187, R44, -INF , !P3 ;  /* 0xff8000002cbb7808 */ /* 0x000fe40005800000 */
[----:B------:R-:W-:Y:S02]  /*16150*/  FSEL R173, R40, -INF , !P2 ;  /* 0xff80000028ad7808 */ /* 0x000fe40005000000 */
[C---:B------:R-:W-:Y:S02]  /*16160*/  ISETP.GE.AND P4, PT, R4.reuse, R119, PT ;  /* 0x000000770400720c */ /* 0x040fe40003f86270 */
[----:B------:R-:W-:Y:S02]  /*16170*/  ISETP.GE.AND P1, PT, R4, R169, PT ;  /* 0x000000a90400720c */ /* 0x000fe40003f26270 */
[----:B------:R-:W-:-:S02]  /*16180*/  ISETP.GE.AND P3, PT, R6, R119, PT ;  /* 0x000000770600720c */ /* 0x000fc40003f66270 */
[-C--:B------:R-:W-:Y:S02]  /*16190*/  ISETP.GE.AND P2, PT, R6, R169.reuse, PT ;  /* 0x000000a90600720c */ /* 0x080fe40003f46270 */
[C---:B------:R-:W-:Y:S02]  /*161a0*/  LOP3.LUT R4, R3.reuse, R118, RZ, 0xfc, !PT ;  /* 0x0000007603047212 */ /* 0x040fe400078efcff */
[C-C-:B------:R-:W-:Y:S02]  /*161b0*/  LOP3.LUT R6, R3.reuse, 0x70, R118.reuse, 0xfe, !PT ;  /* 0x0000007003067812 */ /* 0x140fe400078efe76 */
[----:B------:R-:W-:Y:S01]  /*161c0*/  FSEL R170, R38, -INF , !P0 ;  /* 0xff80000026aa7808 */ /* 0x000fe20004000000 */
[C---:B------:R-:W-:Y:S01]  /*161d0*/  VIADD R8, R4.reuse, 0x1 ;  /* 0x0000000104087836 */ /* 0x040fe20000000000 */
[----:B------:R-:W-:Y:S01]  /*161e0*/  LOP3.LUT R118, R3, 0x78, R118, 0xfe, !PT ;  /* 0x0000007803767812 */ /* 0x000fe200078efe76 */
[----:B------:R-:W-:Y:S01]  /*161f0*/  VIADD R10, R4, 0x11 ;  /* 0x00000011040a7836 */ /* 0x000fe20000000000 */
[----:B------:R-:W-:-:S02]  /*16200*/  ISETP.GE.AND P0, PT, R6, R169, PT ;  /* 0x000000a90600720c */ /* 0x000fc40003f06270 */
[----:B------:R-:W-:Y:S02]  /*16210*/  FSEL R139, R32, -INF , !P3 ;  /* 0xff800000208b7808 */ /* 0x000fe40005800000 */
[-C--:B------:R-:W-:Y:S01]  /*16220*/  ISETP.GE.AND P3, PT, R6, R119.reuse, PT ;  /* 0x000000770600720c */ /* 0x080fe20003f66270 */
[----:B------:R-:W-:Y:S01]  /*16230*/  VIADD R6, R4, 0x9 ;  /* 0x0000000904067836 */ /* 0x000fe20000000000 */
[----:B------:R-:W-:Y:S02]  /*16240*/  FSEL R62, R34, -INF , !P2 ;  /* 0xff800000223e7808 */ /* 0x000fe40005000000 */
[----:B------:R-:W-:Y:S02]  /*16250*/  ISETP.GE.AND P2, PT, R118, R119, PT ;  /* 0x000000777600720c */ /* 0x000fe40003f46270 */
[----:B------:R-:W-:Y:S02]  /*16260*/  FSEL R60, R30, -INF , !P1 ;  /* 0xff8000001e3c7808 */ /* 0x000fe40004800000 */
[----:B------:R-:W-:-:S02]  /*16270*/  FSEL R58, R26, -INF , !P0 ;  /* 0xff8000001a3a7808 */ /* 0x000fc40004000000 */
[C---:B------:R-:W-:Y:S02]  /*16280*/  ISETP.GE.AND P1, PT, R8.reuse, R119, PT ;  /* 0x000000770800720c */ /* 0x040fe40003f26270 */
[----:B------:R-:W-:Y:S02]  /*16290*/  ISETP.GE.AND P0, PT, R8, R169, PT ;  /* 0x000000a90800720c */ /* 0x000fe40003f06270 */
[----:B------:R-:W-:Y:S02]  /*162a0*/  FSEL R161, R24, -INF , !P3 ;  /* 0xff80000018a17808 */ /* 0x000fe40005800000 */
[----:B------:R-:W-:Y:S02]  /*162b0*/  FSEL R171, R20, -INF , !P2 ;  /* 0xff80000014ab7808 */ /* 0x000fe40005000000 */
[----:B------:R-:W-:Y:S02]  /*162c0*/  ISETP.GE.AND P3, PT, R6, R119, PT ;  /* 0x000000770600720c */ /* 0x000fe40003f66270 */
[----:B------:R-:W-:-:S02]  /*162d0*/  FSEL R17, R17, -INF , !P1 ;  /* 0xff80000011117808 */ /* 0x000fc40004800000 */
[----:B------:R-:W-:Y:S01]  /*162e0*/  ISETP.GE.AND P2, PT, R6, R169, PT ;  /* 0x000000a90600720c */ /* 0x000fe20003f46270 */
[----:B------:R-:W-:Y:S01]  /*162f0*/  VIADD R6, R4, 0x19 ;  /* 0x0000001904067836 */ /* 0x000fe20000000000 */
[----:B------:R-:W-:Y:S02]  /*16300*/  FSEL R8, R19, -INF , !P0 ;  /* 0xff80000013087808 */ /* 0x000fe40004000000 */
[C---:B------:R-:W-:Y:S02]  /*16310*/  ISETP.GE.AND P1, PT, R10.reuse, R119, PT ;  /* 0x000000770a00720c */ /* 0x040fe40003f26270 */
[----:B------:R-:W-:Y:S01]  /*16320*/  ISETP.GE.AND P0, PT, R10, R169, PT ;  /* 0x000000a90a00720c */ /* 0x000fe20003f06270 */
[----:B------:R-:W-:Y:S01]  /*16330*/  VIADD R10, R4, 0x21 ;  /* 0x00000021040a7836 */ /* 0x000fe20000000000 */
[----:B------:R-:W-:Y:S02]  /*16340*/  FSEL R13, R13, -INF , !P3 ;  /* 0xff8000000d0d7808 */ /* 0x000fe40005800000 */
[----:B------:R-:W-:-:S02]  /*16350*/  FSEL R12, R15, -INF , !P2 ;  /* 0xff8000000f0c7808 */ /* 0x000fc40005000000 */
[C---:B------:R-:W-:Y:S02]  /*16360*/  ISETP.GE.AND P3, PT, R6.reuse, R119, PT ;  /* 0x000000770600720c */ /* 0x040fe40003f66270 */
[----:B------:R-:W-:Y:S02]  /*16370*/  FSEL R213, R9, -INF , !P1 ;  /* 0xff80000009d57808 */ /* 0x000fe40004800000 */
[----:B------:R-:W-:Y:S01]  /*16380*/  ISETP.GE.AND P2, PT, R6, R169, PT ;  /* 0x000000a90600720c */ /* 0x000fe20003f46270 */
[----:B------:R-:W-:Y:S01]  /*16390*/  VIADD R6, R4, 0x29 ;  /* 0x0000002904067836 */ /* 0x000fe20000000000 */
[----:B------:R-:W-:Y:S02]  /*163a0*/  FSEL R64, R11, -INF , !P0 ;  /* 0xff8000000b407808 */ /* 0x000fe40004000000 */
[C---:B------:R-:W-:Y:S02]  /*163b0*/  ISETP.GE.AND P1, PT, R10.reuse, R119, PT ;  /* 0x000000770a00720c */ /* 0x040fe40003f26270 */
[----:B------:R-:W-:Y:S01]  /*163c0*/  ISETP.GE.AND P0, PT, R10, R169, PT ;  /* 0x000000a90a00720c */ /* 0x000fe20003f06270 */
[----:B------:R-:W-:Y:S01]  /*163d0*/  VIADD R10, R4, 0x31 ;  /* 0x00000031040a7836 */ /* 0x000fe20000000000 */
[----:B------:R-:W-:-:S02]  /*163e0*/  FSEL R211, R5, -INF , !P3 ;  /* 0xff80000005d37808 */ /* 0x000fc40005800000 */
[----:B------:R-:W-:Y:S02]  /*163f0*/  FSEL R208, R7, -INF , !P2 ;  /* 0xff80000007d07808 */ /* 0x000fe40005000000 */
[C---:B------:R-:W-:Y:S02]  /*16400*/  ISETP.GE.AND P3, PT, R6.reuse, R119, PT ;  /* 0x000000770600720c */ /* 0x040fe40003f66270 */
[----:B------:R-:W-:Y:S02]  /*16410*/  FSEL R127, R65, -INF , !P1 ;  /* 0xff800000417f7808 */ /* 0x000fe40004800000 */
[----:B------:R-:W-:Y:S01]  /*16420*/  ISETP.GE.AND P2, PT, R6, R169, PT ;  /* 0x000000a90600720c */ /* 0x000fe20003f46270 */
[----:B------:R-:W-:Y:S01]  /*16430*/  VIADD R6, R4, 0x39 ;  /* 0x0000003904067836 */ /* 0x000fe20000000000 */
[----:B------:R-:W-:Y:S02]  /*16440*/  FSEL R194, R67, -INF , !P0 ;  /* 0xff80000043c27808 */ /* 0x000fe40004000000 */
[----:B------:R-:W-:-:S02]  /*16450*/  ISETP.GE.AND P1, PT, R10, R119, PT ;  /* 0x000000770a00720c */ /* 0x000fc40003f26270 */
[----:B------:R-:W-:Y:S01]  /*16460*/  ISETP.GE.AND P0, PT, R10, R169, PT ;  /* 0x000000a90a00720c */ /* 0x000fe20003f06270 */
[----:B------:R-:W-:Y:S01]  /*16470*/  VIADD R10, R4, 0x41 ;  /* 0x00000041040a7836 */ /* 0x000fe20000000000 */
[----:B------:R-:W-:Y:S02]  /*16480*/  FSEL R195, R61, -INF , !P3 ;  /* 0xff8000003dc37808 */ /* 0x000fe40005800000 */
[----:B------:R-:W-:Y:S02]  /*16490*/  FSEL R192, R63, -INF , !P2 ;  /* 0xff8000003fc07808 */ /* 0x000fe40005000000 */
[C---:B------:R-:W-:Y:S02]  /*164a0*/  ISETP.GE.AND P3, PT, R6.reuse, R119, PT ;  /* 0x000000770600720c */ /* 0x040fe40003f66270 */
[----:B------:R-:W-:Y:S02]  /*164b0*/  FSEL R205, R57, -INF , !P1 ;  /* 0xff80000039cd7808 */ /* 0x000fe40004800000 */
[----:B------:R-:W-:Y:S01]  /*164c0*/  ISETP.GE.AND P2, PT, R6, R169, PT ;  /* 0x000000a90600720c */ /* 0x000fe20003f46270 */
[----:B------:R-:W-:Y:S01]  /*164d0*/  VIADD R6, R4, 0x49 ;  /* 0x0000004904067836 */ /* 0x000fe20000000000 */
[----:B------:R-:W-:-:S02]  /*164e0*/  FSEL R206, R59, -INF , !P0 ;  /* 0xff8000003bce7808 */ /* 0x000fc40004000000 */
[C---:B------:R-:W-:Y:S02]  /*164f0*/  ISETP.GE.AND P1, PT, R10.reuse, R119, PT ;  /* 0x000000770a00720c */ /* 0x040fe40003f26270 */
[----:B------:R-:W-:Y:S01]  /*16500*/  ISETP.GE.AND P0, PT, R10, R169, PT ;  /* 0x000000a90a00720c */ /* 0x000fe20003f06270 */
[----:B------:R-:W-:Y:S01]  /*16510*/  VIADD R10, R4, 0x51 ;  /* 0x00000051040a7836 */ /* 0x000fe20000000000 */
[----:B------:R-:W-:Y:S02]  /*16520*/  FSEL R197, R53, -INF , !P3 ;  /* 0xff80000035c57808 */ /* 0x000fe40005800000 */
[----:B------:R-:W-:Y:S02]  /*16530*/  FSEL R204, R55, -INF , !P2 ;  /* 0xff80000037cc7808 */ /* 0x000fe40005000000 */
[----:B------:R-:W-:Y:S02]  /*16540*/  ISETP.GE.AND P3, PT, R6, R119, PT ;  /* 0x000000770600720c */ /* 0x000fe40003f66270 */
[----:B------:R-:W-:-:S02]  /*16550*/  FSEL R191, R49, -INF , !P1 ;  /* 0xff80000031bf7808 */ /* 0x000fc40004800000 */
[----:B------:R-:W-:Y:S01]  /*16560*/  ISETP.GE.AND P2, PT, R6, R169, PT ;  /* 0x000000a90600720c */ /* 0x000fe20003f46270 */
[----:B------:R-:W-:Y:S01]  /*16570*/  VIADD R6, R4, 0x59 ;  /* 0x0000005904067836 */ /* 0x000fe20000000000 */
[----:B------:R-:W-:Y:S02]  /*16580*/  FSEL R190, R51, -INF , !P0 ;  /* 0xff80000033be7808 */ /* 0x000fe40004000000 */
[----:B------:R-:W-:Y:S02]  /*16590*/  FSEL R160, R28, -INF , !P4 ;  /* 0xff8000001ca07808 */ /* 0x000fe40006000000 */
[C---:B------:R-:W-:Y:S02]  /*165a0*/  ISETP.GE.AND P1, PT, R10.reuse, R119, PT ;  /* 0x000000770a00720c */ /* 0x040fe40003f26270 */
[-C--:B------:R-:W-:Y:S01]  /*165b0*/  ISETP.GE.AND P0, PT, R10, R169.reuse, PT ;  /* 0x000000a90a00720c */ /* 0x080fe20003f06270 */
[----:B------:R-:W-:Y:S01]  /*165c0*/  VIADD R10, R4, 0x61 ;  /* 0x00000061040a7836 */ /* 0x000fe20000000000 */
[----:B------:R-:W-:-:S02]  /*165d0*/  ISETP.GE.AND P4, PT, R118, R169, PT ;  /* 0x000000a97600720c */ /* 0x000fc40003f86270 */
[----:B------:R-:W-:Y:S02]  /*165e0*/  FSEL R199, R45, -INF , !P3 ;  /* 0xff8000002dc77808 */ /* 0x000fe40005800000 */
[----:B------:R-:W-:Y:S02]  /*165f0*/  FSEL R188, R47, -INF , !P2 ;  /* 0xff8000002fbc7808 */ /* 0x000fe40005000000 */
[C---:B------:R-:W-:Y:S02]  /*16600*/  ISETP.GE.AND P3, PT, R6.reuse, R119, PT ;  /* 0x000000770600720c */ /* 0x040fe40003f66270 */
[----:B------:R-:W-:Y:S02]  /*16610*/  FSEL R181, R41, -INF , !P1 ;  /* 0xff80000029b57808 */ /* 0x000fe40004800000 */
[----:B------:R-:W-:Y:S01]  /*16620*/  ISETP.GE.AND P2, PT, R6, R169, PT ;  /* 0x000000a90600720c */ /* 0x000fe20003f46270 */
[----:B------:R-:W-:Y:S01]  /*16630*/  VIADD R6, R4, 0x69 ;  /* 0x0000006904067836 */ /* 0x000fe20000000000 */
[----:B------:R-:W-:-:S02]  /*16640*/  FSEL R180, R43, -INF , !P0 ;  /* 0xff8000002bb47808 */ /* 0x000fc40004000000 */
[----:B------:R-:W-:Y:S02]  /*16650*/  FSEL R121, R22, -INF , !P4 ;  /* 0xff80000016797808 */ /* 0x000fe40006000000 */
[C---:B------:R-:W-:Y:S02]  /*16660*/  ISETP.GE.AND P1, PT, R10.reuse, R119, PT ;  /* 0x000000770a00720c */ /* 0x040fe40003f26270 */
[----:B------:R-:W-:Y:S01]  /*16670*/  ISETP.GE.AND P0, PT, R10, R169, PT ;  /* 0x000000a90a00720c */ /* 0x000fe20003f06270 */
[----:B------:R-:W-:Y:S01]  /*16680*/  VIADD R10, R4, 0x71 ;  /* 0x00000071040a7836 */ /* 0x000fe20000000000 */
[----:B------:R-:W-:Y:S02]  /*16690*/  ISETP.GT.AND P4, PT, R165, R146, PT ;  /* 0x00000092a500720c */ /* 0x000fe40003f84270 */
        /* <DEDUP_REMOVED lines=53> */
[----:B------:R-:W-:Y:S01]  /*169f0*/  ISETP.GE.AND P0, PT, R11, RZ, PT ;  /* 0x000000ff0b00720c */ /* 0x000fe20003f06270 */
[----:B------:R-:W1:Y:S03]  /*16a00*/  LDC.64 R6, c[0x0][0x248] ;  /* 0x00009200ff067b82 */ /* 0x000e660000000a00 */
[----:B------:R-:W-:Y:S01]  /*16a10*/  @P2 VIADD R15, R15, 0x1 ;  /* 0x000000010f0f2836 */ /* 0x000fe20000000000 */
[----:B------:R-:W-:-:S03]  /*16a20*/  ISETP.NE.AND P2, PT, R10, RZ, PT ;  /* 0x000000ff0a00720c */ /* 0x000fc60003f45270 */
[----:B------:R-:W-:-:S03]  /*16a30*/  @!P1 IMAD.MOV R15, RZ, RZ, -R15 ;  /* 0x000000ffff0f9224 */ /* 0x000fc600078e0a0f */
[----:B------:R-:W-:-:S05]  /*16a40*/  @P3 VIADD R4, R4, 0x1 ;  /* 0x0000000104043836 */ /* 0x000fca0000000000 */
[----:B------:R-:W-:Y:S02]  /*16a50*/  MOV R3, R4 ;  /* 0x0000000400037202 */ /* 0x000fe40000000f00 */
[----:B------:R-:W-:Y:S02]  /*16a60*/  LOP3.LUT R4, RZ, R10, RZ, 0x33, !PT ;  /* 0x0000000aff047212 */ /* 0x000fe400078e33ff */
        /* <DEDUP_REMOVED lines=8> */
[----:B------:R-:W3:Y:S02]  /*16af0*/  LDC.64 R4, c[0x0][0x230] ;  /* 0x00008c00ff047b82 */ /* 0x000ee40000000a00 */
[----:B------:R-:W-:-:S05]  /*16b00*/  IMAD R10, R11, R10, -0x80 ;  /* 0xffffff800b0a7424 */ /* 0x000fca00078e020a */
[----:B------:R-:W-:-:S05]  /*16b10*/  SHF.R.S32.HI R11, RZ, 0x1f, R10 ;  /* 0x0000001fff0b7819 */ /* 0x000fca000001140a */
[----:B-1----:R-:W-:-:S04]  /*16b20*/  IMAD R11, R11, R6, RZ ;  /* 0x000000060b0b7224 */ /* 0x002fc800078e02ff */
[C---:B------:R-:W-:Y:S02]  /*16b30*/  IMAD R7, R10.reuse, R7, R11 ;  /* 0x000000070a077224 */ /* 0x040fe400078e020b */
[----:B------:R-:W-:-:S04]  /*16b40*/  IMAD.WIDE.U32 R10, R10, R6, RZ ;  /* 0x000000060a0a7225 */ /* 0x000fc800078e00ff */
[----:B------:R-:W-:Y:S01]  /*16b50*/  IMAD.IADD R11, R11, 0x1, R7 ;  /* 0x000000010b0b7824 */ /* 0x000fe200078e0207 */
[----:B--2---:R-:W-:-:S04]  /*16b60*/  IADD3 R3, -R16, R3, RZ ;  /* 0x0000000310037210 */ /* 0x004fc80007ffe1ff */
[----:B------:R-:W-:-:S05]  /*16b70*/  SHF.R.S32.HI R15, RZ, 0x1f, R3 ;  /* 0x0000001fff0f7819 */ /* 0x000fca0000011403 */
[----:B---3--:R-:W-:-:S04]  /*16b80*/  IMAD R6, R15, R4, RZ ;  /* 0x000000040f067224 */ /* 0x008fc800078e02ff */
[C---:B------:R-:W-:Y:S02]  /*16b90*/  IMAD R5, R3.reuse, R5, R6 ;  /* 0x0000000503057224 */ /* 0x040fe400078e0206 */
[----:B------:R-:W-:-:S05]  /*16ba0*/  IMAD.WIDE.U32 R6, R3, R4, R10 ;  /* 0x0000000403067225 */ /* 0x000fca00078e000a */
[----:B------:R-:W-:Y:S01]  /*16bb0*/  IADD3 R10, R7, R5, RZ ;  /* 0x00000005070a7210 */ /* 0x000fe20007ffe0ff */
[----:B------:R-:W-:Y:S01]  /*16bc0*/  IMAD.MOV.U32 R7, RZ, RZ, R6 ;  /* 0x000000ffff077224 */ /* 0x000fe200078e0006 */
[----:B------:R-:W-:Y:S06]  /*16bd0*/  BRA `(.L_x_1520) ;  /* 0x00000000000c7947 */ /* 0x000fec0003800000 */
.L_x_1519:
[----:B------:R-:W1:Y:S02]  /*16be0*/  LDC R7, c[0x0][0x248] ;  /* 0x00009200ff077b82 */ /* 0x000e640000000800 */
[----:B-1----:R-:W-:-:S04]  /*16bf0*/  LEA R7, -R7, RZ, 0x7 ;  /* 0x000000ff07077211 */ /* 0x002fc800078e39ff */
[----:B------:R-:W-:-:S07]  /*16c00*/  SHF.R.S32.HI R10, RZ, 0x1f, R7 ;  /* 0x0000001fff0a7819 */ /* 0x000fce0000011407 */
.L_x_1520:
[----:B------:R-:W-:Y:S01]  /*16c10*/  ULDC UR4, c[0x0][0x2d0] ;  /* 0x0000b40000047ab9 */ /* 0x000fe20000000800 */
[C---:B------:R-:W-:Y:S02]  /*16c20*/  LEA R22, P1, R7.reuse, R164, 0x1 ;  /* 0x000000a407167211 */ /* 0x040fe400078208ff */
[----:B------:R-:W-:Y:S02]  /*16c30*/  ISETP.GE.AND P0, PT, R116, UR4, PT ;  /* 0x0000000474007c0c */ /* 0x000fe4000bf06270 */
[----:B------:R-:W-:Y:S02]  /*16c40*/  LEA.HI.X R23, R7, R167, R10, 0x1, P1 ;  /* 0x000000a707177211 */ /* 0x000fe400008f0c0a */
[----:B------:R-:W-:Y:S02]  /*16c50*/  IADD3 R5, P2, P1, R148, R7, R148 ;  /* 0x0000000794057210 */ /* 0x000fe4000795e094 */
[----:B------:R-:W-:Y:S02]  /*16c60*/  ISETP.NE.AND P3, PT, R152, RZ, PT ;  /* 0x000000ff9800720c */ /* 0x000fe40003f65270 */
[----:B------:R-:W-:-:S02]  /*16c70*/  IADD3.X R6, R147, R10, R147, P2, P1 ;  /* 0x0000000a93067210 */ /* 0x000fc400017e2493 */
[----:B------:R-:W-:-:S03]  /*16c80*/  SEL R4, RZ, 0x3fffc, P3 ;  /* 0x0003fffcff047807 */ /* 0x000fc60001800000 */
[----:B------:R-:W-:Y:S01]  /*16c90*/  @!P0 IADD3 R3, P2, R7, R148, RZ ;  /* 0x0000009407038210 */ /* 0x000fe20007f5e0ff */
[----:B------:R-:W-:Y:S01]  /*16ca0*/  @!PT LDS RZ, [RZ] ;  /* 0x00000000fffff984 */ /* 0x000fe20000000800 */
[----:B------:R-:W-:Y:S01]  /*16cb0*/  @!PT LDS RZ, [RZ] ;  /* 0x00000000fffff984 */ /* 0x000fe20000000800 */
[----:B------:R-:W-:Y:S01]  /*16cc0*/  @!PT LDS RZ, [RZ] ;  /* 0x00000000fffff984 */ /* 0x000fe20000000800 */
[----:B------:R1:W-:Y:S01]  /*16cd0*/  @!P0 LDGSTS.E.BYPASS.LTC128B.128 [R166+0x3000], desc[UR6][R22.64] ;  /* 0x0300000016a68fae */ /* 0x0003e2000b901d46 */
[----:B------:R-:W-:-:S03]  /*16ce0*/  LOP3.LUT P1, RZ, R4, 0x4, RZ, 0xc0, !PT ;  /* 0x0000000404ff7812 */ /* 0x000fc6000782c0ff */
[----:B------:R-:W-:Y:S01]  /*16cf0*/  @!P0 IMAD.X R4, R10, 0x1, R147, P2 ;  /* 0x000000010a048824 */ /* 0x000fe200010e0693 */
[C---:B------:R-:W-:Y:S01]  /*16d00*/  @!P0 LEA R20, P2, R3.reuse, R164, 0x1 ;  /* 0x000000a403148211 */ /* 0x040fe200078408ff */
[----:B------:R1:W-:Y:S03]  /*16d10*/  @P0 STS [R166+0x3000], RZ ;  /* 0x003000ffa6000388 */ /* 0x0003e60000000800 */
[----:B------:R-:W-:Y:S01]  /*16d20*/  @!P0 LEA.HI.X R21, R3, R167, R4, 0x1, P2 ;  /* 0x000000a703158211 */ /* 0x000fe200010f0c04 */
[----:B------:R1:W-:Y:S01]  /*16d30*/  @P0 STS [R166+0x3004], RZ ;  /* 0x003004ffa6000388 */ /* 0x0003e20000000800 */
[----:B------:R-:W-:-:S03]  /*16d40*/  @!P5 IADD3 R3, P2, R7, R148, RZ ;  /* 0x000000940703d210 */ /* 0x000fc60007f5e0ff */
[----:B------:R1:W-:Y:S02]  /*16d50*/  @P0 STS.64 [R166+0x3008], RZ ;  /* 0x003008ffa6000388 */ /* 0x0003e40000000a00 */
        /* <DEDUP_REMOVED lines=8> */
[----:B------:R-:W-:-:S03]  /*16de0*/  @P1 IADD3 R7, P2, R7, R148, RZ ;  /* 0x0000009407071210 */ /* 0x000fc60007f5e0ff */
[----:B------:R-:W-:Y:S01]  /*16df0*/  @!PT LDS RZ, [RZ] ;  /* 0x00000000fffff984 */ /* 0x000fe20000000800 */
[----:B------:R-:W-:Y:S01]  /*16e00*/  @!PT LDS RZ, [RZ] ;  /* 0x00000000fffff984 */ /* 0x000fe20000000800 */
[----:B------:R-:W-:Y:S01]  /*16e10*/  @!PT LDS RZ, [RZ] ;  /* 0x00000000fffff984 */ /* 0x000fe20000000800 */
[----:B------:R1:W-:Y:S02]  /*16e20*/  @P1 LDGSTS.E.BYPASS.LTC128B.128 [R166+0x7000], desc[UR6][R22.64+0x80] ;  /* 0x0700008016a61fae */ /* 0x0003e4000b901d46 */
[----:B------:R-:W-:Y:S01]  /*16e30*/  @P1 IMAD.X R10, R10, 0x1, R147, P2 ;  /* 0x000000010a0a1824 */ /* 0x000fe200010e0693 */
[CC--:B------:R-:W-:Y:S01]  /*16e40*/  @P1 LEA R26, P2, R7.reuse, R164.reuse, 0x1 ;  /* 0x000000a4071a1211 */ /* 0x0c0fe200078408ff */
[----:B------:R1:W-:Y:S03]  /*16e50*/  @!P1 STS.128 [R166+0x7000], RZ ;  /* 0x007000ffa6009388 */ /* 0x0003e60000000c00 */
[----:B------:R-:W-:Y:S01]  /*16e60*/  @P1 LEA.HI.X R27, R7, R167, R10, 0x1, P2 ;  /* 0x000000a7071b1211 */ /* 0x000fe200010f0c0a */
[----:B------:R-:W-:Y:S01]  /*16e70*/  @!PT LDS RZ, [RZ] ;  /* 0x00000000fffff984 */ /* 0x000fe20000000800 */
[----:B------:R-:W-:Y:S01]  /*16e80*/  @!PT LDS RZ, [RZ] ;  /* 0x00000000fffff984 */ /* 0x000fe20000000800 */
[----:B------:R-:W-:Y:S01]  /*16e90*/  @!PT LDS RZ, [RZ] ;  /* 0x00000000fffff984 */ /* 0x000fe20000000800 */
[----:B------:R1:W-:Y:S01]  /*16ea0*/  @!P0 LDGSTS.E.BYPASS.LTC128B.128 [R166+0x3800], desc[UR6][R20.64] ;  /* 0x0380000014a68fae */ /* 0x0003e2000b901d46 */
[----:B------:R-:W-:-:S03]  /*16eb0*/  @!P0 LEA R30, P2, R5, R164, 0x1 ;  /* 0x000000a4051e8211 */ /* 0x000fc600078408ff */
[----:B------:R1:W-:Y:S01]  /*16ec0*/  @P0 STS.128 [R166+0x3800], RZ ;  /* 0x003800ffa6000388 */ /* 0x0003e20000000c00 */
[CCC-:B------:R-:W-:Y:S02]  /*16ed0*/  @!P0 LEA.HI.X R31, R5.reuse, R167.reuse, R6.reuse, 0x1, P2 ;  /* 0x000000a7051f8211 */ /* 0x1c0fe400010f0c06 */
[CC--:B------:R-:W-:Y:S01]  /*16ee0*/  @!P5 LEA R28, P2, R5.reuse, R164.reuse, 0x1 ;  /* 0x000000a4051cd211 */ /* 0x0c0fe200078408ff */
[----:B------:R-:W-:Y:S01]  /*16ef0*/  @!PT LDS RZ, [RZ] ;  /* 0x00000000fffff984 */ /* 0x000fe20000000800 */
[----:B------:R-:W-:Y:S01]  /*16f00*/  @!PT LDS RZ, [RZ] ;  /* 0x00000000fffff984 */ /* 0x000fe20000000800 */
[----:B------:R-:W-:Y:S01]  /*16f10*/  @!PT LDS RZ, [RZ] ;  /* 0x00000000fffff984 */ /* 0x000fe20000000800 */
[----:B------:R1:W-:Y:S03]  /*16f20*/  @!P5 LDGSTS.E.BYPASS.LTC128B.128 [R166+0x5800], desc[UR6][R24.64+0x40] ;  /* 0x0580004018a6dfae */ /* 0x0003e6000b901d46 */
[C---:B------:R-:W-:Y:S01]  /*16f30*/  @!P5 LEA.HI.X R29, R5.reuse, R167, R6, 0x1, P2 ;  /* 0x000000a7051dd211 */ /* 0x040fe200010f0c06 */
[----:B------:R1:W-:Y:S01]  /*16f40*/  @P5 STS.128 [R166+0x5800], RZ ;  /* 0x005800ffa6005388 */ /* 0x0003e20000000c00 */
[----:B------:R-:W-:-:S03]  /*16f50*/  @P1 LEA R10, P2, R5, R164, 0x1 ;  /* 0x000000a4050a1211 */ /* 0x000fc600078408ff */
[----:B------:R-:W-:Y:S01]  /*16f60*/  @!PT LDS RZ, [RZ] ;  /* 0x00000000fffff984 */ /* 0x000fe20000000800 */
[----:B------:R-:W-:Y:S01]  /*16f70*/  @!PT LDS RZ, [RZ] ;  /* 0x00000000fffff984 */ /* 0x000fe20000000800 */
[----:B------:R-:W-:Y:S01]  /*16f80*/  @!PT LDS RZ, [RZ] ;  /* 0x00000000fffff984 */ /* 0x000fe20000000800 */
[----:B------:R1:W-:Y:S01]  /*16f90*/  @P1 LDGSTS.E.BYPASS.LTC128B.128 [R166+0x7800], desc[UR6][R26.64+0x80] ;  /* 0x078000801aa61fae */ /* 0x0003e2000b901d46 */
[CC--:B------:R-:W-:Y:S02]  /*16fa0*/  @P1 LEA.HI.X R11, R5.reuse, R167.reuse, R6, 0x1, P2 ;  /* 0x000000a7050b1211 */ /* 0x0c0fe400010f0c06 */
[----:B------:R-:W-:Y:S01]  /*16fb0*/  IADD3 R5, P2, R5, R148, RZ ;  /* 0x0000009405057210 */ /* 0x000fe20007f5e0ff */
[----:B------:R1:W-:Y:S04]  /*16fc0*/  @!P1 STS.128 [R166+0x7800], RZ ;  /* 0x007800ffa6009388 */ /* 0x0003e80000000c00 */
[----:B------:R-:W-:Y:S01]  /*16fd0*/  IMAD.X R6, R6, 0x1, R147, P2 ;  /* 0x0000000106067824 */ /* 0x000fe200010e0693 */
[CC--:B------:R-:W-:Y:S01]  /*16fe0*/  @!P0 LEA R34, P2, R5.reuse, R164.reuse, 0x1 ;  /* 0x000000a405228211 */ /* 0x0c0fe200078408ff */
[----:B------:R-:W-:Y:S01]  /*16ff0*/  @!PT LDS RZ, [RZ] ;  /* 0x00000000fffff984 */ /* 0x000fe20000000800 */
[----:B------:R-:W-:Y:S01]  /*17000*/  @!PT LDS RZ, [RZ] ;  /* 0x00000000fffff984 */ /* 0x000fe20000000800 */
[----:B------:R-:W-:Y:S01]  /*17010*/  @!PT LDS RZ, [RZ] ;  /* 0x00000000fffff984 */ /* 0x000fe20000000800 */
[----:B------:R1:W-:Y:S03]  /*17020*/  @!P0 LDGSTS.E.BYPASS.LTC128B.128 [R166+0x4000], desc[UR6][R30.64] ;  /* 0x040000001ea68fae */ /* 0x0003e6000b901d46 */
[C---:B------:R-:W-:Y:S01]  /*17030*/  @!P0 LEA.HI.X R35, R5.reuse, R167, R6, 0x1, P2 ;  /* 0x000000a705238211 */ /* 0x040fe200010f0c06 */
[----:B------:R1:W-:Y:S01]  /*17040*/  @P0 STS.128 [R166+0x4000], RZ ;  /* 0x004000ffa6000388 */ /* 0x0003e20000000c00 */
[----:B------:R-:W-:-:S03]  /*17050*/  @!P5 LEA R32, P2, R5, R164, 0x1 ;  /* 0x000000a40520d211 */ /* 0x000fc600078408ff */
[----:B------:R-:W-:Y:S01]  /*17060*/  @!PT LDS RZ, [RZ] ;  /* 0x00000000fffff984 */ /* 0x000fe20000000800 */
[----:B------:R-:W-:Y:S01]  /*17070*/  @!PT LDS RZ, [RZ] ;  /* 0x00000000fffff984 */ /* 0x000fe20000000800 */
[----:B------:R-:W-:Y:S01]  /*17080*/  @!PT LDS RZ, [RZ] ;  /* 0x00000000fffff984 */ /* 0x000fe20000000800 */
[----:B------:R1:W-:Y:S01]  /*17090*/  @!P5 LDGSTS.E.BYPASS.LTC128B.128 [R166+0x6000], desc[UR6][R28.64+0x40] ;  /* 0x060000401ca6dfae */ /* 0x0003e2000b901d46 */
[CC--:B------:R-:W-:Y:S02]  /*170a0*/  @!P5 LEA.HI.X R33, R5.reuse, R167.reuse, R6, 0x1, P2 ;  /* 0x000000a70521d211 */ /* 0x0c0fe400010f0c06 */
[C---:B------:R-:W-:Y:S01]  /*170b0*/  @P1 LEA R4, P2, R5.reuse, R164, 0x1 ;  /* 0x000000a405041211 */ /* 0x040fe200078408ff */
[----:B------:R1:W-:Y:S01]  /*170c0*/  @P5 STS.128 [R166+0x6000], RZ ;  /* 0x006000ffa6005388 */ /* 0x0003e20000000c00 */
[----:B------:R-:W-:Y:S02]  /*170d0*/  IMAD.MOV.U32 R164, RZ, RZ, R22 ;  /* 0x000000ffffa47224 */ /* 0x000fe400078e0016 */
[----:B------:R-:W-:Y:S01]  /*170e0*/  @P1 LEA.HI.X R5, R5, R167, R6, 0x1, P2 ;  /* 0x000000a705051211 */ /* 0x000fe200010f0c06 */
[----:B------:R-:W-:Y:S01]  /*170f0*/  @!PT LDS RZ, [RZ] ;  /* 0x00000000fffff984 */ /* 0x000fe20000000800 */
[----:B------:R-:W-:Y:S01]  /*17100*/  @!PT LDS RZ, [RZ] ;  /* 0x00000000fffff984 */ /* 0x000fe20000000800 */
[----:B------:R-:W-:Y:S01]  /*17110*/  @!PT LDS RZ, [RZ] ;  /* 0x00000000fffff984 */ /* 0x000fe20000000800 */
[----:B------:R1:W-:Y:S01]  /*17120*/  @P1 LDGSTS.E.BYPASS.LTC128B.128 [R166+0x8000], desc[UR6][R10.64+0x80] ;  /* 0x080000800aa61fae */ /* 0x0003e2000b901d46 */
[----:B------:R-:W-:-:S03]  /*17130*/  IMAD.MOV.U32 R167, RZ, RZ, R23 ;  /* 0x000000ffffa77224 */ /* 0x000fc600078e0017 */
        /* <DEDUP_REMOVED lines=17> */
.L_x_1518:
[----:B-1----:R-:W-:Y:S01]  /*17250*/  FMNMX.FTZ R4, R2, R9, !PT ;  /* 0x0000000902047209 */ /* 0x002fe20007810000 */
[----:B------:R-:W-:Y:S01]  /*17260*/  LDSM.16.MT88.4 R24, [R142+0xb000] ;  /* 0x00b000008e18783b */ /* 0x000fe20000004200 */
        /* <DEDUP_REMOVED lines=51> */
[----:B------:R-:W-:-:S04]  /*175a0*/  FMNMX.FTZ R3, R175, R4, !PT ;  /* 0x00000004af037209 */ /* 0x000fc80007810000 */
[----:B------:R-:W-:-:S04]  /*175b0*/  FMNMX.FTZ R4, R160, R3, !PT ;  /* 0x00000003a0047209 */ /* 0x000fc80007810000 */
        /* <DEDUP_REMOVED lines=27> */
[--C-:B------:R-:W-:Y:S01]  /*17770*/  FFMA.FTZ R198, R9, UR8, -R182.reuse ;  /* 0x0000000809c67c23 */ /* 0x100fe200080108b6 */
[----:B--2---:R-:W-:Y:S01]  /*17780*/  FMNMX.FTZ R3, R4, R3, !PT ;  /* 0x0000000304037209 */ /* 0x004fe20007810000 */
[--C-:B------:R-:W-:Y:S01]  /*17790*/  FFMA.FTZ R134, R13, UR8, -R182.reuse ;  /* 0x000000080d867c23 */ /* 0x100fe200080108b6 */
[----:B------:R-:W-:Y:S01]  /*177a0*/  FMUL.FTZ R203, R203, UR8 ;  /* 0x00000008cbcb7c20 */ /* 0x000fe20008410000 */
[----:B------:R-:W-:Y:S01]  /*177b0*/  MUFU.EX2 R179, R179 ;  /* 0x000000b300b37308 */ /* 0x000fe20000000800 */
[C---:B------:R-:W-:Y:S01]  /*177c0*/  FSETP.NEU.FTZ.AND P0, PT, R3.reuse, -INF , PT ;  /* 0xff8000000300780b */ /* 0x040fe20003f1d000 */
[----:B------:R-:W-:Y:S01]  /*177d0*/  FMUL.FTZ R137, R3, UR8 ;  /* 0x0000000803897c20 */ /* 0x000fe20008410000 */
[--C-:B------:R-:W-:Y:S01]  /*177e0*/  FFMA.FTZ R120, R209, UR8, -R182.reuse ;  /* 0x00000008d1787c23 */ /* 0x100fe200080108b6 */
[--C-:B------:R-:W-:Y:S01]  /*177f0*/  FFMA.FTZ R63, R213, UR8, -R182.reuse ;  /* 0x00000008d53f7c23 */ /* 0x100fe200080108b6 */
[----:B------:R-:W-:Y:S01]  /*17800*/  FSEL R5, R3, RZ, P0 ;  /* 0x000000ff03057208 */ /* 0x000fe20000000000 */
[--C-:B------:R-:W-:Y:S01]  /*17810*/  FFMA.FTZ R59, R207, UR8, -R182.reuse ;  /* 0x00000008cf3b7c23 */ /* 0x100fe200080108b6 */
[----:B------:R-:W-:Y:S01]  /*17820*/  FSEL R137, R137, RZ, P0 ;  /* 0x000000ff89897208 */ /* 0x000fe20000000000 */
[----:B------:R-:W1:Y:S01]  /*17830*/  MUFU.EX2 R198, R198 ;  /* 0x000000c600c67308 */ /* 0x000e620000000800 */
[--C-:B------:R-:W-:Y:S01]  /*17840*/  FFMA.FTZ R2, R211, UR8, -R182.reuse ;  /* 0x00000008d3027c23 */ /* 0x100fe200080108b6 */
[----:B------:R-:W-:Y:S01]  /*17850*/  FADD.FTZ R0, R0, -R5 ;  /* 0x8000000500007221 */ /* 0x000fe20000010000 */
[--C-:B------:R-:W-:Y:S01]  /*17860*/  FFMA.FTZ R127, R127, UR8, -R182.reuse ;  /* 0x000000087f7f7c23 */ /* 0x100fe200080108b6 */
[--C-:B------:R-:W-:Y:S01]  /*17870*/  FFMA.FTZ R201, R18, UR8, -R137.reuse ;  /* 0x0000000812c97c23 */ /* 0x100fe20008010889 */
[--C-:B------:R-:W-:Y:S01]  /*17880*/  FFMA.FTZ R158, R8, UR8, -R137.reuse ;  /* 0x00000008089e7c23 */ /* 0x100fe20008010889 */
[----:B------:R-:W2:Y:S01]  /*17890*/  LDSM.16.MT88.4 R16, [R140+0x9000] ;  /* 0x009000008c10783b */ /* 0x000ea20000004200 */
[--C-:B------:R-:W-:Y:S01]  /*178a0*/  FFMA.FTZ R135, R14, UR8, -R137.reuse ;  /* 0x000000080e877c23 */ /* 0x100fe20008010889 */
[--C-:B------:R-:W-:Y:S01]  /*178b0*/  FFMA.FTZ R126, R12, UR8, -R137.reuse ;  /* 0x000000080c7e7c23 */ /* 0x100fe20008010889 */
[----:B------:R-:W-:Y:S01]  /*178c0*/  FMUL.FTZ R0, R0, UR8 ;  /* 0x0000000800007c20 */ /* 0x000fe20008410000 */
[----:B------:R-:W3:Y:S01]  /*178d0*/  LDSM.16.MT88.4 R8, [R142+0x9000] ;  /* 0x009000008e08783b */ /* 0x000ee20000004200 */
[----:B------:R-:W-:Y:S01]  /*178e0*/  MUFU.EX2 R159, R159 ;  /* 0x0000009f009f7308 */ /* 0x000fe20000000800 */
[--C-:B------:R-:W-:Y:S01]  /*178f0*/  FFMA.FTZ R61, R64, UR8, -R137.reuse ;  /* 0x00000008403d7c23 */ /* 0x100fe20008010889 */
[--C-:B------:R-:W-:Y:S01]  /*17900*/  FFMA.FTZ R118, R128, UR8, -R137.reuse ;  /* 0x0000000880767c23 */ /* 0x100fe20008010889 */
[----:B------:R-:W4:Y:S01]  /*17910*/  LDSM.16.MT88.4 R64, [R140+0x9400] ;  /* 0x009400008c40783b */ /* 0x000f220000004200 */
[--C-:B------:R-:W-:Y:S01]  /*17920*/  FFMA.FTZ R57, R122, UR8, -R137.reuse ;  /* 0x000000087a397c23 */ /* 0x100fe20008010889 */
[--C-:B------:R-:W-:Y:S01]  /*17930*/  FFMA.FTZ R128, R125, UR8, -R182.reuse ;  /* 0x000000087d807c23 */ /* 0x100fe200080108b6 */
[----:B-1----:R-:W-:Y:S01]  /*17940*/  F2FP.F16.F32.PACK_AB R48, R179, R198 ;  /* 0x000000c6b330723e */ /* 0x002fe200000000ff */
        /* <DEDUP_REMOVED lines=18> */
[----:B-1----:R-:W-:Y:S01]  /*17a70*/  F2FP.F16.F32.PACK_AB R50, R134, R159 ;  /* 0x0000009f8632723e */ /* 0x002fe200000000ff */
[--C-:B------:R-:W-:Y:S01]  /*17a80*/  FFMA.FTZ R185, R187, UR8, -R182.reuse ;  /* 0x00000008bbb97c23 */ /* 0x100fe200080108b6 */
[--C-:B------:R-:W-:Y:S01]  /*17a90*/  FFMA.FTZ R191, R191, UR8, -R182.reuse ;  /* 0x00000008bfbf7c23 */ /* 0x100fe200080108b6 */
[--C-:B------:R-:W-:Y:S01]  /*17aa0*/  FFMA.FTZ R190, R190, UR8, -R137.reuse ;  /* 0x00000008bebe7c23 */ /* 0x100fe20008010889 */
[--C-:B------:R-:W-:Y:S01]  /*17ab0*/  FFMA.FTZ R184, R184, UR8, -R137.reuse ;  /* 0x00000008b8b87c23 */ /* 0x100fe20008010889 */
[--C-:B------:R-:W-:Y:S01]  /*17ac0*/  FFMA.FTZ R187, R188, UR8, -R137.reuse ;  /* 0x00000008bcbb7c23 */ /* 0x100fe20008010889 */
[----:B------:R-:W-:Y:S01]  /*17ad0*/  FFMA.FTZ R170, R170, UR8, -R137 ;  /* 0x00000008aaaa7c23 */ /* 0x000fe20008010889 */
[----:B------:R-:W-:Y:S01]  /*17ae0*/  MUFU.EX2 R135, R135 ;  /* 0x0000008700877308 */ /* 0x000fe20000000800 */
[--C-:B------:R-:W-:Y:S01]  /*17af0*/  FFMA.FTZ R160, R160, UR8, -R182.reuse ;  /* 0x00000008a0a07c23 */ /* 0x100fe200080108b6 */
[--C-:B------:R-:W-:Y:S01]  /*17b00*/  FFMA.FTZ R177, R177, UR8, -R182.reuse ;  /* 0x00000008b1b17c23 */ /* 0x100fe200080108b6 */
[--C-:B------:R-:W-:Y:S01]  /*17b10*/  FFMA.FTZ R171, R171, UR8, -R182.reuse ;  /* 0x00000008abab7c23 */ /* 0x100fe200080108b6 */
[--C-:B------:R-:W-:Y:S01]  /*17b20*/  FFMA.FTZ R161, R161, UR8, -R182.reuse ;  /* 0x00000008a1a17c23 */ /* 0x100fe200080108b6 */
[--C-:B------:R-:W-:Y:S01]  /*17b30*/  FFMA.FTZ R178, R178, UR8, -R182.reuse ;  /* 0x00000008b2b27c23 */ /* 0x100fe200080108b6 */
[----:B------:R-:W-:-:S02]  /*17b40*/  FFMA.FTZ R169, R169, UR8, -R182 ;  /* 0x00000008a9a97c23 */ /* 0x000fc400080108b6 */
        /* <DEDUP_REMOVED lines=10> */
[----:B------:R-:W-:Y:S01]  /*17bf0*/  FMUL.FTZ R20, R80, R203 ;  /* 0x000000cb50147220 */ /* 0x000fe20000410000 */
[----:B------:R-:W-:Y:S01]  /*17c00*/  MUFU.EX2 R120, R120 ;  /* 0x0000007800787308 */ /* 0x000fe20000000800 */
[-C--:B-----5:R-:W-:Y:S01]  /*17c10*/  FMUL.FTZ R14, R74, R202.reuse ;  /* 0x000000ca4a0e7220 */ /* 0x0a0fe20000410000 */
[-C--:B------:R-:W-:Y:S01]  /*17c20*/  FMUL.FTZ R15, R75, R202.reuse ;  /* 0x000000ca4b0f7220 */ /* 0x080fe20000410000 */
[-C--:B------:R-:W-:Y:S01]  /*17c30*/  FMUL.FTZ R78, R78, R202.reuse ;  /* 0x000000ca4e4e7220 */ /* 0x080fe20000410000 */
[-C--:B------:R-:W-:Y:S01]  /*17c40*/  FMUL.FTZ R79, R79, R202.reuse ;  /* 0x000000ca4f4f7220 */ /* 0x080fe20000410000 */
[----:B------:R-:W-:Y:S01]  /*17c50*/  FFMA.FTZ R0, R208, UR8, -R137 ;  /* 0x00000008d0007c23 */ /* 0x000fe20008010889 */
[-C--:B------:R-:W-:Y:S01]  /*17c60*/  FMUL.FTZ R6, R114, R202.reuse ;  /* 0x000000ca72067220 */ /* 0x080fe20000410000 */
[-C--:B------:R-:W-:Y:S01]  /*17c70*/  FMUL.FTZ R7, R115, R202.reuse ;  /* 0x000000ca73077220 */ /* 0x080fe20000410000 */
        /* <DEDUP_REMOVED lines=44> */
[C---:B---3--:R-:W-:Y:S01]  /*17f40*/  HMMA.16816.F32 R4, R48.reuse, R8, R4 ;  /* 0x000000083004723c */ /* 0x048fe20000001804 */
[----:B------:R-:W-:Y:S01]  /*17f50*/  LDSM.16.MT88.4 R72, [R142+0xb400] ;  /* 0x00b400008e48783b */ /* 0x000fe20000004200 */
[----:B------:R-:W-:Y:S01]  /*17f60*/  FFMA.FTZ R201, R162, R202, R201 ;  /* 0x000000caa2c97223 */ /* 0x000fe200000100c9 */
[----:B------:R-:W-:Y:S01]  /*17f70*/  FFMA.FTZ R162, R172, UR8, -R137 ;  /* 0x00000008aca27c23 */ /* 0x000fe20008010889 */
[----:B------:R-:W-:Y:S01]  /*17f80*/  FFMA.FTZ R198, R163, R203, R198 ;  /* 0x000000cba3c67223 */ /* 0x000fe200000100c6 */
[----:B------:R-:W3:Y:S01]  /*17f90*/  MUFU.EX2 R0, R0 ;  /* 0x0000000000007308 */ /* 0x000ee20000000800 */
[----:B------:R-:W-:Y:S01]  /*17fa0*/  HMMA.16816.F32 R20, R48, R24, R20 ;  /* 0x000000183014723c */ /* 0x000fe20000001814 */
[----:B------:R-:W-:Y:S01]  /*17fb0*/  LDSM.16.MT88.4 R76, [R140+0xa400] ;  /* 0x00a400008c4c783b */ /* 0x000fe20000004200 */
[----:B------:R-:W-:Y:S01]  /*17fc0*/  FADD.FTZ R198, R179, R198 ;  /* 0x000000c6b3c67221 */ /* 0x000fe20000010000 */
[----:B------:R-:W-:-:S03]  /*17fd0*/  FADD.FTZ R158, R158, R201 ;  /* 0x000000c99e9e7221 */ /* 0x000fc60000010000 */
[----:B------:R-:W-:Y:S01]  /*17fe0*/  HMMA.16816.F32 R28, R48, R32, R28 ;  /* 0x00000020301c723c */ /* 0x000fe2000000181c */
[----:B------:R-:W-:Y:S01]  /*17ff0*/  MUFU.EX2 R128, R128 ;  /* 0x0000008000807308 */ /* 0x000fe20000000800 */
[----:B------:R-:W-:-:S04]  /*18000*/  FADD.FTZ R159, R159, R198 ;  /* 0x000000c69f9f7221 */ /* 0x000fc80000010000 */
[C---:B------:R-:W-:Y:S01]  /*18010*/  HMMA.16816.F32 R36, R48.reuse, R40, R36 ;  /* 0x000000283024723c */ /* 0x040fe20000001824 */
[----:B------:R-:W-:Y:S02]  /*18020*/  FADD.FTZ R159, R134, R159 ;  /* 0x0000009f869f7221 */ /* 0x000fe40000010000 */
[----:B------:R-:W5:Y:S03]  /*18030*/  MUFU.EX2 R127, R127 ;  /* 0x0000007f007f7308 */ /* 0x000f660000000800 */
[C---:B------:R-:W-:Y:S01]  /*18040*/  HMMA.16816.F32 R8, R48.reuse, R10, R68 ;  /* 0x0000000a3008723c */ /* 0x040fe20000001844 */
[----:B------:R-:W5:Y:S04]  /*18050*/  LDSM.16.MT88.4 R68, [R142+0x9400] ;  /* 0x009400008e44783b */ /* 0x000f680000004200 */
        /* <DEDUP_REMOVED lines=9> */
[C---:B------:R-:W-:Y:S05]  /*180f0*/  HMMA.16816.F32 R44, R48.reuse, R52, R44 ;  /* 0x00000034302c723c */ /* 0x040fea000000182c */
[----:B------:R-:W5:Y:S01]  /*18100*/  MUFU.EX2 R138, R138 ;  /* 0x0000008a008a7308 */ /* 0x000f620000000800 */
[----:B------:R-:W-:Y:S01]  /*18110*/  HMMA.16816.F32 R48, R48, R54, R104 ;  /* 0x000000363030723c */ /* 0x000fe20000001868 */
[----:B-1----:R-:W-:-:S02]  /*18120*/  F2FP.F16.F32.PACK_AB R52, R63, R120 ;  /* 0x000000783f34723e */ /* 0x002fc400000000ff */
[----:B--2---:R-:W-:-:S04]  /*18130*/  F2FP.F16.F32.PACK_AB R53, R61, R118 ;  /* 0x000000763d35723e */ /* 0x004fc800000000ff */
[----:B------:R-:W-:Y:S01]  /*18140*/  F2FP.F16.F32.PACK_AB R54, R2, R59 ;  /* 0x0000003b0236723e */ /* 0x000fe200000000ff */
[----:B------:R-:W-:Y:S01]  /*18150*/  MUFU.EX2 R124, R124 ;  /* 0x0000007c007c7308 */ /* 0x000fe20000000800 */
[----:B---3--:R-:W-:-:S07]  /*18160*/  F2FP.F16.F32.PACK_AB R55, R0, R57 ;  /* 0x000000390037723e */ /* 0x008fce00000000ff */
[C---:B----4-:R-:W-:Y:S01]  /*18170*/  HMMA.16816.F32 R12, R52.reuse, R64, R12 ;  /* 0x00000040340c723c */ /* 0x050fe2000000180c */
[----:B------:R-:W1:Y:S05]  /*18180*/  MUFU.EX2 R123, R123 ;  /* 0x0000007b007b7308 */ /* 0x000e6a0000000800 */
[C---:B------:R-:W-:Y:S01]  /*18190*/  HMMA.16816.F32 R16, R52.reuse, R66, R16 ;  /* 0x000000423410723c */ /* 0x040fe20000001810 */
[----:B------:R-:W2:Y:S02]  /*181a0*/  LDSM.16.MT88.4 R64, [R142+0xd400] ;  /* 0x00d400008e40783b */ /* 0x000ea40000004200 */
[----:B------:R-:W-:Y:S03]  /*181b0*/  MUFU.EX2 R195, R195 ;  /* 0x000000c300c37308 */ /* 0x000fe60000000800 */
[C---:B-----5:R-:W-:Y:S05]  /*181c0*/  HMMA.16816.F32 R4, R52.reuse, R68, R4 ;  /* 0x000000443404723c */ /* 0x060fea0000001804 */
[----:B------:R-:W-:Y:S01]  /*181d0*/  MUFU.EX2 R194, R194 ;  /* 0x000000c200c27308 */ /* 0x000fe20000000800 */
[C---:B------:R-:W-:Y:S01]  /*181e0*/  HMMA.16816.F32 R8, R52.reuse, R70, R8 ;  /* 0x000000463408723c */ /* 0x040fe20000001808 */
[----:B------:R-:W3:Y:S05]  /*181f0*/  LDSM.16.MT88.4 R68, [R140+0xb400] ;  /* 0x00b400008c44783b */ /* 0x000eea0000004200 */
[C---:B------:R-:W-:Y:S01]  /*18200*/  HMMA.16816.F32 R20, R52.reuse, R72, R20 ;  /* 0x000000483414723c */ /* 0x040fe20000001814 */
[----:B------:R-:W-:Y:S05]  /*18210*/  MUFU.EX2 R192, R192 ;  /* 0x000000c000c07308 */ /* 0x000fea0000000800 */
[C---:B------:R-:W-:Y:S01]  /*18220*/  HMMA.16816.F32 R24, R52.reuse, R74, R24 ;  /* 0x0000004a3418723c */ /* 0x040fe20000001818 */
[----:B------:R-:W4:Y:S02]  /*18230*/  LDSM.16.MT88.4 R72, [R140+0xd400] ;  /* 0x00d400008c48783b */ /* 0x000f240000004200 */
[----:B------:R-:W-:Y:S08]  /*18240*/  MUFU.EX2 R189, R189 ;  /* 0x000000bd00bd7308 */ /* 0x000ff00000000800 */
[----:B------:R-:W-:Y:S01]  /*18250*/  MUFU.EX2 R193, R193 ;  /* 0x000000c100c17308 */ /* 0x000fe20000000800 */
[C---:B--2---:R-:W-:Y:S07]  /*18260*/  HMMA.16816.F32 R36, R52.reuse, R64, R36 ;  /* 0x000000403424723c */ /* 0x044fee0000001824 */
[----:B------:R-:W-:Y:S01]  /*18270*/  MUFU.EX2 R200, R200 ;  /* 0x000000c800c87308 */ /* 0x000fe20000000800 */
[C---:B------:R-:W-:Y:S01]  /*18280*/  HMMA.16816.F32 R40, R52.reuse, R66, R40 ;  /* 0x000000423428723c */ /* 0x040fe20000001828 */
[----:B------:R-:W2:Y:S06]  /*18290*/  LDSM.16.MT88.4 R64, [R140+0x9800] ;  /* 0x009800008c40783b */ /* 0x000eac0000004200 */
[----:B------:R-:W-:Y:S01]  /*182a0*/  MUFU.EX2 R197, R197 ;  /* 0x000000c500c57308 */ /* 0x000fe20000000800 */
[C---:B---3--:R-:W-:Y:S06]  /*182b0*/  HMMA.16816.F32 R28, R52.reuse, R68, R28 ;  /* 0x00000044341c723c */ /* 0x048fec000000181c */
[C---:B------:R-:W-:Y:S01]  /*182c0*/  HMMA.16816.F32 R32, R52.reuse, R70, R32 ;  /* 0x000000463420723c */ /* 0x040fe20000001820 */
[----:B------:R-:W3:Y:S01]  /*182d0*/  LDSM.16.MT88.4 R68, [R142+0x9800] ;  /* 0x009800008e44783b */ /* 0x000ee20000004200 */
[----:B------:R-:W-:Y:S04]  /*182e0*/  MUFU.EX2 R196, R196 ;  /* 0x000000c400c47308 */ /* 0x000fe80000000800 */
[C---:B----4-:R-:W-:Y:S04]  /*182f0*/  HMMA.16816.F32 R44, R52.reuse, R72, R44 ;  /* 0x00000048342c723c */ /* 0x050fe8000000182c */
[----:B------:R-:W-:Y:S02]  /*18300*/  MUFU.EX2 R204, R204 ;  /* 0x000000cc00cc7308 */ /* 0x000fe40000000800 */
[----:B------:R-:W-:Y:S01]  /*18310*/  HMMA.16816.F32 R48, R52, R74, R48 ;  /* 0x0000004a3430723c */ /* 0x000fe20000001830 */
[----:B------:R-:W4:Y:S05]  /*18320*/  LDSM.16.MT88.4 R72, [R142+0xb800] ;  /* 0x00b800008e48783b */ /* 0x000f2a0000004200 */
[----:B------:R-:W5:Y:S01]  /*18330*/  MUFU.EX2 R191, R191 ;  /* 0x000000bf00bf7308 */ /* 0x000f620000000800 */
[----:B------:R-:W-:-:S02]  /*18340*/  F2FP.F16.F32.PACK_AB R52, R127, R128 ;  /* 0x000000807f34723e */ /* 0x000fc400000000ff */
[----:B------:R-:W-:Y:S02]  /*18350*/  F2FP.F16.F32.PACK_AB R53, R138, R125 ;  /* 0x0000007d8a35723e */ /* 0x000fe400000000ff */
[----:B------:R-:W-:Y:S02]  /*18360*/  F2FP.F16.F32.PACK_AB R54, R119, R122 ;  /* 0x0000007a7736723e */ /* 0x000fe400000000ff */
[----:B-1----:R-:W-:Y:S01]  /*18370*/  F2FP.F16.F32.PACK_AB R55, R123, R124 ;  /* 0x0000007c7b37723e */ /* 0x002fe200000000ff */
[----:B------:R-:W-:Y:S06]  /*18380*/  MUFU.EX2 R185, R185 ;  /* 0x000000b900b97308 */ /* 0x000fec0000000800 */
[----:B--2---:R-:W-:Y:S02]  /*18390*/  HMMA.16816.F32 R12, R52, R64, R12 ;  /* 0x00000040340c723c */ /* 0x004fe4000000180c */
[----:B------:R-:W-:Y:S01]  /*183a0*/  MUFU.EX2 R190, R190 ;  /* 0x000000be00be7308 */ /* 0x000fe20000000800 */
[----:B-----5:R-:W-:-:S03]  /*183b0*/  F2FP.F16.F32.PACK_AB R104, R191, R204 ;  /* 0x000000ccbf68723e */ /* 0x020fc600000000ff */
[C---:B------:R-:W-:Y:S01]  /*183c0*/  HMMA.16816.F32 R16, R52.reuse, R66, R16 ;  /* 0x000000423410723c */ /* 0x040fe20000001810 */
[----:B------:R-:W1:Y:S03]  /*183d0*/  LDSM.16.MT88.4 R64, [R142+0xd800] ;  /* 0x00d800008e40783b */ /* 0x000e660000004200 */
[----:B------:R-:W-:Y:S02]  /*183e0*/  MUFU.EX2 R184, R184 ;  /* 0x000000b800b87308 */ /* 0x000fe40000000800 */
[C---:B---3--:R-:W-:Y:S06]  /*183f0*/  HMMA.16816.F32 R4, R52.reuse, R68, R4 ;  /* 0x000000443404723c */ /* 0x048fec0000001804 */
[C---:B------:R-:W-:Y:S01]  /*18400*/  HMMA.16816.F32 R8, R52.reuse, R70, R8 ;  /* 0x000000463408723c */ /* 0x040fe20000001808 */
[----:B------:R-:W2:Y:S01]  /*18410*/  LDSM.16.MT88.4 R68, [R140+0xb800] ;  /* 0x00b800008c44783b */ /* 0x000ea20000004200 */
[----:B------:R-:W3:Y:S04]  /*18420*/  MUFU.EX2 R187, R187 ;  /* 0x000000bb00bb7308 */ /* 0x000ee80000000800 */
[C---:B----4-:R-:W-:Y:S04]  /*18430*/  HMMA.16816.F32 R20, R52.reuse, R72, R20 ;  /* 0x000000483414723c */ /* 0x050fe80000001814 */
[----:B------:R-:W-:Y:S02]  /*18440*/  MUFU.EX2 R162, R162 ;  /* 0x000000a200a27308 */ /* 0x000fe40000000800 */
[C---:B------:R-:W-:Y:S01]  /*18450*/  HMMA.16816.F32 R24, R52.reuse, R74, R24 ;  /* 0x0000004a3418723c */ /* 0x040fe20000001818 */
[----:B------:R-:W4:Y:S05]  /*18460*/  LDSM.16.MT88.4 R72, [R140+0xd800] ;  /* 0x00d800008c48783b */ /* 0x000f2a0000004200 */
[----:B------:R-:W-:Y:S01]  /*18470*/  MUFU.EX2 R171, R171 ;  /* 0x000000ab00ab7308 */ /* 0x000fe20000000800 */
[----:B---3--:R-:W-:Y:S01]  /*18480*/  F2FP.F16.F32.PACK_AB R107, R187, R184 ;  /* 0x000000b8bb6b723e */ /* 0x008fe200000000ff */
        /* <DEDUP_REMOVED lines=90> */
[----:B------:R-:W4:Y:S02]  /*18a30*/  LDSM.16.MT88.4 R12, [R140+0xc800] ;  /* 0x00c800008c0c783b */ /* 0x000f240000004200 */
[----:B------:R-:W-:Y:S01]  /*18a40*/  MUFU.EX2 R30, R30 ;  /* 0x0000001e001e7308 */ /* 0x000fe20000000800 */
[C---:B------:R-:W-:Y:S01]  /*18a50*/  HMMA.16816.F32 R76, R4.reuse, R78, R16 ;  /* 0x0000004e044c723c */ /* 0x040fe20000001810 */
[----:B------:R-:W-:Y:S05]  /*18a60*/  LDSM.16.MT88.4 R16, [R142+0xc800] ;  /* 0x00c800008e10783b */ /* 0x000fea0000004200 */
[C---:B------:R-:W-:Y:S01]  /*18a70*/  HMMA.16816.F32 R108, R4.reuse, R96, R36 ;  /* 0x00000060046c723c */ /* 0x040fe20000001824 */
[----:B------:R-:W5:Y:S05]  /*18a80*/  MUFU.EX2 R33, R33 ;  /* 0x0000002100217308 */ /* 0x000f6a0000000800 */
[----:B------:R-:W-:Y:S01]  /*18a90*/  HMMA.16816.F32 R96, R4, R98, R40 ;  /* 0x000000620460723c */ /* 0x000fe20000001828 */
[--C-:B------:R-:W-:Y:S01]  /*18aa0*/  FFMA.FTZ R37, R58, UR8, -R137.reuse ;  /* 0x000000083a257c23 */ /* 0x100fe20008010889 */
[--C-:B------:R-:W-:Y:S01]  /*18ab0*/  FFMA.FTZ R38, R129, UR8, -R137.reuse ;  /* 0x0000000881267c23 */ /* 0x100fe20008010889 */
[----:B------:R-:W-:Y:S01]  /*18ac0*/  MUFU.EX2 R31, R31 ;  /* 0x0000001f001f7308 */ /* 0x000fe20000000800 */
[----:B------:R-:W-:-:S02]  /*18ad0*/  FFMA.FTZ R39, R121, UR8, -R137 ;  /* 0x0000000879277c23 */ /* 0x000fc40008010889 */
[----:B-1----:R-:W-:Y:S01]  /*18ae0*/  HMMA.16816.F32 R100, R4, R8, R44 ;  /* 0x000000080464723c */ /* 0x002fe2000000182c */
[----:B------:R-:W-:Y:S01]  /*18af0*/  FFMA.FTZ R40, R136, UR8, -R137 ;  /* 0x0000000888287c23 */ /* 0x000fe20008010889 */
[----:B------:R-:W-:-:S03]  /*18b00*/  FADD.FTZ R41, R135, R158 ;  /* 0x0000009e87297221 */ /* 0x000fc60000010000 */
[----:B------:R-:W1:Y:S01]  /*18b10*/  MUFU.EX2 R32, R32 ;  /* 0x0000002000207308 */ /* 0x000e620000000800 */
[----:B------:R-:W-:Y:S01]  /*18b20*/  HMMA.16816.F32 R104, R4, R10, R104 ;  /* 0x0000000a0468723c */ /* 0x000fe20000001868 */
[----:B------:R-:W4:Y:S01]  /*18b30*/  LDSM.16.MT88.4 R4, [R142+0xe800] ;  /* 0x00e800008e04783b */ /* 0x000f220000004200 */
[----:B--2---:R-:W-:Y:S01]  /*18b40*/  F2FP.F16.F32.PACK_AB R8, R51, R50 ;  /* 0x000000323308723e */ /* 0x004fe200000000ff */
[----:B------:R-:W-:Y:S01]  /*18b50*/  FADD.FTZ R41, R126, R41 ;  /* 0x000000297e297221 */ /* 0x000fe20000010000 */
[----:B-----5:R-:W-:-:S03]  /*18b60*/  F2FP.F16.F32.PACK_AB R9, R33, R30 ;  /* 0x0000001e2109723e */ /* 0x020fc600000000ff */
[----:B------:R-:W-:Y:S01]  /*18b70*/  F2FP.F16.F32.PACK_AB R10, R28, R29 ;  /* 0x0000001d1c0a723e */ /* 0x000fe200000000ff */
[----:B------:R-:W-:Y:S01]  /*18b80*/  MUFU.EX2 R34, R161 ;  /* 0x000000a100227308 */ /* 0x000fe20000000800 */
[----:B-1----:R-:W-:-:S07]  /*18b90*/  F2FP.F16.F32.PACK_AB R11, R32, R31 ;  /* 0x0000001f200b723e */ /* 0x002fce00000000ff */
[----:B------:R-:W-:Y:S01]  /*18ba0*/  MUFU.EX2 R35, R178 ;  /* 0x000000b200237308 */ /* 0x000fe20000000800 */
[C---:B---3--:R-:W-:Y:S07]  /*18bb0*/  HMMA.16816.F32 R112, R8.reuse, R24, R112 ;  /* 0x000000180870723c */ /* 0x048fee0000001870 */
[----:B------:R-:W-:Y:S01]  /*18bc0*/  MUFU.EX2 R36, R169 ;  /* 0x000000a900247308 */ /* 0x000fe20000000800 */
[C---:B------:R-:W-:Y:S01]  /*18bd0*/  HMMA.16816.F32 R68, R8.reuse, R26, R68 ;  /* 0x0000001a0844723c */ /* 0x040fe20000001844 */
[----:B------:R-:W1:Y:S06]  /*18be0*/  LDSM.16.MT88.4 R24, [R140+0xe800] ;  /* 0x00e800008c18783b */ /* 0x000e6c0000004200 */
[----:B------:R-:W-:Y:S01]  /*18bf0*/  MUFU.EX2 R37, R37 ;  /* 0x0000002500257308 */ /* 0x000fe20000000800 */
[C---:B------:R-:W-:Y:S06]  /*18c00*/  HMMA.16816.F32 R72, R8.reuse, R20, R72 ;  /* 0x000000140848723c */ /* 0x040fec0000001848 */
[C---:B------:R-:W-:Y:S01]  /*18c10*/  HMMA.16816.F32 R76, R8.reuse, R22, R76 ;  /* 0x00000016084c723c */ /* 0x040fe2000000184c */
[----:B------:R-:W2:Y:S01]  /*18c20*/  LDSM.16.MT88.4 R20, [R142+0xac00] ;  /* 0x00ac00008e14783b */ /* 0x000ea20000004200 */
[----:B------:R-:W3:Y:S04]  /*18c30*/  MUFU.EX2 R38, R38 ;  /* 0x0000002600267308 */ /* 0x000ee80000000800 */
[C---:B----4-:R-:W-:Y:S04]  /*18c40*/  HMMA.16816.F32 R88, R8.reuse, R12, R88 ;  /* 0x0000000c0858723c */ /* 0x050fe80000001858 */
[----:B------:R-:W-:Y:S02]  /*18c50*/  MUFU.EX2 R39, R39 ;  /* 0x0000002700277308 */ /* 0x000fe40000000800 */
[----:B------:R-:W-:Y:S01]  /*18c60*/  HMMA.16816.F32 R108, R8, R4, R108 ;  /* 0x00000004086c723c */ /* 0x000fe2000000186c */
[----:B------:R-:W-:-:S04]  /*18c70*/  FADD.FTZ R12, R120, R159 ;  /* 0x0000009f780c7221 */ /* 0x000fc80000010000 */
[----:B------:R-:W-:Y:S01]  /*18c80*/  FADD.FTZ R12, R63, R12 ;  /* 0x0000000c3f0c7221 */ /* 0x000fe20000010000 */
[----:B------:R-:W4:Y:S01]  /*18c90*/  MUFU.EX2 R40, R40 ;  /* 0x0000002800287308 */ /* 0x000f220000000800 */
[----:B------:R-:W-:Y:S01]  /*18ca0*/  FADD.FTZ R4, R118, R41 ;  /* 0x0000002976047221 */ /* 0x000fe20000010000 */
[----:B------:R-:W-:Y:S01]  /*18cb0*/  HMMA.16816.F32 R96, R8, R6, R96 ;  /* 0x000000060860723c */ /* 0x000fe20000001860 */
[----:B------:R-:W-:Y:S01]  /*18cc0*/  FADD.FTZ R59, R59, R12 ;  /* 0x0000000c3b3b7221 */ /* 0x000fe20000010000 */
[----:B---3--:R-:W-:Y:S01]  /*18cd0*/  F2FP.F16.F32.PACK_AB R5, R38, R37 ;  /* 0x000000252605723e */ /* 0x008fe200000000ff */
[----:B------:R-:W-:-:S03]  /*18ce0*/  FADD.FTZ R4, R61, R4 ;  /* 0x000000043d047221 */ /* 0x000fc60000010000 */
[C---:B------:R-:W-:Y:S01]  /*18cf0*/  HMMA.16816.F32 R80, R8.reuse, R16, R80 ;  /* 0x000000100850723c */ /* 0x040fe20000001850 */
[----:B------:R-:W-:Y:S01]  /*18d00*/  FADD.FTZ R57, R57, R4 ;  /* 0x0000000439397221 */ /* 0x000fe20000010000 */
[----:B------:R-:W-:Y:S02]  /*18d10*/  F2FP.F16.F32.PACK_AB R4, R35, R34 ;  /* 0x000000222304723e */ /* 0x000fe400000000ff */
[----:B------:R-:W-:Y:S01]  /*18d20*/  F2FP.F16.F32.PACK_AB R6, R36, R171 ;  /* 0x000000ab2406723e */ /* 0x000fe200000000ff */
[----:B------:R-:W-:Y:S01]  /*18d30*/  FADD.FTZ R0, R0, R57 ;  /* 0x0000003900007221 */ /* 0x000fe20000010000 */
[----:B------:R-:W-:Y:S01]  /*18d40*/  HMMA.16816.F32 R84, R8, R18, R84 ;  /* 0x000000120854723c */ /* 0x000fe20000001854 */
[----:B------:R-:W3:Y:S01]  /*18d50*/  LDSM.16.MT88.4 R16, [R140+0xac00] ;  /* 0x00ac00008c10783b */ /* 0x000ee20000004200 */
[----:B----4-:R-:W-:-:S04]  /*18d60*/  F2FP.F16.F32.PACK_AB R7, R40, R39 ;  /* 0x000000272807723e */ /* 0x010fc800000000ff */
[C---:B------:R-:W-:Y:S01]  /*18d70*/  HMMA.16816.F32 R92, R8.reuse, R14, R92 ;  /* 0x0000000e085c723c */ /* 0x040fe2000000185c */
[----:B------:R-:W4:Y:S05]  /*18d80*/  LDSM.16.MT88.4 R12, [R142+0xcc00] ;  /* 0x00cc00008e0c783b */ /* 0x000f2a0000004200 */
[C---:B-1----:R-:W-:Y:S06]  /*18d90*/  HMMA.16816.F32 R100, R8.reuse, R24, R100 ;  /* 0x000000180864723c */ /* 0x042fec0000001864 */
[----:B------:R-:W-:Y:S01]  /*18da0*/  HMMA.16816.F32 R104, R8, R26, R104 ;  /* 0x0000001a0868723c */ /* 0x000fe20000001868 */
[----:B------:R-:W-:Y:S01]  /*18db0*/  FADD.FTZ R25, R2, R59 ;  /* 0x0000003b02197221 */ /* 0x000fe20000010000 */
[----:B------:R-:W1:Y:S03]  /*18dc0*/  LDSM.16.MT88.4 R8, [R140+0xcc00] ;  /* 0x00cc00008c08783b */ /* 0x000e660000004200 */
[----:B------:R-:W-:Y:S01]  /*18dd0*/  FADD.FTZ R128, R128, R25 ;  /* 0x0000001980807221 */ /* 0x000fe20000010000 */
[----:B--2---:R-:W-:Y:S03]  /*18de0*/  HMMA.16816.F32 R112, R4, R20, R112 ;  /* 0x000000140470723c */ /* 0x004fe60000001870 */
        /* <DEDUP_REMOVED lines=8> */
[----:B---3--:R-:W-:Y:S02]  /*18e70*/  HMMA.16816.F32 R72, R4, R16, R72 ;  /* 0x000000100448723c */ /* 0x008fe40000001848 */
[----:B------:R-:W-:Y:S01]  /*18e80*/  FADD.FTZ R2, R123, R2 ;  /* 0x000000027b027221 */ /* 0x000fe20000010000 */
[----:B------:R-:W-:-:S03]  /*18e90*/  FADD.FTZ R21, R194, R21 ;  /* 0x00000015c2157221 */ /* 0x000fc60000010000 */
[----:B------:R-:W-:Y:S01]  /*18ea0*/  FADD.FTZ R193, R193, R2 ;  /* 0x00000002c1c17221 */ /* 0x000fe20000010000 */
[----:B------:R-:W-:Y:S01]  /*18eb0*/  FADD.FTZ R192, R192, R21 ;  /* 0x00000015c0c07221 */ /* 0x000fe20000010000 */
[----:B------:R-:W-:Y:S01]  /*18ec0*/  HMMA.16816.F32 R76, R4, R18, R76 ;  /* 0x00000012044c723c */ /* 0x000fe2000000184c */
[----:B------:R-:W2:Y:S01]  /*18ed0*/  LDSM.16.MT88.4 R16, [R142+0xec00] ;  /* 0x00ec00008e10783b */ /* 0x000ea20000004200 */
        /* <DEDUP_REMOVED lines=8> */
[----:B------:R-:W-:Y:S01]  /*18f60*/  HMMA.16816.F32 R84, R4, R14, R84 ;  /* 0x0000000e0454723c */ /* 0x000fe20000001854 */
[----:B------:R-:W3:Y:S02]  /*18f70*/  LDSM.16.MT88.4 R12, [R140+0xec00] ;  /* 0x00ec00008c0c783b */ /* 0x000ee40000004200 */
[----:B------:R-:W-:-:S03]  /*18f80*/  FADD.FTZ R21, R190, R21 ;  /* 0x00000015be157221 */ /* 0x000fc60000010000 */
[----:B-1----:R-:W-:Y:S01]  /*18f90*/  HMMA.16816.F32 R88, R4, R8, R88 ;  /* 0x000000080458723c */ /* 0x002fe20000001858 */
[----:B------:R-:W-:-:S04]  /*18fa0*/  FADD.FTZ R184, R184, R21 ;  /* 0x00000015b8b87221 */ /* 0x000fc80000010000 */
        /* <DEDUP_REMOVED lines=8> */
[----:B------:R-:W-:Y:S01]  /*19030*/  FADD.FTZ R67, R67, R66 ;  /* 0x0000004243437221 */ /* 0x000fe20000010000 */
[C---:B--2---:R-:W-:Y:S01]  /*19040*/  HMMA.16816.F32 R108, R4.reuse, R16, R108 ;  /* 0x00000010046c723c */ /* 0x044fe2000000186c */
[----:B------:R-:W-:Y:S02]  /*19050*/  FADD.FTZ R49, R49, R48 ;  /* 0x0000003031317221 */ /* 0x000fe40000010000 */
[----:B------:R-:W-:Y:S02]  /*19060*/  FADD.FTZ R64, R64, R67 ;  /* 0x0000004340407221 */ /* 0x000fe40000010000 */
[----:B------:R-:W-:Y:S01]  /*19070*/  FADD.FTZ R2, R30, R49 ;  /* 0x000000311e027221 */ /* 0x000fe20000010000 */
[----:B------:R-:W-:Y:S01]  /*19080*/  HMMA.16816.F32 R96, R4, R18, R96 ;  /* 0x000000120460723c */ /* 0x000fe20000001860 */
[----:B------:R-:W-:-:S02]  /*19090*/  FADD.FTZ R65, R65, R64 ;  /* 0x0000004041417221 */ /* 0x000fc40000010000 */
[----:B------:R-:W-:Y:S02]  /*190a0*/  FADD.FTZ R2, R33, R2 ;  /* 0x0000000221027221 */ /* 0x000fe40000010000 */
[----:B------:R-:W-:Y:S02]  /*190b0*/  FADD.FTZ R0, R50, R65 ;  /* 0x0000004132007221 */ /* 0x000fe40000010000 */
[----:B------:R-:W-:Y:S01]  /*190c0*/  FADD.FTZ R31, R31, R2 ;  /* 0x000000021f1f7221 */ /* 0x000fe20000010000 */
[----:B------:R-:W-:Y:S01]  /*190d0*/  MOV R2, R56 ;  /* 0x0000003800027202 */ /* 0x000fe20000000f00 */
[----:B------:R-:W-:Y:S01]  /*190e0*/  FADD.FTZ R0, R51, R0 ;  /* 0x0000000033007221 */ /* 0x000fe20000010000 */
[C---:B---3--:R-:W-:Y:S01]  /*190f0*/  HMMA.16816.F32 R100, R4.reuse, R12, R100 ;  /* 0x0000000c0464723c */ /* 0x048fe20000001864 */
[----:B------:R-:W-:Y:S02]  /*19100*/  FADD.FTZ R32, R32, R31 ;  /* 0x0000001f20207221 */ /* 0x000fe40000010000 */
[----:B------:R-:W-:Y:S01]  /*19110*/  FADD.FTZ R9, R29, R0 ;  /* 0x000000001d097221 */ /* 0x000fe20000010000 */
[----:B------:R-:W-:Y:S01]  /*19120*/  MOV R0, R3 ;  /* 0x0000000300007202 */ /* 0x000fe20000000f00 */
[----:B------:R-:W-:Y:S01]  /*19130*/  FADD.FTZ R37, R37, R32 ;  /* 0x0000002025257221 */ /* 0x000fe20000010000 */
[----:B------:R-:W-:Y:S01]  /*19140*/  HMMA.16816.F32 R104, R4, R14, R104 ;  /* 0x0000000e0468723c */ /* 0x000fe20000001868 */
[----:B------:R-:W-:-:S02]  /*19150*/  FADD.FTZ R9, R28, R9 ;  /* 0x000000091c097221 */ /* 0x000fc40000010000 */
[----:B------:R-:W-:Y:S02]  /*19160*/  FADD.FTZ R38, R38, R37 ;  /* 0x0000002526267221 */ /* 0x000fe40000010000 */
[----:B------:R-:W-:Y:S02]  /*19170*/  FADD.FTZ R34, R34, R9 ;  /* 0x0000000922227221 */ /* 0x000fe40000010000 */
[----:B------:R-:W-:Y:S02]  /*19180*/  FADD.FTZ R39, R39, R38 ;  /* 0x0000002627277221 */ /* 0x000fe40000010000 */
[----:B------:R-:W-:Y:S02]  /*19190*/  FADD.FTZ R34, R35, R34 ;  /* 0x0000002223227221 */ /* 0x000fe40000010000 */
[----:B------:R-:W-:Y:S02]  /*191a0*/  FADD.FTZ R162, R40, R39 ;  /* 0x0000002728a27221 */ /* 0x000fe40000010000 */
[----:B------:R-:W-:-:S04]  /*191b0*/  FADD.FTZ R163, R171, R34 ;  /* 0x00000022aba37221 */ /* 0x000fc80000010000 */
[----:B------:R-:W-:-:S07]  /*191c0*/  FADD.FTZ R163, R36, R163 ;  /* 0x000000a324a37221 */ /* 0x000fce0000010000 */
.L_x_1515:
        /* <DEDUP_REMOVED lines=11> */
.L_x_1525:
[----:B------:R-:W-:Y:S01]  /*19280*/  ISETP.NE.AND P6, PT, R154, RZ, PT ;  /* 0x000000ff9a00720c */ /* 0x000fe20003fc5270 */
[----:B------:R-:W-:Y:S04]  /*19290*/  DEPBAR.LE SB0, 0x0 ;  /* 0x000080000000791a */ /* 0x000fe80000000000 */
[----:B------:R-:W-:Y:S01]  /*192a0*/  BAR.SYNC.DEFER_BLOCKING 0x0 ;  /* 0x0000000000007b1d */ /* 0x000fe20000010000 */
[----:B------:R-:W-:Y:S01]  /*192b0*/  ISETP.NE.AND P0, PT, R152, RZ, PT ;  /* 0x000000ff9800720c */ /* 0x000fe20003f05270 */
[----:B------:R-:W-:Y:S02]  /*192c0*/  VIADD R165, R165, 0xffffffff ;  /* 0xffffffffa5a57836 */ /* 0x000fe40000000000 */
[----:B------:R-:W-:Y:S01]  /*192d0*/  IMAD.MOV.U32 R9, RZ, RZ, R159 ;  /* 0x000000ffff097224 */ /* 0x000fe200078e009f */
[----:B------:R-:W-:Y:S02]  /*192e0*/  SEL R0, RZ, 0x3fffc, P0 ;  /* 0x0003fffcff007807 */ /* 0x000fe40000000000 */
[----:B------:R-:W-:Y:S02]  /*192f0*/  ISETP.GE.AND P0, PT, R116, UR10, PT ;  /* 0x0000000a74007c0c */ /* 0x000fe4000bf06270 */
[----:B------:R-:W-:Y:S01]  /*19300*/  LOP3.LUT P1, RZ, R0, 0x4, RZ, 0xc0, !PT ;  /* 0x0000000400ff7812 */ /* 0x000fe2000782c0ff */
[----:B------:R-:W-:Y:S01]  /*19310*/  IMAD.MOV.U32 R0, RZ, RZ, R158 ;  /* 0x000000ffff007224 */ /* 0x000fe200078e009e */
[----:B------:R-:W-:Y:S11]  /*19320*/  @!P6 BRA `(.L_x_1522) ;  /* 0x0000000000f8e947 */ /* 0x000ff60003800000 */
[----:B------:R-:W1:Y:S01]  /*19330*/  LDC R0, c[0x0][0x380] ;  /* 0x0000e000ff007b82 */ /* 0x000e620000000800 */
[----:B------:R-:W-:Y:S05]  /*19340*/  SHF.L.U32 R5, R165, 0x7, RZ ;  /* 0x00000007a5057819 */ /* 0x000fea00000006ff */
        /* <DEDUP_REMOVED lines=57> */
[----:B------:R-:W-:Y:S04]  /*196e0*/  IMAD R7, R2, R5, R7 ;  /* 0x0000000502077224 */ /* 0x000fe800078e0207 */
[----:B------:R-:W-:Y:S01]  /*196f0*/  IMAD.IADD R0, R9, 0x1, R7 ;  /* 0x0000000109007824 */ /* 0x000fe200078e0207 */
[----:B------:R-:W-:Y:S07]  /*19700*/  MOV R9, R8 ;  /* 0x0000000800097202 */ /* 0x000fee0000000f00 */
.L_x_1522:
[CC--:B------:R-:W-:Y:S02]  /*19710*/  LEA R160, P3, R9.reuse, R132.reuse, 0x1 ;  /* 0x0000008409a07211 */ /* 0x0c0fe400078608ff */
[C---:B------:R-:W-:Y:S02]  /*19720*/  IADD3 R7, P2, R150.reuse, R9, RZ ;  /* 0x0000000996077210 */ /* 0x040fe40007f5e0ff */
[--C-:B------:R-:W-:Y:S02]  /*19730*/  LEA.HI.X R161, R9, R133, R0.reuse, 0x1, P3 ;  /* 0x0000008509a17211 */ /* 0x100fe400018f0c00 */
[-C--:B------:R-:W-:Y:S01]  /*19740*/  @!P0 LEA R10, P3, R7, R132.reuse, 0x1 ;  /* 0x00000084070a8211 */ /* 0x080fe200078608ff */
[----:B------:R-:W-:Y:S01]  /*19750*/  IMAD.X R4, R149, 0x1, R0, P2 ;  /* 0x0000000195047824 */ /* 0x000fe200010e0600 */
[C---:B------:R-:W-:Y:S01]  /*19760*/  IADD3 R5, P2, R150.reuse, R7, RZ ;  /* 0x0000000796057210 */ /* 0x040fe20007f5e0ff */
[----:B------:R-:W-:Y:S01]  /*19770*/  @!PT LDS RZ, [RZ] ;  /* 0x00000000fffff984 */ /* 0x000fe20000000800 */
[----:B------:R-:W-:Y:S01]  /*19780*/  @!PT LDS RZ, [RZ] ;  /* 0x00000000fffff984 */ /* 0x000fe20000000800 */
[----:B------:R-:W-:Y:S01]  /*19790*/  @!PT LDS RZ, [RZ] ;  /* 0x00000000fffff984 */ /* 0x000fe20000000800 */
[----:B------:R-:W-:Y:S03]  /*197a0*/  @!P0 LDGSTS.E.BYPASS.LTC128B.128 [R166+0x9000], desc[UR6][R160.64] ;  /* 0x09000000a0a68fae */ /* 0x000fe6000b901d46 */
[-CC-:B------:R-:W-:Y:S01]  /*197b0*/  @!P0 LEA.HI.X R11, R7, R133.reuse, R4.reuse, 0x1, P3 ;  /* 0x00000085070b8211 */ /* 0x180fe200018f0c04 */
        /* <DEDUP_REMOVED lines=14> */
[C-C-:B------:R-:W-:Y:S01]  /*198a0*/  @!P0 LEA.HI.X R17, R5.reuse, R133, R2.reuse, 0x1, P4 ;  /* 0x0000008505118211 */ /* 0x140fe200020f0c02 */
[----:B------:R-:W-:Y:S01]  /*198b0*/  @P5 STS.128 [R166+0xb000], RZ ;  /* 0x00b000ffa6005388 */ /* 0x000fe20000000c00 */
[----:B------:R-:W-:Y:S02]  /*198c0*/  IADD3 R0, P2, R150, R5, RZ ;  /* 0x0000000596007210 */ /* 0x000fe40007f5e0ff */
[-CC-:B------:R-:W-:Y:S01]  /*198d0*/  @!P5 LEA.HI.X R15, R5, R133.reuse, R2.reuse, 0x1, P3 ;  /* 0x00000085050fd211 */ /* 0x180fe200018f0c02 */
[----:B------:R-:W-:Y:S01]  /*198e0*/  @!PT LDS RZ, [RZ] ;  /* 0x00000000fffff984 */ /* 0x000fe20000000800 */
[----:B------:R-:W-:Y:S01]  /*198f0*/  @!PT LDS RZ, [RZ] ;  /* 0x00000000fffff984 */ /* 0x000fe20000000800 */
[----:B------:R-:W-:Y:S01]  /*19900*/  @!PT LDS RZ, [RZ] ;  /* 0x00000000fffff984 */ /* 0x000fe20000000800 */
[----:B------:R-:W-:Y:S01]  /*19910*/  @P1 LDGSTS.E.BYPASS.LTC128B.128 [R166+0xd000], desc[UR6][R160.64+0x80] ;  /* 0x0d000080a0a61fae */ /* 0x000fe2000b901d46 */
[CC--:B------:R-:W-:Y:S01]  /*19920*/  @!P0 LEA R20, P4, R0.reuse, R132.reuse, 0x1 ;  /* 0x0000008400148211 */ /* 0x0c0fe200078808ff */
        /* <DEDUP_REMOVED lines=18> */
[----:B------:R-:W-:Y:S01]  /*19a50*/  ISETP.GT.AND P2, PT, R165, R146, PT ;  /* 0x00000092a500720c */ /* 0x000fe20003f44270 */
        /* <DEDUP_REMOVED lines=220> */
[C---:B------:R-:W-:Y:S01]  /*1a820*/  IMAD R120, R2.reuse, R125, R120 ;  /* 0x0000007d02787224 */ /* 0x040fe200078e0278 */
[----:B------:R-:W-:Y:S02]  /*1a830*/  LOP3.LUT R125, RZ, R0, RZ, 0x33, !PT ;  /* 0x00000000ff7d7212 */ /* 0x000fe400078e33ff */
        /* <DEDUP_REMOVED lines=8> */
[----:B------:R-:W1:Y:S09]  /*1a8c0*/  LDC R2, c[0x0][0x24c] ;  /* 0x00009300ff027b82 */ /* 0x000e720000000800 */
        /* <DEDUP_REMOVED lines=17> */
[----:B------:R-:W2:Y:S02]  /*1a9e0*/  LDG.E R123, desc[UR6][R128.64] ;  /* 0x00000006807b7981 */ /* 0x000ea4000c1e1900 */
        /* <DEDUP_REMOVED lines=12> */
.L_x_1524:
[C---:B------:R-:W-:Y:S02]  /*1aab0*/  LEA R128, P3, R121.reuse, R164, 0x1 ;  /* 0x000000a479807211 */ /* 0x040fe400078608ff */
[C---:B------:R-:W-:Y:S02]  /*1aac0*/  IADD3 R123, P2, R121.reuse, R148, RZ ;  /* 0x00000094797b7210 */ /* 0x040fe40007f5e0ff */
[-C--:B------:R-:W-:Y:S02]  /*1aad0*/  LEA.HI.X R129, R121, R167.reuse, R0, 0x1, P3 ;  /* 0x000000a779817211 */ /* 0x080fe400018f0c00 */
[CC--:B------:R-:W-:Y:S01]  /*1aae0*/  @!P5 LEA R124, P3, R123.reuse, R164.reuse, 0x1 ;  /* 0x000000a47b7cd211 */ /* 0x0c0fe200078608ff */
[--C-:B------:R-:W-:Y:S01]  /*1aaf0*/  IMAD.X R2, R0, 0x1, R147.reuse, P2 ;  /* 0x0000000100027824 */ /* 0x100fe200010e0693 */
[CC--:B------:R-:W-:Y:S01]  /*1ab00*/  @!P0 LEA R126, P2, R123.reuse, R164.reuse, 0x1 ;  /* 0x000000a47b7e8211 */ /* 0x0c0fe200078408ff */
[----:B------:R-:W-:Y:S01]  /*1ab10*/  @!PT LDS RZ, [RZ] ;  /* 0x00000000fffff984 */ /* 0x000fe20000000800 */
[----:B------:R-:W-:Y:S01]  /*1ab20*/  @!PT LDS RZ, [RZ] ;  /* 0x00000000fffff984 */ /* 0x000fe20000000800 */
[----:B------:R-:W-:Y:S01]  /*1ab30*/  @!PT LDS RZ, [RZ] ;  /* 0x00000000fffff984 */ /* 0x000fe20000000800 */
[----:B------:R1:W-:Y:S03]  /*1ab40*/  @!P0 LDGSTS.E.BYPASS.LTC128B.128 [R166+0x3000], desc[UR6][R128.64] ;  /* 0x0300000080a68fae */ /* 0x0003e6000b901d46 */
[CCC-:B------:R-:W-:Y:S01]  /*1ab50*/  @!P0 LEA.HI.X R127, R123.reuse, R167.reuse, R2.reuse, 0x1, P2 ;  /* 0x000000a77b7f8211 */ /* 0x1c0fe200010f0c02 */
[----:B------:R1:W-:Y:S01]  /*1ab60*/  @P0 STS [R166+0x3000], RZ ;  /* 0x003000ffa6000388 */ /* 0x0003e20000000800 */
[CCC-:B------:R-:W-:Y:S02]  /*1ab70*/  @!P5 LEA.HI.X R125, R123.reuse, R167.reuse, R2.reuse, 0x1, P3 ;  /* 0x000000a77b7dd211 */ /* 0x1c0fe400018f0c02 */
[C---:B------:R-:W-:Y:S01]  /*1ab80*/  @P1 LEA R122, P2, R123.reuse, R164, 0x1 ;  /* 0x000000a47b7a1211 */ /* 0x040fe200078408ff */
[----:B------:R1:W-:Y:S01]  /*1ab90*/  @P0 STS [R166+0x3004], RZ ;  /* 0x003004ffa6000388 */ /* 0x0003e20000000800 */
[C---:B------:R-:W-:Y:S02]  /*1aba0*/  IADD3 R121, P3, R123.reuse, R148, RZ ;  /* 0x000000947b797210 */ /* 0x040fe40007f7e0ff */
[-C--:B------:R-:W-:Y:S01]  /*1abb0*/  @P1 LEA.HI.X R123, R123, R167.reuse, R2, 0x1, P2 ;  /* 0x000000a77b7b1211 */ /* 0x080fe200010f0c02 */
[----:B------:R1:W-:Y:S01]  /*1abc0*/  @P0 STS.64 [R166+0x3008], RZ ;  /* 0x003008ffa6000388 */ /* 0x0003e20000000a00 */
        /* <DEDUP_REMOVED lines=10> */
[C---:B------:R-:W-:Y:S01]  /*1ac70*/  @P1 LEA R120, P2, R121.reuse, R164, 0x1 ;  /* 0x000000a479781211 */ /* 0x040fe200078408ff */
        /* <DEDUP_REMOVED lines=62> */
.L_x_1523:
        /* <DEDUP_REMOVED lines=73> */
[C---:B------:R-:W-:Y:S01]  /*1b4f0*/  FADD.FTZ R3, -R0.reuse, R3 ;  /* 0x0000000300037221 */ /* 0x040fe20000010100 */
[----:B------:R-:W-:Y:S01]  /*1b500*/  FMUL.FTZ R134, R0, UR4 ;  /* 0x0000000400867c20 */ /* 0x000fe20008410000 */
[----:B------:R-:W-:Y:S01]  /*1b510*/  LDSM.16.MT88.4 R124, [R140+0x9000] ;  /* 0x009000008c7c783b */ /* 0x000fe20000004200 */
[C---:B------:R-:W-:Y:S01]  /*1b520*/  FSETP.NEU.FTZ.AND P0, PT, R2.reuse, -INF , PT ;  /* 0xff8000000200780b */ /* 0x040fe20003f1d000 */
[----:B------:R-:W-:Y:S01]  /*1b530*/  FMUL.FTZ R120, R3, UR4 ;  /* 0x0000000403787c20 */ /* 0x000fe20008410000 */
[C---:B------:R-:W-:Y:S01]  /*1b540*/  FMUL.FTZ R135, R2.reuse, UR4 ;  /* 0x0000000402877c20 */ /* 0x040fe20008410000 */
[----:B------:R-:W-:Y:S02]  /*1b550*/  FADD.FTZ R118, -R2, R119 ;  /* 0x0000007702767221 */ /* 0x000fe40000010100 */
[----:B------:R1:W2:Y:S02]  /*1b560*/  MUFU.EX2 R3, R120 ;  /* 0x0000007800037308 */ /* 0x0002a40000000800 */
[----:B------:R-:W-:Y:S01]  /*1b570*/  FSEL R135, R135, RZ, P0 ;  /* 0x000000ff87877208 */ /* 0x000fe20000000000 */
[----:B------:R-:W-:Y:S01]  /*1b580*/  FMUL.FTZ R119, R118, UR4 ;  /* 0x0000000476777c20 */ /* 0x000fe20008410000 */
[----:B------:R-:W-:Y:S03]  /*1b590*/  FSETP.NEU.FTZ.AND P0, PT, R0, -INF , PT ;  /* 0xff8000000000780b */ /* 0x000fe60003f1d000 */
[--C-:B------:R-:W-:Y:S01]  /*1b5a0*/  FFMA.FTZ R173, R4, UR4, -R135.reuse ;  /* 0x0000000404ad7c23 */ /* 0x100fe20008010887 */
[----:B------:R-:W-:Y:S01]  /*1b5b0*/  FSEL R134, R134, RZ, P0 ;  /* 0x000000ff86867208 */ /* 0x000fe20000000000 */
        /* <DEDUP_REMOVED lines=8> */
[----:B-1----:R-:W1:Y:S01]  /*1b640*/  LDSM.16.MT88.4 R120, [R142+0x9000] ;  /* 0x009000008e78783b */ /* 0x002e620000004200 */
[--C-:B------:R-:W-:Y:S03]  /*1b650*/  FFMA.FTZ R137, R11, UR4, -R134.reuse ;  /* 0x000000040b897c23 */ /* 0x100fe60008010886 */
        /* <DEDUP_REMOVED lines=38> */
[----:B------:R-:W-:Y:S01]  /*1b8c0*/  FFMA.FTZ R5, R13, UR4, -R135 ;  /* 0x000000040d057c23 */ /* 0x000fe20008010887 */
[--C-:B------:R-:W-:Y:S03]  /*1b8d0*/  FFMA.FTZ R139, R14, UR4, -R134.reuse ;  /* 0x000000040e8b7c23 */ /* 0x100fe60008010886 */
[----:B------:R-:W2:Y:S01]  /*1b8e0*/  MUFU.EX2 R7, R7 ;  /* 0x0000000700077308 */ /* 0x000ea20000000800 */
[----:B---3--:R-:W-:Y:S01]  /*1b8f0*/  F2FP.F16.F32.PACK_AB R113, R169, R172 ;  /* 0x000000aca971723e */ /* 0x008fe200000000ff */
[--C-:B------:R-:W-:Y:S01]  /*1b900*/  FFMA.FTZ R170, R15, UR4, -R134.reuse ;  /* 0x000000040faa7c23 */ /* 0x100fe20008010886 */
        /* <DEDUP_REMOVED lines=9> */
[----:B------:R-:W-:Y:S01]  /*1b9a0*/  LDSM.16.MT88.4 R108, [R142+0x9400] ;  /* 0x009400008e6c783b */ /* 0x000fe20000004200 */
[C---:B------:R-:W-:Y:S01]  /*1b9b0*/  FMUL.FTZ R100, R118.reuse, R100 ;  /* 0x0000006476647220 */ /* 0x040fe20000410000 */
[----:B------:R-:W-:Y:S01]  /*1b9c0*/  FMUL.FTZ R101, R118, R101 ;  /* 0x0000006576657220 */ /* 0x000fe20000410000 */
[----:B------:R-:W-:Y:S03]  /*1b9d0*/  FMUL.FTZ R102, R3, R102 ;  /* 0x0000006603667220 */ /* 0x000fe60000410000 */
[----:B------:R-:W3:Y:S01]  /*1b9e0*/  MUFU.EX2 R137, R137 ;  /* 0x0000008900897308 */ /* 0x000ee20000000800 */
[----:B--2---:R-:W-:Y:S01]  /*1b9f0*/  F2FP.F16.F32.PACK_AB R114, R7, R160 ;  /* 0x000000a00772723e */ /* 0x004fe200000000ff */
[----:B------:R-:W-:Y:S01]  /*1ba00*/  FMUL.FTZ R103, R3, R103 ;  /* 0x0000006703677220 */ /* 0x000fe20000410000 */
[--C-:B------:R-:W-:Y:S01]  /*1ba10*/  FFMA.FTZ R6, R19, UR4, -R134.reuse ;  /* 0x0000000413067c23 */ /* 0x100fe20008010886 */
[----:B------:R-:W-:Y:S01]  /*1ba20*/  FMUL.FTZ R19, R3, R107 ;  /* 0x0000006b03137220 */ /* 0x000fe20000410000 */
[--C-:B------:R-:W-:Y:S01]  /*1ba30*/  FFMA.FTZ R171, R26, UR4, -R134.reuse ;  /* 0x000000041aab7c23 */ /* 0x100fe20008010886 */
[----:B------:R-:W-:Y:S01]  /*1ba40*/  FFMA.FTZ R173, R118, R163, R173 ;  /* 0x000000a376ad7223 */ /* 0x000fe200000100ad */
[----:B------:R-:W-:Y:S03]  /*1ba50*/  FFMA.FTZ R163, R43, UR4, -R134 ;  /* 0x000000042ba37c23 */ /* 0x000fe60008010886 */
[----:B------:R-:W-:Y:S01]  /*1ba60*/  MUFU.EX2 R136, R136 ;  /* 0x0000008800887308 */ /* 0x000fe20000000800 */
[----:B------:R-:W-:Y:S01]  /*1ba70*/  FFMA.FTZ R172, R3, R162, R172 ;  /* 0x000000a203ac7223 */ /* 0x000fe200000100ac */
[----:B------:R-:W-:Y:S01]  /*1ba80*/  FADD.FTZ R173, R161, R173 ;  /* 0x000000ada1ad7221 */ /* 0x000fe20000010000 */
[----:B------:R-:W-:Y:S01]  /*1ba90*/  FFMA.FTZ R161, R46, UR4, -R134 ;  /* 0x000000042ea17c23 */ /* 0x000fe20008010886 */
[----:B------:R-:W-:Y:S01]  /*1baa0*/  FFMA.FTZ R162, R45, UR4, -R135 ;  /* 0x000000042da27c23 */ /* 0x000fe20008010887 */
[----:B------:R-:W-:Y:S01]  /*1bab0*/  FADD.FTZ R169, R169, R172 ;  /* 0x000000aca9a97221 */ /* 0x000fe20000010000 */
[----:B------:R-:W-:Y:S01]  /*1bac0*/  FFMA.FTZ R172, R47, UR4, -R134 ;  /* 0x000000042fac7c23 */ /* 0x000fe20008010886 */
[----:B------:R-:W-:Y:S03]  /*1bad0*/  FADD.FTZ R160, R160, R173 ;  /* 0x000000ada0a07221 */ /* 0x000fe60000010000 */
[----:B------:R-:W2:Y:S01]  /*1bae0*/  MUFU.EX2 R5, R5 ;  /* 0x0000000500057308 */ /* 0x000ea20000000800 */
[----:B---3--:R-:W-:Y:S01]  /*1baf0*/  F2FP.F16.F32.PACK_AB R115, R137, R138 ;  /* 0x0000008a8973723e */ /* 0x008fe200000000ff */
[--C-:B------:R-:W-:Y:S01]  /*1bb00*/  FFMA.FTZ R48, R48, UR4, -R135.reuse ;  /* 0x0000000430307c23 */ /* 0x100fe20008010887 */
[----:B------:R-:W-:Y:S01]  /*1bb10*/  FADD.FTZ R45, R7, R160 ;  /* 0x000000a0072d7221 */ /* 0x000fe20000010000 */
[--C-:B------:R-:W-:Y:S01]  /*1bb20*/  FFMA.FTZ R49, R49, UR4, -R135.reuse ;  /* 0x0000000431317c23 */ /* 0x100fe20008010887 */
[--C-:B------:R-:W-:Y:S01]  /*1bb30*/  FFMA.FTZ R50, R50, UR4, -R134.reuse ;  /* 0x0000000432327c23 */ /* 0x100fe20008010886 */
[--C-:B------:R-:W-:Y:S01]  /*1bb40*/  FFMA.FTZ R51, R51, UR4, -R134.reuse ;  /* 0x0000000433337c23 */ /* 0x100fe20008010886 */
[--C-:B------:R-:W-:Y:S01]  /*1bb50*/  FFMA.FTZ R64, R64, UR4, -R135.reuse ;  /* 0x0000000440407c23 */ /* 0x100fe20008010887 */
[C---:B-1----:R-:W-:Y:S02]  /*1bb60*/  HMMA.16816.F32 R8, R112.reuse, R120, R8 ;  /* 0x000000787008723c */ /* 0x042fe40000001808 */
[----:B------:R-:W-:Y:S03]  /*1bb70*/  MUFU.EX2 R139, R139 ;  /* 0x0000008b008b7308 */ /* 0x000fe60000000800 */
[--C-:B------:R-:W-:Y:S01]  /*1bb80*/  FFMA.FTZ R7, R52, UR4, -R135.reuse ;  /* 0x0000000434077c23 */ /* 0x100fe20008010887 */
[C---:B------:R-:W-:Y:S01]  /*1bb90*/  HMMA.16816.F32 R68, R112.reuse, R122, R68 ;  /* 0x0000007a7044723c */ /* 0x040fe20000001844 */
[----:B------:R-:W1:Y:S05]  /*1bba0*/  LDSM.16.MT88.4 R120, [R140+0xb000] ;  /* 0x00b000008c78783b */ /* 0x000e6a0000004200 */
[----:B------:R-:W3:Y:S01]  /*1bbb0*/  MUFU.EX2 R170, R170 ;  /* 0x000000aa00aa7308 */ /* 0x000ee20000000800 */
[----:B------:R-:W-:Y:S01]  /*1bbc0*/  ISETP.GT.AND P0, PT, R165, R146, PT ;  /* 0x00000092a500720c */ /* 0x000fe20003f04270 */
[--C-:B------:R-:W-:Y:S01]  /*1bbd0*/  FFMA.FTZ R52, R53, UR4, -R135.reuse ;  /* 0x0000000435347c23 */ /* 0x100fe20008010887 */
[C---:B------:R-:W-:Y:S07]  /*1bbe0*/  HMMA.16816.F32 R72, R112.reuse, R124, R72 ;  /* 0x0000007c7048723c */ /* 0x040fee0000001848 */
[----:B------:R-:W-:Y:S01]  /*1bbf0*/  MUFU.EX2 R6, R6 ;  /* 0x0000000600067308 */ /* 0x000fe20000000800 */
[C---:B------:R-:W-:Y:S01]  /*1bc00*/  HMMA.16816.F32 R76, R112.reuse, R126, R76 ;  /* 0x0000007e704c723c */ /* 0x040fe2000000184c */
[----:B------:R-:W4:Y:S02]  /*1bc10*/  LDSM.16.MT88.4 R124, [R142+0xd000] ;  /* 0x00d000008e7c783b */ /* 0x000f240000004200 */
[--C-:B------:R-:W-:Y:S03]  /*1bc20*/  FFMA.FTZ R53, R54, UR4, -R134.reuse ;  /* 0x0000000436357c23 */ /* 0x100fe60008010886 */
[C---:B------:R-:W-:Y:S03]  /*1bc30*/  HMMA.16816.F32 R80, R112.reuse, R128, R80 ;  /* 0x000000807050723c */ /* 0x040fe60000001850 */
[----:B------:R-:W-:Y:S02]  /*1bc40*/  MUFU.EX2 R163, R163 ;  /* 0x000000a300a37308 */ /* 0x000fe40000000800 */
[--C-:B------:R-:W-:Y:S01]  /*1bc50*/  FFMA.FTZ R54, R55, UR4, -R134.reuse ;  /* 0x0000000437367c23 */ /* 0x100fe20008010886 */
[C---:B------:R-:W-:Y:S01]  /*1bc60*/  HMMA.16816.F32 R84, R112.reuse, R130, R84 ;  /* 0x000000827054723c */ /* 0x040fe20000001854 */
[----:B------:R-:W5:Y:S06]  /*1bc70*/  LDSM.16.MT88.4 R128, [R140+0xd000] ;  /* 0x00d000008c80783b */ /* 0x000f6c0000004200 */
[----:B------:R-:W-:Y:S01]  /*1bc80*/  MUFU.EX2 R162, R162 ;  /* 0x000000a200a27308 */ /* 0x000fe20000000800 */
[--C-:B------:R-:W-:Y:S03]  /*1bc90*/  FFMA.FTZ R55, R56, UR4, -R135.reuse ;  /* 0x0000000438377c23 */ /* 0x100fe60008010887 */
[--C-:B------:R-:W-:Y:S01]  /*1bca0*/  FFMA.FTZ R56, R57, UR4, -R135.reuse ;  /* 0x0000000439387c23 */ /* 0x100fe20008010887 */
[--C-:B------:R-:W-:Y:S01]  /*1bcb0*/  FFMA.FTZ R57, R58, UR4, -R134.reuse ;  /* 0x000000043a397c23 */ /* 0x100fe20008010886 */
[--C-:B------:R-:W-:Y:S04]  /*1bcc0*/  FFMA.FTZ R58, R59, UR4, -R134.reuse ;  /* 0x000000043b3a7c23 */ /* 0x100fe80008010886 */
[----:B------:R-:W-:Y:S01]  /*1bcd0*/  MUFU.EX2 R161, R161 ;  /* 0x000000a100a17308 */ /* 0x000fe20000000800 */
[--C-:B------:R-:W-:Y:S01]  /*1bce0*/  FFMA.FTZ R59, R62, UR4, -R134.reuse ;  /* 0x000000043e3b7c23 */ /* 0x100fe20008010886 */
[--C-:B------:R-:W-:Y:S01]  /*1bcf0*/  FFMA.FTZ R62, R63, UR4, -R134.reuse ;  /* 0x000000043f3e7c23 */ /* 0x100fe20008010886 */
[----:B------:R-:W-:Y:S01]  /*1bd00*/  MOV R119, R2 ;  /* 0x0000000200777202 */ /* 0x000fe20000000f00 */
[C---:B-1----:R-:W-:Y:S06]  /*1bd10*/  HMMA.16816.F32 R88, R112.reuse, R120, R88 ;  /* 0x000000787058723c */ /* 0x042fec0000001858 */
[----:B------:R-:W-:Y:S01]  /*1bd20*/  MUFU.EX2 R172, R172 ;  /* 0x000000ac00ac7308 */ /* 0x000fe20000000800 */
[C---:B------:R-:W-:Y:S01]  /*1bd30*/  HMMA.16816.F32 R92, R112.reuse, R122, R92 ;  /* 0x0000007a705c723c */ /* 0x040fe2000000185c */
[----:B------:R-:W1:Y:S08]  /*1bd40*/  LDSM.16.MT88.4 R120, [R140+0x9400] ;  /* 0x009400008c78783b */ /* 0x000e700000004200 */
[----:B------:R-:W-:Y:S01]  /*1bd50*/  MUFU.EX2 R48, R48 ;  /* 0x0000003000307308 */ /* 0x000fe20000000800 */
[C---:B----4-:R-:W-:Y:S06]  /*1bd60*/  HMMA.16816.F32 R12, R112.reuse, R124, R12 ;  /* 0x0000007c700c723c */ /* 0x050fec000000180c */
[C---:B------:R-:W-:Y:S03]  /*1bd70*/  HMMA.16816.F32 R96, R112.reuse, R126, R96 ;  /* 0x0000007e7060723c */ /* 0x040fe60000001860 */
[----:B------:R-:W-:Y:S02]  /*1bd80*/  MUFU.EX2 R49, R49 ;  /* 0x0000003100317308 */ /* 0x000fe40000000800 */
[--C-:B------:R-:W-:Y:S01]  /*1bd90*/  FFMA.FTZ R124, R16, UR4, -R135.reuse ;  /* 0x00000004107c7c23 */ /* 0x100fe20008010887 */
[C---:B-----5:R-:W-:Y:S07]  /*1bda0*/  HMMA.16816.F32 R100, R112.reuse, R128, R100 ;  /* 0x000000807064723c */ /* 0x060fee0000001864 */
[----:B------:R-:W-:Y:S01]  /*1bdb0*/  MUFU.EX2 R171, R171 ;  /* 0x000000ab00ab7308 */ /* 0x000fe20000000800 */
[----:B------:R-:W-:Y:S03]  /*1bdc0*/  FFMA.FTZ R125, R17, UR4, -R135 ;  /* 0x00000004117d7c23 */ /* 0x000fe60008010887 */
[--C-:B------:R-:W-:Y:S01]  /*1bdd0*/  FFMA.FTZ R127, R18, UR4, -R134.reuse ;  /* 0x00000004127f7c23 */ /* 0x100fe20008010886 */
[C---:B------:R-:W-:Y:S01]  /*1bde0*/  FMUL.FTZ R16, R118.reuse, R104 ;  /* 0x0000006876107220 */ /* 0x040fe20000410000 */
[----:B------:R-:W-:Y:S04]  /*1bdf0*/  FMUL.FTZ R17, R118, R105 ;  /* 0x0000006976117220 */ /* 0x000fe80000410000 */
[----:B------:R-:W-:Y:S01]  /*1be00*/  MUFU.EX2 R124, R124 ;  /* 0x0000007c007c7308 */ /* 0x000fe20000000800 */
[----:B------:R-:W-:Y:S01]  /*1be10*/  FMUL.FTZ R18, R3, R106 ;  /* 0x0000006a03127220 */ /* 0x000fe20000410000 */
[----:B--2---:R-:W-:Y:S01]  /*1be20*/  F2FP.F16.F32.PACK_AB R104, R5, R136 ;  /* 0x000000880568723e */ /* 0x004fe200000000ff */
[--C-:B------:R-:W-:Y:S01]  /*1be30*/  FFMA.FTZ R118, R39, UR4, -R134.reuse ;  /* 0x0000000427767c23 */ /* 0x100fe20008010886 */
[----:B---3--:R-:W-:Y:S01]  /*1be40*/  F2FP.F16.F32.PACK_AB R105, R170, R139 ;  /* 0x0000008baa69723e */ /* 0x008fe200000000ff */
[----:B------:R-:W-:Y:S01]  /*1be50*/  FADD.FTZ R136, R136, R45 ;  /* 0x0000002d88887221 */ /* 0x000fe20000010000 */
[--C-:B------:R-:W-:Y:S01]  /*1be60*/  FFMA.FTZ R129, R20, UR4, -R135.reuse ;  /* 0x0000000414817c23 */ /* 0x100fe20008010887 */
[--C-:B------:R-:W-:Y:S01]  /*1be70*/  FFMA.FTZ R126, R21, UR4, -R135.reuse ;  /* 0x00000004157e7c23 */ /* 0x100fe20008010887 */
[----:B------:R-:W-:Y:S02]  /*1be80*/  HMMA.16816.F32 R16, R112, R130, R16 ;  /* 0x000000827010723c */ /* 0x000fe40000001810 */
[----:B------:R-:W2:Y:S01]  /*1be90*/  MUFU.EX2 R125, R125 ;  /* 0x0000007d007d7308 */ /* 0x000ea20000000800 */
[----:B------:R-:W3:Y:S01]  /*1bea0*/  LDSM.16.MT88.4 R112, [R142+0xb400] ;  /* 0x00b400008e70783b */ /* 0x000ee20000004200 */
[--C-:B------:R-:W-:Y:S01]  /*1beb0*/  FFMA.FTZ R128, R22, UR4, -R134.reuse ;  /* 0x0000000416807c23 */ /* 0x100fe20008010886 */
[----:B------:R-:W-:Y:S01]  /*1bec0*/  FFMA.FTZ R3, R44, UR4, -R135 ;  /* 0x000000042c037c23 */ /* 0x000fe20008010887 */
[----:B------:R-:W-:Y:S01]  /*1bed0*/  FADD.FTZ R44, R138, R169 ;  /* 0x000000a98a2c7221 */ /* 0x000fe20000010000 */
[----:B------:R-:W-:Y:S01]  /*1bee0*/  FFMA.FTZ R130, R24, UR4, -R135 ;  /* 0x0000000418827c23 */ /* 0x000fe20008010887 */
[----:B------:R-:W-:Y:S04]  /*1bef0*/  FFMA.FTZ R131, R23, UR4, -R134 ;  /* 0x0000000417837c23 */ /* 0x000fe80008010886 */
[----:B------:R-:W4:Y:S01]  /*1bf00*/  MUFU.EX2 R127, R127 ;  /* 0x0000007f007f7308 */ /* 0x000f220000000800 */
[----:B------:R-:W-:Y:S04]  /*1bf10*/  FADD.FTZ R44, R137, R44 ;  /* 0x0000002c892c7221 */ /* 0x000fe80000010000 */
[----:B------:R-:W-:Y:S05]  /*1bf20*/  FADD.FTZ R139, R139, R44 ;  /* 0x0000002c8b8b7221 */ /* 0x000fea0000010000 */
[----:B------:R-:W-:Y:S01]  /*1bf30*/  MUFU.EX2 R129, R129 ;  /* 0x0000008100817308 */ /* 0x000fe20000000800 */
[----:B--2---:R-:W-:Y:S01]  /*1bf40*/  F2FP.F16.F32.PACK_AB R106, R125, R124 ;  /* 0x0000007c7d6a723e */ /* 0x004fe200000000ff */
[----:B------:R-:W-:Y:S01]  /*1bf50*/  LDSM.16.MT88.4 R44, [R142+0xec00] ;  /* 0x00ec00008e2c783b */ /* 0x000fe20000004200 */
[----:B------:R-:W-:Y:S07]  /*1bf60*/  FADD.FTZ R170, R170, R139 ;  /* 0x0000008baaaa7221 */ /* 0x000fee0000010000 */
[----:B------:R-:W2:Y:S01]  /*1bf70*/  MUFU.EX2 R126, R126 ;  /* 0x0000007e007e7308 */ /* 0x000ea20000000800 */
[C---:B----4-:R-:W-:Y:S01]  /*1bf80*/  F2FP.F16.F32.PACK_AB R107, R6.reuse, R127 ;  /* 0x0000007f066b723e */ /* 0x050fe200000000ff */
[----:B------:R-:W-:Y:S04]  /*1bf90*/  FADD.FTZ R127, R127, R170 ;  /* 0x000000aa7f7f7221 */ /* 0x000fe80000010000 */
[----:B------:R-:W-:Y:S02]  /*1bfa0*/  FADD.FTZ R127, R6, R127 ;  /* 0x0000007f067f7221 */ /* 0x000fe40000010000 */
[C---:B------:R-:W-:Y:S02]  /*1bfb0*/  HMMA.16816.F32 R8, R104.reuse, R108, R8 ;  /* 0x0000006c6808723c */ /* 0x040fe40000001808 */
[----:B------:R-:W-:Y:S04]  /*1bfc0*/  MUFU.EX2 R118, R118 ;  /* 0x0000007600767308 */ /* 0x000fe80000000800 */
[C---:B------:R-:W-:Y:S01]  /*1bfd0*/  HMMA.16816.F32 R68, R104.reuse, R110, R68 ;  /* 0x0000006e6844723c */ /* 0x040fe20000001844 */
[----:B------:R-:W4:Y:S05]  /*1bfe0*/  LDSM.16.MT88.4 R108, [R140+0xb400] ;  /* 0x00b400008c6c783b */ /* 0x000f2a0000004200 */
[----:B------:R-:W-:Y:S01]  /*1bff0*/  MUFU.EX2 R3, R3 ;  /* 0x0000000300037308 */ /* 0x000fe20000000800 */
[----:B--2---:R-:W-:Y:S01]  /*1c000*/  F2FP.F16.F32.PACK_AB R20, R126, R129 ;  /* 0x000000817e14723e */ /* 0x004fe200000000ff */
[C---:B-1----:R-:W-:Y:S08]  /*1c010*/  HMMA.16816.F32 R72, R104.reuse, R120, R72 ;  /* 0x000000786848723c */ /* 0x042ff00000001848 */
[----:B------:R-:W-:Y:S01]  /*1c020*/  MUFU.EX2 R50, R50 ;  /* 0x0000003200327308 */ /* 0x000fe20000000800 */
[C---:B------:R-:W-:Y:S01]  /*1c030*/  HMMA.16816.F32 R76, R104.reuse, R122, R76 ;  /* 0x0000007a684c723c */ /* 0x040fe2000000184c */
[----:B------:R-:W1:Y:S05]  /*1c040*/  LDSM.16.MT88.4 R120, [R142+0xd400] ;  /* 0x00d400008e78783b */ /* 0x000e6a0000004200 */
[C---:B---3--:R-:W-:Y:S03]  /*1c050*/  HMMA.16816.F32 R80, R104.reuse, R112, R80 ;  /* 0x000000706850723c */ /* 0x048fe60000001850 */
[----:B------:R-:W-:Y:S03]  /*1c060*/  MUFU.EX2 R51, R51 ;  /* 0x0000003300337308 */ /* 0x000fe60000000800 */
[C---:B------:R-:W-:Y:S01]  /*1c070*/  HMMA.16816.F32 R84, R104.reuse, R114, R84 ;  /* 0x000000726854723c */ /* 0x040fe20000001854 */
[----:B------:R-:W2:Y:S06]  /*1c080*/  LDSM.16.MT88.4 R112, [R140+0xd400] ;  /* 0x00d400008c70783b */ /* 0x000eac0000004200 */
[----:B------:R-:W-:Y:S10]  /*1c090*/  MUFU.EX2 R128, R128 ;  /* 0x0000008000807308 */ /* 0x000ff40000000800 */
[----:B------:R-:W3:Y:S01]  /*1c0a0*/  MUFU.EX2 R131, R131 ;  /* 0x0000008300837308 */ /* 0x000ee20000000800 */
[C---:B----4-:R-:W-:Y:S09]  /*1c0b0*/  HMMA.16816.F32 R88, R104.reuse, R108, R88 ;  /* 0x0000006c6858723c */ /* 0x050ff20000001858 */
[----:B------:R-:W-:Y:S01]  /*1c0c0*/  MUFU.EX2 R130, R130 ;  /* 0x0000008200827308 */ /* 0x000fe20000000800 */
[C---:B------:R-:W-:Y:S01]  /*1c0d0*/  HMMA.16816.F32 R92, R104.reuse, R110, R92 ;  /* 0x0000006e685c723c */ /* 0x040fe2000000185c */
[----:B------:R-:W4:Y:S08]  /*1c0e0*/  LDSM.16.MT88.4 R108, [R142+0x9800] ;  /* 0x009800008e6c783b */ /* 0x000f300000004200 */
[----:B------:R-:W-:Y:S02]  /*1c0f0*/  MUFU.EX2 R7, R7 ;  /* 0x0000000700077308 */ /* 0x000fe40000000800 */
[C---:B---3--:R-:W-:Y:S01]  /*1c100*/  F2FP.F16.F32.PACK_AB R21, R131.reuse, R128 ;  /* 0x000000808315723e */ /* 0x048fe200000000ff */
[C---:B-1----:R-:W-:Y:S03]  /*1c110*/  HMMA.16816.F32 R12, R104.reuse, R120, R12 ;  /* 0x00000078680c723c */ /* 0x042fe6000000180c */
[----:B------:R-:W-:Y:S03]  /*1c120*/  FADD.FTZ R128, R128, R127 ;  /* 0x0000007f80807221 */ /* 0x000fe60000010000 */
[C---:B------:R-:W-:Y:S01]  /*1c130*/  HMMA.16816.F32 R96, R104.reuse, R122, R96 ;  /* 0x0000007a6860723c */ /* 0x040fe20000001860 */
[----:B------:R-:W1:Y:S01]  /*1c140*/  LDSM.16.MT88.4 R120, [R140+0x9800] ;  /* 0x009800008c78783b */ /* 0x000e620000004200 */
[----:B------:R-:W-:Y:S03]  /*1c150*/  MUFU.EX2 R52, R52 ;  /* 0x0000003400347308 */ /* 0x000fe60000000800 */
[----:B------:R-:W-:Y:S01]  /*1c160*/  FADD.FTZ R128, R131, R128 ;  /* 0x0000008083807221 */ /* 0x000fe20000010000 */
[C---:B--2---:R-:W-:Y:S06]  /*1c170*/  HMMA.16816.F32 R100, R104.reuse, R112, R100 ;  /* 0x000000706864723c */ /* 0x044fec0000001864 */
[----:B------:R-:W-:Y:S01]  /*1c180*/  MUFU.EX2 R53, R53 ;  /* 0x0000003500357308 */ /* 0x000fe20000000800 */
[----:B------:R-:W-:Y:S01]  /*1c190*/  HMMA.16816.F32 R16, R104, R114, R16 ;  /* 0x000000726810723c */ /* 0x000fe20000001810 */
[----:B------:R-:W-:Y:S03]  /*1c1a0*/  LDSM.16.MT88.4 R104, [R140+0xb800] ;  /* 0x00b800008c68783b */ /* 0x000fe60000004200 */
[--C-:B------:R-:W-:Y:S01]  /*1c1b0*/  FFMA.FTZ R113, R25, UR4, -R135.reuse ;  /* 0x0000000419717c23 */ /* 0x100fe20008010887 */
[--C-:B------:R-:W-:Y:S02]  /*1c1c0*/  FFMA.FTZ R112, R27, UR4, -R134.reuse ;  /* 0x000000041b707c23 */ /* 0x100fe40008010886 */
[----:B------:R-:W-:Y:S01]  /*1c1d0*/  FFMA.FTZ R115, R28, UR4, -R135 ;  /* 0x000000041c737c23 */ /* 0x000fe20008010887 */
[----:B------:R-:W-:Y:S01]  /*1c1e0*/  FFMA.FTZ R114, R30, UR4, -R134 ;  /* 0x000000041e727c23 */ /* 0x000fe20008010886 */
[----:B------:R-:W2:Y:S01]  /*1c1f0*/  LDSM.16.MT88.4 R24, [R142+0xb800] ;  /* 0x00b800008e18783b */ /* 0x000ea20000004200 */
[----:B------:R-:W-:Y:S10]  /*1c200*/  MUFU.EX2 R54, R54 ;  /* 0x0000003600367308 */ /* 0x000ff40000000800 */
[----:B------:R-:W3:Y:S10]  /*1c210*/  MUFU.EX2 R113, R113 ;  /* 0x0000007100717308 */ /* 0x000ef40000000800 */
[----:B------:R-:W5:Y:S10]  /*1c220*/  MUFU.EX2 R112, R112 ;  /* 0x0000007000707308 */ /* 0x000f740000000800 */
[----:B------:R-:W-:Y:S01]  /*1c230*/  MUFU.EX2 R115, R115 ;  /* 0x0000007300737308 */ /* 0x000fe20000000800 */
[----:B---3--:R-:W-:Y:S09]  /*1c240*/  F2FP.F16.F32.PACK_AB R22, R113, R130 ;  /* 0x000000827116723e */ /* 0x008ff200000000ff */
[----:B------:R-:W-:Y:S01]  /*1c250*/  MUFU.EX2 R114, R114 ;  /* 0x0000007200727308 */ /* 0x000fe20000000800 */
[C---:B-----5:R-:W-:Y:S01]  /*1c260*/  F2FP.F16.F32.PACK_AB R23, R112.reuse, R171 ;  /* 0x000000ab7017723e */ /* 0x060fe200000000ff */
[----:B------:R-:W-:Y:S04]  /*1c270*/  FADD.FTZ R171, R171, R128 ;  /* 0x00000080abab7221 */ /* 0x000fe80000010000 */
[----:B------:R-:W-:Y:S02]  /*1c280*/  FADD.FTZ R171, R112, R171 ;  /* 0x000000ab70ab7221 */ /* 0x000fe40000010000 */
[C---:B----4-:R-:W-:Y:S02]  /*1c290*/  HMMA.16816.F32 R8, R20.reuse, R108, R8 ;  /* 0x0000006c1408723c */ /* 0x050fe40000001808 */
[----:B------:R-:W-:Y:S04]  /*1c2a0*/  MUFU.EX2 R55, R55 ;  /* 0x0000003700377308 */ /* 0x000fe80000000800 */
[C---:B------:R-:W-:Y:S01]  /*1c2b0*/  HMMA.16816.F32 R68, R20.reuse, R110, R68 ;  /* 0x0000006e1444723c */ /* 0x040fe20000001844 */
[----:B------:R-:W3:Y:S05]  /*1c2c0*/  LDSM.16.MT88.4 R108, [R142+0xd800] ;  /* 0x00d800008e6c783b */ /* 0x000eea0000004200 */
[----:B------:R-:W-:Y:S01]  /*1c2d0*/  MUFU.EX2 R56, R56 ;  /* 0x0000003800387308 */ /* 0x000fe20000000800 */
[C---:B-1----:R-:W-:Y:S09]  /*1c2e0*/  HMMA.16816.F32 R72, R20.reuse, R120, R72 ;  /* 0x000000781448723c */ /* 0x042ff20000001848 */
[----:B------:R-:W-:Y:S01]  /*1c2f0*/  MUFU.EX2 R57, R57 ;  /* 0x0000003900397308 */ /* 0x000fe20000000800 */
[C---:B------:R-:W-:Y:S03]  /*1c300*/  HMMA.16816.F32 R76, R20.reuse, R122, R76 ;  /* 0x0000007a144c723c */ /* 0x040fe6000000184c */
[--C-:B------:R-:W-:Y:S03]  /*1c310*/  FFMA.FTZ R120, R29, UR4, -R135.reuse ;  /* 0x000000041d787c23 */ /* 0x100fe60008010887 */
[C---:B--2---:R-:W-:Y:S03]  /*1c320*/  HMMA.16816.F32 R80, R20.reuse, R24, R80 ;  /* 0x000000181450723c */ /* 0x044fe60000001850 */
[----:B------:R-:W-:Y:S02]  /*1c330*/  MUFU.EX2 R58, R58 ;  /* 0x0000003a003a7308 */ /* 0x000fe40000000800 */
[--C-:B------:R-:W-:Y:S01]  /*1c340*/  FFMA.FTZ R123, R38, UR4, -R134.reuse ;  /* 0x00000004267b7c23 */ /* 0x100fe20008010886 */
[C---:B------:R-:W-:Y:S01]  /*1c350*/  HMMA.16816.F32 R84, R20.reuse, R26, R84 ;  /* 0x0000001a1454723c */ /* 0x040fe20000001854 */
[----:B------:R-:W1:Y:S06]  /*1c360*/  LDSM.16.MT88.4 R24, [R140+0xd800] ;  /* 0x00d800008c18783b */ /* 0x000e6c0000004200 */
[----:B------:R-:W-:Y:S01]  /*1c370*/  MUFU.EX2 R6, R64 ;  /* 0x0000004000067308 */ /* 0x000fe20000000800 */
[--C-:B------:R-:W-:Y:S01]  /*1c380*/  FFMA.FTZ R121, R41, UR4, -R135.reuse ;  /* 0x0000000429797c23 */ /* 0x100fe20008010887 */
[C---:B------:R-:W-:Y:S03]  /*1c390*/  HMMA.16816.F32 R88, R20.reuse, R104, R88 ;  /* 0x000000681458723c */ /* 0x040fe60000001858 */
[--C-:B------:R-:W-:Y:S03]  /*1c3a0*/  FFMA.FTZ R122, R42, UR4, -R134.reuse ;  /* 0x000000042a7a7c23 */ /* 0x100fe60008010886 */
[C---:B------:R-:W-:Y:S02]  /*1c3b0*/  HMMA.16816.F32 R92, R20.reuse, R106, R92 ;  /* 0x0000006a145c723c */ /* 0x040fe4000000185c */
[----:B------:R2:W4:Y:S03]  /*1c3c0*/  MUFU.EX2 R104, R120 ;  /* 0x0000007800687308 */ /* 0x0005260000000800 */
[--C-:B------:R-:W-:Y:S01]  /*1c3d0*/  FFMA.FTZ R105, R31, UR4, -R134.reuse ;  /* 0x000000041f697c23 */ /* 0x100fe20008010886 */
[C---:B---3--:R-:W-:Y:S01]  /*1c3e0*/  HMMA.16816.F32 R12, R20.reuse, R108, R12 ;  /* 0x0000006c140c723c */ /* 0x048fe2000000180c */
[----:B------:R-:W3:Y:S05]  /*1c3f0*/  LDSM.16.MT88.4 R28, [R142+0x9c00] ;  /* 0x009c00008e1c783b */ /* 0x000eea0000004200 */
[----:B------:R-:W-:Y:S01]  /*1c400*/  MUFU.EX2 R123, R123 ;  /* 0x0000007b007b7308 */ /* 0x000fe20000000800 */
[--C-:B------:R-:W-:Y:S01]  /*1c410*/  FFMA.FTZ R106, R32, UR4, -R135.reuse ;  /* 0x00000004206a7c23 */ /* 0x100fe20008010887 */
[C---:B------:R-:W-:Y:S03]  /*1c420*/  HMMA.16816.F32 R96, R20.reuse, R110, R96 ;  /* 0x0000006e1460723c */ /* 0x040fe60000001860 */
[--C-:B------:R-:W-:Y:S01]  /*1c430*/  FFMA.FTZ R107, R33, UR4, -R135.reuse ;  /* 0x00000004216b7c23 */ /* 0x100fe20008010887 */
[--C-:B------:R-:W-:Y:S01]  /*1c440*/  FFMA.FTZ R109, R34, UR4, -R134.reuse ;  /* 0x00000004226d7c23 */ /* 0x100fe20008010886 */
[----:B------:R-:W-:Y:S03]  /*1c450*/  FFMA.FTZ R108, R35, UR4, -R134 ;  /* 0x00000004236c7c23 */ /* 0x000fe60008010886 */
[----:B------:R-:W5:Y:S01]  /*1c460*/  MUFU.EX2 R105, R105 ;  /* 0x0000006900697308 */ /* 0x000f620000000800 */
[----:B------:R-:W3:Y:S02]  /*1c470*/  LDSM.16.MT88.4 R32, [R140+0x9c00] ;  /* 0x009c00008c20783b */ /* 0x000ee40000004200 */
[--C-:B------:R-:W-:Y:S01]  /*1c480*/  FFMA.FTZ R111, R36, UR4, -R135.reuse ;  /* 0x00000004246f7c23 */ /* 0x100fe20008010887 */
[--C-:B------:R-:W-:Y:S01]  /*1c490*/  FFMA.FTZ R110, R37, UR4, -R135.reuse ;  /* 0x00000004256e7c23 */ /* 0x100fe20008010887 */
[----:B--2---:R-:W-:Y:S05]  /*1c4a0*/  FFMA.FTZ R120, R40, UR4, -R135 ;  /* 0x0000000428787c23 */ /* 0x004fea0008010887 */
[----:B------:R-:W-:Y:S01]  /*1c4b0*/  MUFU.EX2 R106, R106 ;  /* 0x0000006a006a7308 */ /* 0x000fe20000000800 */
[C---:B-1----:R-:W-:Y:S01]  /*1c4c0*/  HMMA.16816.F32 R100, R20.reuse, R24, R100 ;  /* 0x000000181464723c */ /* 0x042fe20000001864 */
[----:B------:R-:W-:Y:S05]  /*1c4d0*/  LDSM.16.MT88.4 R36, [R142+0xc000] ;  /* 0x00c000008e24783b */ /* 0x000fea0000004200 */
[----:B------:R-:W-:Y:S03]  /*1c4e0*/  HMMA.16816.F32 R16, R20, R26, R16 ;  /* 0x0000001a1410723c */ /* 0x000fe60000001810 */
[----:B------:R-:W1:Y:S01]  /*1c4f0*/  MUFU.EX2 R107, R107 ;  /* 0x0000006b006b7308 */ /* 0x000e620000000800 */
[----:B------:R-:W2:Y:S03]  /*1c500*/  LDSM.16.MT88.4 R24, [R142+0xbc00] ;  /* 0x00bc00008e18783b */ /* 0x000ea60000004200 */
[----:B----4-:R-:W-:Y:S06]  /*1c510*/  F2FP.F16.F32.PACK_AB R20, R104, R115 ;  /* 0x000000736814723e */ /* 0x010fec00000000ff */
[----:B------:R-:W-:Y:S01]  /*1c520*/  MUFU.EX2 R109, R109 ;  /* 0x0000006d006d7308 */ /* 0x000fe20000000800 */
[----:B-----5:R-:W-:Y:S01]  /*1c530*/  F2FP.F16.F32.PACK_AB R21, R105, R114 ;  /* 0x000000726915723e */ /* 0x020fe200000000ff */
[----:B------:R-:W-:Y:S01]  /*1c540*/  LDSM.16.MT88.4 R40, [R140+0xa400] ;  /* 0x00a400008c28783b */ /* 0x000fe20000004200 */
[----:B------:R-:W-:Y:S07]  /*1c550*/  FADD.FTZ R114, R114, R171 ;  /* 0x000000ab72727221 */ /* 0x000fee0000010000 */
[----:B------:R-:W4:Y:S01]  /*1c560*/  MUFU.EX2 R108, R108 ;  /* 0x0000006c006c7308 */ /* 0x000f220000000800 */
[----:B-1----:R-:W-:Y:S01]  /*1c570*/  F2FP.F16.F32.PACK_AB R22, R107, R106 ;  /* 0x0000006a6b16723e */ /* 0x002fe200000000ff */
[----:B------:R-:W-:Y:S08]  /*1c580*/  FADD.FTZ R114, R105, R114 ;  /* 0x0000007269727221 */ /* 0x000ff00000010000 */
[----:B------:R-:W-:Y:S10]  /*1c590*/  MUFU.EX2 R111, R111 ;  /* 0x0000006f006f7308 */ /* 0x000ff40000000800 */
[----:B------:R-:W-:Y:S01]  /*1c5a0*/  MUFU.EX2 R110, R110 ;  /* 0x0000006e006e7308 */ /* 0x000fe20000000800 */
[C---:B----4-:R-:W-:Y:S01]  /*1c5b0*/  F2FP.F16.F32.PACK_AB R23, R108.reuse, R109 ;  /* 0x0000006d6c17723e */ /* 0x050fe200000000ff */
[----:B------:R-:W-:Y:S04]  /*1c5c0*/  FADD.FTZ R109, R109, R114 ;  /* 0x000000726d6d7221 */ /* 0x000fe80000010000 */
[----:B------:R-:W-:Y:S02]  /*1c5d0*/  FADD.FTZ R108, R108, R109 ;  /* 0x0000006d6c6c7221 */ /* 0x000fe40000010000 */
[C---:B---3--:R-:W-:Y:S02]  /*1c5e0*/  HMMA.16816.F32 R8, R20.reuse, R28, R8 ;  /* 0x0000001c1408723c */ /* 0x048fe40000001808 */
[----:B------:R-:W-:Y:S04]  /*1c5f0*/  MUFU.EX2 R120, R120 ;  /* 0x0000007800787308 */ /* 0x000fe80000000800 */
[C---:B------:R-:W-:Y:S01]  /*1c600*/  HMMA.16816.F32 R68, R20.reuse, R30, R68 ;  /* 0x0000001e1444723c */ /* 0x040fe20000001844 */
[----:B------:R-:W1:Y:S05]  /*1c610*/  LDSM.16.MT88.4 R28, [R140+0xbc00] ;  /* 0x00bc00008c1c783b */ /* 0x000e6a0000004200 */
[----:B------:R-:W-:Y:S01]  /*1c620*/  MUFU.EX2 R121, R121 ;  /* 0x0000007900797308 */ /* 0x000fe20000000800 */
[C---:B------:R-:W-:Y:S09]  /*1c630*/  HMMA.16816.F32 R72, R20.reuse, R32, R72 ;  /* 0x000000201448723c */ /* 0x040ff20000001848 */
[----:B------:R-:W-:Y:S01]  /*1c640*/  MUFU.EX2 R122, R122 ;  /* 0x0000007a007a7308 */ /* 0x000fe20000000800 */
[C---:B------:R-:W-:Y:S01]  /*1c650*/  HMMA.16816.F32 R76, R20.reuse, R34, R76 ;  /* 0x00000022144c723c */ /* 0x040fe2000000184c */
[----:B------:R-:W3:Y:S05]  /*1c660*/  LDSM.16.MT88.4 R32, [R142+0xdc00] ;  /* 0x00dc00008e20783b */ /* 0x000eea0000004200 */
[C---:B--2---:R-:W-:Y:S03]  /*1c670*/  HMMA.16816.F32 R80, R20.reuse, R24, R80 ;  /* 0x000000181450723c */ /* 0x044fe60000001850 */
[----:B------:R-:W-:Y:S03]  /*1c680*/  MUFU.EX2 R59, R59 ;  /* 0x0000003b003b7308 */ /* 0x000fe60000000800 */
[C---:B------:R-:W-:Y:S01]  /*1c690*/  HMMA.16816.F32 R84, R20.reuse, R26, R84 ;  /* 0x0000001a1454723c */ /* 0x040fe20000001854 */
[----:B------:R-:W2:Y:S06]  /*1c6a0*/  LDSM.16.MT88.4 R24, [R140+0xdc00] ;  /* 0x00dc00008c18783b */ /* 0x000eac0000004200 */
[----:B------:R-:W4:Y:S01]  /*1c6b0*/  MUFU.EX2 R62, R62 ;  /* 0x0000003e003e7308 */ /* 0x000f220000000800 */
[C---:B-1----:R-:W-:Y:S03]  /*1c6c0*/  HMMA.16816.F32 R88, R20.reuse, R28, R88 ;  /* 0x0000001c1458723c */ /* 0x042fe60000001858 */
[----:B----4-:R-:W-:Y:S03]  /*1c6d0*/  F2FP.F16.F32.PACK_AB R105, R62, R59 ;  /* 0x0000003b3e69723e */ /* 0x010fe600000000ff */
        /* <DEDUP_REMOVED lines=8> */
[----:B------:R-:W-:Y:S04]  /*1c760*/  F2FP.F16.F32.PACK_AB R20, R110, R111 ;  /* 0x0000006f6e14723e */ /* 0x000fe800000000ff */
[C---:B------:R-:W-:Y:S01]  /*1c770*/  F2FP.F16.F32.PACK_AB R21, R118.reuse, R123 ;  /* 0x0000007b7615723e */ /* 0x040fe200000000ff */
[----:B------:R-:W-:Y:S01]  /*1c780*/  FADD.FTZ R123, R123, R108 ;  /* 0x0000006c7b7b7221 */ /* 0x000fe20000010000 */
[----:B------:R-:W-:Y:S02]  /*1c790*/  F2FP.F16.F32.PACK_AB R22, R121, R120 ;  /* 0x000000787916723e */ /* 0x000fe400000000ff */
[C---:B------:R-:W-:Y:S01]  /*1c7a0*/  F2FP.F16.F32.PACK_AB R23, R163.reuse, R122 ;  /* 0x0000007aa317723e */ /* 0x040fe200000000ff */
[----:B------:R-:W-:Y:S04]  /*1c7b0*/  FADD.FTZ R123, R118, R123 ;  /* 0x0000007b767b7221 */ /* 0x000fe80000010000 */
[----:B------:R-:W-:Y:S02]  /*1c7c0*/  FADD.FTZ R122, R122, R123 ;  /* 0x0000007b7a7a7221 */ /* 0x000fe40000010000 */
[C---:B-1----:R-:W-:Y:S03]  /*1c7d0*/  HMMA.16816.F32 R8, R20.reuse, R28, R8 ;  /* 0x0000001c1408723c */ /* 0x042fe60000001808 */
[----:B------:R-:W-:Y:S03]  /*1c7e0*/  FADD.FTZ R122, R163, R122 ;  /* 0x0000007aa37a7221 */ /* 0x000fe60000010000 */
[C---:B------:R-:W-:Y:S01]  /*1c7f0*/  HMMA.16816.F32 R68, R20.reuse, R30, R68 ;  /* 0x0000001e1444723c */ /* 0x040fe20000001844 */
[----:B------:R-:W1:Y:S05]  /*1c800*/  LDSM.16.MT88.4 R28, [R142+0xe000] ;  /* 0x00e000008e1c783b */ /* 0x000e6a0000004200 */
[C---:B---3--:R-:W-:Y:S06]  /*1c810*/  HMMA.16816.F32 R72, R20.reuse, R32, R72 ;  /* 0x000000201448723c */ /* 0x048fec0000001848 */
[C---:B------:R-:W-:Y:S01]  /*1c820*/  HMMA.16816.F32 R76, R20.reuse, R34, R76 ;  /* 0x00000022144c723c */ /* 0x040fe2000000184c */
[----:B------:R-:W3:Y:S05]  /*1c830*/  LDSM.16.MT88.4 R32, [R140+0xe000] ;  /* 0x00e000008c20783b */ /* 0x000eea0000004200 */
[C---:B------:R-:W-:Y:S06]  /*1c840*/  HMMA.16816.F32 R80, R20.reuse, R36, R80 ;  /* 0x000000241450723c */ /* 0x040fec0000001850 */
[C---:B------:R-:W-:Y:S01]  /*1c850*/  HMMA.16816.F32 R84, R20.reuse, R38, R84 ;  /* 0x000000261454723c */ /* 0x040fe20000001854 */
[----:B------:R-:W4:Y:S05]  /*1c860*/  LDSM.16.MT88.4 R36, [R142+0xa400] ;  /* 0x00a400008e24783b */ /* 0x000f2a0000004200 */
[C---:B--2---:R-:W-:Y:S06]  /*1c870*/  HMMA.16816.F32 R88, R20.reuse, R24, R88 ;  /* 0x000000181458723c */ /* 0x044fec0000001858 */
[C---:B------:R-:W-:Y:S05]  /*1c880*/  HMMA.16816.F32 R92, R20.reuse, R26, R92 ;  /* 0x0000001a145c723c */ /* 0x040fea000000185c */
[----:B------:R-:W-:Y:S01]  /*1c890*/  F2FP.F16.F32.PACK_AB R24, R162, R3 ;  /* 0x00000003a218723e */ /* 0x000fe200000000ff */
[C---:B-1----:R-:W-:Y:S05]  /*1c8a0*/  HMMA.16816.F32 R12, R20.reuse, R28, R12 ;  /* 0x0000001c140c723c */ /* 0x042fea000000180c */
[C---:B------:R-:W-:Y:S01]  /*1c8b0*/  F2FP.F16.F32.PACK_AB R25, R172.reuse, R161 ;  /* 0x000000a1ac19723e */ /* 0x040fe200000000ff */
[C---:B------:R-:W-:Y:S01]  /*1c8c0*/  HMMA.16816.F32 R96, R20.reuse, R30, R96 ;  /* 0x0000001e1460723c */ /* 0x040fe20000001860 */
[----:B------:R-:W1:Y:S04]  /*1c8d0*/  LDSM.16.MT88.4 R28, [R142+0xc400] ;  /* 0x00c400008e1c783b */ /* 0x000e680000004200 */
[----:B------:R-:W-:Y:S01]  /*1c8e0*/  F2FP.F16.F32.PACK_AB R26, R49, R48 ;  /* 0x00000030311a723e */ /* 0x000fe200000000ff */
[C---:B---3--:R-:W-:Y:S05]  /*1c8f0*/  HMMA.16816.F32 R100, R20.reuse, R32, R100 ;  /* 0x000000201464723c */ /* 0x048fea0000001864 */
[----:B------:R-:W-:Y:S01]  /*1c900*/  F2FP.F16.F32.PACK_AB R27, R51, R50 ;  /* 0x00000032331b723e */ /* 0x000fe200000000ff */
[----:B------:R-:W-:Y:S01]  /*1c910*/  HMMA.16816.F32 R16, R20, R34, R16 ;  /* 0x000000221410723c */ /* 0x000fe20000001810 */
[----:B------:R-:W2:Y:S04]  /*1c920*/  LDSM.16.MT88.4 R20, [R140+0xc400] ;  /* 0x00c400008c14783b */ /* 0x000ea80000004200 */
[----:B------:R-:W-:Y:S01]  /*1c930*/  FADD.FTZ R161, R161, R122 ;  /* 0x0000007aa1a17221 */ /* 0x000fe20000010000 */
[C---:B----4-:R-:W-:Y:S03]  /*1c940*/  HMMA.16816.F32 R8, R24.reuse, R36, R8 ;  /* 0x000000241808723c */ /* 0x050fe60000001808 */
[----:B------:R-:W3:Y:S02]  /*1c950*/  LDSM.16.MT88.4 R32, [R142+0xe400] ;  /* 0x00e400008e20783b */ /* 0x000ee40000004200 */
[----:B------:R-:W-:Y:S01]  /*1c960*/  FADD.FTZ R161, R172, R161 ;  /* 0x000000a1aca17221 */ /* 0x000fe20000010000 */
[C---:B------:R-:W-:Y:S05]  /*1c970*/  HMMA.16816.F32 R68, R24.reuse, R38, R68 ;  /* 0x000000261844723c */ /* 0x040fea0000001844 */
[----:B------:R-:W4:Y:S01]  /*1c980*/  LDSM.16.MT88.4 R36, [R140+0xe400] ;  /* 0x00e400008c24783b */ /* 0x000f220000004200 */
[C---:B------:R-:W-:Y:S05]  /*1c990*/  HMMA.16816.F32 R72, R24.reuse, R40, R72 ;  /* 0x000000281848723c */ /* 0x040fea0000001848 */
[----:B------:R-:W-:Y:S01]  /*1c9a0*/  FADD.FTZ R50, R50, R161 ;  /* 0x000000a132327221 */ /* 0x000fe20000010000 */
[C---:B------:R-:W-:Y:S01]  /*1c9b0*/  HMMA.16816.F32 R76, R24.reuse, R42, R76 ;  /* 0x0000002a184c723c */ /* 0x040fe2000000184c */
[----:B------:R-:W-:Y:S04]  /*1c9c0*/  LDSM.16.MT88.4 R40, [R140+0xa800] ;  /* 0x00a800008c28783b */ /* 0x000fe80000004200 */
[----:B------:R-:W-:Y:S01]  /*1c9d0*/  FADD.FTZ R50, R51, R50 ;  /* 0x0000003233327221 */ /* 0x000fe20000010000 */
[C---:B-1----:R-:W-:Y:S06]  /*1c9e0*/  HMMA.16816.F32 R80, R24.reuse, R28, R80 ;  /* 0x0000001c1850723c */ /* 0x042fec0000001850 */
[C---:B------:R-:W-:Y:S01]  /*1c9f0*/  HMMA.16816.F32 R84, R24.reuse, R30, R84 ;  /* 0x0000001e1854723c */ /* 0x040fe20000001854 */
[----:B------:R-:W1:Y:S05]  /*1ca00*/  LDSM.16.MT88.4 R28, [R142+0xa800] ;  /* 0x00a800008e1c783b */ /* 0x000e6a0000004200 */
[C---:B--2---:R-:W-:Y:S06]  /*1ca10*/  HMMA.16816.F32 R88, R24.reuse, R20, R88 ;  /* 0x000000141858723c */ /* 0x044fec0000001858 */
[C---:B------:R-:W-:Y:S05]  /*1ca20*/  HMMA.16816.F32 R92, R24.reuse, R22, R92 ;  /* 0x00000016185c723c */ /* 0x040fea000000185c */
[----:B------:R-:W-:Y:S01]  /*1ca30*/  F2FP.F16.F32.PACK_AB R20, R52, R7 ;  /* 0x000000073414723e */ /* 0x000fe200000000ff */
[C---:B---3--:R-:W-:Y:S05]  /*1ca40*/  HMMA.16816.F32 R12, R24.reuse, R32, R12 ;  /* 0x00000020180c723c */ /* 0x048fea000000180c */
[----:B------:R-:W-:Y:S01]  /*1ca50*/  F2FP.F16.F32.PACK_AB R21, R54, R53 ;  /* 0x000000353615723e */ /* 0x000fe200000000ff */
[C---:B------:R-:W-:Y:S01]  /*1ca60*/  HMMA.16816.F32 R96, R24.reuse, R34, R96 ;  /* 0x000000221860723c */ /* 0x040fe20000001860 */
[----:B------:R-:W2:Y:S04]  /*1ca70*/  LDSM.16.MT88.4 R32, [R142+0xc800] ;  /* 0x00c800008e20783b */ /* 0x000ea80000004200 */
[----:B------:R-:W-:Y:S01]  /*1ca80*/  F2FP.F16.F32.PACK_AB R22, R56, R55 ;  /* 0x000000373816723e */ /* 0x000fe200000000ff */
[C---:B----4-:R-:W-:Y:S05]  /*1ca90*/  HMMA.16816.F32 R100, R24.reuse, R36, R100 ;  /* 0x000000241864723c */ /* 0x050fea0000001864 */
[----:B------:R-:W-:Y:S01]  /*1caa0*/  F2FP.F16.F32.PACK_AB R23, R58, R57 ;  /* 0x000000393a17723e */ /* 0x000fe200000000ff */
[----:B------:R-:W-:Y:S01]  /*1cab0*/  HMMA.16816.F32 R16, R24, R38, R16 ;  /* 0x000000261810723c */ /* 0x000fe20000001810 */
[----:B------:R-:W3:Y:S04]  /*1cac0*/  LDSM.16.MT88.4 R24, [R140+0xc800] ;  /* 0x00c800008c18783b */ /* 0x000ee80000004200 */
[----:B------:R-:W-:Y:S01]  /*1cad0*/  FADD.FTZ R37, R5, R136 ;  /* 0x0000008805257221 */ /* 0x000fe20000010000 */
[C---:B-1----:R-:W-:Y:S05]  /*1cae0*/  HMMA.16816.F32 R8, R20.reuse, R28, R8 ;  /* 0x0000001c1408723c */ /* 0x042fea0000001808 */
[----:B------:R-:W-:Y:S01]  /*1caf0*/  FADD.FTZ R124, R124, R37 ;  /* 0x000000257c7c7221 */ /* 0x000fe20000010000 */
[C---:B------:R-:W-:Y:S01]  /*1cb00*/  HMMA.16816.F32 R68, R20.reuse, R30, R68 ;  /* 0x0000001e1444723c */ /* 0x040fe20000001844 */
[----:B------:R-:W1:Y:S04]  /*1cb10*/  LDSM.16.MT88.4 R28, [R142+0xe800] ;  /* 0x00e800008e1c783b */ /* 0x000e680000004200 */
[--C-:B------:R-:W-:Y:S01]  /*1cb20*/  FFMA.FTZ R5, R60, UR4, -R135.reuse ;  /* 0x000000043c057c23 */ /* 0x100fe20008010887 */
[C---:B------:R-:W-:Y:S03]  /*1cb30*/  HMMA.16816.F32 R72, R20.reuse, R40, R72 ;  /* 0x000000281448723c */ /* 0x040fe60000001848 */
[----:B------:R-:W4:Y:S02]  /*1cb40*/  LDSM.16.MT88.4 R36, [R140+0xe800] ;  /* 0x00e800008c24783b */ /* 0x000f240000004200 */
[----:B------:R-:W-:Y:S01]  /*1cb50*/  MUFU.EX2 R5, R5 ;  /* 0x0000000500057308 */ /* 0x000fe20000000800 */
[C---:B------:R-:W-:Y:S05]  /*1cb60*/  HMMA.16816.F32 R76, R20.reuse, R42, R76 ;  /* 0x0000002a144c723c */ /* 0x040fea000000184c */
[----:B------:R-:W-:Y:S01]  /*1cb70*/  FFMA.FTZ R60, R61, UR4, -R135 ;  /* 0x000000043d3c7c23 */ /* 0x000fe20008010887 */
[C---:B--2---:R-:W-:Y:S05]  /*1cb80*/  HMMA.16816.F32 R80, R20.reuse, R32, R80 ;  /* 0x000000201450723c */ /* 0x044fea0000001850 */
[----:B------:R-:W2:Y:S01]  /*1cb90*/  MUFU.EX2 R60, R60 ;  /* 0x0000003c003c7308 */ /* 0x000ea20000000800 */
[C---:B------:R-:W-:Y:S01]  /*1cba0*/  HMMA.16816.F32 R84, R20.reuse, R34, R84 ;  /* 0x000000221454723c */ /* 0x040fe20000001854 */
[----:B------:R-:W5:Y:S04]  /*1cbb0*/  LDSM.16.MT88.4 R32, [R142+0xac00] ;  /* 0x00ac00008e20783b */ /* 0x000f680000004200 */
[----:B------:R-:W-:Y:S01]  /*1cbc0*/  FADD.FTZ R124, R125, R124 ;  /* 0x0000007c7d7c7221 */ /* 0x000fe20000010000 */
[C---:B---3--:R-:W-:Y:S05]  /*1cbd0*/  HMMA.16816.F32 R88, R20.reuse, R24, R88 ;  /* 0x000000181458723c */ /* 0x048fea0000001858 */
[----:B------:R-:W-:Y:S01]  /*1cbe0*/  FADD.FTZ R129, R129, R124 ;  /* 0x0000007c81817221 */ /* 0x000fe20000010000 */
[C---:B------:R-:W-:Y:S01]  /*1cbf0*/  HMMA.16816.F32 R92, R20.reuse, R26, R92 ;  /* 0x0000001a145c723c */ /* 0x040fe2000000185c */
[----:B------:R-:W3:Y:S04]  /*1cc00*/  LDSM.16.MT88.4 R24, [R140+0xac00] ;  /* 0x00ac00008c18783b */ /* 0x000ee80000004200 */
[----:B------:R-:W-:Y:S01]  /*1cc10*/  FADD.FTZ R129, R126, R129 ;  /* 0x000000817e817221 */ /* 0x000fe20000010000 */
[C---:B-1----:R-:W-:Y:S05]  /*1cc20*/  HMMA.16816.F32 R12, R20.reuse, R28, R12 ;  /* 0x0000001c140c723c */ /* 0x042fea000000180c */
[--C-:B------:R-:W-:Y:S01]  /*1cc30*/  FFMA.FTZ R61, R66, UR4, -R134.reuse ;  /* 0x00000004423d7c23 */ /* 0x100fe20008010886 */
[C---:B------:R-:W-:Y:S01]  /*1cc40*/  HMMA.16816.F32 R96, R20.reuse, R30, R96 ;  /* 0x0000001e1460723c */ /* 0x040fe20000001860 */
[----:B------:R-:W-:Y:S04]  /*1cc50*/  LDSM.16.MT88.4 R28, [R140+0xcc00] ;  /* 0x00cc00008c1c783b */ /* 0x000fe80000004200 */
[----:B------:R-:W-:Y:S01]  /*1cc60*/  FFMA.FTZ R135, R65, UR4, -R135 ;  /* 0x0000000441877c23 */ /* 0x000fe20008010887 */
[C---:B----4-:R-:W-:Y:S01]  /*1cc70*/  HMMA.16816.F32 R100, R20.reuse, R36, R100 ;  /* 0x000000241464723c */ /* 0x050fe20000001864 */
[----:B------:R-:W-:Y:S04]  /*1cc80*/  MUFU.EX2 R61, R61 ;  /* 0x0000003d003d7308 */ /* 0x000fe80000000800 */
[----:B------:R-:W-:Y:S01]  /*1cc90*/  FFMA.FTZ R134, R67, UR4, -R134 ;  /* 0x0000000443867c23 */ /* 0x000fe20008010886 */
[----:B------:R-:W-:Y:S05]  /*1cca0*/  HMMA.16816.F32 R16, R20, R38, R16 ;  /* 0x000000261410723c */ /* 0x000fea0000001810 */
[----:B------:R-:W1:Y:S01]  /*1ccb0*/  MUFU.EX2 R135, R135 ;  /* 0x0000008700877308 */ /* 0x000e620000000800 */
[----:B------:R-:W-:Y:S01]  /*1ccc0*/  FADD.FTZ R40, R130, R129 ;  /* 0x0000008182287221 */ /* 0x000fe20000010000 */
[----:B------:R-:W-:Y:S04]  /*1ccd0*/  FADD.FTZ R53, R53, R50 ;  /* 0x0000003235357221 */ /* 0x000fe80000010000 */
[----:B------:R-:W-:Y:S04]  /*1cce0*/  FADD.FTZ R40, R113, R40 ;  /* 0x0000002871287221 */ /* 0x000fe80000010000 */
[----:B------:R-:W4:Y:S01]  /*1ccf0*/  MUFU.EX2 R134, R134 ;  /* 0x0000008600867308 */ /* 0x000f220000000800 */
[----:B------:R-:W-:Y:S01]  /*1cd00*/  FADD.FTZ R54, R54, R53 ;  /* 0x0000003536367221 */ /* 0x000fe20000010000 */
[----:B------:R-:W-:Y:S02]  /*1cd10*/  FADD.FTZ R115, R115, R40 ;  /* 0x0000002873737221 */ /* 0x000fe40000010000 */
[----:B------:R-:W3:Y:S01]  /*1cd20*/  LDSM.16.MT88.4 R40, [R142+0xcc00] ;  /* 0x00cc00008e28783b */ /* 0x000ee20000004200 */
[----:B------:R-:W-:Y:S01]  /*1cd30*/  FADD.FTZ R57, R57, R54 ;  /* 0x0000003639397221 */ /* 0x000fe20000010000 */
[----:B------:R-:W-:Y:S01]  /*1cd40*/  FADD.FTZ R115, R104, R115 ;  /* 0x0000007368737221 */ /* 0x000fe20000010000 */
[----:B--2---:R-:W-:Y:S02]  /*1cd50*/  F2FP.F16.F32.PACK_AB R104, R60, R5 ;  /* 0x000000053c68723e */ /* 0x004fe400000000ff */
[----:B------:R-:W-:Y:S01]  /*1cd60*/  FADD.FTZ R58, R58, R57 ;  /* 0x000000393a3a7221 */ /* 0x000fe20000010000 */
[----:B------:R-:W-:Y:S01]  /*1cd70*/  FADD.FTZ R64, R106, R115 ;  /* 0x000000736a407221 */ /* 0x000fe20000010000 */
[----:B-1----:R-:W-:Y:S02]  /*1cd80*/  F2FP.F16.F32.PACK_AB R106, R135, R6 ;  /* 0x00000006876a723e */ /* 0x002fe400000000ff */
[----:B------:R-:W-:Y:S01]  /*1cd90*/  FADD.FTZ R59, R59, R58 ;  /* 0x0000003a3b3b7221 */ /* 0x000fe20000010000 */
[----:B------:R-:W-:Y:S01]  /*1cda0*/  FADD.FTZ R64, R107, R64 ;  /* 0x000000406b407221 */ /* 0x000fe20000010000 */
[----:B----4-:R-:W-:Y:S02]  /*1cdb0*/  F2FP.F16.F32.PACK_AB R107, R134, R61 ;  /* 0x0000003d866b723e */ /* 0x010fe400000000ff */
[----:B------:R-:W-:Y:S01]  /*1cdc0*/  FADD.FTZ R62, R62, R59 ;  /* 0x0000003b3e3e7221 */ /* 0x000fe20000010000 */
[----:B------:R-:W-:Y:S03]  /*1cdd0*/  FADD.FTZ R111, R111, R64 ;  /* 0x000000406f6f7221 */ /* 0x000fe60000010000 */
[----:B------:R-:W-:Y:S01]  /*1cde0*/  FADD.FTZ R61, R61, R62 ;  /* 0x0000003e3d3d7221 */ /* 0x000fe20000010000 */
[----:B------:R-:W-:Y:S01]  /*1cdf0*/  FADD.FTZ R111, R110, R111 ;  /* 0x0000006f6e6f7221 */ /* 0x000fe20000010000 */
[C---:B-----5:R-:W-:Y:S01]  /*1ce00*/  HMMA.16816.F32 R112, R104.reuse, R32, R8 ;  /* 0x000000206870723c */ /* 0x060fe20000001808 */
[----:B------:R-:W1:Y:S04]  /*1ce10*/  LDSM.16.MT88.4 R8, [R140+0xec00] ;  /* 0x00ec00008c08783b */ /* 0x000e680000004200 */
[----:B------:R-:W-:Y:S01]  /*1ce20*/  FADD.FTZ R120, R120, R111 ;  /* 0x0000006f78787221 */ /* 0x000fe20000010000 */
[C---:B------:R-:W-:Y:S05]  /*1ce30*/  HMMA.16816.F32 R68, R104.reuse, R34, R68 ;  /* 0x000000226844723c */ /* 0x040fea0000001844 */
[----:B------:R-:W-:Y:S01]  /*1ce40*/  FADD.FTZ R120, R121, R120 ;  /* 0x0000007879787221 */ /* 0x000fe20000010000 */
[C---:B---3--:R-:W-:Y:S05]  /*1ce50*/  HMMA.16816.F32 R72, R104.reuse, R24, R72 ;  /* 0x000000186848723c */ /* 0x048fea0000001848 */
[----:B------:R-:W-:Y:S01]  /*1ce60*/  FADD.FTZ R3, R3, R120 ;  /* 0x0000007803037221 */ /* 0x000fe20000010000 */
[C---:B------:R-:W-:Y:S05]  /*1ce70*/  HMMA.16816.F32 R76, R104.reuse, R26, R76 ;  /* 0x0000001a684c723c */ /* 0x040fea000000184c */
[----:B------:R-:W-:Y:S01]  /*1ce80*/  FADD.FTZ R3, R162, R3 ;  /* 0x00000003a2037221 */ /* 0x000fe20000010000 */
[C---:B------:R-:W-:Y:S05]  /*1ce90*/  HMMA.16816.F32 R80, R104.reuse, R40, R80 ;  /* 0x000000286850723c */ /* 0x040fea0000001850 */
[----:B------:R-:W-:Y:S01]  /*1cea0*/  FADD.FTZ R48, R48, R3 ;  /* 0x0000000330307221 */ /* 0x000fe20000010000 */
[C---:B------:R-:W-:Y:S05]  /*1ceb0*/  HMMA.16816.F32 R84, R104.reuse, R42, R84 ;  /* 0x0000002a6854723c */ /* 0x040fea0000001854 */
[----:B------:R-:W-:Y:S01]  /*1cec0*/  MOV R3, R0 ;  /* 0x0000000000037202 */ /* 0x000fe20000000f00 */
        /* <DEDUP_REMOVED lines=10> */
[----:B------:R-:W-:Y:S05]  /*1cf70*/  HMMA.16816.F32 R104, R104, R10, R16 ;  /* 0x0000000a6868723c */ /* 0x000fea0000001810 */
[----:B------:R-:W-:Y:S01]  /*1cf80*/  FADD.FTZ R5, R5, R56 ;  /* 0x0000003805057221 */ /* 0x000fe20000010000 */
[----:B------:R-:W-:Y:S05]  /*1cf90*/  FADD.FTZ R162, R134, R61 ;  /* 0x0000003d86a27221 */ /* 0x000fea0000010000 */
[----:B------:R-:W-:Y:S04]  /*1cfa0*/  FADD.FTZ R5, R60, R5 ;  /* 0x000000053c057221 */ /* 0x000fe80000010000 */
[----:B------:R-:W-:Y:S04]  /*1cfb0*/  FADD.FTZ R6, R6, R5 ;  /* 0x0000000506067221 */ /* 0x000fe80000010000 */
[----:B------:R-:W-:Y:S01]  /*1cfc0*/  FADD.FTZ R163, R135, R6 ;  /* 0x0000000687a37221 */ /* 0x000fe20000010000 */
[----:B------:R-:W-:Y:S06]  /*1cfd0*/  @P0 BRA `(.L_x_1525) ;  /* 0xffffffc000a80947 */ /* 0x000fec000383ffff */
.L_x_1521:
[----:B------:R-:W1:Y:S01]  /*1cfe0*/  SHFL.BFLY PT, R4, R163, 0x2, 0x1f ;  /* 0x0c401f00a3047f89 */ /* 0x000e6200000e0000 */
[----:B------:R-:W2:Y:S01]  /*1cff0*/  S2UR UR4, SR_CgaCtaId ;  /* 0x00000000000479c3 */ /* 0x000ea20000008800 */
[----:B------:R-:W-:Y:S01]  /*1d000*/  MOV R8, 0x3f800000 ;  /* 0x3f80000000087802 */ /* 0x000fe20000000f00 */
[----:B------:R-:W-:Y:S01]  /*1d010*/  UMOV UR5, 0x400 ;  /* 0x0000040000057882 */ /* 0x000fe20000000000 */
[----:B------:R-:W3:Y:S01]  /*1d020*/  SHFL.BFLY PT, R5, R162, 0x2, 0x1f ;  /* 0x0c401f00a2057f89 */ /* 0x000ee200000e0000 */
[----:B------:R-:W-:Y:S01]  /*1d030*/  MOV R7, 0x3f800000 ;  /* 0x3f80000000077802 */ /* 0x000fe20000000f00 */
[----:B------:R-:W-:Y:S01]  /*1d040*/  BSSY B0, `(.L_x_1526) ;  /* 0x00000bb000007945 */ /* 0x000fe20003800000 */
[----:B------:R-:W-:Y:S02]  /*1d050*/  LEA R168, R168, R155, 0x4 ;  /* 0x0000009ba8a87211 */ /* 0x000fe400078e20ff */
[----:B------:R-:W-:Y:S06]  /*1d060*/  BAR.SYNC.DEFER_BLOCKING 0x0 ;  /* 0x0000000000007b1d */ /* 0x000fec0000010000 */
[----:B------:R-:W4:Y:S01]  /*1d070*/  S2R R28, SR_CTAID.Y ;  /* 0x00000000001c7919 */ /* 0x000f220000002600 */
[----:B------:R-:W5:Y:S01]  /*1d080*/  S2R R30, SR_CTAID.X ;  /* 0x00000000001e7919 */ /* 0x000f620000002500 */
[----:B-1----:R-:W-:Y:S01]  /*1d090*/  FADD.FTZ R3, R4, R163 ;  /* 0x000000a304037221 */ /* 0x002fe20000010000 */
[----:B--2---:R-:W-:Y:S01]  /*1d0a0*/  ULEA UR4, UR4, UR5, 0x18 ;  /* 0x0000000504047291 */ /* 0x004fe2000f8ec03f */
[----:B------:R-:W1:Y:S01]  /*1d0b0*/  S2R R4, SR_TID.X ;  /* 0x0000000000047919 */ /* 0x000e620000002100 */
[----:B---3--:R-:W-:-:S02]  /*1d0c0*/  FADD.FTZ R10, R5, R162 ;  /* 0x000000a2050a7221 */ /* 0x008fc40000010000 */
[----:B------:R-:W2:Y:S04]  /*1d0d0*/  SHFL.BFLY PT, R6, R3, 0x1, 0x1f ;  /* 0x0c201f0003067f89 */ /* 0x000ea800000e0000 */
[----:B------:R-:W3:Y:S01]  /*1d0e0*/  SHFL.BFLY PT, R5, R10, 0x1, 0x1f ;  /* 0x0c201f000a057f89 */ /* 0x000ee200000e0000 */
[----:B--2---:R-:W-:Y:S01]  /*1d0f0*/  FADD.FTZ R6, R3, R6 ;  /* 0x0000000603067221 */ /* 0x004fe20000010000 */
[----:B-1----:R-:W-:Y:S01]  /*1d100*/  SHF.R.S32.HI R9, RZ, 0x1f, R4 ;  /* 0x0000001fff097819 */ /* 0x002fe20000011404 */
[----:B---3--:R-:W-:-:S03]  /*1d110*/  FADD.FTZ R5, R10, R5 ;  /* 0x000000050a057221 */ /* 0x008fc60000010000 */
[----:B------:R-:W-:Y:S02]  /*1d120*/  FSETP.NE.FTZ.AND P1, PT, R6, RZ, PT ;  /* 0x000000ff0600720b */ /* 0x000fe40003f35000 */
[CC--:B------:R-:W-:Y:S02]  /*1d130*/  LEA.HI R11, R9.reuse, R4.reuse, RZ, 0x2 ;  /* 0x00000004090b7211 */ /* 0x0c0fe400078f10ff */
[----:B------:R-:W-:Y:S02]  /*1d140*/  LEA.HI R3, R9, R4, RZ, 0x5 ;  /* 0x0000000409037211 */ /* 0x000fe400078f28ff */
[----:B------:R-:W-:Y:S02]  /*1d150*/  LOP3.LUT R15, R11, 0xfffffffc, RZ, 0xc0, !PT ;  /* 0xfffffffc0b0f7812 */ /* 0x000fe400078ec0ff */
[----:B------:R-:W-:Y:S02]  /*1d160*/  SHF.R.S32.HI R11, RZ, 0x2, R11 ;  /* 0x00000002ff0b7819 */ /* 0x000fe4000001140b */
[----:B------:R-:W-:-:S02]  /*1d170*/  SHF.R.S32.HI R13, RZ, 0x5, R3 ;  /* 0x00000005ff0d7819 */ /* 0x000fc40000011403 */
[----:B------:R-:W-:Y:S01]  /*1d180*/  IADD3 R10, -R15, R4, RZ ;  /* 0x000000040f0a7210 */ /* 0x000fe20007ffe1ff */
[----:B------:R-:W1:Y:S01]  /*1d190*/  @P1 MUFU.RCP R8, R6 ;  /* 0x0000000600081308 */ /* 0x000e620000001000 */
[----:B------:R-:W-:Y:S02]  /*1d1a0*/  SHF.R.S32.HI R14, RZ, 0x1f, R11 ;  /* 0x0000001fff0e7819 */ /* 0x000fe4000001140b */
[----:B------:R-:W-:Y:S02]  /*1d1b0*/  LEA R10, R13, R10, 0x8 ;  /* 0x0000000a0d0a7211 */ /* 0x000fe400078e40ff */
[----:B------:R-:W-:Y:S02]  /*1d1c0*/  LEA.HI R14, R14, R11, RZ, 0x3 ;  /* 0x0000000b0e0e7211 */ /* 0x000fe400078f18ff */
[----:B------:R-:W-:Y:S01]  /*1d1d0*/  LEA.HI R13, R9, R4, RZ, 0x3 ;  /* 0x00000004090d7211 */ /* 0x000fe200078f18ff */
[----:B------:R-:W-:Y:S01]  /*1d1e0*/  @P1 MUFU.LG2 R6, R6 ;  /* 0x0000000600061308 */ /* 0x000fe20000000c00 */
[----:B------:R-:W-:-:S02]  /*1d1f0*/  LOP3.LUT R14, R14, 0xfffffff8, RZ, 0xc0, !PT ;  /* 0xfffffff80e0e7812 */ /* 0x000fc400078ec0ff */
[----:B------:R-:W-:Y:S02]  /*1d200*/  SHF.R.S32.HI R12, RZ, 0x3, R13 ;  /* 0x00000003ff0c7819 */ /* 0x000fe4000001140d */
[----:B------:R-:W-:Y:S02]  /*1d210*/  LEA.HI R16, R9, R4, RZ, 0x6 ;  /* 0x0000000409107211 */ /* 0x000fe400078f30ff */
[----:B------:R-:W-:Y:S02]  /*1d220*/  IADD3 R11, R11, -R14, RZ ;  /* 0x8000000e0b0b7210 */ /* 0x000fe40007ffe0ff */
[----:B------:R-:W-:Y:S01]  /*1d230*/  LEA.HI R15, R13, R12, RZ, 0x1 ;  /* 0x0000000c0d0f7211 */ /* 0x000fe200078f08ff */
[----:B------:R-:W-:Y:S01]  /*1d240*/  IMAD.SHL.U32 R16, R16, 0x4, RZ ;  /* 0x0000000410107824 */ /* 0x000fe200078e00ff */
[----:B------:R-:W-:Y:S01]  /*1d250*/  LEA.HI R14, R9, R4, RZ, 0x4 ;  /* 0x00000004090e7211 */ /* 0x000fe200078f20ff */
[C---:B-1----:R-:W-:Y:S01]  /*1d260*/  FMUL.FTZ R112, R8.reuse, R112 ;  /* 0x0000007008707220 */ /* 0x042fe20000410000 */
[----:B------:R-:W-:Y:S01]  /*1d270*/  LOP3.LUT R9, R13, 0xfffffff8, RZ, 0xc0, !PT ;  /* 0xfffffff80d097812 */ /* 0x000fe200078ec0ff */
[C---:B------:R-:W-:Y:S01]  /*1d280*/  FMUL.FTZ R113, R8.reuse, R113 ;  /* 0x0000007108717220 */ /* 0x040fe20000410000 */
[----:B------:R-:W-:Y:S01]  /*1d290*/  LOP3.LUT R13, R15, 0xfffffffe, RZ, 0xc0, !PT ;  /* 0xfffffffe0f0d7812 */ /* 0x000fe200078ec0ff */
[C---:B------:R-:W-:Y:S01]  /*1d2a0*/  FMUL.FTZ R68, R8.reuse, R68 ;  /* 0x0000004408447220 */ /* 0x040fe20000410000 */
[----:B------:R-:W-:Y:S01]  /*1d2b0*/  IADD3 R9, -R9, R4, RZ ;  /* 0x0000000409097210 */ /* 0x000fe20007ffe1ff */
[C---:B------:R-:W-:Y:S01]  /*1d2c0*/  FMUL.FTZ R69, R8.reuse, R69 ;  /* 0x0000004508457220 */ /* 0x040fe20000410000 */
[----:B------:R-:W-:Y:S01]  /*1d2d0*/  FSETP.NE.FTZ.AND P0, PT, R5, RZ, PT ;  /* 0x000000ff0500720b */ /* 0x000fe20003f15000 */
[C---:B------:R-:W-:Y:S01]  /*1d2e0*/  FMUL.FTZ R72, R8.reuse, R72 ;  /* 0x0000004808487220 */ /* 0x040fe20000410000 */
[----:B------:R-:W-:Y:S01]  /*1d2f0*/  LEA.HI R17, R11, R11, RZ, 0x1 ;  /* 0x0000000b0b117211 */ /* 0x000fe200078f08ff */
[----:B------:R-:W-:Y:S01]  /*1d300*/  FMUL.FTZ R73, R8, R73 ;  /* 0x0000004908497220 */ /* 0x000fe20000410000 */
[----:B------:R-:W-:Y:S01]  /*1d310*/  LOP3.LUT R16, R16, 0x3fffff00, RZ, 0xc0, !PT ;  /* 0x3fffff0010107812 */ /* 0x000fe200078ec0ff */
[----:B------:R-:W-:Y:S01]  /*1d320*/  FMUL.FTZ R76, R8, R76 ;  /* 0x0000004c084c7220 */ /* 0x000fe20000410000 */
[----:B------:R-:W-:Y:S01]  /*1d330*/  IADD3 R13, R12, -R13, RZ ;  /* 0x8000000d0c0d7210 */ /* 0x000fe20007ffe0ff */
[C---:B------:R-:W-:Y:S01]  /*1d340*/  FMUL.FTZ R77, R8.reuse, R77 ;  /* 0x0000004d084d7220 */ /* 0x040fe20000410000 */
[----:B------:R-:W-:Y:S01]  /*1d350*/  SHF.R.S32.HI R14, RZ, 0x4, R14 ;  /* 0x00000004ff0e7819 */ /* 0x000fe2000001140e */
[C---:B------:R-:W-:Y:S01]  /*1d360*/  FMUL.FTZ R80, R8.reuse, R80 ;  /* 0x0000005008507220 */ /* 0x040fe20000410000 */
[----:B------:R-:W-:Y:S01]  /*1d370*/  LEA.HI R15, R9, R9, RZ, 0x1 ;  /* 0x00000009090f7211 */ /* 0x000fe200078f08ff */
[----:B------:R-:W-:Y:S01]  /*1d380*/  FMUL.FTZ R81, R8, R81 ;  /* 0x0000005108517220 */ /* 0x000fe20000410000 */
[----:B------:R-:W-:Y:S01]  /*1d390*/  LOP3.LUT R18, R17, 0x1fffffe, RZ, 0xc0, !PT ;  /* 0x01fffffe11127812 */ /* 0x000fe200078ec0ff */
[----:B------:R-:W-:Y:S01]  /*1d3a0*/  IMAD.SHL.U32 R14, R14, 0x40, RZ ;  /* 0x000000400e0e7824 */ /* 0x000fe200078e00ff */
[----:B------:R-:W-:Y:S01]  /*1d3b0*/  LEA R13, R13, R16, 0x5 ;  /* 0x000000100d0d7211 */ /* 0x000fe200078e28ff */
[----:B------:R-:W1:Y:S01]  /*1d3c0*/  @P0 MUFU.RCP R7, R5 ;  /* 0x0000000500070308 */ /* 0x000e620000001000 */
[----:B------:R-:W-:Y:S01]  /*1d3d0*/  LOP3.LUT R16, R15, 0xfffffffe, RZ, 0xc0, !PT ;  /* 0xfffffffe0f107812 */ /* 0x000fe200078ec0ff */
[C---:B------:R-:W-:Y:S01]  /*1d3e0*/  FMUL.FTZ R84, R8.reuse, R84 ;  /* 0x0000005408547220 */ /* 0x040fe20000410000 */
[----:B------:R-:W-:Y:S01]  /*1d3f0*/  SHF.R.S32.HI R15, RZ, 0x1, R15 ;  /* 0x00000001ff0f7819 */ /* 0x000fe2000001140f */
[C---:B------:R-:W-:Y:S01]  /*1d400*/  FMUL.FTZ R85, R8.reuse, R85 ;  /* 0x0000005508557220 */ /* 0x040fe20000410000 */
[----:B------:R-:W-:Y:S01]  /*1d410*/  SHF.R.S32.HI R17, RZ, 0x1, R17 ;  /* 0x00000001ff117819 */ /* 0x000fe20000011411 */
[C---:B------:R-:W-:Y:S01]  /*1d420*/  FMUL.FTZ R88, R8.reuse, R88 ;  /* 0x0000005808587220 */ /* 0x040fe20000410000 */
[----:B------:R-:W-:Y:S01]  /*1d430*/  IADD3 R11, R11, -R18, RZ ;  /* 0x800000120b0b7210 */ /* 0x000fe20007ffe0ff */
[----:B------:R-:W-:Y:S01]  /*1d440*/  FMUL.FTZ R89, R8, R89 ;  /* 0x0000005908597220 */ /* 0x000fe20000410000 */
[----:B------:R-:W-:Y:S01]  /*1d450*/  LOP3.LUT R14, R14, 0xc0, RZ, 0xc0, !PT ;  /* 0x000000c00e0e7812 */ /* 0x000fe200078ec0ff */
[C---:B------:R-:W-:Y:S01]  /*1d460*/  FMUL.FTZ R92, R8.reuse, R92 ;  /* 0x0000005c085c7220 */ /* 0x040fe20000410000 */
[----:B------:R-:W-:Y:S01]  /*1d470*/  SHF.L.U32 R15, R15, 0x3, RZ ;  /* 0x000000030f0f7819 */ /* 0x000fe200000006ff */
[----:B------:R-:W-:Y:S01]  /*1d480*/  IMAD R11, R11, 0x10, R10 ;  /* 0x000000100b0b7824 */ /* 0x000fe200078e020a */
[C---:B------:R-:W-:Y:S01]  /*1d490*/  SHF.L.U32 R18, R17.reuse, 0x6, RZ ;  /* 0x0000000611127819 */ /* 0x040fe200000006ff */
[----:B------:R-:W-:Y:S01]  /*1d4a0*/  FMUL.FTZ R93, R8, R93 ;  /* 0x0000005d085d7220 */ /* 0x000fe20000410000 */
[----:B------:R-:W-:Y:S01]  /*1d4b0*/  LOP3.LUT R10, R14, 0x18, R15, 0xf8, !PT ;  /* 0x000000180e0a7812 */ /* 0x000fe200078ef80f */
[----:B------:R-:W-:Y:S01]  /*1d4c0*/  FMUL.FTZ R108, R8, R108 ;  /* 0x0000006c086c7220 */ /* 0x000fe20000410000 */
[----:B------:R-:W-:Y:S01]  /*1d4d0*/  LOP3.LUT R18, R18, 0xc0, RZ, 0xc0, !PT ;  /* 0x000000c012127812 */ /* 0x000fe200078ec0ff */
[C---:B------:R-:W-:Y:S01]  /*1d4e0*/  FMUL.FTZ R109, R8.reuse, R109 ;  /* 0x0000006d086d7220 */ /* 0x040fe20000410000 */
        /* <DEDUP_REMOVED lines=10> */
[----:B------:R-:W-:Y:S01]  /*1d590*/  IADD3 R16, R9, -R16, RZ ;  /* 0x8000001009107210 */ /* 0x000fe20007ffe0ff */
[----:B------:R-:W-:Y:S01]  /*1d5a0*/  FMUL.FTZ R105, R8, R105 ;  /* 0x0000006908697220 */ /* 0x000fe20000410000 */
[----:B------:R-:W-:Y:S01]  /*1d5b0*/  LEA R11, R11, UR4, 0x2 ;  /* 0x000000040b0b7c11 */ /* 0x000fe2000f8e10ff */
[----:B-1----:R-:W-:Y:S01]  /*1d5c0*/  FMUL.FTZ R115, R7, R115 ;  /* 0x0000007307737220 */ /* 0x002fe20000410000 */
[----:B------:R-:W-:Y:S01]  /*1d5d0*/  LOP3.LUT P2, RZ, R17, 0x2, RZ, 0xc0, !PT ;  /* 0x0000000211ff7812 */ /* 0x000fe2000784c0ff */
[C---:B------:R-:W-:Y:S01]  /*1d5e0*/  FMUL.FTZ R114, R7.reuse, R114 ;  /* 0x0000007207727220 */ /* 0x040fe20000410000 */
[----:B------:R-:W-:Y:S01]  /*1d5f0*/  MOV R8, 0x40 ;  /* 0x0000004000087802 */ /* 0x000fe20000000f00 */
        /* <DEDUP_REMOVED lines=22> */
[----:B------:R-:W-:Y:S01]  /*1d760*/  LEA R13, R16, R13, 0x2 ;  /* 0x0000000d100d7211 */ /* 0x000fe200078e10ff */
[----:B------:R-:W-:Y:S01]  /*1d770*/  STS.64 [R11], R112 ;  /* 0x000000700b007388 */ /* 0x000fe20000000a00 */
[----:B------:R-:W-:Y:S01]  /*1d780*/  LOP3.LUT R10, R10, R19, RZ, 0x3c, !PT ;  /* 0x000000130a0a7212 */ /* 0x000fe200078e3cff */
[----:B------:R-:W4:Y:S01]  /*1d790*/  LDC.64 R14, c[0x0][0x2c0] ;  /* 0x0000b000ff0e7b82 */ /* 0x000f220000000a00 */
[C---:B------:R-:W-:Y:S01]  /*1d7a0*/  IADD3 R7, R11.reuse, -0x20, RZ ;  /* 0xffffffe00b077810 */ /* 0x040fe20007ffe0ff */
[----:B------:R-:W-:Y:S01]  /*1d7b0*/  @P3 VIADD R7, R11, 0x20 ;  /* 0x000000200b073836 */ /* 0x000fe20000000000 */
[----:B------:R-:W-:Y:S01]  /*1d7c0*/  SEL R8, R8, 0xffffffc0, !P2 ;  /* 0xffffffc008087807 */ /* 0x000fe20005000000 */
[----:B------:R-:W-:Y:S01]  /*1d7d0*/  STS.64 [R11+0x400], R114 ;  /* 0x000400720b007388 */ /* 0x000fe20000000a00 */
[----:B------:R-:W-:Y:S01]  /*1d7e0*/  IADD3 R10, R13, R10, RZ ;  /* 0x0000000a0d0a7210 */ /* 0x000fe20007ffe0ff */
[----:B------:R-:W1:Y:S01]  /*1d7f0*/  @P0 MUFU.LG2 R5, R5 ;  /* 0x0000000500050308 */ /* 0x000e620000000c00 */
[----:B------:R-:W-:Y:S01]  /*1d800*/  IADD3 R13, R11, R8, RZ ;  /* 0x000000080b0d7210 */ /* 0x000fe20007ffe0ff */
[----:B------:R-:W-:Y:S01]  /*1d810*/  STS.64 [R7], R68 ;  /* 0x0000004407007388 */ /* 0x000fe20000000a00 */
[----:B------:R-:W-:Y:S01]  /*1d820*/  IADD3 R8, R8, R7, RZ ;  /* 0x0000000708087210 */ /* 0x000fe20007ffe0ff */
[----:B------:R-:W-:Y:S01]  /*1d830*/  @P1 FMUL.FTZ R29, R6, 0.69314718246459960938 ;  /* 0x3f317218061d1820 */ /* 0x000fe20000410000 */
[----:B------:R-:W-:Y:S01]  /*1d840*/  LEA R10, R10, UR4, 0x2 ;  /* 0x000000040a0a7c11 */ /* 0x000fe2000f8e10ff */
[----:B------:R-:W-:Y:S01]  /*1d850*/  STS.64 [R7+0x400], R70 ;  /* 0x0004004607007388 */ /* 0x000fe20000000a00 */
[----:B------:R-:W2:Y:S01]  /*1d860*/  S2UR UR4, SR_CTAID.Z ;  /* 0x00000000000479c3 */ /* 0x000ea20000002700 */
[----:B------:R-:W-:-:S02]  /*1d870*/  LOP3.LUT R3, R3, 0xffffffe0, RZ, 0xc0, !PT ;  /* 0xffffffe003037812 */ /* 0x000fc400078ec0ff */
[----:B------:R-:W-:Y:S01]  /*1d880*/  STS.64 [R13], R72 ;  /* 0x000000480d007388 */ /* 0x000fe20000000a00 */
[----:B------:R-:W-:Y:S02]  /*1d890*/  SHF.L.U32 R6, R9, 0x2, RZ ;  /* 0x0000000209067819 */ /* 0x000fe400000006ff */
[----:B------:R-:W-:Y:S01]  /*1d8a0*/  IADD3 R3, -R3, R4, RZ ;  /* 0x0000000403037210 */ /* 0x000fe20007ffe1ff */
[----:B------:R-:W-:Y:S01]  /*1d8b0*/  STS.64 [R13+0x400], R74 ;  /* 0x0004004a0d007388 */ /* 0x000fe20000000a00 */
[--C-:B------:R-:W-:Y:S02]  /*1d8c0*/  IMAD.MOV R4, RZ, RZ, -R153.reuse ;  /* 0x000000ffff047224 */ /* 0x100fe400078e0a99 */
[----:B------:R-:W-:Y:S01]  /*1d8d0*/  LOP3.LUT P2, RZ, R3, 0x3, RZ, 0xc0, !PT ;  /* 0x0000000303ff7812 */ /* 0x000fe2000784c0ff */
[----:B------:R-:W-:Y:S01]  /*1d8e0*/  STS.64 [R8], R76 ;  /* 0x0000004c08007388 */ /* 0x000fe20000000a00 */
[----:B----4-:R-:W-:Y:S02]  /*1d8f0*/  IMAD R14, R28, R14, R153 ;  /* 0x0000000e1c0e7224 */ /* 0x010fe400078e0299 */
[----:B-1----:R-:W-:Y:S01]  /*1d900*/  @P0 FMUL.FTZ R5, R5, 0.69314718246459960938 ;  /* 0x3f31721805050820 */ /* 0x002fe20000410000 */
[----:B------:R-:W-:Y:S01]  /*1d910*/  MOV R3, 0xff800000 ;  /* 0xff80000000037802 */ /* 0x000fe20000000f00 */
[----:B------:R-:W-:Y:S01]  /*1d920*/  STS.64 [R8+0x400], R78 ;  /* 0x0004004e08007388 */ /* 0x000fe20000000a00 */
[----:B------:R-:W-:-:S03]  /*1d930*/  MOV R28, 0xff800000 ;  /* 0xff800000001c7802 */ /* 0x000fc60000000f00 */
        /* <DEDUP_REMOVED lines=16> */
[----:B-1----:R-:W1:Y:S08]  /*1da40*/  @P0 LDC R11, c[0x0][0x2e8] ;  /* 0x0000ba00ff0b0b82 */ /* 0x002e700000000800 */
[----:B------:R-:W-:Y:S08]  /*1da50*/  BAR.SYNC.DEFER_BLOCKING 0x0 ;  /* 0x0000000000007b1d */ /* 0x000ff00000010000 */
[----:B---3--:R-:W2:Y:S08]  /*1da60*/  LDC R7, c[0x0][0x270] ;  /* 0x00009c00ff077b82 */ /* 0x008eb00000000800 */
[----:B----4-:R-:W3:Y:S01]  /*1da70*/  @P1 LDC R13, c[0x0][0x2e8] ;  /* 0x0000ba00ff0d1b82 */ /* 0x010ee20000000800 */
[----:B-----5:R-:W-:Y:S01]  /*1da80*/  SHF.L.U32 R8, R30, 0x6, RZ ;  /* 0x000000061e087819 */ /* 0x020fe200000006ff */
[----:B------:R4:W3:Y:S01]  /*1da90*/  LDS.128 R24, [R10+0x1800] ;  /* 0x001800000a187984 */ /* 0x0008e20000000c00 */
[----:B-1----:R-:W-:-:S03]  /*1daa0*/  @P0 FFMA.FTZ R28, R0, R11, R5 ;  /* 0x0000000b001c0223 */ /* 0x002fc60000010005 */
[----:B------:R4:W1:Y:S01]  /*1dab0*/  LDS.128 R20, [R10+0x3800] ;  /* 0x003800000a147984 */ /* 0x0008620000000c00 */
[----:B--2---:R-:W-:-:S03]  /*1dac0*/  IMAD R4, R7, R4, UR4 ;  /* 0x0000000407047e24 */ /* 0x004fc6000f8e0204 */
[----:B------:R4:W2:Y:S01]  /*1dad0*/  LDS.128 R16, [R10+0x5800] ;  /* 0x005800000a107984 */ /* 0x0008a20000000c00 */
[----:B------:R-:W-:Y:S01]  /*1dae0*/  IMAD R4, R14, R7, R4 ;  /* 0x000000070e047224 */ /* 0x000fe200078e0204 */
[----:B------:R-:W-:Y:S01]  /*1daf0*/  SHF.R.S32.HI R7, RZ, 0x1f, R6 ;  /* 0x0000001fff077819 */ /* 0x000fe20000011406 */
[----:B---3--:R-:W-:Y:S02]  /*1db00*/  @P1 FFMA.FTZ R3, R2, R13, R29 ;  /* 0x0000000d02031223 */ /* 0x008fe4000001001d */
[----:B------:R-:W-:Y:S01]  /*1db10*/  IMAD R15, R4, R15, R8 ;  /* 0x0000000f040f7224 */ /* 0x000fe200078e0208 */
[----:B------:R-:W-:Y:S06]  /*1db20*/  @P2 BRA `(.L_x_1527) ;  /* 0x0000000000302947 */ /* 0x000fec0003800000 */
[----:B------:R-:W-:Y:S01]  /*1db30*/  IMAD R5, R30, -0x40, R151 ;  /* 0xffffffc01e057824 */ /* 0x000fe200078e0297 */
[----:B------:R-:W-:Y:S01]  /*1db40*/  SHF.R.S32.HI R2, RZ, 0x1f, R168 ;  /* 0x0000001fff027819 */ /* 0x000fe200000114a8 */
[C---:B------:R-:W-:Y:S01]  /*1db50*/  VIADD R4, R168.reuse, 0x8 ;  /* 0x00000008a8047836 */ /* 0x040fe20000000000 */
[C---:B------:R-:W-:Y:S01]  /*1db60*/  IADD3 R0, P0, R15.reuse, R168, RZ ;  /* 0x000000a80f007210 */ /* 0x040fe20007f1e0ff */
[----:B------:R-:W-:Y:S01]  /*1db70*/  ULDC.64 UR4, c[0x0][0x2b8] ;  /* 0x0000ae0000047ab9 */ /* 0x000fe20000000a00 */
[-C--:B------:R-:W-:Y:S02]  /*1db80*/  ISETP.GE.AND P2, PT, R168, R5.reuse, PT ;  /* 0x00000005a800720c */ /* 0x080fe40003f46270 */
[----:B------:R-:W-:Y:S02]  /*1db90*/  ISETP.GE.AND P1, PT, R4, R5, PT ;  /* 0x000000050400720c */ /* 0x000fe40003f26270 */
[----:B------:R-:W-:Y:S02]  /*1dba0*/  LEA.HI.X.SX32 R5, R15, R2, 0x1, P0 ;  /* 0x000000020f057211 */ /* 0x000fe400000f0eff */
[----:B------:R-:W-:-:S04]  /*1dbb0*/  LEA R4, P0, R0, UR4, 0x2 ;  /* 0x0000000400047c11 */ /* 0x000fc8000f8010ff */
[----:B------:R-:W-:-:S05]  /*1dbc0*/  LEA.HI.X R5, R0, UR5, R5, 0x2, P0 ;  /* 0x0000000500057c11 */ /* 0x000fca00080f1405 */
[----:B------:R3:W-:Y:S04]  /*1dbd0*/  @!P2 STG.E desc[UR6][R4.64], R3 ;  /* 0x000000030400a986 */ /* 0x0007e8000c101906 */
[----:B------:R3:W-:Y:S02]  /*1dbe0*/  @!P1 STG.E desc[UR6][R4.64+0x20], R28 ;  /* 0x0000201c04009986 */ /* 0x0007e4000c101906 */
.L_x_1527:
[----:B------:R-:W-:Y:S05]  /*1dbf0*/  BSYNC B0 ;  /* 0x0000000000007941 */ /* 0x000fea0003800000 */
.L_x_1526:
[----:B------:R-:W-:Y:S01]  /*1dc00*/  IMAD R151, R30, -0x40, R151 ;  /* 0xffffffc01e977824 */ /* 0x000fe200078e0297 */
[----:B------:R-:W-:Y:S01]  /*1dc10*/  ULDC UR4, c[0x0][0x2dc] ;  /* 0x0000b70000047ab9 */ /* 0x000fe20000000800 */
[C---:B---3--:R-:W-:Y:S01]  /*1dc20*/  IMAD.WIDE R4, R12.reuse, 0x60, R6 ;  /* 0x000000600c047825 */ /* 0x048fe200078e0206 */
[----:B------:R3:W1:Y:S01]  /*1dc30*/  LDS.128 R32, [R10] ;  /* 0x000000000a207984 */ /* 0x0006620000000c00 */
[----:B------:R-:W-:Y:S01]  /*1dc40*/  BSSY B0, `(.L_x_1528) ;  /* 0x000001b000007945 */ /* 0x000fe20003800000 */
[CC--:B------:R-:W-:Y:S01]  /*1dc50*/  ISETP.GE.AND P1, PT, R12.reuse, R151.reuse, PT ;  /* 0x000000970c00720c */ /* 0x0c0fe20003f26270 */
[C---:B------:R-:W-:Y:S01]  /*1dc60*/  VIADD R2, R12.reuse, 0x10 ;  /* 0x000000100c027836 */ /* 0x040fe20000000000 */
[----:B------:R3:W1:Y:S01]  /*1dc70*/  LDS.128 R28, [R10+0x2000] ;  /* 0x002000000a1c7984 */ /* 0x0006620000000c00 */
[C---:B------:R-:W-:Y:S02]  /*1dc80*/  VIADD R0, R12.reuse, 0x20 ;  /* 0x000000200c007836 */ /* 0x040fe40000000000 */
[----:B------:R-:W-:Y:S01]  /*1dc90*/  VIADD R12, R12, 0x30 ;  /* 0x000000300c0c7836 */ /* 0x000fe20000000000 */
[-C--:B------:R-:W-:Y:S01]  /*1dca0*/  ISETP.GE.AND P3, PT, R2, R151.reuse, PT ;  /* 0x000000970200720c */ /* 0x080fe20003f66270 */
[----:B------:R-:W-:Y:S01]  /*1dcb0*/  IMAD R3, R15, UR4, RZ ;  /* 0x000000040f037c24 */ /* 0x000fe2000f8e02ff */
[----:B------:R-:W-:Y:S01]  /*1dcc0*/  ULDC.64 UR4, c[0x0][0x288] ;  /* 0x0000a20000047ab9 */ /* 0x000fe20000000a00 */
[-C--:B------:R-:W-:Y:S01]  /*1dcd0*/  ISETP.GE.AND P4, PT, R0, R151.reuse, PT ;  /* 0x000000970000720c */ /* 0x080fe20003f86270 */
[----:B------:R-:W-:Y:S01]  /*1dce0*/  VIADD R2, R6, 0x20 ;  /* 0x0000002006027836 */ /* 0x000fe20000000000 */
[----:B------:R-:W-:Y:S01]  /*1dcf0*/  ISETP.GE.AND P5, PT, R12, R151, PT ;  /* 0x000000970c00720c */ /* 0x000fe20003fa6270 */
[----:B------:R-:W-:Y:S01]  /*1dd00*/  VIADD R0, R6, 0x40 ;  /* 0x0000004006007836 */ /* 0x000fe20000000000 */
[----:B------:R3:W1:Y:S01]  /*1dd10*/  LDS.128 R12, [R10+0x4000] ;  /* 0x004000000a0c7984 */ /* 0x0006620000000c00 */
[----:B------:R-:W-:-:S04]  /*1dd20*/  IADD3 R8, P0, R3, R4, RZ ;  /* 0x0000000403087210 */ /* 0x000fc80007f1e0ff */
[----:B------:R-:W-:Y:S02]  /*1dd30*/  LEA.HI.X.SX32 R3, R3, R5, 0x1, P0 ;  /* 0x0000000503037211 */ /* 0x000fe400000f0eff */
[----:B------:R-:W-:-:S04]  /*1dd40*/  LEA R4, P0, R8, UR4, 0x2 ;  /* 0x0000000408047c11 */ /* 0x000fc8000f8010ff */
[----:B------:R-:W-:Y:S01]  /*1dd50*/  LEA.HI.X R5, R8, UR5, R3, 0x2, P0 ;  /* 0x0000000508057c11 */ /* 0x000fe200080f1403 */
[----:B------:R-:W-:Y:S08]  /*1dd60*/  @P1 BRA `(.L_x_1529) ;  /* 0x0000000000201947 */ /* 0x000ff00003800000 */
[----:B------:R-:W-:Y:S02]  /*1dd70*/  ULDC UR4, c[0x0][0x2d0] ;  /* 0x0000b40000047ab9 */ /* 0x000fe40000000800 */
[----:B------:R-:W-:Y:S02]  /*1dd80*/  ISETP.GE.AND P2, PT, R2, UR4, PT ;  /* 0x0000000402007c0c */ /* 0x000fe4000bf46270 */
[----:B------:R-:W-:Y:S02]  /*1dd90*/  ISETP.GE.AND P1, PT, R0, UR4, PT ;  /* 0x0000000400007c0c */ /* 0x000fe4000bf26270 */
[----:B------:R-:W-:-:S09]  /*1dda0*/  ISETP.GE.AND P0, PT, R6, UR4, PT ;  /* 0x0000000406007c0c */ /* 0x000fd2000bf06270 */
[----:B-1----:R1:W-:Y:S04]  /*1ddb0*/  @!P2 STG.E.128 desc[UR6][R4.64+0x80], R28 ;  /* 0x0000801c0400a986 */ /* 0x0023e8000c101d06 */
[----:B------:R1:W-:Y:S04]  /*1ddc0*/  @!P1 STG.E.128 desc[UR6][R4.64+0x100], R12 ;  /* 0x0001000c04009986 */ /* 0x0003e8000c101d06 */
[----:B------:R1:W-:Y:S04]  /*1ddd0*/  @!P0 STG.E.64 desc[UR6][R4.64], R32 ;  /* 0x0000002004008986 */ /* 0x0003e8000c101b06 */
[----:B------:R1:W-:Y:S02]  /*1dde0*/  @!P0 STG.E.64 desc[UR6][R4.64+0x8], R34 ;  /* 0x0000082204008986 */ /* 0x0003e4000c101b06 */
.L_x_1529:
[----:B------:R-:W-:Y:S05]  /*1ddf0*/  BSYNC B0 ;  /* 0x0000000000007941 */ /* 0x000fea0003800000 */
.L_x_1528:
[----:B-1----:R1:W1:Y:S01]  /*1de00*/  LDS.128 R32, [R10+0x800] ;  /* 0x000800000a207984 */ /* 0x0022620000000c00 */
        /* <DEDUP_REMOVED lines=8> */
[----:B-1----:R1:W-:Y:S04]  /*1de90*/  @!P2 STG.E.128 desc[UR6][R4.64+0x1800], R32 ;  /* 0x001800200400a986 */ /* 0x0023e8000c101d06 */
[----:B------:R1:W-:Y:S04]  /*1dea0*/  @!P1 STG.E.128 desc[UR6][R4.64+0x1880], R28 ;  /* 0x0018801c04009986 */ /* 0x0003e8000c101d06 */
[----:B------:R1:W-:Y:S02]  /*1deb0*/  @!P0 STG.E.128 desc[UR6][R4.64+0x1900], R12 ;  /* 0x0019000c04008986 */ /* 0x0003e4000c101d06 */
.L_x_1531:
[----:B------:R-:W-:Y:S05]  /*1dec0*/  BSYNC B0 ;  /* 0x0000000000007941 */ /* 0x000fea0003800000 */
.L_x_1530:
        /* <DEDUP_REMOVED lines=12> */
.L_x_1533:
[----:B------:R-:W-:Y:S05]  /*1df90*/  BSYNC B0 ;  /* 0x0000000000007941 */ /* 0x000fea0003800000 */
.L_x_1532:
        /* <DEDUP_REMOVED lines=10> */
.L_x_1534:
        /* <DEDUP_REMOVED lines=12> */
.L_x_6242:


//--------------------- .text._ZN5flash24flash_fwd_splitkv_kernelI23Flash_fwd_kernel_traitsILi96ELi64ELi128ELi4ELb0ELb0EN7cutlass6half_tE19Flash_kernel_traitsILi96ELi64ELi128ELi4ES3_EELb1ELb0ELb0ELb0ELb0ELb1ELb1ELb1EEEvNS_16Flash_fwd_paramsE --------------------------
	.section	.text._ZN5flash24flash_fwd_splitkv_kernelI23Flash_fwd_kernel_traitsILi96ELi64ELi128ELi4ELb0ELb0EN7cutlass6half_tE19Flash_kernel_traitsILi96ELi64ELi128ELi4ES3_EELb1ELb0ELb0ELb0ELb0ELb1ELb1ELb1EEEvNS_16Flash_fwd_paramsE,"ax",@progbits
	.align	128
        .global         _ZN5flash24flash_fwd_splitkv_kernelI23Flash_fwd_kernel_traitsILi96ELi64ELi128ELi4ELb0ELb0EN7cutlass6half_tE19Flash_kernel_traitsILi96ELi64ELi128ELi4ES3_EELb1ELb0ELb0ELb0ELb0ELb1ELb1ELb1EEEvNS_16Flash_fwd_paramsE
        .type           _ZN5flash24flash_fwd_splitkv_kernelI23Flash_fwd_kernel_traitsILi96ELi64ELi128ELi4ELb0ELb0EN7cutlass6half_tE19Flash_kernel_traitsILi96ELi64ELi128ELi4ES3_EELb1ELb0ELb0ELb0ELb0ELb1ELb1ELb1EEEvNS_16Flash_fwd_paramsE,@function
        .size           _ZN5flash24flash_fwd_splitkv_kernelI23Flash_fwd_kernel_traitsILi96ELi64ELi128ELi4ELb0ELb0EN7cutlass6half_tE19Flash_kernel_traitsILi96ELi64ELi128ELi4ES3_EELb1ELb0ELb0ELb0ELb0ELb1ELb1ELb1EEEvNS_16Flash_fwd_paramsE,(.L_x_6243 - _ZN5flash24flash_fwd_splitkv_kernelI23Flash_fwd_kernel_traitsILi96ELi64ELi128ELi4ELb0ELb0EN7cutlass6half_tE19Flash_kernel_traitsILi96ELi64ELi128ELi4ES3_EELb1ELb0ELb0ELb0ELb0ELb1ELb1ELb1EEEvNS_16Flash_fwd_paramsE)
        .other          _ZN5flash24flash_fwd_splitkv_kernelI23Flash_fwd_kernel_traitsILi96ELi64ELi128ELi4ELb0ELb0EN7cutlass6half_tE19Flash_kernel_traitsILi96ELi64ELi128ELi4ES3_EELb1ELb0ELb0ELb0ELb0ELb1ELb1ELb1EEEvNS_16Flash_fwd_paramsE,@"STO_CUDA_ENTRY STV_DEFAULT"
_ZN5flash24flash_fwd_splitkv_kernelI23Flash_fwd_kernel_traitsILi96ELi64ELi128ELi4ELb0ELb0EN7cutlass6half_tE19Flash_kernel_traitsILi96ELi64ELi128ELi4ES3_EELb1ELb0ELb0ELb0ELb0ELb1ELb1ELb1EEEvNS_16Flash_fwd_paramsE:
.text._ZN5flash24flash_fwd_splitkv_kernelI23Flash_fwd_kernel_traitsILi96ELi64ELi128ELi4ELb0ELb0EN7cutlass6half_tE19Flash_kernel_traitsILi96ELi64ELi128ELi4ES3_EELb1ELb0ELb0ELb0ELb0ELb1ELb1ELb1EEEvNS_16Flash_fwd_paramsE:
        /* <DEDUP_REMOVED lines=59> */
.L_x_1535:
[----:B------:R-:W1:Y:S02]  /*03b0*/  LDC R10, c[0x0][0x2c8] ;  /* 0x0000b200ff0a7b82 */ /* 0x000e640000000800 */
.L_x_1536:
        /* <DEDUP_REMOVED lines=106> */
.L_x_1539:
[----:B------:R-:W-:Y:S05]  /*0a60*/  BSYNC B0 ;  /* 0x0000000000007941 */ /* 0x000fea0003800000 */
.L_x_1538:
        /* <DEDUP_REMOVED lines=11> */
.L_x_1541:
[----:B------:R-:W-:Y:S05]  /*0b20*/  BSYNC B0 ;  /* 0x0000000000007941 */ /* 0x000fea0003800000 */
.L_x_1540:
        /* <DEDUP_REMOVED lines=11> */
.L_x_1543:
[----:B------:R-:W-:Y:S05]  /*0be0*/  BSYNC B0 ;  /* 0x0000000000007941 */ /* 0x000fea0003800000 */
.L_x_1542:
        /* <DEDUP_REMOVED lines=10> */
.L_x_1545:
[----:B------:R-:W-:Y:S05]  /*0c90*/  BSYNC B0 ;  /* 0x0000000000007941 */ /* 0x000fea0003800000 */
.L_x_1544:
        /* <DEDUP_REMOVED lines=16> */
.L_x_1537:
        /* <DEDUP_REMOVED lines=27> */
.L_x_1546:
        /* <DEDUP_REMOVED lines=83> */
.L_x_1547:
        /* <DEDUP_REMOVED lines=49> */
.L_x_1549:
        /* <DEDUP_REMOVED lines=33> */
.L_x_1548:
        /* <DEDUP_REMOVED lines=273> */
.L_x_1643:
        /* <DEDUP_REMOVED lines=22> */
.L_x_1552:
[----:B------:R-:W-:Y:S05]  /*2c10*/  BSYNC B0 ;  /* 0x0000000000007941 */ /* 0x000fea0003800000 */
.L_x_1551:
        /* <DEDUP_REMOVED lines=15> */
.L_x_1554:
[----:B------:R-:W-:Y:S05]  /*2d10*/  BSYNC B0 ;  /* 0x0000000000007941 */ /* 0x000fea0003800000 */
.L_x_1553:
        /* <DEDUP_REMOVED lines=23> */
.L_x_1556:
[----:B------:R-:W-:Y:S05]  /*2e90*/  BSYNC B0 ;  /* 0x0000000000007941 */ /* 0x000fea0003800000 */
.L_x_1555:
        /* <DEDUP_REMOVED lines=21> */
.L_x_1558:
[----:B------:R-:W-:Y:S05]  /*2ff0*/  BSYNC B0 ;  /* 0x0000000000007941 */ /* 0x000fea0003800000 */
.L_x_1557:
        /* <DEDUP_REMOVED lines=63> */
.L_x_1564:
[----:B------:R-:W-:Y:S05]  /*33f0*/  BSYNC B0 ;  /* 0x0000000000007941 */ /* 0x000fea0003800000 */
.L_x_1563:
        /* <DEDUP_REMOVED lines=54> */
.L_x_1566:
[----:B------:R-:W-:Y:S05]  /*3760*/  BSYNC B0 ;  /* 0x0000000000007941 */ /* 0x000fea0003800000 */
.L_x_1565:
        /* <DEDUP_REMOVED lines=53> */
.L_x_1562:
[----:B------:R-:W-:Y:S05]  /*3ac0*/  BSYNC B1 ;  /* 0x0000000000017941 */ /* 0x000fea0003800000 */
.L_x_1561:
        /* <DEDUP_REMOVED lines=66> */
.L_x_1570:
[----:B------:R-:W-:Y:S05]  /*3ef0*/  BSYNC B0 ;  /* 0x0000000000007941 */ /* 0x000fea0003800000 */
.L_x_1569:
        /* <DEDUP_REMOVED lines=57> */
.L_x_1572:
[----:B------:R-:W-:Y:S05]  /*4290*/  BSYNC B0 ;  /* 0x0000000000007941 */ /* 0x000fea0003800000 */
.L_x_1571:
        /* <DEDUP_REMOVED lines=56> */
.L_x_1568:
[----:B------:R-:W-:Y:S05]  /*4620*/  BSYNC B1 ;  /* 0x0000000000017941 */ /* 0x000fea0003800000 */
.L_x_1567:
        /* <DEDUP_REMOVED lines=66> */
.L_x_1576:
[----:B------:R-:W-:Y:S05]  /*4a50*/  BSYNC B0 ;  /* 0x0000000000007941 */ /* 0x000fea0003800000 */
.L_x_1575:
        /* <DEDUP_REMOVED lines=56> */
.L_x_1578:
[----:B------:R-:W-:Y:S05]  /*4de0*/  BSYNC B0 ;  /* 0x0000000000007941 */ /* 0x000fea0003800000 */
.L_x_1577:
        /* <DEDUP_REMOVED lines=54> */
.L_x_1574:
[----:B------:R-:W-:Y:S05]  /*5150*/  BSYNC B1 ;  /* 0x0000000000017941 */ /* 0x000fea0003800000 */
.L_x_1573:
        /* <DEDUP_REMOVED lines=74> */
.L_x_1582:
[----:B------:R-:W-:Y:S05]  /*5600*/  BSYNC B0 ;  /* 0x0000000000007941 */ /* 0x000fea0003800000 */
.L_x_1581:
        /* <DEDUP_REMOVED lines=55> */
.L_x_1584:
[----:B------:R-:W-:Y:S05]  /*5980*/  BSYNC B0 ;  /* 0x0000000000007941 */ /* 0x000fea0003800000 */
.L_x_1583:
        /* <DEDUP_REMOVED lines=54> */
.L_x_1580:
[----:B------:R-:W-:Y:S05]  /*5cf0*/  BSYNC B1 ;  /* 0x0000000000017941 */ /* 0x000fea0003800000 */
.L_x_1579:
        /* <DEDUP_REMOVED lines=8> */
.L_x_1560:
        /* <DEDUP_REMOVED lines=96> */
.L_x_1591:
[----:B------:R-:W-:Y:S05]  /*6380*/  BSYNC B0 ;  /* 0x0000000000007941 */ /* 0x000fea0003800000 */
.L_x_1590:
[----:B------:R-:W-:Y:S05]  /*6390*/  MOV R105, R103 ;  /* 0x0000006700697202 */ /* 0x000fea0000000f00 */
[----:B-----5:R1:W-:Y:S02]  /*63a0*/  STG.E.128 desc[UR6][R104.64], R48 ;  /* 0x0000003068007986 */ /* 0x0203e4000c101d06 */
.L_x_1589:
[----:B------:R-:W-:Y:S05]  /*63b0*/  BSYNC B1 ;  /* 0x0000000000017941 */ /* 0x000fea0003800000 */
.L_x_1588:
        /* <DEDUP_REMOVED lines=95> */
.L_x_1595:
[----:B------:R-:W-:Y:S05]  /*69b0*/  BSYNC B0 ;  /* 0x0000000000007941 */ /* 0x000fea0003800000 */
.L_x_1594:
[----:B------:R-:W-:Y:S05]  /*69c0*/  MOV R105, R103 ;  /* 0x0000006700697202 */ /* 0x000fea0000000f00 */
[----:B-----5:R1:W-:Y:S02]  /*69d0*/  STG.E.128 desc[UR6][R104.64+0x40], R48 ;  /* 0x0000403068007986 */ /* 0x0203e4000c101d06 */
.L_x_1593:
[----:B------:R-:W-:Y:S05]  /*69e0*/  BSYNC B1 ;  /* 0x0000000000017941 */ /* 0x000fea0003800000 */
.L_x_1592:
        /* <DEDUP_REMOVED lines=95> */
.L_x_1597:
[----:B------:R-:W-:Y:S05]  /*6fe0*/  BSYNC B0 ;  /* 0x0000000000007941 */ /* 0x000fea0003800000 */
.L_x_1596:
[----:B-----5:R1:W-:Y:S02]  /*6ff0*/  STG.E.128 desc[UR6][R104.64+0x80], R48 ;  /* 0x0000803068007986 */ /* 0x0203e4000c101d06 */
.L_x_1587:
[----:B------:R-:W-:Y:S05]  /*7000*/  BSYNC B2 ;  /* 0x0000000000027941 */ /* 0x000fea0003800000 */
.L_x_1586:
        /* <DEDUP_REMOVED lines=105> */
.L_x_1603:
[----:B------:R-:W-:Y:S05]  /*76a0*/  BSYNC B0 ;  /* 0x0000000000007941 */ /* 0x000fea0003800000 */
.L_x_1602:
[----:B-----5:R1:W-:Y:S02]  /*76b0*/  STG.E.128 desc[UR6][R180.64], R36 ;  /* 0x00000024b4007986 */ /* 0x0203e4000c101d06 */
.L_x_1601:
[----:B------:R-:W-:Y:S05]  /*76c0*/  BSYNC B1 ;  /* 0x0000000000017941 */ /* 0x000fea0003800000 */
.L_x_1600:
        /* <DEDUP_REMOVED lines=102> */
.L_x_1607:
[----:B------:R-:W-:Y:S05]  /*7d30*/  BSYNC B0 ;  /* 0x0000000000007941 */ /* 0x000fea0003800000 */
.L_x_1606:
[----:B-----5:R1:W-:Y:S02]  /*7d40*/  STG.E.128 desc[UR6][R180.64], R36 ;  /* 0x00000024b4007986 */ /* 0x0203e4000c101d06 */
.L_x_1605:
[----:B------:R-:W-:Y:S05]  /*7d50*/  BSYNC B1 ;  /* 0x0000000000017941 */ /* 0x000fea0003800000 */
.L_x_1604:
        /* <DEDUP_REMOVED lines=101> */
.L_x_1609:
[----:B------:R-:W-:Y:S05]  /*83b0*/  BSYNC B0 ;  /* 0x0000000000007941 */ /* 0x000fea0003800000 */
.L_x_1608:
[----:B-----5:R1:W-:Y:S02]  /*83c0*/  STG.E.128 desc[UR6][R180.64], R36 ;  /* 0x00000024b4007986 */ /* 0x0203e4000c101d06 */
.L_x_1599:
[----:B------:R-:W-:Y:S05]  /*83d0*/  BSYNC B2 ;  /* 0x0000000000027941 */ /* 0x000fea0003800000 */
.L_x_1598:
        /* <DEDUP_REMOVED lines=105> */
.L_x_1615:
[----:B------:R-:W-:Y:S05]  /*8a70*/  BSYNC B0 ;  /* 0x0000000000007941 */ /* 0x000fea0003800000 */
.L_x_1614:
[----:B-----5:R1:W-:Y:S02]  /*8a80*/  STG.E.128 desc[UR6][R180.64], R36 ;  /* 0x00000024b4007986 */ /* 0x0203e4000c101d06 */
.L_x_1613:
[----:B------:R-:W-:Y:S05]  /*8a90*/  BSYNC B1 ;  /* 0x0000000000017941 */ /* 0x000fea0003800000 */
.L_x_1612:
        /* <DEDUP_REMOVED lines=102> */
.L_x_1619:
[----:B------:R-:W-:Y:S05]  /*9100*/  BSYNC B0 ;  /* 0x0000000000007941 */ /* 0x000fea0003800000 */
.L_x_1618:
[----:B-----5:R1:W-:Y:S02]  /*9110*/  STG.E.128 desc[UR6][R180.64], R36 ;  /* 0x00000024b4007986 */ /* 0x0203e4000c101d06 */
.L_x_1617:
[----:B------:R-:W-:Y:S05]  /*9120*/  BSYNC B1 ;  /* 0x0000000000017941 */ /* 0x000fea0003800000 */
.L_x_1616:
        /* <DEDUP_REMOVED lines=101> */
.L_x_1621:
[----:B------:R-:W-:Y:S05]  /*9780*/  BSYNC B0 ;  /* 0x0000000000007941 */ /* 0x000fea0003800000 */
.L_x_1620:
[----:B-----5:R1:W-:Y:S02]  /*9790*/  STG.E.128 desc[UR6][R180.64], R36 ;  /* 0x00000024b4007986 */ /* 0x0203e4000c101d06 */
.L_x_1611:
[----:B------:R-:W-:Y:S05]  /*97a0*/  BSYNC B2 ;  /* 0x0000000000027941 */ /* 0x000fea0003800000 */
.L_x_1610:
        /* <DEDUP_REMOVED lines=112> */
.L_x_1627:
[----:B------:R-:W-:Y:S05]  /*9eb0*/  BSYNC B0 ;  /* 0x0000000000007941 */ /* 0x000fea0003800000 */
.L_x_1626:
[----:B-----5:R1:W-:Y:S02]  /*9ec0*/  STG.E.128 desc[UR6][R180.64], R36 ;  /* 0x00000024b4007986 */ /* 0x0203e4000c101d06 */
.L_x_1625:
[----:B------:R-:W-:Y:S05]  /*9ed0*/  BSYNC B1 ;  /* 0x0000000000017941 */ /* 0x000fea0003800000 */
.L_x_1624:
        /* <DEDUP_REMOVED lines=102> */
.L_x_1631:
[----:B------:R-:W-:Y:S05]  /*a540*/  BSYNC B0 ;  /* 0x0000000000007941 */ /* 0x000fea0003800000 */
.L_x_1630:
[----:B-----5:R1:W-:Y:S02]  /*a550*/  STG.E.128 desc[UR6][R180.64], R36 ;  /* 0x00000024b4007986 */ /* 0x0203e4000c101d06 */
.L_x_1629:
[----:B------:R-:W-:Y:S05]  /*a560*/  BSYNC B1 ;  /* 0x0000000000017941 */ /* 0x000fea0003800000 */
.L_x_1628:
        /* <DEDUP_REMOVED lines=101> */
.L_x_1633:
[----:B------:R-:W-:Y:S05]  /*abc0*/  BSYNC B0 ;  /* 0x0000000000007941 */ /* 0x000fea0003800000 */
.L_x_1632:
[----:B-----5:R1:W-:Y:S02]  /*abd0*/  STG.E.128 desc[UR6][R174.64], R36 ;  /* 0x00000024ae007986 */ /* 0x0203e4000c101d06 */
.L_x_1623:
[----:B------:R-:W-:Y:S05]  /*abe0*/  BSYNC B2 ;  /* 0x0000000000027941 */ /* 0x000fea0003800000 */
.L_x_1622:
        /* <DEDUP_REMOVED lines=8> */
.L_x_1559:
        /* <DEDUP_REMOVED lines=17> */
.L_x_1635:
[----:B------:R-:W-:Y:S05]  /*ad80*/  BSYNC B0 ;  /* 0x0000000000007941 */ /* 0x000fea0003800000 */
.L_x_1634:
        /* <DEDUP_REMOVED lines=24> */
.L_x_1637:
[----:B------:R-:W-:Y:S05]  /*af10*/  BSYNC B0 ;  /* 0x0000000000007941 */ /* 0x000fea0003800000 */
.L_x_1636:
        /* <DEDUP_REMOVED lines=23> */
.L_x_1639:
[----:B------:R-:W-:Y:S05]  /*b090*/  BSYNC B0 ;  /* 0x0000000000007941 */ /* 0x000fea0003800000 */
.L_x_1638:
        /* <DEDUP_REMOVED lines=30> */
.L_x_1640:
[----:B------:R-:W-:Y:S05]  /*b280*/  BSYNC B0 ;  /* 0x0000000000007941 */ /* 0x000fea0003800000 */
.L_x_1585:
        /* <DEDUP_REMOVED lines=82> */
.L_x_1641:
        /* <DEDUP_REMOVED lines=9> */
.L_x_1642:
[----:B------:R-:W-:Y:S04]  /*b840*/  IADD3 R9, R9, -0x1, RZ ;  /* 0xffffffff09097810 */ /* 0x000fe80007ffe0ff */
[----:B------:R-:W-:Y:S11]  /*b850*/  ISETP.GT.AND P0, PT, R9, R68, PT ;  /* 0x000000440900720c */ /* 0x000ff60003f04270 */
[----:B------:R-:W-:Y:S02]  /*b860*/  @!UPT UIADD3 URZ, URZ, URZ, URZ ;  /* 0x0000003f3f3ff290 */ /* 0x000fe4000fffe03f */
[----:B------:R-:W-:Y:S05]  /*b870*/  @P0 BRA `(.L_x_1643) ;  /* 0xffffff70008c0947 */ /* 0x000fea000383ffff */
.L_x_1550:
        /* <DEDUP_REMOVED lines=96> */
.L_x_1652:
[----:B------:R-:W-:Y:S05]  /*be80*/  BSYNC B0 ;  /* 0x0000000000007941 */ /* 0x000fea0003800000 */
.L_x_1651:
[----:B-----5:R3:W-:Y:S04]  /*be90*/  STS.64 [R164], R12 ;  /* 0x0000000ca4007388 */ /* 0x0207e80000000a00 */
[----:B------:R3:W-:Y:S02]  /*bea0*/  STS.64 [R164+0x8], R14 ;  /* 0x0000080ea4007388 */ /* 0x0007e40000000a00 */
.L_x_1650:
[----:B------:R-:W-:Y:S05]  /*beb0*/  BSYNC B1 ;  /* 0x0000000000017941 */ /* 0x000fea0003800000 */
.L_x_1649:
        /* <DEDUP_REMOVED lines=46> */
.L_x_1656:
[----:B------:R-:W-:Y:S05]  /*c1a0*/  BSYNC B0 ;  /* 0x0000000000007941 */ /* 0x000fea0003800000 */
.L_x_1655:
[----:B-----5:R1:W-:Y:S02]  /*c1b0*/  STS.128 [R164+0x1000], R12 ;  /* 0x0010000ca4007388 */ /* 0x0203e40000000c00 */
.L_x_1654:
[----:B------:R-:W-:Y:S05]  /*c1c0*/  BSYNC B1 ;  /* 0x0000000000017941 */ /* 0x000fea0003800000 */
.L_x_1653:
        /* <DEDUP_REMOVED lines=45> */
.L_x_1658:
[----:B------:R-:W-:Y:S05]  /*c4a0*/  BSYNC B0 ;  /* 0x0000000000007941 */ /* 0x000fea0003800000 */
.L_x_1657:
[----:B-----5:R2:W-:Y:S02]  /*c4b0*/  STS.128 [R164+0x2000], R24 ;  /* 0x00200018a4007388 */ /* 0x0205e40000000c00 */
.L_x_1648:
[----:B------:R-:W-:Y:S05]  /*c4c0*/  BSYNC B2 ;  /* 0x0000000000027941 */ /* 0x000fea0003800000 */
.L_x_1647:
        /* <DEDUP_REMOVED lines=64> */
.L_x_1663:
[----:B------:R-:W-:Y:S05]  /*c8d0*/  BSYNC B0 ;  /* 0x0000000000007941 */ /* 0x000fea0003800000 */
.L_x_1662:
[----:B-----5:R3:W-:Y:S02]  /*c8e0*/  STS.128 [R164+0x800], R12 ;  /* 0x0008000ca4007388 */ /* 0x0207e40000000c00 */
.L_x_1661:
[----:B------:R-:W-:Y:S05]  /*c8f0*/  BSYNC B1 ;  /* 0x0000000000017941 */ /* 0x000fea0003800000 */
.L_x_1660:
        /* <DEDUP_REMOVED lines=46> */
.L_x_1667:
[----:B------:R-:W-:Y:S05]  /*cbe0*/  BSYNC B0 ;  /* 0x0000000000007941 */ /* 0x000fea0003800000 */
.L_x_1666:
[----:B-----5:R3:W-:Y:S02]  /*cbf0*/  STS.128 [R164+0x1800], R12 ;  /* 0x0018000ca4007388 */ /* 0x0207e40000000c00 */
.L_x_1665:
[----:B------:R-:W-:Y:S05]  /*cc00*/  BSYNC B1 ;  /* 0x0000000000017941 */ /* 0x000fea0003800000 */
.L_x_1664:
        /* <DEDUP_REMOVED lines=48> */
.L_x_1669:
[----:B------:R-:W-:Y:S05]  /*cf10*/  BSYNC B0 ;  /* 0x0000000000007941 */ /* 0x000fea0003800000 */
.L_x_1668:
[----:B-----5:R3:W-:Y:S01]  /*cf20*/  STS.128 [R164+0x2800], R12 ;  /* 0x0028000ca4007388 */ /* 0x0207e20000000c00 */
[----:B------:R-:W-:Y:S05]  /*cf30*/  BRA `(.L_x_1659) ;  /* 0x00000028002c7947 */ /* 0x000fea0003800000 */
.L_x_1646:
        /* <DEDUP_REMOVED lines=98> */
.L_x_1675:
[----:B------:R-:W-:Y:S05]  /*d560*/  BSYNC B0 ;  /* 0x0000000000007941 */ /* 0x000fea0003800000 */
.L_x_1674:
[----:B-----5:R3:W-:Y:S04]  /*d570*/  STS.64 [R164], R20 ;  /* 0x00000014a4007388 */ /* 0x0207e80000000a00 */
[----:B------:R3:W-:Y:S02]  /*d580*/  STS.64 [R164+0x8], R22 ;  /* 0x00000816a4007388 */ /* 0x0007e40000000a00 */
.L_x_1673:
[----:B------:R-:W-:Y:S05]  /*d590*/  BSYNC B1 ;  /* 0x0000000000017941 */ /* 0x000fea0003800000 */
.L_x_1672:
        /* <DEDUP_REMOVED lines=92> */
.L_x_1679:
[----:B------:R-:W-:Y:S05]  /*db60*/  BSYNC B0 ;  /* 0x0000000000007941 */ /* 0x000fea0003800000 */
.L_x_1678:
[----:B-----5:R1:W-:Y:S02]  /*db70*/  STS.128 [R164+0x1000], R20 ;  /* 0x00100014a4007388 */ /* 0x0203e40000000c00 */
.L_x_1677:
[----:B------:R-:W-:Y:S05]  /*db80*/  BSYNC B1 ;  /* 0x0000000000017941 */ /* 0x000fea0003800000 */
.L_x_1676:
        /* <DEDUP_REMOVED lines=91> */
.L_x_1681:
[----:B------:R-:W-:Y:S05]  /*e140*/  BSYNC B0 ;  /* 0x0000000000007941 */ /* 0x000fea0003800000 */
.L_x_1680:
[----:B-----5:R3:W-:Y:S02]  /*e150*/  STS.128 [R164+0x2000], R20 ;  /* 0x00200014a4007388 */ /* 0x0207e40000000c00 */
.L_x_1671:
[----:B------:R-:W-:Y:S05]  /*e160*/  BSYNC B2 ;  /* 0x0000000000027941 */ /* 0x000fea0003800000 */
.L_x_1670:
        /* <DEDUP_REMOVED lines=97> */
.L_x_1685:
[----:B------:R-:W-:Y:S05]  /*e780*/  BSYNC B0 ;  /* 0x0000000000007941 */ /* 0x000fea0003800000 */
.L_x_1684:
[----:B-----5:R3:W-:Y:S02]  /*e790*/  STS.128 [R164+0x800], R20 ;  /* 0x00080014a4007388 */ /* 0x0207e40000000c00 */
.L_x_1683:
[----:B------:R-:W-:Y:S05]  /*e7a0*/  BSYNC B1 ;  /* 0x0000000000017941 */ /* 0x000fea0003800000 */
.L_x_1682:
        /* <DEDUP_REMOVED lines=92> */
.L_x_1689:
[----:B------:R-:W-:Y:S05]  /*ed70*/  BSYNC B0 ;  /* 0x0000000000007941 */ /* 0x000fea0003800000 */
.L_x_1688:
[----:B-----5:R1:W-:Y:S02]  /*ed80*/  STS.128 [R164+0x1800], R16 ;  /* 0x00180010a4007388 */ /* 0x0203e40000000c00 */
.L_x_1687:
[----:B------:R-:W-:Y:S05]  /*ed90*/  BSYNC B1 ;  /* 0x0000000000017941 */ /* 0x000fea0003800000 */
.L_x_1686:
        /* <DEDUP_REMOVED lines=94> */
.L_x_1691:
[----:B------:R-:W-:Y:S05]  /*f380*/  BSYNC B0 ;  /* 0x0000000000007941 */ /* 0x000fea0003800000 */
.L_x_1690:
[----:B-----5:R1:W-:Y:S01]  /*f390*/  STS.128 [R164+0x2800], R12 ;  /* 0x0028000ca4007388 */ /* 0x0203e20000000c00 */
[----:B------:R-:W-:Y:S05]  /*f3a0*/  BRA `(.L_x_1659) ;  /* 0x0000000400107947 */ /* 0x000fea0003800000 */
.L_x_1645:
        /* <DEDUP_REMOVED lines=36> */
.L_x_1693:
[----:B------:R-:W-:Y:S05]  /*f5f0*/  BSYNC B0 ;  /* 0x0000000000007941 */ /* 0x000fea0003800000 */
.L_x_1692:
        /* <DEDUP_REMOVED lines=31> */
.L_x_1659:
[----:B------:R-:W-:Y:S05]  /*f7f0*/  BSYNC B3 ;  /* 0x0000000000037941 */ /* 0x000fea0003800000 */
.L_x_1644:
        /* <DEDUP_REMOVED lines=33> */
.L_x_1696:
[----:B------:R2:W-:Y:S02]  /*fa10*/  STS.128 [R164+0x7000], RZ ;  /* 0x007000ffa4007388 */ /* 0x0005e40000000c00 */
.L_x_1695:
[----:B------:R-:W-:Y:S05]  /*fa20*/  BSYNC B0 ;  /* 0x0000000000007941 */ /* 0x000fea0003800000 */
.L_x_1694:
[----:B------:R-:W-:Y:S01]  /*fa30*/  ISETP.GE.AND P0, PT, R24, R5, PT ;  /* 0x000000051800720c */ /* 0x000fe20003f06270 */
[----:B------:R-:W-:-:S12]  /*fa40*/  BSSY B0, `(.L_x_1697) ;  /* 0x000001f000007945 */ /* 0x000fd80003800000 */
[----:B------:R-:W-:Y:S05]  /*fa50*/  @P0 BRA `(.L_x_1698) ;  /* 0x0000000000740947 */ /* 0x000fea0003800000 */
[C---:B-1----:R-:W-:Y:S02]  /*fa60*/  LOP3.LUT R2, R130.reuse, 0x1, RZ, 0xc0, !PT ;  /* 0x0000000182027812 */ /* 0x042fe400078ec0ff */
        /* <DEDUP_REMOVED lines=27> */
.L_x_1699:
[----:B------:R4:W-:Y:S02]  /*fc20*/  STS.128 [R164+0x7800], RZ ;  /* 0x007800ffa4007388 */ /* 0x0009e40000000c00 */
.L_x_1698:
[----:B------:R-:W-:Y:S05]  /*fc30*/  BSYNC B0 ;  /* 0x0000000000007941 */ /* 0x000fea0003800000 */
.L_x_1697:
[----:B-1--4-:R-:W-:Y:S01]  /*fc40*/  IADD3 R6, R168, 0x40, RZ ;  /* 0x00000040a8067810 */ /* 0x012fe20007ffe0ff */
[----:B------:R-:W-:Y:S03]  /*fc50*/  BSSY B0, `(.L_x_1700) ;  /* 0x0000023000007945 */ /* 0x000fe60003800000 */
[----:B------:R-:W-:-:S13]  /*fc60*/  ISETP.GE.AND P0, PT, R6, R5, PT ;  /* 0x000000050600720c */ /* 0x000fda0003f06270 */
[----:B------:R-:W-:Y:S05]  /*fc70*/  @P0 BRA `(.L_x_1701) ;  /* 0x0000000000800947 */ /* 0x000fea0003800000 */
[----:B------:R-:W1:Y:S01]  /*fc80*/  LDC.64 R2, c[0x0][0x248] ;  /* 0x00009200ff027b82 */ /* 0x000e620000000a00 */
        /* <DEDUP_REMOVED lines=30> */
.L_x_1702:
[----:B------:R4:W-:Y:S02]  /*fe70*/  STS.128 [R164+0x8000], RZ ;  /* 0x008000ffa4007388 */ /* 0x0009e40000000c00 */
.L_x_1701:
[----:B------:R-:W-:Y:S05]  /*fe80*/  BSYNC B0 ;  /* 0x0000000000007941 */ /* 0x000fea0003800000 */
.L_x_1700:
[----:B------:R-:W-:Y:S01]  /*fe90*/  IADD3 R4, R168, 0x60, RZ ;  /* 0x00000060a8047810 */ /* 0x000fe20007ffe0ff */
[----:B------:R-:W-:Y:S03]  /*fea0*/  BSSY B0, `(.L_x_1703) ;  /* 0x0000022000007945 */ /* 0x000fe60003800000 */
[----:B------:R-:W-:-:S13]  /*feb0*/  ISETP.GE.AND P0, PT, R4, R5, PT ;  /* 0x000000050400720c */ /* 0x000fda0003f06270 */
[----:B------:R-:W-:Y:S05]  /*fec0*/  @P0 BRA `(.L_x_1704) ;  /* 0x00000000007c0947 */ /* 0x000fea0003800000 */
[----:B------:R-:W1:Y:S01]  /*fed0*/  LDC.64 R2, c[0x0][0x248] ;  /* 0x00009200ff027b82 */ /* 0x000e620000000a00 */
[C---:B------:R-:W-:Y:S01]  /*fee0*/  LOP3.LUT R7, R130.reuse, 0x1, RZ, 0xc0, !PT ;  /* 0x0000000182077812 */ /* 0x040fe200078ec0ff */
[----:B------:R-:W-:Y:S01]  /*fef0*/  IMAD.MOV.U32 R158, RZ, RZ, R162 ;  /* 0x000000ffff9e7224 */ /* 0x000fe200078e00a2 */
[C---:B------:R-:W-:Y:S02]  /*ff00*/  LOP3.LUT P2, RZ, R130.reuse, 0x2, RZ, 0xc0, !PT ;  /* 0x0000000282ff7812 */ /* 0x040fe4000784c0ff */
[----:B------:R-:W-:Y:S02]  /*ff10*/  ISETP.NE.U32.AND P0, PT, R7, 0x1, PT ;  /* 0x000000010700780c */ /* 0x000fe40003f05070 */
[----:B------:R-:W-:Y:S01]  /*ff20*/  LOP3.LUT P1, RZ, R130, 0x4, RZ, 0xc0, !PT ;  /* 0x0000000482ff7812 */ /* 0x000fe2000782c0ff */
[----:B-1----:R-:W-:-:S04]  /*ff30*/  IMAD.WIDE.U32 R8, R2, 0x60, R158 ;  /* 0x0000006002087825 */ /* 0x002fc800078e009e */
[----:B------:R-:W-:-:S04]  /*ff40*/  IMAD R7, R3, 0x60, RZ ;  /* 0x0000006003077824 */ /* 0x000fc800078e02ff */
[----:B------:R-:W-:Y:S02]  /*ff50*/  @P2 LEA R10, P3, R8, UR12, 0x1 ;  /* 0x0000000c080a2c11 */ /* 0x000fe4000f8608ff */
[----:B------:R-:W-:-:S04]  /*ff60*/  @!P0 IMAD.WIDE.U32 R12, R2, 0xc0, R166 ;  /* 0x000000c0020c8825 */ /* 0x000fc800078e00a6 */
[----:B------:R-:W-:Y:S02]  /*ff70*/  IMAD.IADD R7, R9, 0x1, R7 ;  /* 0x0000000109077824 */ /* 0x000fe400078e0207 */
[----:B------:R-:W-:-:S03]  /*ff80*/  @!P0 IMAD R3, R3, 0xc0, RZ ;  /* 0x000000c003038824 */ /* 0x000fc600078e02ff */
[C---:B------:R-:W-:Y:S01]  /*ff90*/  @P2 LEA.HI.X R11, R8.reuse, UR13, R7, 0x1, P3 ;  /* 0x0000000d080b2c11 */ /* 0x040fe200098f0c07 */
[----:B------:R-:W-:Y:S01]  /*ffa0*/  @!P0 IMAD.IADD R13, R3, 0x1, R13 ;  /* 0x00000001030d8824 */ /* 0x000fe200078e020d */
[----:B------:R-:W-:-:S04]  /*ffb0*/  @P1 LEA R14, P3, R8, UR12, 0x1 ;  /* 0x0000000c080e1c11 */ /* 0x000fc8000f8608ff */
[----:B------:R-:W-:Y:S01]  /*ffc0*/  @P1 LEA.HI.X R15, R8, UR13, R7, 0x1, P3 ;  /* 0x0000000d080f1c11 */ /* 0x000fe200098f0c07 */
        /* <DEDUP_REMOVED lines=15> */
.L_x_1704:
[----:B------:R-:W-:Y:S05]  /*100c0*/  BSYNC B0 ;  /* 0x0000000000007941 */ /* 0x000fea0003800000 */
.L_x_1703:
[----:B------:R-:W0:Y:S01]  /*100d0*/  LDGDEPBAR ;  /* 0x00000000000079af */ /* 0x000e220000000000 */
[----:B------:R-:W-:Y:S01]  /*100e0*/  ISETP.GE.AND P0, PT, R168, R5, PT ;  /* 0x00000005a800720c */ /* 0x000fe20003f06270 */
[----:B------:R-:W-:Y:S01]  /*100f0*/  ULDC.64 UR10, c[0x0][0x220] ;  /* 0x00008800000a7ab9 */ /* 0x000fe20000000a00 */
[----:B------:R-:W-:Y:S01]  /*10100*/  SHF.R.S32.HI R2, RZ, 0x1f, R155 ;  /* 0x0000001fff027819 */ /* 0x000fe2000001149b */
        /* <DEDUP_REMOVED lines=38> */
.L_x_1707:
[----:B------:R1:W-:Y:S02]  /*10370*/  STS.128 [R164+0xd000], RZ ;  /* 0x00d000ffa4007388 */ /* 0x0003e40000000c00 */
.L_x_1706:
[----:B------:R-:W-:Y:S05]  /*10380*/  BSYNC B0 ;  /* 0x0000000000007941 */ /* 0x000fea0003800000 */
.L_x_1705:
        /* <DEDUP_REMOVED lines=32> */
.L_x_1710:
[----:B------:R1:W-:Y:S02]  /*10590*/  STS.128 [R164+0xd800], RZ ;  /* 0x00d800ffa4007388 */ /* 0x0003e40000000c00 */
.L_x_1709:
[----:B------:R-:W-:Y:S05]  /*105a0*/  BSYNC B0 ;  /* 0x0000000000007941 */ /* 0x000fea0003800000 */
.L_x_1708:
        /* <DEDUP_REMOVED lines=35> */
.L_x_1713:
[----:B------:R1:W-:Y:S02]  /*107e0*/  STS.128 [R164+0xe000], RZ ;  /* 0x00e000ffa4007388 */ /* 0x0003e40000000c00 */
.L_x_1712:
[----:B------:R-:W-:Y:S05]  /*107f0*/  BSYNC B0 ;  /* 0x0000000000007941 */ /* 0x000fea0003800000 */
.L_x_1711:
        /* <DEDUP_REMOVED lines=41> */
.L_x_1716:
[----:B------:R1:W-:Y:S02]  /*10a90*/  STS.128 [R164+0xe800], RZ ;  /* 0x00e800ffa4007388 */ /* 0x0003e40000000c00 */
.L_x_1715:
[----:B------:R-:W-:Y:S05]  /*10aa0*/  BSYNC B0 ;  /* 0x0000000000007941 */ /* 0x000fea0003800000 */
.L_x_1714:
[----:B------:R-:W-:Y:S01]  /*10ab0*/  LOP3.LUT R118, R62, 0x7fffffe, RZ, 0xc0, !PT ;  /* 0x07fffffe3e767812 */ /* 0x000fe200078ec0ff */
[----:B------:R-:W-:Y:S01]  /*10ac0*/  IMAD.SHL.U32 R61, R61, 0x40, RZ ;  /* 0x000000403d3d7824 */ /* 0x000fe200078e00ff */
[----:B--2---:R-:W-:Y:S01]  /*10ad0*/  LEA.HI R5, R60, R60, RZ, 0x1 ;  /* 0x0000003c3c057211 */ /* 0x004fe200078f08ff */
[----:B------:R-:W-:Y:S01]  /*10ae0*/  IMAD.SHL.U32 R59, R59, 0x8, RZ ;  /* 0x000000083b3b7824 */ /* 0x000fe200078e00ff */
[----:B------:R-:W-:Y:S01]  /*10af0*/  SHF.R.S32.HI R2, RZ, 0x1f, R63 ;  /* 0x0000001fff027819 */ /* 0x000fe2000001143f */
[----:B------:R-:W-:Y:S01]  /*10b00*/  IMAD.IADD R118, R63, 0x1, -R118 ;  /* 0x000000013f767824 */ /* 0x000fe200078e0a76 */
[----:B------:R-:W-:Y:S01]  /*10b10*/  LOP3.LUT R5, R5, 0xfffffffe, RZ, 0xc0, !PT ;  /* 0xfffffffe05057812 */ /* 0x000fe200078ec0ff */
[----:B------:R-:W-:Y:S01]  /*10b20*/  ULDC.64 UR14, c[0x0][0x398] ;  /* 0x0000e600000e7ab9 */ /* 0x000fe20000000a00 */
        /* <DEDUP_REMOVED lines=10> */
[----:B------:R-:W-:-:S02]  /*10bd0*/  LOP3.LUT R6, R2, 0x8, R59, 0xf8, !PT ;  /* 0x0000000802067812 */ /* 0x000fc400078ef83b */
[----:B------:R-:W-:Y:S02]  /*10be0*/  LOP3.LUT R59, R63, 0xffffff00, RZ, 0xc0, !PT ;  /* 0xffffff003f3b7812 */ /* 0x000fe400078ec0ff */
[----:B------:R-:W-:Y:S02]  /*10bf0*/  SHF.R.U32.HI R7, RZ, 0x3, R2 ;  /* 0x00000003ff077819 */ /* 0x000fe40000011602 */
[----:B------:R-:W-:Y:S01]  /*10c00*/  LOP3.LUT R2, R61, 0x8, R4, 0xf8, !PT ;  /* 0x000000083d027812 */ /* 0x000fe200078ef804 */
[----:B------:R-:W-:Y:S01]  /*10c10*/  IMAD R9, R54, 0x200, R59 ;  /* 0x0000020036097824 */ /* 0x000fe200078e023b */
[----:B------:R-:W-:Y:S02]  /*10c20*/  SHF.R.U32.HI R61, RZ, 0x3, R61 ;  /* 0x00000003ff3d7819 */ /* 0x000fe4000001163d */
[----:B------:R-:W-:Y:S01]  /*10c30*/  LOP3.LUT R6, R6, R7, RZ, 0x3c, !PT ;  /* 0x0000000706067212 */ /* 0x000fe200078e3cff */
[----:B------:R-:W-:Y:S01]  /*10c40*/  IMAD R9, R118, 0x20, R9 ;  /* 0x0000002076097824 */ /* 0x000fe200078e0209 */
[----:B------:R-:W-:-:S03]  /*10c50*/  LOP3.LUT R2, R2, R61, RZ, 0x3c, !PT ;  /* 0x0000003d02027212 */ /* 0x000fc600078e3cff */
[----:B------:R-:W-:Y:S02]  /*10c60*/  IMAD.U32 R144, R5, 0x20, R6 ;  /* 0x0000002005907824 */ /* 0x000fe400078e0006 */
[----:B------:R-:W-:Y:S02]  /*10c70*/  IMAD.IADD R145, R2, 0x1, R9 ;  /* 0x0000000102917824 */ /* 0x000fe400078e0209 */
[----:B------:R-:W-:Y:S01]  /*10c80*/  IMAD.MOV.U32 R5, RZ, RZ, 0x20 ;  /* 0x00000020ff057424 */ /* 0x000fe200078e00ff */
[----:B------:R-:W-:Y:S02]  /*10c90*/  LEA R144, R144, UR4, 0x1 ;  /* 0x0000000490907c11 */ /* 0x000fe4000f8e08ff */
[----:B------:R-:W-:Y:S02]  /*10ca0*/  LEA R145, R145, UR4, 0x1 ;  /* 0x0000000491917c11 */ /* 0x000fe4000f8e08ff */
[----:B------:R-:W-:Y:S01]  /*10cb0*/  SEL R5, R5, 0xffffffe0, !P0 ;  /* 0xffffffe005057807 */ /* 0x000fe20004000000 */
[----:B------:R-:W-:Y:S02]  /*10cc0*/  LDSM.16.M88.4 R28, [R144+0x3000] ;  /* 0x00300000901c783b */ /* 0x000fe40000000200 */
[----:B------:R-:W-:-:S02]  /*10cd0*/  IMAD R123, R3, 0x2, R145 ;  /* 0x00000002037b7824 */ /* 0x000fc400078e0291 */
[----:B------:R-:W2:Y:S01]  /*10ce0*/  LDSM.16.M88.4 R84, [R145] ;  /* 0x000000009154783b */ /* 0x000ea20000000200 */
[----:B------:R-:W-:-:S03]  /*10cf0*/  IMAD.IADD R120, R144, 0x1, R5 ;  /* 0x0000000190787824 */ /* 0x000fc600078e0205 */
[----:B------:R-:W-:Y:S04]  /*10d00*/  LDSM.16.M88.4 R124, [R123] ;  /* 0x000000007b7c783b */ /* 0x000fe80000000200 */
[----:B------:R-:W-:Y:S04]  /*10d10*/  LDSM.16.M88.4 R108, [R120+0x3000] ;  /* 0x00300000786c783b */ /* 0x000fe80000000200 */
[----:B------:R-:W5:Y:S04]  /*10d20*/  LDSM.16.M88.4 R76, [R144+0x3400] ;  /* 0x00340000904c783b */ /* 0x000f680000000200 */
[----:B------:R-:W-:Y:S04]  /*10d30*/  LDSM.16.M88.4 R40, [R144+0x5000] ;  /* 0x005000009028783b */ /* 0x000fe80000000200 */
[----:B------:R-:W-:Y:S04]  /*10d40*/  LDSM.16.M88.4 R16, [R145+0x1000] ;  /* 0x001000009110783b */ /* 0x000fe80000000200 */
[----:B------:R-:W3:Y:S04]  /*10d50*/  LDSM.16.M88.4 R68, [R144+0x3800] ;  /* 0x003800009044783b */ /* 0x000ee80000000200 */
[----:B------:R-:W4:Y:S04]  /*10d60*/  LDSM.16.M88.4 R60, [R144+0x3c00] ;  /* 0x003c0000903c783b */ /* 0x000f280000000200 */
[----:B------:R-:W1:Y:S04]  /*10d70*/  LDSM.16.M88.4 R8, [R120+0x3400] ;  /* 0x003400007808783b */ /* 0x000e680000000200 */
[----:B------:R-:W1:Y:S01]  /*10d80*/  LDSM.16.M88.4 R44, [R144+0x4000] ;  /* 0x00400000902c783b */ /* 0x000e620000000200 */
[C---:B--2---:R-:W-:Y:S03]  /*10d90*/  HMMA.16816.F32 R20, R84.reuse, R28, RZ ;  /* 0x0000001c5414723c */ /* 0x044fe600000018ff */
[----:B------:R-:W2:Y:S04]  /*10da0*/  LDSM.16.M88.4 R100, [R144+0x4400] ;  /* 0x004400009064783b */ /* 0x000ea80000000200 */
[----:B------:R-:W2:Y:S01]  /*10db0*/  LDSM.16.M88.4 R92, [R144+0x4800] ;  /* 0x00480000905c783b */ /* 0x000ea20000000200 */
[C---:B------:R-:W-:Y:S03]  /*10dc0*/  HMMA.16816.F32 R28, R84.reuse, R30, RZ ;  /* 0x0000001e541c723c */ /* 0x040fe600000018ff */
[----:B------:R-:W2:Y:S03]  /*10dd0*/  LDSM.16.M88.4 R32, [R144+0x4c00] ;  /* 0x004c00009020783b */ /* 0x000ea60000000200 */
[C---:B-----5:R-:W-:Y:S01]  /*10de0*/  HMMA.16816.F32 R36, R84.reuse, R76, RZ ;  /* 0x0000004c5424723c */ /* 0x060fe200000018ff */
[----:B------:R-:W-:Y:S04]  /*10df0*/  LDSM.16.M88.4 R80, [R120+0x5000] ;  /* 0x005000007850783b */ /* 0x000fe80000000200 */
[----:B------:R-:W5:Y:S01]  /*10e00*/  LDSM.16.M88.4 R12, [R123+0x1000] ;  /* 0x001000007b0c783b */ /* 0x000f620000000200 */
[----:B------:R-:W-:Y:S03]  /*10e10*/  HMMA.16816.F32 R76, R84, R78, RZ ;  /* 0x0000004e544c723c */ /* 0x000fe600000018ff */
[----:B------:R-:W5:Y:S03]  /*10e20*/  LDSM.16.M88.4 R24, [R120+0x3800] ;  /* 0x003800007818783b */ /* 0x000f660000000200 */
[C---:B------:R-:W-:Y:S01]  /*10e30*/  HMMA.16816.F32 R20, R124.reuse, R108, R20 ;  /* 0x0000006c7c14723c */ /* 0x040fe20000001814 */
[----:B------:R-:W5:Y:S04]  /*10e40*/  LDSM.16.M88.4 R4, [R120+0x3c00] ;  /* 0x003c00007804783b */ /* 0x000f680000000200 */
[----:B------:R-:W5:Y:S01]  /*10e50*/  LDSM.16.M88.4 R136, [R144+0x5400] ;  /* 0x005400009088783b */ /* 0x000f620000000200 */
[----:B------:R-:W-:Y:S03]  /*10e60*/  HMMA.16816.F32 R28, R124, R110, R28 ;  /* 0x0000006e7c1c723c */ /* 0x000fe6000000181c */
[----:B------:R-:W-:Y:S03]  /*10e70*/  LDSM.16.M88.4 R132, [R144+0x7000] ;  /* 0x007000009084783b */ /* 0x000fe60000000200 */
[C---:B---3--:R-:W-:Y:S01]  /*10e80*/  HMMA.16816.F32 R72, R84.reuse, R68, RZ ;  /* 0x000000445448723c */ /* 0x048fe200000018ff */
[----:B------:R-:W-:Y:S04]  /*10e90*/  LDSM.16.M88.4 R112, [R120+0x4400] ;  /* 0x004400007870783b */ /* 0x000fe80000000200 */
[----:B------:R-:W-:Y:S01]  /*10ea0*/  LDSM.16.M88.4 R108, [R120+0x4800] ;  /* 0x00480000786c783b */ /* 0x000fe20000000200 */
[----:B----4-:R-:W-:Y:S06]  /*10eb0*/  HMMA.16816.F32 R64, R84, R60, RZ ;  /* 0x0000003c5440723c */ /* 0x010fec00000018ff */
[C---:B------:R-:W-:Y:S06]  /*10ec0*/  HMMA.16816.F32 R20, R16.reuse, R40, R20 ;  /* 0x000000281014723c */ /* 0x040fec0000001814 */
[----:B------:R-:W-:Y:S01]  /*10ed0*/  HMMA.16816.F32 R28, R16, R42, R28 ;  /* 0x0000002a101c723c */ /* 0x000fe2000000181c */
[----:B------:R-:W-:Y:S05]  /*10ee0*/  LDSM.16.M88.4 R40, [R120+0x5400] ;  /* 0x005400007828783b */ /* 0x000fea0000000200 */
[C---:B------:R-:W-:Y:S06]  /*10ef0*/  HMMA.16816.F32 R68, R84.reuse, R70, RZ ;  /* 0x000000465444723c */ /* 0x040fec00000018ff */
[----:B------:R-:W-:Y:S06]  /*10f00*/  HMMA.16816.F32 R60, R84, R62, RZ ;  /* 0x0000003e543c723c */ /* 0x000fec00000018ff */
[C---:B-1----:R-:W-:Y:S06]  /*10f10*/  HMMA.16816.F32 R36, R124.reuse, R8, R36 ;  /* 0x000000087c24723c */ /* 0x042fec0000001824 */
[----:B------:R-:W-:Y:S01]  /*10f20*/  HMMA.16816.F32 R76, R124, R10, R76 ;  /* 0x0000000a7c4c723c */ /* 0x000fe2000000184c */
[----:B------:R-:W1:Y:S05]  /*10f30*/  LDSM.16.M88.4 R8, [R145+0x2000] ;  /* 0x002000009108783b */ /* 0x000e6a0000000200 */
[C---:B------:R-:W-:Y:S06]  /*10f40*/  HMMA.16816.F32 R48, R84.reuse, R44, RZ ;  /* 0x0000002c5430723c */ /* 0x040fec00000018ff */
[C---:B--2---:R-:W-:Y:S06]  /*10f50*/  HMMA.16816.F32 R104, R84.reuse, R100, RZ ;  /* 0x000000645468723c */ /* 0x044fec00000018ff */
[C---:B------:R-:W-:Y:S06]  /*10f60*/  HMMA.16816.F32 R96, R84.reuse, R92, RZ ;  /* 0x0000005c5460723c */ /* 0x040fec00000018ff */
[C---:B------:R-:W-:Y:S06]  /*10f70*/  HMMA.16816.F32 R44, R84.reuse, R46, RZ ;  /* 0x0000002e542c723c */ /* 0x040fec00000018ff */
[C---:B------:R-:W-:Y:S06]  /*10f80*/  HMMA.16816.F32 R100, R84.reuse, R102, RZ ;  /* 0x000000665464723c */ /* 0x040fec00000018ff */
[C---:B------:R-:W-:Y:S06]  /*10f90*/  HMMA.16816.F32 R92, R84.reuse, R94, RZ ;  /* 0x0000005e545c723c */ /* 0x040fec00000018ff */
[C---:B------:R-:W-:Y:S06]  /*10fa0*/  HMMA.16816.F32 R88, R84.reuse, R32, RZ ;  /* 0x000000205458723c */ /* 0x040fec00000018ff */
[----:B------:R-:W-:Y:S01]  /*10fb0*/  HMMA.16816.F32 R84, R84, R34, RZ ;  /* 0x000000225454723c */ /* 0x000fe200000018ff */
[----:B------:R-:W2:Y:S05]  /*10fc0*/  LDSM.16.M88.4 R32, [R120+0x4000] ;  /* 0x004000007820783b */ /* 0x000eaa0000000200 */
[C---:B-----5:R-:W-:Y:S06]  /*10fd0*/  HMMA.16816.F32 R20, R12.reuse, R80, R20 ;  /* 0x000000500c14723c */ /* 0x060fec0000001814 */
[----:B------:R-:W-:Y:S01]  /*10fe0*/  HMMA.16816.F32 R28, R12, R82, R28 ;  /* 0x000000520c1c723c */ /* 0x000fe2000000181c */
[----:B------:R-:W3:Y:S05]  /*10ff0*/  LDSM.16.M88.4 R80, [R144+0x5800] ;  /* 0x005800009050783b */ /* 0x000eea0000000200 */
[C---:B------:R-:W-:Y:S06]  /*11000*/  HMMA.16816.F32 R72, R124.reuse, R24, R72 ;  /* 0x000000187c48723c */ /* 0x040fec0000001848 */
[C---:B------:R-:W-:Y:S01]  /*11010*/  HMMA.16816.F32 R68, R124.reuse, R26, R68 ;  /* 0x0000001a7c44723c */ /* 0x040fe20000001844 */
[----:B------:R-:W-:Y:S05]  /*11020*/  LDSM.16.M88.4 R24, [R120+0x7000] ;  /* 0x007000007818783b */ /* 0x000fea0000000200 */
[C---:B------:R-:W-:Y:S06]  /*11030*/  HMMA.16816.F32 R64, R124.reuse, R4, R64 ;  /* 0x000000047c40723c */ /* 0x040fec0000001840 */
[----:B------:R-:W-:Y:S01]  /*11040*/  HMMA.16816.F32 R60, R124, R6, R60 ;  /* 0x000000067c3c723c */ /* 0x000fe2000000183c */
[----:B------:R-:W4:Y:S05]  /*11050*/  LDSM.16.M88.4 R4, [R123+0x2000] ;  /* 0x002000007b04783b */ /* 0x000f2a0000000200 */
[----:B------:R-:W-:Y:S06]  /*11060*/  HMMA.16816.F32 R36, R16, R136, R36 ;  /* 0x000000881024723c */ /* 0x000fec0000001824 */
[----:B-1----:R-:W-:Y:S06]  /*11070*/  HMMA.16816.F32 R20, R8, R132, R20 ;  /* 0x000000840814723c */ /* 0x002fec0000001814 */
[C---:B--2---:R-:W-:Y:S06]  /*11080*/  HMMA.16816.F32 R48, R124.reuse, R32, R48 ;  /* 0x000000207c30723c */ /* 0x044fec0000001830 */
[C---:B------:R-:W-:Y:S01]  /*11090*/  HMMA.16816.F32 R44, R124.reuse, R34, R44 ;  /* 0x000000227c2c723c */ /* 0x040fe2000000182c */
[----:B------:R-:W1:Y:S05]  /*110a0*/  LDSM.16.M88.4 R32, [R144+0x7400] ;  /* 0x007400009020783b */ /* 0x000e6a0000000200 */
[C---:B------:R-:W-:Y:S06]  /*110b0*/  HMMA.16816.F32 R104, R124.reuse, R112, R104 ;  /* 0x000000707c68723c */ /* 0x040fec0000001868 */
[----:B------:R-:W-:Y:S01]  /*110c0*/  HMMA.16816.F32 R100, R124, R114, R100 ;  /* 0x000000727c64723c */ /* 0x000fe20000001864 */
[----:B------:R-:W2:Y:S05]  /*110d0*/  LDSM.16.M88.4 R112, [R120+0x5800] ;  /* 0x005800007870783b */ /* 0x000eaa0000000200 */
[----:B------:R-:W-:Y:S06]  /*110e0*/  HMMA.16816.F32 R76, R16, R138, R76 ;  /* 0x0000008a104c723c */ /* 0x000fec000000184c */
[----:B------:R-:W-:Y:S01]  /*110f0*/  HMMA.16816.F32 R28, R8, R134, R28 ;  /* 0x00000086081c723c */ /* 0x000fe2000000181c */
[----:B------:R-:W5:Y:S05]  /*11100*/  LDSM.16.M88.4 R132, [R144+0x5c00] ;  /* 0x005c00009084783b */ /* 0x000f6a0000000200 */
[----:B------:R-:W-:Y:S06]  /*11110*/  HMMA.16816.F32 R36, R12, R40, R36 ;  /* 0x000000280c24723c */ /* 0x000fec0000001824 */
[----:B---3--:R-:W-:Y:S06]  /*11120*/  HMMA.16816.F32 R72, R16, R80, R72 ;  /* 0x000000501048723c */ /* 0x008fec0000001848 */
[----:B----4-:R-:W-:Y:S06]  /*11130*/  HMMA.16816.F32 R20, R4, R24, R20 ;  /* 0x000000180414723c */ /* 0x010fec0000001814 */
[C---:B------:R-:W-:Y:S06]  /*11140*/  HMMA.16816.F32 R96, R124.reuse, R108, R96 ;  /* 0x0000006c7c60723c */ /* 0x040fec0000001860 */
[----:B------:R-:W-:Y:S01]  /*11150*/  HMMA.16816.F32 R92, R124, R110, R92 ;  /* 0x0000006e7c5c723c */ /* 0x000fe2000000185c */
[----:B------:R-:W3:Y:S05]  /*11160*/  LDSM.16.M88.4 R108, [R120+0x7400] ;  /* 0x00740000786c783b */ /* 0x000eea0000000200 */
[----:B------:R-:W-:Y:S01]  /*11170*/  HMMA.16816.F32 R68, R16, R82, R68 ;  /* 0x000000521044723c */ /* 0x000fe20000001844 */
[----:B------:R-:W-:Y:S05]  /*11180*/  LDSM.16.M88.4 R80, [R120+0x4c00] ;  /* 0x004c00007850783b */ /* 0x000fea0000000200 */
[----:B------:R-:W-:Y:S01]  /*11190*/  HMMA.16816.F32 R76, R12, R42, R76 ;  /* 0x0000002a0c4c723c */ /* 0x000fe2000000184c */
[----:B------:R-:W-:Y:S01]  /*111a0*/  FMUL.FTZ R57, R20, UR15 ;  /* 0x0000000f14397c20 */ /* 0x000fe20008410000 */
[----:B------:R-:W-:Y:S01]  /*111b0*/  FMUL.FTZ R58, R21, UR15 ;  /* 0x0000000f153a7c20 */ /* 0x000fe20008410000 */
[----:B------:R-:W-:Y:S03]  /*111c0*/  LDSM.16.M88.4 R40, [R144+0x6000] ;  /* 0x006000009028783b */ /* 0x000fe60000000200 */
[----:B------:R-:W-:Y:S01]  /*111d0*/  HMMA.16816.F32 R28, R4, R26, R28 ;  /* 0x0000001a041c723c */ /* 0x000fe2000000181c */
[----:B------:R-:W4:Y:S01]  /*111e0*/  LDSM.16.M88.4 R24, [R144+0x7800] ;  /* 0x007800009018783b */ /* 0x000f220000000200 */
[----:B------:R-:W-:Y:S04]  /*111f0*/  MUFU.TANH R58, R58 ;  /* 0x0000003a003a7308 */ /* 0x000fe80000002400 */
[----:B-1----:R-:W-:Y:S04]  /*11200*/  HMMA.16816.F32 R36, R8, R32, R36 ;  /* 0x000000200824723c */ /* 0x002fe80000001824 */
[----:B------:R-:W-:Y:S02]  /*11210*/  MUFU.TANH R57, R57 ;  /* 0x0000003900397308 */ /* 0x000fe40000002400 */
[C---:B--2---:R-:W-:Y:S06]  /*11220*/  HMMA.16816.F32 R72, R12.reuse, R112, R72 ;  /* 0x000000700c48723c */ /* 0x044fec0000001848 */
[----:B------:R-:W-:Y:S01]  /*11230*/  HMMA.16816.F32 R68, R12, R114, R68 ;  /* 0x000000720c44723c */ /* 0x000fe20000001844 */
[----:B------:R-:W-:Y:S01]  /*11240*/  FMUL.FTZ R112, R22, UR15 ;  /* 0x0000000f16707c20 */ /* 0x000fe20008410000 */
[----:B------:R-:W-:-:S02]  /*11250*/  FMUL.FTZ R113, R23, UR15 ;  /* 0x0000000f17717c20 */ /* 0x000fc40008410000 */
[----:B------:R-:W1:Y:S02]  /*11260*/  LDSM.16.M88.4 R20, [R120+0x5c00] ;  /* 0x005c00007814783b */ /* 0x000e640000000200 */
[----:B------:R-:W-:Y:S01]  /*11270*/  HMMA.16816.F32 R76, R8, R34, R76 ;  /* 0x00000022084c723c */ /* 0x000fe2000000184c */
[----:B------:R-:W-:Y:S01]  /*11280*/  FMUL.FTZ R28, R28, UR15 ;  /* 0x0000000f1c1c7c20 */ /* 0x000fe20008410000 */
[----:B------:R-:W2:Y:S01]  /*11290*/  LDSM.16.M88.4 R32, [R120+0x7800] ;  /* 0x007800007820783b */ /* 0x000ea20000000200 */
[----:B------:R-:W-:Y:S01]  /*112a0*/  FMUL.FTZ R114, R30, UR15 ;  /* 0x0000000f1e727c20 */ /* 0x000fe20008410000 */
[----:B------:R-:W-:Y:S01]  /*112b0*/  FMUL.FTZ R115, R31, UR15 ;  /* 0x0000000f1f737c20 */ /* 0x000fe20008410000 */
[----:B------:R-:W2:Y:S01]  /*112c0*/  MUFU.TANH R113, R113 ;  /* 0x0000007100717308 */ /* 0x000ea20000002400 */
[C---:B-----5:R-:W-:Y:S06]  /*112d0*/  HMMA.16816.F32 R64, R16.reuse, R132, R64 ;  /* 0x000000841040723c */ /* 0x060fec0000001840 */
[----:B------:R-:W-:Y:S01]  /*112e0*/  HMMA.16816.F32 R60, R16, R134, R60 ;  /* 0x00000086103c723c */ /* 0x000fe2000000183c */
[----:B------:R-:W-:Y:S05]  /*112f0*/  MUFU.TANH R114, R114 ;  /* 0x0000007200727308 */ /* 0x000fea0000002400 */
[----:B---3--:R-:W-:Y:S03]  /*11300*/  HMMA.16816.F32 R36, R4, R108, R36 ;  /* 0x0000006c0424723c */ /* 0x008fe60000001824 */
[----:B------:R3:W5:Y:S03]  /*11310*/  MUFU.TANH R108, R28 ;  /* 0x0000001c006c7308 */ /* 0x0007660000002400 */
[----:B----4-:R-:W-:Y:S01]  /*11320*/  HMMA.16816.F32 R72, R8, R24, R72 ;  /* 0x000000180848723c */ /* 0x010fe20000001848 */
[----:B------:R-:W-:-:S04]  /*11330*/  FMUL.FTZ R109, R29, UR15 ;  /* 0x0000000f1d6d7c20 */ /* 0x000fc80008410000 */
[----:B------:R-:W4:Y:S01]  /*11340*/  MUFU.TANH R115, R115 ;  /* 0x0000007300737308 */ /* 0x000f220000002400 */
[----:B------:R-:W-:Y:S01]  /*11350*/  HMMA.16816.F32 R68, R8, R26, R68 ;  /* 0x0000001a0844723c */ /* 0x000fe20000001844 */
[----:B------:R-:W-:Y:S05]  /*11360*/  LDSM.16.M88.4 R24, [R120+0x6000] ;  /* 0x006000007818783b */ /* 0x000fea0000000200 */
[----:B------:R-:W-:Y:S01]  /*11370*/  HMMA.16816.F32 R48, R16, R40, R48 ;  /* 0x000000281030723c */ /* 0x000fe20000001830 */
[----:B------:R-:W-:Y:S01]  /*11380*/  MUFU.TANH R109, R109 ;  /* 0x0000006d006d7308 */ /* 0x000fe20000002400 */
[----:B---3--:R-:W3:Y:S04]  /*11390*/  LDSM.16.M88.4 R28, [R144+0x7c00] ;  /* 0x007c0000901c783b */ /* 0x008ee80000000200 */
[C---:B-1----:R-:W-:Y:S01]  /*113a0*/  HMMA.16816.F32 R64, R12.reuse, R20, R64 ;  /* 0x000000140c40723c */ /* 0x042fe20000001840 */
[----:B------:R-:W-:Y:S01]  /*113b0*/  FMUL.FTZ R36, R36, UR15 ;  /* 0x0000000f24247c20 */ /* 0x000fe20008410000 */
[----:B------:R-:W-:Y:S01]  /*113c0*/  FMUL.FTZ R37, R37, UR15 ;  /* 0x0000000f25257c20 */ /* 0x000fe20008410000 */
[----:B------:R-:W-:Y:S01]  /*113d0*/  FMUL.FTZ R122, R38, UR15 ;  /* 0x0000000f267a7c20 */ /* 0x000fe20008410000 */
[----:B------:R-:W-:Y:S01]  /*113e0*/  FMUL.FTZ R131, R39, UR15 ;  /* 0x0000000f27837c20 */ /* 0x000fe20008410000 */
[----:B------:R-:W-:Y:S01]  /*113f0*/  MUFU.TANH R112, R112 ;  /* 0x0000007000707308 */ /* 0x000fe20000002400 */
[----:B------:R-:W-:Y:S01]  /*11400*/  HMMA.16816.F32 R60, R12, R22, R60 ;  /* 0x000000160c3c723c */ /* 0x000fe2000000183c */
[----:B------:R-:W1:Y:S05]  /*11410*/  LDSM.16.M88.4 R20, [R144+0x6400] ;  /* 0x006400009014783b */ /* 0x000e6a0000000200 */
[C---:B--2---:R-:W-:Y:S01]  /*11420*/  HMMA.16816.F32 R72, R4.reuse, R32, R72 ;  /* 0x000000200448723c */ /* 0x044fe20000001848 */
[----:B------:R-:W-:Y:S05]  /*11430*/  MUFU.TANH R122, R122 ;  /* 0x0000007a007a7308 */ /* 0x000fea0000002400 */
[----:B------:R-:W-:Y:S01]  /*11440*/  HMMA.16816.F32 R68, R4, R34, R68 ;  /* 0x000000220444723c */ /* 0x000fe20000001844 */
[----:B------:R-:W2:Y:S02]  /*11450*/  LDSM.16.M88.4 R32, [R144+0x8000] ;  /* 0x008000009020783b */ /* 0x000ea40000000200 */
[----:B------:R-:W-:Y:S03]  /*11460*/  MUFU.TANH R131, R131 ;  /* 0x0000008300837308 */ /* 0x000fe60000002400 */
[----:B------:R-:W-:Y:S01]  /*11470*/  HMMA.16816.F32 R44, R16, R42, R44 ;  /* 0x0000002a102c723c */ /* 0x000fe2000000182c */
[----:B------:R-:W-:Y:S05]  /*11480*/  LDSM.16.M88.4 R40, [R120+0x8000] ;  /* 0x008000007828783b */ /* 0x000fea0000000200 */
[----:B------:R-:W-:Y:S01]  /*11490*/  HMMA.16816.F32 R76, R4, R110, R76 ;  /* 0x0000006e044c723c */ /* 0x000fe2000000184c */
[----:B------:R-:W4:Y:S05]  /*114a0*/  MUFU.TANH R110, R36 ;  /* 0x00000024006e7308 */ /* 0x000f2a0000002400 */
[C---:B---3--:R-:W-:Y:S01]  /*114b0*/  HMMA.16816.F32 R64, R8.reuse, R28, R64 ;  /* 0x0000001c0840723c */ /* 0x048fe20000001840 */
[----:B------:R-:W-:Y:S01]  /*114c0*/  FMUL.FTZ R176, R73, UR15 ;  /* 0x0000000f49b07c20 */ /* 0x000fe20008410000 */
[----:B------:R-:W-:Y:S01]  /*114d0*/  FMUL.FTZ R72, R72, UR15 ;  /* 0x0000000f48487c20 */ /* 0x000fe20008410000 */
[----:B------:R3:W4:Y:S01]  /*114e0*/  MUFU.TANH R111, R37 ;  /* 0x00000025006f7308 */ /* 0x0007220000002400 */
[----:B------:R-:W-:Y:S01]  /*114f0*/  FMUL.FTZ R73, R74, UR15 ;  /* 0x0000000f4a497c20 */ /* 0x000fe20008410000 */
[----:B------:R-:W-:Y:S01]  /*11500*/  FMUL.FTZ R75, R75, UR15 ;  /* 0x0000000f4b4b7c20 */ /* 0x000fe20008410000 */
[----:B------:R-:W-:Y:S01]  /*11510*/  HMMA.16816.F32 R60, R8, R30, R60 ;  /* 0x0000001e083c723c */ /* 0x000fe2000000183c */
[----:B------:R-:W5:Y:S01]  /*11520*/  LDSM.16.M88.4 R28, [R120+0x6400] ;  /* 0x00640000781c783b */ /* 0x000f620000000200 */
[----:B------:R-:W-:Y:S01]  /*11530*/  FMUL.FTZ R69, R69, UR15 ;  /* 0x0000000f45457c20 */ /* 0x000fe20008410000 */
[----:B------:R-:W-:Y:S01]  /*11540*/  FMUL.FTZ R68, R68, UR15 ;  /* 0x0000000f44447c20 */ /* 0x000fe20008410000 */
[----:B------:R-:W-:Y:S01]  /*11550*/  FMUL.FTZ R70, R70, UR15 ;  /* 0x0000000f46467c20 */ /* 0x000fe20008410000 */
[----:B------:R-:W-:Y:S01]  /*11560*/  MUFU.TANH R176, R176 ;  /* 0x000000b000b07308 */ /* 0x000fe20000002400 */
[----:B------:R-:W-:Y:S01]  /*11570*/  HMMA.16816.F32 R48, R12, R24, R48 ;  /* 0x000000180c30723c */ /* 0x000fe20000001830 */
[----:B------:R-:W-:-:S05]  /*11580*/  FMUL.FTZ R71, R71, UR15 ;  /* 0x0000000f47477c20 */ /* 0x000fca0008410000 */
[----:B-1----:R-:W-:Y:S01]  /*11590*/  HMMA.16816.F32 R104, R16, R20, R104 ;  /* 0x000000141068723c */ /* 0x002fe20000001868 */
[----:B------:R-:W-:Y:S01]  /*115a0*/  MUFU.TANH R180, R69 ;  /* 0x0000004500b47308 */ /* 0x000fe20000002400 */
[----:B---3--:R-:W1:Y:S01]  /*115b0*/  LDSM.16.M88.4 R36, [R120+0x7c00] ;  /* 0x007c00007824783b */ /* 0x008e620000000200 */
[----:B------:R-:W-:Y:S01]  /*115c0*/  FMUL.FTZ R76, R76, UR15 ;  /* 0x0000000f4c4c7c20 */ /* 0x000fe20008410000 */
[----:B------:R-:W-:Y:S01]  /*115d0*/  FMUL.FTZ R78, R78, UR15 ;  /* 0x0000000f4e4e7c20 */ /* 0x000fe20008410000 */
[----:B------:R-:W-:Y:S01]  /*115e0*/  FMUL.FTZ R77, R77, UR15 ;  /* 0x0000000f4d4d7c20 */ /* 0x000fe20008410000 */
[----:B------:R-:W-:Y:S01]  /*115f0*/  HMMA.16816.F32 R44, R12, R26, R44 ;  /* 0x0000001a0c2c723c */ /* 0x000fe2000000182c */
[----:B------:R-:W3:Y:S01]  /*11600*/  LDSM.16.M88.4 R24, [R144+0x8400] ;  /* 0x008400009018783b */ /* 0x000ee20000000200 */
[----:B------:R-:W-:Y:S01]  /*11610*/  FMUL.FTZ R79, R79, UR15 ;  /* 0x0000000f4f4f7c20 */ /* 0x000fe20008410000 */
[----:B------:R-:W4:Y:S03]  /*11620*/  MUFU.TANH R76, R76 ;  /* 0x0000004c004c7308 */ /* 0x000f260000002400 */
[----:B------:R-:W-:Y:S01]  /*11630*/  HMMA.16816.F32 R100, R16, R22, R100 ;  /* 0x000000161064723c */ /* 0x000fe20000001864 */
[----:B------:R-:W4:Y:S04]  /*11640*/  LDSM.16.M88.4 R20, [R120+0x8400] ;  /* 0x008400007814783b */ /* 0x000f280000000200 */
[----:B------:R-:W-:Y:S01]  /*11650*/  MUFU.TANH R78, R78 ;  /* 0x0000004e004e7308 */ /* 0x000fe20000002400 */
[----:B--2---:R-:W-:Y:S06]  /*11660*/  HMMA.16816.F32 R48, R8, R32, R48 ;  /* 0x000000200830723c */ /* 0x004fec0000001830 */
[----:B------:R-:W-:Y:S01]  /*11670*/  HMMA.16816.F32 R88, R124, R80, R88 ;  /* 0x000000507c58723c */ /* 0x000fe20000001858 */
[----:B------:R-:W2:Y:S05]  /*11680*/  MUFU.TANH R77, R77 ;  /* 0x0000004d004d7308 */ /* 0x000eaa0000002400 */
[----:B-----5:R-:W-:Y:S03]  /*11690*/  HMMA.16816.F32 R104, R12, R28, R104 ;  /* 0x0000001c0c68723c */ /* 0x020fe60000001868 */
[----:B------:R-:W5:Y:S03]  /*116a0*/  MUFU.TANH R79, R79 ;  /* 0x0000004f004f7308 */ /* 0x000f660000002400 */
[----:B------:R-:W-:Y:S01]  /*116b0*/  HMMA.16816.F32 R44, R8, R34, R44 ;  /* 0x00000022082c723c */ /* 0x000fe2000000182c */
[----:B------:R-:W-:Y:S04]  /*116c0*/  LDSM.16.M88.4 R32, [R120+0x6800] ;  /* 0x006800007820783b */ /* 0x000fe80000000200 */
[----:B------:R-:W-:Y:S01]  /*116d0*/  MUFU.TANH R173, R75 ;  /* 0x0000004b00ad7308 */ /* 0x000fe20000002400 */
[C---:B-1----:R-:W-:Y:S06]  /*116e0*/  HMMA.16816.F32 R64, R4.reuse, R36, R64 ;  /* 0x000000240440723c */ /* 0x042fec0000001840 */
[C---:B------:R-:W-:Y:S01]  /*116f0*/  HMMA.16816.F32 R60, R4.reuse, R38, R60 ;  /* 0x00000026043c723c */ /* 0x040fe2000000183c */
[----:B------:R-:W1:Y:S01]  /*11700*/  LDSM.16.M88.4 R36, [R144+0x6800] ;  /* 0x006800009024783b */ /* 0x000e620000000200 */
[----:B------:R-:W-:Y:S04]  /*11710*/  MUFU.TANH R72, R72 ;  /* 0x0000004800487308 */ /* 0x000fe80000002400 */
[----:B------:R-:W-:Y:S04]  /*11720*/  HMMA.16816.F32 R48, R4, R40, R48 ;  /* 0x000000280430723c */ /* 0x000fe80000001830 */
[----:B------:R-:W5:Y:S02]  /*11730*/  MUFU.TANH R73, R73 ;  /* 0x0000004900497308 */ /* 0x000f640000002400 */
[----:B---3--:R-:W-:Y:S06]  /*11740*/  HMMA.16816.F32 R104, R8, R24, R104 ;  /* 0x000000180868723c */ /* 0x008fec0000001868 */
[----:B------:R-:W-:Y:S01]  /*11750*/  HMMA.16816.F32 R100, R12, R30, R100 ;  /* 0x0000001e0c64723c */ /* 0x000fe20000001864 */
[----:B------:R-:W-:Y:S01]  /*11760*/  IMAD R24, R54, 0x10, R56 ;  /* 0x0000001036187824 */ /* 0x000fe200078e0238 */
[----:B------:R-:W3:Y:S01]  /*11770*/  LDSM.16.M88.4 R28, [R144+0x6c00] ;  /* 0x006c0000901c783b */ /* 0x000ee20000000200 */
[----:B------:R-:W5:Y:S01]  /*11780*/  MUFU.TANH R178, R68 ;  /* 0x0000004400b27308 */ /* 0x000f620000002400 */
[----:B------:R-:W-:Y:S01]  /*11790*/  FMUL.FTZ R174, R65, UR15 ;  /* 0x0000000f41ae7c20 */ /* 0x000fe20008410000 */
[----:B------:R-:W-:Y:S01]  /*117a0*/  FMUL.FTZ R64, R64, UR15 ;  /* 0x0000000f40407c20 */ /* 0x000fe20008410000 */
[----:B------:R-:W-:Y:S01]  /*117b0*/  IADD3 R24, R24, 0x1, R155 ;  /* 0x0000000118187810 */ /* 0x000fe20007ffe09b */
[----:B------:R-:W-:Y:S01]  /*117c0*/  HMMA.16816.F32 R44, R4, R42, R44 ;  /* 0x0000002a042c723c */ /* 0x000fe2000000182c */
[----:B------:R-:W-:Y:S01]  /*117d0*/  FMUL.FTZ R65, R66, UR15 ;  /* 0x0000000f42417c20 */ /* 0x000fe20008410000 */
[----:B------:R-:W-:Y:S01]  /*117e0*/  FMUL.FTZ R67, R67, UR15 ;  /* 0x0000000f43437c20 */ /* 0x000fe20008410000 */
[----:B------:R-:W-:Y:S01]  /*117f0*/  IADD3 R24, R55, R24, -R151 ;  /* 0x0000001837187210 */ /* 0x000fe20007ffe897 */
[----:B------:R-:W5:Y:S01]  /*11800*/  MUFU.TANH R177, R70 ;  /* 0x0000004600b17308 */ /* 0x000f620000002400 */
[----:B------:R-:W-:Y:S01]  /*11810*/  FMUL.FTZ R140, R48, UR15 ;  /* 0x0000000f308c7c20 */ /* 0x000fe20008410000 */
[----:B------:R-:W-:-:S02]  /*11820*/  IMAD.IADD R48, R0, 0x1, R119 ;  /* 0x0000000100307824 */ /* 0x000fc400078e0277 */
[----:B------:R-:W-:Y:S01]  /*11830*/  FMUL.FTZ R50, R50, UR15 ;  /* 0x0000000f32327c20 */ /* 0x000fe20008410000 */
[----:B------:R-:W-:Y:S01]  /*11840*/  VIADD R24, R24, UR14 ;  /* 0x0000000e18187c36 */ /* 0x000fe20008000000 */
[----:B------:R-:W-:Y:S01]  /*11850*/  HMMA.16816.F32 R84, R124, R82, R84 ;  /* 0x000000527c54723c */ /* 0x000fe20000001854 */
[----:B------:R-:W-:Y:S01]  /*11860*/  FMUL.FTZ R63, R63, UR15 ;  /* 0x0000000f3f3f7c20 */ /* 0x000fe20008410000 */
[----:B------:R-:W-:Y:S01]  /*11870*/  FMUL.FTZ R40, R60, UR15 ;  /* 0x0000000f3c287c20 */ /* 0x000fe20008410000 */
[----:B------:R2:W-:Y:S01]  /*11880*/  MUFU.TANH R141, R50 ;  /* 0x00000032008d7308 */ /* 0x0005e20000002400 */
[----:B------:R-:W-:Y:S01]  /*11890*/  VIMNMX R119, R24, R55, PT ;  /* 0x0000003718777248 */ /* 0x000fe20003fe0100 */
[----:B------:R-:W-:Y:S01]  /*118a0*/  FMUL.FTZ R60, R62, UR15 ;  /* 0x0000000f3e3c7c20 */ /* 0x000fe20008410000 */
[----:B------:R-:W-:Y:S01]  /*118b0*/  VIADDMNMX R121, R24, 0x8, R55, PT ;  /* 0x0000000818797846 */ /* 0x000fe20003800137 */
[----:B------:R-:W-:Y:S01]  /*118c0*/  VIADD R24, R48, 0x1 ;  /* 0x0000000130187836 */ /* 0x000fe20000000000 */
[----:B----4-:R-:W-:Y:S01]  /*118d0*/  HMMA.16816.F32 R104, R4, R20, R104 ;  /* 0x000000140468723c */ /* 0x010fe20000001868 */
[----:B------:R-:W-:Y:S01]  /*118e0*/  FMUL.FTZ R41, R61, UR15 ;  /* 0x0000000f3d297c20 */ /* 0x000fe20008410000 */
[----:B------:R-:W-:Y:S01]  /*118f0*/  FMUL.FTZ R172, R49, UR15 ;  /* 0x0000000f31ac7c20 */ /* 0x000fe20008410000 */
[----:B------:R-:W4:Y:S01]  /*11900*/  MUFU.TANH R175, R71 ;  /* 0x0000004700af7308 */ /* 0x000f220000002400 */
[----:B------:R-:W-:Y:S01]  /*11910*/  ISETP.GE.AND P0, PT, R24, R121, PT ;  /* 0x000000791800720c */ /* 0x000fe20003f06270 */
[----:B------:R-:W-:Y:S01]  /*11920*/  FMUL.FTZ R51, R51, UR15 ;  /* 0x0000000f33337c20 */ /* 0x000fe20008410000 */
[----:B-1----:R-:W-:Y:S01]  /*11930*/  HMMA.16816.F32 R96, R16, R36, R96 ;  /* 0x000000241060723c */ /* 0x002fe20000001860 */
[----:B------:R-:W-:Y:S01]  /*11940*/  VIADD R20, R48, 0x9 ;  /* 0x0000000930147836 */ /* 0x000fe20000000000 */
[----:B------:R-:W-:Y:S01]  /*11950*/  FSEL R113, R113, -INF , !P0 ;  /* 0xff80000071717808 */ /* 0x000fe20004000000 */
[----:B------:R-:W-:Y:S01]  /*11960*/  FMUL.FTZ R170, R45, UR15 ;  /* 0x0000000f2daa7c20 */ /* 0x000fe20008410000 */
[-C--:B------:R-:W-:Y:S01]  /*11970*/  ISETP.GE.AND P1, PT, R24, R119.reuse, PT ;  /* 0x000000771800720c */ /* 0x080fe20003f26270 */
[----:B------:R-:W-:Y:S01]  /*11980*/  FMUL.FTZ R46, R46, UR15 ;  /* 0x0000000f2e2e7c20 */ /* 0x000fe20008410000 */
[----:B------:R-:W-:Y:S01]  /*11990*/  ISETP.GE.AND P4, PT, R20, R119, PT ;  /* 0x000000771400720c */ /* 0x000fe20003f86270 */
[----:B------:R-:W-:Y:S01]  /*119a0*/  VIADD R36, R48, 0x8 ;  /* 0x0000000830247836 */ /* 0x000fe20000000000 */
[----:B------:R-:W-:Y:S01]  /*119b0*/  ISETP.GE.AND P0, PT, R20, R121, PT ;  /* 0x000000791400720c */ /* 0x000fe20003f06270 */
[----:B------:R-:W-:Y:S01]  /*119c0*/  HMMA.16816.F32 R100, R8, R26, R100 ;  /* 0x0000001a0864723c */ /* 0x000fe20000001864 */
[----:B------:R-:W-:Y:S01]  /*119d0*/  VIADD R20, R48, 0x10 ;  /* 0x0000001030147836 */ /* 0x000fe20000000000 */
[----:B--2---:R-:W-:Y:S01]  /*119e0*/  FSEL R50, R58, -INF , !P1 ;  /* 0xff8000003a327808 */ /* 0x004fe20004800000 */
[----:B------:R1:W-:Y:S01]  /*119f0*/  MUFU.TANH R169, R46 ;  /* 0x0000002e00a97308 */ /* 0x0003e20000002400 */
[----:B------:R-:W-:Y:S01]  /*11a00*/  ISETP.GE.AND P2, PT, R36, R119, PT ;  /* 0x000000772400720c */ /* 0x000fe20003f46270 */
[----:B------:R-:W-:Y:S01]  /*11a10*/  LDSM.16.M88.4 R24, [R120+0x8800] ;  /* 0x008800007818783b */ /* 0x000fe20000000200 */
[----:B------:R-:W-:Y:S01]  /*11a20*/  ISETP.GE.AND P1, PT, R20, R121, PT ;  /* 0x000000791400720c */ /* 0x000fe20003f26270 */
[C---:B---3--:R-:W-:Y:S01]  /*11a30*/  HMMA.16816.F32 R88, R16.reuse, R28, R88 ;  /* 0x0000001c1058723c */ /* 0x048fe20000001858 */
[----:B------:R-:W-:Y:S01]  /*11a40*/  FSEL R108, R108, -INF , !P2 ;  /* 0xff8000006c6c7808 */ /* 0x000fe20005000000 */
[----:B------:R-:W-:Y:S01]  /*11a50*/  FMUL.FTZ R47, R47, UR15 ;  /* 0x0000000f2f2f7c20 */ /* 0x000fe20008410000 */
[----:B------:R-:W-:Y:S01]  /*11a60*/  ISETP.GE.AND P2, PT, R20, R119, PT ;  /* 0x000000771400720c */ /* 0x000fe20003f46270 */
[----:B------:R-:W-:Y:S01]  /*11a70*/  VIADD R20, R48, 0x11 ;  /* 0x0000001130147836 */ /* 0x000fe20000000000 */
[----:B------:R-:W-:Y:S01]  /*11a80*/  ISETP.GE.AND P3, PT, R36, R121, PT ;  /* 0x000000792400720c */ /* 0x000fe20003f66270 */
[----:B------:R-:W-:Y:S01]  /*11a90*/  HMMA.16816.F32 R92, R16, R38, R92 ;  /* 0x00000026105c723c */ /* 0x000fe2000000185c */
        /* <DEDUP_REMOVED lines=8> */
[----:B------:R-:W-:Y:S01]  /*11b20*/  FSEL R110, R110, -INF , !P2 ;  /* 0xff8000006e6e7808 */ /* 0x000fe20005000000 */
[----:B------:R-:W-:Y:S01]  /*11b30*/  MUFU.TANH R174, R174 ;  /* 0x000000ae00ae7308 */ /* 0x000fe20000002400 */
[----:B------:R-:W-:Y:S01]  /*11b40*/  FSEL R29, R122, -INF , !P1 ;  /* 0xff8000007a1d7808 */ /* 0x000fe20004800000 */
[----:B------:R-:W-:Y:S01]  /*11b50*/  HMMA.16816.F32 R100, R4, R22, R100 ;  /* 0x000000160464723c */ /* 0x000fe20000001864 */
[----:B------:R-:W-:Y:S01]  /*11b60*/  ISETP.GE.AND P2, PT, R20, R119, PT ;  /* 0x000000771400720c */ /* 0x000fe20003f46270 */
[----:B------:R-:W-:Y:S01]  /*11b70*/  FMUL.FTZ R44, R44, UR15 ;  /* 0x0000000f2c2c7c20 */ /* 0x000fe20008410000 */
[----:B------:R-:W-:Y:S01]  /*11b80*/  ISETP.GE.AND P1, PT, R20, R121, PT ;  /* 0x000000791400720c */ /* 0x000fe20003f26270 */
[----:B------:R-:W-:Y:S01]  /*11b90*/  VIADD R20, R48, 0x19 ;  /* 0x0000001930147836 */ /* 0x000fe20000000000 */
[----:B-1----:R-:W-:Y:S01]  /*11ba0*/  FSEL R46, R111, -INF , !P3 ;  /* 0xff8000006f2e7808 */ /* 0x002fe20005800000 */
[----:B------:R-:W-:Y:S01]  /*11bb0*/  HMMA.16816.F32 R84, R16, R30, R84 ;  /* 0x0000001e1054723c */ /* 0x000fe20000001854 */
[----:B------:R-:W-:Y:S01]  /*11bc0*/  FSEL R69, R131, -INF , !P0 ;  /* 0xff80000083457808 */ /* 0x000fe20004000000 */
[----:B------:R-:W-:Y:S01]  /*11bd0*/  LDSM.16.M88.4 R16, [R144+0x8c00] ;  /* 0x008c00009010783b */ /* 0x000fe20000000200 */
[C---:B------:R-:W-:Y:S01]  /*11be0*/  ISETP.GE.AND P3, PT, R20.reuse, R119, PT ;  /* 0x000000771400720c */ /* 0x040fe20003f66270 */
[----:B------:R-:W-:Y:S01]  /*11bf0*/  MUFU.TANH R143, R67 ;  /* 0x00000043008f7308 */ /* 0x000fe20000002400 */
[----:B------:R-:W-:Y:S01]  /*11c00*/  ISETP.GE.AND P0, PT, R20, R121, PT ;  /* 0x000000791400720c */ /* 0x000fe20003f06270 */
[----:B------:R-:W-:Y:S01]  /*11c10*/  HMMA.16816.F32 R92, R12, R34, R92 ;  /* 0x000000220c5c723c */ /* 0x000fe2000000185c */
[----:B------:R-:W1:Y:S01]  /*11c20*/  LDSM.16.M88.4 R20, [R120+0x6c00] ;  /* 0x006c00007814783b */ /* 0x000e620000000200 */
[----:B------:R-:W-:Y:S01]  /*11c30*/  FSEL R76, R76, -INF , !P2 ;  /* 0xff8000004c4c7808 */ /* 0x000fe20005000000 */
[----:B------:R-:W-:Y:S01]  /*11c40*/  IMAD R49, R118, 0x20, R59 ;  /* 0x0000002076317824 */ /* 0x000fe200078e023b */
[----:B------:R-:W-:Y:S01]  /*11c50*/  ISETP.GE.AND P2, PT, R28, R119, PT ;  /* 0x000000771c00720c */ /* 0x000fe20003f46270 */
[----:B------:R-:W-:Y:S01]  /*11c60*/  FMUL.FTZ R105, R105, UR15 ;  /* 0x0000000f69697c20 */ /* 0x000fe20008410000 */
[----:B------:R-:W-:Y:S01]  /*11c70*/  FSEL R68, R77, -INF , !P3 ;  /* 0xff8000004d447808 */ /* 0x000fe20005800000 */
[----:B------:R-:W-:Y:S01]  /*11c80*/  VIADD R34, R48, 0x28 ;  /* 0x0000002830227836 */ /* 0x000fe20000000000 */
[----:B-----5:R-:W-:Y:S01]  /*11c90*/  FSEL R79, R79, -INF , !P0 ;  /* 0xff8000004f4f7808 */ /* 0x020fe20004000000 */
[----:B------:R3:W-:Y:S01]  /*11ca0*/  MUFU.TANH R139, R63 ;  /* 0x0000003f008b7308 */ /* 0x0007e20000002400 */
[----:B------:R-:W-:Y:S01]  /*11cb0*/  FMUL.FTZ R107, R107, UR15 ;  /* 0x0000000f6b6b7c20 */ /* 0x000fe20008410000 */
[----:B------:R-:W-:Y:S01]  /*11cc0*/  FMUL.FTZ R104, R104, UR15 ;  /* 0x0000000f68687c20 */ /* 0x000fe20008410000 */
[----:B------:R-:W-:Y:S01]  /*11cd0*/  FMUL.FTZ R106, R106, UR15 ;  /* 0x0000000f6a6a7c20 */ /* 0x000fe20008410000 */
[----:B------:R-:W-:Y:S01]  /*11ce0*/  FMUL.FTZ R101, R101, UR15 ;  /* 0x0000000f65657c20 */ /* 0x000fe20008410000 */
[----:B------:R-:W-:Y:S01]  /*11cf0*/  FMUL.FTZ R100, R100, UR15 ;  /* 0x0000000f64647c20 */ /* 0x000fe20008410000 */
[----:B------:R-:W-:Y:S01]  /*11d00*/  FMUL.FTZ R102, R102, UR15 ;  /* 0x0000000f66667c20 */ /* 0x000fe20008410000 */
[----:B------:R-:W-:Y:S01]  /*11d10*/  FSEL R32, R109, -INF , !P4 ;  /* 0xff8000006d207808 */ /* 0x000fe20006000000 */
[----:B------:R-:W5:Y:S01]  /*11d20*/  MUFU.TANH R64, R64 ;  /* 0x0000004000407308 */ /* 0x000f620000002400 */
[----:B--2---:R-:W-:Y:S01]  /*11d30*/  HMMA.16816.F32 R96, R8, R36, R96 ;  /* 0x000000240860723c */ /* 0x004fe20000001860 */
[----:B------:R-:W-:-:S05]  /*11d40*/  IMAD.IADD R122, R2, 0x1, R49 ;  /* 0x00000001027a7824 */ /* 0x000fca00078e0231 */
[----:B------:R-:W-:Y:S01]  /*11d50*/  HMMA.16816.F32 R92, R8, R38, R92 ;  /* 0x00000026085c723c */ /* 0x000fe2000000185c */
[----:B------:R-:W-:Y:S01]  /*11d60*/  FSEL R37, R78, -INF , !P1 ;  /* 0xff8000004e257808 */ /* 0x000fe20004800000 */
[----:B------:R-:W2:Y:S01]  /*11d70*/  MUFU.TANH R65, R65 ;  /* 0x0000004100417308 */ /* 0x000ea20000002400 */
[----:B------:R-:W-:Y:S01]  /*11d80*/  ISETP.GE.AND P1, PT, R28, R121, PT ;  /* 0x000000791c00720c */ /* 0x000fe20003f26270 */
[----:B------:R-:W-:-:S03]  /*11d90*/  VIADD R28, R48, 0x21 ;  /* 0x00000021301c7836 */ /* 0x000fc60000000000 */
[----:B---3--:R-:W-:Y:S02]  /*11da0*/  FSEL R63, R73, -INF , !P1 ;  /* 0xff800000493f7808 */ /* 0x008fe40004800000 */
[C---:B------:R-:W-:Y:S01]  /*11db0*/  ISETP.GE.AND P3, PT, R28.reuse, R119, PT ;  /* 0x000000771c00720c */ /* 0x040fe20003f66270 */
[----:B------:R-:W3:Y:S01]  /*11dc0*/  MUFU.TANH R40, R40 ;  /* 0x0000002800287308 */ /* 0x000ee20000002400 */
[----:B------:R-:W-:Y:S02]  /*11dd0*/  ISETP.GE.AND P0, PT, R28, R121, PT ;  /* 0x000000791c00720c */ /* 0x000fe40003f06270 */
[----:B------:R-:W-:Y:S02]  /*11de0*/  FSEL R176, R176, -INF , !P3 ;  /* 0xff800000b0b07808 */ /* 0x000fe40005800000 */
[----:B------:R-:W-:Y:S01]  /*11df0*/  FSEL R173, R173, -INF , !P0 ;  /* 0xff800000adad7808 */ /* 0x000fe20004000000 */
[----:B-1----:R-:W-:Y:S01]  /*11e00*/  HMMA.16816.F32 R88, R12, R20, R88 ;  /* 0x000000140c58723c */ /* 0x002fe20000001858 */
[----:B------:R-:W-:Y:S01]  /*11e10*/  FSEL R28, R72, -INF , !P2 ;  /* 0xff800000481c7808 */ /* 0x000fe20005000000 */
[----:B------:R-:W1:Y:S01]  /*11e20*/  MUFU.TANH R60, R60 ;  /* 0x0000003c003c7308 */ /* 0x000e620000002400 */
[----:B------:R-:W-:-:S02]  /*11e30*/  ISETP.GE.AND P2, PT, R34, R119, PT ;  /* 0x000000772200720c */ /* 0x000fc40003f46270 */
[----:B------:R-:W-:Y:S01]  /*11e40*/  ISETP.GE.AND P1, PT, R34, R121, PT ;  /* 0x000000792200720c */ /* 0x000fe20003f26270 */
[----:B------:R-:W-:Y:S01]  /*11e50*/  HMMA.16816.F32 R84, R12, R22, R84 ;  /* 0x000000160c54723c */ /* 0x000fe20000001854 */
[----:B------:R-:W3:Y:S01]  /*11e60*/  LDSM.16.M88.4 R12, [R120+0x8c00] ;  /* 0x008c0000780c783b */ /* 0x000ee20000000200 */
[----:B------:R-:W-:Y:S01]  /*11e70*/  FSEL R178, R178, -INF , !P2 ;  /* 0xff800000b2b27808 */ /* 0x000fe20005000000 */
[----:B------:R-:W-:Y:S01]  /*11e80*/  FMUL.FTZ R20, R103, UR15 ;  /* 0x0000000f67147c20 */ /* 0x000fe20008410000 */
[----:B------:R-:W-:Y:S01]  /*11e90*/  FSEL R177, R177, -INF , !P1 ;  /* 0xff800000b1b17808 */ /* 0x000fe20004800000 */
[----:B------:R-:W1:Y:S01]  /*11ea0*/  MUFU.TANH R140, R140 ;  /* 0x0000008c008c7308 */ /* 0x000e620000002400 */
[----:B------:R-:W-:Y:S01]  /*11eb0*/  HMMA.16816.F32 R96, R4, R24, R96 ;  /* 0x000000180460723c */ /* 0x000fe20000001860 */
[----:B------:R-:W-:Y:S01]  /*11ec0*/  VIADD R22, R48, 0x39 ;  /* 0x0000003930167836 */ /* 0x000fe20000000000 */
[----:B------:R-:W-:-:S04]  /*11ed0*/  DEPBAR.LE SB0, 0x0 ;  /* 0x000080000000791a */ /* 0x000fc80000000000 */
[----:B------:R-:W-:Y:S01]  /*11ee0*/  HMMA.16816.F32 R92, R4, R26, R92 ;  /* 0x0000001a045c723c */ /* 0x000fe2000000185c */
[----:B------:R-:W-:Y:S01]  /*11ef0*/  VIADD R24, R48, 0x29 ;  /* 0x0000002930187836 */ /* 0x000fe20000000000 */
[----:B------:R-:W1:Y:S04]  /*11f00*/  MUFU.TANH R41, R41 ;  /* 0x0000002900297308 */ /* 0x000e680000002400 */
[C---:B------:R-:W-:Y:S01]  /*11f10*/  HMMA.16816.F32 R88, R8.reuse, R16, R88 ;  /* 0x000000100858723c */ /* 0x040fe20000001858 */
[C---:B------:R-:W-:Y:S02]  /*11f20*/  ISETP.GE.AND P3, PT, R24.reuse, R119, PT ;  /* 0x000000771800720c */ /* 0x040fe40003f66270 */
[----:B------:R-:W-:Y:S01]  /*11f30*/  ISETP.GE.AND P0, PT, R24, R121, PT ;  /* 0x000000791800720c */ /* 0x000fe20003f06270 */
[----:B------:R-:W-:Y:S01]  /*11f40*/  VIADD R24, R48, 0x30 ;  /* 0x0000003030187836 */ /* 0x000fe20000000000 */
[----:B------:R-:W-:Y:S01]  /*11f50*/  FSEL R180, R180, -INF , !P3 ;  /* 0xff800000b4b47808 */ /* 0x000fe20005800000 */
[----:B------:R-:W-:Y:S01]  /*11f60*/  HMMA.16816.F32 R84, R8, R18, R84 ;  /* 0x000000120854723c */ /* 0x000fe20000001854 */
[----:B----4-:R-:W-:Y:S01]  /*11f70*/  FSEL R175, R175, -INF , !P0 ;  /* 0xff800000afaf7808 */ /* 0x010fe20004000000 */
[----:B------:R-:W4:Y:S01]  /*11f80*/  MUFU.TANH R172, R172 ;  /* 0x000000ac00ac7308 */ /* 0x000f220000002400 */
[----:B------:R-:W-:Y:S01]  /*11f90*/  ISETP.GE.AND P2, PT, R24, R119, PT ;  /* 0x000000771800720c */ /* 0x000fe20003f46270 */
[----:B------:R-:W-:Y:S01]  /*11fa0*/  VIADD R16, R48, 0x48 ;  /* 0x0000004830107836 */ /* 0x000fe20000000000 */
[----:B------:R-:W-:Y:S01]  /*11fb0*/  ISETP.GE.AND P1, PT, R24, R121, PT ;  /* 0x000000791800720c */ /* 0x000fe20003f26270 */
[----:B------:R-:W-:Y:S01]  /*11fc0*/  VIADD R24, R48, 0x31 ;  /* 0x0000003130187836 */ /* 0x000fe20000000000 */
[----:B-----5:R-:W-:Y:S01]  /*11fd0*/  FSEL R66, R64, -INF , !P2 ;  /* 0xff80000040427808 */ /* 0x020fe20005000000 */
[----:B------:R-:W-:Y:S01]  /*11fe0*/  FMUL.FTZ R23, R99, UR15 ;  /* 0x0000000f63177c20 */ /* 0x000fe20008410000 */
[----:B--2---:R-:W-:Y:S01]  /*11ff0*/  FSEL R61, R65, -INF , !P1 ;  /* 0xff800000413d7808 */ /* 0x004fe20004800000 */
[----:B------:R-:W2:Y:S01]  /*12000*/  MUFU.TANH R171, R51 ;  /* 0x0000003300ab7308 */ /* 0x000ea20000002400 */
[----:B------:R-:W-:Y:S01]  /*12010*/  ISETP.GE.AND P3, PT, R24, R119, PT ;  /* 0x000000771800720c */ /* 0x000fe20003f66270 */
[----:B------:R-:W-:Y:S01]  /*12020*/  FMUL.FTZ R21, R96, UR15 ;  /* 0x0000000f60157c20 */ /* 0x000fe20008410000 */
[----:B------:R-:W-:Y:S01]  /*12030*/  ISETP.GE.AND P0, PT, R24, R121, PT ;  /* 0x000000791800720c */ /* 0x000fe20003f06270 */
[----:B------:R-:W-:Y:S01]  /*12040*/  VIADD R24, R48, 0x38 ;  /* 0x0000003830187836 */ /* 0x000fe20000000000 */
[----:B------:R-:W-:Y:S01]  /*12050*/  FSEL R174, R174, -INF , !P3 ;  /* 0xff800000aeae7808 */ /* 0x000fe20005800000 */
[----:B------:R-:W-:Y:S01]  /*12060*/  VIADD R10, R48, 0x51 ;  /* 0x00000051300a7836 */ /* 0x000fe20000000000 */
[----:B------:R-:W-:Y:S01]  /*12070*/  FSEL R143, R143, -INF , !P0 ;  /* 0xff8000008f8f7808 */ /* 0x000fe20004000000 */
[C---:B---3--:R-:W-:Y:S01]  /*12080*/  HMMA.16816.F32 R88, R4.reuse, R12, R88 ;  /* 0x0000000c0458723c */ /* 0x048fe20000001858 */
[C---:B------:R-:W-:Y:S01]  /*12090*/  ISETP.GE.AND P3, PT, R22.reuse, R119, PT ;  /* 0x000000771600720c */ /* 0x040fe20003f66270 */
[----:B------:R-:W3:Y:S01]  /*120a0*/  MUFU.TANH R170, R170 ;  /* 0x000000aa00aa7308 */ /* 0x000ee20000002400 */
[----:B------:R-:W-:Y:S01]  /*120b0*/  ISETP.GE.AND P0, PT, R22, R121, PT ;  /* 0x000000791600720c */ /* 0x000fe20003f06270 */
[----:B------:R-:W-:Y:S01]  /*120c0*/  VIADD R22, R48, 0x40 ;  /* 0x0000004030167836 */ /* 0x000fe20000000000 */
[C---:B------:R-:W-:Y:S01]  /*120d0*/  ISETP.GE.AND P2, PT, R24.reuse, R119, PT ;  /* 0x000000771800720c */ /* 0x040fe20003f46270 */
[----:B------:R-:W-:Y:S01]  /*120e0*/  HMMA.16816.F32 R84, R4, R14, R84 ;  /* 0x0000000e0454723c */ /* 0x000fe20000001854 */
[----:B------:R-:W-:Y:S01]  /*120f0*/  ISETP.GE.AND P1, PT, R24, R121, PT ;  /* 0x000000791800720c */ /* 0x000fe20003f26270 */
[----:B------:R-:W-:Y:S01]  /*12100*/  FMUL.FTZ R55, R98, UR15 ;  /* 0x0000000f62377c20 */ /* 0x000fe20008410000 */
[----:B------:R-:W-:Y:S01]  /*12110*/  FSEL R62, R40, -INF , !P2 ;  /* 0xff800000283e7808 */ /* 0x000fe20005000000 */
[----:B------:R-:W5:Y:S01]  /*12120*/  MUFU.TANH R137, R47 ;  /* 0x0000002f00897308 */ /* 0x000f620000002400 */
[----:B-1----:R-:W-:Y:S01]  /*12130*/  FSEL R59, R60, -INF , !P1 ;  /* 0xff8000003c3b7808 */ /* 0x002fe20004800000 */
[----:B------:R-:W-:Y:S01]  /*12140*/  VIADD R8, R48, 0x50 ;  /* 0x0000005030087836 */ /* 0x000fe20000000000 */
[C---:B------:R-:W-:Y:S01]  /*12150*/  ISETP.GE.AND P2, PT, R22.reuse, R119, PT ;  /* 0x000000771600720c */ /* 0x040fe20003f46270 */
[----:B------:R-:W-:Y:S01]  /*12160*/  FMUL.FTZ R58, R97, UR15 ;  /* 0x0000000f613a7c20 */ /* 0x000fe20008410000 */
[----:B------:R-:W-:Y:S01]  /*12170*/  ISETP.GE.AND P1, PT, R22, R121, PT ;  /* 0x000000791600720c */ /* 0x000fe20003f26270 */
[----:B------:R-:W-:Y:S01]  /*12180*/  VIADD R22, R48, 0x41 ;  /* 0x0000004130167836 */ /* 0x000fe20000000000 */
[----:B------:R-:W-:Y:S01]  /*12190*/  FSEL R140, R140, -INF , !P2 ;  /* 0xff8000008c8c7808 */ /* 0x000fe20005000000 */
[----:B------:R-:W1:Y:S01]  /*121a0*/  MUFU.TANH R142, R44 ;  /* 0x0000002c008e7308 */ /* 0x000e620000002400 */
[----:B------:R-:W-:Y:S01]  /*121b0*/  FSEL R141, R141, -INF , !P1 ;  /* 0xff8000008d8d7808 */ /* 0x000fe20004800000 */
[----:B------:R-:W-:Y:S01]  /*121c0*/  FMUL.FTZ R56, R92, UR15 ;  /* 0x0000000f5c387c20 */ /* 0x000fe20008410000 */
[----:B------:R-:W-:Y:S01]  /*121d0*/  FSEL R64, R41, -INF , !P3 ;  /* 0xff80000029407808 */ /* 0x000fe20005800000 */
[----:B------:R-:W-:Y:S01]  /*121e0*/  VIADD R12, R48, 0x58 ;  /* 0x00000058300c7836 */ /* 0x000fe20000000000 */
[----:B------:R-:W-:Y:S01]  /*121f0*/  FSEL R139, R139, -INF , !P0 ;  /* 0xff8000008b8b7808 */ /* 0x000fe20004000000 */
[----:B------:R-:W-:Y:S01]  /*12200*/  FMUL.FTZ R43, R95, UR15 ;  /* 0x0000000f5f2b7c20 */ /* 0x000fe20008410000 */
[C---:B------:R-:W-:Y:S01]  /*12210*/  ISETP.GE.AND P2, PT, R16.reuse, R119, PT ;  /* 0x000000771000720c */ /* 0x040fe20003f46270 */
[----:B------:R-:W1:Y:S01]  /*12220*/  MUFU.TANH R132, R105 ;  /* 0x0000006900847308 */ /* 0x000e620000002400 */
[----:B------:R-:W-:Y:S01]  /*12230*/  ISETP.GE.AND P1, PT, R16, R121, PT ;  /* 0x000000791000720c */ /* 0x000fe20003f26270 */
[----:B------:R-:W-:Y:S01]  /*12240*/  VIADD R16, R48, 0x49 ;  /* 0x0000004930107836 */ /* 0x000fe20000000000 */
[----:B------:R-:W-:Y:S01]  /*12250*/  ISETP.GE.AND P3, PT, R22, R119, PT ;  /* 0x000000771600720c */ /* 0x000fe20003f66270 */
[----:B------:R-:W-:Y:S01]  /*12260*/  FMUL.FTZ R42, R88, UR15 ;  /* 0x0000000f582a7c20 */ /* 0x000fe20008410000 */
[----:B------:R-:W-:Y:S01]  /*12270*/  ISETP.GE.AND P0, PT, R22, R121, PT ;  /* 0x000000791600720c */ /* 0x000fe20003f06270 */
[----:B------:R-:W-:Y:S01]  /*12280*/  FMUL.FTZ R22, R93, UR15 ;  /* 0x0000000f5d167c20 */ /* 0x000fe20008410000 */
[----:B----4-:R-:W-:Y:S01]  /*12290*/  FSEL R172, R172, -INF , !P3 ;  /* 0xff800000acac7808 */ /* 0x010fe20005800000 */
[----:B------:R-:W4:Y:S01]  /*122a0*/  MUFU.TANH R131, R107 ;  /* 0x0000006b00837308 */ /* 0x000f220000002400 */
[----:B--2---:R-:W-:Y:S01]  /*122b0*/  FSEL R171, R171, -INF , !P0 ;  /* 0xff800000abab7808 */ /* 0x004fe20004000000 */
[----:B------:R-:W-:Y:S01]  /*122c0*/  VIADD R4, R48, 0x61 ;  /* 0x0000006130047836 */ /* 0x000fe20000000000 */
[----:B------:R-:W-:Y:S01]  /*122d0*/  ISETP.GE.AND P3, PT, R16, R119, PT ;  /* 0x000000771000720c */ /* 0x000fe20003f66270 */
[----:B------:R-:W-:Y:S01]  /*122e0*/  VIADD R6, R48, 0x60 ;  /* 0x0000006030067836 */ /* 0x000fe20000000000 */
[----:B------:R-:W-:Y:S01]  /*122f0*/  ISETP.GE.AND P0, PT, R16, R121, PT ;  /* 0x000000791000720c */ /* 0x000fe20003f06270 */
[----:B------:R-:W-:Y:S01]  /*12300*/  FMUL.FTZ R40, R89, UR15 ;  /* 0x0000000f59287c20 */ /* 0x000fe20008410000 */
[----:B---3--:R-:W-:Y:S01]  /*12310*/  FSEL R170, R170, -INF , !P3 ;  /* 0xff800000aaaa7808 */ /* 0x008fe20005800000 */
[----:B------:R-:W2:Y:S01]  /*12320*/  MUFU.TANH R134, R104 ;  /* 0x0000006800867308 */ /* 0x000ea20000002400 */
[----:B-----5:R-:W-:Y:S01]  /*12330*/  FSEL R137, R137, -INF , !P0 ;  /* 0xff80000089897808 */ /* 0x020fe20004000000 */
[----:B------:R-:W-:Y:S01]  /*12340*/  FMUL.FTZ R41, R90, UR15 ;  /* 0x0000000f5a297c20 */ /* 0x000fe20008410000 */
[----:B------:R-:W-:Y:S01]  /*12350*/  ISETP.GE.AND P3, PT, R10, R119, PT ;  /* 0x000000770a00720c */ /* 0x000fe20003f66270 */
[----:B------:R-:W-:Y:S01]  /*12360*/  FMUL.FTZ R31, R86, UR15 ;  /* 0x0000000f561f7c20 */ /* 0x000fe20008410000 */
[----:B------:R-:W-:Y:S01]  /*12370*/  ISETP.GE.AND P0, PT, R10, R121, PT ;  /* 0x000000790a00720c */ /* 0x000fe20003f06270 */
[----:B------:R-:W-:Y:S01]  /*12380*/  VIADD R10, R48, 0x59 ;  /* 0x00000059300a7836 */ /* 0x000fe20000000000 */
[----:B-1----:R-:W-:Y:S01]  /*12390*/  FSEL R142, R142, -INF , !P2 ;  /* 0xff8000008e8e7808 */ /* 0x002fe20005000000 */
[----:B------:R-:W1:Y:S01]  /*123a0*/  MUFU.TANH R133, R106 ;  /* 0x0000006a00857308 */ /* 0x000e620000002400 */
[----:B------:R-:W-:Y:S01]  /*123b0*/  FSEL R169, R169, -INF , !P1 ;  /* 0xff800000a9a97808 */ /* 0x000fe20004800000 */
[----:B------:R-:W-:Y:S01]  /*123c0*/  FMUL.FTZ R94, R94, UR15 ;  /* 0x0000000f5e5e7c20 */ /* 0x000fe20008410000 */
[C---:B------:R-:W-:Y:S01]  /*123d0*/  ISETP.GE.AND P2, PT, R8.reuse, R119, PT ;  /* 0x000000770800720c */ /* 0x040fe20003f46270 */
[----:B------:R-:W-:Y:S01]  /*123e0*/  FMUL.FTZ R39, R91, UR15 ;  /* 0x0000000f5b277c20 */ /* 0x000fe20008410000 */
[----:B------:R-:W-:Y:S01]  /*123f0*/  ISETP.GE.AND P1, PT, R8, R121, PT ;  /* 0x000000790800720c */ /* 0x000fe20003f26270 */
[----:B------:R-:W-:Y:S01]  /*12400*/  FMUL.FTZ R38, R84, UR15 ;  /* 0x0000000f54267c20 */ /* 0x000fe20008410000 */
[----:B------:R-:W-:Y:S01]  /*12410*/  FSEL R132, R132, -INF , !P3 ;  /* 0xff80000084847808 */ /* 0x000fe20005800000 */
[----:B------:R-:W3:Y:S01]  /*12420*/  MUFU.TANH R136, R101 ;  /* 0x0000006500887308 */ /* 0x000ee20000002400 */
[----:B----4-:R-:W-:Y:S01]  /*12430*/  FSEL R131, R131, -INF , !P0 ;  /* 0xff80000083837808 */ /* 0x010fe20004000000 */
[----:B------:R-:W-:Y:S01]  /*12440*/  FMUL.FTZ R44, R85, UR15 ;  /* 0x0000000f552c7c20 */ /* 0x000fe20008410000 */
[----:B--2---:R-:W-:Y:S01]  /*12450*/  FSEL R134, R134, -INF , !P2 ;  /* 0xff80000086867808 */ /* 0x004fe20005000000 */
[----:B------:R-:W-:Y:S01]  /*12460*/  FMUL.FTZ R33, R87, UR15 ;  /* 0x0000000f57217c20 */ /* 0x000fe20008410000 */
[----:B------:R-:W-:-:S02]  /*12470*/  ISETP.GE.AND P3, PT, R10, R119, PT ;  /* 0x000000770a00720c */ /* 0x000fc40003f66270 */
[----:B------:R-:W-:Y:S01]  /*12480*/  ISETP.GE.AND P0, PT, R10, R121, PT ;  /* 0x000000790a00720c */ /* 0x000fe20003f06270 */
[----:B------:R-:W2:Y:S01]  /*12490*/  MUFU.TANH R20, R20 ;  /* 0x0000001400147308 */ /* 0x000ea20000002400 */
[----:B-1----:R-:W-:Y:S02]  /*124a0*/  FSEL R133, R133, -INF , !P1 ;  /* 0xff80000085857808 */ /* 0x002fe40004800000 */
[C---:B------:R-:W-:Y:S02]  /*124b0*/  ISETP.GE.AND P2, PT, R12.reuse, R119, PT ;  /* 0x000000770c00720c */ /* 0x040fe40003f46270 */
[----:B------:R-:W-:Y:S02]  /*124c0*/  ISETP.GE.AND P1, PT, R12, R121, PT ;  /* 0x000000790c00720c */ /* 0x000fe40003f26270 */
[----:B------:R-:W-:Y:S01]  /*124d0*/  SHF.R.S32.HI R5, RZ, 0x1f, R54 ;  /* 0x0000001fff057819 */ /* 0x000fe20000011436 */
[----:B------:R-:W1:Y:S01]  /*124e0*/  MUFU.TANH R138, R100 ;  /* 0x00000064008a7308 */ /* 0x000e620000002400 */
[----:B---3--:R-:W-:-:S02]  /*124f0*/  FSEL R136, R136, -INF , !P3 ;  /* 0xff80000088887808 */ /* 0x008fc40005800000 */
[----:B------:R-:W-:Y:S02]  /*12500*/  ISETP.GE.AND P3, PT, R4, R119, PT ;  /* 0x000000770400720c */ /* 0x000fe40003f66270 */
[----:B------:R-:W-:-:S03]  /*12510*/  LEA.HI R5, R5, R54, RZ, 0x2 ;  /* 0x0000003605057211 */ /* 0x000fc600078f10ff */
[----:B------:R-:W3:Y:S01]  /*12520*/  MUFU.TANH R135, R102 ;  /* 0x0000006600877308 */ /* 0x000ee20000002400 */
[----:B--2---:R-:W-:Y:S02]  /*12530*/  FSEL R65, R20, -INF , !P0 ;  /* 0xff80000014417808 */ /* 0x004fe40004000000 */
[----:B------:R-:W-:Y:S01]  /*12540*/  ISETP.GE.AND P0, PT, R4, R121, PT ;  /* 0x000000790400720c */ /* 0x000fe20003f06270 */
[----:B------:R-:W-:Y:S01]  /*12550*/  VIADD R4, R48, 0x69 ;  /* 0x0000006930047836 */ /* 0x000fe20000000000 */
[----:B------:R-:W-:-:S03]  /*12560*/  LOP3.LUT R5, R5, 0xfffffffc, RZ, 0xc0, !PT ;  /* 0xfffffffc05057812 */ /* 0x000fc600078ec0ff */
[----:B------:R-:W2:Y:S01]  /*12570*/  MUFU.TANH R23, R23 ;  /* 0x0000001700177308 */ /* 0x000ea20000002400 */
[----:B-1----:R-:W-:Y:S01]  /*12580*/  FSEL R138, R138, -INF , !P2 ;  /* 0xff8000008a8a7808 */ /* 0x002fe20005000000 */
[----:B------:R-:W-:Y:S01]  /*12590*/  IMAD.IADD R168, R54, 0x1, -R5 ;  /* 0x0000000136a87824 */ /* 0x000fe200078e0a05 */
[-C--:B------:R-:W-:Y:S02]  /*125a0*/  ISETP.GE.AND P2, PT, R6, R119.reuse, PT ;  /* 0x000000770600720c */ /* 0x080fe40003f46270 */
[----:B------:R-:W-:-:S03]  /*125b0*/  ISETP.GE.AND P4, PT, R4, R119, PT ;  /* 0x000000770400720c */ /* 0x000fc60003f86270 */
[----:B------:R-:W1:Y:S01]  /*125c0*/  MUFU.TANH R21, R21 ;  /* 0x0000001500157308 */ /* 0x000e620000002400 */
[----:B---3--:R-:W-:Y:S02]  /*125d0*/  FSEL R135, R135, -INF , !P1 ;  /* 0xff80000087877808 */ /* 0x008fe40004800000 */
[----:B------:R-:W-:Y:S01]  /*125e0*/  ISETP.GE.AND P1, PT, R6, R121, PT ;  /* 0x000000790600720c */ /* 0x000fe20003f26270 */
[----:B------:R-:W-:-:S04]  /*125f0*/  VIADD R6, R48, 0x68 ;  /* 0x0000006830067836 */ /* 0x000fc80000000000 */
[----:B------:R-:W3:Y:S01]  /*12600*/  MUFU.TANH R55, R55 ;  /* 0x0000003700377308 */ /* 0x000ee20000002400 */
[----:B--2---:R-:W-:Y:S02]  /*12610*/  FSEL R23, R23, -INF , !P0 ;  /* 0xff80000017177808 */ /* 0x004fe40004000000 */
[----:B------:R-:W-:Y:S01]  /*12620*/  ISETP.GE.AND P0, PT, R4, R121, PT ;  /* 0x000000790400720c */ /* 0x000fe20003f06270 */
[----:B------:R-:W-:-:S04]  /*12630*/  VIADD R4, R48, 0x70 ;  /* 0x0000007030047836 */ /* 0x000fc80000000000 */
[----:B------:R-:W2:Y:S01]  /*12640*/  MUFU.TANH R58, R58 ;  /* 0x0000003a003a7308 */ /* 0x000ea20000002400 */
[----:B-1----:R-:W-:Y:S02]  /*12650*/  FSEL R60, R21, -INF , !P2 ;  /* 0xff800000153c7808 */ /* 0x002fe40005000000 */
[----:B------:R-:W-:-:S05]  /*12660*/  ISETP.GE.AND P2, PT, R6, R119, PT ;  /* 0x000000770600720c */ /* 0x000fca0003f46270 */
[----:B------:R-:W1:Y:S01]  /*12670*/  MUFU.TANH R56, R56 ;  /* 0x0000003800387308 */ /* 0x000e620000002400 */
[----:B---3--:R-:W-:Y:S02]  /*12680*/  FSEL R55, R55, -INF , !P1 ;  /* 0xff80000037377808 */ /* 0x008fe40004800000 */
[----:B------:R-:W-:Y:S01]  /*12690*/  ISETP.GE.AND P1, PT, R6, R121, PT ;  /* 0x000000790600720c */ /* 0x000fe20003f26270 */
[----:B------:R-:W-:-:S04]  /*126a0*/  VIADD R6, R48, 0x71 ;  /* 0x0000007130067836 */ /* 0x000fc80000000000 */
[----:B------:R-:W3:Y:S01]  /*126b0*/  MUFU.TANH R22, R22 ;  /* 0x0000001600167308 */ /* 0x000ee20000002400 */
[----:B--2---:R-:W-:Y:S02]  /*126c0*/  FSEL R58, R58, -INF , !P3 ;  /* 0xff8000003a3a7808 */ /* 0x004fe40005800000 */
[----:B------:R-:W-:-:S05]  /*126d0*/  ISETP.GE.AND P3, PT, R4, R119, PT ;  /* 0x000000770400720c */ /* 0x000fca0003f66270 */
[----:B------:R-:W2:Y:S01]  /*126e0*/  MUFU.TANH R43, R43 ;  /* 0x0000002b002b7308 */ /* 0x000ea20000002400 */
[----:B-1----:R-:W-:Y:S02]  /*126f0*/  FSEL R56, R56, -INF , !P2 ;  /* 0xff80000038387808 */ /* 0x002fe40005000000 */
[----:B------:R-:W-:Y:S01]  /*12700*/  ISETP.GE.AND P2, PT, R4, R121, PT ;  /* 0x000000790400720c */ /* 0x000fe20003f46270 */
[----:B------:R-:W-:-:S04]  /*12710*/  VIADD R4, R48, 0x78 ;  /* 0x0000007830047836 */ /* 0x000fc80000000000 */
[----:B------:R-:W1:Y:S01]  /*12720*/  MUFU.TANH R42, R42 ;  /* 0x0000002a002a7308 */ /* 0x000e620000002400 */
[----:B---3--:R-:W-:Y:S02]  /*12730*/  FSEL R22, R22, -INF , !P4 ;  /* 0xff80000016167808 */ /* 0x008fe40006000000 */
[----:B------:R-:W-:-:S05]  /*12740*/  ISETP.GE.AND P4, PT, R6, R119, PT ;  /* 0x000000770600720c */ /* 0x000fca0003f86270 */
        /* <DEDUP_REMOVED lines=11> */
[----:B--2---:R-:W-:Y:S01]  /*12800*/  FSEL R41, R41, -INF , !P2 ;  /* 0xff80000029297808 */ /* 0x004fe20005000000 */
[----:B------:R-:W-:Y:S01]  /*12810*/  BAR.SYNC.DEFER_BLOCKING 0x0 ;  /* 0x0000000000007b1d */ /* 0x000fe20000010000 */
[----:B------:R-:W-:-:S05]  /*12820*/  ISETP.GE.AND P2, PT, R4, R119, PT ;  /* 0x000000770400720c */ /* 0x000fca0003f46270 */
[----:B------:R-:W2:Y:S01]  /*12830*/  MUFU.TANH R39, R39 ;  /* 0x0000002700277308 */ /* 0x000ea20000002400 */
[----:B-1----:R-:W-:Y:S02]  /*12840*/  FSEL R31, R31, -INF , !P0 ;  /* 0xff8000001f1f7808 */ /* 0x002fe40004000000 */
[-C--:B------:R-:W-:Y:S02]  /*12850*/  ISETP.GE.AND P0, PT, R4, R121.reuse, PT ;  /* 0x000000790400720c */ /* 0x080fe40003f06270 */
[----:B------:R-:W-:Y:S02]  /*12860*/  FSEL R4, R57, -INF , !P4 ;  /* 0xff80000039047808 */ /* 0x000fe40006000000 */
[----:B------:R-:W-:Y:S01]  /*12870*/  ISETP.GT.AND P4, PT, R165, R146, PT ;  /* 0x00000092a500720c */ /* 0x000fe20003f84270 */
[----:B------:R-:W1:Y:S01]  /*12880*/  MUFU.TANH R38, R38 ;  /* 0x0000002600267308 */ /* 0x000e620000002400 */
[----:B---3--:R-:W-:Y:S02]  /*12890*/  FSEL R21, R8, -INF , !P1 ;  /* 0xff80000008157808 */ /* 0x008fe40004800000 */
[----:B------:R-:W-:-:S05]  /*128a0*/  ISETP.GE.AND P1, PT, R6, R121, PT ;  /* 0x000000790600720c */ /* 0x000fca0003f26270 */
[----:B------:R-:W3:Y:S01]  /*128b0*/  MUFU.TANH R44, R44 ;  /* 0x0000002c002c7308 */ /* 0x000ee20000002400 */
[----:B--2---:R-:W-:Y:S02]  /*128c0*/  FSEL R39, R39, -INF , !P1 ;  /* 0xff80000027277808 */ /* 0x004fe40004800000 */
[----:B------:R-:W-:-:S04]  /*128d0*/  ISETP.GE.AND P1, PT, R48, R121, PT ;  /* 0x000000793000720c */ /* 0x000fc80003f26270 */
[----:B------:R-:W-:Y:S01]  /*128e0*/  FSEL R5, R112, -INF , !P1 ;  /* 0xff80000070057808 */ /* 0x000fe20004800000 */
[----:B------:R-:W2:Y:S01]  /*128f0*/  MUFU.TANH R33, R33 ;  /* 0x0000002100217308 */ /* 0x000ea20000002400 */
[----:B-1----:R-:W-:Y:S02]  /*12900*/  FSEL R38, R38, -INF , !P3 ;  /* 0xff80000026267808 */ /* 0x002fe40005800000 */
[----:B---3--:R-:W-:Y:S02]  /*12910*/  FSEL R44, R44, -INF , !P2 ;  /* 0xff8000002c2c7808 */ /* 0x008fe40005000000 */
[----:B--2---:R-:W-:Y:S01]  /*12920*/  FSEL R33, R33, -INF , !P0 ;  /* 0xff80000021217808 */ /* 0x004fe20004000000 */
        /* <DEDUP_REMOVED lines=64> */
.L_x_1718:
[----:B------:R-:W1:Y:S02]  /*12d30*/  LDC R9, c[0x0][0x248] ;  /* 0x00009200ff097b82 */ /* 0x000e640000000800 */
[----:B-1----:R-:W-:-:S04]  /*12d40*/  LEA R9, -R9, RZ, 0x7 ;  /* 0x000000ff09097211 */ /* 0x002fc800078e39ff */
[----:B------:R-:W-:-:S07]  /*12d50*/  SHF.R.S32.HI R0, RZ, 0x1f, R9 ;  /* 0x0000001fff007819 */ /* 0x000fce0000011409 */
.L_x_1719:
        /* <DEDUP_REMOVED lines=114> */
.L_x_1717:
[----:B-1----:R-:W-:Y:S01]  /*13480*/  FMNMX.FTZ R7, R4, R50, !PT ;  /* 0x0000003204077209 */ /* 0x002fe20007810000 */
[----:B------:R-:W-:Y:S01]  /*13490*/  ULDC UR8, c[0x0][0x2ec] ;  /* 0x0000bb0000087ab9 */ /* 0x000fe20000000800 */
        /* <DEDUP_REMOVED lines=72> */
[----:B------:R-:W2:Y:S04]  /*13920*/  SHFL.BFLY PT, R2, R7, 0x1, 0x1f ;  /* 0x0c201f0007027f89 */ /* 0x000ea800000e0000 */
[----:B------:R-:W-:Y:S01]  /*13930*/  LDSM.16.MT88.4 R24, [R118+0x9400] ;  /* 0x009400007618783b */ /* 0x000fe20000004200 */
[----:B-1----:R-:W-:-:S03]  /*13940*/  FMNMX.FTZ R6, R9, R6, !PT ;  /* 0x0000000609067209 */ /* 0x002fc60007810000 */
[----:B------:R-:W-:Y:S01]  /*13950*/  LDSM.16.MT88.4 R8, [R118+0xb400] ;  /* 0x00b400007608783b */ /* 0x000fe20000004200 */
        /* <DEDUP_REMOVED lines=41> */
[--C-:B------:R-:W-:Y:S01]  /*13bf0*/  FFMA.FTZ R29, R176, UR8, -R49.reuse ;  /* 0x00000008b01d7c23 */ /* 0x100fe20008010831 */
[----:B------:R-:W1:Y:S01]  /*13c00*/  LDSM.16.MT88.4 R76, [R122+0xd000] ;  /* 0x00d000007a4c783b */ /* 0x000e620000004200 */
        /* <DEDUP_REMOVED lines=20> */
[----:B------:R-:W-:Y:S01]  /*13d50*/  FFMA.FTZ R65, R65, UR8, -R34 ;  /* 0x0000000841417c23 */ /* 0x000fe20008010822 */
[----:B------:R-:W-:Y:S01]  /*13d60*/  FADD.FTZ R124, R127, R124 ;  /* 0x0000007c7f7c7221 */ /* 0x000fe20000010000 */
[--C-:B------:R-:W-:Y:S01]  /*13d70*/  FFMA.FTZ R58, R58, UR8, -R49.reuse ;  /* 0x000000083a3a7c23 */ /* 0x100fe20008010831 */
[----:B------:R-:W-:Y:S01]  /*13d80*/  FFMA.FTZ R55, R55, UR8, -R34 ;  /* 0x0000000837377c23 */ /* 0x000fe20008010822 */
[----:B------:R-:W2:Y:S01]  /*13d90*/  MUFU.EX2 R51, R51 ;  /* 0x0000003300337308 */ /* 0x000ea20000000800 */
[----:B---3--:R-:W-:Y:S01]  /*13da0*/  F2FP.F16.F32.PACK_AB R69, R126, R67 ;  /* 0x000000437e45723e */ /* 0x008fe200000000ff */
[----:B------:R-:W-:Y:S01]  /*13db0*/  FADD.FTZ R133, R67, R126 ;  /* 0x0000007e43857221 */ /* 0x000fe20000010000 */
[----:B------:R-:W-:Y:S01]  /*13dc0*/  FADD.FTZ R127, R125, R124 ;  /* 0x0000007c7d7f7221 */ /* 0x000fe20000010000 */
[--C-:B------:R-:W-:Y:S01]  /*13dd0*/  FFMA.FTZ R125, R60, UR8, -R49.reuse ;  /* 0x000000083c7d7c23 */ /* 0x100fe20008010831 */
[--C-:B------:R-:W-:Y:S01]  /*13de0*/  FFMA.FTZ R67, R56, UR8, -R49.reuse ;  /* 0x0000000838437c23 */ /* 0x100fe20008010831 */
[----:B------:R-:W-:Y:S01]  /*13df0*/  FFMA.FTZ R56, R22, UR8, -R49 ;  /* 0x0000000816387c23 */ /* 0x000fe20008010831 */
[--C-:B------:R-:W-:Y:S01]  /*13e00*/  FFMA.FTZ R60, R23, UR8, -R34.reuse ;  /* 0x00000008173c7c23 */ /* 0x100fe20008010822 */
[----:B------:R-:W-:Y:S01]  /*13e10*/  MUFU.EX2 R47, R47 ;  /* 0x0000002f002f7308 */ /* 0x000fe20000000800 */
[--C-:B------:R-:W-:Y:S01]  /*13e20*/  FFMA.FTZ R124, R21, UR8, -R34.reuse ;  /* 0x00000008157c7c23 */ /* 0x100fe20008010822 */
[--C-:B------:R-:W-:Y:S01]  /*13e30*/  FFMA.FTZ R43, R43, UR8, -R34.reuse ;  /* 0x000000082b2b7c23 */ /* 0x100fe20008010822 */
[----:B------:R-:W-:Y:S01]  /*13e40*/  FADD.FTZ R48, R48, R127 ;  /* 0x0000007f30307221 */ /* 0x000fe20000010000 */
[----:B------:R-:W-:Y:S01]  /*13e50*/  FFMA.FTZ R42, R42, UR8, -R49 ;  /* 0x000000082a2a7c23 */ /* 0x000fe20008010831 */
[--C-:B------:R-:W-:Y:S01]  /*13e60*/  FFMA.FTZ R41, R41, UR8, -R34.reuse ;  /* 0x0000000829297c23 */ /* 0x100fe20008010822 */
[--C-:B------:R-:W-:Y:S01]  /*13e70*/  FFMA.FTZ R39, R39, UR8, -R34.reuse ;  /* 0x0000000827277c23 */ /* 0x100fe20008010822 */
[----:B------:R-:W-:Y:S01]  /*13e80*/  FFMA.FTZ R31, R31, UR8, -R34 ;  /* 0x000000081f1f7c23 */ /* 0x000fe20008010822 */
        /* <DEDUP_REMOVED lines=38> */
[----:B------:R-:W-:Y:S01]  /*140f0*/  HMMA.16816.F32 R68, R68, R18, RZ ;  /* 0x000000124444723c */ /* 0x000fe200000018ff */
[----:B------:R-:W-:Y:S02]  /*14100*/  LDSM.16.MT88.4 R16, [R122+0xa400] ;  /* 0x00a400007a10783b */ /* 0x000fe40000004200 */
[----:B------:R-:W-:Y:S03]  /*14110*/  MUFU.EX2 R57, R57 ;  /* 0x0000003900397308 */ /* 0x000fe60000000800 */
[C---:B--2---:R-:W-:Y:S05]  /*14120*/  HMMA.16816.F32 R80, R4.reuse, R12, R80 ;  /* 0x0000000c0450723c */ /* 0x044fea0000001850 */
[----:B------:R-:W-:Y:S01]  /*14130*/  MUFU.EX2 R64, R64 ;  /* 0x0000004000407308 */ /* 0x000fe20000000800 */
[C---:B------:R-:W-:Y:S01]  /*14140*/  HMMA.16816.F32 R76, R4.reuse, R14, R76 ;  /* 0x0000000e044c723c */ /* 0x040fe2000000184c */
[----:B------:R-:W2:Y:S05]  /*14150*/  LDSM.16.MT88.4 R12, [R122+0x9800] ;  /* 0x009800007a0c783b */ /* 0x000eaa0000004200 */
[C---:B------:R-:W-:Y:S01]  /*14160*/  HMMA.16816.F32 R104, R4.reuse, R24, R104 ;  /* 0x000000180468723c */ /* 0x040fe20000001868 */
[----:B------:R-:W-:Y:S05]  /*14170*/  MUFU.EX2 R61, R61 ;  /* 0x0000003d003d7308 */ /* 0x000fea0000000800 */
[C---:B------:R-:W-:Y:S01]  /*14180*/  HMMA.16816.F32 R100, R4.reuse, R26, R100 ;  /* 0x0000001a0464723c */ /* 0x040fe20000001864 */
[--C-:B------:R-:W-:Y:S01]  /*14190*/  FFMA.FTZ R24, R180, UR8, -R49.reuse ;  /* 0x00000008b4187c23 */ /* 0x100fe20008010831 */
[--C-:B------:R-:W-:Y:S01]  /*141a0*/  FFMA.FTZ R25, R173, UR8, -R34.reuse ;  /* 0x00000008ad197c23 */ /* 0x100fe20008010822 */
[----:B------:R-:W-:Y:S03]  /*141b0*/  MUFU.EX2 R59, R59 ;  /* 0x0000003b003b7308 */ /* 0x000fe60000000800 */
[----:B---3--:R-:W-:Y:S01]  /*141c0*/  HMMA.16816.F32 R72, R4, R8, R72 ;  /* 0x000000080448723c */ /* 0x008fe20000001848 */
[----:B------:R-:W-:Y:S01]  /*141d0*/  FFMA.FTZ R27, R178, UR8, -R49 ;  /* 0x00000008b21b7c23 */ /* 0x000fe20008010831 */
[--C-:B------:R-:W-:Y:S01]  /*141e0*/  FFMA.FTZ R26, R177, UR8, -R34.reuse ;  /* 0x00000008b11a7c23 */ /* 0x100fe20008010822 */
[----:B------:R-:W-:-:S02]  /*141f0*/  FFMA.FTZ R34, R33, UR8, -R34 ;  /* 0x0000000821227c23 */ /* 0x000fc40008010822 */
[----:B------:R-:W-:Y:S01]  /*14200*/  MUFU.EX2 R24, R24 ;  /* 0x0000001800187308 */ /* 0x000fe20000000800 */
[----:B------:R-:W-:Y:S01]  /*14210*/  HMMA.16816.F32 R68, R4, R10, R68 ;  /* 0x0000000a0444723c */ /* 0x000fe20000001844 */
[----:B------:R-:W3:Y:S06]  /*14220*/  LDSM.16.MT88.4 R8, [R118+0x9800] ;  /* 0x009800007608783b */ /* 0x000eec0000004200 */
[----:B------:R-:W4:Y:S01]  /*14230*/  MUFU.EX2 R27, R27 ;  /* 0x0000001b001b7308 */ /* 0x000f220000000800 */
[----:B-1----:R-:W-:-:S07]  /*14240*/  F2FP.F16.F32.PACK_AB R4, R29, R32 ;  /* 0x000000201d04723e */ /* 0x002fce00000000ff */
        /* <DEDUP_REMOVED lines=13> */
[----:B------:R-:W-:Y:S01]  /*14320*/  MUFU.EX2 R139, R139 ;  /* 0x0000008b008b7308 */ /* 0x000fe20000000800 */
[C---:B------:R-:W-:Y:S01]  /*14330*/  HMMA.16816.F32 R100, R4.reuse, R10, R100 ;  /* 0x0000000a0464723c */ /* 0x040fe20000001864 */
[----:B------:R-:W3:Y:S06]  /*14340*/  LDSM.16.MT88.4 R8, [R118+0xb800] ;  /* 0x00b800007608783b */ /* 0x000eec0000004200 */
[----:B------:R-:W-:Y:S08]  /*14350*/  MUFU.EX2 R158, R158 ;  /* 0x0000009e009e7308 */ /* 0x000ff00000000800 */
[----:B------:R-:W5:Y:S08]  /*14360*/  MUFU.EX2 R141, R141 ;  /* 0x0000008d008d7308 */ /* 0x000f700000000800 */
[----:B------:R-:W-:Y:S01]  /*14370*/  MUFU.EX2 R140, R140 ;  /* 0x0000008c008c7308 */ /* 0x000fe20000000800 */
[C---:B--2---:R-:W-:Y:S07]  /*14380*/  HMMA.16816.F32 R96, R4.reuse, R12, R96 ;  /* 0x0000000c0460723c */ /* 0x044fee0000001860 */
[----:B------:R-:W2:Y:S01]  /*14390*/  MUFU.EX2 R137, R137 ;  /* 0x0000008900897308 */ /* 0x000ea20000000800 */
[C---:B------:R-:W-:Y:S01]  /*143a0*/  HMMA.16816.F32 R92, R4.reuse, R14, R92 ;  /* 0x0000000e045c723c */ /* 0x040fe2000000185c */
[----:B------:R-:W4:Y:S06]  /*143b0*/  LDSM.16.MT88.4 R12, [R122+0xd800] ;  /* 0x00d800007a0c783b */ /* 0x000f2c0000004200 */
[----:B------:R-:W-:Y:S01]  /*143c0*/  MUFU.EX2 R163, R163 ;  /* 0x000000a300a37308 */ /* 0x000fe20000000800 */
[C---:B---3--:R-:W-:Y:S06]  /*143d0*/  HMMA.16816.F32 R88, R4.reuse, R8, R88 ;  /* 0x000000080458723c */ /* 0x048fec0000001858 */
[C---:B------:R-:W-:Y:S01]  /*143e0*/  HMMA.16816.F32 R84, R4.reuse, R10, R84 ;  /* 0x0000000a0454723c */ /* 0x040fe20000001854 */
[----:B------:R-:W3:Y:S01]  /*143f0*/  LDSM.16.MT88.4 R8, [R118+0xd800] ;  /* 0x00d800007608783b */ /* 0x000ee20000004200 */
[----:B------:R-:W2:Y:S08]  /*14400*/  MUFU.EX2 R134, R134 ;  /* 0x0000008600867308 */ /* 0x000eb00000000800 */
[----:B------:R-:W-:Y:S08]  /*14410*/  MUFU.EX2 R159, R159 ;  /* 0x0000009f009f7308 */ /* 0x000ff00000000800 */
[----:B------:R-:W-:Y:S08]  /*14420*/  MUFU.EX2 R132, R132 ;  /* 0x0000008400847308 */ /* 0x000ff00000000800 */
[----:B------:R-:W-:Y:S01]  /*14430*/  MUFU.EX2 R138, R138 ;  /* 0x0000008a008a7308 */ /* 0x000fe20000000800 */
[C---:B----4-:R-:W-:Y:S07]  /*14440*/  HMMA.16816.F32 R80, R4.reuse, R12, R80 ;  /* 0x0000000c0450723c */ /* 0x050fee0000001850 */
[----:B------:R-:W4:Y:S01]  /*14450*/  MUFU.EX2 R131, R131 ;  /* 0x0000008300837308 */ /* 0x000f220000000800 */
[C---:B------:R-:W-:Y:S01]  /*14460*/  HMMA.16816.F32 R76, R4.reuse, R14, R76 ;  /* 0x0000000e044c723c */ /* 0x040fe2000000184c */
[----:B------:R-:W1:Y:S05]  /*14470*/  LDSM.16.MT88.4 R12, [R122+0x9c00] ;  /* 0x009c00007a0c783b */ /* 0x000e6a0000004200 */
[C---:B---3--:R-:W-:Y:S01]  /*14480*/  HMMA.16816.F32 R72, R4.reuse, R8, R72 ;  /* 0x000000080448723c */ /* 0x048fe20000001848 */
[----:B------:R-:W-:Y:S05]  /*14490*/  MUFU.EX2 R136, R136 ;  /* 0x0000008800887308 */ /* 0x000fea0000000800 */
[----:B------:R-:W-:Y:S01]  /*144a0*/  HMMA.16816.F32 R68, R4, R10, R68 ;  /* 0x0000000a0444723c */ /* 0x000fe20000001844 */
[----:B------:R-:W3:Y:S02]  /*144b0*/  LDSM.16.MT88.4 R8, [R118+0x9c00] ;  /* 0x009c00007608783b */ /* 0x000ee40000004200 */
[----:B------:R-:W4:Y:S04]  /*144c0*/  MUFU.EX2 R65, R65 ;  /* 0x0000004100417308 */ /* 0x000f280000000800 */
[----:B------:R-:W-:-:S02]  /*144d0*/  F2FP.F16.F32.PACK_AB R4, R63, R66 ;  /* 0x000000423f04723e */ /* 0x000fc400000000ff */
[----:B------:R-:W-:Y:S02]  /*144e0*/  F2FP.F16.F32.PACK_AB R5, R61, R64 ;  /* 0x000000403d05723e */ /* 0x000fe400000000ff */
[----:B------:R-:W-:Y:S01]  /*144f0*/  F2FP.F16.F32.PACK_AB R6, R57, R62 ;  /* 0x0000003e3906723e */ /* 0x000fe200000000ff */
[----:B------:R-:W-:Y:S01]  /*14500*/  MUFU.EX2 R125, R125 ;  /* 0x0000007d007d7308 */ /* 0x000fe20000000800 */
[----:B------:R-:W-:-:S07]  /*14510*/  F2FP.F16.F32.PACK_AB R7, R54, R59 ;  /* 0x0000003b3607723e */ /* 0x000fce00000000ff */
[----:B------:R-:W4:Y:S08]  /*14520*/  MUFU.EX2 R58, R58 ;  /* 0x0000003a003a7308 */ /* 0x000f300000000800 */
[----:B------:R-:W-:Y:S01]  /*14530*/  MUFU.EX2 R67, R67 ;  /* 0x0000004300437308 */ /* 0x000fe20000000800 */
[C---:B-1----:R-:W-:Y:S06]  /*14540*/  HMMA.16816.F32 R112, R4.reuse, R12, R112 ;  /* 0x0000000c0470723c */ /* 0x042fec0000001870 */
[C---:B------:R-:W-:Y:S01]  /*14550*/  HMMA.16816.F32 R108, R4.reuse, R14, R108 ;  /* 0x0000000e046c723c */ /* 0x040fe2000000186c */
[----:B------:R-:W1:Y:S01]  /*14560*/  LDSM.16.MT88.4 R12, [R122+0xbc00] ;  /* 0x00bc00007a0c783b */ /* 0x000e620000004200 */
[----:B------:R-:W-:Y:S04]  /*14570*/  MUFU.EX2 R56, R56 ;  /* 0x0000003800387308 */ /* 0x000fe80000000800 */
[C---:B---3--:R-:W-:Y:S04]  /*14580*/  HMMA.16816.F32 R104, R4.reuse, R8, R104 ;  /* 0x000000080468723c */ /* 0x048fe80000001868 */
[----:B------:R-:W-:Y:S02]  /*14590*/  MUFU.EX2 R55, R55 ;  /* 0x0000003700377308 */ /* 0x000fe40000000800 */
[C---:B------:R-:W-:Y:S01]  /*145a0*/  HMMA.16816.F32 R100, R4.reuse, R10, R100 ;  /* 0x0000000a0464723c */ /* 0x040fe20000001864 */
[----:B------:R-:W3:Y:S05]  /*145b0*/  LDSM.16.MT88.4 R8, [R118+0xbc00] ;  /* 0x00bc00007608783b */ /* 0x000eea0000004200 */
[----:B------:R-:W4:Y:S08]  /*145c0*/  MUFU.EX2 R60, R60 ;  /* 0x0000003c003c7308 */ /* 0x000f300000000800 */
[----:B------:R-:W-:Y:S08]  /*145d0*/  MUFU.EX2 R124, R124 ;  /* 0x0000007c007c7308 */ /* 0x000ff00000000800 */
[----:B------:R-:W4:Y:S01]  /*145e0*/  MUFU.EX2 R43, R43 ;  /* 0x0000002b002b7308 */ /* 0x000f220000000800 */
[C---:B-1----:R-:W-:Y:S07]  /*145f0*/  HMMA.16816.F32 R96, R4.reuse, R12, R96 ;  /* 0x0000000c0460723c */ /* 0x042fee0000001860 */
[----:B------:R-:W-:Y:S01]  /*14600*/  MUFU.EX2 R41, R41 ;  /* 0x0000002900297308 */ /* 0x000fe20000000800 */
[C---:B------:R-:W-:Y:S01]  /*14610*/  HMMA.16816.F32 R92, R4.reuse, R14, R92 ;  /* 0x0000000e045c723c */ /* 0x040fe2000000185c */
[----:B------:R-:W1:Y:S06]  /*14620*/  LDSM.16.MT88.4 R12, [R122+0xdc00] ;  /* 0x00dc00007a0c783b */ /* 0x000e6c0000004200 */
[----:B------:R-:W-:Y:S01]  /*14630*/  MUFU.EX2 R31, R31 ;  /* 0x0000001f001f7308 */ /* 0x000fe20000000800 */
[C---:B---3--:R-:W-:Y:S07]  /*14640*/  HMMA.16816.F32 R88, R4.reuse, R8, R88 ;  /* 0x000000080458723c */ /* 0x048fee0000001858 */
[----:B------:R-:W-:Y:S01]  /*14650*/  MUFU.EX2 R34, R34 ;  /* 0x0000002200227308 */ /* 0x000fe20000000800 */
[C---:B------:R-:W-:Y:S01]  /*14660*/  HMMA.16816.F32 R84, R4.reuse, R10, R84 ;  /* 0x0000000a0454723c */ /* 0x040fe20000001854 */
[----:B------:R-:W3:Y:S05]  /*14670*/  LDSM.16.MT88.4 R8, [R118+0xdc00] ;  /* 0x00dc00007608783b */ /* 0x000eea0000004200 */
[C---:B-1----:R-:W-:Y:S06]  /*14680*/  HMMA.16816.F32 R80, R4.reuse, R12, R80 ;  /* 0x0000000c0450723c */ /* 0x042fec0000001850 */
[C---:B------:R-:W-:Y:S01]  /*14690*/  HMMA.16816.F32 R76, R4.reuse, R14, R76 ;  /* 0x0000000e044c723c */ /* 0x040fe2000000184c */
[----:B------:R-:W1:Y:S05]  /*146a0*/  LDSM.16.MT88.4 R12, [R122+0xa000] ;  /* 0x00a000007a0c783b */ /* 0x000e6a0000004200 */
[C---:B---3--:R-:W-:Y:S06]  /*146b0*/  HMMA.16816.F32 R72, R4.reuse, R8, R72 ;  /* 0x000000080448723c */ /* 0x048fec0000001848 */
[----:B------:R-:W-:Y:S01]  /*146c0*/  HMMA.16816.F32 R68, R4, R10, R68 ;  /* 0x0000000a0444723c */ /* 0x000fe20000001844 */
[----:B------:R-:W3:Y:S06]  /*146d0*/  LDSM.16.MT88.4 R8, [R118+0xa000] ;  /* 0x00a000007608783b */ /* 0x000eec0000004200 */
[----:B------:R-:W-:-:S02]  /*146e0*/  F2FP.F16.F32.PACK_AB R4, R143, R162 ;  /* 0x000000a28f04723e */ /* 0x000fc400000000ff */
[----:B-----5:R-:W-:Y:S02]  /*146f0*/  F2FP.F16.F32.PACK_AB R5, R141, R158 ;  /* 0x0000009e8d05723e */ /* 0x020fe400000000ff */
[----:B------:R-:W-:Y:S02]  /*14700*/  F2FP.F16.F32.PACK_AB R6, R139, R142 ;  /* 0x0000008e8b06723e */ /* 0x000fe400000000ff */
[----:B--2---:R-:W-:-:S07]  /*14710*/  F2FP.F16.F32.PACK_AB R7, R137, R140 ;  /* 0x0000008c8907723e */ /* 0x004fce00000000ff */
[C---:B-1----:R-:W-:Y:S06]  /*14720*/  HMMA.16816.F32 R112, R4.reuse, R12, R112 ;  /* 0x0000000c0470723c */ /* 0x042fec0000001870 */
[C---:B------:R-:W-:Y:S01]  /*14730*/  HMMA.16816.F32 R108, R4.reuse, R14, R108 ;  /* 0x0000000e046c723c */ /* 0x040fe2000000186c */
[----:B------:R-:W1:Y:S05]  /*14740*/  LDSM.16.MT88.4 R12, [R122+0xc000] ;  /* 0x00c000007a0c783b */ /* 0x000e6a0000004200 */
        /* <DEDUP_REMOVED lines=16> */
[----:B----4-:R-:W-:Y:S02]  /*14850*/  F2FP.F16.F32.PACK_AB R5, R131, R138 ;  /* 0x0000008a8305723e */ /* 0x010fe400000000ff */
[----:B------:R-:W-:Y:S02]  /*14860*/  F2FP.F16.F32.PACK_AB R6, R132, R159 ;  /* 0x0000009f8406723e */ /* 0x000fe400000000ff */
        /* <DEDUP_REMOVED lines=19> */
[----:B------:R-:W-:Y:S01]  /*149a0*/  FADD.FTZ R4, R20, R133 ;  /* 0x0000008514047221 */ /* 0x000fe20000010000 */
[----:B------:R-:W-:Y:S01]  /*149b0*/  FADD.FTZ R5, R47, R48 ;  /* 0x000000302f057221 */ /* 0x000fe20000010000 */
[--C-:B------:R-:W-:Y:S01]  /*149c0*/  FFMA.FTZ R48, R40, UR8, -R49.reuse ;  /* 0x0000000828307c23 */ /* 0x100fe20008010831 */
[--C-:B------:R-:W-:Y:S01]  /*149d0*/  FFMA.FTZ R40, R38, UR8, -R49.reuse ;  /* 0x0000000826287c23 */ /* 0x100fe20008010831 */
[----:B------:R-:W-:Y:S01]  /*149e0*/  FFMA.FTZ R47, R44, UR8, -R49 ;  /* 0x000000082c2f7c23 */ /* 0x000fe20008010831 */
[----:B------:R-:W-:Y:S01]  /*149f0*/  FADD.FTZ R51, R51, R4 ;  /* 0x0000000433337221 */ /* 0x000fe20000010000 */
[----:B------:R-:W-:Y:S01]  /*14a00*/  FADD.FTZ R49, R46, R5 ;  /* 0x000000052e317221 */ /* 0x000fe20000010000 */
[----:B------:R-:W-:Y:S01]  /*14a10*/  F2FP.F16.F32.PACK_AB R4, R58, R125 ;  /* 0x0000007d3a04723e */ /* 0x000fe200000000ff */
[----:B------:R-:W4:Y:S01]  /*14a20*/  LDSM.16.MT88.4 R20, [R118+0xa800] ;  /* 0x00a800007614783b */ /* 0x000f220000004200 */
[----:B------:R-:W-:Y:S01]  /*14a30*/  F2FP.F16.F32.PACK_AB R5, R60, R55 ;  /* 0x000000373c05723e */ /* 0x000fe200000000ff */
[----:B------:R-:W-:Y:S01]  /*14a40*/  FADD.FTZ R50, R50, R51 ;  /* 0x0000003332327221 */ /* 0x000fe20000010000 */
[----:B------:R-:W-:Y:S01]  /*14a50*/  F2FP.F16.F32.PACK_AB R6, R56, R67 ;  /* 0x000000433806723e */ /* 0x000fe200000000ff */
[----:B------:R-:W-:Y:S01]  /*14a60*/  FADD.FTZ R36, R36, R49 ;  /* 0x0000003124247221 */ /* 0x000fe20000010000 */
[----:B------:R-:W-:Y:S01]  /*14a70*/  F2FP.F16.F32.PACK_AB R7, R43, R124 ;  /* 0x0000007c2b07723e */ /* 0x000fe200000000ff */
[----:B------:R-:W-:Y:S01]  /*14a80*/  FADD.FTZ R44, R45, R50 ;  /* 0x000000322d2c7221 */ /* 0x000fe20000010000 */
[----:B------:R-:W-:Y:S01]  /*14a90*/  MUFU.EX2 R38, R42 ;  /* 0x0000002a00267308 */ /* 0x000fe20000000800 */
[----:B------:R-:W-:-:S02]  /*14aa0*/  FADD.FTZ R35, R35, R36 ;  /* 0x0000002423237221 */ /* 0x000fc40000010000 */
[----:B------:R-:W-:Y:S02]  /*14ab0*/  FADD.FTZ R37, R37, R44 ;  /* 0x0000002c25257221 */ /* 0x000fe40000010000 */
[C---:B---3--:R-:W-:Y:S02]  /*14ac0*/  HMMA.16816.F32 R88, R4.reuse, R16, R88 ;  /* 0x000000100458723c */ /* 0x048fe40000001858 */
[----:B------:R-:W-:Y:S01]  /*14ad0*/  FADD.FTZ R37, R30, R37 ;  /* 0x000000251e257221 */ /* 0x000fe20000010000 */
[----:B------:R-:W-:Y:S01]  /*14ae0*/  FADD.FTZ R30, R32, R35 ;  /* 0x00000023201e7221 */ /* 0x000fe20000010000 */
[----:B------:R-:W3:Y:S02]  /*14af0*/  MUFU.EX2 R45, R48 ;  /* 0x00000030002d7308 */ /* 0x000ee40000000800 */
[----:B-1----:R-:W-:Y:S01]  /*14b00*/  HMMA.16816.F32 R112, R4, R12, R112 ;  /* 0x0000000c0470723c */ /* 0x002fe20000001870 */
[----:B------:R-:W-:Y:S01]  /*14b10*/  FADD.FTZ R28, R28, R37 ;  /* 0x000000251c1c7221 */ /* 0x000fe20000010000 */
[----:B------:R-:W-:-:S03]  /*14b20*/  FADD.FTZ R30, R29, R30 ;  /* 0x0000001e1d1e7221 */ /* 0x000fc60000010000 */
[----:B------:R-:W-:Y:S01]  /*14b30*/  FADD.FTZ R25, R25, R28 ;  /* 0x0000001c19197221 */ /* 0x000fe20000010000 */
[C---:B------:R-:W-:Y:S01]  /*14b40*/  HMMA.16816.F32 R108, R4.reuse, R14, R108 ;  /* 0x0000000e046c723c */ /* 0x040fe2000000186c */
[----:B------:R-:W1:Y:S01]  /*14b50*/  LDSM.16.MT88.4 R12, [R122+0xe800] ;  /* 0x00e800007a0c783b */ /* 0x000e620000004200 */
[----:B------:R-:W-:Y:S01]  /*14b60*/  FADD.FTZ R27, R27, R30 ;  /* 0x0000001e1b1b7221 */ /* 0x000fe20000010000 */
[----:B------:R-:W-:Y:S01]  /*14b70*/  FADD.FTZ R26, R26, R25 ;  /* 0x000000191a1a7221 */ /* 0x000fe20000010000 */
[----:B------:R-:W-:Y:S02]  /*14b80*/  MUFU.EX2 R40, R40 ;  /* 0x0000002800287308 */ /* 0x000fe40000000800 */
[----:B--2---:R-:W-:Y:S01]  /*14b90*/  HMMA.16816.F32 R96, R4, R8, R96 ;  /* 0x000000080460723c */ /* 0x004fe20000001860 */
[----:B------:R-:W-:Y:S01]  /*14ba0*/  FADD.FTZ R27, R24, R27 ;  /* 0x0000001b181b7221 */ /* 0x000fe20000010000 */
[----:B------:R-:W-:-:S03]  /*14bb0*/  FADD.FTZ R3, R3, R26 ;  /* 0x0000001a03037221 */ /* 0x000fc60000010000 */
[----:B------:R-:W-:Y:S01]  /*14bc0*/  FADD.FTZ R66, R66, R27 ;  /* 0x0000001b42427221 */ /* 0x000fe20000010000 */
[C---:B------:R-:W-:Y:S01]  /*14bd0*/  HMMA.16816.F32 R92, R4.reuse, R10, R92 ;  /* 0x0000000a045c723c */ /* 0x040fe2000000185c */
[----:B------:R-:W2:Y:S01]  /*14be0*/  LDSM.16.MT88.4 R8, [R118+0xe800] ;  /* 0x00e800007608783b */ /* 0x000ea20000004200 */
[----:B------:R-:W-:Y:S01]  /*14bf0*/  FADD.FTZ R64, R64, R3 ;  /* 0x0000000340407221 */ /* 0x000fe20000010000 */
[----:B------:R-:W-:Y:S01]  /*14c00*/  FADD.FTZ R63, R63, R66 ;  /* 0x000000423f3f7221 */ /* 0x000fe20000010000 */
[----:B------:R-:W-:Y:S02]  /*14c10*/  MUFU.EX2 R47, R47 ;  /* 0x0000002f002f7308 */ /* 0x000fe40000000800 */
[----:B------:R-:W-:Y:S01]  /*14c20*/  HMMA.16816.F32 R84, R4, R18, R84 ;  /* 0x000000120454723c */ /* 0x000fe20000001854 */
[----:B------:R-:W5:Y:S01]  /*14c30*/  LDSM.16.MT88.4 R16, [R118+0xac00] ;  /* 0x00ac00007610783b */ /* 0x000f620000004200 */
[----:B------:R-:W-:Y:S01]  /*14c40*/  FADD.FTZ R64, R61, R64 ;  /* 0x000000403d407221 */ /* 0x000fe20000010000 */
[----:B------:R-:W-:-:S03]  /*14c50*/  FADD.FTZ R62, R62, R63 ;  /* 0x0000003f3e3e7221 */ /* 0x000fc60000010000 */
[----:B----4-:R-:W-:Y:S01]  /*14c60*/  HMMA.16816.F32 R104, R4, R20, R104 ;  /* 0x000000140468723c */ /* 0x010fe20000001868 */
[----:B------:R-:W4:Y:S01]  /*14c70*/  MUFU.EX2 R42, R39 ;  /* 0x00000027002a7308 */ /* 0x000f220000000800 */
[----:B------:R-:W-:Y:S01]  /*14c80*/  FADD.FTZ R59, R59, R64 ;  /* 0x000000403b3b7221 */ /* 0x000fe20000010000 */
[----:B------:R-:W-:-:S03]  /*14c90*/  FADD.FTZ R57, R57, R62 ;  /* 0x0000003e39397221 */ /* 0x000fc60000010000 */
[----:B------:R-:W-:Y:S01]  /*14ca0*/  HMMA.16816.F32 R100, R4, R22, R100 ;  /* 0x000000160464723c */ /* 0x000fe20000001864 */
[----:B------:R-:W-:Y:S01]  /*14cb0*/  FADD.FTZ R59, R54, R59 ;  /* 0x0000003b363b7221 */ /* 0x000fe20000010000 */
[----:B------:R-:W-:Y:S01]  /*14cc0*/  FADD.FTZ R162, R162, R57 ;  /* 0x00000039a2a27221 */ /* 0x000fe20000010000 */
[----:B------:R-:W-:Y:S02]  /*14cd0*/  LDSM.16.MT88.4 R20, [R122+0xac00] ;  /* 0x00ac00007a14783b */ /* 0x000fe40000004200 */
[----:B------:R-:W-:Y:S01]  /*14ce0*/  FADD.FTZ R158, R158, R59 ;  /* 0x0000003b9e9e7221 */ /* 0x000fe20000010000 */
[----:B------:R-:W-:-:S03]  /*14cf0*/  FADD.FTZ R143, R143, R162 ;  /* 0x000000a28f8f7221 */ /* 0x000fc60000010000 */
[----:B------:R-:W-:Y:S01]  /*14d00*/  FADD.FTZ R141, R141, R158 ;  /* 0x0000009e8d8d7221 */ /* 0x000fe20000010000 */
[----:B------:R-:W-:Y:S01]  /*14d10*/  FADD.FTZ R142, R142, R143 ;  /* 0x0000008f8e8e7221 */ /* 0x000fe20000010000 */
[----:B-1----:R-:W-:Y:S02]  /*14d20*/  HMMA.16816.F32 R80, R4, R12, R80 ;  /* 0x0000000c0450723c */ /* 0x002fe40000001850 */
[----:B------:R-:W-:Y:S01]  /*14d30*/  FADD.FTZ R140, R140, R141 ;  /* 0x0000008d8c8c7221 */ /* 0x000fe20000010000 */
[----:B------:R-:W-:-:S03]  /*14d40*/  FADD.FTZ R142, R139, R142 ;  /* 0x0000008e8b8e7221 */ /* 0x000fc60000010000 */
[----:B------:R-:W-:Y:S01]  /*14d50*/  HMMA.16816.F32 R76, R4, R14, R76 ;  /* 0x0000000e044c723c */ /* 0x000fe2000000184c */
[----:B------:R-:W1:Y:S01]  /*14d60*/  LDSM.16.MT88.4 R12, [R122+0xcc00] ;  /* 0x00cc00007a0c783b */ /* 0x000e620000004200 */
        /* <DEDUP_REMOVED lines=8> */
[----:B------:R-:W-:Y:S01]  /*14df0*/  FADD.FTZ R159, R159, R134 ;  /* 0x000000869f9f7221 */ /* 0x000fe20000010000 */
[----:B------:R-:W-:-:S03]  /*14e00*/  FADD.FTZ R136, R136, R131 ;  /* 0x0000008388887221 */ /* 0x000fc60000010000 */
[----:B------:R-:W-:Y:S01]  /*14e10*/  FADD.FTZ R132, R132, R159 ;  /* 0x0000009f84847221 */ /* 0x000fe20000010000 */
[----:B---3--:R-:W-:Y:S01]  /*14e20*/  F2FP.F16.F32.PACK_AB R4, R45, R38 ;  /* 0x000000262d04723e */ /* 0x008fe200000000ff */
[----:B------:R-:W-:Y:S01]  /*14e30*/  FADD.FTZ R136, R65, R136 ;  /* 0x0000008841887221 */ /* 0x000fe20000010000 */
[----:B----4-:R-:W-:Y:S01]  /*14e40*/  F2FP.F16.F32.PACK_AB R5, R42, R41 ;  /* 0x000000292a05723e */ /* 0x010fe200000000ff */
[----:B------:R-:W-:Y:S01]  /*14e50*/  FADD.FTZ R125, R125, R132 ;  /* 0x000000847d7d7221 */ /* 0x000fe20000010000 */
[----:B------:R-:W-:Y:S01]  /*14e60*/  F2FP.F16.F32.PACK_AB R6, R47, R40 ;  /* 0x000000282f06723e */ /* 0x000fe200000000ff */
[----:B------:R-:W-:Y:S01]  /*14e70*/  FADD.FTZ R55, R55, R136 ;  /* 0x0000008837377221 */ /* 0x000fe20000010000 */
[----:B------:R-:W-:Y:S01]  /*14e80*/  F2FP.F16.F32.PACK_AB R7, R34, R31 ;  /* 0x0000001f2207723e */ /* 0x000fe200000000ff */
[----:B------:R-:W-:Y:S02]  /*14e90*/  FADD.FTZ R58, R58, R125 ;  /* 0x0000007d3a3a7221 */ /* 0x000fe40000010000 */
[----:B------:R-:W-:-:S02]  /*14ea0*/  FADD.FTZ R55, R60, R55 ;  /* 0x000000373c377221 */ /* 0x000fc40000010000 */
[----:B------:R-:W-:Y:S02]  /*14eb0*/  FADD.FTZ R67, R67, R58 ;  /* 0x0000003a43437221 */ /* 0x000fe40000010000 */
[----:B-----5:R-:W-:Y:S01]  /*14ec0*/  HMMA.16816.F32 R104, R4, R16, R104 ;  /* 0x000000100468723c */ /* 0x020fe20000001868 */
[----:B------:R-:W-:Y:S01]  /*14ed0*/  FADD.FTZ R124, R124, R55 ;  /* 0x000000377c7c7221 */ /* 0x000fe20000010000 */
[----:B------:R-:W-:-:S03]  /*14ee0*/  FADD.FTZ R67, R56, R67 ;  /* 0x0000004338437221 */ /* 0x000fc60000010000 */
[----:B------:R-:W-:Y:S01]  /*14ef0*/  FADD.FTZ R124, R43, R124 ;  /* 0x0000007c2b7c7221 */ /* 0x000fe20000010000 */
[----:B------:R-:W-:Y:S01]  /*14f00*/  HMMA.16816.F32 R100, R4, R18, R100 ;  /* 0x000000120464723c */ /* 0x000fe20000001864 */
[----:B------:R-:W3:Y:S01]  /*14f10*/  LDSM.16.MT88.4 R16, [R122+0xec00] ;  /* 0x00ec00007a10783b */ /* 0x000ee20000004200 */
[----:B------:R-:W-:Y:S01]  /*14f20*/  FADD.FTZ R38, R38, R67 ;  /* 0x0000004326267221 */ /* 0x000fe20000010000 */
[----:B------:R-:W-:-:S03]  /*14f30*/  FADD.FTZ R41, R41, R124 ;  /* 0x0000007c29297221 */ /* 0x000fc60000010000 */
[----:B-1----:R-:W-:Y:S01]  /*14f40*/  HMMA.16816.F32 R96, R4, R12, R96 ;  /* 0x0000000c0460723c */ /* 0x002fe20000001860 */
[----:B------:R-:W-:Y:S01]  /*14f50*/  FADD.FTZ R45, R45, R38 ;  /* 0x000000262d2d7221 */ /* 0x000fe20000010000 */
[----:B------:R-:W-:-:S03]  /*14f60*/  FADD.FTZ R42, R42, R41 ;  /* 0x000000292a2a7221 */ /* 0x000fc60000010000 */
[----:B------:R-:W-:Y:S01]  /*14f70*/  FADD.FTZ R40, R40, R45 ;  /* 0x0000002d28287221 */ /* 0x000fe20000010000 */
[----:B------:R-:W-:Y:S01]  /*14f80*/  HMMA.16816.F32 R92, R4, R14, R92 ;  /* 0x0000000e045c723c */ /* 0x000fe2000000185c */
[----:B------:R-:W1:Y:S01]  /*14f90*/  LDSM.16.MT88.4 R12, [R118+0xec00] ;  /* 0x00ec0000760c783b */ /* 0x000e620000004200 */
[----:B------:R-:W-:Y:S01]  /*14fa0*/  FADD.FTZ R31, R31, R42 ;  /* 0x0000002a1f1f7221 */ /* 0x000fe20000010000 */
[----:B------:R-:W-:-:S03]  /*14fb0*/  FADD.FTZ R163, R47, R40 ;  /* 0x000000282fa37221 */ /* 0x000fc60000010000 */
[----:B------:R-:W-:Y:S01]  /*14fc0*/  HMMA.16816.F32 R112, R4, R20, R112 ;  /* 0x000000140470723c */ /* 0x000fe20000001870 */
[----:B------:R-:W-:-:S05]  /*14fd0*/  FADD.FTZ R162, R34, R31 ;  /* 0x0000001f22a27221 */ /* 0x000fca0000010000 */
[C---:B------:R-:W-:Y:S06]  /*14fe0*/  HMMA.16816.F32 R108, R4.reuse, R22, R108 ;  /* 0x00000016046c723c */ /* 0x040fec000000186c */
[C---:B--2---:R-:W-:Y:S06]  /*14ff0*/  HMMA.16816.F32 R88, R4.reuse, R8, R88 ;  /* 0x000000080458723c */ /* 0x044fec0000001858 */
[C---:B------:R-:W-:Y:S06]  /*15000*/  HMMA.16816.F32 R84, R4.reuse, R10, R84 ;  /* 0x0000000a0454723c */ /* 0x040fec0000001854 */
[C---:B---3--:R-:W-:Y:S06]  /*15010*/  HMMA.16816.F32 R80, R4.reuse, R16, R80 ;  /* 0x000000100450723c */ /* 0x048fec0000001850 */
[C---:B------:R-:W-:Y:S06]  /*15020*/  HMMA.16816.F32 R76, R4.reuse, R18, R76 ;  /* 0x00000012044c723c */ /* 0x040fec000000184c */
[C---:B-1----:R-:W-:Y:S06]  /*15030*/  HMMA.16816.F32 R72, R4.reuse, R12, R72 ;  /* 0x0000000c0448723c */ /* 0x042fec0000001848 */
        /* <DEDUP_REMOVED lines=70> */
.L_x_1721:
[----:B------:R-:W1:Y:S02]  /*154a0*/  LDC R7, c[0x0][0x250] ;  /* 0x00009400ff077b82 */ /* 0x000e640000000800 */
[----:B-1----:R-:W-:-:S04]  /*154b0*/  LEA R7, -R7, RZ, 0x7 ;  /* 0x000000ff07077211 */ /* 0x002fc800078e39ff */
[----:B------:R-:W-:-:S07]  /*154c0*/  SHF.R.S32.HI R5, RZ, 0x1f, R7 ;  /* 0x0000001fff057819 */ /* 0x000fce0000011407 */
.L_x_1722:
        /* <DEDUP_REMOVED lines=77> */
[----:B------:R1:W-:Y:S01]  /*159a0*/  @P1 LDGSTS.E.BYPASS.LTC128B.128 [R164+0xc000], desc[UR6][R18.64+0x40] ;  /* 0x0c00004012a41fae */ /* 0x0003e2000b901d46 */
[----:B------:R-:W-:-:S03]  /*159b0*/  IADD3 R7, P3, R150, R7, RZ ;  /* 0x0000000796077210 */ /* 0x000fc60007f7e0ff */
[----:B------:R-:W-:Y:S02]  /*159c0*/  @!P1 STS.128 [R164+0xc000], RZ ;  /* 0x00c000ffa4009388 */ /* 0x000fe40000000c00 */
[----:B------:R-:W-:Y:S01]  /*159d0*/  IMAD.X R5, R149, 0x1, R5, P3 ;  /* 0x0000000195057824 */ /* 0x000fe200018e0605 */
[C---:B------:R-:W-:Y:S01]  /*159e0*/  @P2 LEA R24, P3, R7.reuse, R128, 0x1 ;  /* 0x0000008007182211 */ /* 0x040fe200078608ff */
[----:B------:R-:W-:Y:S01]  /*159f0*/  @!PT LDS RZ, [RZ] ;  /* 0x00000000fffff984 */ /* 0x000fe20000000800 */
[----:B------:R-:W-:Y:S01]  /*15a00*/  @!PT LDS RZ, [RZ] ;  /* 0x00000000fffff984 */ /* 0x000fe20000000800 */
[----:B------:R-:W-:Y:S01]  /*15a10*/  @!PT LDS RZ, [RZ] ;  /* 0x00000000fffff984 */ /* 0x000fe20000000800 */
[----:B------:R2:W-:Y:S03]  /*15a20*/  @P0 LDGSTS.E.BYPASS.LTC128B.128 [R164+0xe000], desc[UR6][R22.64+0x80] ;  /* 0x0e00008016a40fae */ /* 0x0005e6000b901d46 */
        /* <DEDUP_REMOVED lines=26> */
[----:B------:R-:W5:Y:S04]  /*15bd0*/  LDSM.16.M88.4 R44, [R144+0x3800] ;  /* 0x00380000902c783b */ /* 0x000f680000000200 */
[----:B------:R-:W3:Y:S04]  /*15be0*/  LDSM.16.M88.4 R36, [R144+0x3c00] ;  /* 0x003c00009024783b */ /* 0x000ee80000000200 */
[----:B------:R-:W4:Y:S04]  /*15bf0*/  LDSM.16.M88.4 R60, [R144+0x3000] ;  /* 0x00300000903c783b */ /* 0x000f280000000200 */
[----:B------:R-:W-:Y:S04]  /*15c00*/  LDSM.16.M88.4 R128, [R123] ;  /* 0x000000007b80783b */ /* 0x000fe80000000200 */
[----:B------:R-:W4:Y:S04]  /*15c10*/  LDSM.16.M88.4 R132, [R120+0x3800] ;  /* 0x003800007884783b */ /* 0x000f280000000200 */
[----:B------:R-:W4:Y:S04]  /*15c20*/  LDSM.16.M88.4 R124, [R120+0x3c00] ;  /* 0x003c0000787c783b */ /* 0x000f280000000200 */
[----:B------:R-:W4:Y:S04]  /*15c30*/  LDSM.16.M88.4 R52, [R144+0x3400] ;  /* 0x003400009034783b */ /* 0x000f280000000200 */
[----:B-1----:R-:W1:Y:S04]  /*15c40*/  LDSM.16.M88.4 R16, [R120+0x3000] ;  /* 0x003000007810783b */ /* 0x002e680000000200 */
[----:B--2---:R-:W2:Y:S04]  /*15c50*/  LDSM.16.M88.4 R20, [R144+0x4400] ;  /* 0x004400009014783b */ /* 0x004ea80000000200 */
[----:B------:R-:W2:Y:S01]  /*15c60*/  LDSM.16.M88.4 R12, [R144+0x4800] ;  /* 0x00480000900c783b */ /* 0x000ea20000000200 */
[C---:B-----5:R-:W-:Y:S03]  /*15c70*/  HMMA.16816.F32 R48, R4.reuse, R44, RZ ;  /* 0x0000002c0430723c */ /* 0x060fe600000018ff */
[----:B------:R-:W5:Y:S04]  /*15c80*/  LDSM.16.M88.4 R28, [R144+0x4000] ;  /* 0x00400000901c783b */ /* 0x000f680000000200 */
[----:B------:R-:W5:Y:S01]  /*15c90*/  LDSM.16.M88.4 R8, [R120+0x3400] ;  /* 0x003400007808783b */ /* 0x000f620000000200 */
[C---:B---3--:R-:W-:Y:S03]  /*15ca0*/  HMMA.16816.F32 R40, R4.reuse, R36, RZ ;  /* 0x000000240428723c */ /* 0x048fe600000018ff */
[----:B------:R-:W3:Y:S03]  /*15cb0*/  LDSM.16.M88.4 R136, [R144+0x4c00] ;  /* 0x004c00009088783b */ /* 0x000ee60000000200 */
[C---:B------:R-:W-:Y:S01]  /*15cc0*/  HMMA.16816.F32 R44, R4.reuse, R46, RZ ;  /* 0x0000002e042c723c */ /* 0x040fe200000018ff */
[----:B------:R-:W-:Y:S04]  /*15cd0*/  LDSM.16.M88.4 R140, [R120+0x4000] ;  /* 0x00400000788c783b */ /* 0x000fe80000000200 */
[----:B------:R-:W0:Y:S01]  /*15ce0*/  LDGDEPBAR ;  /* 0x00000000000079af */ /* 0x000e220000000000 */
[C---:B------:R-:W-:Y:S06]  /*15cf0*/  HMMA.16816.F32 R36, R4.reuse, R38, RZ ;  /* 0x000000260424723c */ /* 0x040fec00000018ff */
[C---:B----4-:R-:W-:Y:S06]  /*15d00*/  HMMA.16816.F32 R64, R4.reuse, R60, RZ ;  /* 0x0000003c0440723c */ /* 0x050fec00000018ff */
[----:B------:R-:W-:Y:S06]  /*15d10*/  HMMA.16816.F32 R60, R4, R62, RZ ;  /* 0x0000003e043c723c */ /* 0x000fec00000018ff */
[C---:B------:R-:W-:Y:S06]  /*15d20*/  HMMA.16816.F32 R48, R128.reuse, R132, R48 ;  /* 0x000000848030723c */ /* 0x040fec0000001830 */
[C---:B------:R-:W-:Y:S01]  /*15d30*/  HMMA.16816.F32 R44, R128.reuse, R134, R44 ;  /* 0x00000086802c723c */ /* 0x040fe2000000182c */
[----:B------:R-:W4:Y:S05]  /*15d40*/  LDSM.16.M88.4 R132, [R120+0x4400] ;  /* 0x004400007884783b */ /* 0x000f2a0000000200 */
[C---:B------:R-:W-:Y:S06]  /*15d50*/  HMMA.16816.F32 R40, R128.reuse, R124, R40 ;  /* 0x0000007c8028723c */ /* 0x040fec0000001828 */
[----:B------:R-:W-:Y:S01]  /*15d60*/  HMMA.16816.F32 R36, R128, R126, R36 ;  /* 0x0000007e8024723c */ /* 0x000fe20000001824 */
[----:B------:R-:W4:Y:S05]  /*15d70*/  LDSM.16.M88.4 R124, [R120+0x4800] ;  /* 0x00480000787c783b */ /* 0x000f2a0000000200 */
[C---:B------:R-:W-:Y:S06]  /*15d80*/  HMMA.16816.F32 R56, R4.reuse, R52, RZ ;  /* 0x000000340438723c */ /* 0x040fec00000018ff */
[----:B------:R-:W-:Y:S06]  /*15d90*/  HMMA.16816.F32 R52, R4, R54, RZ ;  /* 0x000000360434723c */ /* 0x000fec00000018ff */
[C---:B-1----:R-:W-:Y:S06]  /*15da0*/  HMMA.16816.F32 R64, R128.reuse, R16, R64 ;  /* 0x000000108040723c */ /* 0x042fec0000001840 */
[----:B------:R-:W-:Y:S06]  /*15db0*/  HMMA.16816.F32 R60, R128, R18, R60 ;  /* 0x00000012803c723c */ /* 0x000fec000000183c */
[C---:B--2---:R-:W-:Y:S06]  /*15dc0*/  HMMA.16816.F32 R24, R4.reuse, R20, RZ ;  /* 0x000000140418723c */ /* 0x044fec00000018ff */
[C---:B------:R-:W-:Y:S06]  /*15dd0*/  HMMA.16816.F32 R16, R4.reuse, R12, RZ ;  /* 0x0000000c0410723c */ /* 0x040fec00000018ff */
[C---:B------:R-:W-:Y:S06]  /*15de0*/  HMMA.16816.F32 R20, R4.reuse, R22, RZ ;  /* 0x000000160414723c */ /* 0x040fec00000018ff */
[C---:B------:R-:W-:Y:S06]  /*15df0*/  HMMA.16816.F32 R12, R4.reuse, R14, RZ ;  /* 0x0000000e040c723c */ /* 0x040fec00000018ff */
[----:B-----5:R-:W-:Y:S06]  /*15e00*/  HMMA.16816.F32 R32, R4, R28, RZ ;  /* 0x0000001c0420723c */ /* 0x020fec00000018ff */
[C---:B------:R-:W-:Y:S06]  /*15e10*/  HMMA.16816.F32 R56, R128.reuse, R8, R56 ;  /* 0x000000088038723c */ /* 0x040fec0000001838 */
[----:B------:R-:W-:Y:S06]  /*15e20*/  HMMA.16816.F32 R52, R128, R10, R52 ;  /* 0x0000000a8034723c */ /* 0x000fec0000001834 */
[C---:B------:R-:W-:Y:S06]  /*15e30*/  HMMA.16816.F32 R28, R4.reuse, R30, RZ ;  /* 0x0000001e041c723c */ /* 0x040fec00000018ff */
[C---:B---3--:R-:W-:Y:S06]  /*15e40*/  HMMA.16816.F32 R8, R4.reuse, R136, RZ ;  /* 0x000000880408723c */ /* 0x048fec00000018ff */
[----:B------:R-:W-:Y:S01]  /*15e50*/  HMMA.16816.F32 R4, R4, R138, RZ ;  /* 0x0000008a0404723c */ /* 0x000fe200000018ff */
[----:B------:R-:W1:Y:S05]  /*15e60*/  LDSM.16.M88.4 R136, [R120+0x4c00] ;  /* 0x004c00007888783b */ /* 0x000e6a0000000200 */
[C---:B----4-:R-:W-:Y:S06]  /*15e70*/  HMMA.16816.F32 R24, R128.reuse, R132, R24 ;  /* 0x000000848018723c */ /* 0x050fec0000001818 */
[C---:B------:R-:W-:Y:S01]  /*15e80*/  HMMA.16816.F32 R20, R128.reuse, R134, R20 ;  /* 0x000000868014723c */ /* 0x040fe20000001814 */
[----:B------:R-:W-:Y:S05]  /*15e90*/  LDSM.16.M88.4 R132, [R145+0x1000] ;  /* 0x001000009184783b */ /* 0x000fea0000000200 */
[C---:B------:R-:W-:Y:S06]  /*15ea0*/  HMMA.16816.F32 R16, R128.reuse, R124, R16 ;  /* 0x0000007c8010723c */ /* 0x040fec0000001810 */
[C---:B------:R-:W-:Y:S01]  /*15eb0*/  HMMA.16816.F32 R12, R128.reuse, R126, R12 ;  /* 0x0000007e800c723c */ /* 0x040fe2000000180c */
[----:B------:R-:W2:Y:S05]  /*15ec0*/  LDSM.16.M88.4 R124, [R144+0x5000] ;  /* 0x00500000907c783b */ /* 0x000eaa0000000200 */
[C---:B------:R-:W-:Y:S06]  /*15ed0*/  HMMA.16816.F32 R32, R128.reuse, R140, R32 ;  /* 0x0000008c8020723c */ /* 0x040fec0000001820 */
[C---:B------:R-:W-:Y:S01]  /*15ee0*/  HMMA.16816.F32 R28, R128.reuse, R142, R28 ;  /* 0x0000008e801c723c */ /* 0x040fe2000000181c */
[----:B------:R-:W3:Y:S05]  /*15ef0*/  LDSM.16.M88.4 R140, [R144+0x5400] ;  /* 0x00540000908c783b */ /* 0x000eea0000000200 */
[C---:B-1----:R-:W-:Y:S06]  /*15f00*/  HMMA.16816.F32 R8, R128.reuse, R136, R8 ;  /* 0x000000888008723c */ /* 0x042fec0000001808 */
[----:B------:R-:W-:Y:S01]  /*15f10*/  HMMA.16816.F32 R4, R128, R138, R4 ;  /* 0x0000008a8004723c */ /* 0x000fe20000001804 */
[----:B------:R-:W1:Y:S04]  /*15f20*/  LDSM.16.M88.4 R128, [R144+0x5800] ;  /* 0x005800009080783b */ /* 0x000e680000000200 */
[----:B------:R-:W4:Y:S01]  /*15f30*/  LDSM.16.M88.4 R136, [R144+0x6000] ;  /* 0x006000009088783b */ /* 0x000f220000000200 */
        /* <DEDUP_REMOVED lines=9> */
[C---:B----4-:R-:W-:Y:S06]  /*15fd0*/  HMMA.16816.F32 R32, R132.reuse, R136, R32 ;  /* 0x000000888420723c */ /* 0x050fec0000001820 */
[C---:B------:R-:W-:Y:S01]  /*15fe0*/  HMMA.16816.F32 R28, R132.reuse, R138, R28 ;  /* 0x0000008a841c723c */ /* 0x040fe2000000181c */
[----:B------:R-:W-:Y:S05]  /*15ff0*/  LDSM.16.M88.4 R136, [R120+0x5400] ;  /* 0x005400007888783b */ /* 0x000fea0000000200 */
        /* <DEDUP_REMOVED lines=35> */
[----:B------:R-:W-:Y:S01]  /*16230*/  HMMA.16816.F32 R4, R124, R130, R4 ;  /* 0x000000827c04723c */ /* 0x000fe20000001804 */
[----:B------:R-:W1:Y:S04]  /*16240*/  LDSM.16.M88.4 R128, [R144+0x7800] ;  /* 0x007800009080783b */ /* 0x000e680000000200 */
[----:B------:R-:W-:Y:S01]  /*16250*/  LDSM.16.M88.4 R124, [R144+0x7c00] ;  /* 0x007c0000907c783b */ /* 0x000fe20000000200 */
        /* <DEDUP_REMOVED lines=14> */
[----:B------:R-:W-:Y:S05]  /*16340*/  LDSM.16.M88.4 R124, [R120+0x7000] ;  /* 0x00700000787c783b */ /* 0x000fea0000000200 */
[C---:B--2---:R-:W-:Y:S06]  /*16350*/  HMMA.16816.F32 R24, R140.reuse, R132, R24 ;  /* 0x000000848c18723c */ /* 0x044fec0000001818 */
[C---:B------:R-:W-:Y:S01]  /*16360*/  HMMA.16816.F32 R20, R140.reuse, R134, R20 ;  /* 0x000000868c14723c */ /* 0x040fe20000001814 */
[----:B------:R-:W2:Y:S05]  /*16370*/  LDSM.16.M88.4 R132, [R123+0x2000] ;  /* 0x002000007b84783b */ /* 0x000eaa0000000200 */
[C---:B-1----:R-:W-:Y:S06]  /*16380*/  HMMA.16816.F32 R16, R140.reuse, R128, R16 ;  /* 0x000000808c10723c */ /* 0x042fec0000001810 */
[C---:B------:R-:W-:Y:S01]  /*16390*/  HMMA.16816.F32 R12, R140.reuse, R130, R12 ;  /* 0x000000828c0c723c */ /* 0x040fe2000000180c */
[----:B------:R-:W1:Y:S05]  /*163a0*/  LDSM.16.M88.4 R128, [R120+0x7c00] ;  /* 0x007c00007880783b */ /* 0x000e6a0000000200 */
[C---:B---3--:R-:W-:Y:S06]  /*163b0*/  HMMA.16816.F32 R8, R140.reuse, R136, R8 ;  /* 0x000000888c08723c */ /* 0x048fec0000001808 */
[----:B------:R-:W-:Y:S01]  /*163c0*/  HMMA.16816.F32 R4, R140, R138, R4 ;  /* 0x0000008a8c04723c */ /* 0x000fe20000001804 */
[----:B------:R-:W3:Y:S04]  /*163d0*/  LDSM.16.M88.4 R140, [R120+0x7400] ;  /* 0x00740000788c783b */ /* 0x000ee80000000200 */
[----:B------:R-:W4:Y:S01]  /*163e0*/  LDSM.16.M88.4 R136, [R120+0x7800] ;  /* 0x007800007888783b */ /* 0x000f220000000200 */
[C---:B--2---:R-:W-:Y:S06]  /*163f0*/  HMMA.16816.F32 R64, R132.reuse, R124, R64 ;  /* 0x0000007c8440723c */ /* 0x044fec0000001840 */
[C---:B------:R-:W-:Y:S01]  /*16400*/  HMMA.16816.F32 R60, R132.reuse, R126, R60 ;  /* 0x0000007e843c723c */ /* 0x040fe2000000183c */
[----:B------:R-:W2:Y:S05]  /*16410*/  LDSM.16.M88.4 R124, [R120+0x8000] ;  /* 0x00800000787c783b */ /* 0x000eaa0000000200 */
[C---:B-1----:R-:W-:Y:S06]  /*16420*/  HMMA.16816.F32 R40, R132.reuse, R128, R40 ;  /* 0x000000808428723c */ /* 0x042fec0000001828 */
[----:B------:R-:W-:Y:S01]  /*16430*/  HMMA.16816.F32 R36, R132, R130, R36 ;  /* 0x000000828424723c */ /* 0x000fe20000001824 */
[----:B------:R-:W-:-:S05]  /*16440*/  IMAD.MOV.U32 R129, RZ, RZ, R159 ;  /* 0x000000ffff817224 */ /* 0x000fca00078e009f */
[C---:B---3--:R-:W-:Y:S01]  /*16450*/  HMMA.16816.F32 R56, R132.reuse, R140, R56 ;  /* 0x0000008c8438723c */ /* 0x048fe20000001838 */
[----:B------:R-:W-:Y:S01]  /*16460*/  FMUL.FTZ R3, R64, UR15 ;  /* 0x0000000f40037c20 */ /* 0x000fe20008410000 */
[----:B------:R-:W-:Y:S01]  /*16470*/  FMUL.FTZ R64, R65, UR15 ;  /* 0x0000000f41407c20 */ /* 0x000fe20008410000 */
[----:B------:R-:W-:Y:S01]  /*16480*/  FMUL.FTZ R65, R66, UR15 ;  /* 0x0000000f42417c20 */ /* 0x000fe20008410000 */
[----:B------:R-:W-:Y:S02]  /*16490*/  FMUL.FTZ R67, R67, UR15 ;  /* 0x0000000f43437c20 */ /* 0x000fe40008410000 */
[C---:B------:R-:W-:Y:S01]  /*164a0*/  HMMA.16816.F32 R52, R132.reuse, R142, R52 ;  /* 0x0000008e8434723c */ /* 0x040fe20000001834 */
[----:B------:R-:W-:Y:S01]  /*164b0*/  FMUL.FTZ R128, R61, UR15 ;  /* 0x0000000f3d807c20 */ /* 0x000fe20008410000 */
[----:B------:R-:W-:Y:S01]  /*164c0*/  FMUL.FTZ R61, R62, UR15 ;  /* 0x0000000f3e3d7c20 */ /* 0x000fe20008410000 */
[----:B------:R-:W-:Y:S01]  /*164d0*/  FMUL.FTZ R62, R63, UR15 ;  /* 0x0000000f3f3e7c20 */ /* 0x000fe20008410000 */
[----:B------:R-:W-:Y:S01]  /*164e0*/  FMUL.FTZ R60, R60, UR15 ;  /* 0x0000000f3c3c7c20 */ /* 0x000fe20008410000 */
[----:B------:R-:W-:Y:S01]  /*164f0*/  MUFU.TANH R64, R64 ;  /* 0x0000004000407308 */ /* 0x000fe20000002400 */
[----:B----4-:R-:W-:Y:S01]  /*16500*/  HMMA.16816.F32 R48, R132, R136, R48 ;  /* 0x000000888430723c */ /* 0x010fe20000001830 */
[----:B------:R-:W-:Y:S01]  /*16510*/  FMUL.FTZ R40, R40, UR15 ;  /* 0x0000000f28287c20 */ /* 0x000fe20008410000 */
[----:B------:R-:W-:Y:S01]  /*16520*/  FMUL.FTZ R194, R41, UR15 ;  /* 0x0000000f29c27c20 */ /* 0x000fe20008410000 */
[----:B------:R-:W-:Y:S01]  /*16530*/  FMUL.FTZ R185, R42, UR15 ;  /* 0x0000000f2ab97c20 */ /* 0x000fe20008410000 */
[----:B------:R-:W-:-:S02]  /*16540*/  FMUL.FTZ R205, R43, UR15 ;  /* 0x0000000f2bcd7c20 */ /* 0x000fc40008410000 */
[----:B------:R-:W-:Y:S01]  /*16550*/  FMUL.FTZ R186, R36, UR15 ;  /* 0x0000000f24ba7c20 */ /* 0x000fe20008410000 */
[----:B------:R1:W-:Y:S01]  /*16560*/  MUFU.TANH R188, R40 ;  /* 0x0000002800bc7308 */ /* 0x0003e20000002400 */
[----:B------:R-:W3:Y:S01]  /*16570*/  S2R R36, SR_TID.X ;  /* 0x0000000000247919 */ /* 0x000ee20000002100 */
[C---:B------:R-:W-:Y:S01]  /*16580*/  HMMA.16816.F32 R44, R132.reuse, R138, R44 ;  /* 0x0000008a842c723c */ /* 0x040fe2000000182c */
[----:B------:R-:W-:Y:S01]  /*16590*/  FMUL.FTZ R38, R38, UR15 ;  /* 0x0000000f26267c20 */ /* 0x000fe20008410000 */
[----:B------:R-:W-:Y:S01]  /*165a0*/  FMUL.FTZ R37, R37, UR15 ;  /* 0x0000000f25257c20 */ /* 0x000fe20008410000 */
[----:B------:R-:W-:Y:S01]  /*165b0*/  FMUL.FTZ R66, R56, UR15 ;  /* 0x0000000f38427c20 */ /* 0x000fe20008410000 */
[----:B------:R-:W-:Y:S01]  /*165c0*/  FMUL.FTZ R63, R57, UR15 ;  /* 0x0000000f393f7c20 */ /* 0x000fe20008410000 */
[----:B------:R-:W-:Y:S01]  /*165d0*/  FMUL.FTZ R39, R39, UR15 ;  /* 0x0000000f27277c20 */ /* 0x000fe20008410000 */
[C---:B--2---:R-:W-:Y:S01]  /*165e0*/  HMMA.16816.F32 R32, R132.reuse, R124, R32 ;  /* 0x0000007c8420723c */ /* 0x044fe20000001820 */
[----:B------:R-:W2:Y:S05]  /*165f0*/  MUFU.TANH R60, R60 ;  /* 0x0000003c003c7308 */ /* 0x000eaa0000002400 */
[----:B------:R-:W-:Y:S01]  /*16600*/  HMMA.16816.F32 R28, R132, R126, R28 ;  /* 0x0000007e841c723c */ /* 0x000fe2000000181c */
[----:B------:R-:W-:Y:S01]  /*16610*/  FMUL.FTZ R124, R58, UR15 ;  /* 0x0000000f3a7c7c20 */ /* 0x000fe20008410000 */
[----:B------:R-:W-:Y:S01]  /*16620*/  FMUL.FTZ R125, R52, UR15 ;  /* 0x0000000f347d7c20 */ /* 0x000fe20008410000 */
[----:B------:R-:W-:Y:S01]  /*16630*/  FMUL.FTZ R52, R53, UR15 ;  /* 0x0000000f35347c20 */ /* 0x000fe20008410000 */
[----:B------:R-:W-:Y:S01]  /*16640*/  FMUL.FTZ R53, R54, UR15 ;  /* 0x0000000f36357c20 */ /* 0x000fe20008410000 */
[----:B------:R-:W-:Y:S01]  /*16650*/  FMUL.FTZ R54, R48, UR15 ;  /* 0x0000000f30367c20 */ /* 0x000fe20008410000 */
[----:B------:R-:W-:Y:S01]  /*16660*/  FMUL.FTZ R206, R49, UR15 ;  /* 0x0000000f31ce7c20 */ /* 0x000fe20008410000 */
[----:B------:R-:W-:Y:S01]  /*16670*/  FMUL.FTZ R126, R59, UR15 ;  /* 0x0000000f3b7e7c20 */ /* 0x000fe20008410000 */
[----:B------:R-:W-:Y:S01]  /*16680*/  FMUL.FTZ R127, R55, UR15 ;  /* 0x0000000f377f7c20 */ /* 0x000fe20008410000 */
[----:B------:R-:W4:Y:S01]  /*16690*/  LDSM.16.M88.4 R56, [R120+0x8400] ;  /* 0x008400007838783b */ /* 0x000f220000000200 */
[----:B------:R-:W-:Y:S01]  /*166a0*/  FMUL.FTZ R55, R50, UR15 ;  /* 0x0000000f32377c20 */ /* 0x000fe20008410000 */
[----:B------:R-:W-:Y:S01]  /*166b0*/  FMUL.FTZ R207, R51, UR15 ;  /* 0x0000000f33cf7c20 */ /* 0x000fe20008410000 */
[----:B------:R-:W-:Y:S01]  /*166c0*/  MUFU.TANH R61, R61 ;  /* 0x0000003d003d7308 */ /* 0x000fe20000002400 */
[----:B------:R-:W5:Y:S01]  /*166d0*/  LDSM.16.M88.4 R48, [R120+0x8800] ;  /* 0x008800007830783b */ /* 0x000f620000000200 */
[----:B------:R-:W-:Y:S01]  /*166e0*/  FMUL.FTZ R46, R46, UR15 ;  /* 0x0000000f2e2e7c20 */ /* 0x000fe20008410000 */
[----:B------:R-:W-:-:S02]  /*166f0*/  FMUL.FTZ R47, R47, UR15 ;  /* 0x0000000f2f2f7c20 */ /* 0x000fc40008410000 */
[----:B-1----:R-:W1:Y:S01]  /*16700*/  LDSM.16.M88.4 R40, [R120+0x8c00] ;  /* 0x008c00007828783b */ /* 0x002e620000000200 */
[----:B------:R-:W-:Y:S01]  /*16710*/  FMUL.FTZ R201, R35, UR15 ;  /* 0x0000000f23c97c20 */ /* 0x000fe20008410000 */
[----:B---3--:R-:W-:Y:S01]  /*16720*/  IMAD.SHL.U32 R35, R36, 0x2, RZ ;  /* 0x0000000224237824 */ /* 0x008fe200078e00ff */
[----:B------:R-:W3:Y:S01]  /*16730*/  MUFU.TANH R66, R66 ;  /* 0x0000004200427308 */ /* 0x000ee20000002400 */
[----:B------:R-:W-:Y:S01]  /*16740*/  FMUL.FTZ R32, R32, UR15 ;  /* 0x0000000f20207c20 */ /* 0x000fe20008410000 */
[----:B------:R-:W-:Y:S01]  /*16750*/  FMUL.FTZ R34, R34, UR15 ;  /* 0x0000000f22227c20 */ /* 0x000fe20008410000 */
[----:B------:R-:W-:Y:S01]  /*16760*/  FMUL.FTZ R33, R33, UR15 ;  /* 0x0000000f21217c20 */ /* 0x000fe20008410000 */
[----:B------:R-:W-:Y:S01]  /*16770*/  FMUL.FTZ R198, R28, UR15 ;  /* 0x0000000f1cc67c20 */ /* 0x000fe20008410000 */
[----:B------:R-:W-:Y:S01]  /*16780*/  IMAD.SHL.U32 R28, R165, 0x80, RZ ;  /* 0x00000080a51c7824 */ /* 0x000fe200078e00ff */
[----:B------:R-:W-:Y:S01]  /*16790*/  LOP3.LUT R35, R35, 0x6, RZ, 0xc0, !PT ;  /* 0x0000000623237812 */ /* 0x000fe200078ec0ff */
[----:B------:R-:W-:Y:S01]  /*167a0*/  FMUL.FTZ R30, R30, UR15 ;  /* 0x0000000f1e1e7c20 */ /* 0x000fe20008410000 */
[----:B------:R-:W-:Y:S01]  /*167b0*/  MUFU.TANH R124, R124 ;  /* 0x0000007c007c7308 */ /* 0x000fe20000002400 */
[----:B------:R-:W-:Y:S01]  /*167c0*/  FMUL.FTZ R31, R31, UR15 ;  /* 0x0000000f1f1f7c20 */ /* 0x000fe20008410000 */
[----:B------:R-:W-:Y:S01]  /*167d0*/  FMUL.FTZ R29, R29, UR15 ;  /* 0x0000000f1d1d7c20 */ /* 0x000fe20008410000 */
[----:B------:R-:W-:-:S05]  /*167e0*/  DEPBAR.LE SB0, 0x0 ;  /* 0x000080000000791a */ /* 0x000fca0000000000 */
[----:B------:R-:W3:Y:S08]  /*167f0*/  MUFU.TANH R125, R125 ;  /* 0x0000007d007d7308 */ /* 0x000ef00000002400 */
[----:B------:R-:W-:Y:S01]  /*16800*/  MUFU.TANH R53, R53 ;  /* 0x0000003500357308 */ /* 0x000fe20000002400 */
[C---:B----4-:R-:W-:Y:S07]  /*16810*/  HMMA.16816.F32 R24, R132.reuse, R56, R24 ;  /* 0x000000388418723c */ /* 0x050fee0000001818 */
[----:B------:R-:W-:Y:S01]  /*16820*/  MUFU.TANH R54, R54 ;  /* 0x0000003600367308 */ /* 0x000fe20000002400 */
[----:B------:R-:W-:Y:S01]  /*16830*/  HMMA.16816.F32 R20, R132, R58, R20 ;  /* 0x0000003a8414723c */ /* 0x000fe20000001814 */
[----:B------:R-:W-:Y:S01]  /*16840*/  FMUL.FTZ R56, R44, UR15 ;  /* 0x0000000f2c387c20 */ /* 0x000fe20008410000 */
[----:B------:R-:W-:-:S05]  /*16850*/  FMUL.FTZ R44, R45, UR15 ;  /* 0x0000000f2d2c7c20 */ /* 0x000fca0008410000 */
[----:B------:R-:W4:Y:S01]  /*16860*/  MUFU.TANH R55, R55 ;  /* 0x0000003700377308 */ /* 0x000f220000002400 */
[C---:B-----5:R-:W-:Y:S06]  /*16870*/  HMMA.16816.F32 R16, R132.reuse, R48, R16 ;  /* 0x000000308410723c */ /* 0x060fec0000001810 */
[C---:B------:R-:W-:Y:S01]  /*16880*/  HMMA.16816.F32 R12, R132.reuse, R50, R12 ;  /* 0x00000032840c723c */ /* 0x040fe2000000180c */
[----:B------:R5:W-:Y:S05]  /*16890*/  MUFU.TANH R200, R32 ;  /* 0x0000002000c87308 */ /* 0x000bea0000002400 */
[C---:B-1----:R-:W-:Y:S01]  /*168a0*/  HMMA.16816.F32 R8, R132.reuse, R40, R8 ;  /* 0x000000288408723c */ /* 0x042fe20000001808 */
[----:B------:R-:W-:Y:S01]  /*168b0*/  FMUL.FTZ R180, R24, UR15 ;  /* 0x0000000f18b47c20 */ /* 0x000fe20008410000 */
[--C-:B------:R-:W-:Y:S01]  /*168c0*/  LOP3.LUT R24, R28, 0x10, R35.reuse, 0xfe, !PT ;  /* 0x000000101c187812 */ /* 0x100fe200078efe23 */
[----:B------:R-:W-:Y:S01]  /*168d0*/  MUFU.TANH R56, R56 ;  /* 0x0000003800387308 */ /* 0x000fe20000002400 */
[----:B------:R-:W-:Y:S01]  /*168e0*/  FMUL.FTZ R179, R26, UR15 ;  /* 0x0000000f1ab37c20 */ /* 0x000fe20008410000 */
[--C-:B------:R-:W-:Y:S01]  /*168f0*/  LOP3.LUT R26, R28, 0x18, R35.reuse, 0xfe, !PT ;  /* 0x000000181c1a7812 */ /* 0x100fe200078efe23 */
[----:B------:R-:W-:Y:S01]  /*16900*/  HMMA.16816.F32 R4, R132, R42, R4 ;  /* 0x0000002a8404723c */ /* 0x000fe20000001804 */
[----:B------:R-:W-:Y:S01]  /*16910*/  ISETP.GE.AND P2, PT, R24, R119, PT ;  /* 0x000000771800720c */ /* 0x000fe20003f46270 */
[----:B------:R-:W-:Y:S01]  /*16920*/  FMUL.FTZ R178, R20, UR15 ;  /* 0x0000000f14b27c20 */ /* 0x000fe20008410000 */
[----:B------:R-:W-:Y:S01]  /*16930*/  ISETP.GE.AND P3, PT, R24, R121, PT ;  /* 0x000000791800720c */ /* 0x000fe20003f66270 */
[----:B------:R-:W-:Y:S01]  /*16940*/  FMUL.FTZ R173, R22, UR15 ;  /* 0x0000000f16ad7c20 */ /* 0x000fe20008410000 */
[----:B------:R-:W-:Y:S01]  /*16950*/  MUFU.TANH R183, R46 ;  /* 0x0000002e00b77308 */ /* 0x000fe20000002400 */
[--C-:B-----5:R-:W-:Y:S01]  /*16960*/  LOP3.LUT R32, R28, 0x8, R35.reuse, 0xfe, !PT ;  /* 0x000000081c207812 */ /* 0x120fe200078efe23 */
[----:B------:R-:W-:Y:S01]  /*16970*/  FMUL.FTZ R18, R18, UR15 ;  /* 0x0000000f12127c20 */ /* 0x000fe20008410000 */
[--C-:B------:R-:W-:Y:S01]  /*16980*/  LOP3.LUT R24, R28, 0x20, R35.reuse, 0xfe, !PT ;  /* 0x000000201c187812 */ /* 0x100fe200078efe23 */
[----:B------:R-:W-:Y:S01]  /*16990*/  FMUL.FTZ R160, R16, UR15 ;  /* 0x0000000f10a07c20 */ /* 0x000fe20008410000 */
[C---:B------:R-:W-:Y:S01]  /*169a0*/  ISETP.GE.AND P1, PT, R32.reuse, R119, PT ;  /* 0x000000772000720c */ /* 0x040fe20003f26270 */
[----:B------:R-:W-:Y:S01]  /*169b0*/  FMUL.FTZ R184, R25, UR15 ;  /* 0x0000000f19b87c20 */ /* 0x000fe20008410000 */
[----:B------:R-:W-:Y:S01]  /*169c0*/  ISETP.GE.AND P0, PT, R32, R121, PT ;  /* 0x000000792000720c */ /* 0x000fe20003f06270 */
[----:B------:R-:W1:Y:S01]  /*169d0*/  MUFU.TANH R185, R185 ;  /* 0x000000b900b97308 */ /* 0x000e620000002400 */
[----:B--2---:R-:W-:Y:S01]  /*169e0*/  FSEL R20, R60, -INF , !P1 ;  /* 0xff8000003c147808 */ /* 0x004fe20004800000 */
[----:B------:R-:W-:Y:S01]  /*169f0*/  FMUL.FTZ R14, R14, UR15 ;  /* 0x0000000f0e0e7c20 */ /* 0x000fe20008410000 */
[-C--:B------:R-:W-:Y:S01]  /*16a00*/  ISETP.GE.AND P4, PT, R26, R119.reuse, PT ;  /* 0x000000771a00720c */ /* 0x080fe20003f86270 */
[----:B------:R-:W-:Y:S01]  /*16a10*/  FMUL.FTZ R142, R12, UR15 ;  /* 0x0000000f0c8e7c20 */ /* 0x000fe20008410000 */
[----:B---3--:R-:W-:Y:S01]  /*16a20*/  FSEL R60, R66, -INF , !P2 ;  /* 0xff800000423c7808 */ /* 0x008fe20005000000 */
[----:B------:R-:W-:Y:S01]  /*16a30*/  FMUL.FTZ R169, R8, UR15 ;  /* 0x0000000f08a97c20 */ /* 0x000fe20008410000 */
[C---:B------:R-:W-:Y:S01]  /*16a40*/  ISETP.GE.AND P2, PT, R24.reuse, R119, PT ;  /* 0x000000771800720c */ /* 0x040fe20003f46270 */
[----:B------:R-:W-:Y:S01]  /*16a50*/  MUFU.TANH R186, R186 ;  /* 0x000000ba00ba7308 */ /* 0x000fe20000002400 */
[-C--:B------:R-:W-:Y:S01]  /*16a60*/  ISETP.GE.AND P1, PT, R24, R121.reuse, PT ;  /* 0x000000791800720c */ /* 0x080fe20003f26270 */
[----:B------:R-:W-:Y:S01]  /*16a70*/  FMUL.FTZ R10, R10, UR15 ;  /* 0x0000000f0a0a7c20 */ /* 0x000fe20008410000 */
[--C-:B------:R-:W-:Y:S01]  /*16a80*/  LOP3.LUT R24, R28, 0x28, R35.reuse, 0xfe, !PT ;  /* 0x000000281c187812 */ /* 0x100fe200078efe23 */
[----:B------:R-:W-:Y:S01]  /*16a90*/  FMUL.FTZ R161, R4, UR15 ;  /* 0x0000000f04a17c20 */ /* 0x000fe20008410000 */
[--C-:B------:R-:W-:Y:S01]  /*16aa0*/  LOP3.LUT R22, R28, 0x30, R35.reuse, 0xfe, !PT ;  /* 0x000000301c167812 */ /* 0x100fe200078efe23 */
[----:B------:R-:W-:Y:S01]  /*16ab0*/  FMUL.FTZ R132, R6, UR15 ;  /* 0x0000000f06847c20 */ /* 0x000fe20008410000 */
[----:B------:R-:W-:Y:S01]  /*16ac0*/  FSEL R58, R125, -INF , !P4 ;  /* 0xff8000007d3a7808 */ /* 0x000fe20006000000 */
[----:B------:R-:W-:Y:S01]  /*16ad0*/  MUFU.TANH R189, R38 ;  /* 0x0000002600bd7308 */ /* 0x000fe20000002400 */
[----:B----4-:R-:W-:Y:S01]  /*16ae0*/  FSEL R125, R55, -INF , !P1 ;  /* 0xff800000377d7808 */ /* 0x010fe20004800000 */
[----:B------:R-:W-:Y:S01]  /*16af0*/  FMUL.FTZ R13, R13, UR15 ;  /* 0x0000000f0d0d7c20 */ /* 0x000fe20008410000 */
[-C--:B------:R-:W-:Y:S01]  /*16b00*/  ISETP.GE.AND P1, PT, R22, R121.reuse, PT ;  /* 0x000000791600720c */ /* 0x080fe20003f26270 */
[----:B------:R-:W-:Y:S01]  /*16b10*/  FMUL.FTZ R27, R27, UR15 ;  /* 0x0000000f1b1b7c20 */ /* 0x000fe20008410000 */
[--C-:B------:R-:W-:Y:S01]  /*16b20*/  LOP3.LUT R16, R28, 0x40, R35.reuse, 0xfe, !PT ;  /* 0x000000401c107812 */ /* 0x100fe200078efe23 */
[----:B------:R-:W-:Y:S01]  /*16b30*/  FMUL.FTZ R21, R21, UR15 ;  /* 0x0000000f15157c20 */ /* 0x000fe20008410000 */
[----:B-1----:R-:W-:Y:S01]  /*16b40*/  FSEL R185, R185, -INF , !P1 ;  /* 0xff800000b9b97808 */ /* 0x002fe20004800000 */
[----:B------:R-:W1:Y:S01]  /*16b50*/  MUFU.TANH R195, R34 ;  /* 0x0000002200c37308 */ /* 0x000e620000002400 */
[----:B------:R-:W-:Y:S01]  /*16b60*/  ISETP.GE.AND P1, PT, R16, R121, PT ;  /* 0x000000791000720c */ /* 0x000fe20003f26270 */
[----:B------:R-:W-:Y:S01]  /*16b70*/  FMUL.FTZ R23, R23, UR15 ;  /* 0x0000000f17177c20 */ /* 0x000fe20008410000 */
[C-C-:B------:R-:W-:Y:S01]  /*16b80*/  LOP3.LUT R12, R28.reuse, 0x50, R35.reuse, 0xfe, !PT ;  /* 0x000000501c0c7812 */ /* 0x140fe200078efe23 */
[----:B------:R-:W-:Y:S01]  /*16b90*/  FMUL.FTZ R19, R19, UR15 ;  /* 0x0000000f13137c20 */ /* 0x000fe20008410000 */
[C-C-:B------:R-:W-:Y:S01]  /*16ba0*/  LOP3.LUT R8, R28.reuse, 0x60, R35.reuse, 0xfe, !PT ;  /* 0x000000601c087812 */ /* 0x140fe200078efe23 */
[----:B------:R-:W-:Y:S01]  /*16bb0*/  FMUL.FTZ R15, R15, UR15 ;  /* 0x0000000f0f0f7c20 */ /* 0x000fe20008410000 */
[C-C-:B------:R-:W-:Y:S01]  /*16bc0*/  LOP3.LUT R4, R28.reuse, 0x70, R35.reuse, 0xfe, !PT ;  /* 0x000000701c047812 */ /* 0x140fe200078efe23 */
[----:B------:R2:W-:Y:S01]  /*16bd0*/  MUFU.TANH R204, R33 ;  /* 0x0000002100cc7308 */ /* 0x0005e20000002400 */
[----:B------:R-:W-:Y:S01]  /*16be0*/  LOP3.LUT R6, R28, 0x78, R35, 0xfe, !PT ;  /* 0x000000781c067812 */ /* 0x000fe200078efe23 */
[----:B------:R-:W-:Y:S01]  /*16bf0*/  FMUL.FTZ R11, R11, UR15 ;  /* 0x0000000f0b0b7c20 */ /* 0x000fe20008410000 */
[----:B------:R-:W-:Y:S01]  /*16c00*/  FMUL.FTZ R5, R5, UR15 ;  /* 0x0000000f05057c20 */ /* 0x000fe20008410000 */
[----:B------:R-:W-:Y:S01]  /*16c10*/  FMUL.FTZ R17, R17, UR15 ;  /* 0x0000000f11117c20 */ /* 0x000fe20008410000 */
[----:B------:R-:W-:Y:S01]  /*16c20*/  FMUL.FTZ R9, R9, UR15 ;  /* 0x0000000f09097c20 */ /* 0x000fe20008410000 */
[----:B------:R-:W-:-:S02]  /*16c30*/  FMUL.FTZ R7, R7, UR15 ;  /* 0x0000000f07077c20 */ /* 0x000fc40008410000 */
[----:B------:R-:W3:Y:S01]  /*16c40*/  MUFU.TANH R198, R198 ;  /* 0x000000c600c67308 */ /* 0x000ee20000002400 */
[----:B-1----:R-:W-:Y:S02]  /*16c50*/  FSEL R195, R195, -INF , !P1 ;  /* 0xff800000c3c37808 */ /* 0x002fe40004800000 */
[----:B------:R-:W-:-:S05]  /*16c60*/  ISETP.GE.AND P1, PT, R12, R121, PT ;  /* 0x000000790c00720c */ /* 0x000fca0003f26270 */
[----:B------:R-:W1:Y:S01]  /*16c70*/  MUFU.TANH R191, R30 ;  /* 0x0000001e00bf7308 */ /* 0x000e620000002400 */
[----:B--2---:R-:W-:Y:S02]  /*16c80*/  FSEL R33, R61, -INF , !P0 ;  /* 0xff8000003d217808 */ /* 0x004fe40004000000 */
[----:B------:R-:W-:Y:S02]  /*16c90*/  ISETP.GE.AND P0, PT, R26, R121, PT ;  /* 0x000000791a00720c */ /* 0x000fe40003f06270 */
[----:B------:R-:W-:Y:S02]  /*16ca0*/  FSEL R61, R124, -INF , !P3 ;  /* 0xff8000007c3d7808 */ /* 0x000fe40005800000 */
[----:B------:R-:W-:Y:S01]  /*16cb0*/  FSEL R57, R53, -INF , !P0 ;  /* 0xff80000035397808 */ /* 0x000fe20004000000 */
[----:B------:R-:W2:Y:S01]  /*16cc0*/  MUFU.TANH R180, R180 ;  /* 0x000000b400b47308 */ /* 0x000ea20000002400 */
[----:B------:R-:W-:Y:S02]  /*16cd0*/  FSEL R124, R54, -INF , !P2 ;  /* 0xff800000367c7808 */ /* 0x000fe40005000000 */
[----:B------:R-:W-:-:S02]  /*16ce0*/  ISETP.GE.AND P3, PT, R24, R119, PT ;  /* 0x000000771800720c */ /* 0x000fc40003f66270 */
[----:B------:R-:W-:Y:S02]  /*16cf0*/  ISETP.GE.AND P0, PT, R24, R121, PT ;  /* 0x000000791800720c */ /* 0x000fe40003f06270 */
[-C--:B------:R-:W-:Y:S01]  /*16d00*/  ISETP.GE.AND P2, PT, R22, R119.reuse, PT ;  /* 0x000000771600720c */ /* 0x080fe20003f46270 */
[----:B------:R-:W4:Y:S01]  /*16d10*/  MUFU.TANH R179, R179 ;  /* 0x000000b300b37308 */ /* 0x000f220000002400 */
[----:B------:R-:W-:Y:S02]  /*16d20*/  LOP3.LUT R22, R28, 0x38, R35, 0xfe, !PT ;  /* 0x000000381c167812 */ /* 0x000fe400078efe23 */
[----:B------:R-:W-:Y:S02]  /*16d30*/  FSEL R66, R56, -INF , !P3 ;  /* 0xff80000038427808 */ /* 0x000fe40005800000 */
[----:B------:R-:W-:Y:S02]  /*16d40*/  FSEL R183, R183, -INF , !P0 ;  /* 0xff800000b7b77808 */ /* 0x000fe40004000000 */
[----:B------:R-:W-:Y:S01]  /*16d50*/  FSEL R188, R188, -INF , !P2 ;  /* 0xff800000bcbc7808 */ /* 0x000fe20005000000 */
[----:B------:R-:W5:Y:S01]  /*16d60*/  MUFU.TANH R178, R178 ;  /* 0x000000b200b27308 */ /* 0x000f620000002400 */
[----:B------:R-:W-:-:S02]  /*16d70*/  ISETP.GE.AND P3, PT, R22, R119, PT ;  /* 0x000000771600720c */ /* 0x000fc40003f66270 */
[----:B------:R-:W-:Y:S02]  /*16d80*/  ISETP.GE.AND P0, PT, R22, R121, PT ;  /* 0x000000791600720c */ /* 0x000fe40003f06270 */
[----:B------:R-:W-:Y:S02]  /*16d90*/  ISETP.GE.AND P2, PT, R16, R119, PT ;  /* 0x000000771000720c */ /* 0x000fe40003f46270 */
[----:B------:R-:W-:Y:S01]  /*16da0*/  LOP3.LUT R16, R28, 0x48, R35, 0xfe, !PT ;  /* 0x000000481c107812 */ /* 0x000fe200078efe23 */
[----:B------:R-:W5:Y:S01]  /*16db0*/  MUFU.TANH R173, R173 ;  /* 0x000000ad00ad7308 */ /* 0x000f620000002400 */
[----:B------:R-:W-:Y:S02]  /*16dc0*/  FSEL R186, R186, -INF , !P3 ;  /* 0xff800000baba7808 */ /* 0x000fe40005800000 */
[----:B------:R-:W-:Y:S02]  /*16dd0*/  FSEL R189, R189, -INF , !P0 ;  /* 0xff800000bdbd7808 */ /* 0x000fe40004000000 */
[----:B------:R-:W-:-:S02]  /*16de0*/  FSEL R200, R200, -INF , !P2 ;  /* 0xff800000c8c87808 */ /* 0x000fc40005000000 */
[C---:B------:R-:W-:Y:S01]  /*16df0*/  ISETP.GE.AND P3, PT, R16.reuse, R119, PT ;  /* 0x000000771000720c */ /* 0x040fe20003f66270 */
[----:B------:R-:W5:Y:S01]  /*16e00*/  MUFU.TANH R143, R18 ;  /* 0x00000012008f7308 */ /* 0x000f620000002400 */
[----:B------:R-:W-:Y:S02]  /*16e10*/  ISETP.GE.AND P0, PT, R16, R121, PT ;  /* 0x000000791000720c */ /* 0x000fe40003f06270 */
[----:B------:R-:W-:Y:S02]  /*16e20*/  ISETP.GE.AND P2, PT, R12, R119, PT ;  /* 0x000000770c00720c */ /* 0x000fe40003f46270 */
[----:B------:R-:W-:Y:S02]  /*16e30*/  LOP3.LUT R12, R28, 0x58, R35, 0xfe, !PT ;  /* 0x000000581c0c7812 */ /* 0x000fe400078efe23 */
[----:B---3--:R-:W-:Y:S01]  /*16e40*/  FSEL R198, R198, -INF , !P3 ;  /* 0xff800000c6c67808 */ /* 0x008fe20005800000 */
[----:B------:R-:W3:Y:S01]  /*16e50*/  MUFU.TANH R160, R160 ;  /* 0x000000a000a07308 */ /* 0x000ee20000002400 */
[----:B-1----:R-:W-:-:S02]  /*16e60*/  FSEL R191, R191, -INF , !P0 ;  /* 0xff800000bfbf7808 */ /* 0x002fc40004000000 */
[----:B--2---:R-:W-:Y:S02]  /*16e70*/  FSEL R180, R180, -INF , !P2 ;  /* 0xff800000b4b47808 */ /* 0x004fe40005000000 */
[----:B----4-:R-:W-:Y:S02]  /*16e80*/  FSEL R179, R179, -INF , !P1 ;  /* 0xff800000b3b37808 */ /* 0x010fe40004800000 */
[C---:B------:R-:W-:Y:S01]  /*16e90*/  ISETP.GE.AND P3, PT, R12.reuse, R119, PT ;  /* 0x000000770c00720c */ /* 0x040fe20003f66270 */
[----:B------:R-:W1:Y:S01]  /*16ea0*/  MUFU.TANH R136, R14 ;  /* 0x0000000e00887308 */ /* 0x000e620000002400 */
[----:B------:R-:W-:Y:S02]  /*16eb0*/  ISETP.GE.AND P0, PT, R12, R121, PT ;  /* 0x000000790c00720c */ /* 0x000fe40003f06270 */
[C---:B------:R-:W-:Y:S02]  /*16ec0*/  ISETP.GE.AND P2, PT, R8.reuse, R119, PT ;  /* 0x000000770800720c */ /* 0x040fe40003f46270 */
[----:B------:R-:W-:-:S02]  /*16ed0*/  ISETP.GE.AND P1, PT, R8, R121, PT ;  /* 0x000000790800720c */ /* 0x000fc40003f26270 */
[----:B------:R-:W-:Y:S01]  /*16ee0*/  LOP3.LUT R8, R28, 0x68, R35, 0xfe, !PT ;  /* 0x000000681c087812 */ /* 0x000fe200078efe23 */
[----:B------:R-:W2:Y:S01]  /*16ef0*/  MUFU.TANH R169, R169 ;  /* 0x000000a900a97308 */ /* 0x000ea20000002400 */
[----:B-----5:R-:W-:Y:S02]  /*16f00*/  FSEL R178, R178, -INF , !P3 ;  /* 0xff800000b2b27808 */ /* 0x020fe40005800000 */
[----:B------:R-:W-:Y:S02]  /*16f10*/  FSEL R173, R173, -INF , !P0 ;  /* 0xff800000adad7808 */ /* 0x000fe40004000000 */
[----:B------:R-:W-:Y:S02]  /*16f20*/  FSEL R143, R143, -INF , !P1 ;  /* 0xff8000008f8f7808 */ /* 0x000fe40004800000 */
[----:B------:R-:W-:Y:S01]  /*16f30*/  ISETP.GE.AND P0, PT, R8, R121, PT ;  /* 0x000000790800720c */ /* 0x000fe20003f06270 */
[----:B------:R-:W4:Y:S01]  /*16f40*/  MUFU.TANH R131, R10 ;  /* 0x0000000a00837308 */ /* 0x000f220000002400 */
[----:B------:R-:W-:-:S02]  /*16f50*/  ISETP.GE.AND P3, PT, R4, R119, PT ;  /* 0x000000770400720c */ /* 0x000fc40003f66270 */
[----:B------:R-:W-:Y:S02]  /*16f60*/  ISETP.GE.AND P1, PT, R4, R121, PT ;  /* 0x000000790400720c */ /* 0x000fe40003f26270 */
[----:B------:R-:W-:Y:S02]  /*16f70*/  LOP3.LUT R4, R28, R35, RZ, 0xfc, !PT ;  /* 0x000000231c047212 */ /* 0x000fe400078efcff */
[----:B---3--:R-:W-:Y:S01]  /*16f80*/  FSEL R160, R160, -INF , !P2 ;  /* 0xff800000a0a07808 */ /* 0x008fe20005000000 */
[----:B------:R-:W3:Y:S01]  /*16f90*/  MUFU.TANH R67, R67 ;  /* 0x0000004300437308 */ /* 0x000ee20000002400 */
[----:B-1----:R-:W-:Y:S01]  /*16fa0*/  FSEL R136, R136, -INF , !P0 ;  /* 0xff80000088887808 */ /* 0x002fe20004000000 */
[----:B------:R-:W-:Y:S01]  /*16fb0*/  VIADD R12, R4, 0x19 ;  /* 0x00000019040c7836 */ /* 0x000fe20000000000 */
[C---:B------:R-:W-:Y:S02]  /*16fc0*/  ISETP.GE.AND P2, PT, R6.reuse, R119, PT ;  /* 0x000000770600720c */ /* 0x040fe40003f46270 */
[----:B------:R-:W-:Y:S01]  /*16fd0*/  ISETP.GE.AND P0, PT, R6, R121, PT ;  /* 0x000000790600720c */ /* 0x000fe20003f06270 */
[----:B------:R-:W-:Y:S01]  /*16fe0*/  VIADD R6, R4, 0x1 ;  /* 0x0000000104067836 */ /* 0x000fe20000000000 */
[----:B--2---:R-:W-:Y:S01]  /*16ff0*/  FSEL R169, R169, -INF , !P3 ;  /* 0xff800000a9a97808 */ /* 0x004fe20005800000 */
[----:B------:R-:W1:Y:S01]  /*17000*/  MUFU.TANH R161, R161 ;  /* 0x000000a100a17308 */ /* 0x000e620000002400 */
[----:B----4-:R-:W-:-:S02]  /*17010*/  FSEL R131, R131, -INF , !P1 ;  /* 0xff80000083837808 */ /* 0x010fc40004800000 */
[-C--:B------:R-:W-:Y:S01]  /*17020*/  ISETP.GE.AND P4, PT, R8, R119.reuse, PT ;  /* 0x000000770800720c */ /* 0x080fe20003f86270 */
[----:B------:R-:W-:Y:S01]  /*17030*/  VIADD R8, R4, 0x9 ;  /* 0x0000000904087836 */ /* 0x000fe20000000000 */
[C---:B------:R-:W-:Y:S02]  /*17040*/  ISETP.GE.AND P3, PT, R6.reuse, R119, PT ;  /* 0x000000770600720c */ /* 0x040fe40003f66270 */
[----:B------:R-:W-:Y:S01]  /*17050*/  ISETP.GE.AND P1, PT, R6, R121, PT ;  /* 0x000000790600720c */ /* 0x000fe20003f26270 */
[----:B------:R-:W2:Y:S01]  /*17060*/  MUFU.TANH R132, R132 ;  /* 0x0000008400847308 */ /* 0x000ea20000002400 */
[----:B------:R-:W-:Y:S01]  /*17070*/  VIADD R6, R4, 0x11 ;  /* 0x0000001104067836 */ /* 0x000fe20000000000 */
[----:B------:R-:W-:Y:S02]  /*17080*/  FSEL R10, R64, -INF , !P3 ;  /* 0xff800000400a7808 */ /* 0x000fe40005800000 */
[----:B---3--:R-:W-:Y:S02]  /*17090*/  FSEL R67, R67, -INF , !P1 ;  /* 0xff80000043437808 */ /* 0x008fe40004800000 */
[----:B------:R-:W-:-:S02]  /*170a0*/  ISETP.GE.AND P3, PT, R6, R119, PT ;  /* 0x000000770600720c */ /* 0x000fc40003f66270 */
[----:B------:R-:W3:Y:S01]  /*170b0*/  MUFU.TANH R128, R128 ;  /* 0x0000008000807308 */ /* 0x000ee20000002400 */
[----:B-1----:R-:W-:Y:S02]  /*170c0*/  FSEL R161, R161, -INF , !P2 ;  /* 0xff800000a1a17808 */ /* 0x002fe40005000000 */
[----:B------:R-:W-:Y:S02]  /*170d0*/  ISETP.GE.AND P2, PT, R8, R119, PT ;  /* 0x000000770800720c */ /* 0x000fe40003f46270 */
[-C--:B------:R-:W-:Y:S01]  /*170e0*/  ISETP.GE.AND P1, PT, R6, R121.reuse, PT ;  /* 0x000000790600720c */ /* 0x080fe20003f26270 */
[----:B------:R-:W-:Y:S02]  /*170f0*/  VIADD R6, R4, 0x21 ;  /* 0x0000002104067836 */ /* 0x000fe40000000000 */
[----:B------:R-:W1:Y:S01]  /*17100*/  MUFU.TANH R62, R62 ;  /* 0x0000003e003e7308 */ /* 0x000e620000002400 */
[----:B--2---:R-:W-:Y:S02]  /*17110*/  FSEL R132, R132, -INF , !P0 ;  /* 0xff80000084847808 */ /* 0x004fe40004000000 */
[----:B------:R-:W-:-:S05]  /*17120*/  ISETP.GE.AND P0, PT, R8, R121, PT ;  /* 0x000000790800720c */ /* 0x000fca0003f06270 */
[----:B------:R-:W2:Y:S01]  /*17130*/  MUFU.TANH R63, R63 ;  /* 0x0000003f003f7308 */ /* 0x000ea20000002400 */
[----:B---3--:R-:W-:Y:S01]  /*17140*/  FSEL R8, R128, -INF , !P2 ;  /* 0xff80000080087808 */ /* 0x008fe20005000000 */
[----:B------:R-:W-:Y:S01]  /*17150*/  IMAD.MOV.U32 R128, RZ, RZ, R158 ;  /* 0x000000ffff807224 */ /* 0x000fe200078e009e */
        /* <DEDUP_REMOVED lines=28> */
[----:B------:R-:W-:-:S04]  /*17320*/  ISETP.GE.AND P3, PT, R12, R119, PT ;  /* 0x000000770c00720c */ /* 0x000fc80003f66270 */
[----:B------:R-:W-:Y:S01]  /*17330*/  FSEL R204, R204, -INF , !P3 ;  /* 0xff800000cccc7808 */ /* 0x000fe20005800000 */
        /* <DEDUP_REMOVED lines=27> */
[-C--:B------:R-:W-:Y:S02]  /*174f0*/  ISETP.GE.AND P4, PT, R12, R119.reuse, PT ;  /* 0x000000770c00720c */ /* 0x080fe40003f86270 */
[----:B------:R-:W-:-:S03]  /*17500*/  ISETP.GE.AND P3, PT, R6, R119, PT ;  /* 0x000000770600720c */ /* 0x000fc60003f66270 */
        /* <DEDUP_REMOVED lines=44> */
[----:B------:R-:W-:-:S13]  /*177d0*/  ISETP.NE.AND P6, PT, R154, RZ, PT ;  /* 0x000000ff9a00720c */ /* 0x000fda0003fc5270 */
[----:B------:R-:W-:Y:S05]  /*177e0*/  @!P6 BRA `(.L_x_1724) ;  /* 0x0000000000f0e947 */ /* 0x000fea0003800000 */
[----:B------:R-:W1:Y:S01]  /*177f0*/  LDC R3, c[0x0][0x380] ;  /* 0x0000e000ff037b82 */ /* 0x000e620000000800 */
[C---:B------:R-:W-:Y:S01]  /*17800*/  VIADD R16, R28.reuse, 0xffffff80 ;  /* 0xffffff801c107836 */ /* 0x040fe20000000000 */
[----:B------:R-:W-:Y:S02]  /*17810*/  IABS R7, R28 ;  /* 0x0000001c00077213 */ /* 0x000fe40000000000 */
        /* <DEDUP_REMOVED lines=26> */
[----:B------:R-:W-:Y:S02]  /*179c0*/  ISETP.GE.AND P0, PT, R16, RZ, PT ;  /* 0x000000ff1000720c */ /* 0x000fe40003f06270 */
[----:B------:R-:W-:-:S02]  /*179d0*/  ISETP.GE.U32.AND P3, PT, R6, R5, PT ;  /* 0x000000050600720c */ /* 0x000fc40003f66070 */
[----:B------:R-:W-:Y:S01]  /*179e0*/  LOP3.LUT R16, RZ, R3, RZ, 0x33, !PT ;  /* 0x00000003ff107212 */ /* 0x000fe200078e33ff */
[----:B------:R-:W1:Y:S04]  /*179f0*/  LDC.64 R6, c[0x0][0x248] ;  /* 0x00009200ff067b82 */ /* 0x000e680000000a00 */
[----:B------:R-:W-:Y:S02]  /*17a00*/  @P2 IADD3 R9, R9, 0x1, RZ ;  /* 0x0000000109092810 */ /* 0x000fe40007ffe0ff */
[----:B------:R-:W-:-:S03]  /*17a10*/  ISETP.NE.AND P2, PT, R3, RZ, PT ;  /* 0x000000ff0300720c */ /* 0x000fc60003f45270 */
[----:B------:R-:W-:Y:S01]  /*17a20*/  @!P1 IMAD.MOV R9, RZ, RZ, -R9 ;  /* 0x000000ffff099224 */ /* 0x000fe200078e0a09 */
[----:B------:R-:W-:-:S04]  /*17a30*/  @P3 IADD3 R4, R4, 0x1, RZ ;  /* 0x0000000104043810 */ /* 0x000fc80007ffe0ff */
        /* <DEDUP_REMOVED lines=10> */
[----:B------:R-:W-:Y:S02]  /*17ae0*/  SHF.R.S32.HI R3, RZ, 0x1f, R11 ;  /* 0x0000001fff037819 */ /* 0x000fe4000001140b */
[----:B--2---:R-:W-:-:S03]  /*17af0*/  IADD3 R9, -R14, R9, RZ ;  /* 0x000000090e097210 */ /* 0x004fc60007ffe1ff */
[----:B-1----:R-:W-:Y:S01]  /*17b00*/  IMAD R14, R3, R6, RZ ;  /* 0x00000006030e7224 */ /* 0x002fe200078e02ff */
[----:B------:R-:W-:-:S03]  /*17b10*/  SHF.R.S32.HI R3, RZ, 0x1f, R9 ;  /* 0x0000001fff037819 */ /* 0x000fc60000011409 */
[C---:B------:R-:W-:Y:S02]  /*17b20*/  IMAD R7, R11.reuse, R7, R14 ;  /* 0x000000070b077224 */ /* 0x040fe400078e020e */
[----:B------:R-:W-:-:S04]  /*17b30*/  IMAD.WIDE.U32 R14, R11, R6, RZ ;  /* 0x000000060b0e7225 */ /* 0x000fc800078e00ff */
[-C--:B---3--:R-:W-:Y:S02]  /*17b40*/  IMAD R6, R3, R4.reuse, RZ ;  /* 0x0000000403067224 */ /* 0x088fe400078e02ff */
[----:B------:R-:W-:Y:S02]  /*17b50*/  IMAD.IADD R15, R15, 0x1, R7 ;  /* 0x000000010f0f7824 */ /* 0x000fe400078e0207 */
[C---:B------:R-:W-:Y:S02]  /*17b60*/  IMAD R5, R9.reuse, R5, R6 ;  /* 0x0000000509057224 */ /* 0x040fe400078e0206 */
[----:B------:R-:W-:-:S05]  /*17b70*/  IMAD.WIDE.U32 R6, R9, R4, R14 ;  /* 0x0000000409067225 */ /* 0x000fca00078e000e */
[----:B------:R-:W-:Y:S01]  /*17b80*/  IADD3 R14, R7, R5, RZ ;  /* 0x00000005070e7210 */ /* 0x000fe20007ffe0ff */
[----:B------:R-:W-:Y:S01]  /*17b90*/  IMAD.MOV.U32 R7, RZ, RZ, R6 ;  /* 0x000000ffff077224 */ /* 0x000fe200078e0006 */
[----:B------:R-:W-:Y:S06]  /*17ba0*/  BRA `(.L_x_1725) ;  /* 0x00000000000c7947 */ /* 0x000fec0003800000 */
.L_x_1724:
[----:B------:R-:W1:Y:S02]  /*17bb0*/  LDC R7, c[0x0][0x248] ;  /* 0x00009200ff077b82 */ /* 0x000e640000000800 */
[----:B-1----:R-:W-:-:S04]  /*17bc0*/  LEA R7, -R7, RZ, 0x7 ;  /* 0x000000ff07077211 */ /* 0x002fc800078e39ff */
[----:B------:R-:W-:-:S07]  /*17bd0*/  SHF.R.S32.HI R14, RZ, 0x1f, R7 ;  /* 0x0000001fff0e7819 */ /* 0x000fce0000011407 */
.L_x_1725:
        /* <DEDUP_REMOVED lines=100> */
.L_x_1723:
        /* <DEDUP_REMOVED lines=102> */
[----:B------:R-:W-:Y:S01]  /*18880*/  LDSM.16.MT88.4 R32, [R118+0xb000] ;  /* 0x00b000007620783b */ /* 0x000fe20000004200 */
[--C-:B------:R-:W-:Y:S01]  /*18890*/  FFMA.FTZ R67, R60, UR8, -R177.reuse ;  /* 0x000000083c437c23 */ /* 0x100fe200080108b1 */
[----:B------:R-:W3:Y:S01]  /*188a0*/  MUFU.EX2 R196, R0 ;  /* 0x0000000000c47308 */ /* 0x000ee20000000800 */
[-C--:B--2---:R-:W-:Y:S01]  /*188b0*/  FMUL.FTZ R44, R72, R197.reuse ;  /* 0x000000c5482c7220 */ /* 0x084fe20000410000 */
[----:B------:R-:W2:Y:S01]  /*188c0*/  LDSM.16.MT88.4 R24, [R122+0xb000] ;  /* 0x00b000007a18783b */ /* 0x000ea20000004200 */
[-C--:B------:R-:W-:Y:S01]  /*188d0*/  FMUL.FTZ R45, R73, R197.reuse ;  /* 0x000000c5492d7220 */ /* 0x080fe20000410000 */
[--C-:B------:R-:W-:Y:S01]  /*188e0*/  FFMA.FTZ R65, R61, UR8, -R140.reuse ;  /* 0x000000083d417c23 */ /* 0x100fe2000801088c */
[--C-:B------:R-:W-:Y:S01]  /*188f0*/  FFMA.FTZ R58, R63, UR8, -R140.reuse ;  /* 0x000000083f3a7c23 */ /* 0x100fe2000801088c */
[-C--:B------:R-:W-:Y:S01]  /*18900*/  FMUL.FTZ R4, R112, R197.reuse ;  /* 0x000000c570047220 */ /* 0x080fe20000410000 */
[-C--:B------:R-:W-:Y:S01]  /*18910*/  FMUL.FTZ R5, R113, R197.reuse ;  /* 0x000000c571057220 */ /* 0x080fe20000410000 */
[----:B------:R-:W4:Y:S01]  /*18920*/  MUFU.EX2 R176, R176 ;  /* 0x000000b000b07308 */ /* 0x000f220000000800 */
[----:B------:R-:W-:Y:S01]  /*18930*/  LDSM.16.MT88.4 R60, [R118+0x9400] ;  /* 0x00940000763c783b */ /* 0x000fe20000004200 */
[-C--:B------:R-:W-:Y:S01]  /*18940*/  FMUL.FTZ R108, R108, R197.reuse ;  /* 0x000000c56c6c7220 */ /* 0x080fe20000410000 */
[-C--:B------:R-:W-:Y:S01]  /*18950*/  FMUL.FTZ R109, R109, R197.reuse ;  /* 0x000000c56d6d7220 */ /* 0x080fe20000410000 */
[--C-:B------:R-:W-:Y:S01]  /*18960*/  FFMA.FTZ R57, R57, UR8, -R140.reuse ;  /* 0x0000000839397c23 */ /* 0x100fe2000801088c */
[-C--:B------:R-:W-:Y:S01]  /*18970*/  FMUL.FTZ R12, R104, R197.reuse ;  /* 0x000000c5680c7220 */ /* 0x080fe20000410000 */
[-C--:B------:R-:W-:Y:S01]  /*18980*/  FMUL.FTZ R13, R105, R197.reuse ;  /* 0x000000c5690d7220 */ /* 0x080fe20000410000 */
[-C--:B------:R-:W-:Y:S01]  /*18990*/  FMUL.FTZ R100, R100, R197.reuse ;  /* 0x000000c564647220 */ /* 0x080fe20000410000 */
[----:B------:R-:W-:Y:S01]  /*189a0*/  MUFU.EX2 R158, R158 ;  /* 0x0000009e009e7308 */ /* 0x000fe20000000800 */
[-C--:B---3--:R-:W-:Y:S01]  /*189b0*/  FMUL.FTZ R46, R74, R196.reuse ;  /* 0x000000c44a2e7220 */ /* 0x088fe20000410000 */
[-C--:B------:R-:W-:Y:S01]  /*189c0*/  FMUL.FTZ R47, R75, R196.reuse ;  /* 0x000000c44b2f7220 */ /* 0x080fe20000410000 */
[-C--:B------:R-:W-:Y:S01]  /*189d0*/  FMUL.FTZ R6, R114, R196.reuse ;  /* 0x000000c472067220 */ /* 0x080fe20000410000 */
[----:B------:R-:W3:Y:S01]  /*189e0*/  LDSM.16.MT88.4 R72, [R122+0x9400] ;  /* 0x009400007a48783b */ /* 0x000ee20000004200 */
[-C--:B------:R-:W-:Y:S01]  /*189f0*/  FMUL.FTZ R7, R115, R196.reuse ;  /* 0x000000c473077220 */ /* 0x080fe20000410000 */
[-C--:B------:R-:W-:Y:S01]  /*18a00*/  FMUL.FTZ R110, R110, R196.reuse ;  /* 0x000000c46e6e7220 */ /* 0x080fe20000410000 */
[----:B------:R-:W-:Y:S01]  /*18a10*/  FMUL.FTZ R111, R111, R196 ;  /* 0x000000c46f6f7220 */ /* 0x000fe20000410000 */
[----:B------:R-:W5:Y:S01]  /*18a20*/  MUFU.EX2 R133, R133 ;  /* 0x0000008500857308 */ /* 0x000f620000000800 */
[----:B----4-:R-:W-:Y:S01]  /*18a30*/  F2FP.F16.F32.PACK_AB R48, R176, R192 ;  /* 0x000000c0b030723e */ /* 0x010fe200000000ff */
[--C-:B------:R-:W-:Y:S01]  /*18a40*/  FFMA.FTZ R0, R127, UR8, -R140.reuse ;  /* 0x000000087f007c23 */ /* 0x100fe2000801088c */
        /* <DEDUP_REMOVED lines=29> */
[----:B------:R-:W5:Y:S01]  /*18c20*/  MUFU.EX2 R126, R126 ;  /* 0x0000007e007e7308 */ /* 0x000f620000000800 */
[----:B----4-:R-:W-:Y:S01]  /*18c30*/  F2FP.F16.F32.PACK_AB R49, R175, R193 ;  /* 0x000000c1af31723e */ /* 0x010fe200000000ff */
[-C--:B------:R-:W-:Y:S01]  /*18c40*/  FMUL.FTZ R76, R76, R197.reuse ;  /* 0x000000c54c4c7220 */ /* 0x080fe20000410000 */
[-C--:B------:R-:W-:Y:S01]  /*18c50*/  FMUL.FTZ R77, R77, R197.reuse ;  /* 0x000000c54d4d7220 */ /* 0x080fe20000410000 */
[-C--:B------:R-:W-:Y:S01]  /*18c60*/  FMUL.FTZ R78, R78, R196.reuse ;  /* 0x000000c44e4e7220 */ /* 0x080fe20000410000 */
[-C--:B------:R-:W-:Y:S01]  /*18c70*/  FMUL.FTZ R79, R79, R196.reuse ;  /* 0x000000c44f4f7220 */ /* 0x080fe20000410000 */
[-C--:B------:R-:W-:Y:S01]  /*18c80*/  FMUL.FTZ R68, R68, R197.reuse ;  /* 0x000000c544447220 */ /* 0x080fe20000410000 */
[----:B------:R-:W-:Y:S01]  /*18c90*/  FMUL.FTZ R69, R69, R197 ;  /* 0x000000c545457220 */ /* 0x000fe20000410000 */
[----:B------:R-:W-:Y:S01]  /*18ca0*/  MUFU.EX2 R67, R67 ;  /* 0x0000004300437308 */ /* 0x000fe20000000800 */
[-C--:B------:R-:W-:Y:S01]  /*18cb0*/  FMUL.FTZ R70, R70, R196.reuse ;  /* 0x000000c446467220 */ /* 0x080fe20000410000 */
[-C--:B------:R-:W-:Y:S01]  /*18cc0*/  FMUL.FTZ R71, R71, R196.reuse ;  /* 0x000000c447477220 */ /* 0x080fe20000410000 */
[--C-:B------:R-:W-:Y:S01]  /*18cd0*/  FFMA.FTZ R130, R124, UR8, -R177.reuse ;  /* 0x000000087c827c23 */ /* 0x100fe200080108b1 */
[--C-:B------:R-:W-:Y:S01]  /*18ce0*/  FFMA.FTZ R66, R134, UR8, -R177.reuse ;  /* 0x0000000886427c23 */ /* 0x100fe200080108b1 */
[--C-:B------:R-:W-:Y:S01]  /*18cf0*/  FFMA.FTZ R127, R206, UR8, -R177.reuse ;  /* 0x00000008ce7f7c23 */ /* 0x100fe200080108b1 */
[--C-:B------:R-:W-:Y:S01]  /*18d00*/  FFMA.FTZ R125, R125, UR8, -R140.reuse ;  /* 0x000000087d7d7c23 */ /* 0x100fe2000801088c */
[--C-:B------:R-:W-:Y:S01]  /*18d10*/  FFMA.FTZ R134, R207, UR8, -R140.reuse ;  /* 0x00000008cf867c23 */ /* 0x100fe2000801088c */
[----:B------:R-:W4:Y:S01]  /*18d20*/  MUFU.EX2 R64, R64 ;  /* 0x0000004000407308 */ /* 0x000f220000000800 */
        /* <DEDUP_REMOVED lines=11> */
[--C-:B------:R-:W-:Y:S01]  /*18de0*/  FFMA.FTZ R194, R205, UR8, -R140.reuse ;  /* 0x00000008cdc27c23 */ /* 0x100fe2000801088c */
[--C-:B------:R-:W-:Y:S01]  /*18df0*/  FFMA.FTZ R189, R203, UR8, -R140.reuse ;  /* 0x00000008cbbd7c23 */ /* 0x100fe2000801088c */
[C---:B------:R-:W-:Y:S01]  /*18e00*/  HMMA.16816.F32 R8, R48.reuse, R10, R108 ;  /* 0x0000000a3008723c */ /* 0x040fe2000000186c */
[--C-:B------:R-:W-:Y:S01]  /*18e10*/  FFMA.FTZ R203, R204, UR8, -R177.reuse ;  /* 0x00000008cccb7c23 */ /* 0x100fe200080108b1 */
[--C-:B------:R-:W-:Y:S01]  /*18e20*/  FFMA.FTZ R200, R200, UR8, -R177.reuse ;  /* 0x00000008c8c87c23 */ /* 0x100fe200080108b1 */
[----:B------:R-:W-:Y:S01]  /*18e30*/  MUFU.EX2 R2, R2 ;  /* 0x0000000200027308 */ /* 0x000fe20000000800 */
[----:B------:R-:W-:Y:S01]  /*18e40*/  FFMA.FTZ R198, R198, UR8, -R177 ;  /* 0x00000008c6c67c23 */ /* 0x000fe200080108b1 */
[--C-:B------:R-:W-:Y:S01]  /*18e50*/  FFMA.FTZ R204, R195, UR8, -R140.reuse ;  /* 0x00000008c3cc7c23 */ /* 0x100fe2000801088c */
[C---:B------:R-:W-:Y:S01]  /*18e60*/  HMMA.16816.F32 R12, R48.reuse, R16, R12 ;  /* 0x00000010300c723c */ /* 0x040fe2000000180c */
[--C-:B------:R-:W-:Y:S01]  /*18e70*/  FFMA.FTZ R201, R201, UR8, -R140.reuse ;  /* 0x00000008c9c97c23 */ /* 0x100fe2000801088c */
[--C-:B------:R-:W-:Y:S01]  /*18e80*/  FFMA.FTZ R191, R191, UR8, -R140.reuse ;  /* 0x00000008bfbf7c23 */ /* 0x100fe2000801088c */
[----:B------:R-:W-:Y:S01]  /*18e90*/  LDSM.16.MT88.4 R108, [R122+0xa400] ;  /* 0x00a400007a6c783b */ /* 0x000fe20000004200 */
[----:B------:R-:W-:Y:S01]  /*18ea0*/  FFMA.FTZ R196, R162, R196, R193 ;  /* 0x000000c4a2c47223 */ /* 0x000fe200000100c1 */
[----:B------:R-:W-:Y:S01]  /*18eb0*/  MUFU.EX2 R65, R65 ;  /* 0x0000004100417308 */ /* 0x000fe20000000800 */
[C---:B------:R-:W-:Y:S01]  /*18ec0*/  HMMA.16816.F32 R16, R48.reuse, R18, R100 ;  /* 0x000000123010723c */ /* 0x040fe20000001864 */
[--C-:B------:R-:W-:Y:S01]  /*18ed0*/  FFMA.FTZ R162, R179, UR8, -R140.reuse ;  /* 0x00000008b3a27c23 */ /* 0x100fe2000801088c */
[----:B------:R-:W-:Y:S01]  /*18ee0*/  FFMA.FTZ R173, R173, UR8, -R140 ;  /* 0x00000008adad7c23 */ /* 0x000fe2000801088c */
[----:B------:R-:W-:Y:S01]  /*18ef0*/  LDSM.16.MT88.4 R100, [R118+0xa400] ;  /* 0x00a400007664783b */ /* 0x000fe20000004200 */
[--C-:B------:R-:W-:Y:S01]  /*18f00*/  FFMA.FTZ R142, R142, UR8, -R177.reuse ;  /* 0x000000088e8e7c23 */ /* 0x100fe200080108b1 */
[--C-:B------:R-:W-:Y:S01]  /*18f10*/  FFMA.FTZ R172, R172, UR8, -R177.reuse ;  /* 0x00000008acac7c23 */ /* 0x100fe200080108b1 */
[C---:B--2---:R-:W-:Y:S01]  /*18f20*/  HMMA.16816.F32 R20, R48.reuse, R24, R20 ;  /* 0x000000183014723c */ /* 0x044fe20000001814 */
[----:B------:R-:W1:Y:S01]  /*18f30*/  MUFU.EX2 R58, R58 ;  /* 0x0000003a003a7308 */ /* 0x000e620000000800 */
[----:B------:R-:W-:Y:S01]  /*18f40*/  FFMA.FTZ R163, R163, R197, R192 ;  /* 0x000000c5a3a37223 */ /* 0x000fe200000100c0 */
[--C-:B------:R-:W-:Y:S01]  /*18f50*/  FFMA.FTZ R161, R161, UR8, -R177.reuse ;  /* 0x00000008a1a17c23 */ /* 0x100fe200080108b1 */
[--C-:B------:R-:W-:Y:S01]  /*18f60*/  FFMA.FTZ R169, R169, UR8, -R177.reuse ;  /* 0x00000008a9a97c23 */ /* 0x100fe200080108b1 */
[--C-:B------:R-:W-:Y:S01]  /*18f70*/  FFMA.FTZ R170, R170, UR8, -R177.reuse ;  /* 0x00000008aaaa7c23 */ /* 0x100fe200080108b1 */
[----:B------:R-:W-:Y:S01]  /*18f80*/  HMMA.16816.F32 R28, R48, R32, R28 ;  /* 0x00000020301c723c */ /* 0x000fe2000000181c */
[----:B------:R-:W-:Y:S01]  /*18f90*/  FFMA.FTZ R159, R159, UR8, -R177 ;  /* 0x000000089f9f7c23 */ /* 0x000fe200080108b1 */
[----:B------:R-:W-:Y:S01]  /*18fa0*/  FADD.FTZ R163, R176, R163 ;  /* 0x000000a3b0a37221 */ /* 0x000fe20000010000 */
[----:B------:R-:W-:Y:S01]  /*18fb0*/  MUFU.EX2 R57, R57 ;  /* 0x0000003900397308 */ /* 0x000fe20000000800 */
[----:B------:R-:W-:-:S02]  /*18fc0*/  FADD.FTZ R196, R175, R196 ;  /* 0x000000c4afc47221 */ /* 0x000fc40000010000 */
[----:B------:R-:W-:Y:S01]  /*18fd0*/  HMMA.16816.F32 R36, R48, R40, R36 ;  /* 0x000000283024723c */ /* 0x000fe20000001824 */
[----:B------:R-:W-:Y:S01]  /*18fe0*/  FADD.FTZ R158, R158, R163 ;  /* 0x000000a39e9e7221 */ /* 0x000fe20000010000 */
[----:B------:R-:W-:-:S03]  /*18ff0*/  FADD.FTZ R137, R137, R196 ;  /* 0x000000c489897221 */ /* 0x000fc60000010000 */
[----:B------:R-:W2:Y:S01]  /*19000*/  MUFU.EX2 R0, R0 ;  /* 0x0000000000007308 */ /* 0x000ea20000000800 */
[----:B------:R-:W-:Y:S01]  /*19010*/  HMMA.16816.F32 R24, R48, R26, R92 ;  /* 0x0000001a3018723c */ /* 0x000fe2000000185c */
[----:B------:R-:W-:Y:S01]  /*19020*/  LDSM.16.MT88.4 R92, [R122+0xc400] ;  /* 0x00c400007a5c783b */ /* 0x000fe20000004200 */
[----:B------:R-:W-:Y:S01]  /*19030*/  FADD.FTZ R158, R133, R158 ;  /* 0x0000009e859e7221 */ /* 0x000fe20000010000 */
[----:B------:R-:W-:-:S03]  /*19040*/  FADD.FTZ R126, R126, R137 ;  /* 0x000000897e7e7221 */ /* 0x000fc60000010000 */
        /* <DEDUP_REMOVED lines=53> */
[----:B-----5:R-:W-:Y:S01]  /*193a0*/  F2FP.F16.F32.PACK_AB R52, R127, R130 ;  /* 0x000000827f34723e */ /* 0x020fe200000000ff */
[----:B------:R-:W-:Y:S01]  /*193b0*/  MUFU.EX2 R203, R203 ;  /* 0x000000cb00cb7308 */ /* 0x000fe20000000800 */
        /* <DEDUP_REMOVED lines=9> */
[----:B------:R-:W3:Y:S05]  /*19450*/  MUFU.EX2 R201, R201 ;  /* 0x000000c900c97308 */ /* 0x000eea0000000800 */
[C---:B------:R-:W-:Y:S01]  /*19460*/  HMMA.16816.F32 R8, R52.reuse, R70, R8 ;  /* 0x000000463408723c */ /* 0x040fe20000001808 */
[----:B------:R-:W5:Y:S02]  /*19470*/  LDSM.16.MT88.4 R68, [R118+0xb800] ;  /* 0x00b800007644783b */ /* 0x000f640000004200 */
[----:B------:R-:W-:Y:S03]  /*19480*/  MUFU.EX2 R191, R191 ;  /* 0x000000bf00bf7308 */ /* 0x000fe60000000800 */
[C---:B-1----:R-:W-:Y:S05]  /*19490*/  HMMA.16816.F32 R20, R52.reuse, R72, R20 ;  /* 0x000000483414723c */ /* 0x042fea0000001814 */
[----:B------:R-:W-:Y:S01]  /*194a0*/  MUFU.EX2 R162, R162 ;  /* 0x000000a200a27308 */ /* 0x000fe20000000800 */
[C---:B------:R-:W-:Y:S01]  /*194b0*/  HMMA.16816.F32 R24, R52.reuse, R74, R24 ;  /* 0x0000004a3418723c */ /* 0x040fe20000001818 */
[----:B------:R-:W1:Y:S06]  /*194c0*/  LDSM.16.MT88.4 R72, [R118+0xd800] ;  /* 0x00d800007648783b */ /* 0x000e6c0000004200 */
[----:B------:R-:W-:Y:S01]  /*194d0*/  MUFU.EX2 R161, R161 ;  /* 0x000000a100a17308 */ /* 0x000fe20000000800 */
[C---:B--2---:R-:W-:Y:S06]  /*194e0*/  HMMA.16816.F32 R36, R52.reuse, R60, R36 ;  /* 0x0000003c3424723c */ /* 0x044fec0000001824 */
[C---:B------:R-:W-:Y:S01]  /*194f0*/  HMMA.16816.F32 R40, R52.reuse, R62, R40 ;  /* 0x0000003e3428723c */ /* 0x040fe20000001828 */
[----:B------:R-:W2:Y:S05]  /*19500*/  LDSM.16.MT88.4 R60, [R118+0x9c00] ;  /* 0x009c0000763c783b */ /* 0x000eaa0000004200 */
[C---:B-----5:R-:W-:Y:S06]  /*19510*/  HMMA.16816.F32 R28, R52.reuse, R68, R28 ;  /* 0x00000044341c723c */ /* 0x060fec000000181c */
[C---:B------:R-:W-:Y:S01]  /*19520*/  HMMA.16816.F32 R32, R52.reuse, R70, R32 ;  /* 0x000000463420723c */ /* 0x040fe20000001820 */
[----:B------:R-:W5:Y:S05]  /*19530*/  LDSM.16.MT88.4 R68, [R122+0x9c00] ;  /* 0x009c00007a44783b */ /* 0x000f6a0000004200 */
[C---:B-1----:R-:W-:Y:S06]  /*19540*/  HMMA.16816.F32 R44, R52.reuse, R72, R44 ;  /* 0x00000048342c723c */ /* 0x042fec000000182c */
[----:B------:R-:W-:Y:S01]  /*19550*/  HMMA.16816.F32 R48, R52, R74, R48 ;  /* 0x0000004a3430723c */ /* 0x000fe20000001830 */
[----:B------:R-:W1:Y:S06]  /*19560*/  LDSM.16.MT88.4 R72, [R122+0xbc00] ;  /* 0x00bc00007a48783b */ /* 0x000e6c0000004200 */
        /* <DEDUP_REMOVED lines=12> */
[----:B------:R-:W-:Y:S05]  /*19630*/  LDSM.16.MT88.4 R72, [R122+0xa000] ;  /* 0x00a000007a48783b */ /* 0x000fea0000004200 */
[C---:B--2---:R-:W-:Y:S06]  /*19640*/  HMMA.16816.F32 R36, R52.reuse, R60, R36 ;  /* 0x0000003c3424723c */ /* 0x044fec0000001824 */
[C---:B------:R-:W-:Y:S01]  /*19650*/  HMMA.16816.F32 R40, R52.reuse, R62, R40 ;  /* 0x0000003e3428723c */ /* 0x040fe20000001828 */
[----:B------:R-:W1:Y:S05]  /*19660*/  LDSM.16.MT88.4 R60, [R118+0xdc00] ;  /* 0x00dc0000763c783b */ /* 0x000e6a0000004200 */
[C---:B----4-:R-:W-:Y:S06]  /*19670*/  HMMA.16816.F32 R28, R52.reuse, R68, R28 ;  /* 0x00000044341c723c */ /* 0x050fec000000181c */
[----:B------:R-:W-:Y:S01]  /*19680*/  HMMA.16816.F32 R32, R52, R70, R32 ;  /* 0x000000463420723c */ /* 0x000fe20000001820 */
[----:B------:R-:W-:Y:S01]  /*19690*/  FFMA.FTZ R68, R202, UR8, -R177 ;  /* 0x00000008ca447c23 */ /* 0x000fe200080108b1 */
[----:B------:R-:W-:Y:S01]  /*196a0*/  FFMA.FTZ R202, R199, UR8, -R140 ;  /* 0x00000008c7ca7c23 */ /* 0x000fe2000801088c */
[----:B---3--:R-:W-:-:S02]  /*196b0*/  F2FP.F16.F32.PACK_AB R69, R201, R204 ;  /* 0x000000ccc945723e */ /* 0x008fc400000000ff */
[----:B------:R2:W3:Y:S08]  /*196c0*/  MUFU.EX2 R195, R68 ;  /* 0x0000004400c37308 */ /* 0x0004f00000000800 */
        /* <DEDUP_REMOVED lines=63> */
[----:B------:R-:W-:Y:S05]  /*19ac0*/  LDSM.16.MT88.4 R16, [R122+0xc800] ;  /* 0x00c800007a10783b */ /* 0x000fea0000004200 */
        /* <DEDUP_REMOVED lines=10> */
[----:B------:R-:W1:Y:S01]  /*19b70*/  LDSM.16.MT88.4 R4, [R122+0xe800] ;  /* 0x00e800007a04783b */ /* 0x000e620000004200 */
[--C-:B------:R-:W-:Y:S01]  /*19b80*/  FFMA.FTZ R37, R131, UR8, -R140.reuse ;  /* 0x0000000883257c23 */ /* 0x100fe2000801088c */
[--C-:B------:R-:W-:Y:S01]  /*19b90*/  FFMA.FTZ R38, R135, UR8, -R140.reuse ;  /* 0x0000000887267c23 */ /* 0x100fe2000801088c */
[--C-:B------:R-:W-:Y:S02]  /*19ba0*/  FFMA.FTZ R39, R132, UR8, -R140.reuse ;  /* 0x0000000884277c23 */ /* 0x100fe4000801088c */
[----:B------:R-:W-:Y:S01]  /*19bb0*/  MUFU.EX2 R34, R169 ;  /* 0x000000a900227308 */ /* 0x000fe20000000800 */
[----:B------:R-:W-:-:S07]  /*19bc0*/  FFMA.FTZ R40, R138, UR8, -R140 ;  /* 0x000000088a287c23 */ /* 0x000fce000801088c */
[----:B------:R-:W4:Y:S01]  /*19bd0*/  MUFU.EX2 R35, R170 ;  /* 0x000000aa00237308 */ /* 0x000f220000000800 */
[----:B--2---:R-:W-:-:S07]  /*19be0*/  F2FP.F16.F32.PACK_AB R11, R32, R31 ;  /* 0x0000001f200b723e */ /* 0x004fce00000000ff */
[C---:B---3--:R-:W-:Y:S01]  /*19bf0*/  HMMA.16816.F32 R112, R8.reuse, R24, R112 ;  /* 0x000000180870723c */ /* 0x048fe20000001870 */
[----:B------:R-:W-:Y:S05]  /*19c00*/  MUFU.EX2 R36, R159 ;  /* 0x0000009f00247308 */ /* 0x000fea0000000800 */
[C---:B------:R-:W-:Y:S01]  /*19c10*/  HMMA.16816.F32 R108, R8.reuse, R26, R108 ;  /* 0x0000001a086c723c */ /* 0x040fe2000000186c */
[----:B------:R-:W2:Y:S02]  /*19c20*/  LDSM.16.MT88.4 R24, [R118+0xe800] ;  /* 0x00e800007618783b */ /* 0x000ea40000004200 */
[----:B------:R-:W-:Y:S03]  /*19c30*/  MUFU.EX2 R37, R37 ;  /* 0x0000002500257308 */ /* 0x000fe60000000800 */
[C---:B------:R-:W-:Y:S05]  /*19c40*/  HMMA.16816.F32 R104, R8.reuse, R20, R104 ;  /* 0x000000140868723c */ /* 0x040fea0000001868 */
[----:B------:R-:W3:Y:S01]  /*19c50*/  MUFU.EX2 R38, R38 ;  /* 0x0000002600267308 */ /* 0x000ee20000000800 */
[C---:B------:R-:W-:Y:S01]  /*19c60*/  HMMA.16816.F32 R100, R8.reuse, R22, R100 ;  /* 0x000000160864723c */ /* 0x040fe20000001864 */
[----:B------:R-:W5:Y:S05]  /*19c70*/  LDSM.16.MT88.4 R20, [R122+0xac00] ;  /* 0x00ac00007a14783b */ /* 0x000f6a0000004200 */
[C---:B-1----:R-:W-:Y:S01]  /*19c80*/  HMMA.16816.F32 R80, R8.reuse, R4, R80 ;  /* 0x000000040850723c */ /* 0x042fe20000001850 */
[----:B------:R-:W-:Y:S05]  /*19c90*/  MUFU.EX2 R39, R39 ;  /* 0x0000002700277308 */ /* 0x000fea0000000800 */
[----:B------:R-:W-:Y:S01]  /*19ca0*/  HMMA.16816.F32 R76, R8, R6, R76 ;  /* 0x00000006084c723c */ /* 0x000fe2000000184c */
[----:B----4-:R-:W-:-:S02]  /*19cb0*/  F2FP.F16.F32.PACK_AB R4, R35, R34 ;  /* 0x000000222304723e */ /* 0x010fc400000000ff */
[----:B------:R-:W1:Y:S01]  /*19cc0*/  MUFU.EX2 R40, R40 ;  /* 0x0000002800287308 */ /* 0x000e620000000800 */
[----:B---3--:R-:W-:Y:S02]  /*19cd0*/  F2FP.F16.F32.PACK_AB R5, R38, R37 ;  /* 0x000000252605723e */ /* 0x008fe400000000ff */
[----:B------:R-:W-:Y:S01]  /*19ce0*/  HMMA.16816.F32 R96, R8, R16, R96 ;  /* 0x000000100860723c */ /* 0x000fe20000001860 */
[----:B------:R-:W-:-:S05]  /*19cf0*/  F2FP.F16.F32.PACK_AB R6, R36, R161 ;  /* 0x000000a12406723e */ /* 0x000fca00000000ff */
[C---:B------:R-:W-:Y:S01]  /*19d00*/  HMMA.16816.F32 R92, R8.reuse, R18, R92 ;  /* 0x00000012085c723c */ /* 0x040fe2000000185c */
[----:B------:R-:W3:Y:S05]  /*19d10*/  LDSM.16.MT88.4 R16, [R118+0xac00] ;  /* 0x00ac00007610783b */ /* 0x000eea0000004200 */
[----:B------:R-:W-:Y:S01]  /*19d20*/  HMMA.16816.F32 R88, R8, R12, R88 ;  /* 0x0000000c0858723c */ /* 0x000fe20000001858 */
[----:B-1----:R-:W-:-:S05]  /*19d30*/  F2FP.F16.F32.PACK_AB R7, R40, R39 ;  /* 0x000000272807723e */ /* 0x002fca00000000ff */
[C---:B------:R-:W-:Y:S01]  /*19d40*/  HMMA.16816.F32 R84, R8.reuse, R14, R84 ;  /* 0x0000000e0854723c */ /* 0x040fe20000001854 */
[----:B------:R-:W1:Y:S05]  /*19d50*/  LDSM.16.MT88.4 R12, [R122+0xcc00] ;  /* 0x00cc00007a0c783b */ /* 0x000e6a0000004200 */
[C---:B--2---:R-:W-:Y:S06]  /*19d60*/  HMMA.16816.F32 R72, R8.reuse, R24, R72 ;  /* 0x000000180848723c */ /* 0x044fec0000001848 */
[----:B------:R-:W-:Y:S01]  /*19d70*/  HMMA.16816.F32 R68, R8, R26, R68 ;  /* 0x0000001a0844723c */ /* 0x000fe20000001844 */
[----:B------:R-:W-:Y:S01]  /*19d80*/  FADD.FTZ R25, R2, R59 ;  /* 0x0000003b02197221 */ /* 0x000fe20000010000 */
[----:B------:R-:W2:Y:S03]  /*19d90*/  LDSM.16.MT88.4 R8, [R118+0xcc00] ;  /* 0x00cc00007608783b */ /* 0x000ea60000004200 */
[----:B------:R-:W-:Y:S01]  /*19da0*/  FADD.FTZ R130, R130, R25 ;  /* 0x0000001982827221 */ /* 0x000fe20000010000 */
[C---:B-----5:R-:W-:Y:S06]  /*19db0*/  HMMA.16816.F32 R112, R4.reuse, R20, R112 ;  /* 0x000000140470723c */ /* 0x060fec0000001870 */
[----:B------:R-:W-:Y:S01]  /*19dc0*/  HMMA.16816.F32 R108, R4, R22, R108 ;  /* 0x00000016046c723c */ /* 0x000fe2000000186c */
        /* <DEDUP_REMOVED lines=25> */
[----:B--2---:R-:W-:Y:S01]  /*19f60*/  HMMA.16816.F32 R88, R4, R8, R88 ;  /* 0x000000080458723c */ /* 0x004fe20000001858 */
        /* <DEDUP_REMOVED lines=8> */
[----:B------:R-:W-:Y:S01]  /*19ff0*/  FADD.FTZ R60, R60, R63 ;  /* 0x0000003f3c3c7221 */ /* 0x000fe20000010000 */
[C---:B---3--:R-:W-:Y:S01]  /*1a000*/  HMMA.16816.F32 R80, R4.reuse, R16, R80 ;  /* 0x000000100450723c */ /* 0x048fe20000001850 */
[----:B------:R-:W-:Y:S02]  /*1a010*/  FADD.FTZ R53, R53, R162 ;  /* 0x000000a235357221 */ /* 0x000fe40000010000 */
[----:B------:R-:W-:Y:S02]  /*1a020*/  FADD.FTZ R61, R61, R60 ;  /* 0x0000003c3d3d7221 */ /* 0x000fe40000010000 */
[----:B------:R-:W-:Y:S01]  /*1a030*/  FADD.FTZ R48, R48, R53 ;  /* 0x0000003530307221 */ /* 0x000fe20000010000 */
[----:B------:R-:W-:Y:S01]  /*1a040*/  HMMA.16816.F32 R76, R4, R18, R76 ;  /* 0x00000012044c723c */ /* 0x000fe2000000184c */
[----:B------:R-:W-:Y:S02]  /*1a050*/  FADD.FTZ R0, R50, R61 ;  /* 0x0000003d32007221 */ /* 0x000fe40000010000 */
[----:B------:R-:W-:-:S02]  /*1a060*/  FADD.FTZ R49, R49, R48 ;  /* 0x0000003031317221 */ /* 0x000fc40000010000 */
[----:B------:R-:W-:Y:S02]  /*1a070*/  FADD.FTZ R0, R51, R0 ;  /* 0x0000000033007221 */ /* 0x000fe40000010000 */
[----:B------:R-:W-:Y:S02]  /*1a080*/  FADD.FTZ R2, R30, R49 ;  /* 0x000000311e027221 */ /* 0x000fe40000010000 */
[----:B------:R-:W-:Y:S01]  /*1a090*/  FADD.FTZ R9, R29, R0 ;  /* 0x000000001d097221 */ /* 0x000fe20000010000 */
[C---:B-1----:R-:W-:Y:S01]  /*1a0a0*/  HMMA.16816.F32 R72, R4.reuse, R12, R72 ;  /* 0x0000000c0448723c */ /* 0x042fe20000001848 */
[----:B------:R-:W-:Y:S01]  /*1a0b0*/  FADD.FTZ R2, R33, R2 ;  /* 0x0000000221027221 */ /* 0x000fe20000010000 */
[----:B------:R-:W-:Y:S01]  /*1a0c0*/  MOV R0, R3 ;  /* 0x0000000300007202 */ /* 0x000fe20000000f00 */
[----:B------:R-:W-:Y:S02]  /*1a0d0*/  FADD.FTZ R9, R28, R9 ;  /* 0x000000091c097221 */ /* 0x000fe40000010000 */
        /* <DEDUP_REMOVED lines=12> */
.L_x_1720:
        /* <DEDUP_REMOVED lines=12> */
.L_x_1730:
        /* <DEDUP_REMOVED lines=11> */
[----:B------:R-:W1:Y:S02]  /*1a310*/  LDC R0, c[0x0][0x380] ;  /* 0x0000e000ff007b82 */ /* 0x000e640000000800 */
[-C--:B-1----:R-:W-:Y:S04]  /*1a320*/  IABS R2, R0.reuse ;  /* 0x0000000000027213 */ /* 0x082fe80000000000 */
[----:B------:R-:W1:Y:S10]  /*1a330*/  I2F.RP R7, R2 ;  /* 0x0000000200077306 */ /* 0x000e740000209400 */
[----:B-1----:R-:W1:Y:S02]  /*1a340*/  MUFU.RCP R3, R7 ;  /* 0x0000000700037308 */ /* 0x002e640000001000 */
[----:B-1----:R-:W-:Y:S01]  /*1a350*/  VIADD R8, R3, 0xffffffe ;  /* 0x0ffffffe03087836 */ /* 0x002fe20000000000 */
[----:B------:R-:W-:Y:S07]  /*1a360*/  SHF.L.U32 R3, R165, 0x7, RZ ;  /* 0x00000007a5037819 */ /* 0x000fee00000006ff */
[----:B------:R-:W1:Y:S01]  /*1a370*/  F2I.FTZ.U32.TRUNC.NTZ R9, R8 ;  /* 0x0000000800097305 */ /* 0x000e62000021f000 */
[----:B------:R-:W-:Y:S01]  /*1a380*/  IABS R4, R3 ;  /* 0x0000000300047213 */ /* 0x000fe20000000000 */
[C---:B------:R-:W-:Y:S01]  /*1a390*/  VIADD R11, R3.reuse, 0x80 ;  /* 0x00000080030b7836 */ /* 0x040fe20000000000 */
[-C--:B------:R-:W-:Y:S04]  /*1a3a0*/  LOP3.LUT R3, R3, R0.reuse, RZ, 0x3c, !PT ;  /* 0x0000000003037212 */ /* 0x080fe800078e3cff */
        /* <DEDUP_REMOVED lines=46> */
[C---:B---3--:R-:W-:Y:S01]  /*1a690*/  IMAD.WIDE.U32 R10, R6.reuse, R2, R10 ;  /* 0x00000002060a7225 */ /* 0x048fe200078e000a */
[----:B------:R-:W-:Y:S02]  /*1a6a0*/  SHF.R.S32.HI R5, RZ, 0x1f, R6 ;  /* 0x0000001fff057819 */ /* 0x000fe40000011406 */
[----:B------:R-:W-:Y:S03]  /*1a6b0*/  MOV R7, R10 ;  /* 0x0000000a00077202 */ /* 0x000fe60000000f00 */
[----:B------:R-:W-:Y:S04]  /*1a6c0*/  IMAD R5, R5, R2, RZ ;  /* 0x0000000205057224 */ /* 0x000fe800078e02ff */
[----:B------:R-:W-:Y:S04]  /*1a6d0*/  IMAD R5, R6, R3, R5 ;  /* 0x0000000306057224 */ /* 0x000fe800078e0205 */
[----:B------:R-:W-:Y:S07]  /*1a6e0*/  IMAD.IADD R0, R11, 0x1, R5 ;  /* 0x000000010b007824 */ /* 0x000fee00078e0205 */
.L_x_1727:
[CC--:B------:R-:W-:Y:S02]  /*1a6f0*/  LEA R160, P3, R7.reuse, R128.reuse, 0x1 ;  /* 0x0000008007a07211 */ /* 0x0c0fe400078608ff */
[C---:B------:R-:W-:Y:S02]  /*1a700*/  IADD3 R5, P2, R150.reuse, R7, RZ ;  /* 0x0000000796057210 */ /* 0x040fe40007f5e0ff */
[----:B------:R-:W-:Y:S02]  /*1a710*/  LEA.HI.X R161, R7, R129, R0, 0x1, P3 ;  /* 0x0000008107a17211 */ /* 0x000fe400018f0c00 */
[----:B------:R-:W-:Y:S02]  /*1a720*/  @!P0 LEA R10, P3, R5, R128, 0x1 ;  /* 0x00000080050a8211 */ /* 0x000fe400078608ff */
[----:B------:R-:W-:Y:S01]  /*1a730*/  IADD3.X R4, R149, R0, RZ, P2, !PT ;  /* 0x0000000095047210 */ /* 0x000fe200017fe4ff */
[----:B------:R-:W-:Y:S01]  /*1a740*/  @!PT LDS RZ, [RZ] ;  /* 0x00000000fffff984 */ /* 0x000fe20000000800 */
[----:B------:R-:W-:Y:S01]  /*1a750*/  @!PT LDS RZ, [RZ] ;  /* 0x00000000fffff984 */ /* 0x000fe20000000800 */
[----:B------:R-:W-:Y:S01]  /*1a760*/  @!PT LDS RZ, [RZ] ;  /* 0x00000000fffff984 */ /* 0x000fe20000000800 */
[----:B------:R-:W-:Y:S01]  /*1a770*/  @!P0 LDGSTS.E.BYPASS.LTC128B.128 [R164+0x9000], desc[UR6][R160.64] ;  /* 0x09000000a0a48fae */ /* 0x000fe2000b901d46 */
[C---:B------:R-:W-:Y:S02]  /*1a780*/  IADD3 R3, P2, R150.reuse, R5, RZ ;  /* 0x0000000596037210 */ /* 0x040fe40007f5e0ff */
[-CC-:B------:R-:W-:Y:S03]  /*1a790*/  @!P0 LEA.HI.X R11, R5, R129.reuse, R4.reuse, 0x1, P3 ;  /* 0x00000081050b8211 */ /* 0x180fe600018f0c04 */
[----:B------:R-:W-:Y:S01]  /*1a7a0*/  @P0 STS [R164+0x9000], RZ ;  /* 0x009000ffa4000388 */ /* 0x000fe20000000800 */
[----:B------:R-:W-:Y:S02]  /*1a7b0*/  IADD3.X R2, R149, R4, RZ, P2, !PT ;  /* 0x0000000495027210 */ /* 0x000fe400017fe4ff */
        /* <DEDUP_REMOVED lines=12> */
[C-C-:B------:R-:W-:Y:S03]  /*1a880*/  @!P0 LEA.HI.X R17, R3.reuse, R129, R2.reuse, 0x1, P4 ;  /* 0x0000008103118211 */ /* 0x140fe600020f0c02 */
[----:B------:R-:W-:Y:S01]  /*1a890*/  @P5 STS.128 [R164+0xb000], RZ ;  /* 0x00b000ffa4005388 */ /* 0x000fe20000000c00 */
[----:B------:R-:W-:Y:S02]  /*1a8a0*/  IADD3 R0, P2, R150, R3, RZ ;  /* 0x0000000396007210 */ /* 0x000fe40007f5e0ff */
[-CC-:B------:R-:W-:Y:S03]  /*1a8b0*/  @!P5 LEA.HI.X R15, R3, R129.reuse, R2.reuse, 0x1, P3 ;  /* 0x00000081030fd211 */ /* 0x180fe600018f0c02 */
        /* <DEDUP_REMOVED lines=23> */
[----:B------:R-:W-:Y:S03]  /*1aa30*/  ISETP.GT.AND P2, PT, R165, R146, PT ;  /* 0x00000092a500720c */ /* 0x000fe60003f44270 */
        /* <DEDUP_REMOVED lines=166> */
[C---:B--2---:R-:W-:Y:S05]  /*1b4a0*/  HMMA.16816.F32 R4, R132.reuse, R140, R4 ;  /* 0x0000008c8404723c */ /* 0x044fea0000001804 */
[----:B------:R-:W-:Y:S01]  /*1b4b0*/  MOV R129, R161 ;  /* 0x000000a100817202 */ /* 0x000fe20000000f00 */
        /* <DEDUP_REMOVED lines=99> */
[C---:B-----5:R-:W-:Y:S03]  /*1baf0*/  HMMA.16816.F32 R60, R132.reuse, R8, R60 ;  /* 0x00000008843c723c */ /* 0x060fe6000000183c */
[----:B------:R-:W-:Y:S01]  /*1bb00*/  FMUL.FTZ R57, R57, UR10 ;  /* 0x0000000a39397c20 */ /* 0x000fe20008410000 */
[----:B------:R-:W-:Y:S01]  /*1bb10*/  FMUL.FTZ R58, R58, UR10 ;  /* 0x0000000a3a3a7c20 */ /* 0x000fe20008410000 */
[----:B------:R-:W-:Y:S03]  /*1bb20*/  FMUL.FTZ R59, R59, UR10 ;  /* 0x0000000a3b3b7c20 */ /* 0x000fe60008410000 */
[----:B------:R5:W1:Y:S01]  /*1bb30*/  MUFU.TANH R140, R55 ;  /* 0x00000037008c7308 */ /* 0x000a620000002400 */
[----:B------:R-:W-:Y:S09]  /*1bb40*/  HMMA.16816.F32 R64, R132, R10, R64 ;  /* 0x0000000a8440723c */ /* 0x000ff20000001840 */
[----:B------:R1:W1:Y:S10]  /*1bb50*/  MUFU.TANH R196, R27 ;  /* 0x0000001b00c47308 */ /* 0x0002740000002400 */
[----:B------:R1:W1:Y:S01]  /*1bb60*/  MUFU.TANH R185, R28 ;  /* 0x0000001c00b97308 */ /* 0x0002620000002400 */
[----:B------:R-:W-:Y:S01]  /*1bb70*/  FMUL.FTZ R60, R60, UR10 ;  /* 0x0000000a3c3c7c20 */ /* 0x000fe20008410000 */
[----:B------:R-:W-:Y:S01]  /*1bb80*/  FMUL.FTZ R61, R61, UR10 ;  /* 0x0000000a3d3d7c20 */ /* 0x000fe20008410000 */
[----:B------:R-:W-:Y:S01]  /*1bb90*/  FMUL.FTZ R62, R62, UR10 ;  /* 0x0000000a3e3e7c20 */ /* 0x000fe20008410000 */
[----:B------:R-:W-:Y:S06]  /*1bba0*/  FMUL.FTZ R63, R63, UR10 ;  /* 0x0000000a3f3f7c20 */ /* 0x000fec0008410000 */
[----:B------:R1:W1:Y:S01]  /*1bbb0*/  MUFU.TANH R187, R29 ;  /* 0x0000001d00bb7308 */ /* 0x0002620000002400 */
[----:B-----5:R-:W-:Y:S01]  /*1bbc0*/  FMUL.FTZ R55, R65, UR10 ;  /* 0x0000000a41377c20 */ /* 0x020fe20008410000 */
[----:B------:R-:W-:Y:S01]  /*1bbd0*/  FMUL.FTZ R52, R66, UR10 ;  /* 0x0000000a42347c20 */ /* 0x000fe20008410000 */
[----:B------:R-:W-:Y:S01]  /*1bbe0*/  FMUL.FTZ R3, R67, UR10 ;  /* 0x0000000a43037c20 */ /* 0x000fe20008410000 */
[----:B------:R-:W-:Y:S06]  /*1bbf0*/  FMUL.FTZ R64, R64, UR10 ;  /* 0x0000000a40407c20 */ /* 0x000fec0008410000 */
        /* <DEDUP_REMOVED lines=43> */
[----:B------:R-:W-:Y:S04]  /*1beb0*/  SHF.L.U32 R5, R165, 0x7, RZ ;  /* 0x00000007a5057819 */ /* 0x000fe800000006ff */
[----:B------:R-:W-:Y:S01]  /*1bec0*/  IABS R6, R5 ;  /* 0x0000000500067213 */ /* 0x000fe20000000000 */
[C---:B------:R-:W-:Y:S01]  /*1bed0*/  VIADD R11, R5.reuse, 0xffffff80 ;  /* 0xffffff80050b7836 */ /* 0x040fe20000000000 */
        /* <DEDUP_REMOVED lines=8> */
[--C-:B--2---:R-:W-:Y:S02]  /*1bf60*/  IMAD.MOV R7, RZ, RZ, -R9.reuse ;  /* 0x000000ffff077224 */ /* 0x104fe400078e0a09 */
        /* <DEDUP_REMOVED lines=18> */
[----:B------:R-:W2:Y:S09]  /*1c090*/  LDC R2, c[0x0][0x24c] ;  /* 0x00009300ff027b82 */ /* 0x000eb20000000800 */
        /* <DEDUP_REMOVED lines=14> */
[----:B------:R-:W3:Y:S01]  /*1c180*/  LDG.E R6, desc[UR6][R14.64] ;  /* 0x000000060e067981 */ /* 0x000ee2000c1e1900 */
[----:B------:R-:W4:Y:S01]  /*1c190*/  LDC.64 R4, c[0x0][0x230] ;  /* 0x00008c00ff047b82 */ /* 0x000f220000000a00 */
[----:B------:R-:W-:Y:S02]  /*1c1a0*/  IMAD R0, R9, R0, -0x80 ;  /* 0xffffff8009007424 */ /* 0x000fe400078e0200 */
[----:B------:R-:W3:Y:S02]  /*1c1b0*/  LDG.E R7, desc[UR6][R12.64] ;  /* 0x000000060c077981 */ /* 0x000ee4000c1e1900 */
        /* <DEDUP_REMOVED lines=8> */
[----:B------:R-:W-:Y:S04]  /*1c240*/  IMAD R7, R7, R4, RZ ;  /* 0x0000000407077224 */ /* 0x000fe800078e02ff */
[----:B------:R-:W-:Y:S01]  /*1c250*/  IMAD R7, R6, R5, R7 ;  /* 0x0000000506077224 */ /* 0x000fe200078e0207 */
[----:B------:R-:W-:Y:S03]  /*1c260*/  MOV R5, R10 ;  /* 0x0000000a00057202 */ /* 0x000fe60000000f00 */
[----:B------:R-:W-:Y:S07]  /*1c270*/  IMAD.IADD R0, R11, 0x1, R7 ;  /* 0x000000010b007824 */ /* 0x000fee00078e0207 */
.L_x_1729:
        /* <DEDUP_REMOVED lines=91> */
.L_x_1728:
        /* <DEDUP_REMOVED lines=135> */
[----:B------:R-:W-:Y:S01]  /*1d0a0*/  FMUL.FTZ R45, R54, R73 ;  /* 0x00000049362d7220 */ /* 0x000fe20000410000 */
[C---:B------:R-:W-:Y:S01]  /*1d0b0*/  FMUL.FTZ R46, R53.reuse, R74 ;  /* 0x0000004a352e7220 */ /* 0x040fe20000410000 */
[----:B------:R-:W-:Y:S01]  /*1d0c0*/  FMUL.FTZ R47, R53, R75 ;  /* 0x0000004b352f7220 */ /* 0x000fe20000410000 */
[----:B------:R-:W-:Y:S01]  /*1d0d0*/  LDSM.16.MT88.4 R76, [R118+0xa400] ;  /* 0x00a40000764c783b */ /* 0x000fe20000004200 */
[--C-:B------:R-:W-:Y:S03]  /*1d0e0*/  FFMA.FTZ R90, R196, UR4, -R119.reuse ;  /* 0x00000004c45a7c23 */ /* 0x100fe60008010877 */
[----:B------:R-:W-:Y:S01]  /*1d0f0*/  MUFU.EX2 R192, R192 ;  /* 0x000000c000c07308 */ /* 0x000fe20000000800 */
[--C-:B------:R-:W-:Y:S01]  /*1d100*/  FFMA.FTZ R104, R190, UR4, -R119.reuse ;  /* 0x00000004be687c23 */ /* 0x100fe20008010877 */
[--C-:B------:R-:W-:Y:S01]  /*1d110*/  FFMA.FTZ R112, R182, UR4, -R119.reuse ;  /* 0x00000004b6707c23 */ /* 0x100fe20008010877 */
[--C-:B------:R-:W-:Y:S01]  /*1d120*/  FFMA.FTZ R182, R177, UR4, -R124.reuse ;  /* 0x00000004b1b67c23 */ /* 0x100fe2000801087c */
[--C-:B------:R-:W-:Y:S01]  /*1d130*/  FFMA.FTZ R113, R183, UR4, -R124.reuse ;  /* 0x00000004b7717c23 */ /* 0x100fe2000801087c */
[----:B------:R-:W-:Y:S01]  /*1d140*/  FFMA.FTZ R177, R180, UR4, -R119 ;  /* 0x00000004b4b17c23 */ /* 0x000fe20008010877 */
[----:B------:R-:W2:Y:S01]  /*1d150*/  LDSM.16.MT88.4 R72, [R118+0x9400] ;  /* 0x009400007648783b */ /* 0x000ea20000004200 */
[--C-:B------:R-:W-:Y:S03]  /*1d160*/  FFMA.FTZ R89, R199, UR4, -R124.reuse ;  /* 0x00000004c7597c23 */ /* 0x100fe6000801087c */
[----:B------:R-:W3:Y:S01]  /*1d170*/  MUFU.EX2 R135, R135 ;  /* 0x0000008700877308 */ /* 0x000ee20000000800 */
[----:B-1----:R-:W-:Y:S01]  /*1d180*/  F2FP.F16.F32.PACK_AB R56, R161, R201 ;  /* 0x000000c9a138723e */ /* 0x002fe200000000ff */
[----:B------:R-:W-:Y:S01]  /*1d190*/  FFMA.FTZ R201, R54, R163, R201 ;  /* 0x000000a336c97223 */ /* 0x000fe200000100c9 */
[--C-:B------:R-:W-:Y:S01]  /*1d1a0*/  FFMA.FTZ R163, R184, UR4, -R119.reuse ;  /* 0x00000004b8a37c23 */ /* 0x100fe20008010877 */
[--C-:B------:R-:W-:Y:S01]  /*1d1b0*/  FFMA.FTZ R88, R197, UR4, -R124.reuse ;  /* 0x00000004c5587c23 */ /* 0x100fe2000801087c */
[--C-:B------:R-:W-:Y:S01]  /*1d1c0*/  FFMA.FTZ R91, R202, UR4, -R119.reuse ;  /* 0x00000004ca5b7c23 */ /* 0x100fe20008010877 */
[----:B------:R-:W-:Y:S01]  /*1d1d0*/  LDSM.16.MT88.4 R108, [R122+0xac00] ;  /* 0x00ac00007a6c783b */ /* 0x000fe20000004200 */
[--C-:B------:R-:W-:Y:S03]  /*1d1e0*/  FFMA.FTZ R105, R185, UR4, -R124.reuse ;  /* 0x00000004b9697c23 */ /* 0x100fe6000801087c */
[----:B------:R-:W1:Y:S01]  /*1d1f0*/  MUFU.EX2 R127, R127 ;  /* 0x0000007f007f7308 */ /* 0x000e620000000800 */
[--C-:B------:R-:W-:Y:S01]  /*1d200*/  FFMA.FTZ R96, R187, UR4, -R124.reuse ;  /* 0x00000004bb607c23 */ /* 0x100fe2000801087c */
[--C-:B------:R-:W-:Y:S01]  /*1d210*/  FFMA.FTZ R97, R194, UR4, -R119.reuse ;  /* 0x00000004c2617c23 */ /* 0x100fe20008010877 */
[--C-:B------:R-:W-:Y:S01]  /*1d220*/  FFMA.FTZ R98, R191, UR4, -R124.reuse ;  /* 0x00000004bf627c23 */ /* 0x100fe2000801087c */
[--C-:B------:R-:W-:Y:S01]  /*1d230*/  FFMA.FTZ R107, R189, UR4, -R124.reuse ;  /* 0x00000004bd6b7c23 */ /* 0x100fe2000801087c */
[--C-:B------:R-:W-:Y:S01]  /*1d240*/  FFMA.FTZ R106, R188, UR4, -R119.reuse ;  /* 0x00000004bc6a7c23 */ /* 0x100fe20008010877 */
[--C-:B------:R-:W-:Y:S01]  /*1d250*/  FFMA.FTZ R99, R186, UR4, -R119.reuse ;  /* 0x00000004ba637c23 */ /* 0x100fe20008010877 */
[----:B------:R-:W-:Y:S03]  /*1d260*/  FFMA.FTZ R139, R139, UR4, -R124 ;  /* 0x000000048b8b7c23 */ /* 0x000fe6000801087c */
[----:B------:R-:W4:Y:S01]  /*1d270*/  MUFU.EX2 R160, R160 ;  /* 0x000000a000a07308 */ /* 0x000f220000000800 */
[----:B---3--:R-:W-:Y:S01]  /*1d280*/  F2FP.F16.F32.PACK_AB R57, R135, R192 ;  /* 0x000000c08739723e */ /* 0x008fe200000000ff */
[----:B------:R-:W-:Y:S01]  /*1d290*/  FFMA.FTZ R192, R53, R162, R192 ;  /* 0x000000a235c07223 */ /* 0x000fe200000100c0 */
[--C-:B------:R-:W-:Y:S01]  /*1d2a0*/  FFMA.FTZ R162, R173, UR4, -R124.reuse ;  /* 0x00000004ada27c23 */ /* 0x100fe2000801087c */
[--C-:B------:R-:W-:Y:S01]  /*1d2b0*/  FFMA.FTZ R136, R136, UR4, -R119.reuse ;  /* 0x0000000488887c23 */ /* 0x100fe20008010877 */
[--C-:B------:R-:W-:Y:S01]  /*1d2c0*/  FFMA.FTZ R132, R132, UR4, -R119.reuse ;  /* 0x0000000484847c23 */ /* 0x100fe20008010877 */
[----:B------:R-:W-:Y:S01]  /*1d2d0*/  FFMA.FTZ R52, R52, UR4, -R119 ;  /* 0x0000000434347c23 */ /* 0x000fe20008010877 */
[--C-:B------:R-:W-:Y:S03]  /*1d2e0*/  FFMA.FTZ R133, R133, UR4, -R124.reuse ;  /* 0x0000000485857c23 */ /* 0x100fe6000801087c */
[----:B------:R-:W-:Y:S01]  /*1d2f0*/  MUFU.EX2 R90, R90 ;  /* 0x0000005a005a7308 */ /* 0x000fe20000000800 */
[----:B-1----:R-:W-:Y:S01]  /*1d300*/  F2FP.F16.F32.PACK_AB R58, R126, R127 ;  /* 0x0000007f7e3a723e */ /* 0x002fe200000000ff */
[----:B------:R-:W-:Y:S01]  /*1d310*/  FFMA.FTZ R130, R130, UR4, -R124 ;  /* 0x0000000482827c23 */ /* 0x000fe2000801087c */
[----:B------:R-:W-:Y:S07]  /*1d320*/  ISETP.GT.AND P0, PT, R165, R146, PT ;  /* 0x00000092a500720c */ /* 0x000fee0003f04270 */
[----:B------:R-:W-:Y:S01]  /*1d330*/  MUFU.EX2 R104, R104 ;  /* 0x0000006800687308 */ /* 0x000fe20000000800 */
[----:B----4-:R-:W-:Y:S07]  /*1d340*/  F2FP.F16.F32.PACK_AB R59, R125, R160 ;  /* 0x000000a07d3b723e */ /* 0x010fee00000000ff */
[C---:B------:R-:W-:Y:S02]  /*1d350*/  HMMA.16816.F32 R4, R56.reuse, R16, R4 ;  /* 0x000000103804723c */ /* 0x040fe40000001804 */
[----:B------:R-:W-:Y:S04]  /*1d360*/  MUFU.EX2 R113, R113 ;  /* 0x0000007100717308 */ /* 0x000fe80000000800 */
[C---:B------:R-:W-:Y:S06]  /*1d370*/  HMMA.16816.F32 R8, R56.reuse, R18, R8 ;  /* 0x000000123808723c */ /* 0x040fec0000001808 */
[----:B------:R-:W-:Y:S01]  /*1d380*/  MUFU.EX2 R112, R112 ;  /* 0x0000007000707308 */ /* 0x000fe20000000800 */
[C---:B------:R-:W-:Y:S01]  /*1d390*/  FMUL.FTZ R16, R54.reuse, R100 ;  /* 0x0000006436107220 */ /* 0x040fe20000410000 */
[C---:B------:R-:W-:Y:S03]  /*1d3a0*/  HMMA.16816.F32 R12, R56.reuse, R24, R12 ;  /* 0x00000018380c723c */ /* 0x040fe6000000180c */
[C---:B------:R-:W-:Y:S01]  /*1d3b0*/  FMUL.FTZ R18, R53.reuse, R102 ;  /* 0x0000006635127220 */ /* 0x040fe20000410000 */
[----:B------:R-:W-:Y:S01]  /*1d3c0*/  FMUL.FTZ R19, R53, R103 ;  /* 0x0000006735137220 */ /* 0x000fe20000410000 */
[C---:B------:R-:W-:Y:S03]  /*1d3d0*/  FMUL.FTZ R17, R54.reuse, R101 ;  /* 0x0000006536117220 */ /* 0x040fe60000410000 */
[----:B------:R-:W-:Y:S03]  /*1d3e0*/  MUFU.EX2 R163, R163 ;  /* 0x000000a300a37308 */ /* 0x000fe60000000800 */
[----:B------:R-:W-:Y:S01]  /*1d3f0*/  FADD.FTZ R101, R135, R192 ;  /* 0x000000c087657221 */ /* 0x000fe20000010000 */
[----:B------:R-:W-:Y:S01]  /*1d400*/  FADD.FTZ R100, R161, R201 ;  /* 0x000000c9a1647221 */ /* 0x000fe20000010000 */
[C---:B------:R-:W-:Y:S01]  /*1d410*/  FMUL.FTZ R24, R54.reuse, R92 ;  /* 0x0000005c36187220 */ /* 0x040fe20000410000 */
[C---:B------:R-:W-:Y:S04]  /*1d420*/  HMMA.16816.F32 R16, R56.reuse, R26, R16 ;  /* 0x0000001a3810723c */ /* 0x040fe80000001810 */
[----:B------:R-:W-:Y:S01]  /*1d430*/  MUFU.EX2 R179, R179 ;  /* 0x000000b300b37308 */ /* 0x000fe20000000800 */
[----:B------:R-:W-:Y:S01]  /*1d440*/  FMUL.FTZ R25, R54, R93 ;  /* 0x0000005d36197220 */ /* 0x000fe20000410000 */
[----:B------:R-:W-:Y:S01]  /*1d450*/  FFMA.FTZ R92, R195, UR4, -R124 ;  /* 0x00000004c35c7c23 */ /* 0x000fe2000801087c */
[----:B------:R-:W-:Y:S01]  /*1d460*/  FADD.FTZ R127, R127, R100 ;  /* 0x000000647f7f7221 */ /* 0x000fe20000010000 */
[C---:B------:R-:W-:Y:S06]  /*1d470*/  HMMA.16816.F32 R20, R56.reuse, R32, R20 ;  /* 0x000000203814723c */ /* 0x040fec0000001814 */
[----:B------:R-:W-:Y:S01]  /*1d480*/  MUFU.EX2 R92, R92 ;  /* 0x0000005c005c7308 */ /* 0x000fe20000000800 */
[C---:B------:R-:W-:Y:S01]  /*1d490*/  FMUL.FTZ R26, R53.reuse, R94 ;  /* 0x0000005e351a7220 */ /* 0x040fe20000410000 */
[----:B------:R-:W-:Y:S03]  /*1d4a0*/  FMUL.FTZ R27, R53, R95 ;  /* 0x0000005f351b7220 */ /* 0x000fe60000410000 */
[----:B------:R-:W-:Y:S01]  /*1d4b0*/  FADD.FTZ R100, R126, R127 ;  /* 0x0000007f7e647221 */ /* 0x000fe20000010000 */
[----:B------:R-:W-:Y:S01]  /*1d4c0*/  FFMA.FTZ R95, R193, UR4, -R124 ;  /* 0x00000004c15f7c23 */ /* 0x000fe2000801087c */
[----:B------:R-:W-:Y:S03]  /*1d4d0*/  FADD.FTZ R160, R160, R101 ;  /* 0x00000065a0a07221 */ /* 0x000fe60000010000 */
[----:B------:R-:W-:Y:S01]  /*1d4e0*/  MUFU.EX2 R182, R182 ;  /* 0x000000b600b67308 */ /* 0x000fe20000000800 */
[C---:B------:R-:W-:Y:S03]  /*1d4f0*/  HMMA.16816.F32 R24, R56.reuse, R34, R24 ;  /* 0x000000223818723c */ /* 0x040fe60000001818 */
[C---:B------:R-:W-:Y:S01]  /*1d500*/  FMUL.FTZ R32, R54.reuse, R84 ;  /* 0x0000005436207220 */ /* 0x040fe20000410000 */
[----:B------:R-:W-:Y:S01]  /*1d510*/  FMUL.FTZ R33, R54, R85 ;  /* 0x0000005536217220 */ /* 0x000fe20000410000 */
[----:B------:R-:W-:Y:S01]  /*1d520*/  FADD.FTZ R101, R125, R160 ;  /* 0x000000a07d657221 */ /* 0x000fe20000010000 */
[C---:B------:R-:W-:Y:S03]  /*1d530*/  HMMA.16816.F32 R28, R56.reuse, R36, R28 ;  /* 0x00000024381c723c */ /* 0x040fe6000000181c */
[----:B------:R-:W-:Y:S02]  /*1d540*/  MUFU.EX2 R85, R209 ;  /* 0x000000d100557308 */ /* 0x000fe40000000800 */
[C---:B------:R-:W-:Y:S01]  /*1d550*/  FMUL.FTZ R34, R53.reuse, R86 ;  /* 0x0000005635227220 */ /* 0x040fe20000410000 */
[----:B------:R-:W-:Y:S01]  /*1d560*/  FMUL.FTZ R35, R53, R87 ;  /* 0x0000005735237220 */ /* 0x000fe20000410000 */
[--C-:B------:R-:W-:Y:S01]  /*1d570*/  FFMA.FTZ R86, R210, UR4, -R119.reuse ;  /* 0x00000004d2567c23 */ /* 0x100fe20008010877 */
[--C-:B------:R-:W-:Y:S05]  /*1d580*/  FFMA.FTZ R87, R208, UR4, -R119.reuse ;  /* 0x00000004d0577c23 */ /* 0x100fea0008010877 */
[----:B------:R-:W-:Y:S01]  /*1d590*/  MUFU.EX2 R95, R95 ;  /* 0x0000005f005f7308 */ /* 0x000fe20000000800 */
[C---:B------:R-:W-:Y:S01]  /*1d5a0*/  FMUL.FTZ R36, R54.reuse, R80 ;  /* 0x0000005036247220 */ /* 0x040fe20000410000 */
[----:B------:R-:W-:Y:S01]  /*1d5b0*/  FMUL.FTZ R37, R54, R81 ;  /* 0x0000005136257220 */ /* 0x000fe20000410000 */
[C---:B------:R-:W-:Y:S03]  /*1d5c0*/  HMMA.16816.F32 R32, R56.reuse, R38, R32 ;  /* 0x000000263820723c */ /* 0x040fe60000001820 */
[--C-:B------:R-:W-:Y:S01]  /*1d5d0*/  FFMA.FTZ R84, R207, UR4, -R124.reuse ;  /* 0x00000004cf547c23 */ /* 0x100fe2000801087c */
[--C-:B------:R-:W-:Y:S01]  /*1d5e0*/  FFMA.FTZ R81, R205, UR4, -R124.reuse ;  /* 0x00000004cd517c23 */ /* 0x100fe2000801087c */
[--C-:B------:R-:W-:Y:S02]  /*1d5f0*/  FFMA.FTZ R80, R204, UR4, -R119.reuse ;  /* 0x00000004cc507c23 */ /* 0x100fe40008010877 */
[----:B------:R-:W-:Y:S01]  /*1d600*/  MUFU.EX2 R86, R86 ;  /* 0x0000005600567308 */ /* 0x000fe20000000800 */
[C---:B------:R-:W-:Y:S03]  /*1d610*/  FMUL.FTZ R38, R53.reuse, R82 ;  /* 0x0000005235267220 */ /* 0x040fe60000410000 */
[----:B------:R-:W-:Y:S01]  /*1d620*/  FMUL.FTZ R39, R53, R83 ;  /* 0x0000005335277220 */ /* 0x000fe20000410000 */
[--C-:B------:R-:W-:Y:S01]  /*1d630*/  FFMA.FTZ R83, R206, UR4, -R119.reuse ;  /* 0x00000004ce537c23 */ /* 0x100fe20008010877 */
[--C-:B------:R-:W-:Y:S01]  /*1d640*/  FFMA.FTZ R94, R200, UR4, -R119.reuse ;  /* 0x00000004c85e7c23 */ /* 0x100fe20008010877 */
[--C-:B------:R-:W-:Y:S03]  /*1d650*/  FFMA.FTZ R93, R198, UR4, -R119.reuse ;  /* 0x00000004c65d7c23 */ /* 0x100fe60008010877 */
[----:B------:R-:W1:Y:S01]  /*1d660*/  MUFU.EX2 R87, R87 ;  /* 0x0000005700577308 */ /* 0x000e620000000800 */
[C---:B------:R-:W-:Y:S03]  /*1d670*/  HMMA.16816.F32 R36, R56.reuse, R48, R36 ;  /* 0x000000303824723c */ /* 0x040fe60000001824 */
[--C-:B------:R-:W-:Y:S01]  /*1d680*/  FFMA.FTZ R82, R203, UR4, -R124.reuse ;  /* 0x00000004cb527c23 */ /* 0x100fe2000801087c */
[--C-:B------:R-:W-:Y:S01]  /*1d690*/  FFMA.FTZ R135, R176, UR4, -R119.reuse ;  /* 0x00000004b0877c23 */ /* 0x100fe20008010877 */
[--C-:B------:R-:W-:Y:S01]  /*1d6a0*/  FFMA.FTZ R176, R169, UR4, -R124.reuse ;  /* 0x00000004a9b07c23 */ /* 0x100fe2000801087c */
[C---:B------:R-:W-:Y:S03]  /*1d6b0*/  HMMA.16816.F32 R40, R56.reuse, R50, R40 ;  /* 0x000000323828723c */ /* 0x040fe60000001828 */
[----:B------:R-:W3:Y:S02]  /*1d6c0*/  MUFU.EX2 R84, R84 ;  /* 0x0000005400547308 */ /* 0x000ee40000000800 */
[C---:B------:R-:W-:Y:S01]  /*1d6d0*/  FMUL.FTZ R48, R54.reuse, R68 ;  /* 0x0000004436307220 */ /* 0x040fe20000410000 */
[C---:B------:R-:W-:Y:S07]  /*1d6e0*/  HMMA.16816.F32 R44, R56.reuse, R60, R44 ;  /* 0x0000003c382c723c */ /* 0x040fee000000182c */
[----:B------:R-:W-:Y:S01]  /*1d6f0*/  MUFU.EX2 R81, R81 ;  /* 0x0000005100517308 */ /* 0x000fe20000000800 */
[----:B------:R-:W-:Y:S03]  /*1d700*/  FMUL.FTZ R49, R54, R69 ;  /* 0x0000004536317220 */ /* 0x000fe60000410000 */
[C---:B------:R-:W-:Y:S01]  /*1d710*/  FMUL.FTZ R50, R53.reuse, R70 ;  /* 0x0000004635327220 */ /* 0x040fe20000410000 */
[----:B------:R-:W-:Y:S01]  /*1d720*/  FMUL.FTZ R51, R53, R71 ;  /* 0x0000004735337220 */ /* 0x000fe20000410000 */
[--C-:B------:R-:W-:Y:S01]  /*1d730*/  FFMA.FTZ R54, R181, UR4, -R124.reuse ;  /* 0x00000004b5367c23 */ /* 0x100fe2000801087c */
[----:B------:R-:W-:Y:S03]  /*1d740*/  LDSM.16.MT88.4 R68, [R122+0xd400] ;  /* 0x00d400007a44783b */ /* 0x000fe60000004200 */
[----:B------:R-:W-:Y:S01]  /*1d750*/  MUFU.EX2 R83, R83 ;  /* 0x0000005300537308 */ /* 0x000fe20000000800 */
[--C-:B------:R-:W-:Y:S01]  /*1d760*/  FFMA.FTZ R53, R175, UR4, -R124.reuse ;  /* 0x00000004af357c23 */ /* 0x100fe2000801087c */
[--C-:B------:R-:W-:Y:S01]  /*1d770*/  FFMA.FTZ R161, R171, UR4, -R124.reuse ;  /* 0x00000004aba17c23 */ /* 0x100fe2000801087c */
[----:B------:R-:W-:Y:S02]  /*1d780*/  HMMA.16816.F32 R48, R56, R62, R48 ;  /* 0x0000003e3830723c */ /* 0x000fe40000001830 */
[----:B------:R-:W4:Y:S01]  /*1d790*/  LDSM.16.MT88.4 R60, [R122+0xb400] ;  /* 0x00b400007a3c783b */ /* 0x000f220000004200 */
[--C-:B------:R-:W-:Y:S04]  /*1d7a0*/  FFMA.FTZ R169, R172, UR4, -R119.reuse ;  /* 0x00000004aca97c23 */ /* 0x100fe80008010877 */
[----:B------:R-:W5:Y:S01]  /*1d7b0*/  MUFU.EX2 R82, R82 ;  /* 0x0000005200527308 */ /* 0x000f620000000800 */
[----:B------:R-:W-:Y:S03]  /*1d7c0*/  FFMA.FTZ R127, R142, UR4, -R119 ;  /* 0x000000048e7f7c23 */ /* 0x000fe60008010877 */
[----:B-1----:R-:W-:Y:S01]  /*1d7d0*/  F2FP.F16.F32.PACK_AB R57, R87, R86 ;  /* 0x000000565739723e */ /* 0x002fe200000000ff */
[----:B------:R-:W-:Y:S01]  /*1d7e0*/  FFMA.FTZ R142, R137, UR4, -R124 ;  /* 0x00000004898e7c23 */ /* 0x000fe2000801087c */
[C---:B---3--:R-:W-:Y:S01]  /*1d7f0*/  F2FP.F16.F32.PACK_AB R56, R84.reuse, R85 ;  /* 0x000000555438723e */ /* 0x048fe200000000ff */
[----:B------:R-:W-:Y:S03]  /*1d800*/  FADD.FTZ R85, R85, R100 ;  /* 0x0000006455557221 */ /* 0x000fe60000010000 */
[----:B------:R-:W1:Y:S01]  /*1d810*/  MUFU.EX2 R80, R80 ;  /* 0x0000005000507308 */ /* 0x000e620000000800 */
[--C-:B------:R-:W-:Y:S01]  /*1d820*/  FFMA.FTZ R125, R143, UR4, -R124.reuse ;  /* 0x000000048f7d7c23 */ /* 0x100fe2000801087c */
[--C-:B------:R-:W-:Y:S01]  /*1d830*/  FFMA.FTZ R126, R141, UR4, -R124.reuse ;  /* 0x000000048d7e7c23 */ /* 0x100fe2000801087c */
[----:B------:R-:W-:Y:S01]  /*1d840*/  FADD.FTZ R84, R84, R85 ;  /* 0x0000005554547221 */ /* 0x000fe20000010000 */
[--C-:B------:R-:W-:Y:S01]  /*1d850*/  FFMA.FTZ R137, R138, UR4, -R119.reuse ;  /* 0x000000048a897c23 */ /* 0x100fe20008010877 */
[----:B------:R-:W-:Y:S01]  /*1d860*/  FFMA.FTZ R138, R131, UR4, -R124 ;  /* 0x00000004838a7c23 */ /* 0x000fe2000801087c */
[--C-:B------:R-:W-:Y:S01]  /*1d870*/  FFMA.FTZ R131, R134, UR4, -R119.reuse ;  /* 0x0000000486837c23 */ /* 0x100fe20008010877 */
[----:B------:R-:W-:Y:S03]  /*1d880*/  FFMA.FTZ R119, R3, UR4, -R119 ;  /* 0x0000000403777c23 */ /* 0x000fe60008010877 */
[----:B------:R-:W-:Y:S01]  /*1d890*/  MUFU.EX2 R94, R94 ;  /* 0x0000005e005e7308 */ /* 0x000fe20000000800 */
[C---:B-----5:R-:W-:Y:S01]  /*1d8a0*/  F2FP.F16.F32.PACK_AB R58, R82.reuse, R81 ;  /* 0x00000051523a723e */ /* 0x060fe200000000ff */
[----:B------:R-:W-:Y:S01]  /*1d8b0*/  FADD.FTZ R81, R81, R84 ;  /* 0x0000005451517221 */ /* 0x000fe20000010000 */
[----:B------:R-:W-:Y:S03]  /*1d8c0*/  FFMA.FTZ R124, R55, UR4, -R124 ;  /* 0x00000004377c7c23 */ /* 0x000fe6000801087c */
[----:B------:R-:W-:Y:S04]  /*1d8d0*/  FADD.FTZ R82, R82, R81 ;  /* 0x0000005152527221 */ /* 0x000fe80000010000 */
[----:B------:R-:W3:Y:S01]  /*1d8e0*/  MUFU.EX2 R93, R93 ;  /* 0x0000005d005d7308 */ /* 0x000ee20000000800 */
[----:B-1----:R-:W-:Y:S07]  /*1d8f0*/  F2FP.F16.F32.PACK_AB R59, R80, R83 ;  /* 0x00000053503b723e */ /* 0x002fee00000000ff */
[C---:B------:R-:W-:Y:S02]  /*1d900*/  HMMA.16816.F32 R4, R56.reuse, R64, R4 ;  /* 0x000000403804723c */ /* 0x040fe40000001804 */
[----:B------:R-:W-:Y:S04]  /*1d910*/  MUFU.EX2 R54, R54 ;  /* 0x0000003600367308 */ /* 0x000fe80000000800 */
[C---:B------:R-:W-:Y:S01]  /*1d920*/  HMMA.16816.F32 R8, R56.reuse, R66, R8 ;  /* 0x000000423808723c */ /* 0x040fe20000001808 */
[----:B------:R-:W1:Y:S05]  /*1d930*/  LDSM.16.MT88.4 R64, [R118+0xb400] ;  /* 0x00b400007640783b */ /* 0x000e6a0000004200 */
[----:B------:R-:W-:Y:S01]  /*1d940*/  MUFU.EX2 R177, R177 ;  /* 0x000000b100b17308 */ /* 0x000fe20000000800 */
[C---:B--2---:R-:W-:Y:S09]  /*1d950*/  HMMA.16816.F32 R12, R56.reuse, R72, R12 ;  /* 0x00000048380c723c */ /* 0x044ff2000000180c */
[----:B------:R-:W-:Y:S01]  /*1d960*/  MUFU.EX2 R178, R178 ;  /* 0x000000b200b27308 */ /* 0x000fe20000000800 */
[C---:B------:R-:W-:Y:S01]  /*1d970*/  HMMA.16816.F32 R16, R56.reuse, R74, R16 ;  /* 0x0000004a3810723c */ /* 0x040fe20000001810 */
[----:B------:R-:W-:Y:S05]  /*1d980*/  LDSM.16.MT88.4 R72, [R122+0xc000] ;  /* 0x00c000007a48783b */ /* 0x000fea0000004200 */
[C---:B----4-:R-:W-:Y:S03]  /*1d990*/  HMMA.16816.F32 R20, R56.reuse, R60, R20 ;  /* 0x0000003c3814723c */ /* 0x050fe60000001814 */
[----:B------:R-:W-:Y:S03]  /*1d9a0*/  MUFU.EX2 R53, R53 ;  /* 0x0000003500357308 */ /* 0x000fe60000000800 */
[C---:B------:R-:W-:Y:S01]  /*1d9b0*/  HMMA.16816.F32 R24, R56.reuse, R62, R24 ;  /* 0x0000003e3818723c */ /* 0x040fe20000001818 */
[----:B------:R-:W2:Y:S06]  /*1d9c0*/  LDSM.16.MT88.4 R60, [R118+0xd400] ;  /* 0x00d40000763c783b */ /* 0x000eac0000004200 */
[----:B------:R-:W-:Y:S10]  /*1d9d0*/  MUFU.EX2 R162, R162 ;  /* 0x000000a200a27308 */ /* 0x000ff40000000800 */
[----:B------:R-:W-:Y:S01]  /*1d9e0*/  MUFU.EX2 R135, R135 ;  /* 0x0000008700877308 */ /* 0x000fe20000000800 */
[C---:B-1----:R-:W-:Y:S09]  /*1d9f0*/  HMMA.16816.F32 R28, R56.reuse, R64, R28 ;  /* 0x00000040381c723c */ /* 0x042ff2000000181c */
[----:B------:R-:W-:Y:S01]  /*1da00*/  MUFU.EX2 R174, R174 ;  /* 0x000000ae00ae7308 */ /* 0x000fe20000000800 */
[C---:B------:R-:W-:Y:S01]  /*1da10*/  HMMA.16816.F32 R32, R56.reuse, R66, R32 ;  /* 0x000000423820723c */ /* 0x040fe20000001820 */
[----:B------:R-:W1:Y:S08]  /*1da20*/  LDSM.16.MT88.4 R64, [R122+0x9800] ;  /* 0x009800007a40783b */ /* 0x000e700000004200 */
[----:B------:R-:W-:Y:S01]  /*1da30*/  MUFU.EX2 R161, R161 ;  /* 0x000000a100a17308 */ /* 0x000fe20000000800 */
[C---:B------:R-:W-:Y:S06]  /*1da40*/  HMMA.16816.F32 R36, R56.reuse, R68, R36 ;  /* 0x000000443824723c */ /* 0x040fec0000001824 */
[C---:B------:R-:W-:Y:S01]  /*1da50*/  HMMA.16816.F32 R40, R56.reuse, R70, R40 ;  /* 0x000000463828723c */ /* 0x040fe20000001828 */
[----:B------:R-:W4:Y:S02]  /*1da60*/  LDSM.16.MT88.4 R68, [R118+0x9800] ;  /* 0x009800007644783b */ /* 0x000f240000004200 */
[----:B------:R-:W-:Y:S03]  /*1da70*/  MUFU.EX2 R89, R89 ;  /* 0x0000005900597308 */ /* 0x000fe60000000800 */
[C---:B--2---:R-:W-:Y:S07]  /*1da80*/  HMMA.16816.F32 R44, R56.reuse, R60, R44 ;  /* 0x0000003c382c723c */ /* 0x044fee000000182c */
[----:B------:R-:W2:Y:S01]  /*1da90*/  MUFU.EX2 R88, R88 ;  /* 0x0000005800587308 */ /* 0x000ea20000000800 */
[----:B------:R-:W-:Y:S01]  /*1daa0*/  HMMA.16816.F32 R48, R56, R62, R48 ;  /* 0x0000003e3830723c */ /* 0x000fe20000001830 */
[----:B------:R-:W5:Y:S08]  /*1dab0*/  LDSM.16.MT88.4 R60, [R122+0xb800] ;  /* 0x00b800007a3c783b */ /* 0x000f700000004200 */
[----:B------:R-:W1:Y:S02]  /*1dac0*/  MUFU.EX2 R91, R91 ;  /* 0x0000005b005b7308 */ /* 0x000e640000000800 */
[----:B------:R-:W-:Y:S02]  /*1dad0*/  F2FP.F16.F32.PACK_AB R58, R95, R92 ;  /* 0x0000005c5f3a723e */ /* 0x000fe400000000ff */
[----:B---3--:R-:W-:Y:S06]  /*1dae0*/  F2FP.F16.F32.PACK_AB R59, R90, R93 ;  /* 0x0000005d5a3b723e */ /* 0x008fec00000000ff */
[----:B------:R-:W-:Y:S01]  /*1daf0*/  MUFU.EX2 R176, R176 ;  /* 0x000000b000b07308 */ /* 0x000fe20000000800 */
[C---:B--2---:R-:W-:Y:S01]  /*1db00*/  F2FP.F16.F32.PACK_AB R56, R88.reuse, R89 ;  /* 0x000000595838723e */ /* 0x044fe200000000ff */
[----:B------:R-:W-:Y:S04]  /*1db10*/  FADD.FTZ R89, R89, R82 ;  /* 0x0000005259597221 */ /* 0x000fe80000010000 */
[----:B------:R-:W-:Y:S04]  /*1db20*/  FADD.FTZ R89, R88, R89 ;  /* 0x0000005958597221 */ /* 0x000fe80000010000 */
[----:B------:R-:W-:Y:S01]  /*1db30*/  MUFU.EX2 R169, R169 ;  /* 0x000000a900a97308 */ /* 0x000fe20000000800 */
[----:B-1----:R-:W-:Y:S07]  /*1db40*/  F2FP.F16.F32.PACK_AB R57, R94, R91 ;  /* 0x0000005b5e39723e */ /* 0x002fee00000000ff */
[C---:B------:R-:W-:Y:S02]  /*1db50*/  HMMA.16816.F32 R4, R56.reuse, R64, R4 ;  /* 0x000000403804723c */ /* 0x040fe40000001804 */
[----:B------:R-:W-:Y:S04]  /*1db60*/  MUFU.EX2 R170, R170 ;  /* 0x000000aa00aa7308 */ /* 0x000fe80000000800 */
[C---:B------:R-:W-:Y:S01]  /*1db70*/  HMMA.16816.F32 R8, R56.reuse, R66, R8 ;  /* 0x000000423808723c */ /* 0x040fe20000001808 */
[----:B------:R-:W1:Y:S05]  /*1db80*/  LDSM.16.MT88.4 R64, [R118+0xb800] ;  /* 0x00b800007640783b */ /* 0x000e6a0000004200 */
[----:B------:R-:W-:Y:S01]  /*1db90*/  MUFU.EX2 R105, R105 ;  /* 0x0000006900697308 */ /* 0x000fe20000000800 */
[C---:B----4-:R-:W-:Y:S09]  /*1dba0*/  HMMA.16816.F32 R12, R56.reuse, R68, R12 ;  /* 0x00000044380c723c */ /* 0x050ff2000000180c */
[----:B------:R-:W2:Y:S01]  /*1dbb0*/  MUFU.EX2 R96, R96 ;  /* 0x0000006000607308 */ /* 0x000ea20000000800 */
[C---:B------:R-:W-:Y:S01]  /*1dbc0*/  HMMA.16816.F32 R16, R56.reuse, R70, R16 ;  /* 0x000000463810723c */ /* 0x040fe20000001810 */
[----:B------:R-:W3:Y:S05]  /*1dbd0*/  LDSM.16.MT88.4 R68, [R122+0xd800] ;  /* 0x00d800007a44783b */ /* 0x000eea0000004200 */
[C---:B-----5:R-:W-:Y:S03]  /*1dbe0*/  HMMA.16816.F32 R20, R56.reuse, R60, R20 ;  /* 0x0000003c3814723c */ /* 0x060fe60000001814 */
[----:B------:R-:W4:Y:S03]  /*1dbf0*/  MUFU.EX2 R97, R97 ;  /* 0x0000006100617308 */ /* 0x000f260000000800 */
[C---:B------:R-:W-:Y:S01]  /*1dc00*/  HMMA.16816.F32 R24, R56.reuse, R62, R24 ;  /* 0x0000003e3818723c */ /* 0x040fe20000001818 */
[----:B------:R-:W5:Y:S06]  /*1dc10*/  LDSM.16.MT88.4 R60, [R118+0xd800] ;  /* 0x00d80000763c783b */ /* 0x000f6c0000004200 */
[----:B------:R-:W-:Y:S10]  /*1dc20*/  MUFU.EX2 R98, R98 ;  /* 0x0000006200627308 */ /* 0x000ff40000000800 */
[----:B------:R-:W4:Y:S01]  /*1dc30*/  MUFU.EX2 R107, R107 ;  /* 0x0000006b006b7308 */ /* 0x000f220000000800 */
[C---:B-1----:R-:W-:Y:S09]  /*1dc40*/  HMMA.16816.F32 R28, R56.reuse, R64, R28 ;  /* 0x00000040381c723c */ /* 0x042ff2000000181c */
[----:B------:R-:W-:Y:S01]  /*1dc50*/  MUFU.EX2 R106, R106 ;  /* 0x0000006a006a7308 */ /* 0x000fe20000000800 */
[C---:B------:R-:W-:Y:S01]  /*1dc60*/  HMMA.16816.F32 R32, R56.reuse, R66, R32 ;  /* 0x000000423820723c */ /* 0x040fe20000001820 */
[----:B------:R-:W1:Y:S08]  /*1dc70*/  LDSM.16.MT88.4 R64, [R122+0x9c00] ;  /* 0x009c00007a40783b */ /* 0x000e700000004200 */
[----:B------:R-:W4:Y:S01]  /*1dc80*/  MUFU.EX2 R99, R99 ;  /* 0x0000006300637308 */ /* 0x000f220000000800 */
[C---:B---3--:R-:W-:Y:S06]  /*1dc90*/  HMMA.16816.F32 R36, R56.reuse, R68, R36 ;  /* 0x000000443824723c */ /* 0x048fec0000001824 */
[C---:B------:R-:W-:Y:S01]  /*1dca0*/  HMMA.16816.F32 R40, R56.reuse, R70, R40 ;  /* 0x000000463828723c */ /* 0x040fe20000001828 */
[----:B------:R-:W3:Y:S02]  /*1dcb0*/  LDSM.16.MT88.4 R68, [R118+0x9c00] ;  /* 0x009c00007644783b */ /* 0x000ee40000004200 */
[----:B------:R-:W-:Y:S03]  /*1dcc0*/  MUFU.EX2 R125, R125 ;  /* 0x0000007d007d7308 */ /* 0x000fe60000000800 */
[C---:B-----5:R-:W-:Y:S07]  /*1dcd0*/  HMMA.16816.F32 R44, R56.reuse, R60, R44 ;  /* 0x0000003c382c723c */ /* 0x060fee000000182c */
[----:B------:R-:W5:Y:S01]  /*1dce0*/  MUFU.EX2 R126, R126 ;  /* 0x0000007e007e7308 */ /* 0x000f620000000800 */
[----:B------:R-:W-:Y:S01]  /*1dcf0*/  HMMA.16816.F32 R48, R56, R62, R48 ;  /* 0x0000003e3830723c */ /* 0x000fe20000001830 */
[----:B------:R-:W5:Y:S08]  /*1dd00*/  LDSM.16.MT88.4 R60, [R122+0xbc00] ;  /* 0x00bc00007a3c783b */ /* 0x000f700000004200 */
[----:B------:R-:W-:Y:S02]  /*1dd10*/  MUFU.EX2 R127, R127 ;  /* 0x0000007f007f7308 */ /* 0x000fe40000000800 */
[----:B--2---:R-:W-:Y:S02]  /*1dd20*/  F2FP.F16.F32.PACK_AB R56, R96, R105 ;  /* 0x000000696038723e */ /* 0x004fe400000000ff */
[----:B----4-:R-:W-:Y:S02]  /*1dd30*/  F2FP.F16.F32.PACK_AB R57, R97, R104 ;  /* 0x000000686139723e */ /* 0x010fe400000000ff */
[----:B------:R-:W-:Y:S04]  /*1dd40*/  F2FP.F16.F32.PACK_AB R58, R107, R98 ;  /* 0x000000626b3a723e */ /* 0x000fe800000000ff */
[----:B------:R-:W2:Y:S01]  /*1dd50*/  MUFU.EX2 R140, R140 ;  /* 0x0000008c008c7308 */ /* 0x000ea20000000800 */
[----:B------:R-:W-:Y:S07]  /*1dd60*/  F2FP.F16.F32.PACK_AB R59, R99, R106 ;  /* 0x0000006a633b723e */ /* 0x000fee00000000ff */
[C---:B-1----:R-:W-:Y:S02]  /*1dd70*/  HMMA.16816.F32 R4, R56.reuse, R64, R4 ;  /* 0x000000403804723c */ /* 0x042fe40000001804 */
[----:B------:R-:W-:Y:S04]  /*1dd80*/  MUFU.EX2 R139, R139 ;  /* 0x0000008b008b7308 */ /* 0x000fe80000000800 */
[C---:B------:R-:W-:Y:S01]  /*1dd90*/  HMMA.16816.F32 R8, R56.reuse, R66, R8 ;  /* 0x000000423808723c */ /* 0x040fe20000001808 */
[----:B------:R-:W1:Y:S05]  /*1dda0*/  LDSM.16.MT88.4 R64, [R118+0xbc00] ;  /* 0x00bc00007640783b */ /* 0x000e6a0000004200 */
[----:B------:R-:W4:Y:S01]  /*1ddb0*/  MUFU.EX2 R142, R142 ;  /* 0x0000008e008e7308 */ /* 0x000f220000000800 */
[C---:B---3--:R-:W-:Y:S09]  /*1ddc0*/  HMMA.16816.F32 R12, R56.reuse, R68, R12 ;  /* 0x00000044380c723c */ /* 0x048ff2000000180c */
[----:B------:R-:W-:Y:S01]  /*1ddd0*/  MUFU.EX2 R137, R137 ;  /* 0x0000008900897308 */ /* 0x000fe20000000800 */
[C---:B------:R-:W-:Y:S01]  /*1dde0*/  HMMA.16816.F32 R16, R56.reuse, R70, R16 ;  /* 0x000000463810723c */ /* 0x040fe20000001810 */
[----:B------:R-:W3:Y:S05]  /*1ddf0*/  LDSM.16.MT88.4 R68, [R122+0xdc00] ;  /* 0x00dc00007a44783b */ /* 0x000eea0000004200 */
[C---:B-----5:R-:W-:Y:S03]  /*1de00*/  HMMA.16816.F32 R20, R56.reuse, R60, R20 ;  /* 0x0000003c3814723c */ /* 0x060fe60000001814 */
[----:B------:R-:W5:Y:S03]  /*1de10*/  MUFU.EX2 R136, R136 ;  /* 0x0000008800887308 */ /* 0x000f660000000800 */
[C---:B------:R-:W-:Y:S01]  /*1de20*/  HMMA.16816.F32 R24, R56.reuse, R62, R24 ;  /* 0x0000003e3818723c */ /* 0x040fe20000001818 */
[----:B------:R-:W2:Y:S06]  /*1de30*/  LDSM.16.MT88.4 R60, [R118+0xdc00] ;  /* 0x00dc0000763c783b */ /* 0x000eac0000004200 */
[----:B------:R-:W-:Y:S10]  /*1de40*/  MUFU.EX2 R133, R133 ;  /* 0x0000008500857308 */ /* 0x000ff40000000800 */
[----:B------:R-:W5:Y:S01]  /*1de50*/  MUFU.EX2 R138, R138 ;  /* 0x0000008a008a7308 */ /* 0x000f620000000800 */
[C---:B-1----:R-:W-:Y:S09]  /*1de60*/  HMMA.16816.F32 R28, R56.reuse, R64, R28 ;  /* 0x00000040381c723c */ /* 0x042ff2000000181c */
[----:B------:R-:W-:Y:S01]  /*1de70*/  MUFU.EX2 R131, R131 ;  /* 0x0000008300837308 */ /* 0x000fe20000000800 */
[C---:B------:R-:W-:Y:S01]  /*1de80*/  HMMA.16816.F32 R32, R56.reuse, R66, R32 ;  /* 0x000000423820723c */ /* 0x040fe20000001820 */
[----:B------:R-:W1:Y:S08]  /*1de90*/  LDSM.16.MT88.4 R64, [R122+0xa000] ;  /* 0x00a000007a40783b */ /* 0x000e700000004200 */
[----:B------:R-:W5:Y:S01]  /*1dea0*/  MUFU.EX2 R132, R132 ;  /* 0x0000008400847308 */ /* 0x000f620000000800 */
[C---:B---3--:R-:W-:Y:S06]  /*1deb0*/  HMMA.16816.F32 R36, R56.reuse, R68, R36 ;  /* 0x000000443824723c */ /* 0x048fec0000001824 */
[C---:B------:R-:W-:Y:S01]  /*1dec0*/  HMMA.16816.F32 R40, R56.reuse, R70, R40 ;  /* 0x000000463828723c */ /* 0x040fe20000001828 */
[----:B------:R-:W3:Y:S02]  /*1ded0*/  LDSM.16.MT88.4 R68, [R118+0xa000] ;  /* 0x00a000007644783b */ /* 0x000ee40000004200 */
[----:B------:R-:W-:Y:S03]  /*1dee0*/  MUFU.EX2 R130, R130 ;  /* 0x0000008200827308 */ /* 0x000fe60000000800 */
[C---:B--2---:R-:W-:Y:S07]  /*1def0*/  HMMA.16816.F32 R44, R56.reuse, R60, R44 ;  /* 0x0000003c382c723c */ /* 0x044fee000000182c */
[----:B------:R-:W2:Y:S01]  /*1df00*/  MUFU.EX2 R55, R124 ;  /* 0x0000007c00377308 */ /* 0x000ea20000000800 */
[----:B------:R-:W-:Y:S01]  /*1df10*/  HMMA.16816.F32 R48, R56, R62, R48 ;  /* 0x0000003e3830723c */ /* 0x000fe20000001830 */
[----:B------:R-:W4:Y:S08]  /*1df20*/  LDSM.16.MT88.4 R60, [R118+0xc000] ;  /* 0x00c00000763c783b */ /* 0x000f300000004200 */
[----:B------:R-:W-:Y:S02]  /*1df30*/  MUFU.EX2 R52, R52 ;  /* 0x0000003400347308 */ /* 0x000fe40000000800 */
[----:B------:R-:W-:Y:S02]  /*1df40*/  F2FP.F16.F32.PACK_AB R56, R54, R113 ;  /* 0x000000713638723e */ /* 0x000fe400000000ff */
[----:B------:R-:W-:Y:S02]  /*1df50*/  F2FP.F16.F32.PACK_AB R57, R163, R112 ;  /* 0x00000070a339723e */ /* 0x000fe400000000ff */
[----:B------:R-:W-:Y:S04]  /*1df60*/  F2FP.F16.F32.PACK_AB R58, R182, R179 ;  /* 0x000000b3b63a723e */ /* 0x000fe800000000ff */
[----:B------:R-:W2:Y:S01]  /*1df70*/  MUFU.EX2 R119, R119 ;  /* 0x0000007700777308 */ /* 0x000ea20000000800 */
[----:B------:R-:W-:Y:S07]  /*1df80*/  F2FP.F16.F32.PACK_AB R59, R178, R177 ;  /* 0x000000b1b23b723e */ /* 0x000fee00000000ff */
[C---:B-1----:R-:W-:Y:S06]  /*1df90*/  HMMA.16816.F32 R4, R56.reuse, R64, R4 ;  /* 0x000000403804723c */ /* 0x042fec0000001804 */
[C---:B------:R-:W-:Y:S01]  /*1dfa0*/  HMMA.16816.F32 R8, R56.reuse, R66, R8 ;  /* 0x000000423808723c */ /* 0x040fe20000001808 */
[----:B------:R-:W1:Y:S05]  /*1dfb0*/  LDSM.16.MT88.4 R64, [R122+0xe000] ;  /* 0x00e000007a40783b */ /* 0x000e6a0000004200 */
[C---:B---3--:R-:W-:Y:S06]  /*1dfc0*/  HMMA.16816.F32 R12, R56.reuse, R68, R12 ;  /* 0x00000044380c723c */ /* 0x048fec000000180c */
[C---:B------:R-:W-:Y:S01]  /*1dfd0*/  HMMA.16816.F32 R16, R56.reuse, R70, R16 ;  /* 0x000000463810723c */ /* 0x040fe20000001810 */
[----:B------:R-:W3:Y:S05]  /*1dfe0*/  LDSM.16.MT88.4 R68, [R118+0xe000] ;  /* 0x00e000007644783b */ /* 0x000eea0000004200 */
[C---:B------:R-:W-:Y:S06]  /*1dff0*/  HMMA.16816.F32 R20, R56.reuse, R72, R20 ;  /* 0x000000483814723c */ /* 0x040fec0000001814 */
[C---:B------:R-:W-:Y:S01]  /*1e000*/  HMMA.16816.F32 R24, R56.reuse, R74, R24 ;  /* 0x0000004a3818723c */ /* 0x040fe20000001818 */
[----:B------:R-:W5:Y:S05]  /*1e010*/  LDSM.16.MT88.4 R72, [R122+0xa400] ;  /* 0x00a400007a48783b */ /* 0x000f6a0000004200 */
[C---:B----4-:R-:W-:Y:S06]  /*1e020*/  HMMA.16816.F32 R28, R56.reuse, R60, R28 ;  /* 0x0000003c381c723c */ /* 0x050fec000000181c */
[C---:B------:R-:W-:Y:S05]  /*1e030*/  HMMA.16816.F32 R32, R56.reuse, R62, R32 ;  /* 0x0000003e3820723c */ /* 0x040fea0000001820 */
[----:B------:R-:W-:Y:S01]  /*1e040*/  F2FP.F16.F32.PACK_AB R60, R162, R53 ;  /* 0x00000035a23c723e */ /* 0x000fe200000000ff */
[C---:B-1----:R-:W-:Y:S05]  /*1e050*/  HMMA.16816.F32 R36, R56.reuse, R64, R36 ;  /* 0x000000403824723c */ /* 0x042fea0000001824 */
[----:B------:R-:W-:Y:S01]  /*1e060*/  F2FP.F16.F32.PACK_AB R61, R174, R135 ;  /* 0x00000087ae3d723e */ /* 0x000fe200000000ff */
[C---:B------:R-:W-:Y:S01]  /*1e070*/  HMMA.16816.F32 R40, R56.reuse, R66, R40 ;  /* 0x000000423828723c */ /* 0x040fe20000001828 */
[----:B------:R-:W1:Y:S04]  /*1e080*/  LDSM.16.MT88.4 R64, [R122+0xc400] ;  /* 0x00c400007a40783b */ /* 0x000e680000004200 */
[----:B------:R-:W-:Y:S01]  /*1e090*/  F2FP.F16.F32.PACK_AB R62, R176, R161 ;  /* 0x000000a1b03e723e */ /* 0x000fe200000000ff */
[C---:B---3--:R-:W-:Y:S05]  /*1e0a0*/  HMMA.16816.F32 R44, R56.reuse, R68, R44 ;  /* 0x00000044382c723c */ /* 0x048fea000000182c */
[----:B------:R-:W-:Y:S01]  /*1e0b0*/  F2FP.F16.F32.PACK_AB R63, R170, R169 ;  /* 0x000000a9aa3f723e */ /* 0x000fe200000000ff */
[----:B------:R-:W-:Y:S01]  /*1e0c0*/  HMMA.16816.F32 R48, R56, R70, R48 ;  /* 0x000000463830723c */ /* 0x000fe20000001830 */
[----:B------:R-:W3:Y:S05]  /*1e0d0*/  LDSM.16.MT88.4 R56, [R118+0xc400] ;  /* 0x00c400007638783b */ /* 0x000eea0000004200 */
[C---:B-----5:R-:W-:Y:S03]  /*1e0e0*/  HMMA.16816.F32 R4, R60.reuse, R72, R4 ;  /* 0x000000483c04723c */ /* 0x060fe60000001804 */
[----:B------:R-:W4:Y:S03]  /*1e0f0*/  LDSM.16.MT88.4 R68, [R122+0xe400] ;  /* 0x00e400007a44783b */ /* 0x000f260000004200 */
[C---:B------:R-:W-:Y:S05]  /*1e100*/  HMMA.16816.F32 R8, R60.reuse, R74, R8 ;  /* 0x0000004a3c08723c */ /* 0x040fea0000001808 */
[----:B------:R-:W5:Y:S01]  /*1e110*/  LDSM.16.MT88.4 R72, [R118+0xe400] ;  /* 0x00e400007648783b */ /* 0x000f620000004200 */
[C---:B------:R-:W-:Y:S06]  /*1e120*/  HMMA.16816.F32 R12, R60.reuse, R76, R12 ;  /* 0x0000004c3c0c723c */ /* 0x040fec000000180c */
[C---:B------:R-:W-:Y:S01]  /*1e130*/  HMMA.16816.F32 R16, R60.reuse, R78, R16 ;  /* 0x0000004e3c10723c */ /* 0x040fe20000001810 */
[----:B------:R-:W-:Y:S05]  /*1e140*/  LDSM.16.MT88.4 R76, [R118+0xa800] ;  /* 0x00a80000764c783b */ /* 0x000fea0000004200 */
[C---:B-1----:R-:W-:Y:S06]  /*1e150*/  HMMA.16816.F32 R20, R60.reuse, R64, R20 ;  /* 0x000000403c14723c */ /* 0x042fec0000001814 */
[C---:B------:R-:W-:Y:S01]  /*1e160*/  HMMA.16816.F32 R24, R60.reuse, R66, R24 ;  /* 0x000000423c18723c */ /* 0x040fe20000001818 */
[----:B------:R-:W1:Y:S05]  /*1e170*/  LDSM.16.MT88.4 R64, [R122+0xa800] ;  /* 0x00a800007a40783b */ /* 0x000e6a0000004200 */
[C---:B---3--:R-:W-:Y:S06]  /*1e180*/  HMMA.16816.F32 R28, R60.reuse, R56, R28 ;  /* 0x000000383c1c723c */ /* 0x048fec000000181c */
[C---:B------:R-:W-:Y:S05]  /*1e190*/  HMMA.16816.F32 R32, R60.reuse, R58, R32 ;  /* 0x0000003a3c20723c */ /* 0x040fea0000001820 */
[----:B------:R-:W-:Y:S01]  /*1e1a0*/  F2FP.F16.F32.PACK_AB R56, R126, R125 ;  /* 0x0000007d7e38723e */ /* 0x000fe200000000ff */
[C---:B----4-:R-:W-:Y:S05]  /*1e1b0*/  HMMA.16816.F32 R36, R60.reuse, R68, R36 ;  /* 0x000000443c24723c */ /* 0x050fea0000001824 */
[----:B------:R-:W-:Y:S01]  /*1e1c0*/  F2FP.F16.F32.PACK_AB R57, R140, R127 ;  /* 0x0000007f8c39723e */ /* 0x000fe200000000ff */
[C---:B------:R-:W-:Y:S01]  /*1e1d0*/  HMMA.16816.F32 R40, R60.reuse, R70, R40 ;  /* 0x000000463c28723c */ /* 0x040fe20000001828 */
[----:B------:R-:W3:Y:S04]  /*1e1e0*/  LDSM.16.MT88.4 R68, [R122+0xc800] ;  /* 0x00c800007a44783b */ /* 0x000ee80000004200 */
[----:B------:R-:W-:Y:S01]  /*1e1f0*/  F2FP.F16.F32.PACK_AB R58, R142, R139 ;  /* 0x0000008b8e3a723e */ /* 0x000fe200000000ff */
[C---:B-----5:R-:W-:Y:S05]  /*1e200*/  HMMA.16816.F32 R44, R60.reuse, R72, R44 ;  /* 0x000000483c2c723c */ /* 0x060fea000000182c */
[----:B------:R-:W-:Y:S01]  /*1e210*/  F2FP.F16.F32.PACK_AB R59, R136, R137 ;  /* 0x00000089883b723e */ /* 0x000fe200000000ff */
[----:B------:R-:W-:Y:S01]  /*1e220*/  HMMA.16816.F32 R48, R60, R74, R48 ;  /* 0x0000004a3c30723c */ /* 0x000fe20000001830 */
[----:B------:R-:W4:Y:S04]  /*1e230*/  LDSM.16.MT88.4 R60, [R118+0xc800] ;  /* 0x00c80000763c783b */ /* 0x000f280000004200 */
[----:B------:R-:W-:Y:S01]  /*1e240*/  FADD.FTZ R72, R86, R101 ;  /* 0x0000006556487221 */ /* 0x000fe20000010000 */
[C---:B-1----:R-:W-:Y:S03]  /*1e250*/  HMMA.16816.F32 R4, R56.reuse, R64, R4 ;  /* 0x000000403804723c */ /* 0x042fe60000001804 */
[----:B------:R-:W-:Y:S02]  /*1e260*/  LDSM.16.MT88.4 R100, [R118+0xac00] ;  /* 0x00ac00007664783b */ /* 0x000fe40000004200 */
[----:B------:R-:W-:Y:S01]  /*1e270*/  FADD.FTZ R72, R87, R72 ;  /* 0x0000004857487221 */ /* 0x000fe20000010000 */
[C---:B------:R-:W-:Y:S05]  /*1e280*/  HMMA.16816.F32 R8, R56.reuse, R66, R8 ;  /* 0x000000423808723c */ /* 0x040fea0000001808 */
[----:B------:R-:W1:Y:S01]  /*1e290*/  LDSM.16.MT88.4 R64, [R122+0xe800] ;  /* 0x00e800007a40783b */ /* 0x000e620000004200 */
[C---:B------:R-:W-:Y:S05]  /*1e2a0*/  HMMA.16816.F32 R12, R56.reuse, R76, R12 ;  /* 0x0000004c380c723c */ /* 0x040fea000000180c */
[----:B------:R-:W-:Y:S01]  /*1e2b0*/  FADD.FTZ R83, R83, R72 ;  /* 0x0000004853537221 */ /* 0x000fe20000010000 */
[C---:B------:R-:W-:Y:S01]  /*1e2c0*/  HMMA.16816.F32 R16, R56.reuse, R78, R16 ;  /* 0x0000004e3810723c */ /* 0x040fe20000001810 */
[----:B------:R-:W5:Y:S04]  /*1e2d0*/  LDSM.16.MT88.4 R72, [R118+0xe800] ;  /* 0x00e800007648783b */ /* 0x000f680000004200 */
[----:B------:R-:W-:Y:S01]  /*1e2e0*/  FADD.FTZ R80, R80, R83 ;  /* 0x0000005350507221 */ /* 0x000fe20000010000 */
[C---:B---3--:R-:W-:Y:S03]  /*1e2f0*/  HMMA.16816.F32 R20, R56.reuse, R68, R20 ;  /* 0x000000443814723c */ /* 0x048fe60000001814 */
[----:B------:R-:W-:Y:S02]  /*1e300*/  LDSM.16.MT88.4 R84, [R118+0xcc00] ;  /* 0x00cc00007654783b */ /* 0x000fe40000004200 */
[----:B------:R-:W-:Y:S01]  /*1e310*/  FADD.FTZ R91, R91, R80 ;  /* 0x000000505b5b7221 */ /* 0x000fe20000010000 */
[C---:B------:R-:W-:Y:S05]  /*1e320*/  HMMA.16816.F32 R24, R56.reuse, R70, R24 ;  /* 0x000000463818723c */ /* 0x040fea0000001818 */
[----:B------:R-:W-:Y:S01]  /*1e330*/  LDSM.16.MT88.4 R76, [R122+0xec00] ;  /* 0x00ec00007a4c783b */ /* 0x000fe20000004200 */
[C---:B----4-:R-:W-:Y:S05]  /*1e340*/  HMMA.16816.F32 R28, R56.reuse, R60, R28 ;  /* 0x0000003c381c723c */ /* 0x050fea000000181c */
[----:B------:R-:W-:Y:S01]  /*1e350*/  FADD.FTZ R94, R94, R91 ;  /* 0x0000005b5e5e7221 */ /* 0x000fe20000010000 */
[C---:B------:R-:W-:Y:S05]  /*1e360*/  HMMA.16816.F32 R32, R56.reuse, R62, R32 ;  /* 0x0000003e3820723c */ /* 0x040fea0000001820 */
[----:B------:R-:W-:Y:S01]  /*1e370*/  FADD.FTZ R60, R92, R89 ;  /* 0x000000595c3c7221 */ /* 0x000fe20000010000 */
[----:B------:R-:W-:Y:S01]  /*1e380*/  FADD.FTZ R93, R93, R94 ;  /* 0x0000005e5d5d7221 */ /* 0x000fe20000010000 */
[----:B------:R-:W-:Y:S01]  /*1e390*/  F2FP.F16.F32.PACK_AB R68, R138, R133 ;  /* 0x000000858a44723e */ /* 0x000fe200000000ff */
[C---:B-1----:R-:W-:Y:S03]  /*1e3a0*/  HMMA.16816.F32 R36, R56.reuse, R64, R36 ;  /* 0x000000403824723c */ /* 0x042fe60000001824 */
[----:B------:R-:W-:Y:S01]  /*1e3b0*/  FADD.FTZ R60, R95, R60 ;  /* 0x0000003c5f3c7221 */ /* 0x000fe20000010000 */
[----:B------:R-:W-:Y:S01]  /*1e3c0*/  FADD.FTZ R93, R90, R93 ;  /* 0x0000005d5a5d7221 */ /* 0x000fe20000010000 */
[----:B------:R-:W-:Y:S01]  /*1e3d0*/  F2FP.F16.F32.PACK_AB R69, R132, R131 ;  /* 0x000000838445723e */ /* 0x000fe200000000ff */
[C---:B------:R-:W-:Y:S05]  /*1e3e0*/  HMMA.16816.F32 R40, R56.reuse, R66, R40 ;  /* 0x000000423828723c */ /* 0x040fea0000001828 */
[----:B------:R-:W-:Y:S01]  /*1e3f0*/  FADD.FTZ R104, R104, R93 ;  /* 0x0000005d68687221 */ /* 0x000fe20000010000 */
[C---:B-----5:R-:W-:Y:S01]  /*1e400*/  HMMA.16816.F32 R44, R56.reuse, R72, R44 ;  /* 0x00000048382c723c */ /* 0x060fe2000000182c */
[----:B------:R-:W1:Y:S04]  /*1e410*/  LDSM.16.MT88.4 R92, [R122+0xcc00] ;  /* 0x00cc00007a5c783b */ /* 0x000e680000004200 */
        /* <DEDUP_REMOVED lines=35> */
[C---:B--2---:R-:W-:Y:S05]  /*1e650*/  HMMA.16816.F32 R72, R68.reuse, R4, R44 ;  /* 0x000000044448723c */ /* 0x044fea000000182c */
[----:B------:R-:W-:Y:S01]  /*1e660*/  FADD.FTZ R170, R170, R169 ;  /* 0x000000a9aaaa7221 */ /* 0x000fe20000010000 */
[----:B------:R-:W-:Y:S01]  /*1e670*/  FADD.FTZ R176, R176, R161 ;  /* 0x000000a1b0b07221 */ /* 0x000fe20000010000 */
[----:B------:R-:W-:Y:S04]  /*1e680*/  HMMA.16816.F32 R68, R68, R6, R48 ;  /* 0x000000064444723c */ /* 0x000fe80000001830 */
[----:B------:R-:W-:Y:S01]  /*1e690*/  FADD.FTZ R127, R127, R170 ;  /* 0x000000aa7f7f7221 */ /* 0x000fe20000010000 */
[----:B------:R-:W-:Y:S03]  /*1e6a0*/  FADD.FTZ R125, R125, R176 ;  /* 0x000000b07d7d7221 */ /* 0x000fe60000010000 */
        /* <DEDUP_REMOVED lines=16> */
.L_x_1726:
        /* <DEDUP_REMOVED lines=193> */
.L_x_1732:
[----:B------:R-:W-:Y:S05]  /*1f3c0*/  BSYNC B0 ;  /* 0x0000000000007941 */ /* 0x000fea0003800000 */
.L_x_1731:
        /* <DEDUP_REMOVED lines=31> */
.L_x_1734:
[----:B------:R-:W-:Y:S05]  /*1f5c0*/  BSYNC B0 ;  /* 0x0000000000007941 */ /* 0x000fea0003800000 */
.L_x_1733:
        /* <DEDUP_REMOVED lines=12> */
.L_x_1736:
[----:B------:R-:W-:Y:S05]  /*1f690*/  BSYNC B0 ;  /* 0x0000000000007941 */ /* 0x000fea0003800000 */
.L_x_1735:
        /* <DEDUP_REMOVED lines=12> */
.L_x_1738:
[----:B------:R-:W-:Y:S05]  /*1f760*/  BSYNC B0 ;  /* 0x0000000000007941 */ /* 0x000fea0003800000 */
.L_x_1737:
        /* <DEDUP_REMOVED lines=10> */
.L_x_1739:
        /* <DEDUP_REMOVED lines=15> */
.L_x_6243:


//--------------------- .text._ZN5flash24flash_fwd_splitkv_kernelI23Flash_fwd_kernel_traitsILi96ELi64ELi128ELi4ELb0ELb0EN7cutlass6half_tE19Flash_kernel_traitsILi96ELi64ELi128ELi4ES3_EELb1ELb0ELb0ELb1ELb1ELb0ELb0ELb0EEEvNS_16Flash_fwd_paramsE --------------------------
	.section	.text._ZN5flash24flash_fwd_splitkv_kernelI23Flash_fwd_kernel_traitsILi96ELi64ELi128ELi4ELb0ELb0EN7cutlass6half_tE19Flash_kernel_traitsILi96ELi64ELi128ELi4ES3_EELb1ELb0ELb0ELb1ELb1ELb0ELb0ELb0EEEvNS_16Flash_fwd_paramsE,"ax",@progbits
	.align	128
        .global         _ZN5flash24flash_fwd_splitkv_kernelI23Flash_fwd_kernel_traitsILi96ELi64ELi128ELi4ELb0ELb0EN7cutlass6half_tE19Flash_kernel_traitsILi96ELi64ELi128ELi4ES3_EELb1ELb0ELb0ELb1ELb1ELb0ELb0ELb0EEEvNS_16Flash_fwd_paramsE
        .type           _ZN5flash24flash_fwd_splitkv_kernelI23Flash_fwd_kernel_traitsILi96ELi64ELi128ELi4ELb0ELb0EN7cutlass6half_tE19Flash_kernel_traitsILi96ELi64ELi128ELi4ES3_EELb1ELb0ELb0ELb1ELb1ELb0ELb0ELb0EEEvNS_16Flash_fwd_paramsE,@function
        .size           _ZN5flash24flash_fwd_splitkv_kernelI23Flash_fwd_kernel_traitsILi96ELi64ELi128ELi4ELb0ELb0EN7cutlass6half_tE19Flash_kernel_traitsILi96ELi64ELi128ELi4ES3_EELb1ELb0ELb0ELb1ELb1ELb0ELb0ELb0EEEvNS_16Flash_fwd_paramsE,(.L_x_6244 - _ZN5flash24flash_fwd_splitkv_kernelI23Flash_fwd_kernel_traitsILi96ELi64ELi128ELi4ELb0ELb0EN7cutlass6half_tE19Flash_kernel_traitsILi96ELi64ELi128ELi4ES3_EELb1ELb0ELb0ELb1ELb1ELb0ELb0ELb0EEEvNS_16Flash_fwd_paramsE)
        .other          _ZN5flash24flash_fwd_splitkv_kernelI23Flash_fwd_kernel_traitsILi96ELi64ELi128ELi4ELb0ELb0EN7cutlass6half_tE19Flash_kernel_traitsILi96ELi64ELi128ELi4ES3_EELb1ELb0ELb0ELb1ELb1ELb0ELb0ELb0EEEvNS_16Flash_fwd_paramsE,@"STO_CUDA_ENTRY STV_DEFAULT"
_ZN5flash24flash_fwd_splitkv_kernelI23Flash_fwd_kernel_traitsILi96ELi64ELi128ELi4ELb0ELb0EN7cutlass6half_tE19Flash_kernel_traitsILi96ELi64ELi128ELi4ES3_EELb1ELb0ELb0ELb1ELb1ELb0ELb0ELb0EEEvNS_16Flash_fwd_paramsE:
.text._ZN5flash24flash_fwd_splitkv_kernelI23Flash_fwd_kernel_traitsILi96ELi64ELi128ELi4ELb0ELb0EN7cutlass6half_tE19Flash_kernel_traitsILi96ELi64ELi128ELi4ES3_EELb1ELb0ELb0ELb1ELb1ELb0ELb0ELb0EEEvNS_16Flash_fwd_paramsE:
[----:B------:R-:W-:Y:S08]  /*0000*/  LDC R1, c[0x0][0x28] ;  /* 0x00000a00ff017b82 */ /* 0x000ff00000000800 */
[----:B------:R-:W1:Y:S01]  /*0010*/  LDC.64 R4, c[0x0][0x300] ;  /* 0x0000c000ff047b82 */ /* 0x000e620000000a00 */
[----:B------:R-:W2:Y:S01]  /*0020*/  S2R R28, SR_CTAID.Y ;  /* 0x00000000001c7919 */ /* 0x000ea20000002600 */
[----:B------:R-:W-:Y:S01]  /*0030*/  IMAD.MOV.U32 R21, RZ, RZ, RZ ;  /* 0x000000ffff157224 */ /* 0x000fe200078e00ff */
[----:B------:R-:W-:Y:S01]  /*0040*/  ULDC.64 UR16, c[0x0][0x208] ;  /* 0x0000820000107ab9 */ /* 0x000fe20000000a00 */
[----:B------:R-:W-:-:S04]  /*0050*/  ULDC UR15, c[0x0][0x2c4] ;  /* 0x0000b100000f7ab9 */ /* 0x000fc80000000800 */
[----:B------:R-:W3:Y:S01]  /*0060*/  LDC.64 R2, c[0x0][0x308] ;  /* 0x0000c200ff027b82 */ /* 0x000ee20000000a00 */
[----:B-1----:R-:W-:-:S04]  /*0070*/  ISETP.NE.U32.AND P0, PT, R4, RZ, PT ;  /* 0x000000ff0400720c */ /* 0x002fc80003f05070 */
[----:B------:R-:W-:Y:S02]  /*0080*/  ISETP.NE.AND.EX P0, PT, R5, RZ, PT, P0 ;  /* 0x000000ff0500720c */ /* 0x000fe40003f05300 */
[----:B---3--:R-:W-:-:S04]  /*0090*/  ISETP.NE.U32.AND P2, PT, R2, RZ, PT ;  /* 0x000000ff0200720c */ /* 0x008fc80003f45070 */
[----:B------:R-:W-:-:S07]  /*00a0*/  ISETP.NE.AND.EX P2, PT, R3, RZ, PT, P2 ;  /* 0x000000ff0300720c */ /* 0x000fce0003f45320 */
[----:B------:R-:W2:Y:S08]  /*00b0*/  @P0 LDC.64 R4, c[0x0][0x300] ;  /* 0x0000c000ff040b82 */ /* 0x000eb00000000a00 */
[----:B------:R-:W1:Y:S01]  /*00c0*/  @P2 LDC.64 R2, c[0x0][0x308] ;  /* 0x0000c200ff022b82 */ /* 0x000e620000000a00 */
[C---:B--2---:R-:W-:Y:S01]  /*00d0*/  @P0 IMAD.WIDE R8, R28.reuse, 0x4, R4 ;  /* 0x000000041c080825 */ /* 0x044fe200078e0204 */
[----:B------:R-:W2:Y:S06]  /*00e0*/  S2R R19, SR_CTAID.X ;  /* 0x0000000000137919 */ /* 0x000eac0000002500 */
[----:B------:R-:W3:Y:S01]  /*00f0*/  @!P2 LDC.64 R4, c[0x0][0x318] ;  /* 0x0000c600ff04ab82 */ /* 0x000ee20000000a00 */
[----:B------:R-:W4:Y:S01]  /*0100*/  @P0 LDG.E R21, desc[UR16][R8.64] ;  /* 0x0000001008150981 */ /* 0x000f22000c1e1900 */
[----:B-1----:R-:W-:-:S06]  /*0110*/  @P2 IMAD.WIDE R10, R28, 0x4, R2 ;  /* 0x000000041c0a2825 */ /* 0x002fcc00078e0202 */
[----:B------:R-:W1:Y:S01]  /*0120*/  @!P2 LDC.64 R2, c[0x0][0x2c8] ;  /* 0x0000b200ff02ab82 */ /* 0x000e620000000a00 */
[----:B------:R-:W4:Y:S01]  /*0130*/  @P2 LDG.E R0, desc[UR16][R10.64] ;  /* 0x000000100a002981 */ /* 0x000f22000c1e1900 */
[----:B--2---:R-:W-:-:S05]  /*0140*/  IMAD.SHL.U32 R133, R19, 0x40, RZ ;  /* 0x0000004013857824 */ /* 0x004fca00078e00ff */
[----:B------:R-:W-:Y:S02]  /*0150*/  ISETP.GE.AND P1, PT, R133, UR15, PT ;  /* 0x0000000f85007c0c */ /* 0x000fe4000bf26270 */
[----:B---3--:R-:W-:-:S04]  /*0160*/  @!P2 ISETP.NE.U32.AND P0, PT, R4, RZ, PT ;  /* 0x000000ff0400a20c */ /* 0x008fc80003f05070 */
[----:B------:R-:W-:-:S04]  /*0170*/  @!P2 ISETP.NE.AND.EX P0, PT, R5, RZ, PT, P0 ;  /* 0x000000ff0500a20c */ /* 0x000fc80003f05300 */
[----:B-1----:R-:W-:Y:S01]  /*0180*/  @!P2 SEL R3, R3, RZ, P0 ;  /* 0x000000ff0303a207 */ /* 0x002fe20000000000 */
[----:B----4-:R-:W-:Y:S02]  /*0190*/  @P2 IMAD.IADD R7, R0, 0x1, -R21 ;  /* 0x0000000100072824 */ /* 0x010fe400078e0a15 */
[----:B------:R-:W-:Y:S06]  /*01a0*/  @P1 EXIT ;  /* 0x000000000000194d */ /* 0x000fec0003800000 */
[----:B------:R-:W-:Y:S01]  /*01b0*/  VIADD R0, R133, 0xbf ;  /* 0x000000bf85007836 */ /* 0x000fe20000000000 */
[----:B------:R-:W-:Y:S01]  /*01c0*/  @!P2 IADD3 R7, R3, R2, -R21 ;  /* 0x000000020307a210 */ /* 0x000fe20007ffe815 */
[----:B------:R-:W-:Y:S01]  /*01d0*/  ULDC UR5, c[0x0][0x2c8] ;  /* 0x0000b20000057ab9 */ /* 0x000fe20000000800 */
[----:B------:R-:W-:Y:S01]  /*01e0*/  ULDC UR14, c[0x0][0x398] ;  /* 0x0000e600000e7ab9 */ /* 0x000fe20000000800 */
[----:B------:R-:W-:Y:S01]  /*01f0*/  UIADD3 UR5, UR5, 0x7f, URZ ;  /* 0x0000007f05057890 */ /* 0x000fe2000fffe03f */
[C---:B------:R-:W-:Y:S01]  /*0200*/  IADD3 R0, R7.reuse, -UR15, R0 ;  /* 0x8000000f07007c10 */ /* 0x040fe2000fffe000 */
[----:B------:R-:W-:Y:S01]  /*0210*/  VIADD R5, R7, 0x7f ;  /* 0x0000007f07057836 */ /* 0x000fe20000000000 */
[----:B------:R-:W1:Y:S01]  /*0220*/  S2R R13, SR_CTAID.Z ;  /* 0x00000000000d7919 */ /* 0x000e620000002700 */
[----:B------:R-:W-:Y:S02]  /*0230*/  USHF.R.S32.HI UR4, URZ, 0x1f, UR5 ;  /* 0x0000001f3f047899 */ /* 0x000fe40008011405 */
[----:B------:R-:W-:Y:S01]  /*0240*/  VIADD R3, R0, UR14 ;  /* 0x0000000e00037c36 */ /* 0x000fe20008000000 */
[----:B------:R-:W-:Y:S01]  /*0250*/  SHF.R.S32.HI R2, RZ, 0x1f, R5 ;  /* 0x0000001fff027819 */ /* 0x000fe20000011405 */
[----:B------:R-:W-:Y:S01]  /*0260*/  ULEA.HI UR4, UR4, UR5, URZ, 0x7 ;  /* 0x0000000504047291 */ /* 0x000fe2000f8f383f */
[----:B------:R-:W2:Y:S02]  /*0270*/  S2R R129, SR_TID.X ;  /* 0x0000000000817919 */ /* 0x000ea40000002100 */
[----:B------:R-:W-:Y:S01]  /*0280*/  SHF.R.S32.HI R0, RZ, 0x1f, R3 ;  /* 0x0000001fff007819 */ /* 0x000fe20000011403 */
[----:B------:R-:W-:Y:S01]  /*0290*/  USHF.R.S32.HI UR4, URZ, 0x7, UR4 ;  /* 0x000000073f047899 */ /* 0x000fe20008011404 */
[----:B------:R-:W-:-:S02]  /*02a0*/  LEA.HI R2, R2, R5, RZ, 0x7 ;  /* 0x0000000502027211 */ /* 0x000fc400078f38ff */
[----:B------:R-:W-:Y:S02]  /*02b0*/  LEA.HI R0, R0, R3, RZ, 0x7 ;  /* 0x0000000300007211 */ /* 0x000fe400078f38ff */
[----:B------:R-:W-:Y:S02]  /*02c0*/  SHF.R.S32.HI R2, RZ, 0x7, R2 ;  /* 0x00000007ff027819 */ /* 0x000fe40000011402 */
[----:B------:R-:W-:-:S04]  /*02d0*/  SHF.R.S32.HI R3, RZ, 0x7, R0 ;  /* 0x00000007ff037819 */ /* 0x000fc80000011400 */
[----:B------:R-:W-:-:S04]  /*02e0*/  VIMNMX3 R128, R2, UR4, R3, PT ;  /* 0x0000000402807c0f */ /* 0x000fc8000b800103 */
[----:B------:R-:W-:-:S13]  /*02f0*/  ISETP.GT.AND P0, PT, R128, RZ, PT ;  /* 0x000000ff8000720c */ /* 0x000fda0003f04270 */
[----:B-1----:R-:W-:Y:S05]  /*0300*/  @P0 BRA `(.L_x_1740) ;  /* 0x0000000000fc0947 */ /* 0x002fea0003800000 */
[----:B------:R-:W1:Y:S01]  /*0310*/  LDC.64 R2, c[0x0][0x298] ;  /* 0x0000a600ff027b82 */ /* 0x000e620000000a00 */
[----:B--2---:R-:W-:Y:S01]  /*0320*/  SHF.R.S32.HI R0, RZ, 0x1f, R129 ;  /* 0x0000001fff007819 */ /* 0x004fe20000011481 */
[----:B------:R-:W-:Y:S01]  /*0330*/  ULDC.64 UR4, c[0x0][0x290] ;  /* 0x0000a40000047ab9 */ /* 0x000fe20000000a00 */
[----:B------:R-:W-:Y:S02]  /*0340*/  SHF.R.S32.HI R5, RZ, 0x1f, R133 ;  /* 0x0000001fff057819 */ /* 0x000fe40000011485 */
[----:B------:R-:W-:Y:S02]  /*0350*/  LEA.HI R0, R0, R129, RZ, 0x2 ;  /* 0x0000008100007211 */ /* 0x000fe400078f10ff */
[----:B------:R-:W-:Y:S02]  /*0360*/  LOP3.LUT P3, RZ, R129, 0x3, RZ, 0xc0, !PT ;  /* 0x0000000381ff7812 */ /* 0x000fe4000786c0ff */
[----:B------:R-:W-:Y:S02]  /*0370*/  LOP3.LUT R6, R0, 0x1ffffffc, RZ, 0xc0, !PT ;  /* 0x1ffffffc00067812 */ /* 0x000fe400078ec0ff */
[----:B------:R-:W-:-:S03]  /*0380*/  SHF.R.S32.HI R0, RZ, 0x2, R0 ;  /* 0x00000002ff007819 */ /* 0x000fc60000011400 */
[----:B------:R-:W-:-:S04]  /*0390*/  IMAD.IADD R6, R129, 0x1, -R6 ;  /* 0x0000000181067824 */ /* 0x000fc800078e0a06 */
[----:B------:R-:W-:-:S05]  /*03a0*/  IMAD.SHL.U32 R6, R6, 0x8, RZ ;  /* 0x0000000806067824 */ /* 0x000fca00078e00ff */
[----:B------:R-:W-:Y:S01]  /*03b0*/  SHF.R.S32.HI R7, RZ, 0x1f, R6 ;  /* 0x0000001fff077819 */ /* 0x000fe20000011406 */
[----:B-1----:R-:W-:Y:S01]  /*03c0*/  IMAD R4, R5, R2, RZ ;  /* 0x0000000205047224 */ /* 0x002fe200078e02ff */
[----:B------:R-:W-:-:S03]  /*03d0*/  SHF.R.S32.HI R5, RZ, 0x1f, R28 ;  /* 0x0000001fff057819 */ /* 0x000fc6000001141c */
[C---:B------:R-:W-:Y:S01]  /*03e0*/  IMAD R9, R133.reuse, R3, R4 ;  /* 0x0000000385097224 */ /* 0x040fe200078e0204 */
[----:B------:R-:W-:Y:S01]  /*03f0*/  SHF.R.S32.HI R4, RZ, 0x1f, R13 ;  /* 0x0000001fff047819 */ /* 0x000fe2000001140d */
[----:B------:R-:W-:-:S04]  /*0400*/  IMAD.WIDE.U32 R6, R133, R2, R6 ;  /* 0x0000000285067225 */ /* 0x000fc800078e0006 */
[----:B------:R-:W-:Y:S02]  /*0410*/  IMAD R5, R5, UR4, RZ ;  /* 0x0000000405057c24 */ /* 0x000fe4000f8e02ff */
[----:B------:R-:W-:Y:S02]  /*0420*/  IMAD.IADD R7, R7, 0x1, R9 ;  /* 0x0000000107077824 */ /* 0x000fe400078e0209 */
[C---:B------:R-:W-:Y:S02]  /*0430*/  IMAD R5, R28.reuse, UR5, R5 ;  /* 0x000000051c057c24 */ /* 0x040fe4000f8e0205 */
[----:B------:R-:W-:Y:S01]  /*0440*/  IMAD.WIDE.U32 R6, R28, UR4, R6 ;  /* 0x000000041c067c25 */ /* 0x000fe2000f8e0006 */
[----:B------:R-:W-:-:S03]  /*0450*/  ULDC.64 UR4, c[0x0][0x2a0] ;  /* 0x0000a80000047ab9 */ /* 0x000fc60000000a00 */
[----:B------:R-:W-:Y:S01]  /*0460*/  IMAD R4, R4, UR4, RZ ;  /* 0x0000000404047c24 */ /* 0x000fe2000f8e02ff */
[----:B------:R-:W-:Y:S02]  /*0470*/  IADD3 R7, R7, R5, RZ ;  /* 0x0000000507077210 */ /* 0x000fe40007ffe0ff */
[----:B------:R-:W-:Y:S01]  /*0480*/  SHF.R.S32.HI R5, RZ, 0x1f, R0 ;  /* 0x0000001fff057819 */ /* 0x000fe20000011400 */
[C---:B------:R-:W-:Y:S02]  /*0490*/  IMAD R9, R13.reuse, UR5, R4 ;  /* 0x000000050d097c24 */ /* 0x040fe4000f8e0204 */
[----:B------:R-:W-:Y:S01]  /*04a0*/  IMAD.WIDE.U32 R6, R13, UR4, R6 ;  /* 0x000000040d067c25 */ /* 0x000fe2000f8e0006 */
[----:B------:R-:W-:-:S03]  /*04b0*/  ULDC UR4, c[0x0][0x270] ;  /* 0x00009c0000047ab9 */ /* 0x000fc60000000800 */
[-C--:B------:R-:W-:Y:S02]  /*04c0*/  IMAD R11, R5, R2.reuse, RZ ;  /* 0x00000002050b7224 */ /* 0x080fe400078e02ff */
[----:B------:R-:W-:Y:S02]  /*04d0*/  IMAD.IADD R9, R7, 0x1, R9 ;  /* 0x0000000107097824 */ /* 0x000fe400078e0209 */
[----:B------:R-:W-:Y:S02]  /*04e0*/  IMAD.MOV.U32 R8, RZ, RZ, R6 ;  /* 0x000000ffff087224 */ /* 0x000fe400078e0006 */
[----:B------:R-:W-:Y:S01]  /*04f0*/  IMAD R28, R28, UR4, R13 ;  /* 0x000000041c1c7c24 */ /* 0x000fe2000f8e020d */
[----:B------:R-:W-:Y:S01]  /*0500*/  ULDC.64 UR4, c[0x0][0x280] ;  /* 0x0000a00000047ab9 */ /* 0x000fe20000000a00 */
[C---:B------:R-:W-:Y:S02]  /*0510*/  IMAD R11, R0.reuse, R3, R11 ;  /* 0x00000003000b7224 */ /* 0x040fe400078e020b */
[----:B------:R-:W-:-:S04]  /*0520*/  IMAD.WIDE.U32 R8, R0, R2, R8 ;  /* 0x0000000200087225 */ /* 0x000fc800078e0008 */
[----:B------:R-:W-:Y:S01]  /*0530*/  IMAD R7, R28, UR15, R133 ;  /* 0x0000000f1c077c24 */ /* 0x000fe2000f8e0285 */
[----:B------:R-:W-:Y:S01]  /*0540*/  IADD3 R133, -R133, UR15, RZ ;  /* 0x0000000f85857c10 */ /* 0x000fe2000fffe1ff */
[----:B------:R-:W-:Y:S01]  /*0550*/  IMAD.SHL.U32 R3, R3, 0x40, RZ ;  /* 0x0000004003037824 */ /* 0x000fe200078e00ff */
[----:B------:R-:W-:Y:S02]  /*0560*/  IADD3 R4, R9, R11, RZ ;  /* 0x0000000b09047210 */ /* 0x000fe40007ffe0ff */
[----:B------:R-:W-:Y:S02]  /*0570*/  LEA R10, P1, R8, UR4, 0x1 ;  /* 0x00000004080a7c11 */ /* 0x000fe4000f8208ff */
[----:B------:R-:W-:Y:S02]  /*0580*/  ISETP.GE.OR P2, PT, R0, R133, P3 ;  /* 0x000000850000720c */ /* 0x000fe40001f46670 */
[C---:B------:R-:W-:Y:S02]  /*0590*/  IADD3 R6, P0, R7.reuse, R0, RZ ;  /* 0x0000000007067210 */ /* 0x040fe40007f1e0ff */
[----:B------:R-:W-:Y:S01]  /*05a0*/  LEA.HI.X R11, R8, UR5, R4, 0x1, P1 ;  /* 0x00000005080b7c11 */ /* 0x000fe200088f0c04 */
[----:B------:R-:W-:Y:S01]  /*05b0*/  IMAD.WIDE.U32 R8, R2, 0x40, RZ ;  /* 0x0000004002087825 */ /* 0x000fe200078e00ff */
[----:B------:R-:W-:Y:S01]  /*05c0*/  IADD3 R0, R0, 0x20, RZ ;  /* 0x0000002000007810 */ /* 0x000fe20007ffe0ff */
[----:B------:R-:W-:Y:S01]  /*05d0*/  ULDC.64 UR4, c[0x0][0x2b0] ;  /* 0x0000ac0000047ab9 */ /* 0x000fe20000000a00 */
[----:B------:R-:W-:Y:S01]  /*05e0*/  LEA.HI.X.SX32 R5, R7, R5, 0x1, P0 ;  /* 0x0000000507057211 */ /* 0x000fe200000f0eff */
[----:B------:R1:W-:Y:S01]  /*05f0*/  STG.E.128 desc[UR16][R10.64], RZ ;  /* 0x000000ff0a007986 */ /* 0x0003e2000c101d10 */
[----:B------:R-:W-:-:S02]  /*0600*/  ISETP.GE.OR P3, PT, R0, R133, P3 ;  /* 0x000000850000720c */ /* 0x000fc40001f66670 */
[----:B------:R-:W-:Y:S01]  /*0610*/  IADD3 R2, P1, R8, R10, RZ ;  /* 0x0000000a08027210 */ /* 0x000fe20007f3e0ff */
[----:B------:R-:W-:Y:S01]  /*0620*/  @!P2 IMAD.MOV.U32 R7, RZ, RZ, 0x7f800000 ;  /* 0x7f800000ff07a424 */ /* 0x000fe200078e00ff */
[C---:B------:R-:W-:Y:S01]  /*0630*/  LEA R4, P0, R6.reuse, UR4, 0x2 ;  /* 0x0000000406047c11 */ /* 0x040fe2000f8010ff */
[----:B------:R1:W-:Y:S01]  /*0640*/  STG.E.128 desc[UR16][R10.64+0x40], RZ ;  /* 0x000040ff0a007986 */ /* 0x0003e2000c101d10 */
[----:B------:R-:W-:Y:S02]  /*0650*/  IADD3.X R3, R11, R9, R3, P1, !PT ;  /* 0x000000090b037210 */ /* 0x000fe40000ffe403 */
[----:B------:R-:W-:Y:S01]  /*0660*/  LEA.HI.X R5, R6, UR5, R5, 0x2, P0 ;  /* 0x0000000506057c11 */ /* 0x000fe200080f1405 */
[----:B------:R1:W-:Y:S04]  /*0670*/  STG.E.128 desc[UR16][R10.64+0x80], RZ ;  /* 0x000080ff0a007986 */ /* 0x0003e8000c101d10 */
[----:B------:R1:W-:Y:S04]  /*0680*/  STG.E.128 desc[UR16][R2.64], RZ ;  /* 0x000000ff02007986 */ /* 0x0003e8000c101d10 */
[----:B------:R1:W-:Y:S04]  /*0690*/  STG.E.128 desc[UR16][R2.64+0x40], RZ ;  /* 0x000040ff02007986 */ /* 0x0003e8000c101d10 */
[----:B------:R1:W-:Y:S04]  /*06a0*/  STG.E.128 desc[UR16][R2.64+0x80], RZ ;  /* 0x000080ff02007986 */ /* 0x0003e8000c101d10 */
[----:B------:R1:W-:Y:S01]  /*06b0*/  @!P2 STG.E desc[UR16][R4.64], R7 ;  /* 0x000000070400a986 */ /* 0x0003e2000c101910 */
[----:B------:R-:W-:Y:S05]  /*06c0*/  @P3 EXIT ;  /* 0x000000000000394d */ /* 0x000fea0003800000 */
[----:B-1----:R-:W-:-:S05]  /*06d0*/  MOV R3, 0x7f800000 ;  /* 0x7f80000000037802 */ /* 0x002fca0000000f00 */
[----:B------:R-:W-:Y:S01]  /*06e0*/  STG.E desc[UR16][R4.64+0x80], R3 ;  /* 0x0000800304007986 */ /* 0x000fe2000c101910 */
[----:B------:R-:W-:Y:S05]  /*06f0*/  EXIT ;  /* 0x000000000000794d */ /* 0x000fea0003800000 */
.L_x_1740:
[----:B------:R-:W1:Y:S01]  /*0700*/  LDC.64 R2, c[0x0][0x368] ;  /* 0x0000da00ff027b82 */ /* 0x000e620000000a00 */
[----:B------:R-:W-:Y:S01]  /*0710*/  IMAD.MOV.U32 R0, RZ, RZ, R28 ;  /* 0x000000ffff007224 */ /* 0x000fe200078e001c */
[----:B------:R-:W-:Y:S01]  /*0720*/  ULDC.64 UR4, c[0x0][0x370] ;  /* 0x0000dc0000047ab9 */ /* 0x000fe20000000a00 */
[----:B-1----:R-:W-:-:S04]  /*0730*/  ISETP.NE.U32.AND P0, PT, R2, RZ, PT ;  /* 0x000000ff0200720c */ /* 0x002fc80003f05070 */
[----:B------:R-:W-:-:S13]  /*0740*/  ISETP.NE.AND.EX P0, PT, R3, RZ, PT, P0 ;  /* 0x000000ff0300720c */ /* 0x000fda0003f05300 */
[----:B------:R-:W1:Y:S02]  /*0750*/  @P0 LDC.64 R2, c[0x0][0x368] ;  /* 0x0000da00ff020b82 */ /* 0x000e640000000a00 */
[----:B-1----:R-:W-:-:S05]  /*0760*/  @P0 IMAD.WIDE R2, R28, 0x4, R2 ;  /* 0x000000041c020825 */ /* 0x002fca00078e0202 */
[----:B------:R1:W5:Y:S01]  /*0770*/  @P0 LDG.E R0, desc[UR16][R2.64] ;  /* 0x0000001002000981 */ /* 0x000362000c1e1900 */
[----:B------:R-:W-:Y:S02]  /*0780*/  ISETP.NE.U32.AND P0, PT, RZ, UR4, PT ;  /* 0x00000004ff007c0c */ /* 0x000fe4000bf05070 */
[----:B------:R-:W-:Y:S02]  /*0790*/  CS2R R182, SRZ ;  /* 0x0000000000b67805 */ /* 0x000fe4000001ff00 */
[----:B------:R-:W-:Y:S02]  /*07a0*/  PLOP3.LUT P6, PT, PT, PT, PT, 0x80, 0x0 ;  /* 0x000000000000781c */ /* 0x000fe40003fcf070 */
[----:B------:R-:W-:-:S13]  /*07b0*/  ISETP.NE.AND.EX P0, PT, RZ, UR5, PT, P0 ;  /* 0x00000005ff007c0c */ /* 0x000fda000bf05300 */
[----:B------:R-:W-:Y:S05]  /*07c0*/  @!P0 BRA `(.L_x_1741) ;  /* 0x0000000000248947 */ /* 0x000fea0003800000 */
[----:B-1----:R-:W1:Y:S01]  /*07d0*/  LDC.64 R2, c[0x0][0x378] ;  /* 0x0000de00ff027b82 */ /* 0x002e620000000a00 */
[----:B------:R-:W-:Y:S02]  /*07e0*/  SHF.R.S32.HI R5, RZ, 0x1f, R28 ;  /* 0x0000001fff057819 */ /* 0x000fe4000001141c */
[----:B------:R-:W-:-:S03]  /*07f0*/  PLOP3.LUT P6, PT, PT, PT, PT, 0x8, 0x0 ;  /* 0x000000000000781c */ /* 0x000fc60003fce170 */
[-C--:B-1----:R-:W-:Y:S02]  /*0800*/  IMAD R4, R5, R2.reuse, RZ ;  /* 0x0000000205047224 */ /* 0x082fe400078e02ff */
[----:B------:R-:W-:-:S04]  /*0810*/  IMAD.WIDE.U32 R8, R28, R2, RZ ;  /* 0x000000021c087225 */ /* 0x000fc800078e00ff */
[----:B------:R-:W-:Y:S01]  /*0820*/  IMAD R3, R28, R3, R4 ;  /* 0x000000031c037224 */ /* 0x000fe200078e0204 */
[----:B------:R-:W-:-:S04]  /*0830*/  LEA R182, P0, R8, UR4, 0x2 ;  /* 0x0000000408b67c11 */ /* 0x000fc8000f8010ff */
[----:B------:R-:W-:-:S04]  /*0840*/  IADD3 R3, R9, R3, RZ ;  /* 0x0000000309037210 */ /* 0x000fc80007ffe0ff */
[----:B------:R-:W-:-:S07]  /*0850*/  LEA.HI.X R183, R8, UR5, R3, 0x2, P0 ;  /* 0x0000000508b77c11 */ /* 0x000fce00080f1403 */
.L_x_1741:
[----:B------:R-:W-:Y:S05]  /*0860*/  @P6 BRA `(.L_x_1742) ;  /* 0x00000004003c6947 */ /* 0x000fea0003800000 */
[----:B-1----:R-:W1:Y:S01]  /*0870*/  LDC R2, c[0x0][0x380] ;  /* 0x0000e000ff027b82 */ /* 0x002e620000000800 */
[----:B------:R-:W-:Y:S01]  /*0880*/  LEA R3, R128, 0xffffff80, 0x7 ;  /* 0xffffff8080037811 */ /* 0x000fe200078e38ff */
[----:B------:R-:W-:Y:S01]  /*0890*/  ULDC.64 UR8, c[0x0][0x230] ;  /* 0x00008c0000087ab9 */ /* 0x000fe20000000a00 */
[----:B------:R-:W-:Y:S01]  /*08a0*/  ULDC.64 UR6, c[0x0][0x248] ;  /* 0x0000920000067ab9 */ /* 0x000fe20000000a00 */
[----:B------:R-:W-:Y:S01]  /*08b0*/  ULDC.64 UR4, c[0x0][0x238] ;  /* 0x00008e0000047ab9 */ /* 0x000fe20000000a00 */
[----:B-----5:R-:W-:Y:S01]  /*08c0*/  IABS R0, R3 ;  /* 0x0000000300007213 */ /* 0x020fe20000000000 */
[----:B------:R-:W-:Y:S01]  /*08d0*/  ULDC.64 UR10, c[0x0][0x260] ;  /* 0x00009800000a7ab9 */ /* 0x000fe20000000a00 */
        /* <DEDUP_REMOVED lines=19> */
[----:B------:R-:W-:Y:S02]  /*0a10*/  ISETP.GE.AND P0, PT, R0, RZ, PT ;  /* 0x000000ff0000720c */ /* 0x000fe40003f06270 */
[----:B------:R-:W1:Y:S05]  /*0a20*/  LDC R0, c[0x0][0x278] ;  /* 0x00009e00ff007b82 */ /* 0x000e6a0000000800 */
[----:B------:R-:W-:-:S05]  /*0a30*/  @P2 VIADD R6, R6, 0x1 ;  /* 0x0000000106062836 */ /* 0x000fca0000000000 */
[----:B------:R-:W-:-:S05]  /*0a40*/  MOV R5, R6 ;  /* 0x0000000600057202 */ /* 0x000fca0000000f00 */
[----:B------:R-:W-:Y:S01]  /*0a50*/  @!P0 IMAD.MOV R5, RZ, RZ, -R5 ;  /* 0x000000ffff058224 */ /* 0x000fe200078e0a05 */
[----:B------:R-:W-:-:S05]  /*0a60*/  @!P1 LOP3.LUT R5, RZ, R2, RZ, 0x33, !PT ;  /* 0x00000002ff059212 */ /* 0x000fca00078e33ff */
[----:B------:R-:W-:-:S06]  /*0a70*/  IMAD.WIDE R30, R5, 0x4, R182 ;  /* 0x00000004051e7825 */ /* 0x000fcc00078e02b6 */
[----:B------:R-:W3:Y:S01]  /*0a80*/  LDG.E R30, desc[UR16][R30.64] ;  /* 0x000000101e1e7981 */ /* 0x000ee2000c1e1900 */
[----:B-1----:R-:W-:Y:S01]  /*0a90*/  IABS R4, R0 ;  /* 0x0000000000047213 */ /* 0x002fe20000000000 */
[----:B------:R-:W-:-:S03]  /*0aa0*/  IMAD.MOV R5, RZ, RZ, -R5 ;  /* 0x000000ffff057224 */ /* 0x000fc600078e0a05 */
[----:B------:R-:W1:Y:S01]  /*0ab0*/  I2F.RP R9, R4 ;  /* 0x0000000400097306 */ /* 0x000e620000209400 */
[----:B------:R-:W-:-:S07]  /*0ac0*/  IMAD R3, R2, R5, R3 ;  /* 0x0000000502037224 */ /* 0x000fce00078e0203 */
        /* <DEDUP_REMOVED lines=8> */
[----:B------:R-:W-:Y:S01]  /*0b50*/  IMAD.HI.U32 R16, R11, R6, RZ ;  /* 0x000000060b107227 */ /* 0x000fe200078e00ff */
[----:B------:R-:W-:-:S03]  /*0b60*/  SHF.R.S32.HI R11, RZ, 0x1f, R3 ;  /* 0x0000001fff0b7819 */ /* 0x000fc60000011403 */
[----:B------:R-:W-:Y:S02]  /*0b70*/  IMAD.MOV R9, RZ, RZ, -R16 ;  /* 0x000000ffff097224 */ /* 0x000fe400078e0a10 */
[----:B------:R-:W-:Y:S02]  /*0b80*/  IMAD R2, R11, UR6, RZ ;  /* 0x000000060b027c24 */ /* 0x000fe4000f8e02ff */
[----:B------:R-:W-:-:S05]  /*0b90*/  IMAD R9, R4, R9, R6 ;  /* 0x0000000904097224 */ /* 0x000fca00078e0206 */
[----:B------:R-:W-:-:S13]  /*0ba0*/  ISETP.GT.U32.AND P0, PT, R4, R9, PT ;  /* 0x000000090400720c */ /* 0x000fda0003f04070 */
[-C--:B------:R-:W-:Y:S02]  /*0bb0*/  @!P0 IADD3 R9, R9, -R4.reuse, RZ ;  /* 0x8000000409098210 */ /* 0x080fe40007ffe0ff */
[----:B------:R-:W-:Y:S02]  /*0bc0*/  @!P0 IADD3 R16, R16, 0x1, RZ ;  /* 0x0000000110108810 */ /* 0x000fe40007ffe0ff */
[----:B------:R-:W-:Y:S02]  /*0bd0*/  ISETP.GE.U32.AND P1, PT, R9, R4, PT ;  /* 0x000000040900720c */ /* 0x000fe40003f26070 */
[----:B------:R-:W-:-:S04]  /*0be0*/  LOP3.LUT R4, R13, R0, RZ, 0x3c, !PT ;  /* 0x000000000d047212 */ /* 0x000fc800078e3cff */
[----:B------:R-:W-:-:S07]  /*0bf0*/  ISETP.GE.AND P0, PT, R4, RZ, PT ;  /* 0x000000ff0400720c */ /* 0x000fce0003f06270 */
[----:B------:R-:W-:Y:S01]  /*0c00*/  @P1 VIADD R16, R16, 0x1 ;  /* 0x0000000110101836 */ /* 0x000fe20000000000 */
[----:B------:R-:W-:-:S05]  /*0c10*/  ISETP.NE.AND P1, PT, R0, RZ, PT ;  /* 0x000000ff0000720c */ /* 0x000fca0003f25270 */
[----:B------:R-:W-:-:S08]  /*0c20*/  @!P0 IADD3 R16, -R16, RZ, RZ ;  /* 0x000000ff10108210 */ /* 0x000fd00007ffe1ff */
[----:B------:R-:W-:Y:S02]  /*0c30*/  @!P1 LOP3.LUT R16, RZ, R0, RZ, 0x33, !PT ;  /* 0x00000000ff109212 */ /* 0x000fe400078e33ff */
[----:B---3--:R-:W-:Y:S01]  /*0c40*/  SHF.R.S32.HI R17, RZ, 0x1f, R30 ;  /* 0x0000001fff117819 */ /* 0x008fe2000001141e */
[----:B------:R-:W-:-:S04]  /*0c50*/  IMAD.WIDE.U32 R8, R30, UR8, RZ ;  /* 0x000000081e087c25 */ /* 0x000fc8000f8e00ff */
[C---:B------:R-:W-:Y:S02]  /*0c60*/  IMAD R5, R17.reuse, UR8, RZ ;  /* 0x0000000811057c24 */ /* 0x040fe4000f8e02ff */
[----:B------:R-:W-:Y:S02]  /*0c70*/  IMAD R17, R17, UR4, RZ ;  /* 0x0000000411117c24 */ /* 0x000fe4000f8e02ff */
[C---:B------:R-:W-:Y:S02]  /*0c80*/  IMAD R4, R30.reuse, UR9, R5 ;  /* 0x000000091e047c24 */ /* 0x040fe4000f8e0205 */
[----:B------:R-:W-:Y:S02]  /*0c90*/  IMAD R5, R3, UR7, R2 ;  /* 0x0000000703057c24 */ /* 0x000fe4000f8e0202 */
[C---:B------:R-:W-:Y:S01]  /*0ca0*/  IMAD R17, R30.reuse, UR5, R17 ;  /* 0x000000051e117c24 */ /* 0x040fe2000f8e0211 */
[----:B------:R-:W-:Y:S01]  /*0cb0*/  IADD3 R9, R9, R4, RZ ;  /* 0x0000000409097210 */ /* 0x000fe20007ffe0ff */
[----:B------:R-:W-:-:S04]  /*0cc0*/  IMAD.WIDE.U32 R30, R30, UR4, RZ ;  /* 0x000000041e1e7c25 */ /* 0x000fc8000f8e00ff */
[----:B------:R-:W-:Y:S01]  /*0cd0*/  IMAD.WIDE.U32 R26, R3, UR6, R8 ;  /* 0x00000006031a7c25 */ /* 0x000fe2000f8e0008 */
[----:B------:R-:W-:Y:S02]  /*0ce0*/  SHF.R.S32.HI R9, RZ, 0x1f, R16 ;  /* 0x0000001fff097819 */ /* 0x000fe40000011410 */
[----:B------:R-:W-:Y:S01]  /*0cf0*/  IADD3 R17, R31, R17, RZ ;  /* 0x000000111f117210 */ /* 0x000fe20007ffe0ff */
[----:B------:R-:W-:Y:S02]  /*0d00*/  IMAD.IADD R27, R27, 0x1, R5 ;  /* 0x000000011b1b7824 */ /* 0x000fe400078e0205 */
[----:B------:R-:W-:Y:S02]  /*0d10*/  IMAD R15, R9, UR10, RZ ;  /* 0x0000000a090f7c24 */ /* 0x000fe4000f8e02ff */
[----:B------:R-:W-:-:S04]  /*0d20*/  IMAD.WIDE.U32 R26, R16, UR10, R26 ;  /* 0x0000000a101a7c25 */ /* 0x000fc8000f8e001a */
[----:B------:R-:W-:-:S05]  /*0d30*/  IMAD R15, R16, UR11, R15 ;  /* 0x0000000b100f7c24 */ /* 0x000fca000f8e020f */
[----:B------:R-:W-:Y:S01]  /*0d40*/  IADD3 R15, R27, R15, RZ ;  /* 0x0000000f1b0f7210 */ /* 0x000fe20007ffe0ff */
[----:B------:R-:W-:Y:S06]  /*0d50*/  BRA `(.L_x_1743) ;  /* 0x0000000000e07947 */ /* 0x000fec0003800000 */
.L_x_1742:
[----:B-1----:R-:W1:Y:S01]  /*0d60*/  LDC R2, c[0x0][0x278] ;  /* 0x00009e00ff027b82 */ /* 0x002e620000000800 */
[----:B------:R-:W-:Y:S01]  /*0d70*/  ULDC.64 UR6, c[0x0][0x248] ;  /* 0x0000920000067ab9 */ /* 0x000fe20000000a00 */
[----:B------:R-:W-:-:S06]  /*0d80*/  ULDC.64 UR8, c[0x0][0x230] ;  /* 0x00008c0000087ab9 */ /* 0x000fcc0000000a00 */
[----:B------:R-:W3:Y:S01]  /*0d90*/  LDC.64 R14, c[0x0][0x260] ;  /* 0x00009800ff0e7b82 */ /* 0x000ee20000000a00 */
[----:B-1----:R-:W-:-:S04]  /*0da0*/  IABS R5, R2 ;  /* 0x0000000200057213 */ /* 0x002fc80000000000 */
[----:B------:R-:W1:Y:S08]  /*0db0*/  I2F.RP R6, R5 ;  /* 0x0000000500067306 */ /* 0x000e700000209400 */
[----:B-1----:R-:W1:Y:S02]  /*0dc0*/  MUFU.RCP R8, R6 ;  /* 0x0000000600087308 */ /* 0x002e640000001000 */
[----:B-1----:R-:W-:-:S02]  /*0dd0*/  IADD3 R8, R8, 0xffffffe, RZ ;  /* 0x0ffffffe08087810 */ /* 0x002fc40007ffe0ff */
[----:B------:R-:W-:-:S04]  /*0de0*/  SHF.R.S32.HI R6, RZ, 0x1f, R21 ;  /* 0x0000001fff067819 */ /* 0x000fc80000011415 */
[----:B------:R-:W1:Y:S02]  /*0df0*/  F2I.FTZ.U32.TRUNC.NTZ R9, R8 ;  /* 0x0000000800097305 */ /* 0x000e64000021f000 */
[----:B-1----:R-:W-:Y:S01]  /*0e00*/  IADD3 R3, RZ, -R9, RZ ;  /* 0x80000009ff037210 */ /* 0x002fe20007ffe0ff */
[----:B------:R-:W-:-:S04]  /*0e10*/  IMAD.MOV.U32 R8, RZ, RZ, RZ ;  /* 0x000000ffff087224 */ /* 0x000fc800078e00ff */
[----:B------:R-:W-:Y:S01]  /*0e20*/  IMAD R4, R3, R5, RZ ;  /* 0x0000000503047224 */ /* 0x000fe200078e02ff */
[----:B------:R-:W-:-:S03]  /*0e30*/  IABS R3, R13 ;  /* 0x0000000d00037213 */ /* 0x000fc60000000000 */
[----:B------:R-:W-:Y:S02]  /*0e40*/  IMAD.HI.U32 R4, R9, R4, R8 ;  /* 0x0000000409047227 */ /* 0x000fe400078e0008 */
[----:B------:R-:W1:Y:S04]  /*0e50*/  LDC.64 R8, c[0x0][0x250] ;  /* 0x00009400ff087b82 */ /* 0x000e680000000a00 */
[----:B------:R-:W-:-:S05]  /*0e60*/  IMAD.HI.U32 R16, R4, R3, RZ ;  /* 0x0000000304107227 */ /* 0x000fca00078e00ff */
[----:B------:R-:W-:-:S05]  /*0e70*/  IADD3 R4, -R16, RZ, RZ ;  /* 0x000000ff10047210 */ /* 0x000fca0007ffe1ff */
[----:B------:R-:W-:Y:S01]  /*0e80*/  IMAD R4, R5, R4, R3 ;  /* 0x0000000405047224 */ /* 0x000fe200078e0203 */
[----:B------:R-:W-:-:S04]  /*0e90*/  LEA R3, R128, 0xffffff80, 0x7 ;  /* 0xffffff8080037811 */ /* 0x000fc800078e38ff */
[----:B------:R-:W-:Y:S02]  /*0ea0*/  ISETP.GT.U32.AND P0, PT, R5, R4, PT ;  /* 0x000000040500720c */ /* 0x000fe40003f04070 */
[----:B------:R-:W-:Y:S02]  /*0eb0*/  SHF.R.S32.HI R11, RZ, 0x1f, R3 ;  /* 0x0000001fff0b7819 */ /* 0x000fe40000011403 */
[----:B------:R-:W-:-:S05]  /*0ec0*/  IADD3 R22, P1, R21, R3, RZ ;  /* 0x0000000315167210 */ /* 0x000fca0007f3e0ff */
[C---:B------:R-:W-:Y:S02]  /*0ed0*/  IMAD.X R17, R6.reuse, 0x1, R11, P1 ;  /* 0x0000000106117824 */ /* 0x040fe400008e060b */
[----:B-1----:R-:W-:Y:S02]  /*0ee0*/  IMAD R6, R6, R8, RZ ;  /* 0x0000000806067224 */ /* 0x002fe400078e02ff */
[----:B------:R-:W-:Y:S01]  /*0ef0*/  @!P0 IADD3 R4, R4, -R5, RZ ;  /* 0x8000000504048210 */ /* 0x000fe20007ffe0ff */
[----:B------:R-:W-:Y:S01]  /*0f00*/  IMAD R17, R17, UR6, RZ ;  /* 0x0000000611117c24 */ /* 0x000fe2000f8e02ff */
[----:B------:R-:W-:Y:S01]  /*0f10*/  @!P0 IADD3 R16, R16, 0x1, RZ ;  /* 0x0000000110108810 */ /* 0x000fe20007ffe0ff */
[----:B------:R-:W-:Y:S01]  /*0f20*/  IMAD R6, R21, R9, R6 ;  /* 0x0000000915067224 */ /* 0x000fe200078e0206 */
[----:B------:R-:W-:Y:S01]  /*0f30*/  ISETP.GE.U32.AND P2, PT, R4, R5, PT ;  /* 0x000000050400720c */ /* 0x000fe20003f46070 */
[C---:B------:R-:W-:Y:S01]  /*0f40*/  IMAD R10, R22.reuse, UR7, R17 ;  /* 0x00000007160a7c24 */ /* 0x040fe2000f8e0211 */
[----:B------:R-:W-:Y:S01]  /*0f50*/  LOP3.LUT R4, R13, R2, RZ, 0x3c, !PT ;  /* 0x000000020d047212 */ /* 0x000fe200078e3cff */
[----:B------:R-:W-:Y:S01]  /*0f60*/  IMAD.WIDE.U32 R22, R22, UR6, RZ ;  /* 0x0000000616167c25 */ /* 0x000fe2000f8e00ff */
[----:B------:R-:W-:-:S02]  /*0f70*/  ISETP.NE.AND P0, PT, R2, RZ, PT ;  /* 0x000000ff0200720c */ /* 0x000fc40003f05270 */
[----:B------:R-:W-:Y:S01]  /*0f80*/  ISETP.GE.AND P1, PT, R4, RZ, PT ;  /* 0x000000ff0400720c */ /* 0x000fe20003f26270 */
[----:B------:R-:W-:Y:S01]  /*0f90*/  IMAD.IADD R23, R23, 0x1, R10 ;  /* 0x0000000117177824 */ /* 0x000fe200078e020a */
[----:B------:R-:W1:Y:S01]  /*0fa0*/  LDC.64 R4, c[0x0][0x238] ;  /* 0x00008e00ff047b82 */ /* 0x000e620000000a00 */
[----:B-----5:R-:W-:Y:S01]  /*0fb0*/  SHF.R.S32.HI R17, RZ, 0x1f, R0 ;  /* 0x0000001fff117819 */ /* 0x020fe20000011400 */
[----:B------:R-:W-:-:S03]  /*0fc0*/  IMAD.WIDE.U32 R20, R21, R8, RZ ;  /* 0x0000000815147225 */ /* 0x000fc600078e00ff */
[----:B------:R-:W-:Y:S01]  /*0fd0*/  @P2 IADD3 R16, R16, 0x1, RZ ;  /* 0x0000000110102810 */ /* 0x000fe20007ffe0ff */
[----:B------:R-:W-:Y:S01]  /*0fe0*/  IMAD R9, R17, UR8, RZ ;  /* 0x0000000811097c24 */ /* 0x000fe2000f8e02ff */
[----:B------:R-:W-:Y:S01]  /*0ff0*/  IADD3 R21, R21, R6, RZ ;  /* 0x0000000615157210 */ /* 0x000fe20007ffe0ff */
[----:B------:R-:W-:-:S03]  /*1000*/  IMAD.WIDE.U32 R22, R0, UR8, R22 ;  /* 0x0000000800167c25 */ /* 0x000fc6000f8e0016 */
[----:B------:R-:W-:Y:S02]  /*1010*/  @!P1 IADD3 R16, -R16, RZ, RZ ;  /* 0x000000ff10109210 */ /* 0x000fe40007ffe1ff */
[----:B------:R-:W-:Y:S01]  /*1020*/  @!P0 LOP3.LUT R16, RZ, R2, RZ, 0x33, !PT ;  /* 0x00000002ff108212 */ /* 0x000fe200078e33ff */
[----:B------:R-:W-:-:S03]  /*1030*/  IMAD R2, R0, UR9, R9 ;  /* 0x0000000900027c24 */ /* 0x000fc6000f8e0209 */
[----:B------:R-:W-:Y:S01]  /*1040*/  SHF.R.S32.HI R9, RZ, 0x1f, R16 ;  /* 0x0000001fff097819 */ /* 0x000fe20000011410 */
[----:B------:R-:W-:-:S04]  /*1050*/  IMAD.IADD R23, R23, 0x1, R2 ;  /* 0x0000000117177824 */ /* 0x000fc800078e0202 */
[----:B---3--:R-:W-:Y:S02]  /*1060*/  IMAD R2, R9, R14, RZ ;  /* 0x0000000e09027224 */ /* 0x008fe400078e02ff */
[-C--:B-1----:R-:W-:Y:S02]  /*1070*/  IMAD R17, R17, R4.reuse, RZ ;  /* 0x0000000411117224 */ /* 0x082fe400078e02ff */
[----:B------:R-:W-:-:S04]  /*1080*/  IMAD.WIDE.U32 R30, R0, R4, R20 ;  /* 0x00000004001e7225 */ /* 0x000fc800078e0014 */
[----:B------:R-:W-:Y:S02]  /*1090*/  IMAD R17, R0, R5, R17 ;  /* 0x0000000500117224 */ /* 0x000fe400078e0211 */
[----:B------:R-:W-:-:S03]  /*10a0*/  IMAD.WIDE.U32 R26, R16, R14, R22 ;  /* 0x0000000e101a7225 */ /* 0x000fc600078e0016 */
[----:B------:R-:W-:Y:S01]  /*10b0*/  IADD3 R17, R31, R17, RZ ;  /* 0x000000111f117210 */ /* 0x000fe20007ffe0ff */
[----:B------:R-:W-:-:S05]  /*10c0*/  IMAD R15, R16, R15, R2 ;  /* 0x0000000f100f7224 */ /* 0x000fca00078e0202 */
[----:B------:R-:W-:-:S07]  /*10d0*/  IADD3 R15, R27, R15, RZ ;  /* 0x0000000f1b0f7210 */ /* 0x000fce0007ffe0ff */
.L_x_1743:
[----:B--2---:R-:W-:Y:S01]  /*10e0*/  SHF.R.S32.HI R132, RZ, 0x1f, R129 ;  /* 0x0000001fff847819 */ /* 0x004fe20000011481 */
[----:B------:R-:W-:Y:S01]  /*10f0*/  ULDC.64 UR4, c[0x0][0x228] ;  /* 0x00008a0000047ab9 */ /* 0x000fe20000000a00 */
[----:B------:R-:W-:Y:S01]  /*1100*/  SHF.R.S32.HI R20, RZ, 0x1f, R13 ;  /* 0x0000001fff147819 */ /* 0x000fe2000001140d */
[----:B------:R-:W-:Y:S01]  /*1110*/  ULDC.64 UR10, c[0x0][0x268] ;  /* 0x00009a00000a7ab9 */ /* 0x000fe20000000a00 */
[CC--:B------:R-:W-:Y:S01]  /*1120*/  LEA.HI R21, R132.reuse, R129.reuse, RZ, 0x2 ;  /* 0x0000008184157211 */ /* 0x0c0fe200078f10ff */
[----:B------:R-:W-:Y:S01]  /*1130*/  IMAD R9, R9, UR10, RZ ;  /* 0x0000000a09097c24 */ /* 0x000fe2000f8e02ff */
[-C--:B------:R-:W-:Y:S01]  /*1140*/  LEA.HI R8, R132, R129.reuse, RZ, 0x3 ;  /* 0x0000008184087211 */ /* 0x080fe200078f18ff */
[----:B------:R-:W1:Y:S01]  /*1150*/  S2UR UR12, SR_CgaCtaId ;  /* 0x00000000000c79c3 */ /* 0x000e620000008800 */
[----:B------:R-:W-:Y:S01]  /*1160*/  LOP3.LUT R180, R21, 0xfffffffc, RZ, 0xc0, !PT ;  /* 0xfffffffc15b47812 */ /* 0x000fe200078ec0ff */
[----:B------:R-:W-:Y:S01]  /*1170*/  IMAD R10, R16, UR11, R9 ;  /* 0x0000000b100a7c24 */ /* 0x000fe2000f8e0209 */
[----:B------:R-:W-:Y:S01]  /*1180*/  SHF.R.S32.HI R5, RZ, 0x3, R8 ;  /* 0x00000003ff057819 */ /* 0x000fe20000011408 */
[----:B------:R-:W-:Y:S01]  /*1190*/  USHF.L.U32 UR19, UR6, 0x6, URZ ;  /* 0x0000000606137899 */ /* 0x000fe2000800063f */
[-C--:B------:R-:W-:Y:S01]  /*11a0*/  LEA.HI R2, R132, R129.reuse, RZ, 0x4 ;  /* 0x0000008184027211 */ /* 0x080fe200078f20ff */
[----:B------:R-:W-:Y:S01]  /*11b0*/  IMAD.IADD R180, R129, 0x1, -R180 ;  /* 0x0000000181b47824 */ /* 0x000fe200078e0ab4 */
[----:B------:R-:W-:Y:S01]  /*11c0*/  SHF.R.S32.HI R24, RZ, 0x2, R21 ;  /* 0x00000002ff187819 */ /* 0x000fe20000011415 */
[----:B------:R-:W-:Y:S01]  /*11d0*/  IMAD.SHL.U32 R5, R5, 0x40, RZ ;  /* 0x0000004005057824 */ /* 0x000fe200078e00ff */
[----:B------:R-:W-:Y:S01]  /*11e0*/  LOP3.LUT R0, R2, 0xfffffff0, RZ, 0xc0, !PT ;  /* 0xfffffff002007812 */ /* 0x000fe200078ec0ff */
[----:B------:R-:W-:Y:S01]  /*11f0*/  IMAD.SHL.U32 R180, R180, 0x8, RZ ;  /* 0x00000008b4b47824 */ /* 0x000fe200078e00ff */
[----:B------:R-:W-:Y:S01]  /*1200*/  LEA.HI R21, R21, R24, RZ, 0x1 ;  /* 0x0000001815157211 */ /* 0x000fe200078f08ff */
[----:B------:R-:W-:Y:S01]  /*1210*/  USHF.L.U64.HI UR18, UR6, 0x6, UR7 ;  /* 0x0000000606127899 */ /* 0x000fe20008010207 */
[----:B------:R-:W-:Y:S01]  /*1220*/  LOP3.LUT R5, R5, 0xc0, RZ, 0xc0, !PT ;  /* 0x000000c005057812 */ /* 0x000fe200078ec0ff */
[----:B------:R-:W-:Y:S01]  /*1230*/  IMAD.IADD R23, R129, 0x1, -R0 ;  /* 0x0000000181177824 */ /* 0x000fe200078e0a00 */
[----:B------:R-:W-:-:S02]  /*1240*/  LEA.HI R132, R132, R129, RZ, 0x5 ;  /* 0x0000008184847211 */ /* 0x000fc400078f28ff */
[----:B------:R-:W-:Y:S02]  /*1250*/  LOP3.LUT R21, R21, 0x7fffffe, RZ, 0xc0, !PT ;  /* 0x07fffffe15157812 */ /* 0x000fe400078ec0ff */
[----:B------:R-:W-:Y:S02]  /*1260*/  LOP3.LUT R4, R5, 0x18, R180, 0xf8, !PT ;  /* 0x0000001805047812 */ /* 0x000fe400078ef8b4 */
[----:B------:R-:W-:Y:S01]  /*1270*/  LEA.HI R14, R23, R23, RZ, 0x1 ;  /* 0x00000017170e7211 */ /* 0x000fe200078f08ff */
[----:B------:R-:W-:Y:S01]  /*1280*/  IMAD.IADD R21, R24, 0x1, -R21 ;  /* 0x0000000118157824 */ /* 0x000fe200078e0a15 */
[----:B------:R-:W-:Y:S02]  /*1290*/  SHF.R.U32.HI R5, RZ, 0x3, R5 ;  /* 0x00000003ff057819 */ /* 0x000fe40000011605 */
[----:B------:R-:W-:Y:S02]  /*12a0*/  SHF.R.S32.HI R130, RZ, 0x5, R132 ;  /* 0x00000005ff827819 */ /* 0x000fe40000011484 */
[----:B------:R-:W-:-:S02]  /*12b0*/  LOP3.LUT R6, R14, 0x7fffffe, RZ, 0xc0, !PT ;  /* 0x07fffffe0e067812 */ /* 0x000fc400078ec0ff */
[----:B------:R-:W-:Y:S01]  /*12c0*/  LOP3.LUT R5, R4, R5, RZ, 0x3c, !PT ;  /* 0x0000000504057212 */ /* 0x000fe200078e3cff */
[----:B------:R-:W-:Y:S01]  /*12d0*/  IMAD R178, R130, 0x8, R21 ;  /* 0x0000000882b27824 */ /* 0x000fe200078e0215 */
[----:B------:R-:W-:Y:S01]  /*12e0*/  SHF.R.S32.HI R0, RZ, 0x1f, R23 ;  /* 0x0000001fff007819 */ /* 0x000fe20000011417 */
[----:B------:R-:W-:Y:S01]  /*12f0*/  IMAD.IADD R6, R23, 0x1, -R6 ;  /* 0x0000000117067824 */ /* 0x000fe200078e0a06 */
[----:B------:R-:W-:Y:S01]  /*1300*/  SHF.R.S32.HI R27, RZ, 0x4, R2 ;  /* 0x00000004ff1b7819 */ /* 0x000fe20000011402 */
[----:B------:R-:W-:Y:S01]  /*1310*/  IMAD.U32 R178, R178, 0x20, R5 ;  /* 0x00000020b2b27824 */ /* 0x000fe200078e0005 */
[----:B------:R-:W-:Y:S01]  /*1320*/  LEA.HI R0, R0, R23, RZ, 0x3 ;  /* 0x0000001700007211 */ /* 0x000fe200078f18ff */
[----:B------:R-:W2:Y:S01]  /*1330*/  LDC.64 R4, c[0x0][0x240] ;  /* 0x00009000ff047b82 */ /* 0x000ea20000000a00 */
[----:B------:R-:W-:Y:S01]  /*1340*/  SHF.R.S32.HI R23, RZ, 0x1f, R28 ;  /* 0x0000001fff177819 */ /* 0x000fe2000001141c */
[----:B------:R-:W-:Y:S01]  /*1350*/  IMAD R133, R130, 0x10, R133 ;  /* 0x0000001082857824 */ /* 0x000fe200078e0285 */
[----:B------:R-:W-:Y:S01]  /*1360*/  SHF.R.S32.HI R181, RZ, 0x1f, R180 ;  /* 0x0000001fffb57819 */ /* 0x000fe200000114b4 */
[----:B------:R-:W-:Y:S01]  /*1370*/  IMAD.SHL.U32 R0, R0, 0x20, RZ ;  /* 0x0000002000007824 */ /* 0x000fe200078e00ff */
[----:B------:R-:W-:Y:S01]  /*1380*/  LEA.HI R2, R2, R27, RZ, 0x1 ;  /* 0x0000001b02027211 */ /* 0x000fe200078f08ff */
[----:B------:R-:W-:Y:S01]  /*1390*/  IMAD R23, R23, UR4, RZ ;  /* 0x0000000417177c24 */ /* 0x000fe2000f8e02ff */
[----:B------:R-:W-:-:S02]  /*13a0*/  IADD3 R30, P0, R180, R30, RZ ;  /* 0x0000001eb41e7210 */ /* 0x000fc40007f1e0ff */
[----:B------:R-:W-:Y:S01]  /*13b0*/  LOP3.LUT R2, R2, 0xfffffffe, RZ, 0xc0, !PT ;  /* 0xfffffffe02027812 */ /* 0x000fe200078ec0ff */
[C---:B------:R-:W-:Y:S01]  /*13c0*/  IMAD R22, R28.reuse, UR5, R23 ;  /* 0x000000051c167c24 */ /* 0x040fe2000f8e0217 */
[----:B------:R-:W-:Y:S01]  /*13d0*/  SHF.R.S32.HI R25, RZ, 0x1f, R24 ;  /* 0x0000001fff197819 */ /* 0x000fe20000011418 */
[----:B------:R-:W-:Y:S01]  /*13e0*/  IMAD.WIDE.U32 R28, R28, UR4, R180 ;  /* 0x000000041c1c7c25 */ /* 0x000fe2000f8e00b4 */
[----:B------:R-:W-:Y:S01]  /*13f0*/  IADD3 R26, P1, R180, R26, RZ ;  /* 0x0000001ab41a7210 */ /* 0x000fe20007f3e0ff */
[----:B------:R-:W-:Y:S02]  /*1400*/  ULDC.64 UR4, c[0x0][0x258] ;  /* 0x0000960000047ab9 */ /* 0x000fe40000000a00 */
[----:B------:R-:W-:Y:S02]  /*1410*/  IMAD.IADD R23, R29, 0x1, R22 ;  /* 0x000000011d177824 */ /* 0x000fe400078e0216 */
[----:B------:R-:W-:Y:S02]  /*1420*/  IMAD R20, R20, UR4, RZ ;  /* 0x0000000414147c24 */ /* 0x000fe4000f8e02ff */
[----:B------:R-:W-:-:S02]  /*1430*/  IMAD.MOV.U32 R22, RZ, RZ, R28 ;  /* 0x000000ffff167224 */ /* 0x000fc400078e001c */
[----:B------:R-:W-:Y:S01]  /*1440*/  IMAD.X R31, R181, 0x1, R17, P0 ;  /* 0x00000001b51f7824 */ /* 0x000fe200000e0611 */
[----:B------:R-:W-:Y:S01]  /*1450*/  IADD3 R12, P0, R24, R3, RZ ;  /* 0x00000003180c7210 */ /* 0x000fe20007f1e0ff */
[----:B------:R-:W-:Y:S02]  /*1460*/  IMAD.IADD R2, R27, 0x1, -R2 ;  /* 0x000000011b027824 */ /* 0x000fe400078e0a02 */
[----:B------:R-:W-:Y:S01]  /*1470*/  IMAD.X R27, R181, 0x1, R15, P1 ;  /* 0x00000001b51b7824 */ /* 0x000fe200008e060f */
[--C-:B------:R-:W-:Y:S01]  /*1480*/  SHF.R.S32.HI R15, RZ, 0x1, R14.reuse ;  /* 0x00000001ff0f7819 */ /* 0x100fe2000001140e */
[----:B------:R-:W-:Y:S01]  /*1490*/  IMAD R3, R25, UR6, RZ ;  /* 0x0000000619037c24 */ /* 0x000fe2000f8e02ff */
[----:B------:R-:W-:Y:S01]  /*14a0*/  SHF.R.S32.HI R14, RZ, 0x1f, R14 ;  /* 0x0000001fff0e7819 */ /* 0x000fe2000001140e */
[C---:B------:R-:W-:Y:S02]  /*14b0*/  IMAD R9, R13.reuse, UR5, R20 ;  /* 0x000000050d097c24 */ /* 0x040fe4000f8e0214 */
[----:B------:R-:W-:Y:S01]  /*14c0*/  IMAD.WIDE.U32 R22, R13, UR4, R22 ;  /* 0x000000040d167c25 */ /* 0x000fe2000f8e0016 */
[----:B------:R-:W-:Y:S01]  /*14d0*/  LEA.HI R14, R14, R15, RZ, 0x2 ;  /* 0x0000000f0e0e7211 */ /* 0x000fe200078f10ff */
[----:B------:R-:W-:-:S02]  /*14e0*/  ULDC.64 UR4, c[0x0][0x218] ;  /* 0x0000860000047ab9 */ /* 0x000fc40000000a00 */
[----:B------:R-:W-:Y:S01]  /*14f0*/  IMAD.WIDE R18, R19, 0x40, R24 ;  /* 0x0000004013127825 */ /* 0x000fe200078e0218 */
[----:B------:R-:W-:-:S03]  /*1500*/  LOP3.LUT R14, R14, 0xfffffffc, RZ, 0xc0, !PT ;  /* 0xfffffffc0e0e7812 */ /* 0x000fc600078ec0ff */
[C---:B------:R-:W-:Y:S02]  /*1510*/  IMAD R13, R24.reuse, UR7, R3 ;  /* 0x00000007180d7c24 */ /* 0x040fe4000f8e0203 */
[----:B------:R-:W-:-:S04]  /*1520*/  IMAD.WIDE.U32 R26, R24, UR6, R26 ;  /* 0x00000006181a7c25 */ /* 0x000fc8000f8e001a */
[----:B------:R-:W-:Y:S02]  /*1530*/  IMAD.IADD R23, R23, 0x1, R9 ;  /* 0x0000000117177824 */ /* 0x000fe400078e0209 */
[-C--:B--2---:R-:W-:Y:S02]  /*1540*/  IMAD R9, R19, R4.reuse, RZ ;  /* 0x0000000413097224 */ /* 0x084fe400078e02ff */
[----:B------:R-:W-:Y:S01]  /*1550*/  IMAD.X R11, R25, 0x1, R11, P0 ;  /* 0x00000001190b7824 */ /* 0x000fe200000e060b */
[----:B------:R-:W-:Y:S01]  /*1560*/  LEA R188, P0, R26, UR4, 0x1 ;  /* 0x000000041abc7c11 */ /* 0x000fe2000f8008ff */
[----:B------:R-:W-:Y:S02]  /*1570*/  IMAD.IADD R13, R27, 0x1, R13 ;  /* 0x000000011b0d7824 */ /* 0x000fe400078e020d */
[C---:B------:R-:W-:Y:S02]  /*1580*/  IMAD R9, R18.reuse, R5, R9 ;  /* 0x0000000512097224 */ /* 0x040fe400078e0209 */
[----:B------:R-:W-:Y:S01]  /*1590*/  IMAD.WIDE.U32 R18, R18, R4, R22 ;  /* 0x0000000412127225 */ /* 0x000fe200078e0016 */
[----:B------:R-:W-:Y:S01]  /*15a0*/  LEA.HI.X R189, R26, UR5, R13, 0x1, P0 ;  /* 0x000000051abd7c11 */ /* 0x000fe200080f0c0d */
[----:B------:R-:W-:-:S02]  /*15b0*/  ULDC.64 UR4, c[0x0][0x210] ;  /* 0x0000840000047ab9 */ /* 0x000fc40000000a00 */
[----:B------:R-:W-:Y:S01]  /*15c0*/  IMAD.IADD R3, R15, 0x1, -R14 ;  /* 0x000000010f037824 */ /* 0x000fe200078e0a0e */
[----:B------:R-:W-:Y:S01]  /*15d0*/  LEA R14, P0, R18, UR4, 0x1 ;  /* 0x00000004120e7c11 */ /* 0x000fe2000f8008ff */
[----:B------:R-:W-:Y:S01]  /*15e0*/  IMAD.IADD R9, R19, 0x1, R9 ;  /* 0x0000000113097824 */ /* 0x000fe200078e0209 */
[----:B------:R-:W-:Y:S01]  /*15f0*/  UMOV UR4, 0x400 ;  /* 0x0000040000047882 */ /* 0x000fe20000000000 */
[----:B------:R-:W-:Y:S01]  /*1600*/  IMAD.WIDE.U32 R16, R16, UR10, R30 ;  /* 0x0000000a10107c25 */ /* 0x000fe2000f8e001e */
[----:B------:R-:W-:Y:S01]  /*1610*/  ULDC.64 UR10, c[0x0][0x250] ;  /* 0x00009400000a7ab9 */ /* 0x000fe20000000a00 */
[----:B------:R-:W-:Y:S02]  /*1620*/  LOP3.LUT P1, RZ, R3, 0x2, RZ, 0xc0, !PT ;  /* 0x0000000203ff7812 */ /* 0x000fe4000782c0ff */
[----:B------:R-:W-:Y:S01]  /*1630*/  LEA.HI.X R15, R18, UR5, R9, 0x1, P0 ;  /* 0x00000005120f7c11 */ /* 0x000fe200080f0c09 */
[----:B-1----:R-:W-:Y:S01]  /*1640*/  ULEA UR5, UR12, UR4, 0x18 ;  /* 0x000000040c057291 */ /* 0x002fe2000f8ec03f */
[----:B------:R-:W-:Y:S01]  /*1650*/  IMAD R11, R11, UR10, RZ ;  /* 0x0000000a0b0b7c24 */ /* 0x000fe2000f8e02ff */
[----:B------:R-:W-:Y:S01]  /*1660*/  LEA R18, P0, R4, R14, 0x6 ;  /* 0x0000000e04127211 */ /* 0x000fe200078030ff */
[----:B------:R-:W-:Y:S01]  /*1670*/  IMAD.IADD R17, R17, 0x1, R10 ;  /* 0x0000000111117824 */ /* 0x000fe200078e020a */
[----:B------:R-:W-:Y:S01]  /*1680*/  LOP3.LUT R10, R8, 0xfffffff8, RZ, 0xc0, !PT ;  /* 0xfffffff8080a7812 */ /* 0x000fe200078ec0ff */
[----:B------:R-:W-:Y:S01]  /*1690*/  IMAD R9, R12, UR11, R11 ;  /* 0x0000000b0c097c24 */ /* 0x000fe2000f8e020b */
[----:B------:R-:W-:Y:S01]  /*16a0*/  LEA.HI.X R19, R4, R15, R5, 0x6, P0 ;  /* 0x0000000f04137211 */ /* 0x000fe200000f3405 */
[----:B------:R-:W-:Y:S01]  /*16b0*/  IMAD.WIDE.U32 R12, R12, UR10, R16 ;  /* 0x0000000a0c0c7c25 */ /* 0x000fe2000f8e0010 */
[----:B------:R-:W-:Y:S01]  /*16c0*/  LEA R178, R178, UR5, 0x1 ;  /* 0x00000005b2b27c11 */ /* 0x000fe2000f8e08ff */
[----:B------:R-:W-:Y:S01]  /*16d0*/  ULDC.64 UR12, c[0x0][0x220] ;  /* 0x00008800000c7ab9 */ /* 0x000fe20000000a00 */
[----:B------:R-:W-:Y:S01]  /*16e0*/  IADD3 R16, P0, R188, UR19, RZ ;  /* 0x00000013bc107c10 */ /* 0x000fe2000ff1e0ff */
[----:B------:R-:W-:Y:S01]  /*16f0*/  IMAD.IADD R5, R129, 0x1, -R10 ;  /* 0x0000000181057824 */ /* 0x000fe200078e0a0a */
[----:B------:R-:W-:Y:S01]  /*1700*/  USHF.L.U64.HI UR11, UR10, 0x6, UR11 ;  /* 0x000000060a0b7899 */ /* 0x000fe2000801020b */
[----:B------:R-:W-:Y:S01]  /*1710*/  @!PT LDS RZ, [RZ] ;  /* 0x00000000fffff984 */ /* 0x000fe20000000800 */
[----:B------:R-:W-:Y:S01]  /*1720*/  @!PT LDS RZ, [RZ] ;  /* 0x00000000fffff984 */ /* 0x000fe20000000800 */
[----:B------:R-:W-:Y:S01]  /*1730*/  @!PT LDS RZ, [RZ] ;  /* 0x00000000fffff984 */ /* 0x000fe20000000800 */
[----:B------:R-:W-:Y:S01]  /*1740*/  LDGSTS.E.BYPASS.LTC128B.128 [R178], desc[UR16][R14.64] ;  /* 0x000000000eb27fae */ /* 0x000fe2000b901d50 */
[----:B------:R-:W-:Y:S01]  /*1750*/  IADD3.X R17, R189, UR18, RZ, P0, !PT ;  /* 0x00000012bd117c10 */ /* 0x000fe200087fe4ff */
[----:B------:R-:W-:Y:S01]  /*1760*/  IMAD.IADD R9, R13, 0x1, R9 ;  /* 0x000000010d097824 */ /* 0x000fe200078e0209 */
[----:B------:R-:W-:Y:S01]  /*1770*/  IADD3 R20, P0, R16, UR19, RZ ;  /* 0x0000001310147c10 */ /* 0x000fe2000ff1e0ff */
[----:B------:R-:W-:Y:S01]  /*1780*/  LDGSTS.E.BYPASS.LTC128B.128 [R178+0x1000], desc[UR16][R14.64+0x40] ;  /* 0x010000400eb27fae */ /* 0x000fe2000b901d50 */
[----:B------:R-:W-:Y:S01]  /*1790*/  LEA.HI R10, R5, R5, RZ, 0x1 ;  /* 0x00000005050a7211 */ /* 0x000fe200078f08ff */
[----:B------:R-:W-:Y:S01]  /*17a0*/  UIADD3 UR4, UR5, 0x3000, URZ ;  /* 0x0000300005047890 */ /* 0x000fe2000fffe03f */
[----:B------:R-:W-:Y:S01]  /*17b0*/  IADD3.X R21, R17, UR18, RZ, P0, !PT ;  /* 0x0000001211157c10 */ /* 0x000fe200087fe4ff */
[----:B------:R1:W-:Y:S01]  /*17c0*/  LDGSTS.E.BYPASS.LTC128B.128 [R178+0x2000], desc[UR16][R14.64+0x80] ;  /* 0x020000800eb27fae */ /* 0x0003e2000b901d50 */
[----:B------:R-:W-:-:S02]  /*17d0*/  IADD3 R22, P0, R20, UR19, RZ ;  /* 0x0000001314167c10 */ /* 0x000fc4000ff1e0ff */
[----:B------:R-:W-:Y:S01]  /*17e0*/  SHF.R.S32.HI R4, RZ, 0x1, R10 ;  /* 0x00000001ff047819 */ /* 0x000fe2000001140a */
[----:B------:R-:W-:Y:S01]  /*17f0*/  LDGSTS.E.BYPASS.LTC128B.128 [R178+0x800], desc[UR16][R18.64] ;  /* 0x0080000012b27fae */ /* 0x000fe2000b901d50 */
[----:B------:R-:W-:Y:S02]  /*1800*/  IADD3.X R23, R21, UR18, RZ, P0, !PT ;  /* 0x0000001215177c10 */ /* 0x000fe400087fe4ff */
[----:B------:R-:W-:Y:S01]  /*1810*/  LOP3.LUT R10, R10, 0x3fffffe, RZ, 0xc0, !PT ;  /* 0x03fffffe0a0a7812 */ /* 0x000fe200078ec0ff */
[----:B------:R-:W-:Y:S01]  /*1820*/  LDGSTS.E.BYPASS.LTC128B.128 [R178+0x1800], desc[UR16][R18.64+0x40] ;  /* 0x0180004012b27fae */ /* 0x000fe2000b901d50 */
[C---:B------:R-:W-:Y:S01]  /*1830*/  LEA R184, P0, R12.reuse, UR12, 0x1 ;  /* 0x0000000c0cb87c11 */ /* 0x040fe2000f8008ff */
[----:B------:R-:W-:Y:S02]  /*1840*/  USHF.L.U32 UR12, UR10, 0x6, URZ ;  /* 0x000000060a0c7899 */ /* 0x000fe4000800063f */
[----:B------:R-:W-:Y:S01]  /*1850*/  LDGSTS.E.BYPASS.LTC128B.128 [R178+0x2800], desc[UR16][R18.64+0x80] ;  /* 0x0280008012b27fae */ /* 0x000fe2000b901d50 */
[----:B------:R-:W-:Y:S01]  /*1860*/  IMAD.IADD R5, R5, 0x1, -R10 ;  /* 0x0000000105057824 */ /* 0x000fe200078e0a0a */
[----:B------:R-:W-:Y:S01]  /*1870*/  LEA.HI.X R185, R12, UR13, R9, 0x1, P0 ;  /* 0x0000000d0cb97c11 */ /* 0x000fe200080f0c09 */
[----:B------:R-:W-:Y:S01]  /*1880*/  IMAD.SHL.U32 R10, R3, 0x40, RZ ;  /* 0x00000040030a7824 */ /* 0x000fe200078e00ff */
[----:B------:R-:W-:Y:S01]  /*1890*/  LDGSTS.E.BYPASS.LTC128B.128 [R178+0x3000], desc[UR16][R188.64] ;  /* 0x03000000bcb27fae */ /* 0x000fe2000b901d50 */
[----:B------:R-:W-:Y:S01]  /*18a0*/  IMAD R9, R2, 0x8, R5 ;  /* 0x0000000802097824 */ /* 0x000fe200078e0205 */
[----:B------:R-:W-:Y:S01]  /*18b0*/  LOP3.LUT R5, R0, 0xffffff00, RZ, 0xc0, !PT ;  /* 0xffffff0000057812 */ /* 0x000fe200078ec0ff */
[----:B------:R-:W-:Y:S01]  /*18c0*/  IMAD.MOV.U32 R3, RZ, RZ, 0x20 ;  /* 0x00000020ff037424 */ /* 0x000fe200078e00ff */
[----:B------:R-:W-:Y:S01]  /*18d0*/  LDGSTS.E.BYPASS.LTC128B.128 [R178+0x5000], desc[UR16][R188.64+0x40] ;  /* 0x05000040bcb27fae */ /* 0x000fe2000b901d50 */
[----:B------:R-:W-:Y:S01]  /*18e0*/  LOP3.LUT R10, R10, 0xc0, RZ, 0xc0, !PT ;  /* 0x000000c00a0a7812 */ /* 0x000fe200078ec0ff */
[----:B------:R-:W-:-:S02]  /*18f0*/  IMAD.MOV.U32 R179, RZ, RZ, R185 ;  /* 0x000000ffffb37224 */ /* 0x000fc400078e00b9 */
[----:B------:R-:W-:Y:S01]  /*1900*/  LDGSTS.E.BYPASS.LTC128B.128 [R178+0x7000], desc[UR16][R188.64+0x80] ;  /* 0x07000080bcb27fae */ /* 0x000fe2000b901d50 */
[----:B------:R-:W-:Y:S02]  /*1910*/  IMAD R177, R130, 0x200, R5 ;  /* 0x0000020082b17824 */ /* 0x000fe400078e0205 */
[----:B-1----:R-:W-:Y:S01]  /*1920*/  IMAD.SHL.U32 R15, R4, 0x40, RZ ;  /* 0x00000040040f7824 */ /* 0x002fe200078e00ff */
[----:B------:R-:W-:Y:S01]  /*1930*/  LDGSTS.E.BYPASS.LTC128B.128 [R178+0x3800], desc[UR16][R16.64] ;  /* 0x0380000010b27fae */ /* 0x000fe2000b901d50 */
[----:B------:R-:W-:-:S03]  /*1940*/  IMAD R177, R6, 0x20, R177 ;  /* 0x0000002006b17824 */ /* 0x000fc600078e02b1 */
[----:B------:R-:W-:Y:S01]  /*1950*/  LDGSTS.E.BYPASS.LTC128B.128 [R178+0x5800], desc[UR16][R16.64+0x40] ;  /* 0x0580004010b27fae */ /* 0x000fe2000b901d50 */
[----:B------:R-:W-:-:S03]  /*1960*/  LOP3.LUT R15, R15, 0xc0, RZ, 0xc0, !PT ;  /* 0x000000c00f0f7812 */ /* 0x000fc600078ec0ff */
[----:B------:R1:W-:Y:S01]  /*1970*/  LDGSTS.E.BYPASS.LTC128B.128 [R178+0x7800], desc[UR16][R16.64+0x80] ;  /* 0x0780008010b27fae */ /* 0x0003e2000b901d50 */
[----:B------:R-:W-:Y:S02]  /*1980*/  LOP3.LUT R11, R15, 0x8, R8, 0xf8, !PT ;  /* 0x000000080f0b7812 */ /* 0x000fe400078ef808 */
[----:B------:R-:W-:Y:S01]  /*1990*/  SHF.R.U32.HI R8, RZ, 0x3, R15 ;  /* 0x00000003ff087819 */ /* 0x000fe2000001160f */
[----:B------:R-:W-:Y:S03]  /*19a0*/  LDGSTS.E.BYPASS.LTC128B.128 [R178+0x4000], desc[UR16][R20.64] ;  /* 0x0400000014b27fae */ /* 0x000fe6000b901d50 */
[----:B------:R-:W-:Y:S01]  /*19b0*/  LOP3.LUT R8, R11, R8, RZ, 0x3c, !PT ;  /* 0x000000080b087212 */ /* 0x000fe200078e3cff */
[----:B------:R-:W-:Y:S01]  /*19c0*/  LDGSTS.E.BYPASS.LTC128B.128 [R178+0x6000], desc[UR16][R20.64+0x40] ;  /* 0x0600004014b27fae */ /* 0x000fe2000b901d50 */
[----:B------:R-:W-:Y:S01]  /*19d0*/  IMAD.SHL.U32 R11, R2, 0x8, RZ ;  /* 0x00000008020b7824 */ /* 0x000fe200078e00ff */
[----:B------:R-:W-:-:S02]  /*19e0*/  SHF.R.U32.HI R2, RZ, 0x3, R10 ;  /* 0x00000003ff027819 */ /* 0x000fc4000001160a */
[----:B------:R-:W-:Y:S01]  /*19f0*/  LDGSTS.E.BYPASS.LTC128B.128 [R178+0x8000], desc[UR16][R20.64+0x80] ;  /* 0x0800008014b27fae */ /* 0x000fe2000b901d50 */
[----:B------:R-:W-:Y:S01]  /*1a00*/  IMAD.U32 R0, R9, 0x20, R8 ;  /* 0x0000002009007824 */ /* 0x000fe200078e0008 */
[----:B------:R-:W-:Y:S02]  /*1a10*/  LOP3.LUT R11, R10, 0x8, R11, 0xf8, !PT ;  /* 0x000000080a0b7812 */ /* 0x000fe400078ef80b */
[----:B------:R-:W-:Y:S01]  /*1a20*/  LDGSTS.E.BYPASS.LTC128B.128 [R178+0x4800], desc[UR16][R22.64] ;  /* 0x0480000016b27fae */ /* 0x000fe2000b901d50 */
[----:B------:R-:W-:Y:S02]  /*1a30*/  IADD3 R10, P0, R184, UR12, RZ ;  /* 0x0000000cb80a7c10 */ /* 0x000fe4000ff1e0ff */
[----:B------:R-:W-:Y:S01]  /*1a40*/  LOP3.LUT R2, R11, R2, RZ, 0x3c, !PT ;  /* 0x000000020b027212 */ /* 0x000fe200078e3cff */
[----:B------:R-:W-:Y:S01]  /*1a50*/  LDGSTS.E.BYPASS.LTC128B.128 [R178+0x6800], desc[UR16][R22.64+0x40] ;  /* 0x0680004016b27fae */ /* 0x000fe2000b901d50 */
[----:B------:R-:W-:Y:S02]  /*1a60*/  IADD3.X R11, R185, UR11, RZ, P0, !PT ;  /* 0x0000000bb90b7c10 */ /* 0x000fe400087fe4ff */
[----:B------:R-:W-:Y:S01]  /*1a70*/  LEA R131, R0, UR5, 0x1 ;  /* 0x0000000500837c11 */ /* 0x000fe2000f8e08ff */
[----:B------:R2:W-:Y:S01]  /*1a80*/  LDGSTS.E.BYPASS.LTC128B.128 [R178+0x8800], desc[UR16][R22.64+0x80] ;  /* 0x0880008016b27fae */ /* 0x0005e2000b901d50 */
[----:B------:R-:W-:Y:S01]  /*1a90*/  IMAD.IADD R177, R2, 0x1, R177 ;  /* 0x0000000102b17824 */ /* 0x000fe200078e02b1 */
[----:B------:R-:W-:-:S02]  /*1aa0*/  LEA R176, R0, UR4, 0x1 ;  /* 0x0000000400b07c11 */ /* 0x000fc4000f8e08ff */
[----:B------:R-:W0:Y:S01]  /*1ab0*/  LDGDEPBAR ;  /* 0x00000000000079af */ /* 0x000e220000000000 */
[----:B-1----:R-:W-:Y:S02]  /*1ac0*/  IADD3 R16, P0, R10, UR12, RZ ;  /* 0x0000000c0a107c10 */ /* 0x002fe4000ff1e0ff */
[----:B------:R-:W-:Y:S02]  /*1ad0*/  LEA R177, R177, UR5, 0x1 ;  /* 0x00000005b1b17c11 */ /* 0x000fe4000f8e08ff */
[----:B------:R-:W-:Y:S02]  /*1ae0*/  IADD3.X R17, R11, UR11, RZ, P0, !PT ;  /* 0x0000000b0b117c10 */ /* 0x000fe400087fe4ff */
[----:B------:R-:W-:Y:S02]  /*1af0*/  IADD3 R8, P0, R16, UR12, RZ ;  /* 0x0000000c10087c10 */ /* 0x000fe4000ff1e0ff */
[----:B------:R-:W-:Y:S02]  /*1b00*/  LOP3.LUT R0, R132, 0xffffffe0, RZ, 0xc0, !PT ;  /* 0xffffffe084007812 */ /* 0x000fe400078ec0ff */
[----:B------:R-:W-:-:S02]  /*1b10*/  IADD3.X R9, R17, UR11, RZ, P0, !PT ;  /* 0x0000000b11097c10 */ /* 0x000fc400087fe4ff */
[----:B------:R-:W-:Y:S01]  /*1b20*/  LOP3.LUT P0, RZ, R4, 0x2, RZ, 0xc0, !PT ;  /* 0x0000000204ff7812 */ /* 0x000fe2000780c0ff */
[----:B------:R-:W-:Y:S01]  /*1b30*/  IMAD.IADD R0, R129, 0x1, -R0 ;  /* 0x0000000181007824 */ /* 0x000fe200078e0a00 */
[----:B------:R-:W-:Y:S01]  /*1b40*/  SEL R4, R3, 0xffffffe0, !P1 ;  /* 0xffffffe003047807 */ /* 0x000fe20004800000 */
[----:B------:R-:W-:Y:S01]  /*1b50*/  IMAD.SHL.U32 R129, R129, 0x2, RZ ;  /* 0x0000000281817824 */ /* 0x000fe200078e00ff */
[----:B------:R-:W-:-:S03]  /*1b60*/  SEL R3, R3, 0xffffffe0, !P0 ;  /* 0xffffffe003037807 */ /* 0x000fc60004000000 */
[----:B------:R-:W-:Y:S02]  /*1b70*/  IMAD.IADD R175, R177, 0x1, R4 ;  /* 0x00000001b1af7824 */ /* 0x000fe400078e0204 */
[----:B------:R-:W-:Y:S01]  /*1b80*/  IMAD.IADD R174, R176, 0x1, R3 ;  /* 0x00000001b0ae7824 */ /* 0x000fe200078e0203 */
[----:B------:R-:W-:Y:S01]  /*1b90*/  SHF.R.S32.HI R3, RZ, 0x1f, R0 ;  /* 0x0000001fff037819 */ /* 0x000fe20000011400 */
[----:B------:R-:W-:-:S04]  /*1ba0*/  DEPBAR.LE SB0, 0x0 ;  /* 0x000080000000791a */ /* 0x000fc80000000000 */
[----:B------:R-:W-:Y:S01]  /*1bb0*/  BAR.SYNC.DEFER_BLOCKING 0x0 ;  /* 0x0000000000007b1d */ /* 0x000fe20000010000 */
[----:B------:R-:W-:Y:S01]  /*1bc0*/  LEA.HI R186, R3, R0, RZ, 0x2 ;  /* 0x0000000003ba7211 */ /* 0x000fe200078f10ff */
[----:B------:R-:W-:Y:S01]  /*1bd0*/  IMAD.SHL.U32 R0, R128, 0x80, RZ ;  /* 0x0000008080007824 */ /* 0x000fe200078e00ff */
[----:B------:R-:W-:Y:S02]  /*1be0*/  SHF.R.S32.HI R3, RZ, 0x1f, R132 ;  /* 0x0000001fff037819 */ /* 0x000fe40000011484 */
[----:B------:R-:W-:Y:S02]  /*1bf0*/  SHF.R.S32.HI R186, RZ, 0x2, R186 ;  /* 0x00000002ffba7819 */ /* 0x000fe400000114ba */
[----:B------:R-:W-:-:S04]  /*1c00*/  LEA.HI R187, R3, R130, RZ, 0x2 ;  /* 0x0000008203bb7211 */ /* 0x000fc800078f10ff */
[----:B------:R-:W-:-:S05]  /*1c10*/  LOP3.LUT R187, R187, 0xfffffffc, RZ, 0xc0, !PT ;  /* 0xfffffffcbbbb7812 */ /* 0x000fca00078ec0ff */
[----:B------:R-:W-:Y:S01]  /*1c20*/  IMAD.IADD R187, R130, 0x1, -R187 ;  /* 0x0000000182bb7824 */ /* 0x000fe200078e0abb */
[----:B------:R-:W-:Y:S01]  /*1c30*/  @!PT LDS RZ, [RZ] ;  /* 0x00000000fffff984 */ /* 0x000fe20000000800 */
[----:B------:R-:W-:Y:S01]  /*1c40*/  @!PT LDS RZ, [RZ] ;  /* 0x00000000fffff984 */ /* 0x000fe20000000800 */
[----:B------:R-:W-:Y:S01]  /*1c50*/  @!PT LDS RZ, [RZ] ;  /* 0x00000000fffff984 */ /* 0x000fe20000000800 */
[----:B------:R-:W-:Y:S04]  /*1c60*/  LDGSTS.E.BYPASS.LTC128B.128 [R178+0x9000], desc[UR16][R184.64] ;  /* 0x09000000b8b27fae */ /* 0x000fe8000b901d50 */
        /* <DEDUP_REMOVED lines=10> */
[----:B------:R1:W-:Y:S04]  /*1d10*/  LDGSTS.E.BYPASS.LTC128B.128 [R178+0xe800], desc[UR16][R8.64+0x80] ;  /* 0x0e80008008b27fae */ /* 0x0003e8000b901d50 */
[----:B------:R-:W-:Y:S04]  /*1d20*/  LDSM.16.M88.4 R60, [R177] ;  /* 0x00000000b13c783b */ /* 0x000fe80000000200 */
[----:B------:R-:W3:Y:S04]  /*1d30*/  LDSM.16.M88.4 R28, [R131+0x3000] ;  /* 0x00300000831c783b */ /* 0x000ee80000000200 */
[----:B------:R-:W4:Y:S04]  /*1d40*/  LDSM.16.M88.4 R12, [R131+0x3800] ;  /* 0x00380000830c783b */ /* 0x000f280000000200 */
[----:B--2---:R-:W2:Y:S04]  /*1d50*/  LDSM.16.M88.4 R20, [R131+0x3400] ;  /* 0x003400008314783b */ /* 0x004ea80000000200 */
[----:B------:R-:W5:Y:S04]  /*1d60*/  LDSM.16.M88.4 R92, [R131+0x3c00] ;  /* 0x003c0000835c783b */ /* 0x000f680000000200 */
[----:B------:R-:W5:Y:S04]  /*1d70*/  LDSM.16.M88.4 R84, [R131+0x4000] ;  /* 0x004000008354783b */ /* 0x000f680000000200 */
[----:B------:R-:W5:Y:S04]  /*1d80*/  LDSM.16.M88.4 R76, [R131+0x4400] ;  /* 0x00440000834c783b */ /* 0x000f680000000200 */
[----:B------:R-:W5:Y:S04]  /*1d90*/  LDSM.16.M88.4 R68, [R131+0x4800] ;  /* 0x004800008344783b */ /* 0x000f680000000200 */
[----:B------:R-:W5:Y:S04]  /*1da0*/  LDSM.16.M88.4 R48, [R131+0x4c00] ;  /* 0x004c00008330783b */ /* 0x000f680000000200 */
[----:B------:R-:W-:Y:S04]  /*1db0*/  LDSM.16.M88.4 R104, [R175] ;  /* 0x00000000af68783b */ /* 0x000fe80000000200 */
[----:B------:R-:W5:Y:S04]  /*1dc0*/  LDSM.16.M88.4 R44, [R174] ;  /* 0x00000000ae2c783b */ /* 0x000f680000000200 */
[----:B-1----:R-:W1:Y:S01]  /*1dd0*/  LDSM.16.M88.4 R8, [R174+0x800] ;  /* 0x00080000ae08783b */ /* 0x002e620000000200 */
[C---:B---3--:R-:W-:Y:S03]  /*1de0*/  HMMA.16816.F32 R32, R60.reuse, R28, RZ ;  /* 0x0000001c3c20723c */ /* 0x048fe600000018ff */
[----:B------:R-:W3:Y:S03]  /*1df0*/  LDSM.16.M88.4 R40, [R174+0x400] ;  /* 0x00040000ae28783b */ /* 0x000ee60000000200 */
[C---:B----4-:R-:W-:Y:S01]  /*1e00*/  HMMA.16816.F32 R16, R60.reuse, R12, RZ ;  /* 0x0000000c3c10723c */ /* 0x050fe200000018ff */
[----:B------:R-:W4:Y:S04]  /*1e10*/  LDSM.16.M88.4 R36, [R174+0xc00] ;  /* 0x000c0000ae24783b */ /* 0x000f280000000200 */
[----:B------:R-:W4:Y:S01]  /*1e20*/  LDSM.16.M88.4 R56, [R174+0x1000] ;  /* 0x00100000ae38783b */ /* 0x000f220000000200 */
[C---:B------:R-:W-:Y:S03]  /*1e30*/  HMMA.16816.F32 R28, R60.reuse, R30, RZ ;  /* 0x0000001e3c1c723c */ /* 0x040fe600000018ff */
[----:B------:R-:W4:Y:S03]  /*1e40*/  LDSM.16.M88.4 R52, [R174+0x1400] ;  /* 0x00140000ae34783b */ /* 0x000f260000000200 */
[C---:B------:R-:W-:Y:S01]  /*1e50*/  HMMA.16816.F32 R12, R60.reuse, R14, RZ ;  /* 0x0000000e3c0c723c */ /* 0x040fe200000018ff */
[----:B------:R-:W-:Y:S04]  /*1e60*/  LDSM.16.M88.4 R108, [R174+0x1c00] ;  /* 0x001c0000ae6c783b */ /* 0x000fe80000000200 */
[----:B------:R-:W-:Y:S01]  /*1e70*/  LDSM.16.M88.4 R100, [R131+0x5000] ;  /* 0x005000008364783b */ /* 0x000fe20000000200 */
[C---:B--2---:R-:W-:Y:S03]  /*1e80*/  HMMA.16816.F32 R24, R60.reuse, R20, RZ ;  /* 0x000000143c18723c */ /* 0x044fe600000018ff */
[----:B------:R-:W-:Y:S03]  /*1e90*/  LDSM.16.M88.4 R120, [R175+0x1000] ;  /* 0x00100000af78783b */ /* 0x000fe60000000200 */
[C---:B------:R-:W-:Y:S01]  /*1ea0*/  HMMA.16816.F32 R20, R60.reuse, R22, RZ ;  /* 0x000000163c14723c */ /* 0x040fe200000018ff */
[----:B------:R-:W-:Y:S04]  /*1eb0*/  LDSM.16.M88.4 R112, [R174+0x3000] ;  /* 0x00300000ae70783b */ /* 0x000fe80000000200 */
[----:B------:R-:W-:Y:S01]  /*1ec0*/  LDSM.16.M88.4 R116, [R174+0x2c00] ;  /* 0x002c0000ae74783b */ /* 0x000fe20000000200 */
[C---:B-----5:R-:W-:Y:S03]  /*1ed0*/  HMMA.16816.F32 R96, R60.reuse, R92, RZ ;  /* 0x0000005c3c60723c */ /* 0x060fe600000018ff */
        /* <DEDUP_REMOVED lines=21> */
[C---:B----4-:R-:W-:Y:S06]  /*2030*/  HMMA.16816.F32 R96, R104.reuse, R36, R96 ;  /* 0x000000246860723c */ /* 0x050fec0000001860 */
[C---:B------:R-:W-:Y:S01]  /*2040*/  HMMA.16816.F32 R92, R104.reuse, R38, R92 ;  /* 0x00000026685c723c */ /* 0x040fe2000000185c */
[----:B------:R-:W4:Y:S05]  /*2050*/  LDSM.16.M88.4 R36, [R131+0x5c00] ;  /* 0x005c00008324783b */ /* 0x000f2a0000000200 */
        /* <DEDUP_REMOVED lines=8> */
[----:B------:R-:W2:Y:S05]  /*20e0*/  LDSM.16.M88.4 R48, [R131+0x6800] ;  /* 0x006800008330783b */ /* 0x000eaa0000000200 */
[C---:B-1----:R-:W-:Y:S06]  /*20f0*/  HMMA.16816.F32 R24, R8.reuse, R44, R24 ;  /* 0x0000002c0818723c */ /* 0x042fec0000001818 */
[----:B------:R-:W-:Y:S01]  /*2100*/  HMMA.16816.F32 R20, R8, R46, R20 ;  /* 0x0000002e0814723c */ /* 0x000fe20000001814 */
[----:B------:R-:W1:Y:S05]  /*2110*/  LDSM.16.M88.4 R44, [R131+0x6c00] ;  /* 0x006c0000832c783b */ /* 0x000e6a0000000200 */
[C---:B------:R-:W-:Y:S06]  /*2120*/  HMMA.16816.F32 R64, R104.reuse, R108, R64 ;  /* 0x0000006c6840723c */ /* 0x040fec0000001840 */
[----:B------:R-:W-:Y:S01]  /*2130*/  HMMA.16816.F32 R60, R104, R110, R60 ;  /* 0x0000006e683c723c */ /* 0x000fe2000000183c */
[----:B------:R-:W-:Y:S04]  /*2140*/  LDSM.16.M88.4 R108, [R174+0x3400] ;  /* 0x00340000ae6c783b */ /* 0x000fe80000000200 */
[----:B------:R-:W-:Y:S01]  /*2150*/  LDSM.16.M88.4 R104, [R174+0x3800] ;  /* 0x00380000ae68783b */ /* 0x000fe20000000200 */
        /* <DEDUP_REMOVED lines=11> */
[----:B------:R-:W-:Y:S05]  /*2210*/  LDSM.16.M88.4 R56, [R131+0x7000] ;  /* 0x007000008338783b */ /* 0x000fea0000000200 */
[C---:B------:R-:W-:Y:S06]  /*2220*/  HMMA.16816.F32 R80, R8.reuse, R52, R80 ;  /* 0x000000340850723c */ /* 0x040fec0000001850 */
[C---:B------:R-:W-:Y:S01]  /*2230*/  HMMA.16816.F32 R76, R8.reuse, R54, R76 ;  /* 0x00000036084c723c */ /* 0x040fe2000000184c */
[----:B------:R-:W-:Y:S05]  /*2240*/  LDSM.16.M88.4 R52, [R131+0x7400] ;  /* 0x007400008334783b */ /* 0x000fea0000000200 */
[C---:B--2---:R-:W-:Y:S06]  /*2250*/  HMMA.16816.F32 R72, R8.reuse, R48, R72 ;  /* 0x000000300848723c */ /* 0x044fec0000001848 */
[C---:B------:R-:W-:Y:S01]  /*2260*/  HMMA.16816.F32 R68, R8.reuse, R50, R68 ;  /* 0x000000320844723c */ /* 0x040fe20000001844 */
[----:B------:R-:W-:Y:S05]  /*2270*/  LDSM.16.M88.4 R48, [R131+0x7800] ;  /* 0x007800008330783b */ /* 0x000fea0000000200 */
[C---:B-1----:R-:W-:Y:S06]  /*2280*/  HMMA.16816.F32 R64, R8.reuse, R44, R64 ;  /* 0x0000002c0840723c */ /* 0x042fec0000001840 */
[----:B------:R-:W-:Y:S01]  /*2290*/  HMMA.16816.F32 R60, R8, R46, R60 ;  /* 0x0000002e083c723c */ /* 0x000fe2000000183c */
[----:B------:R-:W1:Y:S04]  /*22a0*/  LDSM.16.M88.4 R8, [R177+0x2000] ;  /* 0x00200000b108783b */ /* 0x000e680000000200 */
[----:B------:R-:W-:Y:S01]  /*22b0*/  LDSM.16.M88.4 R44, [R131+0x7c00] ;  /* 0x007c0000832c783b */ /* 0x000fe20000000200 */
[C---:B---3--:R-:W-:Y:S06]  /*22c0*/  HMMA.16816.F32 R32, R120.reuse, R40, R32 ;  /* 0x000000287820723c */ /* 0x048fec0000001820 */
[C---:B------:R-:W-:Y:S01]  /*22d0*/  HMMA.16816.F32 R28, R120.reuse, R42, R28 ;  /* 0x0000002a781c723c */ /* 0x040fe2000000181c */
[----:B------:R-:W2:Y:S05]  /*22e0*/  LDSM.16.M88.4 R40, [R131+0x8000] ;  /* 0x008000008328783b */ /* 0x000eaa0000000200 */
[C---:B----4-:R-:W-:Y:S06]  /*22f0*/  HMMA.16816.F32 R24, R120.reuse, R36, R24 ;  /* 0x000000247818723c */ /* 0x050fec0000001818 */
[C---:B------:R-:W-:Y:S01]  /*2300*/  HMMA.16816.F32 R20, R120.reuse, R38, R20 ;  /* 0x000000267814723c */ /* 0x040fe20000001814 */
[----:B------:R-:W3:Y:S05]  /*2310*/  LDSM.16.M88.4 R36, [R131+0x8400] ;  /* 0x008400008324783b */ /* 0x000eea0000000200 */
[C---:B------:R-:W-:Y:S06]  /*2320*/  HMMA.16816.F32 R88, R120.reuse, R112, R88 ;  /* 0x000000707858723c */ /* 0x040fec0000001858 */
[C---:B------:R-:W-:Y:S06]  /*2330*/  HMMA.16816.F32 R84, R120.reuse, R114, R84 ;  /* 0x000000727854723c */ /* 0x040fec0000001854 */
[C---:B------:R-:W-:Y:S06]  /*2340*/  HMMA.16816.F32 R80, R120.reuse, R108, R80 ;  /* 0x0000006c7850723c */ /* 0x040fec0000001850 */
[C---:B------:R-:W-:Y:S01]  /*2350*/  HMMA.16816.F32 R76, R120.reuse, R110, R76 ;  /* 0x0000006e784c723c */ /* 0x040fe2000000184c */
[----:B------:R-:W-:Y:S05]  /*2360*/  LDSM.16.M88.4 R108, [R131+0x8800] ;  /* 0x00880000836c783b */ /* 0x000fea0000000200 */
[C---:B------:R-:W-:Y:S06]  /*2370*/  HMMA.16816.F32 R64, R120.reuse, R100, R64 ;  /* 0x000000647840723c */ /* 0x040fec0000001840 */
[C---:B------:R-:W-:Y:S06]  /*2380*/  HMMA.16816.F32 R60, R120.reuse, R102, R60 ;  /* 0x00000066783c723c */ /* 0x040fec000000183c */
[C---:B------:R-:W-:Y:S06]  /*2390*/  HMMA.16816.F32 R72, R120.reuse, R104, R72 ;  /* 0x000000687848723c */ /* 0x040fec0000001848 */
[----:B------:R-:W-:Y:S01]  /*23a0*/  HMMA.16816.F32 R68, R120, R106, R68 ;  /* 0x0000006a7844723c */ /* 0x000fe20000001844 */
[----:B------:R-:W-:Y:S05]  /*23b0*/  LDSM.16.M88.4 R104, [R174+0x4000] ;  /* 0x00400000ae68783b */ /* 0x000fea0000000200 */
[----:B-1----:R-:W-:Y:S01]  /*23c0*/  HMMA.16816.F32 R100, R8, R56, R32 ;  /* 0x000000380864723c */ /* 0x002fe20000001820 */
[----:B------:R-:W1:Y:S05]  /*23d0*/  LDSM.16.M88.4 R32, [R175+0x2000] ;  /* 0x00200000af20783b */ /* 0x000e6a0000000200 */
[C---:B------:R-:W-:Y:S06]  /*23e0*/  HMMA.16816.F32 R96, R120.reuse, R116, R96 ;  /* 0x000000747860723c */ /* 0x040fec0000001860 */
[C---:B------:R-:W-:Y:S06]  /*23f0*/  HMMA.16816.F32 R92, R120.reuse, R118, R92 ;  /* 0x00000076785c723c */ /* 0x040fec000000185c */
[----:B------:R-:W-:Y:S06]  /*2400*/  HMMA.16816.F32 R16, R120, R124, R16 ;  /* 0x0000007c7810723c */ /* 0x000fec0000001810 */
[C---:B--2---:R-:W-:Y:S06]  /*2410*/  HMMA.16816.F32 R88, R8.reuse, R40, R88 ;  /* 0x000000280858723c */ /* 0x044fec0000001858 */
[C---:B------:R-:W-:Y:S01]  /*2420*/  HMMA.16816.F32 R84, R8.reuse, R42, R84 ;  /* 0x0000002a0854723c */ /* 0x040fe20000001854 */
[----:B------:R-:W2:Y:S05]  /*2430*/  LDSM.16.M88.4 R40, [R131+0x8c00] ;  /* 0x008c00008328783b */ /* 0x000eaa0000000200 */
[C---:B---3--:R-:W-:Y:S06]  /*2440*/  HMMA.16816.F32 R80, R8.reuse, R36, R80 ;  /* 0x000000240850723c */ /* 0x048fec0000001850 */
[C---:B------:R-:W-:Y:S01]  /*2450*/  HMMA.16816.F32 R76, R8.reuse, R38, R76 ;  /* 0x00000026084c723c */ /* 0x040fe2000000184c */
[----:B------:R-:W3:Y:S05]  /*2460*/  LDSM.16.M88.4 R36, [R174+0x4400] ;  /* 0x00440000ae24783b */ /* 0x000eea0000000200 */
[C---:B------:R-:W-:Y:S06]  /*2470*/  HMMA.16816.F32 R28, R8.reuse, R58, R28 ;  /* 0x0000003a081c723c */ /* 0x040fec000000181c */
[C---:B------:R-:W-:Y:S06]  /*2480*/  HMMA.16816.F32 R96, R8.reuse, R44, R96 ;  /* 0x0000002c0860723c */ /* 0x040fec0000001860 */
[----:B------:R-:W-:Y:S01]  /*2490*/  HMMA.16816.F32 R92, R8, R46, R92 ;  /* 0x0000002e085c723c */ /* 0x000fe2000000185c */
[----:B------:R-:W4:Y:S05]  /*24a0*/  LDSM.16.M88.4 R44, [R174+0x4800] ;  /* 0x00480000ae2c783b */ /* 0x000f2a0000000200 */
[----:B------:R-:W-:Y:S06]  /*24b0*/  HMMA.16816.F32 R12, R120, R126, R12 ;  /* 0x0000007e780c723c */ /* 0x000fec000000180c */
[C---:B------:R-:W-:Y:S06]  /*24c0*/  HMMA.16816.F32 R24, R8.reuse, R52, R24 ;  /* 0x000000340818723c */ /* 0x040fec0000001818 */
[----:B------:R-:W-:Y:S01]  /*24d0*/  HMMA.16816.F32 R16, R8, R48, R16 ;  /* 0x000000300810723c */ /* 0x000fe20000001810 */
[----:B------:R-:W-:-:S05]  /*24e0*/  LOP3.LUT R52, R0, 0x6, R129, 0xf8, !PT ;  /* 0x0000000600347812 */ /* 0x000fca00078ef881 */
[----:B-1----:R-:W-:Y:S01]  /*24f0*/  HMMA.16816.F32 R100, R32, R104, R100 ;  /* 0x000000682064723c */ /* 0x002fe20000001864 */
[----:B------:R-:W-:-:S04]  /*2500*/  IADD3 R48, R133, 0x1, R186 ;  /* 0x0000000185307810 */ /* 0x000fc80007ffe0ba */
[----:B------:R-:W-:Y:S01]  /*2510*/  IADD3 R3, R7, -UR15, R48 ;  /* 0x8000000f07037c10 */ /* 0x000fe2000fffe030 */
[----:B------:R-:W-:Y:S04]  /*2520*/  HMMA.16816.F32 R28, R32, R106, R28 ;  /* 0x0000006a201c723c */ /* 0x000fe8000000181c */
[----:B------:R-:W-:Y:S02]  /*2530*/  VIADD R48, R3, UR14 ;  /* 0x0000000e03307c36 */ /* 0x000fe40008000000 */
[----:B------:R-:W-:Y:S01]  /*2540*/  IMAD R3, R6, 0x20, R5 ;  /* 0x0000002006037824 */ /* 0x000fe200078e0205 */
[----:B------:R-:W-:Y:S01]  /*2550*/  HMMA.16816.F32 R20, R8, R54, R20 ;  /* 0x000000360814723c */ /* 0x000fe20000001814 */
[----:B------:R-:W-:Y:S01]  /*2560*/  VIADD R6, R52, 0xffffff80 ;  /* 0xffffff8034067836 */ /* 0x000fe20000000000 */
[----:B------:R-:W-:Y:S01]  /*2570*/  VIMNMX R5, R48, R7, PT ;  /* 0x0000000730057248 */ /* 0x000fe20003fe0100 */
[----:B------:R-:W-:Y:S01]  /*2580*/  IMAD.IADD R3, R2, 0x1, R3 ;  /* 0x0000000102037824 */ /* 0x000fe200078e0203 */
[----:B------:R-:W-:-:S02]  /*2590*/  VIADDMNMX R7, R48, 0x8, R7, PT ;  /* 0x0000000830077846 */ /* 0x000fc40003800107 */
[C---:B------:R-:W-:Y:S01]  /*25a0*/  ISETP.GE.AND P4, PT, R6.reuse, R5, PT ;  /* 0x000000050600720c */ /* 0x040fe20003f86270 */
[C---:B------:R-:W-:Y:S01]  /*25b0*/  HMMA.16816.F32 R12, R8.reuse, R50, R12 ;  /* 0x00000032080c723c */ /* 0x040fe2000000180c */
[----:B------:R-:W-:Y:S01]  /*25c0*/  ISETP.GE.AND P3, PT, R6, R7, PT ;  /* 0x000000070600720c */ /* 0x000fe20003f66270 */
[----:B------:R-:W-:Y:S01]  /*25d0*/  VIADD R6, R52, 0xffffff88 ;  /* 0xffffff8834067836 */ /* 0x000fe20000000000 */
[----:B------:R-:W1:Y:S01]  /*25e0*/  LDSM.16.M88.4 R48, [R174+0x4c00] ;  /* 0x004c0000ae30783b */ /* 0x000e620000000200 */
[----:B------:R-:W-:Y:S02]  /*25f0*/  FSEL R53, R100, -INF , !P4 ;  /* 0xff80000064357808 */ /* 0x000fe40006000000 */
[----:B--2---:R-:W-:Y:S01]  /*2600*/  HMMA.16816.F32 R64, R8, R40, R64 ;  /* 0x000000280840723c */ /* 0x004fe20000001840 */
[C---:B------:R-:W-:Y:S02]  /*2610*/  ISETP.GE.AND P5, PT, R6.reuse, R5, PT ;  /* 0x000000050600720c */ /* 0x040fe40003fa6270 */
[----:B------:R-:W-:Y:S01]  /*2620*/  ISETP.GE.AND P0, PT, R6, R7, PT ;  /* 0x000000070600720c */ /* 0x000fe20003f06270 */
[----:B------:R-:W-:Y:S01]  /*2630*/  VIADD R6, R52, 0xffffff90 ;  /* 0xffffff9034067836 */ /* 0x000fe20000000000 */
[----:B------:R-:W-:Y:S01]  /*2640*/  FSEL R102, R102, -INF , !P3 ;  /* 0xff80000066667808 */ /* 0x000fe20005800000 */
[----:B---3--:R-:W-:Y:S01]  /*2650*/  HMMA.16816.F32 R24, R32, R36, R24 ;  /* 0x000000242018723c */ /* 0x008fe20000001818 */
[----:B------:R-:W-:Y:S01]  /*2660*/  VIADD R40, R52, 0xffffff81 ;  /* 0xffffff8134287836 */ /* 0x000fe20000000000 */
[----:B------:R-:W-:-:S04]  /*2670*/  FSEL R55, R28, -INF , !P5 ;  /* 0xff8000001c377808 */ /* 0x000fc80006800000 */
[----:B------:R-:W-:Y:S01]  /*2680*/  ISETP.GE.AND P2, PT, R40, R5, PT ;  /* 0x000000052800720c */ /* 0x000fe20003f46270 */
[----:B------:R-:W-:Y:S01]  /*2690*/  VIADD R36, R52, 0xffffff89 ;  /* 0xffffff8934247836 */ /* 0x000fe20000000000 */
[----:B------:R-:W-:Y:S01]  /*26a0*/  ISETP.GE.AND P1, PT, R40, R7, PT ;  /* 0x000000072800720c */ /* 0x000fe20003f26270 */
[C---:B----4-:R-:W-:Y:S01]  /*26b0*/  HMMA.16816.F32 R16, R32.reuse, R44, R16 ;  /* 0x0000002c2010723c */ /* 0x050fe20000001810 */
[----:B------:R-:W-:Y:S02]  /*26c0*/  FSEL R101, R101, -INF , !P2 ;  /* 0xff80000065657808 */ /* 0x000fe40005000000 */
[C---:B------:R-:W-:Y:S02]  /*26d0*/  ISETP.GE.AND P4, PT, R36.reuse, R5, PT ;  /* 0x000000052400720c */ /* 0x040fe40003f86270 */
[----:B------:R-:W-:Y:S01]  /*26e0*/  ISETP.GE.AND P3, PT, R36, R7, PT ;  /* 0x000000072400720c */ /* 0x000fe20003f66270 */
[----:B------:R-:W-:Y:S01]  /*26f0*/  HMMA.16816.F32 R20, R32, R38, R20 ;  /* 0x000000262014723c */ /* 0x000fe20000001814 */
[----:B------:R-:W-:Y:S01]  /*2700*/  FSEL R54, R103, -INF , !P1 ;  /* 0xff80000067367808 */ /* 0x000fe20004800000 */
[----:B------:R-:W-:Y:S01]  /*2710*/  VIADD R36, R52, 0xffffff91 ;  /* 0xffffff9134247836 */ /* 0x000fe20000000000 */
[----:B------:R-:W-:-:S02]  /*2720*/  ISETP.GE.AND P2, PT, R6, R5, PT ;  /* 0x000000050600720c */ /* 0x000fc40003f46270 */
[----:B------:R-:W-:Y:S01]  /*2730*/  ISETP.GE.AND P1, PT, R6, R7, PT ;  /* 0x000000070600720c */ /* 0x000fe20003f26270 */
[----:B------:R-:W-:Y:S01]  /*2740*/  HMMA.16816.F32 R12, R32, R46, R12 ;  /* 0x0000002e200c723c */ /* 0x000fe2000000180c */
[----:B------:R-:W-:Y:S01]  /*2750*/  FSEL R6, R30, -INF , !P0 ;  /* 0xff8000001e067808 */ /* 0x000fe20004000000 */
[----:B------:R-:W-:Y:S01]  /*2760*/  VIADD R38, R52, 0xffffff98 ;  /* 0xffffff9834267836 */ /* 0x000fe20000000000 */
[----:B------:R-:W-:Y:S02]  /*2770*/  FSEL R59, R29, -INF , !P4 ;  /* 0xff8000001d3b7808 */ /* 0x000fe40006000000 */
[----:B------:R-:W-:Y:S01]  /*2780*/  FSEL R44, R31, -INF , !P3 ;  /* 0xff8000001f2c7808 */ /* 0x000fe20005800000 */
[----:B------:R-:W-:Y:S01]  /*2790*/  HMMA.16816.F32 R72, R8, R108, R72 ;  /* 0x0000006c0848723c */ /* 0x000fe20000001848 */
[----:B------:R-:W2:Y:S01]  /*27a0*/  LDSM.16.M88.4 R28, [R174+0x5000] ;  /* 0x00500000ae1c783b */ /* 0x000ea20000000200 */
[C---:B------:R-:W-:Y:S02]  /*27b0*/  ISETP.GE.AND P5, PT, R36.reuse, R5, PT ;  /* 0x000000052400720c */ /* 0x040fe40003fa6270 */
[----:B------:R-:W-:Y:S01]  /*27c0*/  ISETP.GE.AND P0, PT, R36, R7, PT ;  /* 0x000000072400720c */ /* 0x000fe20003f06270 */
[----:B------:R-:W-:Y:S01]  /*27d0*/  VIADD R36, R52, 0xffffff99 ;  /* 0xffffff9934247836 */ /* 0x000fe20000000000 */
[----:B------:R-:W-:Y:S01]  /*27e0*/  FSEL R105, R24, -INF , !P2 ;  /* 0xff80000018697808 */ /* 0x000fe20005000000 */
[C---:B-1----:R-:W-:Y:S01]  /*27f0*/  HMMA.16816.F32 R96, R32.reuse, R48, R96 ;  /* 0x000000302060723c */ /* 0x042fe20000001860 */
[----:B------:R-:W-:Y:S01]  /*2800*/  FSEL R112, R26, -INF , !P1 ;  /* 0xff8000001a707808 */ /* 0x000fe20004800000 */
[----:B------:R-:W-:Y:S01]  /*2810*/  VIADD R26, R52, 0xffffffa0 ;  /* 0xffffffa0341a7836 */ /* 0x000fe20000000000 */
[----:B------:R-:W-:Y:S01]  /*2820*/  ISETP.GE.AND P4, PT, R38, R5, PT ;  /* 0x000000052600720c */ /* 0x000fe20003f86270 */
[----:B------:R-:W-:Y:S01]  /*2830*/  VIADD R24, R52, 0xffffffa1 ;  /* 0xffffffa134187836 */ /* 0x000fe20000000000 */
[----:B------:R-:W-:Y:S01]  /*2840*/  ISETP.GE.AND P3, PT, R38, R7, PT ;  /* 0x000000072600720c */ /* 0x000fe20003f66270 */
[----:B------:R-:W-:Y:S01]  /*2850*/  HMMA.16816.F32 R92, R32, R50, R92 ;  /* 0x00000032205c723c */ /* 0x000fe2000000185c */
[----:B------:R-:W-:-:S02]  /*2860*/  ISETP.GE.AND P2, PT, R36, R5, PT ;  /* 0x000000052400720c */ /* 0x000fc40003f46270 */
[----:B------:R-:W-:Y:S02]  /*2870*/  ISETP.GE.AND P1, PT, R36, R7, PT ;  /* 0x000000072400720c */ /* 0x000fe40003f26270 */
[----:B------:R-:W-:Y:S01]  /*2880*/  FSEL R45, R20, -INF , !P4 ;  /* 0xff800000142d7808 */ /* 0x000fe20006000000 */
[C---:B------:R-:W-:Y:S01]  /*2890*/  HMMA.16816.F32 R68, R8.reuse, R110, R68 ;  /* 0x0000006e0844723c */ /* 0x040fe20000001844 */
[----:B------:R-:W-:Y:S02]  /*28a0*/  FSEL R36, R22, -INF , !P3 ;  /* 0xff80000016247808 */ /* 0x000fe40005800000 */
[----:B------:R-:W-:Y:S02]  /*28b0*/  FSEL R103, R21, -INF , !P2 ;  /* 0xff80000015677808 */ /* 0x000fe40005000000 */
[----:B------:R-:W-:Y:S01]  /*28c0*/  FSEL R40, R23, -INF , !P1 ;  /* 0xff80000017287808 */ /* 0x000fe20004800000 */
[----:B------:R-:W-:Y:S01]  /*28d0*/  HMMA.16816.F32 R60, R8, R42, R60 ;  /* 0x0000002a083c723c */ /* 0x000fe2000000183c */
[----:B------:R-:W1:Y:S01]  /*28e0*/  LDSM.16.M88.4 R20, [R174+0x5400] ;  /* 0x00540000ae14783b */ /* 0x000e620000000200 */
[----:B------:R-:W-:-:S02]  /*28f0*/  FSEL R47, R25, -INF , !P5 ;  /* 0xff800000192f7808 */ /* 0x000fc40006800000 */
[----:B------:R-:W-:Y:S02]  /*2900*/  FSEL R46, R27, -INF , !P0 ;  /* 0xff8000001b2e7808 */ /* 0x000fe40004000000 */
[----:B------:R-:W-:Y:S01]  /*2910*/  ISETP.GE.AND P5, PT, R26, R5, PT ;  /* 0x000000051a00720c */ /* 0x000fe20003fa6270 */
[----:B------:R-:W-:Y:S01]  /*2920*/  VIADD R8, R52, 0xffffffe1 ;  /* 0xffffffe134087836 */ /* 0x000fe20000000000 */
[----:B------:R-:W-:Y:S01]  /*2930*/  ISETP.GE.AND P0, PT, R26, R7, PT ;  /* 0x000000071a00720c */ /* 0x000fe20003f06270 */
[----:B------:R-:W-:Y:S01]  /*2940*/  VIADD R26, R52, 0xffffffa8 ;  /* 0xffffffa8341a7836 */ /* 0x000fe20000000000 */
[----:B------:R-:W-:Y:S01]  /*2950*/  FSEL R41, R16, -INF , !P5 ;  /* 0xff80000010297808 */ /* 0x000fe20006800000 */
[----:B------:R-:W-:Y:S01]  /*2960*/  VIADD R16, R52, 0xffffffb1 ;  /* 0xffffffb134107836 */ /* 0x000fe20000000000 */
[----:B------:R-:W-:Y:S01]  /*2970*/  FSEL R148, R18, -INF , !P0 ;  /* 0xff80000012947808 */ /* 0x000fe20004000000 */
[----:B------:R-:W-:Y:S01]  /*2980*/  VIADD R18, R52, 0xffffffb0 ;  /* 0xffffffb034127836 */ /* 0x000fe20000000000 */
[----:B------:R-:W-:Y:S01]  /*2990*/  ISETP.GE.AND P4, PT, R24, R5, PT ;  /* 0x000000051800720c */ /* 0x000fe20003f86270 */
[----:B------:R-:W-:Y:S01]  /*29a0*/  VIADD R10, R52, 0xffffffe0 ;  /* 0xffffffe0340a7836 */ /* 0x000fe20000000000 */
[----:B--2---:R-:W-:Y:S01]  /*29b0*/  HMMA.16816.F32 R88, R32, R28, R88 ;  /* 0x0000001c2058723c */ /* 0x004fe20000001858 */
[----:B------:R-:W-:Y:S01]  /*29c0*/  ISETP.GE.AND P3, PT, R24, R7, PT ;  /* 0x000000071800720c */ /* 0x000fe20003f66270 */
[----:B------:R-:W-:Y:S01]  /*29d0*/  VIADD R24, R52, 0xffffffa9 ;  /* 0xffffffa934187836 */ /* 0x000fe20000000000 */
[----:B------:R-:W-:-:S02]  /*29e0*/  ISETP.GE.AND P2, PT, R26, R5, PT ;  /* 0x000000051a00720c */ /* 0x000fc40003f46270 */
[----:B------:R-:W-:Y:S01]  /*29f0*/  ISETP.GE.AND P1, PT, R26, R7, PT ;  /* 0x000000071a00720c */ /* 0x000fe20003f26270 */
[----:B------:R-:W-:Y:S01]  /*2a00*/  HMMA.16816.F32 R84, R32, R30, R84 ;  /* 0x0000001e2054723c */ /* 0x000fe20000001854 */
[----:B------:R-:W-:Y:S02]  /*2a10*/  FSEL R141, R17, -INF , !P4 ;  /* 0xff800000118d7808 */ /* 0x000fe40006000000 */
[----:B------:R-:W-:Y:S02]  /*2a20*/  FSEL R38, R19, -INF , !P3 ;  /* 0xff80000013267808 */ /* 0x000fe40005800000 */
[----:B------:R-:W-:Y:S02]  /*2a30*/  FSEL R39, R12, -INF , !P2 ;  /* 0xff8000000c277808 */ /* 0x000fe40005000000 */
[----:B------:R-:W-:Y:S02]  /*2a40*/  FSEL R146, R14, -INF , !P1 ;  /* 0xff8000000e927808 */ /* 0x000fe40004800000 */
[----:B------:R-:W-:-:S02]  /*2a50*/  ISETP.GE.AND P4, PT, R18, R5, PT ;  /* 0x000000051200720c */ /* 0x000fc40003f86270 */
[----:B------:R-:W-:Y:S01]  /*2a60*/  ISETP.GE.AND P3, PT, R18, R7, PT ;  /* 0x000000071200720c */ /* 0x000fe20003f66270 */
[----:B------:R-:W-:Y:S01]  /*2a70*/  VIADD R18, R52, 0xffffffb8 ;  /* 0xffffffb834127836 */ /* 0x000fe20000000000 */
[C---:B------:R-:W-:Y:S02]  /*2a80*/  ISETP.GE.AND P2, PT, R16.reuse, R5, PT ;  /* 0x000000051000720c */ /* 0x040fe40003f46270 */
[----:B------:R-:W-:Y:S01]  /*2a90*/  ISETP.GE.AND P1, PT, R16, R7, PT ;  /* 0x000000071000720c */ /* 0x000fe20003f26270 */
[----:B------:R-:W-:Y:S01]  /*2aa0*/  VIADD R16, R52, 0xffffffb9 ;  /* 0xffffffb934107836 */ /* 0x000fe20000000000 */
[C---:B------:R-:W-:Y:S02]  /*2ab0*/  ISETP.GE.AND P5, PT, R24.reuse, R5, PT ;  /* 0x000000051800720c */ /* 0x040fe40003fa6270 */
[----:B------:R-:W-:Y:S01]  /*2ac0*/  ISETP.GE.AND P0, PT, R24, R7, PT ;  /* 0x000000071800720c */ /* 0x000fe20003f06270 */
[----:B-1----:R-:W-:Y:S01]  /*2ad0*/  HMMA.16816.F32 R76, R32, R22, R76 ;  /* 0x00000016204c723c */ /* 0x002fe2000000184c */
[----:B------:R-:W-:-:S02]  /*2ae0*/  FSEL R37, R13, -INF , !P5 ;  /* 0xff8000000d257808 */ /* 0x000fc40006800000 */
[----:B------:R-:W-:Y:S02]  /*2af0*/  FSEL R28, R15, -INF , !P0 ;  /* 0xff8000000f1c7808 */ /* 0x000fe40004000000 */
[----:B------:R-:W-:Y:S01]  /*2b00*/  FSEL R137, R96, -INF , !P4 ;  /* 0xff80000060897808 */ /* 0x000fe20006000000 */
[----:B------:R-:W1:Y:S01]  /*2b10*/  LDSM.16.M88.4 R12, [R174+0x5800] ;  /* 0x00580000ae0c783b */ /* 0x000e620000000200 */
[----:B------:R-:W-:Y:S01]  /*2b20*/  FSEL R132, R98, -INF , !P3 ;  /* 0xff80000062847808 */ /* 0x000fe20005800000 */
[----:B------:R-:W-:Y:S01]  /*2b30*/  HMMA.16816.F32 R80, R32, R20, R80 ;  /* 0x000000142050723c */ /* 0x000fe20000001850 */
[----:B------:R-:W-:Y:S01]  /*2b40*/  ISETP.GE.AND P5, PT, R18, R5, PT ;  /* 0x000000051200720c */ /* 0x000fe20003fa6270 */
[----:B------:R-:W-:Y:S01]  /*2b50*/  VIADD R22, R52, 0xffffffd0 ;  /* 0xffffffd034167836 */ /* 0x000fe20000000000 */
[----:B------:R-:W-:Y:S01]  /*2b60*/  ISETP.GE.AND P0, PT, R18, R7, PT ;  /* 0x000000071200720c */ /* 0x000fe20003f06270 */
[----:B------:R-:W-:Y:S01]  /*2b70*/  VIADD R18, R52, 0xffffffc0 ;  /* 0xffffffc034127836 */ /* 0x000fe20000000000 */
[----:B------:R-:W-:-:S02]  /*2b80*/  ISETP.GE.AND P4, PT, R16, R5, PT ;  /* 0x000000051000720c */ /* 0x000fc40003f86270 */
[----:B------:R-:W-:Y:S01]  /*2b90*/  ISETP.GE.AND P3, PT, R16, R7, PT ;  /* 0x000000071000720c */ /* 0x000fe20003f66270 */
[C---:B------:R-:W-:Y:S01]  /*2ba0*/  VIADD R16, R52.reuse, 0xffffffc1 ;  /* 0xffffffc134107836 */ /* 0x040fe20000000000 */
[----:B------:R-:W-:Y:S01]  /*2bb0*/  FSEL R31, R97, -INF , !P2 ;  /* 0xff800000611f7808 */ /* 0x000fe20005000000 */
[----:B------:R-:W-:Y:S01]  /*2bc0*/  VIADD R20, R52, 0xffffffd1 ;  /* 0xffffffd134147836 */ /* 0x000fe20000000000 */
        /* <DEDUP_REMOVED lines=9> */
[----:B------:R-:W-:Y:S02]  /*2c60*/  FSEL R139, R93, -INF , !P4 ;  /* 0xff8000005d8b7808 */ /* 0x000fe40006000000 */
[----:B------:R-:W-:Y:S02]  /*2c70*/  FSEL R122, R95, -INF , !P3 ;  /* 0xff8000005f7a7808 */ /* 0x000fe40005800000 */
[----:B------:R-:W-:-:S02]  /*2c80*/  FSEL R121, R88, -INF , !P2 ;  /* 0xff80000058797808 */ /* 0x000fc40005000000 */
[----:B------:R-:W-:Y:S02]  /*2c90*/  FSEL R142, R90, -INF , !P1 ;  /* 0xff8000005a8e7808 */ /* 0x000fe40004800000 */
[C---:B------:R-:W-:Y:S02]  /*2ca0*/  ISETP.GE.AND P4, PT, R18.reuse, R5, PT ;  /* 0x000000051200720c */ /* 0x040fe40003f86270 */
[----:B------:R-:W-:Y:S02]  /*2cb0*/  ISETP.GE.AND P3, PT, R18, R7, PT ;  /* 0x000000071200720c */ /* 0x000fe40003f66270 */
[C---:B------:R-:W-:Y:S01]  /*2cc0*/  ISETP.GE.AND P2, PT, R16.reuse, R5, PT ;  /* 0x000000051000720c */ /* 0x040fe20003f46270 */
[----:B-1----:R-:W-:Y:S01]  /*2cd0*/  HMMA.16816.F32 R72, R32, R12, R72 ;  /* 0x0000000c2048723c */ /* 0x002fe20000001848 */
[----:B------:R-:W-:Y:S02]  /*2ce0*/  ISETP.GE.AND P1, PT, R16, R7, PT ;  /* 0x000000071000720c */ /* 0x000fe40003f26270 */
[----:B------:R-:W1:Y:S01]  /*2cf0*/  LDSM.16.M88.4 R16, [R174+0x5c00] ;  /* 0x005c0000ae10783b */ /* 0x000e620000000200 */
[----:B------:R-:W-:Y:S01]  /*2d00*/  FSEL R123, R84, -INF , !P4 ;  /* 0xff800000547b7808 */ /* 0x000fe20006000000 */
[----:B------:R-:W-:-:S04]  /*2d10*/  DEPBAR.LE SB0, 0x0 ;  /* 0x000080000000791a */ /* 0x000fc80000000000 */
[----:B------:R-:W-:Y:S01]  /*2d20*/  FSEL R138, R86, -INF , !P3 ;  /* 0xff800000568a7808 */ /* 0x000fe20005800000 */
[----:B------:R-:W-:Y:S01]  /*2d30*/  VIADD R12, R52, 0xffffffd9 ;  /* 0xffffffd9340c7836 */ /* 0x000fe20000000000 */
[----:B------:R-:W-:Y:S01]  /*2d40*/  BAR.SYNC.DEFER_BLOCKING 0x0 ;  /* 0x0000000000007b1d */ /* 0x000fe20000010000 */
[C---:B------:R-:W-:Y:S01]  /*2d50*/  ISETP.GE.AND P4, PT, R20.reuse, R5, PT ;  /* 0x000000051400720c */ /* 0x040fe20003f86270 */
[----:B------:R-:W-:Y:S01]  /*2d60*/  HMMA.16816.F32 R68, R32, R14, R68 ;  /* 0x0000000e2044723c */ /* 0x000fe20000001844 */
[----:B------:R-:W-:Y:S01]  /*2d70*/  ISETP.GE.AND P3, PT, R20, R7, PT ;  /* 0x000000071400720c */ /* 0x000fe20003f66270 */
[C---:B------:R-:W-:Y:S01]  /*2d80*/  VIADD R20, R52.reuse, 0xffffffd8 ;  /* 0xffffffd834147836 */ /* 0x040fe20000000000 */
[----:B------:R-:W-:Y:S02]  /*2d90*/  FSEL R129, R85, -INF , !P2 ;  /* 0xff80000055817808 */ /* 0x000fe40005000000 */
[----:B------:R-:W-:Y:S02]  /*2da0*/  FSEL R140, R87, -INF , !P1 ;  /* 0xff800000578c7808 */ /* 0x000fe40004800000 */
[----:B------:R-:W-:Y:S01]  /*2db0*/  FSEL R131, R89, -INF , !P5 ;  /* 0xff80000059837808 */ /* 0x000fe20006800000 */
[----:B------:R-:W-:Y:S01]  /*2dc0*/  VIADD R14, R52, 0xfffffff0 ;  /* 0xfffffff0340e7836 */ /* 0x000fe20000000000 */
[----:B------:R-:W-:-:S02]  /*2dd0*/  FSEL R136, R91, -INF , !P0 ;  /* 0xff8000005b887808 */ /* 0x000fc40004000000 */
[C---:B------:R-:W-:Y:S02]  /*2de0*/  ISETP.GE.AND P2, PT, R20.reuse, R5, PT ;  /* 0x000000051400720c */ /* 0x040fe40003f46270 */
[----:B------:R-:W-:Y:S02]  /*2df0*/  ISETP.GE.AND P1, PT, R20, R7, PT ;  /* 0x000000071400720c */ /* 0x000fe40003f26270 */
[C---:B------:R-:W-:Y:S02]  /*2e00*/  ISETP.GE.AND P5, PT, R22.reuse, R5, PT ;  /* 0x000000051600720c */ /* 0x040fe40003fa6270 */
[----:B------:R-:W-:Y:S02]  /*2e10*/  ISETP.GE.AND P0, PT, R22, R7, PT ;  /* 0x000000071600720c */ /* 0x000fe40003f06270 */
[----:B------:R-:W-:Y:S02]  /*2e20*/  FSEL R133, R76, -INF , !P2 ;  /* 0xff8000004c857808 */ /* 0x000fe40005000000 */
[----:B------:R-:W-:-:S02]  /*2e30*/  FSEL R134, R78, -INF , !P1 ;  /* 0xff8000004e867808 */ /* 0x000fc40004800000 */
[----:B------:R-:W-:Y:S02]  /*2e40*/  FSEL R127, R80, -INF , !P5 ;  /* 0xff800000507f7808 */ /* 0x000fe40006800000 */
[----:B------:R-:W-:Y:S02]  /*2e50*/  FSEL R126, R82, -INF , !P0 ;  /* 0xff800000527e7808 */ /* 0x000fe40004000000 */
[C---:B------:R-:W-:Y:S02]  /*2e60*/  ISETP.GE.AND P2, PT, R8.reuse, R5, PT ;  /* 0x000000050800720c */ /* 0x040fe40003f46270 */
[----:B------:R-:W-:Y:S01]  /*2e70*/  ISETP.GE.AND P1, PT, R8, R7, PT ;  /* 0x000000070800720c */ /* 0x000fe20003f26270 */
[----:B------:R-:W-:Y:S01]  /*2e80*/  VIADD R8, R52, 0xffffffe8 ;  /* 0xffffffe834087836 */ /* 0x000fe20000000000 */
[C---:B------:R-:W-:Y:S02]  /*2e90*/  ISETP.GE.AND P5, PT, R12.reuse, R5, PT ;  /* 0x000000050c00720c */ /* 0x040fe40003fa6270 */
[----:B------:R-:W-:Y:S01]  /*2ea0*/  ISETP.GE.AND P0, PT, R12, R7, PT ;  /* 0x000000070c00720c */ /* 0x000fe20003f06270 */
[----:B------:R-:W-:Y:S01]  /*2eb0*/  VIADD R12, R52, 0xffffffe9 ;  /* 0xffffffe9340c7836 */ /* 0x000fe20000000000 */
[----:B------:R-:W-:-:S02]  /*2ec0*/  FSEL R135, R81, -INF , !P4 ;  /* 0xff80000051877808 */ /* 0x000fc40006000000 */
[----:B------:R-:W-:Y:S02]  /*2ed0*/  FSEL R130, R83, -INF , !P3 ;  /* 0xff80000053827808 */ /* 0x000fe40005800000 */
[----:B------:R-:W-:Y:S02]  /*2ee0*/  FSEL R125, R77, -INF , !P5 ;  /* 0xff8000004d7d7808 */ /* 0x000fe40006800000 */
[----:B------:R-:W-:Y:S02]  /*2ef0*/  FSEL R124, R79, -INF , !P0 ;  /* 0xff8000004f7c7808 */ /* 0x000fe40004000000 */
[C---:B------:R-:W-:Y:S02]  /*2f00*/  ISETP.GE.AND P4, PT, R10.reuse, R5, PT ;  /* 0x000000050a00720c */ /* 0x040fe40003f86270 */
[----:B------:R-:W-:Y:S02]  /*2f10*/  ISETP.GE.AND P3, PT, R10, R7, PT ;  /* 0x000000070a00720c */ /* 0x000fe40003f66270 */
[----:B------:R-:W-:-:S02]  /*2f20*/  ISETP.GE.AND P5, PT, R8, R5, PT ;  /* 0x000000050800720c */ /* 0x000fc40003fa6270 */
[----:B------:R-:W-:Y:S02]  /*2f30*/  ISETP.GE.AND P0, PT, R8, R7, PT ;  /* 0x000000070800720c */ /* 0x000fe40003f06270 */
[C---:B-1----:R-:W-:Y:S01]  /*2f40*/  HMMA.16816.F32 R8, R32.reuse, R16, R64 ;  /* 0x000000102008723c */ /* 0x042fe20000001840 */
[----:B------:R-:W-:Y:S02]  /*2f50*/  FSEL R119, R72, -INF , !P4 ;  /* 0xff80000048777808 */ /* 0x000fe40006000000 */
[----:B------:R-:W-:Y:S02]  /*2f60*/  FSEL R120, R74, -INF , !P3 ;  /* 0xff8000004a787808 */ /* 0x000fe40005800000 */
[C---:B------:R-:W-:Y:S01]  /*2f70*/  ISETP.GE.AND P4, PT, R12.reuse, R5, PT ;  /* 0x000000050c00720c */ /* 0x040fe20003f86270 */
[----:B------:R-:W-:Y:S01]  /*2f80*/  HMMA.16816.F32 R16, R32, R18, R60 ;  /* 0x000000122010723c */ /* 0x000fe2000000183c */
[----:B------:R-:W-:Y:S01]  /*2f90*/  ISETP.GE.AND P3, PT, R12, R7, PT ;  /* 0x000000070c00720c */ /* 0x000fe20003f66270 */
[----:B------:R-:W-:Y:S01]  /*2fa0*/  VIADD R12, R52, 0xfffffff1 ;  /* 0xfffffff1340c7836 */ /* 0x000fe20000000000 */
[----:B------:R-:W-:-:S02]  /*2fb0*/  FSEL R116, R70, -INF , !P0 ;  /* 0xff80000046747808 */ /* 0x000fc40004000000 */
[----:B------:R-:W-:Y:S02]  /*2fc0*/  FSEL R67, R68, -INF , !P5 ;  /* 0xff80000044437808 */ /* 0x000fe40006800000 */
[C---:B------:R-:W-:Y:S02]  /*2fd0*/  ISETP.GE.AND P0, PT, R12.reuse, R7, PT ;  /* 0x000000070c00720c */ /* 0x040fe40003f06270 */
[-C--:B------:R-:W-:Y:S01]  /*2fe0*/  ISETP.GE.AND P5, PT, R12, R5.reuse, PT ;  /* 0x000000050c00720c */ /* 0x080fe20003fa6270 */
[C---:B------:R-:W-:Y:S01]  /*2ff0*/  VIADD R12, R52.reuse, 0xfffffff8 ;  /* 0xfffffff8340c7836 */ /* 0x040fe20000000000 */
[----:B------:R-:W-:Y:S01]  /*3000*/  FSEL R117, R73, -INF , !P2 ;  /* 0xff80000049757808 */ /* 0x000fe20005000000 */
[----:B------:R-:W-:Y:S01]  /*3010*/  VIADD R52, R52, 0xfffffff9 ;  /* 0xfffffff934347836 */ /* 0x000fe20000000000 */
[----:B------:R-:W-:Y:S02]  /*3020*/  FSEL R118, R75, -INF , !P1 ;  /* 0xff8000004b767808 */ /* 0x000fe40004800000 */
[----:B------:R-:W-:-:S02]  /*3030*/  ISETP.GE.AND P2, PT, R14, R5, PT ;  /* 0x000000050e00720c */ /* 0x000fc40003f46270 */
[----:B------:R-:W-:Y:S02]  /*3040*/  ISETP.GE.AND P1, PT, R14, R7, PT ;  /* 0x000000070e00720c */ /* 0x000fe40003f26270 */
[----:B------:R-:W-:Y:S02]  /*3050*/  FSEL R62, R11, -INF , !P0 ;  /* 0xff8000000b3e7808 */ /* 0x000fe40004000000 */
[----:B------:R-:W-:Y:S02]  /*3060*/  ISETP.GE.AND P0, PT, R128, 0x2, PT ;  /* 0x000000028000780c */ /* 0x000fe40003f06270 */
[----:B------:R-:W-:Y:S02]  /*3070*/  FSEL R65, R69, -INF , !P4 ;  /* 0xff80000045417808 */ /* 0x000fe40006000000 */
[----:B------:R-:W-:Y:S02]  /*3080*/  FSEL R66, R71, -INF , !P3 ;  /* 0xff80000047427808 */ /* 0x000fe40005800000 */
[----:B------:R-:W-:-:S02]  /*3090*/  FSEL R63, R8, -INF , !P2 ;  /* 0xff800000083f7808 */ /* 0x000fc40005000000 */
[----:B------:R-:W-:Y:S02]  /*30a0*/  FSEL R64, R10, -INF , !P1 ;  /* 0xff8000000a407808 */ /* 0x000fe40004800000 */
[-C--:B------:R-:W-:Y:S02]  /*30b0*/  ISETP.GE.AND P4, PT, R12, R5.reuse, PT ;  /* 0x000000050c00720c */ /* 0x080fe40003f86270 */
[----:B------:R-:W-:Y:S02]  /*30c0*/  ISETP.GE.AND P3, PT, R52, R5, PT ;  /* 0x000000053400720c */ /* 0x000fe40003f66270 */
[-C--:B------:R-:W-:Y:S02]  /*30d0*/  ISETP.GE.AND P2, PT, R12, R7.reuse, PT ;  /* 0x000000070c00720c */ /* 0x080fe40003f46270 */
[----:B------:R-:W-:Y:S02]  /*30e0*/  ISETP.GE.AND P1, PT, R52, R7, PT ;  /* 0x000000073400720c */ /* 0x000fe40003f26270 */
[----:B------:R-:W-:-:S02]  /*30f0*/  FSEL R27, R9, -INF , !P5 ;  /* 0xff800000091b7808 */ /* 0x000fc40006800000 */
[----:B------:R-:W-:Y:S02]  /*3100*/  FSEL R25, R16, -INF , !P4 ;  /* 0xff80000010197808 */ /* 0x000fe40006000000 */
[----:B------:R-:W-:Y:S02]  /*3110*/  FSEL R24, R17, -INF , !P3 ;  /* 0xff80000011187808 */ /* 0x000fe40005800000 */
[----:B------:R-:W-:Y:S02]  /*3120*/  FSEL R58, R18, -INF , !P2 ;  /* 0xff800000123a7808 */ /* 0x000fe40005000000 */
[----:B------:R-:W-:Y:S01]  /*3130*/  FSEL R57, R19, -INF , !P1 ;  /* 0xff80000013397808 */ /* 0x000fe20004800000 */
[----:B------:R-:W-:Y:S06]  /*3140*/  @!P0 BRA `(.L_x_1744) ;  /* 0x0000000400608947 */ /* 0x000fec0003800000 */
[----:B------:R-:W-:Y:S05]  /*3150*/  @P6 BRA `(.L_x_1745) ;  /* 0x0000000000ec6947 */ /* 0x000fea0003800000 */
[----:B------:R-:W1:Y:S01]  /*3160*/  LDC R5, c[0x0][0x380] ;  /* 0x0000e000ff057b82 */ /* 0x000e620000000800 */
[C---:B------:R-:W-:Y:S01]  /*3170*/  IADD3 R8, R0.reuse, -0x80, RZ ;  /* 0xffffff8000087810 */ /* 0x040fe20007ffe0ff */
[----:B------:R-:W-:-:S03]  /*3180*/  VIADD R12, R0, 0xffffff00 ;  /* 0xffffff00000c7836 */ /* 0x000fc60000000000 */
[----:B------:R-:W-:Y:S02]  /*3190*/  IABS R10, R8 ;  /* 0x00000008000a7213 */ /* 0x000fe40000000000 */
[----:B------:R-:W-:Y:S02]  /*31a0*/  IABS R0, R12 ;  /* 0x0000000c00007213 */ /* 0x000fe40000000000 */
[-C--:B-1----:R-:W-:Y:S02]  /*31b0*/  IABS R2, R5.reuse ;  /* 0x0000000500027213 */ /* 0x082fe40000000000 */
[-C--:B------:R-:W-:Y:S02]  /*31c0*/  LOP3.LUT R8, R8, R5.reuse, RZ, 0x3c, !PT ;  /* 0x0000000508087212 */ /* 0x080fe400078e3cff */
[----:B------:R-:W1:Y:S01]  /*31d0*/  I2F.RP R7, R2 ;  /* 0x0000000200077306 */ /* 0x000e620000209400 */
[----:B------:R-:W-:Y:S02]  /*31e0*/  LOP3.LUT R12, R12, R5, RZ, 0x3c, !PT ;  /* 0x000000050c0c7212 */ /* 0x000fe400078e3cff */
[----:B------:R-:W-:-:S05]  /*31f0*/  ISETP.GE.AND P3, PT, R8, RZ, PT ;  /* 0x000000ff0800720c */ /* 0x000fca0003f66270 */
[----:B-1----:R-:W1:Y:S02]  /*3200*/  MUFU.RCP R14, R7 ;  /* 0x00000007000e7308 */ /* 0x002e640000001000 */
[----:B-1----:R-:W-:-:S06]  /*3210*/  VIADD R14, R14, 0xffffffe ;  /* 0x0ffffffe0e0e7836 */ /* 0x002fcc0000000000 */
[----:B------:R-:W1:Y:S02]  /*3220*/  F2I.FTZ.U32.TRUNC.NTZ R15, R14 ;  /* 0x0000000e000f7305 */ /* 0x000e64000021f000 */
[----:B-1----:R-:W-:Y:S01]  /*3230*/  IMAD.MOV R11, RZ, RZ, -R15 ;  /* 0x000000ffff0b7224 */ /* 0x002fe200078e0a0f */
        /* <DEDUP_REMOVED lines=18> */
[----:B------:R-:W-:Y:S02]  /*3360*/  ISETP.NE.AND P2, PT, R5, RZ, PT ;  /* 0x000000ff0500720c */ /* 0x000fe40003f45270 */
[----:B------:R-:W-:-:S05]  /*3370*/  LOP3.LUT R2, RZ, R5, RZ, 0x33, !PT ;  /* 0x00000005ff027212 */ /* 0x000fca00078e33ff */
        /* <DEDUP_REMOVED lines=13> */
[----:B------:R-:W-:-:S04]  /*3450*/  IMAD R2, R2, UR6, RZ ;  /* 0x0000000602027c24 */ /* 0x000fc8000f8e02ff */
[----:B------:R-:W-:Y:S01]  /*3460*/  IMAD R2, R5, UR7, R2 ;  /* 0x0000000705027c24 */ /* 0x000fe2000f8e0202 */
[----:B--2---:R-:W-:Y:S01]  /*3470*/  IADD3 R0, -R9, R0, RZ ;  /* 0x0000000009007210 */ /* 0x004fe20007ffe1ff */
[----:B------:R-:W-:-:S03]  /*3480*/  IMAD.WIDE.U32 R8, R5, UR6, RZ ;  /* 0x0000000605087c25 */ /* 0x000fc6000f8e00ff */
        /* <DEDUP_REMOVED lines=8> */
.L_x_1745:
[----:B------:R-:W-:-:S04]  /*3510*/  ULEA UR6, -UR6, URZ, 0x7 ;  /* 0x0000003f06067291 */ /* 0x000fc8000f8e393f */
[----:B------:R-:W-:Y:S02]  /*3520*/  USHF.R.S32.HI UR4, URZ, 0x1f, UR6 ;  /* 0x0000001f3f047899 */ /* 0x000fe40008011406 */
[----:B------:R-:W-:-:S04]  /*3530*/  MOV R0, UR6 ;  /* 0x0000000600007c02 */ /* 0x000fc80008000f00 */
[----:B------:R-:W-:-:S07]  /*3540*/  MOV R7, UR4 ;  /* 0x0000000400077c02 */ /* 0x000fce0008000f00 */
.L_x_1746:
[----:B------:R-:W-:-:S04]  /*3550*/  LEA R188, P1, R0, R188, 0x1 ;  /* 0x000000bc00bc7211 */ /* 0x000fc800078208ff */
[----:B------:R-:W-:Y:S02]  /*3560*/  LEA.HI.X R189, R0, R189, R7, 0x1, P1 ;  /* 0x000000bd00bd7211 */ /* 0x000fe400008f0c07 */
[----:B------:R-:W-:-:S03]  /*3570*/  IADD3 R12, P1, R188, UR19, RZ ;  /* 0x00000013bc0c7c10 */ /* 0x000fc6000ff3e0ff */
[----:B------:R-:W-:Y:S01]  /*3580*/  @!PT LDS RZ, [RZ] ;  /* 0x00000000fffff984 */ /* 0x000fe20000000800 */
[----:B------:R-:W-:Y:S01]  /*3590*/  @!PT LDS RZ, [RZ] ;  /* 0x00000000fffff984 */ /* 0x000fe20000000800 */
[----:B------:R-:W-:Y:S01]  /*35a0*/  @!PT LDS RZ, [RZ] ;  /* 0x00000000fffff984 */ /* 0x000fe20000000800 */
[----:B------:R1:W-:Y:S01]  /*35b0*/  LDGSTS.E.BYPASS.LTC128B.128 [R178+0x3000], desc[UR16][R188.64] ;  /* 0x03000000bcb27fae */ /* 0x0003e2000b901d50 */
[----:B------:R-:W-:Y:S02]  /*35c0*/  IADD3.X R13, R189, UR18, RZ, P1, !PT ;  /* 0x00000012bd0d7c10 */ /* 0x000fe40008ffe4ff */
[----:B------:R-:W-:Y:S01]  /*35d0*/  IADD3 R10, P1, R12, UR19, RZ ;  /* 0x000000130c0a7c10 */ /* 0x000fe2000ff3e0ff */
[----:B------:R1:W-:Y:S03]  /*35e0*/  LDGSTS.E.BYPASS.LTC128B.128 [R178+0x5000], desc[UR16][R188.64+0x40] ;  /* 0x05000040bcb27fae */ /* 0x0003e6000b901d50 */
[----:B------:R-:W-:Y:S01]  /*35f0*/  IADD3.X R11, R13, UR18, RZ, P1, !PT ;  /* 0x000000120d0b7c10 */ /* 0x000fe20008ffe4ff */
[----:B------:R1:W-:Y:S01]  /*3600*/  LDGSTS.E.BYPASS.LTC128B.128 [R178+0x7000], desc[UR16][R188.64+0x80] ;  /* 0x07000080bcb27fae */ /* 0x0003e2000b901d50 */
[----:B------:R-:W-:-:S03]  /*3610*/  IADD3 R8, P1, R10, UR19, RZ ;  /* 0x000000130a087c10 */ /* 0x000fc6000ff3e0ff */
[----:B------:R1:W-:Y:S01]  /*3620*/  LDGSTS.E.BYPASS.LTC128B.128 [R178+0x3800], desc[UR16][R12.64] ;  /* 0x038000000cb27fae */ /* 0x0003e2000b901d50 */
[----:B------:R-:W-:-:S03]  /*3630*/  IADD3.X R9, R11, UR18, RZ, P1, !PT ;  /* 0x000000120b097c10 */ /* 0x000fc60008ffe4ff */
[----:B------:R1:W-:Y:S04]  /*3640*/  LDGSTS.E.BYPASS.LTC128B.128 [R178+0x5800], desc[UR16][R12.64+0x40] ;  /* 0x058000400cb27fae */ /* 0x0003e8000b901d50 */
[----:B------:R1:W-:Y:S04]  /*3650*/  LDGSTS.E.BYPASS.LTC128B.128 [R178+0x7800], desc[UR16][R12.64+0x80] ;  /* 0x078000800cb27fae */ /* 0x0003e8000b901d50 */
[----:B------:R1:W-:Y:S04]  /*3660*/  LDGSTS.E.BYPASS.LTC128B.128 [R178+0x4000], desc[UR16][R10.64] ;  /* 0x040000000ab27fae */ /* 0x0003e8000b901d50 */
[----:B------:R1:W-:Y:S04]  /*3670*/  LDGSTS.E.BYPASS.LTC128B.128 [R178+0x6000], desc[UR16][R10.64+0x40] ;  /* 0x060000400ab27fae */ /* 0x0003e8000b901d50 */
[----:B------:R1:W-:Y:S04]  /*3680*/  LDGSTS.E.BYPASS.LTC128B.128 [R178+0x8000], desc[UR16][R10.64+0x80] ;  /* 0x080000800ab27fae */ /* 0x0003e8000b901d50 */
[----:B------:R1:W-:Y:S04]  /*3690*/  LDGSTS.E.BYPASS.LTC128B.128 [R178+0x4800], desc[UR16][R8.64] ;  /* 0x0480000008b27fae */ /* 0x0003e8000b901d50 */
[----:B------:R1:W-:Y:S04]  /*36a0*/  LDGSTS.E.BYPASS.LTC128B.128 [R178+0x6800], desc[UR16][R8.64+0x40] ;  /* 0x0680004008b27fae */ /* 0x0003e8000b901d50 */
[----:B------:R1:W-:Y:S04]  /*36b0*/  LDGSTS.E.BYPASS.LTC128B.128 [R178+0x8800], desc[UR16][R8.64+0x80] ;  /* 0x0880008008b27fae */ /* 0x0003e8000b901d50 */
[----:B------:R-:W0:Y:S02]  /*36c0*/  LDGDEPBAR ;  /* 0x00000000000079af */ /* 0x000e240000000000 */
.L_x_1744:
[----:B------:R-:W-:Y:S01]  /*36d0*/  FMNMX.FTZ R0, R53, R101, !PT ;  /* 0x0000006535007209 */ /* 0x000fe20007810000 */
        /* <DEDUP_REMOVED lines=59> */
[----:B-1----:R-:W-:-:S02]  /*3a90*/  FMNMX.FTZ R8, R58, R5, !PT ;  /* 0x000000053a087209 */ /* 0x002fc40007810000 */
[----:B------:R-:W-:Y:S02]  /*3aa0*/  FMNMX.FTZ R0, R24, R7, !PT ;  /* 0x0000000718007209 */ /* 0x000fe40007810000 */
[----:B------:R-:W-:Y:S02]  /*3ab0*/  FMNMX.FTZ R8, R57, R8, !PT ;  /* 0x0000000839087209 */ /* 0x000fe40007810000 */
[----:B------:R-:W-:Y:S01]  /*3ac0*/  LEA R173, R3, UR5, 0x1 ;  /* 0x0000000503ad7c11 */ /* 0x000fe2000f8e08ff */
[----:B------:R-:W1:Y:S03]  /*3ad0*/  SHFL.BFLY PT, R7, R0, 0x2, 0x1f ;  /* 0x0c401f0000077f89 */ /* 0x000e6600000e0000 */
[----:B------:R-:W-:Y:S01]  /*3ae0*/  IADD3 R172, R4, R173, RZ ;  /* 0x000000ad04ac7210 */ /* 0x000fe20007ffe0ff */
        /* <DEDUP_REMOVED lines=10> */
[----:B------:R-:W-:Y:S04]  /*3b90*/  LDSM.16.MT88.4 R8, [R173+0xb400] ;  /* 0x00b40000ad08783b */ /* 0x000fe80000004200 */
[----:B------:R-:W-:Y:S04]  /*3ba0*/  LDSM.16.MT88.4 R16, [R172+0xb400] ;  /* 0x00b40000ac10783b */ /* 0x000fe80000004200 */
[----:B------:R-:W-:Y:S01]  /*3bb0*/  LDSM.16.MT88.4 R20, [R173+0x9400] ;  /* 0x00940000ad14783b */ /* 0x000fe20000004200 */
[----:B-1----:R-:W-:-:S04]  /*3bc0*/  FMNMX.FTZ R2, R7, R2, !PT ;  /* 0x0000000207027209 */ /* 0x002fc80007810000 */
[C---:B------:R-:W-:Y:S01]  /*3bd0*/  FSETP.NEU.FTZ.AND P1, PT, R2.reuse, -INF , PT ;  /* 0xff8000000200780b */ /* 0x040fe20003f3d000 */
[----:B------:R-:W-:Y:S01]  /*3be0*/  FMUL.FTZ R26, R2, UR4 ;  /* 0x00000004021a7c20 */ /* 0x000fe20008410000 */
[----:B--2---:R-:W-:-:S04]  /*3bf0*/  FMNMX.FTZ R0, R5, R0, !PT ;  /* 0x0000000005007209 */ /* 0x004fc80007810000 */
[----:B------:R-:W-:Y:S02]  /*3c00*/  FSEL R26, R26, RZ, P1 ;  /* 0x000000ff1a1a7208 */ /* 0x000fe40000800000 */
[----:B------:R-:W-:-:S03]  /*3c10*/  FSETP.NEU.FTZ.AND P1, PT, R0, -INF , PT ;  /* 0xff8000000000780b */ /* 0x000fc60003f3d000 */
[--C-:B------:R-:W-:Y:S01]  /*3c20*/  FFMA.FTZ R52, R59, UR4, -R26.reuse ;  /* 0x000000043b347c23 */ /* 0x100fe2000801081a */
[----:B------:R-:W-:Y:S01]  /*3c30*/  FMUL.FTZ R59, R0, UR4 ;  /* 0x00000004003b7c20 */ /* 0x000fe20008410000 */
[--C-:B------:R-:W-:Y:S01]  /*3c40*/  FFMA.FTZ R61, R53, UR4, -R26.reuse ;  /* 0x00000004353d7c23 */ /* 0x100fe2000801081a */
[--C-:B------:R-:W-:Y:S01]  /*3c50*/  FFMA.FTZ R60, R101, UR4, -R26.reuse ;  /* 0x00000004653c7c23 */ /* 0x100fe2000801081a */
[--C-:B------:R-:W-:Y:S01]  /*3c60*/  FFMA.FTZ R55, R55, UR4, -R26.reuse ;  /* 0x0000000437377c23 */ /* 0x100fe2000801081a */
[--C-:B------:R-:W-:Y:S01]  /*3c70*/  FFMA.FTZ R49, R105, UR4, -R26.reuse ;  /* 0x0000000469317c23 */ /* 0x100fe2000801081a */
[----:B------:R-:W-:Y:S01]  /*3c80*/  FSEL R59, R59, RZ, P1 ;  /* 0x000000ff3b3b7208 */ /* 0x000fe20000800000 */
        /* <DEDUP_REMOVED lines=25> */
[----:B------:R-:W4:Y:S01]  /*3e20*/  MUFU.EX2 R52, R52 ;  /* 0x0000003400347308 */ /* 0x000f220000000800 */
        /* <DEDUP_REMOVED lines=16> */
[----:B----4-:R-:W-:Y:S01]  /*3f30*/  F2FP.F16.F32.PACK_AB R102, R52, R55 ;  /* 0x000000373466723e */ /* 0x010fe200000000ff */
        /* <DEDUP_REMOVED lines=16> */
[----:B------:R-:W-:Y:S01]  /*4040*/  FFMA.FTZ R67, R67, UR4, -R26 ;  /* 0x0000000443437c23 */ /* 0x000fe2000801081a */
[--C-:B------:R-:W-:Y:S01]  /*4050*/  FFMA.FTZ R65, R120, UR4, -R59.reuse ;  /* 0x0000000478417c23 */ /* 0x100fe2000801083b */
[--C-:B------:R-:W-:Y:S01]  /*4060*/  FFMA.FTZ R118, R118, UR4, -R59.reuse ;  /* 0x0000000476767c23 */ /* 0x100fe2000801083b */
[--C-:B------:R-:W-:Y:S01]  /*4070*/  FFMA.FTZ R117, R116, UR4, -R59.reuse ;  /* 0x0000000474757c23 */ /* 0x100fe2000801083b */
[----:B------:R-:W-:Y:S01]  /*4080*/  FFMA.FTZ R66, R66, UR4, -R59 ;  /* 0x0000000442427c23 */ /* 0x000fe2000801083b */
[----:B------:R-:W-:Y:S01]  /*4090*/  FADD.FTZ R60, R61, R60 ;  /* 0x0000003c3d3c7221 */ /* 0x000fe20000010000 */
[----:B------:R-:W-:Y:S01]  /*40a0*/  MUFU.EX2 R49, R49 ;  /* 0x0000003100317308 */ /* 0x000fe20000000800 */
[----:B------:R-:W-:Y:S01]  /*40b0*/  FADD.FTZ R53, R53, R56 ;  /* 0x0000003835357221 */ /* 0x000fe20000010000 */
[----:B------:R-:W-:Y:S01]  /*40c0*/  FFMA.FTZ R63, R63, UR4, -R26 ;  /* 0x000000043f3f7c23 */ /* 0x000fe2000801081a */
[----:B------:R-:W-:Y:S01]  /*40d0*/  FADD.FTZ R55, R55, R60 ;  /* 0x0000003c37377221 */ /* 0x000fe20000010000 */
[--C-:B------:R-:W-:Y:S01]  /*40e0*/  FFMA.FTZ R116, R27, UR4, -R26.reuse ;  /* 0x000000041b747c23 */ /* 0x100fe2000801081a */
[--C-:B------:R-:W-:Y:S01]  /*40f0*/  FFMA.FTZ R120, R25, UR4, -R26.reuse ;  /* 0x0000000419787c23 */ /* 0x100fe2000801081a */
[----:B------:R-:W-:Y:S01]  /*4100*/  FFMA.FTZ R193, R24, UR4, -R26 ;  /* 0x0000000418c17c23 */ /* 0x000fe2000801081a */
[----:B------:R-:W-:Y:S01]  /*4110*/  FADD.FTZ R52, R52, R55 ;  /* 0x0000003734347221 */ /* 0x000fe20000010000 */
[----:B------:R-:W3:Y:S01]  /*4120*/  MUFU.EX2 R48, R48 ;  /* 0x0000003000307308 */ /* 0x000ee20000000800 */
[C---:B----4-:R-:W-:Y:S01]  /*4130*/  F2FP.F16.F32.PACK_AB R103, R51.reuse, R54 ;  /* 0x000000363367723e */ /* 0x050fe200000000ff */
[----:B------:R-:W-:Y:S01]  /*4140*/  FADD.FTZ R54, R54, R53 ;  /* 0x0000003536367221 */ /* 0x000fe20000010000 */
[----:B------:R-:W-:Y:S01]  /*4150*/  LDSM.16.MT88.4 R24, [R172+0xe800] ;  /* 0x00e80000ac18783b */ /* 0x000fe20000004200 */
[--C-:B------:R-:W-:Y:S01]  /*4160*/  FFMA.FTZ R64, R64, UR4, -R59.reuse ;  /* 0x0000000440407c23 */ /* 0x100fe2000801083b */
[--C-:B------:R-:W-:Y:S01]  /*4170*/  FFMA.FTZ R137, R62, UR4, -R59.reuse ;  /* 0x000000043e897c23 */ /* 0x100fe2000801083b */
[----:B------:R-:W-:Y:S01]  /*4180*/  FADD.FTZ R51, R51, R54 ;  /* 0x0000003633337221 */ /* 0x000fe20000010000 */
[--C-:B------:R-:W-:Y:S01]  /*4190*/  FFMA.FTZ R194, R57, UR4, -R59.reuse ;  /* 0x0000000439c27c23 */ /* 0x100fe2000801083b */
[----:B------:R-:W-:Y:S01]  /*41a0*/  HMMA.16816.F32 R72, R100, R76, RZ ;  /* 0x0000004c6448723c */ /* 0x000fe200000018ff */
[----:B------:R-:W-:Y:S01]  /*41b0*/  MUFU.EX2 R47, R47 ;  /* 0x0000002f002f7308 */ /* 0x000fe20000000800 */
[----:B------:R-:W-:-:S04]  /*41c0*/  FFMA.FTZ R58, R58, UR4, -R59 ;  /* 0x000000043a3a7c23 */ /* 0x000fc8000801083b */
[C---:B------:R-:W-:Y:S03]  /*41d0*/  HMMA.16816.F32 R76, R100.reuse, R78, RZ ;  /* 0x0000004e644c723c */ /* 0x040fe600000018ff */
[----:B------:R-:W-:Y:S03]  /*41e0*/  MUFU.EX2 R44, R44 ;  /* 0x0000002c002c7308 */ /* 0x000fe60000000800 */
[C---:B------:R-:W-:Y:S05]  /*41f0*/  HMMA.16816.F32 R112, R100.reuse, R68, RZ ;  /* 0x000000446470723c */ /* 0x040fea00000018ff */
[----:B------:R-:W-:Y:S01]  /*4200*/  MUFU.EX2 R50, R50 ;  /* 0x0000003200327308 */ /* 0x000fe20000000800 */
[C---:B------:R-:W-:Y:S06]  /*4210*/  HMMA.16816.F32 R80, R100.reuse, R84, RZ ;  /* 0x000000546450723c */ /* 0x040fec00000018ff */
[C---:B------:R-:W-:Y:S01]  /*4220*/  HMMA.16816.F32 R88, R100.reuse, R108, RZ ;  /* 0x0000006c6458723c */ /* 0x040fe200000018ff */
[----:B------:R-:W4:Y:S05]  /*4230*/  MUFU.EX2 R45, R45 ;  /* 0x0000002d002d7308 */ /* 0x000f2a0000000800 */
[C---:B-1----:R-:W-:Y:S03]  /*4240*/  HMMA.16816.F32 R92, R100.reuse, R104, RZ ;  /* 0x00000068645c723c */ /* 0x042fe600000018ff */
[----:B------:R-:W-:Y:S03]  /*4250*/  MUFU.EX2 R46, R46 ;  /* 0x0000002e002e7308 */ /* 0x000fe60000000800 */
[C---:B------:R-:W-:Y:S05]  /*4260*/  HMMA.16816.F32 R68, R100.reuse, R70, RZ ;  /* 0x000000466444723c */ /* 0x040fea00000018ff */
[----:B------:R-:W1:Y:S01]  /*4270*/  MUFU.EX2 R43, R43 ;  /* 0x0000002b002b7308 */ /* 0x000e620000000800 */
[C---:B------:R-:W-:Y:S06]  /*4280*/  HMMA.16816.F32 R84, R100.reuse, R86, RZ ;  /* 0x000000566454723c */ /* 0x040fec00000018ff */
[C---:B------:R-:W-:Y:S01]  /*4290*/  HMMA.16816.F32 R108, R100.reuse, R110, RZ ;  /* 0x0000006e646c723c */ /* 0x040fe200000018ff */
[----:B------:R-:W-:Y:S05]  /*42a0*/  MUFU.EX2 R41, R41 ;  /* 0x0000002900297308 */ /* 0x000fea0000000800 */
[C---:B------:R-:W-:Y:S03]  /*42b0*/  HMMA.16816.F32 R104, R100.reuse, R106, RZ ;  /* 0x0000006a6468723c */ /* 0x040fe600000018ff */
[----:B------:R-:W5:Y:S03]  /*42c0*/  MUFU.EX2 R40, R40 ;  /* 0x0000002800287308 */ /* 0x000f660000000800 */
[C---:B--2---:R-:W-:Y:S05]  /*42d0*/  HMMA.16816.F32 R96, R100.reuse, R4, RZ ;  /* 0x000000046460723c */ /* 0x044fea00000018ff */
[----:B------:R-:W-:Y:S01]  /*42e0*/  MUFU.EX2 R39, R39 ;  /* 0x0000002700277308 */ /* 0x000fe20000000800 */
[----:B------:R-:W-:Y:S01]  /*42f0*/  HMMA.16816.F32 R100, R100, R6, RZ ;  /* 0x000000066464723c */ /* 0x000fe200000018ff */
[----:B---3--:R-:W-:Y:S01]  /*4300*/  F2FP.F16.F32.PACK_AB R4, R48, R49 ;  /* 0x000000313004723e */ /* 0x008fe200000000ff */
[----:B------:R-:W-:Y:S01]  /*4310*/  FADD.FTZ R49, R49, R52 ;  /* 0x0000003431317221 */ /* 0x000fe20000010000 */
[----:B----4-:R-:W-:Y:S01]  /*4320*/  F2FP.F16.F32.PACK_AB R5, R45, R50 ;  /* 0x000000322d05723e */ /* 0x010fe200000000ff */
[----:B------:R-:W-:-:S02]  /*4330*/  FADD.FTZ R50, R50, R51 ;  /* 0x0000003332327221 */ /* 0x000fc40000010000 */
[----:B------:R-:W-:Y:S01]  /*4340*/  FADD.FTZ R48, R48, R49 ;  /* 0x0000003130307221 */ /* 0x000fe20000010000 */
[----:B------:R-:W-:Y:S01]  /*4350*/  F2FP.F16.F32.PACK_AB R6, R44, R47 ;  /* 0x0000002f2c06723e */ /* 0x000fe200000000ff */
[----:B------:R-:W-:Y:S01]  /*4360*/  MUFU.EX2 R36, R36 ;  /* 0x0000002400247308 */ /* 0x000fe20000000800 */
[----:B-1----:R-:W-:Y:S01]  /*4370*/  F2FP.F16.F32.PACK_AB R7, R43, R46 ;  /* 0x0000002e2b07723e */ /* 0x002fe200000000ff */
[----:B------:R-:W-:Y:S01]  /*4380*/  FADD.FTZ R45, R45, R50 ;  /* 0x000000322d2d7221 */ /* 0x000fe20000010000 */
[----:B------:R-:W-:-:S03]  /*4390*/  FADD.FTZ R47, R47, R48 ;  /* 0x000000302f2f7221 */ /* 0x000fc60000010000 */
[----:B------:R-:W-:Y:S01]  /*43a0*/  FADD.FTZ R46, R46, R45 ;  /* 0x0000002d2e2e7221 */ /* 0x000fe20000010000 */
[----:B------:R-:W-:Y:S01]  /*43b0*/  FADD.FTZ R44, R44, R47 ;  /* 0x0000002f2c2c7221 */ /* 0x000fe20000010000 */
[----:B------:R-:W-:Y:S01]  /*43c0*/  HMMA.16816.F32 R72, R4, R12, R72 ;  /* 0x0000000c0448723c */ /* 0x000fe20000001848 */
[----:B------:R-:W-:Y:S01]  /*43d0*/  MUFU.EX2 R42, R42 ;  /* 0x0000002a002a7308 */ /* 0x000fe20000000800 */
[----:B------:R-:W-:-:S04]  /*43e0*/  FADD.FTZ R43, R43, R46 ;  /* 0x0000002e2b2b7221 */ /* 0x000fc80000010000 */
[C---:B------:R-:W-:Y:S01]  /*43f0*/  HMMA.16816.F32 R76, R4.reuse, R14, R76 ;  /* 0x0000000e044c723c */ /* 0x040fe2000000184c */
[----:B------:R-:W1:Y:S02]  /*4400*/  LDSM.16.MT88.4 R12, [R173+0xd400] ;  /* 0x00d40000ad0c783b */ /* 0x000e640000004200 */
[----:B------:R-:W2:Y:S03]  /*4410*/  MUFU.EX2 R37, R37 ;  /* 0x0000002500257308 */ /* 0x000ea60000000800 */
[C---:B------:R-:W-:Y:S05]  /*4420*/  HMMA.16816.F32 R80, R4.reuse, R8, R80 ;  /* 0x000000080450723c */ /* 0x040fea0000001850 */
[----:B------:R-:W-:Y:S01]  /*4430*/  MUFU.EX2 R38, R38 ;  /* 0x0000002600267308 */ /* 0x000fe20000000800 */
[C---:B------:R-:W-:Y:S01]  /*4440*/  HMMA.16816.F32 R84, R4.reuse, R10, R84 ;  /* 0x0000000a0454723c */ /* 0x040fe20000001854 */
[----:B------:R-:W3:Y:S05]  /*4450*/  LDSM.16.MT88.4 R8, [R172+0xd400] ;  /* 0x00d40000ac08783b */ /* 0x000eea0000004200 */
[C---:B------:R-:W-:Y:S01]  /*4460*/  HMMA.16816.F32 R88, R4.reuse, R16, R88 ;  /* 0x000000100458723c */ /* 0x040fe20000001858 */
[----:B------:R-:W4:Y:S05]  /*4470*/  MUFU.EX2 R33, R33 ;  /* 0x0000002100217308 */ /* 0x000f2a0000000800 */
[C---:B------:R-:W-:Y:S01]  /*4480*/  HMMA.16816.F32 R108, R4.reuse, R18, R108 ;  /* 0x00000012046c723c */ /* 0x040fe2000000186c */
[----:B------:R-:W4:Y:S02]  /*4490*/  LDSM.16.MT88.4 R16, [R172+0x9800] ;  /* 0x00980000ac10783b */ /* 0x000f240000004200 */
[----:B------:R-:W-:Y:S03]  /*44a0*/  MUFU.EX2 R35, R35 ;  /* 0x0000002300237308 */ /* 0x000fe60000000800 */
[C---:B------:R-:W-:Y:S05]  /*44b0*/  HMMA.16816.F32 R112, R4.reuse, R20, R112 ;  /* 0x000000140470723c */ /* 0x040fea0000001870 */
[----:B------:R-:W4:Y:S01]  /*44c0*/  MUFU.EX2 R32, R32 ;  /* 0x0000002000207308 */ /* 0x000f220000000800 */
[C---:B------:R-:W-:Y:S01]  /*44d0*/  HMMA.16816.F32 R68, R4.reuse, R22, R68 ;  /* 0x000000160444723c */ /* 0x040fe20000001844 */
[----:B------:R-:W-:Y:S05]  /*44e0*/  LDSM.16.MT88.4 R20, [R173+0x9800] ;  /* 0x00980000ad14783b */ /* 0x000fea0000004200 */
[C---:B-1----:R-:W-:Y:S01]  /*44f0*/  HMMA.16816.F32 R92, R4.reuse, R12, R92 ;  /* 0x0000000c045c723c */ /* 0x042fe2000000185c */
[----:B------:R-:W-:Y:S05]  /*4500*/  MUFU.EX2 R31, R31 ;  /* 0x0000001f001f7308 */ /* 0x000fea0000000800 */
[C---:B------:R-:W-:Y:S01]  /*4510*/  HMMA.16816.F32 R104, R4.reuse, R14, R104 ;  /* 0x0000000e0468723c */ /* 0x040fe20000001868 */
[----:B------:R-:W1:Y:S02]  /*4520*/  LDSM.16.MT88.4 R12, [R173+0xb800] ;  /* 0x00b80000ad0c783b */ /* 0x000e640000004200 */
[----:B------:R-:W-:Y:S03]  /*4530*/  MUFU.EX2 R28, R28 ;  /* 0x0000001c001c7308 */ /* 0x000fe60000000800 */
[C---:B---3--:R-:W-:Y:S05]  /*4540*/  HMMA.16816.F32 R96, R4.reuse, R8, R96 ;  /* 0x000000080460723c */ /* 0x048fea0000001860 */
[----:B------:R-:W-:Y:S01]  /*4550*/  MUFU.EX2 R34, R34 ;  /* 0x0000002200227308 */ /* 0x000fe20000000800 */
[----:B------:R-:W-:Y:S01]  /*4560*/  HMMA.16816.F32 R100, R4, R10, R100 ;  /* 0x0000000a0464723c */ /* 0x000fe20000001864 */
[----:B------:R-:W3:Y:S06]  /*4570*/  LDSM.16.MT88.4 R8, [R172+0xb800] ;  /* 0x00b80000ac08783b */ /* 0x000eec0000004200 */
[----:B-----5:R-:W-:Y:S01]  /*4580*/  F2FP.F16.F32.PACK_AB R4, R40, R41 ;  /* 0x000000292804723e */ /* 0x020fe200000000ff */
[----:B------:R-:W5:Y:S01]  /*4590*/  MUFU.EX2 R29, R29 ;  /* 0x0000001d001d7308 */ /* 0x000f620000000800 */
[----:B--2---:R-:W-:Y:S01]  /*45a0*/  F2FP.F16.F32.PACK_AB R5, R37, R42 ;  /* 0x0000002a2505723e */ /* 0x004fe200000000ff */
[----:B------:R-:W-:Y:S01]  /*45b0*/  FADD.FTZ R41, R41, R44 ;  /* 0x0000002c29297221 */ /* 0x000fe20000010000 */
[----:B------:R-:W-:Y:S01]  /*45c0*/  F2FP.F16.F32.PACK_AB R6, R36, R39 ;  /* 0x000000272406723e */ /* 0x000fe200000000ff */
[----:B------:R-:W-:Y:S01]  /*45d0*/  FADD.FTZ R42, R42, R43 ;  /* 0x0000002b2a2a7221 */ /* 0x000fe20000010000 */
[----:B----4-:R-:W-:Y:S01]  /*45e0*/  F2FP.F16.F32.PACK_AB R7, R33, R38 ;  /* 0x000000262107723e */ /* 0x010fe200000000ff */
[----:B------:R-:W-:-:S02]  /*45f0*/  FADD.FTZ R40, R40, R41 ;  /* 0x0000002928287221 */ /* 0x000fc40000010000 */
[----:B------:R-:W-:Y:S01]  /*4600*/  MUFU.EX2 R30, R30 ;  /* 0x0000001e001e7308 */ /* 0x000fe20000000800 */
[----:B------:R-:W-:Y:S01]  /*4610*/  FADD.FTZ R37, R37, R42 ;  /* 0x0000002a25257221 */ /* 0x000fe20000010000 */
[----:B------:R-:W-:Y:S02]  /*4620*/  FADD.FTZ R39, R39, R40 ;  /* 0x0000002827277221 */ /* 0x000fe40000010000 */
[C---:B------:R-:W-:Y:S01]  /*4630*/  HMMA.16816.F32 R72, R4.reuse, R16, R72 ;  /* 0x000000100448723c */ /* 0x040fe20000001848 */
[----:B------:R-:W-:Y:S01]  /*4640*/  FADD.FTZ R38, R38, R37 ;  /* 0x0000002526267221 */ /* 0x000fe20000010000 */
[----:B------:R-:W-:Y:S02]  /*4650*/  FADD.FTZ R36, R36, R39 ;  /* 0x0000002724247221 */ /* 0x000fe40000010000 */
[----:B------:R-:W2:Y:S01]  /*4660*/  MUFU.EX2 R3, R3 ;  /* 0x0000000300037308 */ /* 0x000ea20000000800 */
[----:B------:R-:W-:Y:S01]  /*4670*/  FADD.FTZ R33, R33, R38 ;  /* 0x0000002621217221 */ /* 0x000fe20000010000 */
[C---:B------:R-:W-:Y:S01]  /*4680*/  HMMA.16816.F32 R76, R4.reuse, R18, R76 ;  /* 0x00000012044c723c */ /* 0x040fe2000000184c */
[----:B------:R-:W4:Y:S05]  /*4690*/  LDSM.16.MT88.4 R16, [R173+0xd800] ;  /* 0x00d80000ad10783b */ /* 0x000f2a0000004200 */
[C---:B-1----:R-:W-:Y:S01]  /*46a0*/  HMMA.16816.F32 R80, R4.reuse, R12, R80 ;  /* 0x0000000c0450723c */ /* 0x042fe20000001850 */
[----:B------:R-:W-:Y:S05]  /*46b0*/  MUFU.EX2 R121, R121 ;  /* 0x0000007900797308 */ /* 0x000fea0000000800 */
[C---:B------:R-:W-:Y:S01]  /*46c0*/  HMMA.16816.F32 R84, R4.reuse, R14, R84 ;  /* 0x0000000e0454723c */ /* 0x040fe20000001854 */
[----:B------:R-:W1:Y:S02]  /*46d0*/  LDSM.16.MT88.4 R12, [R172+0xd800] ;  /* 0x00d80000ac0c783b */ /* 0x000e640000004200 */
[----:B------:R-:W2:Y:S03]  /*46e0*/  MUFU.EX2 R122, R122 ;  /* 0x0000007a007a7308 */ /* 0x000ea60000000800 */
[C---:B---3--:R-:W-:Y:S05]  /*46f0*/  HMMA.16816.F32 R88, R4.reuse, R8, R88 ;  /* 0x000000080458723c */ /* 0x048fea0000001858 */
[----:B------:R-:W-:Y:S01]  /*4700*/  MUFU.EX2 R123, R123 ;  /* 0x0000007b007b7308 */ /* 0x000fe20000000800 */
[C---:B------:R-:W-:Y:S01]  /*4710*/  HMMA.16816.F32 R108, R4.reuse, R10, R108 ;  /* 0x0000000a046c723c */ /* 0x040fe2000000186c */
[----:B------:R-:W3:Y:S05]  /*4720*/  LDSM.16.MT88.4 R8, [R173+0x9c00] ;  /* 0x009c0000ad08783b */ /* 0x000eea0000004200 */
[C---:B------:R-:W-:Y:S01]  /*4730*/  HMMA.16816.F32 R112, R4.reuse, R20, R112 ;  /* 0x000000140470723c */ /* 0x040fe20000001870 */
[----:B------:R-:W-:Y:S05]  /*4740*/  MUFU.EX2 R132, R132 ;  /* 0x0000008400847308 */ /* 0x000fea0000000800 */
[C---:B------:R-:W-:Y:S01]  /*4750*/  HMMA.16816.F32 R68, R4.reuse, R22, R68 ;  /* 0x000000160444723c */ /* 0x040fe20000001844 */
[----:B------:R-:W-:Y:S02]  /*4760*/  LDSM.16.MT88.4 R20, [R172+0x9c00] ;  /* 0x009c0000ac14783b */ /* 0x000fe40000004200 */
[----:B------:R-:W-:Y:S03]  /*4770*/  MUFU.EX2 R129, R129 ;  /* 0x0000008100817308 */ /* 0x000fe60000000800 */
[C---:B----4-:R-:W-:Y:S05]  /*4780*/  HMMA.16816.F32 R92, R4.reuse, R16, R92 ;  /* 0x00000010045c723c */ /* 0x050fea000000185c */
[----:B------:R-:W4:Y:S01]  /*4790*/  MUFU.EX2 R136, R136 ;  /* 0x0000008800887308 */ /* 0x000f220000000800 */
[C---:B------:R-:W-:Y:S01]  /*47a0*/  HMMA.16816.F32 R104, R4.reuse, R18, R104 ;  /* 0x000000120468723c */ /* 0x040fe20000001868 */
[----:B------:R-:W4:Y:S05]  /*47b0*/  LDSM.16.MT88.4 R16, [R173+0xbc00] ;  /* 0x00bc0000ad10783b */ /* 0x000f2a0000004200 */
[C---:B-1----:R-:W-:Y:S01]  /*47c0*/  HMMA.16816.F32 R96, R4.reuse, R12, R96 ;  /* 0x0000000c0460723c */ /* 0x042fe20000001860 */
[----:B------:R-:W-:Y:S05]  /*47d0*/  MUFU.EX2 R138, R138 ;  /* 0x0000008a008a7308 */ /* 0x000fea0000000800 */
[----:B------:R-:W-:Y:S01]  /*47e0*/  HMMA.16816.F32 R100, R4, R14, R100 ;  /* 0x0000000e0464723c */ /* 0x000fe20000001864 */
[----:B------:R-:W1:Y:S02]  /*47f0*/  LDSM.16.MT88.4 R12, [R172+0xbc00] ;  /* 0x00bc0000ac0c783b */ /* 0x000e640000004200 */
[----:B------:R-:W1:Y:S04]  /*4800*/  MUFU.EX2 R131, R131 ;  /* 0x0000008300837308 */ /* 0x000e680000000800 */
[----:B------:R-:W-:Y:S01]  /*4810*/  F2FP.F16.F32.PACK_AB R4, R32, R35 ;  /* 0x000000232004723e */ /* 0x000fe200000000ff */
[----:B------:R-:W-:Y:S01]  /*4820*/  FADD.FTZ R35, R35, R36 ;  /* 0x0000002423237221 */ /* 0x000fe20000010000 */
[----:B-----5:R-:W-:Y:S01]  /*4830*/  F2FP.F16.F32.PACK_AB R5, R29, R34 ;  /* 0x000000221d05723e */ /* 0x020fe200000000ff */
[----:B------:R-:W-:Y:S01]  /*4840*/  FADD.FTZ R34, R34, R33 ;  /* 0x0000002122227221 */ /* 0x000fe20000010000 */
        /* <DEDUP_REMOVED lines=8> */
[----:B------:R-:W2:Y:S01]  /*48d0*/  MUFU.EX2 R127, R127 ;  /* 0x0000007f007f7308 */ /* 0x000ea20000000800 */
[----:B------:R-:W-:Y:S01]  /*48e0*/  FADD.FTZ R28, R28, R31 ;  /* 0x0000001f1c1c7221 */ /* 0x000fe20000010000 */
[----:B------:R-:W-:-:S03]  /*48f0*/  FADD.FTZ R30, R3, R30 ;  /* 0x0000001e031e7221 */ /* 0x000fc60000010000 */
[C---:B------:R-:W-:Y:S01]  /*4900*/  HMMA.16816.F32 R68, R4.reuse, R10, R68 ;  /* 0x0000000a0444723c */ /* 0x040fe20000001844 */
[----:B------:R-:W3:Y:S02]  /*4910*/  LDSM.16.MT88.4 R8, [R173+0xdc00] ;  /* 0x00dc0000ad08783b */ /* 0x000ee40000004200 */
[----:B------:R-:W-:Y:S03]  /*4920*/  MUFU.EX2 R142, R142 ;  /* 0x0000008e008e7308 */ /* 0x000fe60000000800 */
[C---:B----4-:R-:W-:Y:S05]  /*4930*/  HMMA.16816.F32 R80, R4.reuse, R16, R80 ;  /* 0x000000100450723c */ /* 0x050fea0000001850 */
[----:B------:R-:W-:Y:S01]  /*4940*/  MUFU.EX2 R125, R125 ;  /* 0x0000007d007d7308 */ /* 0x000fe20000000800 */
[C---:B------:R-:W-:Y:S01]  /*4950*/  HMMA.16816.F32 R84, R4.reuse, R18, R84 ;  /* 0x000000120454723c */ /* 0x040fe20000001854 */
[----:B------:R-:W4:Y:S05]  /*4960*/  LDSM.16.MT88.4 R16, [R172+0xdc00] ;  /* 0x00dc0000ac10783b */ /* 0x000f2a0000004200 */
[C---:B-1----:R-:W-:Y:S01]  /*4970*/  HMMA.16816.F32 R88, R4.reuse, R12, R88 ;  /* 0x0000000c0458723c */ /* 0x042fe20000001858 */
[----:B------:R-:W-:Y:S05]  /*4980*/  MUFU.EX2 R126, R126 ;  /* 0x0000007e007e7308 */ /* 0x000fea0000000800 */
[C---:B------:R-:W-:Y:S01]  /*4990*/  HMMA.16816.F32 R108, R4.reuse, R14, R108 ;  /* 0x0000000e046c723c */ /* 0x040fe2000000186c */
[----:B------:R-:W1:Y:S02]  /*49a0*/  LDSM.16.MT88.4 R12, [R172+0xa000] ;  /* 0x00a00000ac0c783b */ /* 0x000e640000004200 */
[----:B------:R-:W5:Y:S03]  /*49b0*/  MUFU.EX2 R133, R133 ;  /* 0x0000008500857308 */ /* 0x000f660000000800 */
[C---:B------:R-:W-:Y:S05]  /*49c0*/  HMMA.16816.F32 R72, R4.reuse, R20, R72 ;  /* 0x000000140448723c */ /* 0x040fea0000001848 */
[----:B------:R-:W-:Y:S01]  /*49d0*/  MUFU.EX2 R130, R130 ;  /* 0x0000008200827308 */ /* 0x000fe20000000800 */
[C---:B------:R-:W-:Y:S01]  /*49e0*/  HMMA.16816.F32 R76, R4.reuse, R22, R76 ;  /* 0x00000016044c723c */ /* 0x040fe2000000184c */
[----:B------:R-:W-:Y:S05]  /*49f0*/  LDSM.16.MT88.4 R20, [R173+0xa000] ;  /* 0x00a00000ad14783b */ /* 0x000fea0000004200 */
[C---:B---3--:R-:W-:Y:S01]  /*4a00*/  HMMA.16816.F32 R92, R4.reuse, R8, R92 ;  /* 0x00000008045c723c */ /* 0x048fe2000000185c */
[----:B------:R-:W3:Y:S05]  /*4a10*/  MUFU.EX2 R135, R135 ;  /* 0x0000008700877308 */ /* 0x000eea0000000800 */
[C---:B------:R-:W-:Y:S01]  /*4a20*/  HMMA.16816.F32 R104, R4.reuse, R10, R104 ;  /* 0x0000000a0468723c */ /* 0x040fe20000001868 */
[----:B------:R-:W2:Y:S02]  /*4a30*/  LDSM.16.MT88.4 R8, [R173+0xc000] ;  /* 0x00c00000ad08783b */ /* 0x000ea40000004200 */
[----:B------:R-:W-:Y:S03]  /*4a40*/  MUFU.EX2 R119, R119 ;  /* 0x0000007700777308 */ /* 0x000fe60000000800 */
[C---:B----4-:R-:W-:Y:S05]  /*4a50*/  HMMA.16816.F32 R96, R4.reuse, R16, R96 ;  /* 0x000000100460723c */ /* 0x050fea0000001860 */
[----:B------:R-:W4:Y:S01]  /*4a60*/  MUFU.EX2 R124, R124 ;  /* 0x0000007c007c7308 */ /* 0x000f220000000800 */
[----:B------:R-:W-:Y:S01]  /*4a70*/  HMMA.16816.F32 R100, R4, R18, R100 ;  /* 0x000000120464723c */ /* 0x000fe20000001864 */
[----:B------:R-:W5:Y:S06]  /*4a80*/  LDSM.16.MT88.4 R16, [R172+0xc000] ;  /* 0x00c00000ac10783b */ /* 0x000f6c0000004200 */
[----:B------:R-:W-:Y:S01]  /*4a90*/  F2FP.F16.F32.PACK_AB R4, R122, R121 ;  /* 0x000000797a04723e */ /* 0x000fe200000000ff */
[----:B------:R-:W-:Y:S01]  /*4aa0*/  MUFU.EX2 R67, R67 ;  /* 0x0000004300437308 */ /* 0x000fe20000000800 */
[----:B------:R-:W-:Y:S01]  /*4ab0*/  F2FP.F16.F32.PACK_AB R5, R136, R129 ;  /* 0x000000818805723e */ /* 0x000fe200000000ff */
[----:B------:R-:W-:Y:S01]  /*4ac0*/  FADD.FTZ R121, R121, R28 ;  /* 0x0000001c79797221 */ /* 0x000fe20000010000 */
[----:B------:R-:W-:Y:S01]  /*4ad0*/  F2FP.F16.F32.PACK_AB R6, R132, R123 ;  /* 0x0000007b8406723e */ /* 0x000fe200000000ff */
[----:B------:R-:W-:Y:S01]  /*4ae0*/  FADD.FTZ R129, R129, R30 ;  /* 0x0000001e81817221 */ /* 0x000fe20000010000 */
[----:B------:R-:W-:Y:S01]  /*4af0*/  F2FP.F16.F32.PACK_AB R7, R131, R138 ;  /* 0x0000008a8307723e */ /* 0x000fe200000000ff */
[----:B------:R-:W-:-:S02]  /*4b00*/  FADD.FTZ R122, R122, R121 ;  /* 0x000000797a7a7221 */ /* 0x000fc40000010000 */
[----:B------:R-:W-:Y:S01]  /*4b10*/  MUFU.EX2 R134, R134 ;  /* 0x0000008600867308 */ /* 0x000fe20000000800 */
[----:B------:R-:W-:Y:S01]  /*4b20*/  FADD.FTZ R129, R136, R129 ;  /* 0x0000008188817221 */ /* 0x000fe20000010000 */
[----:B------:R-:W-:Y:S02]  /*4b30*/  FADD.FTZ R123, R123, R122 ;  /* 0x0000007a7b7b7221 */ /* 0x000fe40000010000 */
[C---:B-1----:R-:W-:Y:S01]  /*4b40*/  HMMA.16816.F32 R72, R4.reuse, R12, R72 ;  /* 0x0000000c0448723c */ /* 0x042fe20000001848 */
[----:B------:R-:W-:Y:S01]  /*4b50*/  FADD.FTZ R138, R138, R129 ;  /* 0x000000818a8a7221 */ /* 0x000fe20000010000 */
[----:B------:R-:W-:Y:S02]  /*4b60*/  FADD.FTZ R123, R132, R123 ;  /* 0x0000007b847b7221 */ /* 0x000fe40000010000 */
[----:B------:R-:W-:Y:S01]  /*4b70*/  MUFU.EX2 R65, R65 ;  /* 0x0000004100417308 */ /* 0x000fe20000000800 */
[----:B------:R-:W-:Y:S01]  /*4b80*/  FADD.FTZ R131, R131, R138 ;  /* 0x0000008a83837221 */ /* 0x000fe20000010000 */
[C---:B------:R-:W-:Y:S01]  /*4b90*/  HMMA.16816.F32 R76, R4.reuse, R14, R76 ;  /* 0x0000000e044c723c */ /* 0x040fe2000000184c */
[----:B------:R-:W1:Y:S05]  /*4ba0*/  LDSM.16.MT88.4 R12, [R173+0xe000] ;  /* 0x00e00000ad0c783b */ /* 0x000e6a0000004200 */
[C---:B--2---:R-:W-:Y:S01]  /*4bb0*/  HMMA.16816.F32 R80, R4.reuse, R8, R80 ;  /* 0x000000080450723c */ /* 0x044fe20000001850 */
[----:B------:R-:W2:Y:S05]  /*4bc0*/  MUFU.EX2 R118, R118 ;  /* 0x0000007600767308 */ /* 0x000eaa0000000800 */
[C---:B------:R-:W-:Y:S01]  /*4bd0*/  HMMA.16816.F32 R84, R4.reuse, R10, R84 ;  /* 0x0000000a0454723c */ /* 0x040fe20000001854 */
[----:B------:R-:W3:Y:S02]  /*4be0*/  LDSM.16.MT88.4 R8, [R172+0xe000] ;  /* 0x00e00000ac08783b */ /* 0x000ee40000004200 */
[----:B------:R-:W-:Y:S03]  /*4bf0*/  MUFU.EX2 R117, R117 ;  /* 0x0000007500757308 */ /* 0x000fe60000000800 */
[C---:B-----5:R-:W-:Y:S05]  /*4c00*/  HMMA.16816.F32 R88, R4.reuse, R16, R88 ;  /* 0x000000100458723c */ /* 0x060fea0000001858 */
[----:B------:R-:W5:Y:S01]  /*4c10*/  MUFU.EX2 R66, R66 ;  /* 0x0000004200427308 */ /* 0x000f620000000800 */
[C---:B------:R-:W-:Y:S01]  /*4c20*/  HMMA.16816.F32 R108, R4.reuse, R18, R108 ;  /* 0x00000012046c723c */ /* 0x040fe2000000186c */
[----:B------:R-:W4:Y:S05]  /*4c30*/  LDSM.16.MT88.4 R16, [R172+0xa400] ;  /* 0x00a40000ac10783b */ /* 0x000f2a0000004200 */
[C---:B------:R-:W-:Y:S01]  /*4c40*/  HMMA.16816.F32 R112, R4.reuse, R20, R112 ;  /* 0x000000140470723c */ /* 0x040fe20000001870 */
[----:B------:R-:W-:Y:S05]  /*4c50*/  MUFU.EX2 R63, R63 ;  /* 0x0000003f003f7308 */ /* 0x000fea0000000800 */
[C---:B------:R-:W-:Y:S01]  /*4c60*/  HMMA.16816.F32 R68, R4.reuse, R22, R68 ;  /* 0x000000160444723c */ /* 0x040fe20000001844 */
[----:B------:R-:W2:Y:S02]  /*4c70*/  LDSM.16.MT88.4 R20, [R173+0xa400] ;  /* 0x00a40000ad14783b */ /* 0x000ea40000004200 */
[----:B------:R-:W5:Y:S03]  /*4c80*/  MUFU.EX2 R116, R116 ;  /* 0x0000007400747308 */ /* 0x000f660000000800 */
[C---:B-1----:R-:W-:Y:S05]  /*4c90*/  HMMA.16816.F32 R92, R4.reuse, R12, R92 ;  /* 0x0000000c045c723c */ /* 0x042fea000000185c */
[----:B------:R-:W-:Y:S01]  /*4ca0*/  MUFU.EX2 R120, R120 ;  /* 0x0000007800787308 */ /* 0x000fe20000000800 */
[C---:B------:R-:W-:Y:S01]  /*4cb0*/  HMMA.16816.F32 R104, R4.reuse, R14, R104 ;  /* 0x0000000e0468723c */ /* 0x040fe20000001868 */
[----:B------:R-:W1:Y:S05]  /*4cc0*/  LDSM.16.MT88.4 R12, [R173+0xc400] ;  /* 0x00c40000ad0c783b */ /* 0x000e6a0000004200 */
[C---:B---3--:R-:W-:Y:S01]  /*4cd0*/  HMMA.16816.F32 R96, R4.reuse, R8, R96 ;  /* 0x000000080460723c */ /* 0x048fe20000001860 */
[----:B------:R-:W-:Y:S05]  /*4ce0*/  MUFU.EX2 R193, R193 ;  /* 0x000000c100c17308 */ /* 0x000fea0000000800 */
[----:B------:R-:W-:Y:S01]  /*4cf0*/  HMMA.16816.F32 R100, R4, R10, R100 ;  /* 0x0000000a0464723c */ /* 0x000fe20000001864 */
[----:B------:R-:W-:Y:S01]  /*4d00*/  F2FP.F16.F32.PACK_AB R8, R127, R140 ;  /* 0x0000008c7f08723e */ /* 0x000fe200000000ff */
[----:B------:R-:W3:Y:S01]  /*4d10*/  LDSM.16.MT88.4 R4, [R172+0xc400] ;  /* 0x00c40000ac04783b */ /* 0x000ee20000004200 */
[----:B------:R-:W-:Y:S01]  /*4d20*/  F2FP.F16.F32.PACK_AB R9, R133, R126 ;  /* 0x0000007e8509723e */ /* 0x000fe200000000ff */
[----:B------:R-:W-:Y:S01]  /*4d30*/  MUFU.EX2 R64, R64 ;  /* 0x0000004000407308 */ /* 0x000fe20000000800 */
[----:B------:R-:W-:Y:S01]  /*4d40*/  FADD.FTZ R140, R140, R123 ;  /* 0x0000007b8c8c7221 */ /* 0x000fe20000010000 */
[----:B------:R-:W-:Y:S01]  /*4d50*/  FADD.FTZ R126, R126, R131 ;  /* 0x000000837e7e7221 */ /* 0x000fe20000010000 */
[----:B------:R-:W-:-:S02]  /*4d60*/  F2FP.F16.F32.PACK_AB R10, R125, R142 ;  /* 0x0000008e7d0a723e */ /* 0x000fc400000000ff */
[----:B------:R-:W-:Y:S01]  /*4d70*/  F2FP.F16.F32.PACK_AB R11, R135, R130 ;  /* 0x00000082870b723e */ /* 0x000fe200000000ff */
[----:B------:R-:W-:Y:S01]  /*4d80*/  FADD.FTZ R127, R127, R140 ;  /* 0x0000008c7f7f7221 */ /* 0x000fe20000010000 */
[----:B------:R-:W-:Y:S01]  /*4d90*/  FADD.FTZ R133, R133, R126 ;  /* 0x0000007e85857221 */ /* 0x000fe20000010000 */
[----:B------:R-:W5:Y:S02]  /*4da0*/  MUFU.EX2 R137, R137 ;  /* 0x0000008900897308 */ /* 0x000f640000000800 */
[----:B------:R-:W-:Y:S01]  /*4db0*/  FADD.FTZ R142, R142, R127 ;  /* 0x0000007f8e8e7221 */ /* 0x000fe20000010000 */
[----:B------:R-:W-:Y:S01]  /*4dc0*/  FADD.FTZ R130, R130, R133 ;  /* 0x0000008582827221 */ /* 0x000fe20000010000 */
[C---:B----4-:R-:W-:Y:S02]  /*4dd0*/  HMMA.16816.F32 R72, R8.reuse, R16, R72 ;  /* 0x000000100848723c */ /* 0x050fe40000001848 */
[----:B------:R-:W-:Y:S01]  /*4de0*/  FADD.FTZ R142, R125, R142 ;  /* 0x0000008e7d8e7221 */ /* 0x000fe20000010000 */
[----:B------:R-:W-:Y:S01]  /*4df0*/  FADD.FTZ R130, R135, R130 ;  /* 0x0000008287827221 */ /* 0x000fe20000010000 */
[----:B------:R-:W-:Y:S02]  /*4e00*/  MUFU.EX2 R57, R58 ;  /* 0x0000003a00397308 */ /* 0x000fe40000000800 */
[C---:B------:R-:W-:Y:S01]  /*4e10*/  HMMA.16816.F32 R76, R8.reuse, R18, R76 ;  /* 0x00000012084c723c */ /* 0x040fe2000000184c */
[----:B------:R-:W4:Y:S05]  /*4e20*/  LDSM.16.MT88.4 R16, [R173+0xe400] ;  /* 0x00e40000ad10783b */ /* 0x000f2a0000004200 */
[C---:B--2---:R-:W-:Y:S01]  /*4e30*/  HMMA.16816.F32 R112, R8.reuse, R20, R112 ;  /* 0x000000140870723c */ /* 0x044fe20000001870 */
[----:B------:R-:W2:Y:S05]  /*4e40*/  MUFU.EX2 R194, R194 ;  /* 0x000000c200c27308 */ /* 0x000eaa0000000800 */
[C---:B-1----:R-:W-:Y:S06]  /*4e50*/  HMMA.16816.F32 R80, R8.reuse, R12, R80 ;  /* 0x0000000c0850723c */ /* 0x042fec0000001850 */
[C---:B------:R-:W-:Y:S01]  /*4e60*/  HMMA.16816.F32 R84, R8.reuse, R14, R84 ;  /* 0x0000000e0854723c */ /* 0x040fe20000001854 */
[----:B------:R-:W1:Y:S05]  /*4e70*/  LDSM.16.MT88.4 R12, [R172+0xe400] ;  /* 0x00e40000ac0c783b */ /* 0x000e6a0000004200 */
[C---:B---3--:R-:W-:Y:S06]  /*4e80*/  HMMA.16816.F32 R88, R8.reuse, R4, R88 ;  /* 0x000000040858723c */ /* 0x048fec0000001858 */
[C---:B------:R-:W-:Y:S01]  /*4e90*/  HMMA.16816.F32 R108, R8.reuse, R6, R108 ;  /* 0x00000006086c723c */ /* 0x040fe2000000186c */
[----:B------:R-:W3:Y:S05]  /*4ea0*/  LDSM.16.MT88.4 R4, [R172+0xa800] ;  /* 0x00a80000ac04783b */ /* 0x000eea0000004200 */
        /* <DEDUP_REMOVED lines=8> */
[----:B------:R-:W-:Y:S01]  /*4f30*/  F2FP.F16.F32.PACK_AB R8, R124, R119 ;  /* 0x000000777c08723e */ /* 0x000fe200000000ff */
[----:B------:R-:W-:Y:S01]  /*4f40*/  FADD.FTZ R119, R119, R142 ;  /* 0x0000008e77777221 */ /* 0x000fe20000010000 */
[----:B------:R-:W-:Y:S01]  /*4f50*/  F2FP.F16.F32.PACK_AB R9, R118, R65 ;  /* 0x000000417609723e */ /* 0x000fe200000000ff */
[----:B------:R-:W-:Y:S01]  /*4f60*/  FADD.FTZ R65, R65, R130 ;  /* 0x0000008241417221 */ /* 0x000fe20000010000 */
[----:B------:R-:W-:Y:S01]  /*4f70*/  F2FP.F16.F32.PACK_AB R10, R134, R67 ;  /* 0x00000043860a723e */ /* 0x000fe200000000ff */
[----:B------:R-:W-:Y:S01]  /*4f80*/  FADD.FTZ R124, R124, R119 ;  /* 0x000000777c7c7221 */ /* 0x000fe20000010000 */
[----:B-----5:R-:W-:Y:S01]  /*4f90*/  F2FP.F16.F32.PACK_AB R11, R66, R117 ;  /* 0x00000075420b723e */ /* 0x020fe200000000ff */
[----:B------:R-:W-:-:S02]  /*4fa0*/  FADD.FTZ R118, R118, R65 ;  /* 0x0000004176767221 */ /* 0x000fc40000010000 */
[----:B------:R-:W-:Y:S02]  /*4fb0*/  FADD.FTZ R67, R67, R124 ;  /* 0x0000007c43437221 */ /* 0x000fe40000010000 */
[----:B------:R-:W-:Y:S02]  /*4fc0*/  FADD.FTZ R117, R117, R118 ;  /* 0x0000007675757221 */ /* 0x000fe40000010000 */
[----:B---3--:R-:W-:Y:S01]  /*4fd0*/  HMMA.16816.F32 R72, R8, R4, R72 ;  /* 0x000000040848723c */ /* 0x008fe20000001848 */
[----:B------:R-:W-:Y:S01]  /*4fe0*/  FADD.FTZ R134, R134, R67 ;  /* 0x0000004386867221 */ /* 0x000fe20000010000 */
[----:B------:R-:W-:-:S04]  /*4ff0*/  FADD.FTZ R117, R66, R117 ;  /* 0x0000007542757221 */ /* 0x000fc80000010000 */
[C---:B------:R-:W-:Y:S01]  /*5000*/  HMMA.16816.F32 R76, R8.reuse, R6, R76 ;  /* 0x00000006084c723c */ /* 0x040fe2000000184c */
[----:B------:R-:W3:Y:S05]  /*5010*/  LDSM.16.MT88.4 R4, [R173+0xe800] ;  /* 0x00e80000ad04783b */ /* 0x000eea0000004200 */
[C---:B----4-:R-:W-:Y:S06]  /*5020*/  HMMA.16816.F32 R80, R8.reuse, R16, R80 ;  /* 0x000000100850723c */ /* 0x050fec0000001850 */
[C---:B------:R-:W-:Y:S01]  /*5030*/  HMMA.16816.F32 R84, R8.reuse, R18, R84 ;  /* 0x000000120854723c */ /* 0x040fe20000001854 */
[----:B------:R-:W4:Y:S05]  /*5040*/  LDSM.16.MT88.4 R16, [R172+0xac00] ;  /* 0x00ac0000ac10783b */ /* 0x000f2a0000004200 */
[C---:B-1----:R-:W-:Y:S06]  /*5050*/  HMMA.16816.F32 R88, R8.reuse, R12, R88 ;  /* 0x0000000c0858723c */ /* 0x042fec0000001858 */
[C---:B------:R-:W-:Y:S01]  /*5060*/  HMMA.16816.F32 R108, R8.reuse, R14, R108 ;  /* 0x0000000e086c723c */ /* 0x040fe2000000186c */
[----:B------:R-:W1:Y:S05]  /*5070*/  LDSM.16.MT88.4 R12, [R173+0xcc00] ;  /* 0x00cc0000ad0c783b */ /* 0x000e6a0000004200 */
[C---:B------:R-:W-:Y:S06]  /*5080*/  HMMA.16816.F32 R112, R8.reuse, R20, R112 ;  /* 0x000000140870723c */ /* 0x040fec0000001870 */
[C---:B------:R-:W-:Y:S01]  /*5090*/  HMMA.16816.F32 R68, R8.reuse, R22, R68 ;  /* 0x000000160844723c */ /* 0x040fe20000001844 */
[----:B------:R-:W5:Y:S05]  /*50a0*/  LDSM.16.MT88.4 R20, [R173+0xac00] ;  /* 0x00ac0000ad14783b */ /* 0x000f6a0000004200 */
[C---:B---3--:R-:W-:Y:S06]  /*50b0*/  HMMA.16816.F32 R92, R8.reuse, R4, R92 ;  /* 0x00000004085c723c */ /* 0x048fec000000185c */
[----:B------:R-:W-:Y:S01]  /*50c0*/  HMMA.16816.F32 R104, R8, R6, R104 ;  /* 0x000000060868723c */ /* 0x000fe20000001868 */
[----:B------:R-:W-:Y:S01]  /*50d0*/  F2FP.F16.F32.PACK_AB R4, R116, R63 ;  /* 0x0000003f7404723e */ /* 0x000fe200000000ff */
[----:B------:R-:W-:Y:S01]  /*50e0*/  FADD.FTZ R63, R63, R134 ;  /* 0x000000863f3f7221 */ /* 0x000fe20000010000 */
[----:B------:R-:W-:Y:S01]  /*50f0*/  F2FP.F16.F32.PACK_AB R5, R137, R64 ;  /* 0x000000408905723e */ /* 0x000fe200000000ff */
[----:B------:R-:W-:-:S02]  /*5100*/  FADD.FTZ R64, R64, R117 ;  /* 0x0000007540407221 */ /* 0x000fc40000010000 */
[C---:B------:R-:W-:Y:S01]  /*5110*/  HMMA.16816.F32 R96, R8.reuse, R24, R96 ;  /* 0x000000180860723c */ /* 0x040fe20000001860 */
[----:B------:R-:W-:Y:S01]  /*5120*/  F2FP.F16.F32.PACK_AB R6, R193, R120 ;  /* 0x00000078c106723e */ /* 0x000fe200000000ff */
[----:B------:R-:W-:Y:S01]  /*5130*/  FADD.FTZ R63, R116, R63 ;  /* 0x0000003f743f7221 */ /* 0x000fe20000010000 */
[----:B--2---:R-:W-:Y:S01]  /*5140*/  F2FP.F16.F32.PACK_AB R7, R194, R57 ;  /* 0x00000039c207723e */ /* 0x004fe200000000ff */
[----:B------:R-:W-:Y:S02]  /*5150*/  FADD.FTZ R64, R137, R64 ;  /* 0x0000004089407221 */ /* 0x000fe40000010000 */
[----:B------:R-:W-:Y:S01]  /*5160*/  HMMA.16816.F32 R100, R8, R26, R100 ;  /* 0x0000001a0864723c */ /* 0x000fe20000001864 */
[----:B------:R-:W2:Y:S01]  /*5170*/  LDSM.16.MT88.4 R8, [R172+0xcc00] ;  /* 0x00cc0000ac08783b */ /* 0x000ea20000004200 */
[----:B------:R-:W-:Y:S01]  /*5180*/  FADD.FTZ R120, R120, R63 ;  /* 0x0000003f78787221 */ /* 0x000fe20000010000 */
[----:B------:R-:W-:-:S03]  /*5190*/  FADD.FTZ R57, R57, R64 ;  /* 0x0000004039397221 */ /* 0x000fc60000010000 */
[----:B----4-:R-:W-:Y:S01]  /*51a0*/  HMMA.16816.F32 R72, R4, R16, R72 ;  /* 0x000000100448723c */ /* 0x010fe20000001848 */
[----:B------:R-:W-:Y:S01]  /*51b0*/  FADD.FTZ R193, R193, R120 ;  /* 0x00000078c1c17221 */ /* 0x000fe20000010000 */
[----:B------:R-:W-:-:S04]  /*51c0*/  FADD.FTZ R194, R194, R57 ;  /* 0x00000039c2c27221 */ /* 0x000fc80000010000 */
[C---:B------:R-:W-:Y:S01]  /*51d0*/  HMMA.16816.F32 R76, R4.reuse, R18, R76 ;  /* 0x00000012044c723c */ /* 0x040fe2000000184c */
[----:B------:R-:W3:Y:S05]  /*51e0*/  LDSM.16.MT88.4 R16, [R173+0xec00] ;  /* 0x00ec0000ad10783b */ /* 0x000eea0000004200 */
[C---:B-1----:R-:W-:Y:S06]  /*51f0*/  HMMA.16816.F32 R80, R4.reuse, R12, R80 ;  /* 0x0000000c0450723c */ /* 0x042fec0000001850 */
[C---:B------:R-:W-:Y:S01]  /*5200*/  HMMA.16816.F32 R84, R4.reuse, R14, R84 ;  /* 0x0000000e0454723c */ /* 0x040fe20000001854 */
[----:B------:R-:W1:Y:S05]  /*5210*/  LDSM.16.MT88.4 R12, [R172+0xec00] ;  /* 0x00ec0000ac0c783b */ /* 0x000e6a0000004200 */
[C---:B-----5:R-:W-:Y:S06]  /*5220*/  HMMA.16816.F32 R112, R4.reuse, R20, R112 ;  /* 0x000000140470723c */ /* 0x060fec0000001870 */
        /* <DEDUP_REMOVED lines=9> */
[----:B------:R-:W-:Y:S01]  /*52c0*/  ULEA UR10, -UR10, URZ, 0x7 ;  /* 0x0000003f0a0a7291 */ /* 0x000fe2000f8e393f */
[----:B------:R-:W-:Y:S01]  /*52d0*/  IADD3 R192, R128, -0x2, RZ ;  /* 0xfffffffe80c07810 */ /* 0x000fe20007ffe0ff */
[----:B------:R-:W-:Y:S01]  /*52e0*/  IMAD.MOV.U32 R117, RZ, RZ, R2 ;  /* 0x000000ffff757224 */ /* 0x000fe200078e0002 */
[----:B------:R-:W-:Y:S01]  /*52f0*/  MOV R3, R0 ;  /* 0x0000000000037202 */ /* 0x000fe20000000f00 */
[----:B------:R-:W-:Y:S02]  /*5300*/  USHF.R.S32.HI UR4, URZ, 0x1f, UR10 ;  /* 0x0000001f3f047899 */ /* 0x000fe4000801140a */
[----:B------:R-:W-:Y:S01]  /*5310*/  MOV R191, UR10 ;  /* 0x0000000a00bf7c02 */ /* 0x000fe20008000f00 */
[----:B------:R-:W-:-:S03]  /*5320*/  ULDC UR7, c[0x0][0x248] ;  /* 0x0000920000077ab9 */ /* 0x000fc60000000800 */
[----:B------:R-:W-:Y:S01]  /*5330*/  IMAD.U32 R190, RZ, RZ, UR4 ;  /* 0x00000004ffbe7e24 */ /* 0x000fe2000f8e00ff */
[----:B------:R-:W-:-:S06]  /*5340*/  ULDC UR4, c[0x0][0x2ec] ;  /* 0x0000bb0000047ab9 */ /* 0x000fcc0000000800 */
.L_x_1751:
[----:B------:R-:W-:Y:S04]  /*5350*/  DEPBAR.LE SB0, 0x0 ;  /* 0x000080000000791a */ /* 0x000fe80000000000 */
[----:B------:R-:W-:Y:S01]  /*5360*/  BAR.SYNC.DEFER_BLOCKING 0x0 ;  /* 0x0000000000007b1d */ /* 0x000fe20000010000 */
[----:B------:R-:W-:Y:S02]  /*5370*/  MOV R8, R191 ;  /* 0x000000bf00087202 */ /* 0x000fe40000000f00 */
[----:B------:R-:W-:Y:S03]  /*5380*/  MOV R0, R190 ;  /* 0x000000be00007202 */ /* 0x000fe60000000f00 */
[----:B------:R-:W-:Y:S05]  /*5390*/  @P6 BRA `(.L_x_1748) ;  /* 0x0000000000f46947 */ /* 0x000fea0003800000 */
[----:B------:R-:W1:Y:S01]  /*53a0*/  LDC R0, c[0x0][0x380] ;  /* 0x0000e000ff007b82 */ /* 0x000e620000000800 */
[----:B------:R-:W-:Y:S05]  /*53b0*/  SHF.L.U32 R5, R192, 0x7, RZ ;  /* 0x00000007c0057819 */ /* 0x000fea00000006ff */
[----:B------:R-:W-:Y:S05]  /*53c0*/  VIADD R11, R5, 0x80 ;  /* 0x00000080050b7836 */ /* 0x000fea0000000000 */
[----:B------:R-:W-:Y:S02]  /*53d0*/  IABS R6, R11 ;  /* 0x0000000b00067213 */ /* 0x000fe40000000000 */
[-C--:B-1----:R-:W-:Y:S02]  /*53e0*/  IABS R2, R0.reuse ;  /* 0x0000000000027213 */ /* 0x082fe40000000000 */
[-C--:B------:R-:W-:Y:S02]  /*53f0*/  LOP3.LUT R11, R11, R0.reuse, RZ, 0x3c, !PT ;  /* 0x000000000b0b7212 */ /* 0x080fe400078e3cff */
[----:B------:R-:W1:Y:S02]  /*5400*/  I2F.RP R10, R2 ;  /* 0x00000002000a7306 */ /* 0x000e640000209400 */
[----:B------:R-:W-:Y:S02]  /*5410*/  ISETP.GE.AND P2, PT, R11, RZ, PT ;  /* 0x000000ff0b00720c */ /* 0x000fe40003f46270 */
[-C--:B------:R-:W-:Y:S06]  /*5420*/  LOP3.LUT R11, RZ, R0.reuse, RZ, 0x33, !PT ;  /* 0x00000000ff0b7212 */ /* 0x080fec00078e33ff */
[----:B-1----:R-:W1:Y:S02]  /*5430*/  MUFU.RCP R4, R10 ;  /* 0x0000000a00047308 */ /* 0x002e640000001000 */
[----:B-1----:R-:W-:Y:S01]  /*5440*/  VIADD R8, R4, 0xffffffe ;  /* 0x0ffffffe04087836 */ /* 0x002fe20000000000 */
[----:B------:R-:W-:Y:S02]  /*5450*/  IABS R4, R5 ;  /* 0x0000000500047213 */ /* 0x000fe40000000000 */
[----:B------:R-:W-:Y:S05]  /*5460*/  LOP3.LUT R5, R5, R0, RZ, 0x3c, !PT ;  /* 0x0000000005057212 */ /* 0x000fea00078e3cff */
[----:B------:R-:W1:Y:S01]  /*5470*/  F2I.FTZ.U32.TRUNC.NTZ R9, R8 ;  /* 0x0000000800097305 */ /* 0x000e62000021f000 */
[----:B------:R-:W-:Y:S01]  /*5480*/  ISETP.GE.AND P0, PT, R5, RZ, PT ;  /* 0x000000ff0500720c */ /* 0x000fe20003f06270 */
        /* <DEDUP_REMOVED lines=14> */
[----:B------:R-:W-:Y:S01]  /*5570*/  @!P1 VIADD R8, R8, 0x1 ;  /* 0x0000000108089836 */ /* 0x000fe20000000000 */
[----:B------:R-:W-:Y:S01]  /*5580*/  ISETP.NE.AND P1, PT, R0, RZ, PT ;  /* 0x000000ff0000720c */ /* 0x000fe20003f25270 */
[----:B------:R-:W-:Y:S01]  /*5590*/  @!P3 VIADD R10, R10, 0x1 ;  /* 0x000000010a0ab836 */ /* 0x000fe20000000000 */
[-C--:B------:R-:W-:Y:S02]  /*55a0*/  ISETP.GE.U32.AND P4, PT, R4, R2.reuse, PT ;  /* 0x000000020400720c */ /* 0x080fe40003f86070 */
[----:B------:R-:W-:Y:S02]  /*55b0*/  ISETP.GE.U32.AND P5, PT, R6, R2, PT ;  /* 0x000000020600720c */ /* 0x000fe40003fa6070 */
[----:B------:R-:W1:Y:S09]  /*55c0*/  LDC.64 R6, c[0x0][0x250] ;  /* 0x00009400ff067b82 */ /* 0x000e720000000a00 */
[----:B------:R-:W-:Y:S02]  /*55d0*/  @P4 IADD3 R8, R8, 0x1, RZ ;  /* 0x0000000108084810 */ /* 0x000fe40007ffe0ff */
[----:B------:R-:W-:Y:S03]  /*55e0*/  @P5 VIADD R10, R10, 0x1 ;  /* 0x000000010a0a5836 */ /* 0x000fe60000000000 */
[----:B------:R-:W-:Y:S02]  /*55f0*/  @!P0 IMAD.MOV R8, RZ, RZ, -R8 ;  /* 0x000000ffff088224 */ /* 0x000fe400078e0a08 */
[----:B------:R-:W-:Y:S03]  /*5600*/  @!P2 IADD3 R10, -R10, RZ, RZ ;  /* 0x000000ff0a0aa210 */ /* 0x000fe60007ffe1ff */
        /* <DEDUP_REMOVED lines=22> */
.L_x_1748:
[C---:B------:R-:W-:Y:S04]  /*5770*/  LEA R184, P0, R8.reuse, R184, 0x1 ;  /* 0x000000b808b87211 */ /* 0x040fe800078008ff */
[----:B------:R-:W-:Y:S02]  /*5780*/  LEA.HI.X R179, R8, R179, R0, 0x1, P0 ;  /* 0x000000b308b37211 */ /* 0x000fe400000f0c00 */
[----:B------:R-:W-:Y:S03]  /*5790*/  IADD3 R198, P0, R184, UR12, RZ ;  /* 0x0000000cb8c67c10 */ /* 0x000fe6000ff1e0ff */
[----:B------:R-:W-:Y:S01]  /*57a0*/  IMAD.MOV.U32 R185, RZ, RZ, R179 ;  /* 0x000000ffffb97224 */ /* 0x000fe200078e00b3 */
[----:B------:R-:W-:Y:S02]  /*57b0*/  IADD3.X R199, R179, UR11, RZ, P0, !PT ;  /* 0x0000000bb3c77c10 */ /* 0x000fe400087fe4ff */
[----:B------:R-:W-:Y:S02]  /*57c0*/  IADD3 R196, P0, R198, UR12, RZ ;  /* 0x0000000cc6c47c10 */ /* 0x000fe4000ff1e0ff */
[----:B------:R-:W-:Y:S01]  /*57d0*/  @!PT LDS RZ, [RZ] ;  /* 0x00000000fffff984 */ /* 0x000fe20000000800 */
[----:B------:R-:W-:Y:S01]  /*57e0*/  @!PT LDS RZ, [RZ] ;  /* 0x00000000fffff984 */ /* 0x000fe20000000800 */
[----:B------:R-:W-:Y:S01]  /*57f0*/  @!PT LDS RZ, [RZ] ;  /* 0x00000000fffff984 */ /* 0x000fe20000000800 */
[----:B------:R1:W-:Y:S02]  /*5800*/  LDGSTS.E.BYPASS.LTC128B.128 [R178+0x9000], desc[UR16][R184.64] ;  /* 0x09000000b8b27fae */ /* 0x0003e4000b901d50 */
[----:B------:R-:W-:Y:S02]  /*5810*/  IADD3.X R197, R199, UR11, RZ, P0, !PT ;  /* 0x0000000bc7c57c10 */ /* 0x000fe400087fe4ff */
[----:B------:R1:W-:Y:S01]  /*5820*/  LDGSTS.E.BYPASS.LTC128B.128 [R178+0xb000], desc[UR16][R184.64+0x40] ;  /* 0x0b000040b8b27fae */ /* 0x0003e2000b901d50 */
[----:B------:R-:W-:Y:S03]  /*5830*/  IADD3 R118, P0, R196, UR12, RZ ;  /* 0x0000000cc4767c10 */ /* 0x000fe6000ff1e0ff */
[----:B------:R1:W-:Y:S01]  /*5840*/  LDGSTS.E.BYPASS.LTC128B.128 [R178+0xd000], desc[UR16][R184.64+0x80] ;  /* 0x0d000080b8b27fae */ /* 0x0003e2000b901d50 */
[----:B------:R-:W-:Y:S02]  /*5850*/  IADD3.X R119, R197, UR11, RZ, P0, !PT ;  /* 0x0000000bc5777c10 */ /* 0x000fe400087fe4ff */
[----:B------:R-:W-:Y:S01]  /*5860*/  ISETP.GE.AND P0, PT, R192, 0x1, PT ;  /* 0x00000001c000780c */ /* 0x000fe20003f06270 */
        /* <DEDUP_REMOVED lines=9> */
[----:B------:R-:W-:Y:S04]  /*5900*/  LDSM.16.M88.4 R120, [R177] ;  /* 0x00000000b178783b */ /* 0x000fe80000000200 */
[----:B------:R-:W2:Y:S04]  /*5910*/  LDSM.16.M88.4 R124, [R176] ;  /* 0x00000000b07c783b */ /* 0x000ea80000000200 */
[----:B------:R-:W3:Y:S04]  /*5920*/  LDSM.16.M88.4 R128, [R176+0x400] ;  /* 0x00040000b080783b */ /* 0x000ee80000000200 */
[----:B------:R-:W4:Y:S04]  /*5930*/  LDSM.16.M88.4 R132, [R176+0x800] ;  /* 0x00080000b084783b */ /* 0x000f280000000200 */
[----:B------:R-:W5:Y:S04]  /*5940*/  LDSM.16.M88.4 R136, [R176+0xc00] ;  /* 0x000c0000b088783b */ /* 0x000f680000000200 */
[----:B------:R-:W0:Y:S04]  /*5950*/  LDGDEPBAR ;  /* 0x00000000000079af */ /* 0x000e280000000000 */
[----:B------:R-:W1:Y:S04]  /*5960*/  LDSM.16.M88.4 R140, [R176+0x1000] ;  /* 0x00100000b08c783b */ /* 0x000e680000000200 */
[----:B------:R-:W1:Y:S04]  /*5970*/  LDSM.16.M88.4 R144, [R176+0x1400] ;  /* 0x00140000b090783b */ /* 0x000e680000000200 */
[----:B------:R-:W1:Y:S04]  /*5980*/  LDSM.16.M88.4 R148, [R176+0x1800] ;  /* 0x00180000b094783b */ /* 0x000e680000000200 */
[----:B------:R-:W1:Y:S04]  /*5990*/  LDSM.16.M88.4 R152, [R176+0x1c00] ;  /* 0x001c0000b098783b */ /* 0x000e680000000200 */
[----:B------:R-:W-:Y:S01]  /*59a0*/  LDSM.16.M88.4 R156, [R175] ;  /* 0x00000000af9c783b */ /* 0x000fe20000000200 */
[C---:B--2---:R-:W-:Y:S03]  /*59b0*/  HMMA.16816.F32 R4, R120.reuse, R124, RZ ;  /* 0x0000007c7804723c */ /* 0x044fe600000018ff */
[----:B------:R-:W2:Y:S04]  /*59c0*/  LDSM.16.M88.4 R160, [R174] ;  /* 0x00000000aea0783b */ /* 0x000ea80000000200 */
[----:B------:R-:W2:Y:S01]  /*59d0*/  LDSM.16.M88.4 R164, [R174+0x400] ;  /* 0x00040000aea4783b */ /* 0x000ea20000000200 */
[C---:B------:R-:W-:Y:S03]  /*59e0*/  HMMA.16816.F32 R8, R120.reuse, R126, RZ ;  /* 0x0000007e7808723c */ /* 0x040fe600000018ff */
[----:B------:R-:W2:Y:S03]  /*59f0*/  LDSM.16.M88.4 R168, [R174+0x800] ;  /* 0x00080000aea8783b */ /* 0x000ea60000000200 */
[C---:B---3--:R-:W-:Y:S01]  /*5a00*/  HMMA.16816.F32 R12, R120.reuse, R128, RZ ;  /* 0x00000080780c723c */ /* 0x048fe200000018ff */
[----:B------:R-:W-:Y:S05]  /*5a10*/  LDSM.16.M88.4 R124, [R174+0x1000] ;  /* 0x00100000ae7c783b */ /* 0x000fea0000000200 */
        /* <DEDUP_REMOVED lines=9> */
[C---:B------:R-:W-:Y:S01]  /*5ab0*/  HMMA.16816.F32 R40, R120.reuse, R142, RZ ;  /* 0x0000008e7828723c */ /* 0x040fe200000018ff */
[----:B------:R-:W-:Y:S05]  /*5ac0*/  LDSM.16.M88.4 R140, [R176+0x3000] ;  /* 0x00300000b08c783b */ /* 0x000fea0000000200 */
        /* <DEDUP_REMOVED lines=11> */
[C---:B------:R-:W-:Y:S06]  /*5b80*/  HMMA.16816.F32 R20, R156.reuse, R168, R20 ;  /* 0x000000a89c14723c */ /* 0x040fec0000001814 */
[C---:B------:R-:W-:Y:S06]  /*5b90*/  HMMA.16816.F32 R24, R156.reuse, R170, R24 ;  /* 0x000000aa9c18723c */ /* 0x040fec0000001818 */
[C---:B-1----:R-:W-:Y:S06]  /*5ba0*/  HMMA.16816.F32 R28, R156.reuse, R120, R28 ;  /* 0x000000789c1c723c */ /* 0x042fec000000181c */
[C---:B------:R-:W-:Y:S01]  /*5bb0*/  HMMA.16816.F32 R32, R156.reuse, R122, R32 ;  /* 0x0000007a9c20723c */ /* 0x040fe20000001820 */
[----:B------:R-:W-:Y:S05]  /*5bc0*/  LDSM.16.M88.4 R120, [R177+0x1000] ;  /* 0x00100000b178783b */ /* 0x000fea0000000200 */
[C---:B------:R-:W-:Y:S06]  /*5bd0*/  HMMA.16816.F32 R36, R156.reuse, R124, R36 ;  /* 0x0000007c9c24723c */ /* 0x040fec0000001824 */
        /* <DEDUP_REMOVED lines=8> */
[C---:B------:R-:W-:Y:S06]  /*5c60*/  HMMA.16816.F32 R60, R156.reuse, R136, R60 ;  /* 0x000000889c3c723c */ /* 0x040fec000000183c */
[----:B------:R-:W-:Y:S01]  /*5c70*/  HMMA.16816.F32 R64, R156, R138, R64 ;  /* 0x0000008a9c40723c */ /* 0x000fe20000001840 */
[----:B------:R-:W4:Y:S05]  /*5c80*/  LDSM.16.M88.4 R136, [R176+0x2c00] ;  /* 0x002c0000b088783b */ /* 0x000f2a0000000200 */
        /* <DEDUP_REMOVED lines=9> */
[C---:B----4-:R-:W-:Y:S06]  /*5d20*/  HMMA.16816.F32 R28, R120.reuse, R136, R28 ;  /* 0x00000088781c723c */ /* 0x050fec000000181c */
[C---:B------:R-:W-:Y:S01]  /*5d30*/  HMMA.16816.F32 R32, R120.reuse, R138, R32 ;  /* 0x0000008a7820723c */ /* 0x040fe20000001820 */
[----:B------:R-:W-:Y:S05]  /*5d40*/  LDSM.16.M88.4 R136, [R175+0x1000] ;  /* 0x00100000af88783b */ /* 0x000fea0000000200 */
[C---:B------:R-:W-:Y:S06]  /*5d50*/  HMMA.16816.F32 R36, R120.reuse, R140, R36 ;  /* 0x0000008c7824723c */ /* 0x040fec0000001824 */
[C---:B------:R-:W-:Y:S01]  /*5d60*/  HMMA.16816.F32 R40, R120.reuse, R142, R40 ;  /* 0x0000008e7828723c */ /* 0x040fe20000001828 */
[----:B------:R-:W4:Y:S05]  /*5d70*/  LDSM.16.M88.4 R140, [R174+0x2000] ;  /* 0x00200000ae8c783b */ /* 0x000f2a0000000200 */
        /* <DEDUP_REMOVED lines=10> */
[C---:B----4-:R-:W-:Y:S06]  /*5e20*/  HMMA.16816.F32 R4, R136.reuse, R140, R4 ;  /* 0x0000008c8804723c */ /* 0x050fec0000001804 */
[C---:B------:R-:W-:Y:S01]  /*5e30*/  HMMA.16816.F32 R8, R136.reuse, R142, R8 ;  /* 0x0000008e8808723c */ /* 0x040fe20000001808 */
[----:B------:R-:W3:Y:S05]  /*5e40*/  LDSM.16.M88.4 R140, [R174+0x3400] ;  /* 0x00340000ae8c783b */ /* 0x000eea0000000200 */
[C---:B-1----:R-:W-:Y:S06]  /*5e50*/  HMMA.16816.F32 R12, R136.reuse, R120, R12 ;  /* 0x00000078880c723c */ /* 0x042fec000000180c */
[C---:B------:R-:W-:Y:S01]  /*5e60*/  HMMA.16816.F32 R16, R136.reuse, R122, R16 ;  /* 0x0000007a8810723c */ /* 0x040fe20000001810 */
[----:B------:R-:W1:Y:S05]  /*5e70*/  LDSM.16.M88.4 R120, [R174+0x3800] ;  /* 0x00380000ae78783b */ /* 0x000e6a0000000200 */
[C---:B------:R-:W-:Y:S06]  /*5e80*/  HMMA.16816.F32 R20, R136.reuse, R124, R20 ;  /* 0x0000007c8814723c */ /* 0x040fec0000001814 */
[C---:B------:R-:W-:Y:S01]  /*5e90*/  HMMA.16816.F32 R24, R136.reuse, R126, R24 ;  /* 0x0000007e8818723c */ /* 0x040fe20000001818 */
[----:B------:R-:W4:Y:S05]  /*5ea0*/  LDSM.16.M88.4 R124, [R174+0x3c00] ;  /* 0x003c0000ae7c783b */ /* 0x000f2a0000000200 */
        /* <DEDUP_REMOVED lines=13> */
[----:B------:R-:W-:Y:S01]  /*5f80*/  HMMA.16816.F32 R64, R136, R126, R64 ;  /* 0x0000007e8840723c */ /* 0x000fe20000001840 */
[----:B------:R-:W4:Y:S04]  /*5f90*/  LDSM.16.M88.4 R124, [R176+0x4c00] ;  /* 0x004c0000b07c783b */ /* 0x000f280000000200 */
[----:B------:R-:W-:Y:S01]  /*5fa0*/  LDSM.16.M88.4 R136, [R176+0x5400] ;  /* 0x00540000b088783b */ /* 0x000fe20000000200 */
        /* <DEDUP_REMOVED lines=15> */
[C---:B------:R-:W-:Y:S06]  /*60a0*/  HMMA.16816.F32 R44, R128.reuse, R136, R44 ;  /* 0x00000088802c723c */ /* 0x040fec000000182c */
[C---:B------:R-:W-:Y:S01]  /*60b0*/  HMMA.16816.F32 R48, R128.reuse, R138, R48 ;  /* 0x0000008a8030723c */ /* 0x040fe20000001830 */
[----:B------:R-:W4:Y:S05]  /*60c0*/  LDSM.16.M88.4 R136, [R174+0x4400] ;  /* 0x00440000ae88783b */ /* 0x000f2a0000000200 */
[C---:B---3--:R-:W-:Y:S06]  /*60d0*/  HMMA.16816.F32 R52, R128.reuse, R140, R52 ;  /* 0x0000008c8034723c */ /* 0x048fec0000001834 */
[C---:B------:R-:W-:Y:S01]  /*60e0*/  HMMA.16816.F32 R56, R128.reuse, R142, R56 ;  /* 0x0000008e8038723c */ /* 0x040fe20000001838 */
[----:B------:R-:W3:Y:S05]  /*60f0*/  LDSM.16.M88.4 R140, [R174+0x4800] ;  /* 0x00480000ae8c783b */ /* 0x000eea0000000200 */
[C---:B-1----:R-:W-:Y:S06]  /*6100*/  HMMA.16816.F32 R60, R128.reuse, R120, R60 ;  /* 0x00000078803c723c */ /* 0x042fec000000183c */
[----:B------:R-:W-:Y:S01]  /*6110*/  HMMA.16816.F32 R64, R128, R122, R64 ;  /* 0x0000007a8040723c */ /* 0x000fe20000001840 */
[----:B------:R-:W1:Y:S04]  /*6120*/  LDSM.16.M88.4 R120, [R174+0x4c00] ;  /* 0x004c0000ae78783b */ /* 0x000e680000000200 */
[----:B------:R-:W5:Y:S01]  /*6130*/  LDSM.16.M88.4 R128, [R174+0x5000] ;  /* 0x00500000ae80783b */ /* 0x000f620000000200 */
[C---:B--2---:R-:W-:Y:S06]  /*6140*/  HMMA.16816.F32 R4, R124.reuse, R132, R4 ;  /* 0x000000847c04723c */ /* 0x044fec0000001804 */
[C---:B------:R-:W-:Y:S01]  /*6150*/  HMMA.16816.F32 R8, R124.reuse, R134, R8 ;  /* 0x000000867c08723c */ /* 0x040fe20000001808 */
[----:B------:R-:W2:Y:S05]  /*6160*/  LDSM.16.M88.4 R132, [R174+0x5400] ;  /* 0x00540000ae84783b */ /* 0x000eaa0000000200 */
[C---:B----4-:R-:W-:Y:S06]  /*6170*/  HMMA.16816.F32 R12, R124.reuse, R136, R12 ;  /* 0x000000887c0c723c */ /* 0x050fec000000180c */
[C---:B------:R-:W-:Y:S01]  /*6180*/  HMMA.16816.F32 R16, R124.reuse, R138, R16 ;  /* 0x0000008a7c10723c */ /* 0x040fe20000001810 */
[----:B------:R-:W4:Y:S05]  /*6190*/  LDSM.16.M88.4 R136, [R174+0x5800] ;  /* 0x00580000ae88783b */ /* 0x000f2a0000000200 */
[C---:B---3--:R-:W-:Y:S06]  /*61a0*/  HMMA.16816.F32 R20, R124.reuse, R140, R20 ;  /* 0x0000008c7c14723c */ /* 0x048fec0000001814 */
[C---:B------:R-:W-:Y:S01]  /*61b0*/  HMMA.16816.F32 R24, R124.reuse, R142, R24 ;  /* 0x0000008e7c18723c */ /* 0x040fe20000001818 */
[----:B------:R-:W3:Y:S01]  /*61c0*/  LDSM.16.M88.4 R140, [R174+0x5c00] ;  /* 0x005c0000ae8c783b */ /* 0x000ee20000000200 */
[----:B------:R-:W-:Y:S04]  /*61d0*/  DEPBAR.LE SB0, 0x0 ;  /* 0x000080000000791a */ /* 0x000fe80000000000 */
[C---:B-1----:R-:W-:Y:S01]  /*61e0*/  HMMA.16816.F32 R28, R124.reuse, R120, R28 ;  /* 0x000000787c1c723c */ /* 0x042fe2000000181c */
[----:B------:R-:W-:Y:S05]  /*61f0*/  BAR.SYNC.DEFER_BLOCKING 0x0 ;  /* 0x0000000000007b1d */ /* 0x000fea0000010000 */
[C---:B------:R-:W-:Y:S06]  /*6200*/  HMMA.16816.F32 R32, R124.reuse, R122, R32 ;  /* 0x0000007a7c20723c */ /* 0x040fec0000001820 */
[C---:B-----5:R-:W-:Y:S06]  /*6210*/  HMMA.16816.F32 R36, R124.reuse, R128, R36 ;  /* 0x000000807c24723c */ /* 0x060fec0000001824 */
[C---:B------:R-:W-:Y:S06]  /*6220*/  HMMA.16816.F32 R40, R124.reuse, R130, R40 ;  /* 0x000000827c28723c */ /* 0x040fec0000001828 */
[C---:B--2---:R-:W-:Y:S06]  /*6230*/  HMMA.16816.F32 R44, R124.reuse, R132, R44 ;  /* 0x000000847c2c723c */ /* 0x044fec000000182c */
[C---:B------:R-:W-:Y:S06]  /*6240*/  HMMA.16816.F32 R48, R124.reuse, R134, R48 ;  /* 0x000000867c30723c */ /* 0x040fec0000001830 */
[C---:B----4-:R-:W-:Y:S06]  /*6250*/  HMMA.16816.F32 R52, R124.reuse, R136, R52 ;  /* 0x000000887c34723c */ /* 0x050fec0000001834 */
[C---:B------:R-:W-:Y:S06]  /*6260*/  HMMA.16816.F32 R56, R124.reuse, R138, R56 ;  /* 0x0000008a7c38723c */ /* 0x040fec0000001838 */
[C---:B---3--:R-:W-:Y:S06]  /*6270*/  HMMA.16816.F32 R60, R124.reuse, R140, R60 ;  /* 0x0000008c7c3c723c */ /* 0x048fec000000183c */
        /* <DEDUP_REMOVED lines=8> */
[----:B------:R-:W-:Y:S06]  /*6300*/  @P6 BRA `(.L_x_1750) ;  /* 0x0000000000f46947 */ /* 0x000fec0003800000 */
[----:B------:R-:W1:Y:S01]  /*6310*/  LDC R0, c[0x0][0x380] ;  /* 0x0000e000ff007b82 */ /* 0x000e620000000800 */
[----:B------:R-:W-:Y:S04]  /*6320*/  SHF.L.U32 R119, R192, 0x7, RZ ;  /* 0x00000007c0777819 */ /* 0x000fe800000006ff */
[----:B------:R-:W-:Y:S01]  /*6330*/  IABS R118, R119 ;  /* 0x0000007700767213 */ /* 0x000fe20000000000 */
[C---:B------:R-:W-:Y:S01]  /*6340*/  VIADD R125, R119.reuse, 0xffffff80 ;  /* 0xffffff80777d7836 */ /* 0x040fe20000000000 */
[-C--:B-1----:R-:W-:Y:S02]  /*6350*/  IABS R2, R0.reuse ;  /* 0x0000000000027213 */ /* 0x082fe40000000000 */
[-C--:B------:R-:W-:Y:S02]  /*6360*/  LOP3.LUT R119, R119, R0.reuse, RZ, 0x3c, !PT ;  /* 0x0000000077777212 */ /* 0x080fe400078e3cff */
[----:B------:R-:W1:Y:S02]  /*6370*/  I2F.RP R122, R2 ;  /* 0x00000002007a7306 */ /* 0x000e640000209400 */
[----:B------:R-:W-:Y:S08]  /*6380*/  ISETP.GE.AND P2, PT, R119, RZ, PT ;  /* 0x000000ff7700720c */ /* 0x000ff00003f46270 */
        /* <DEDUP_REMOVED lines=26> */
[----:B------:R-:W1:Y:S09]  /*6530*/  LDC R2, c[0x0][0x24c] ;  /* 0x00009300ff027b82 */ /* 0x000e720000000800 */
        /* <DEDUP_REMOVED lines=26> */
.L_x_1750:
[C---:B------:R-:W-:Y:S04]  /*66e0*/  LEA R188, P0, R124.reuse, R188, 0x1 ;  /* 0x000000bc7cbc7211 */ /* 0x040fe800078008ff */
[----:B------:R-:W-:Y:S02]  /*66f0*/  LEA.HI.X R189, R124, R189, R121, 0x1, P0 ;  /* 0x000000bd7cbd7211 */ /* 0x000fe400000f0c79 */
[----:B------:R-:W-:Y:S03]  /*6700*/  IADD3 R122, P0, R188, UR19, RZ ;  /* 0x00000013bc7a7c10 */ /* 0x000fe6000ff1e0ff */
        /* <DEDUP_REMOVED lines=9> */
[----:B------:R-:W-:Y:S03]  /*67a0*/  IADD3 R118, P0, R120, UR19, RZ ;  /* 0x0000001378767c10 */ /* 0x000fe6000ff1e0ff */
[----:B------:R1:W-:Y:S01]  /*67b0*/  LDGSTS.E.BYPASS.LTC128B.128 [R178+0x3800], desc[UR16][R122.64] ;  /* 0x038000007ab27fae */ /* 0x0003e2000b901d50 */
[----:B------:R-:W-:Y:S03]  /*67c0*/  IADD3.X R119, R121, UR18, RZ, P0, !PT ;  /* 0x0000001279777c10 */ /* 0x000fe600087fe4ff */
        /* <DEDUP_REMOVED lines=9> */
.L_x_1749:
[----:B------:R-:W-:Y:S01]  /*6860*/  FMNMX.FTZ R0, R4, R117, !PT ;  /* 0x0000007504007209 */ /* 0x000fe20007810000 */
[----:B------:R-:W-:Y:S01]  /*6870*/  LDSM.16.MT88.4 R128, [R173+0xb000] ;  /* 0x00b00000ad80783b */ /* 0x000fe20000004200 */
        /* <DEDUP_REMOVED lines=123> */
[--C-:B------:R-:W-:Y:S01]  /*7030*/  FFMA.FTZ R7, R12, UR4, -R132.reuse ;  /* 0x000000040c077c23 */ /* 0x100fe20008010884 */
[--C-:B------:R-:W-:Y:S01]  /*7040*/  FFMA.FTZ R137, R14, UR4, -R119.reuse ;  /* 0x000000040e897c23 */ /* 0x100fe20008010877 */
[C---:B------:R-:W-:Y:S01]  /*7050*/  FMUL.FTZ R88, R116.reuse, R88 ;  /* 0x0000005874587220 */ /* 0x040fe20000410000 */
[C---:B------:R-:W-:Y:S03]  /*7060*/  FMUL.FTZ R89, R116.reuse, R89 ;  /* 0x0000005974597220 */ /* 0x040fe60000410000 */
[----:B------:R-:W-:Y:S01]  /*7070*/  MUFU.EX2 R135, R135 ;  /* 0x0000008700877308 */ /* 0x000fe20000000800 */
[C---:B------:R-:W-:Y:S01]  /*7080*/  FMUL.FTZ R90, R3.reuse, R90 ;  /* 0x0000005a035a7220 */ /* 0x040fe20000410000 */
[----:B------:R-:W-:Y:S01]  /*7090*/  FMUL.FTZ R91, R3, R91 ;  /* 0x0000005b035b7220 */ /* 0x000fe20000410000 */
[--C-:B------:R-:W-:Y:S01]  /*70a0*/  FFMA.FTZ R138, R15, UR4, -R119.reuse ;  /* 0x000000040f8a7c23 */ /* 0x100fe20008010877 */
[C---:B------:R-:W-:Y:S01]  /*70b0*/  FMUL.FTZ R12, R116.reuse, R108 ;  /* 0x0000006c740c7220 */ /* 0x040fe20000410000 */
[C---:B------:R-:W-:Y:S01]  /*70c0*/  FMUL.FTZ R13, R116.reuse, R109 ;  /* 0x0000006d740d7220 */ /* 0x040fe20000410000 */
[C---:B------:R-:W-:Y:S01]  /*70d0*/  FMUL.FTZ R14, R3.reuse, R110 ;  /* 0x0000006e030e7220 */ /* 0x040fe20000410000 */
[----:B------:R-:W-:Y:S03]  /*70e0*/  FMUL.FTZ R15, R3, R111 ;  /* 0x0000006f030f7220 */ /* 0x000fe60000410000 */
[----:B------:R-:W2:Y:S01]  /*70f0*/  MUFU.EX2 R6, R6 ;  /* 0x0000000600067308 */ /* 0x000ea20000000800 */
[----:B---3--:R-:W-:Y:S01]  /*7100*/  F2FP.F16.F32.PACK_AB R113, R133, R144 ;  /* 0x000000908571723e */ /* 0x008fe200000000ff */
[----:B------:R-:W-:Y:S01]  /*7110*/  LDSM.16.MT88.4 R108, [R173+0x9400] ;  /* 0x00940000ad6c783b */ /* 0x000fe20000004200 */
[C---:B------:R-:W-:Y:S01]  /*7120*/  FMUL.FTZ R92, R116.reuse, R92 ;  /* 0x0000005c745c7220 */ /* 0x040fe20000410000 */
[----:B------:R-:W-:Y:S01]  /*7130*/  FMUL.FTZ R93, R116, R93 ;  /* 0x0000005d745d7220 */ /* 0x000fe20000410000 */
[C---:B------:R-:W-:Y:S01]  /*7140*/  FMUL.FTZ R94, R3.reuse, R94 ;  /* 0x0000005e035e7220 */ /* 0x040fe20000410000 */
[----:B------:R-:W-:Y:S01]  /*7150*/  FMUL.FTZ R95, R3, R95 ;  /* 0x0000005f035f7220 */ /* 0x000fe20000410000 */
[--C-:B------:R-:W-:Y:S03]  /*7160*/  FFMA.FTZ R139, R16, UR4, -R132.reuse ;  /* 0x00000004108b7c23 */ /* 0x100fe60008010884 */
[----:B------:R-:W-:Y:S01]  /*7170*/  MUFU.EX2 R118, R118 ;  /* 0x0000007600767308 */ /* 0x000fe20000000800 */
        /* <DEDUP_REMOVED lines=8> */
[----:B--2---:R-:W-:Y:S01]  /*7200*/  F2FP.F16.F32.PACK_AB R114, R6, R135 ;  /* 0x000000870672723e */ /* 0x004fe200000000ff */
[--C-:B------:R-:W-:Y:S01]  /*7210*/  FFMA.FTZ R150, R36, UR4, -R132.reuse ;  /* 0x0000000424967c23 */ /* 0x100fe20008010884 */
[--C-:B------:R-:W-:Y:S01]  /*7220*/  FFMA.FTZ R149, R37, UR4, -R132.reuse ;  /* 0x0000000425957c23 */ /* 0x100fe20008010884 */
[--C-:B------:R-:W-:Y:S01]  /*7230*/  FFMA.FTZ R152, R38, UR4, -R119.reuse ;  /* 0x0000000426987c23 */ /* 0x100fe20008010877 */
[--C-:B------:R-:W-:Y:S01]  /*7240*/  FFMA.FTZ R151, R39, UR4, -R119.reuse ;  /* 0x0000000427977c23 */ /* 0x100fe20008010877 */
[--C-:B------:R-:W-:Y:S01]  /*7250*/  FFMA.FTZ R153, R40, UR4, -R132.reuse ;  /* 0x0000000428997c23 */ /* 0x100fe20008010884 */
[----:B------:R-:W-:Y:S01]  /*7260*/  LDSM.16.MT88.4 R36, [R172+0xc000] ;  /* 0x00c00000ac24783b */ /* 0x000fe20000004200 */
[--C-:B------:R-:W-:Y:S01]  /*7270*/  FFMA.FTZ R154, R41, UR4, -R132.reuse ;  /* 0x00000004299a7c23 */ /* 0x100fe20008010884 */
[--C-:B------:R-:W-:Y:S01]  /*7280*/  FFMA.FTZ R155, R42, UR4, -R119.reuse ;  /* 0x000000042a9b7c23 */ /* 0x100fe20008010877 */
[--C-:B------:R-:W-:Y:S01]  /*7290*/  FFMA.FTZ R156, R43, UR4, -R119.reuse ;  /* 0x000000042b9c7c23 */ /* 0x100fe20008010877 */
[C---:B------:R-:W-:Y:S01]  /*72a0*/  FMUL.FTZ R16, R116.reuse, R104 ;  /* 0x0000006874107220 */ /* 0x040fe20000410000 */
[C---:B------:R-:W-:Y:S01]  /*72b0*/  FMUL.FTZ R17, R116.reuse, R105 ;  /* 0x0000006974117220 */ /* 0x040fe20000410000 */
[C---:B------:R-:W-:Y:S01]  /*72c0*/  FMUL.FTZ R18, R3.reuse, R106 ;  /* 0x0000006a03127220 */ /* 0x040fe20000410000 */
[----:B------:R-:W-:Y:S01]  /*72d0*/  FMUL.FTZ R19, R3, R107 ;  /* 0x0000006b03137220 */ /* 0x000fe20000410000 */
[----:B------:R-:W-:Y:S01]  /*72e0*/  LDSM.16.MT88.4 R40, [R173+0xa400] ;  /* 0x00a40000ad28783b */ /* 0x000fe20000004200 */
[----:B------:R-:W-:Y:S01]  /*72f0*/  MUFU.EX2 R7, R7 ;  /* 0x0000000700077308 */ /* 0x000fe20000000800 */
[----:B---3--:R-:W-:Y:S01]  /*7300*/  F2FP.F16.F32.PACK_AB R115, R5, R118 ;  /* 0x000000760573723e */ /* 0x008fe200000000ff */
[C---:B------:R-:W-:Y:S01]  /*7310*/  FMUL.FTZ R96, R116.reuse, R96 ;  /* 0x0000006074607220 */ /* 0x040fe20000410000 */
[C---:B------:R-:W-:Y:S01]  /*7320*/  FMUL.FTZ R97, R116.reuse, R97 ;  /* 0x0000006174617220 */ /* 0x040fe20000410000 */
[C---:B------:R-:W-:Y:S01]  /*7330*/  FMUL.FTZ R98, R3.reuse, R98 ;  /* 0x0000006203627220 */ /* 0x040fe20000410000 */
[C---:B------:R-:W-:Y:S01]  /*7340*/  FMUL.FTZ R99, R3.reuse, R99 ;  /* 0x0000006303637220 */ /* 0x040fe20000410000 */
[C---:B------:R-:W-:Y:S01]  /*7350*/  FMUL.FTZ R100, R116.reuse, R100 ;  /* 0x0000006474647220 */ /* 0x040fe20000410000 */
[----:B------:R-:W-:Y:S01]  /*7360*/  FMUL.FTZ R101, R116, R101 ;  /* 0x0000006574657220 */ /* 0x000fe20000410000 */
[C---:B------:R-:W-:Y:S02]  /*7370*/  HMMA.16816.F32 R8, R112.reuse, R120, R8 ;  /* 0x000000787008723c */ /* 0x040fe40000001808 */
[----:B------:R-:W2:Y:S03]  /*7380*/  MUFU.EX2 R134, R134 ;  /* 0x0000008600867308 */ /* 0x000ea60000000800 */
[C---:B------:R-:W-:Y:S01]  /*7390*/  FMUL.FTZ R102, R3.reuse, R102 ;  /* 0x0000006603667220 */ /* 0x040fe20000410000 */
[C---:B------:R-:W-:Y:S01]  /*73a0*/  HMMA.16816.F32 R68, R112.reuse, R122, R68 ;  /* 0x0000007a7044723c */ /* 0x040fe20000001844 */
[----:B------:R-:W3:Y:S05]  /*73b0*/  LDSM.16.MT88.4 R120, [R172+0xb000] ;  /* 0x00b00000ac78783b */ /* 0x000eea0000004200 */
[----:B------:R-:W-:Y:S01]  /*73c0*/  MUFU.EX2 R137, R137 ;  /* 0x0000008900897308 */ /* 0x000fe20000000800 */
[----:B------:R-:W-:Y:S01]  /*73d0*/  ISETP.GT.AND P0, PT, R192, RZ, PT ;  /* 0x000000ffc000720c */ /* 0x000fe20003f04270 */
[----:B------:R-:W-:Y:S01]  /*73e0*/  FMUL.FTZ R103, R3, R103 ;  /* 0x0000006703677220 */ /* 0x000fe20000410000 */
[C---:B-1----:R-:W-:Y:S07]  /*73f0*/  HMMA.16816.F32 R72, R112.reuse, R124, R72 ;  /* 0x0000007c7048723c */ /* 0x042fee0000001848 */
[----:B------:R-:W1:Y:S01]  /*7400*/  MUFU.EX2 R138, R138 ;  /* 0x0000008a008a7308 */ /* 0x000e620000000800 */
[C---:B------:R-:W-:Y:S01]  /*7410*/  HMMA.16816.F32 R76, R112.reuse, R126, R76 ;  /* 0x0000007e704c723c */ /* 0x040fe2000000184c */
[----:B------:R-:W4:Y:S02]  /*7420*/  LDSM.16.MT88.4 R124, [R173+0xd000] ;  /* 0x00d00000ad7c783b */ /* 0x000f240000004200 */
[----:B--2---:R-:W-:Y:S03]  /*7430*/  F2FP.F16.F32.PACK_AB R104, R134, R7 ;  /* 0x000000078668723e */ /* 0x004fe600000000ff */
[C---:B------:R-:W-:Y:S03]  /*7440*/  HMMA.16816.F32 R80, R112.reuse, R128, R80 ;  /* 0x000000807050723c */ /* 0x040fe60000001850 */
[----:B------:R-:W-:Y:S02]  /*7450*/  MUFU.EX2 R139, R139 ;  /* 0x0000008b008b7308 */ /* 0x000fe40000000800 */
[--C-:B------:R-:W-:Y:S01]  /*7460*/  FFMA.FTZ R44, R44, UR4, -R132.reuse ;  /* 0x000000042c2c7c23 */ /* 0x100fe20008010884 */
[C---:B------:R-:W-:Y:S01]  /*7470*/  HMMA.16816.F32 R84, R112.reuse, R130, R84 ;  /* 0x000000827054723c */ /* 0x040fe20000001854 */
[----:B------:R-:W2:Y:S06]  /*7480*/  LDSM.16.MT88.4 R128, [R172+0xd000] ;  /* 0x00d00000ac80783b */ /* 0x000eac0000004200 */
[----:B------:R-:W5:Y:S01]  /*7490*/  MUFU.EX2 R140, R140 ;  /* 0x0000008c008c7308 */ /* 0x000f620000000800 */
[----:B-1----:R-:W-:Y:S03]  /*74a0*/  F2FP.F16.F32.PACK_AB R105, R138, R137 ;  /* 0x000000898a69723e */ /* 0x002fe600000000ff */
[--C-:B------:R-:W-:Y:S01]  /*74b0*/  FFMA.FTZ R45, R45, UR4, -R132.reuse ;  /* 0x000000042d2d7c23 */ /* 0x100fe20008010884 */
[--C-:B------:R-:W-:Y:S01]  /*74c0*/  FFMA.FTZ R46, R46, UR4, -R119.reuse ;  /* 0x000000042e2e7c23 */ /* 0x100fe20008010877 */
[--C-:B------:R-:W-:Y:S04]  /*74d0*/  FFMA.FTZ R47, R47, UR4, -R119.reuse ;  /* 0x000000042f2f7c23 */ /* 0x100fe80008010877 */
[----:B------:R-:W-:Y:S01]  /*74e0*/  MUFU.EX2 R141, R141 ;  /* 0x0000008d008d7308 */ /* 0x000fe20000000800 */
[--C-:B------:R-:W-:Y:S01]  /*74f0*/  FFMA.FTZ R48, R48, UR4, -R132.reuse ;  /* 0x0000000430307c23 */ /* 0x100fe20008010884 */
[----:B------:R-:W-:Y:S01]  /*7500*/  FFMA.FTZ R49, R49, UR4, -R132 ;  /* 0x0000000431317c23 */ /* 0x000fe20008010884 */
[--C-:B------:R-:W-:Y:S01]  /*7510*/  FFMA.FTZ R50, R50, UR4, -R119.reuse ;  /* 0x0000000432327c23 */ /* 0x100fe20008010877 */
[--C-:B------:R-:W-:Y:S01]  /*7520*/  FFMA.FTZ R51, R51, UR4, -R119.reuse ;  /* 0x0000000433337c23 */ /* 0x100fe20008010877 */
[----:B------:R-:W-:Y:S01]  /*7530*/  FFMA.FTZ R144, R3, R194, R144 ;  /* 0x000000c203907223 */ /* 0x000fe20000010090 */
[C---:B---3--:R-:W-:Y:S04]  /*7540*/  HMMA.16816.F32 R88, R112.reuse, R120, R88 ;  /* 0x000000787058723c */ /* 0x048fe80000001858 */
[----:B------:R-:W1:Y:S01]  /*7550*/  MUFU.EX2 R142, R142 ;  /* 0x0000008e008e7308 */ /* 0x000e620000000800 */
[----:B-----5:R-:W-:Y:S01]  /*7560*/  F2FP.F16.F32.PACK_AB R106, R140, R139 ;  /* 0x0000008b8c6a723e */ /* 0x020fe200000000ff */
[--C-:B------:R-:W-:Y:S01]  /*7570*/  FFMA.FTZ R3, R52, UR4, -R132.reuse ;  /* 0x0000000434037c23 */ /* 0x100fe20008010884 */
[--C-:B------:R-:W-:Y:S01]  /*7580*/  FFMA.FTZ R52, R53, UR4, -R132.reuse ;  /* 0x0000000435347c23 */ /* 0x100fe20008010884 */
[C---:B------:R-:W-:Y:S01]  /*7590*/  HMMA.16816.F32 R12, R112.reuse, R122, R12 ;  /* 0x0000007a700c723c */ /* 0x040fe2000000180c */
[----:B------:R-:W3:Y:S05]  /*75a0*/  LDSM.16.MT88.4 R120, [R172+0x9400] ;  /* 0x00940000ac78783b */ /* 0x000eea0000004200 */
[----:B------:R-:W-:Y:S01]  /*75b0*/  MUFU.EX2 R150, R150 ;  /* 0x0000009600967308 */ /* 0x000fe20000000800 */
[--C-:B------:R-:W-:Y:S01]  /*75c0*/  FFMA.FTZ R53, R54, UR4, -R119.reuse ;  /* 0x0000000436357c23 */ /* 0x100fe20008010877 */
[C---:B----4-:R-:W-:Y:S03]  /*75d0*/  HMMA.16816.F32 R92, R112.reuse, R124, R92 ;  /* 0x0000007c705c723c */ /* 0x050fe6000000185c */
[--C-:B------:R-:W-:Y:S03]  /*75e0*/  FFMA.FTZ R54, R55, UR4, -R119.reuse ;  /* 0x0000000437367c23 */ /* 0x100fe60008010877 */
[C---:B------:R-:W-:Y:S01]  /*75f0*/  HMMA.16816.F32 R16, R112.reuse, R126, R16 ;  /* 0x0000007e7010723c */ /* 0x040fe20000001810 */
[----:B------:R-:W4:Y:S01]  /*7600*/  LDSM.16.MT88.4 R124, [R173+0xb400] ;  /* 0x00b40000ad7c783b */ /* 0x000f220000004200 */
[----:B------:R-:W-:Y:S03]  /*7610*/  MUFU.EX2 R149, R149 ;  /* 0x0000009500957308 */ /* 0x000fe60000000800 */
[----:B-1----:R-:W-:Y:S01]  /*7620*/  F2FP.F16.F32.PACK_AB R107, R142, R141 ;  /* 0x0000008d8e6b723e */ /* 0x002fe200000000ff */
[C---:B--2---:R-:W-:Y:S06]  /*7630*/  HMMA.16816.F32 R96, R112.reuse, R128, R96 ;  /* 0x000000807060723c */ /* 0x044fec0000001860 */
[----:B------:R-:W-:Y:S01]  /*7640*/  MUFU.EX2 R152, R152 ;  /* 0x0000009800987308 */ /* 0x000fe20000000800 */
[--C-:B------:R-:W-:Y:S01]  /*7650*/  FFMA.FTZ R55, R56, UR4, -R132.reuse ;  /* 0x0000000438377c23 */ /* 0x100fe20008010884 */
[----:B------:R-:W-:Y:S01]  /*7660*/  HMMA.16816.F32 R100, R112, R130, R100 ;  /* 0x000000827064723c */ /* 0x000fe20000001864 */
[----:B------:R-:W1:Y:S02]  /*7670*/  LDSM.16.MT88.4 R112, [R172+0xb400] ;  /* 0x00b40000ac70783b */ /* 0x000e640000004200 */
[--C-:B------:R-:W-:Y:S03]  /*7680*/  FFMA.FTZ R129, R20, UR4, -R132.reuse ;  /* 0x0000000414817c23 */ /* 0x100fe60008010884 */
[C---:B------:R-:W-:Y:S02]  /*7690*/  HMMA.16816.F32 R8, R104.reuse, R108, R8 ;  /* 0x0000006c6808723c */ /* 0x040fe40000001808 */
[----:B------:R-:W-:Y:S03]  /*76a0*/  MUFU.EX2 R151, R151 ;  /* 0x0000009700977308 */ /* 0x000fe60000000800 */
[--C-:B------:R-:W-:Y:S01]  /*76b0*/  FFMA.FTZ R128, R21, UR4, -R132.reuse ;  /* 0x0000000415807c23 */ /* 0x100fe20008010884 */
[C---:B------:R-:W-:Y:S01]  /*76c0*/  HMMA.16816.F32 R68, R104.reuse, R110, R68 ;  /* 0x0000006e6844723c */ /* 0x040fe20000001844 */
[----:B------:R-:W2:Y:S05]  /*76d0*/  LDSM.16.MT88.4 R108, [R173+0xd400] ;  /* 0x00d40000ad6c783b */ /* 0x000eaa0000004200 */
[----:B------:R-:W-:Y:S01]  /*76e0*/  MUFU.EX2 R153, R153 ;  /* 0x0000009900997308 */ /* 0x000fe20000000800 */
[--C-:B------:R-:W-:Y:S01]  /*76f0*/  FFMA.FTZ R130, R22, UR4, -R119.reuse ;  /* 0x0000000416827c23 */ /* 0x100fe20008010877 */
[C---:B---3--:R-:W-:Y:S03]  /*7700*/  HMMA.16816.F32 R72, R104.reuse, R120, R72 ;  /* 0x000000786848723c */ /* 0x048fe60000001848 */
[--C-:B------:R-:W-:Y:S03]  /*7710*/  FFMA.FTZ R131, R23, UR4, -R119.reuse ;  /* 0x0000000417837c23 */ /* 0x100fe60008010877 */
[C---:B------:R-:W-:Y:S01]  /*7720*/  HMMA.16816.F32 R76, R104.reuse, R122, R76 ;  /* 0x0000007a684c723c */ /* 0x040fe2000000184c */
[----:B------:R-:W3:Y:S01]  /*7730*/  LDSM.16.MT88.4 R20, [R172+0xd400] ;  /* 0x00d40000ac14783b */ /* 0x000ee20000004200 */
[----:B------:R-:W-:Y:S03]  /*7740*/  MUFU.EX2 R154, R154 ;  /* 0x0000009a009a7308 */ /* 0x000fe60000000800 */
[--C-:B------:R-:W-:Y:S01]  /*7750*/  FFMA.FTZ R56, R57, UR4, -R132.reuse ;  /* 0x0000000439387c23 */ /* 0x100fe20008010884 */
[C---:B----4-:R-:W-:Y:S03]  /*7760*/  HMMA.16816.F32 R80, R104.reuse, R124, R80 ;  /* 0x0000007c6850723c */ /* 0x050fe60000001850 */
[----:B------:R-:W4:Y:S03]  /*7770*/  LDSM.16.MT88.4 R120, [R173+0x9800] ;  /* 0x00980000ad78783b */ /* 0x000f260000004200 */
[----:B------:R-:W-:Y:S01]  /*7780*/  MUFU.EX2 R155, R155 ;  /* 0x0000009b009b7308 */ /* 0x000fe20000000800 */
[--C-:B------:R-:W-:Y:S01]  /*7790*/  FFMA.FTZ R57, R58, UR4, -R119.reuse ;  /* 0x000000043a397c23 */ /* 0x100fe20008010877 */
[C---:B------:R-:W-:Y:S03]  /*77a0*/  HMMA.16816.F32 R84, R104.reuse, R126, R84 ;  /* 0x0000007e6854723c */ /* 0x040fe60000001854 */
[--C-:B------:R-:W-:Y:S03]  /*77b0*/  FFMA.FTZ R125, R24, UR4, -R132.reuse ;  /* 0x00000004187d7c23 */ /* 0x100fe60008010884 */
[C---:B-1----:R-:W-:Y:S02]  /*77c0*/  HMMA.16816.F32 R88, R104.reuse, R112, R88 ;  /* 0x000000706858723c */ /* 0x042fe40000001858 */
[----:B------:R-:W-:Y:S03]  /*77d0*/  MUFU.EX2 R156, R156 ;  /* 0x0000009c009c7308 */ /* 0x000fe60000000800 */
[--C-:B------:R-:W-:Y:S01]  /*77e0*/  FFMA.FTZ R124, R25, UR4, -R132.reuse ;  /* 0x00000004197c7c23 */ /* 0x100fe20008010884 */
[C---:B------:R-:W-:Y:S01]  /*77f0*/  HMMA.16816.F32 R12, R104.reuse, R114, R12 ;  /* 0x00000072680c723c */ /* 0x040fe2000000180c */
[----:B------:R-:W1:Y:S05]  /*7800*/  LDSM.16.MT88.4 R112, [R172+0x9800] ;  /* 0x00980000ac70783b */ /* 0x000e6a0000004200 */
[----:B------:R-:W-:Y:S01]  /*7810*/  MUFU.EX2 R44, R44 ;  /* 0x0000002c002c7308 */ /* 0x000fe20000000800 */
[--C-:B------:R-:W-:Y:S01]  /*7820*/  FFMA.FTZ R126, R26, UR4, -R119.reuse ;  /* 0x000000041a7e7c23 */ /* 0x100fe20008010877 */
[C---:B--2---:R-:W-:Y:S03]  /*7830*/  HMMA.16816.F32 R92, R104.reuse, R108, R92 ;  /* 0x0000006c685c723c */ /* 0x044fe6000000185c */
[--C-:B------:R-:W-:Y:S03]  /*7840*/  FFMA.FTZ R127, R27, UR4, -R119.reuse ;  /* 0x000000041b7f7c23 */ /* 0x100fe60008010877 */
[C---:B------:R-:W-:Y:S02]  /*7850*/  HMMA.16816.F32 R16, R104.reuse, R110, R16 ;  /* 0x0000006e6810723c */ /* 0x040fe40000001810 */
[----:B------:R-:W-:Y:S01]  /*7860*/  MUFU.EX2 R129, R129 ;  /* 0x0000008100817308 */ /* 0x000fe20000000800 */
[----:B------:R-:W2:Y:S02]  /*7870*/  LDSM.16.MT88.4 R24, [R173+0xb800] ;  /* 0x00b80000ad18783b */ /* 0x000ea40000004200 */
[--C-:B------:R-:W-:Y:S01]  /*7880*/  FFMA.FTZ R58, R59, UR4, -R119.reuse ;  /* 0x000000043b3a7c23 */ /* 0x100fe20008010877 */
[C---:B---3--:R-:W-:Y:S06]  /*7890*/  HMMA.16816.F32 R96, R104.reuse, R20, R96 ;  /* 0x000000146860723c */ /* 0x048fec0000001860 */
[----:B------:R-:W3:Y:S01]  /*78a0*/  MUFU.EX2 R128, R128 ;  /* 0x0000008000807308 */ /* 0x000ee20000000800 */
[----:B------:R-:W-:Y:S01]  /*78b0*/  LDSM.16.MT88.4 R108, [R172+0xd800] ;  /* 0x00d80000ac6c783b */ /* 0x000fe20000004200 */
[--C-:B------:R-:W-:Y:S01]  /*78c0*/  FFMA.FTZ R59, R60, UR4, -R132.reuse ;  /* 0x000000043c3b7c23 */ /* 0x100fe20008010884 */
[----:B------:R-:W-:Y:S07]  /*78d0*/  HMMA.16816.F32 R100, R104, R22, R100 ;  /* 0x000000166864723c */ /* 0x000fee0000001864 */
[----:B------:R-:W-:Y:S01]  /*78e0*/  MUFU.EX2 R130, R130 ;  /* 0x0000008200827308 */ /* 0x000fe20000000800 */
[----:B------:R-:W5:Y:S03]  /*78f0*/  LDSM.16.MT88.4 R104, [R172+0xb800] ;  /* 0x00b80000ac68783b */ /* 0x000f660000004200 */
[--C-:B------:R-:W-:Y:S01]  /*7900*/  FFMA.FTZ R60, R61, UR4, -R132.reuse ;  /* 0x000000043d3c7c23 */ /* 0x100fe20008010884 */
[--C-:B------:R-:W-:Y:S01]  /*7910*/  FFMA.FTZ R61, R62, UR4, -R119.reuse ;  /* 0x000000043e3d7c23 */ /* 0x100fe20008010877 */
[----:B------:R-:W-:Y:S01]  /*7920*/  FFMA.FTZ R62, R63, UR4, -R119 ;  /* 0x000000043f3e7c23 */ /* 0x000fe20008010877 */
[----:B------:R-:W-:Y:S03]  /*7930*/  FFMA.FTZ R63, R64, UR4, -R132 ;  /* 0x00000004403f7c23 */ /* 0x000fe60008010884 */
[----:B------:R-:W4:Y:S01]  /*7940*/  MUFU.EX2 R131, R131 ;  /* 0x0000008300837308 */ /* 0x000f220000000800 */
[----:B---3--:R-:W-:Y:S01]  /*7950*/  F2FP.F16.F32.PACK_AB R20, R128, R129 ;  /* 0x000000818014723e */ /* 0x008fe200000000ff */
[----:B------:R-:W-:Y:S01]  /*7960*/  FADD.FTZ R133, R133, R144 ;  /* 0x0000009085857221 */ /* 0x000fe20000010000 */
[----:B------:R-:W-:Y:S01]  /*7970*/  FFMA.FTZ R143, R116, R193, R143 ;  /* 0x000000c1748f7223 */ /* 0x000fe2000001008f */
[----:B------:R-:W-:Y:S02]  /*7980*/  MOV R117, R2 ;  /* 0x0000000200757202 */ /* 0x000fe40000000f00 */
[----:B------:R-:W-:Y:S01]  /*7990*/  FADD.FTZ R118, R118, R133 ;  /* 0x0000008576767221 */ /* 0x000fe20000010000 */
[----:B------:R-:W-:Y:S03]  /*79a0*/  FADD.FTZ R136, R136, R143 ;  /* 0x0000008f88887221 */ /* 0x000fe60000010000 */
[----:B------:R-:W-:Y:S01]  /*79b0*/  MUFU.EX2 R125, R125 ;  /* 0x0000007d007d7308 */ /* 0x000fe20000000800 */
[----:B------:R-:W-:Y:S01]  /*79c0*/  FADD.FTZ R118, R5, R118 ;  /* 0x0000007605767221 */ /* 0x000fe20000010000 */
[----:B------:R-:W-:Y:S01]  /*79d0*/  FFMA.FTZ R5, R66, UR4, -R119 ;  /* 0x0000000442057c23 */ /* 0x000fe20008010877 */
[----:B------:R-:W-:Y:S02]  /*79e0*/  FADD.FTZ R135, R135, R136 ;  /* 0x0000008887877221 */ /* 0x000fe40000010000 */
[----:B------:R-:W-:Y:S05]  /*79f0*/  FADD.FTZ R137, R137, R118 ;  /* 0x0000007689897221 */ /* 0x000fea0000010000 */
[----:B------:R-:W3:Y:S01]  /*7a00*/  MUFU.EX2 R124, R124 ;  /* 0x0000007c007c7308 */ /* 0x000ee20000000800 */
[----:B----4-:R-:W-:Y:S01]  /*7a10*/  F2FP.F16.F32.PACK_AB R21, R131, R130 ;  /* 0x000000828315723e */ /* 0x010fe200000000ff */
[----:B------:R-:W-:Y:S01]  /*7a20*/  FADD.FTZ R6, R6, R135 ;  /* 0x0000008706067221 */ /* 0x000fe20000010000 */
[----:B------:R-:W-:Y:S03]  /*7a30*/  FADD.FTZ R138, R138, R137 ;  /* 0x000000898a8a7221 */ /* 0x000fe60000010000 */
[----:B------:R-:W-:Y:S01]  /*7a40*/  FADD.FTZ R7, R7, R6 ;  /* 0x0000000607077221 */ /* 0x000fe20000010000 */
[----:B------:R-:W-:Y:S03]  /*7a50*/  FADD.FTZ R141, R141, R138 ;  /* 0x0000008a8d8d7221 */ /* 0x000fe60000010000 */
[----:B------:R-:W4:Y:S01]  /*7a60*/  MUFU.EX2 R126, R126 ;  /* 0x0000007e007e7308 */ /* 0x000f220000000800 */
[----:B------:R-:W-:Y:S01]  /*7a70*/  FADD.FTZ R134, R134, R7 ;  /* 0x0000000786867221 */ /* 0x000fe20000010000 */
[----:B------:R-:W-:Y:S03]  /*7a80*/  FADD.FTZ R141, R142, R141 ;  /* 0x0000008d8e8d7221 */ /* 0x000fe60000010000 */
[----:B------:R-:W-:Y:S01]  /*7a90*/  FADD.FTZ R139, R139, R134 ;  /* 0x000000868b8b7221 */ /* 0x000fe20000010000 */
[----:B------:R-:W-:Y:S04]  /*7aa0*/  FADD.FTZ R130, R130, R141 ;  /* 0x0000008d82827221 */ /* 0x000fe80000010000 */
[----:B------:R-:W1:Y:S01]  /*7ab0*/  MUFU.EX2 R127, R127 ;  /* 0x0000007f007f7308 */ /* 0x000e620000000800 */
[----:B---3--:R-:W-:Y:S01]  /*7ac0*/  F2FP.F16.F32.PACK_AB R22, R124, R125 ;  /* 0x0000007d7c16723e */ /* 0x008fe200000000ff */
[----:B------:R-:W-:Y:S01]  /*7ad0*/  FADD.FTZ R140, R140, R139 ;  /* 0x0000008b8c8c7221 */ /* 0x000fe20000010000 */
[----:B------:R-:W-:Y:S03]  /*7ae0*/  FADD.FTZ R131, R131, R130 ;  /* 0x0000008283837221 */ /* 0x000fe60000010000 */
[----:B------:R-:W-:Y:S04]  /*7af0*/  FADD.FTZ R129, R129, R140 ;  /* 0x0000008c81817221 */ /* 0x000fe80000010000 */
[----:B------:R-:W-:Y:S01]  /*7b00*/  MUFU.EX2 R45, R45 ;  /* 0x0000002d002d7308 */ /* 0x000fe20000000800 */
[----:B----4-:R-:W-:Y:S01]  /*7b10*/  FADD.FTZ R6, R126, R131 ;  /* 0x000000837e067221 */ /* 0x010fe20000010000 */
[----:B------:R-:W-:Y:S04]  /*7b20*/  FADD.FTZ R128, R128, R129 ;  /* 0x0000008180807221 */ /* 0x000fe80000010000 */
[----:B------:R-:W-:Y:S04]  /*7b30*/  FADD.FTZ R125, R125, R128 ;  /* 0x000000807d7d7221 */ /* 0x000fe80000010000 */
[----:B------:R-:W-:Y:S01]  /*7b40*/  MUFU.EX2 R46, R46 ;  /* 0x0000002e002e7308 */ /* 0x000fe20000000800 */
[C---:B-1----:R-:W-:Y:S01]  /*7b50*/  F2FP.F16.F32.PACK_AB R23, R127.reuse, R126 ;  /* 0x0000007e7f17723e */ /* 0x042fe200000000ff */
[----:B------:R-:W-:Y:S01]  /*7b60*/  FADD.FTZ R124, R124, R125 ;  /* 0x0000007d7c7c7221 */ /* 0x000fe20000010000 */
[----:B------:R-:W-:Y:S05]  /*7b70*/  FADD.FTZ R6, R127, R6 ;  /* 0x000000067f067221 */ /* 0x000fea0000010000 */
[C---:B------:R-:W-:Y:S02]  /*7b80*/  HMMA.16816.F32 R8, R20.reuse, R120, R8 ;  /* 0x000000781408723c */ /* 0x040fe40000001808 */
[----:B------:R-:W-:Y:S04]  /*7b90*/  MUFU.EX2 R47, R47 ;  /* 0x0000002f002f7308 */ /* 0x000fe80000000800 */
[C---:B------:R-:W-:Y:S06]  /*7ba0*/  HMMA.16816.F32 R68, R20.reuse, R122, R68 ;  /* 0x0000007a1444723c */ /* 0x040fec0000001844 */
[----:B------:R-:W-:Y:S01]  /*7bb0*/  MUFU.EX2 R48, R48 ;  /* 0x0000003000307308 */ /* 0x000fe20000000800 */
[--C-:B------:R-:W-:Y:S01]  /*7bc0*/  FFMA.FTZ R120, R29, UR4, -R132.reuse ;  /* 0x000000041d787c23 */ /* 0x100fe20008010884 */
[C---:B------:R-:W-:Y:S03]  /*7bd0*/  HMMA.16816.F32 R72, R20.reuse, R112, R72 ;  /* 0x000000701448723c */ /* 0x040fe60000001848 */
[--C-:B------:R-:W-:Y:S03]  /*7be0*/  FFMA.FTZ R121, R30, UR4, -R119.reuse ;  /* 0x000000041e797c23 */ /* 0x100fe60008010877 */
[C---:B------:R-:W-:Y:S02]  /*7bf0*/  HMMA.16816.F32 R76, R20.reuse, R114, R76 ;  /* 0x00000072144c723c */ /* 0x040fe4000000184c */
[----:B------:R-:W-:Y:S03]  /*7c00*/  MUFU.EX2 R49, R49 ;  /* 0x0000003100317308 */ /* 0x000fe60000000800 */
[--C-:B------:R-:W-:Y:S01]  /*7c10*/  FFMA.FTZ R122, R31, UR4, -R119.reuse ;  /* 0x000000041f7a7c23 */ /* 0x100fe20008010877 */
[C---:B--2---:R-:W-:Y:S01]  /*7c20*/  HMMA.16816.F32 R80, R20.reuse, R24, R80 ;  /* 0x000000181450723c */ /* 0x044fe20000001850 */
[----:B------:R-:W1:Y:S05]  /*7c30*/  LDSM.16.MT88.4 R28, [R173+0xd800] ;  /* 0x00d80000ad1c783b */ /* 0x000e6a0000004200 */
[----:B------:R-:W-:Y:S01]  /*7c40*/  MUFU.EX2 R50, R50 ;  /* 0x0000003200327308 */ /* 0x000fe20000000800 */
[--C-:B------:R-:W-:Y:S01]  /*7c50*/  FFMA.FTZ R123, R32, UR4, -R132.reuse ;  /* 0x00000004207b7c23 */ /* 0x100fe20008010884 */
[C---:B------:R-:W-:Y:S01]  /*7c60*/  HMMA.16816.F32 R84, R20.reuse, R26, R84 ;  /* 0x0000001a1454723c */ /* 0x040fe20000001854 */
[----:B------:R-:W2:Y:S07]  /*7c70*/  LDSM.16.MT88.4 R24, [R173+0x9c00] ;  /* 0x009c0000ad18783b */ /* 0x000eae0000004200 */
[----:B------:R-:W-:Y:S01]  /*7c80*/  MUFU.EX2 R51, R51 ;  /* 0x0000003300337308 */ /* 0x000fe20000000800 */
[C---:B-----5:R-:W-:Y:S01]  /*7c90*/  HMMA.16816.F32 R88, R20.reuse, R104, R88 ;  /* 0x000000681458723c */ /* 0x060fe20000001858 */
[----:B------:R-:W-:Y:S05]  /*7ca0*/  LDSM.16.MT88.4 R32, [R172+0xbc00] ;  /* 0x00bc0000ac20783b */ /* 0x000fea0000004200 */
[C---:B------:R-:W-:Y:S03]  /*7cb0*/  HMMA.16816.F32 R12, R20.reuse, R106, R12 ;  /* 0x0000006a140c723c */ /* 0x040fe6000000180c */
[----:B------:R-:W-:Y:S02]  /*7cc0*/  MUFU.EX2 R145, R145 ;  /* 0x0000009100917308 */ /* 0x000fe40000000800 */
[----:B------:R-:W-:Y:S01]  /*7cd0*/  FFMA.FTZ R132, R65, UR4, -R132 ;  /* 0x0000000441847c23 */ /* 0x000fe20008010884 */
[----:B------:R-:W-:Y:S01]  /*7ce0*/  FFMA.FTZ R119, R67, UR4, -R119 ;  /* 0x0000000443777c23 */ /* 0x000fe20008010877 */
[----:B------:R-:W3:Y:S06]  /*7cf0*/  LDSM.16.MT88.4 R104, [R172+0x9c00] ;  /* 0x009c0000ac68783b */ /* 0x000eec0000004200 */
[----:B------:R-:W4:Y:S10]  /*7d00*/  MUFU.EX2 R120, R120 ;  /* 0x0000007800787308 */ /* 0x000f340000000800 */
[----:B------:R-:W-:Y:S01]  /*7d10*/  MUFU.EX2 R121, R121 ;  /* 0x0000007900797308 */ /* 0x000fe20000000800 */
[C---:B-1----:R-:W-:Y:S09]  /*7d20*/  HMMA.16816.F32 R92, R20.reuse, R28, R92 ;  /* 0x0000001c145c723c */ /* 0x042ff2000000185c */
[----:B------:R-:W1:Y:S01]  /*7d30*/  MUFU.EX2 R122, R122 ;  /* 0x0000007a007a7308 */ /* 0x000e620000000800 */
[C---:B------:R-:W-:Y:S01]  /*7d40*/  HMMA.16816.F32 R16, R20.reuse, R30, R16 ;  /* 0x0000001e1410723c */ /* 0x040fe20000001810 */
[----:B------:R-:W5:Y:S08]  /*7d50*/  LDSM.16.MT88.4 R28, [R173+0xbc00] ;  /* 0x00bc0000ad1c783b */ /* 0x000f700000004200 */
[----:B------:R-:W-:Y:S01]  /*7d60*/  MUFU.EX2 R123, R123 ;  /* 0x0000007b007b7308 */ /* 0x000fe20000000800 */
[C---:B------:R-:W-:Y:S06]  /*7d70*/  HMMA.16816.F32 R96, R20.reuse, R108, R96 ;  /* 0x0000006c1460723c */ /* 0x040fec0000001860 */
[----:B------:R-:W-:Y:S03]  /*7d80*/  HMMA.16816.F32 R100, R20, R110, R100 ;  /* 0x0000006e1464723c */ /* 0x000fe60000001864 */
[----:B------:R-:W2:Y:S01]  /*7d90*/  MUFU.EX2 R146, R146 ;  /* 0x0000009200927308 */ /* 0x000ea20000000800 */
[----:B------:R-:W-:Y:S03]  /*7da0*/  LDSM.16.MT88.4 R108, [R172+0xcc00] ;  /* 0x00cc0000ac6c783b */ /* 0x000fe60000004200 */
[----:B----4-:R-:W-:Y:S01]  /*7db0*/  F2FP.F16.F32.PACK_AB R20, R120, R145 ;  /* 0x000000917814723e */ /* 0x010fe200000000ff */
[----:B------:R-:W-:Y:S05]  /*7dc0*/  FADD.FTZ R145, R145, R124 ;  /* 0x0000007c91917221 */ /* 0x000fea0000010000 */
[----:B------:R-:W-:Y:S01]  /*7dd0*/  MUFU.EX2 R147, R147 ;  /* 0x0000009300937308 */ /* 0x000fe20000000800 */
[----:B-1----:R-:W-:Y:S01]  /*7de0*/  F2FP.F16.F32.PACK_AB R21, R122, R121 ;  /* 0x000000797a15723e */ /* 0x002fe200000000ff */
[----:B------:R-:W-:Y:S01]  /*7df0*/  FADD.FTZ R121, R121, R6 ;  /* 0x0000000679797221 */ /* 0x000fe20000010000 */
[----:B------:R-:W-:Y:S03]  /*7e00*/  FADD.FTZ R120, R120, R145 ;  /* 0x0000009178787221 */ /* 0x000fe60000010000 */
[----:B------:R-:W-:Y:S04]  /*7e10*/  FADD.FTZ R122, R122, R121 ;  /* 0x000000797a7a7221 */ /* 0x000fe80000010000 */
[----:B------:R-:W1:Y:S01]  /*7e20*/  MUFU.EX2 R148, R148 ;  /* 0x0000009400947308 */ /* 0x000e620000000800 */
[C---:B--2---:R-:W-:Y:S01]  /*7e30*/  F2FP.F16.F32.PACK_AB R22, R146.reuse, R123 ;  /* 0x0000007b9216723e */ /* 0x044fe200000000ff */
[----:B------:R-:W-:Y:S04]  /*7e40*/  FADD.FTZ R123, R123, R120 ;  /* 0x000000787b7b7221 */ /* 0x000fe80000010000 */
[----:B------:R-:W-:Y:S04]  /*7e50*/  FADD.FTZ R123, R146, R123 ;  /* 0x0000007b927b7221 */ /* 0x000fe80000010000 */
[----:B------:R-:W-:Y:S10]  /*7e60*/  MUFU.EX2 R3, R3 ;  /* 0x0000000300037308 */ /* 0x000ff40000000800 */
[----:B------:R-:W2:Y:S01]  /*7e70*/  MUFU.EX2 R52, R52 ;  /* 0x0000003400347308 */ /* 0x000ea20000000800 */
[C---:B-1----:R-:W-:Y:S01]  /*7e80*/  F2FP.F16.F32.PACK_AB R23, R148.reuse, R147 ;  /* 0x000000939417723e */ /* 0x042fe200000000ff */
[----:B------:R-:W-:Y:S04]  /*7e90*/  FADD.FTZ R147, R147, R122 ;  /* 0x0000007a93937221 */ /* 0x000fe80000010000 */
[----:B------:R-:W-:Y:S02]  /*7ea0*/  FADD.FTZ R147, R148, R147 ;  /* 0x0000009394937221 */ /* 0x000fe40000010000 */
[C---:B------:R-:W-:Y:S02]  /*7eb0*/  HMMA.16816.F32 R8, R20.reuse, R24, R8 ;  /* 0x000000181408723c */ /* 0x040fe40000001808 */
[----:B------:R-:W-:Y:S01]  /*7ec0*/  MUFU.EX2 R53, R53 ;  /* 0x0000003500357308 */ /* 0x000fe20000000800 */
[----:B------:R-:W-:Y:S03]  /*7ed0*/  FADD.FTZ R6, R152, R147 ;  /* 0x0000009398067221 */ /* 0x000fe60000010000 */
[C---:B------:R-:W-:Y:S01]  /*7ee0*/  HMMA.16816.F32 R68, R20.reuse, R26, R68 ;  /* 0x0000001a1444723c */ /* 0x040fe20000001844 */
[----:B------:R-:W1:Y:S05]  /*7ef0*/  LDSM.16.MT88.4 R24, [R173+0xdc00] ;  /* 0x00dc0000ad18783b */ /* 0x000e6a0000004200 */
[----:B------:R-:W4:Y:S01]  /*7f00*/  MUFU.EX2 R54, R54 ;  /* 0x0000003600367308 */ /* 0x000f220000000800 */
[----:B------:R-:W-:Y:S01]  /*7f10*/  FADD.FTZ R6, R151, R6 ;  /* 0x0000000697067221 */ /* 0x000fe20000010000 */
[C---:B---3--:R-:W-:Y:S08]  /*7f20*/  HMMA.16816.F32 R72, R20.reuse, R104, R72 ;  /* 0x000000681448723c */ /* 0x048ff00000001848 */
[----:B------:R-:W-:Y:S01]  /*7f30*/  MUFU.EX2 R55, R55 ;  /* 0x0000003700377308 */ /* 0x000fe20000000800 */
[C---:B------:R-:W-:Y:S01]  /*7f40*/  HMMA.16816.F32 R76, R20.reuse, R106, R76 ;  /* 0x0000006a144c723c */ /* 0x040fe2000000184c */
[----:B------:R-:W3:Y:S05]  /*7f50*/  LDSM.16.MT88.4 R104, [R172+0xdc00] ;  /* 0x00dc0000ac68783b */ /* 0x000eea0000004200 */
[C---:B-----5:R-:W-:Y:S03]  /*7f60*/  HMMA.16816.F32 R80, R20.reuse, R28, R80 ;  /* 0x0000001c1450723c */ /* 0x060fe60000001850 */
[----:B------:R-:W5:Y:S03]  /*7f70*/  MUFU.EX2 R56, R56 ;  /* 0x0000003800387308 */ /* 0x000f660000000800 */
[C---:B------:R-:W-:Y:S01]  /*7f80*/  HMMA.16816.F32 R84, R20.reuse, R30, R84 ;  /* 0x0000001e1454723c */ /* 0x040fe20000001854 */
[----:B------:R-:W2:Y:S06]  /*7f90*/  LDSM.16.MT88.4 R28, [R173+0xa000] ;  /* 0x00a00000ad1c783b */ /* 0x000eac0000004200 */
[----:B------:R-:W-:Y:S01]  /*7fa0*/  MUFU.EX2 R57, R57 ;  /* 0x0000003900397308 */ /* 0x000fe20000000800 */
[C---:B------:R-:W-:Y:S09]  /*7fb0*/  HMMA.16816.F32 R88, R20.reuse, R32, R88 ;  /* 0x000000201458723c */ /* 0x040ff20000001858 */
[----:B------:R-:W5:Y:S01]  /*7fc0*/  MUFU.EX2 R58, R58 ;  /* 0x0000003a003a7308 */ /* 0x000f620000000800 */
[C---:B------:R-:W-:Y:S01]  /*7fd0*/  HMMA.16816.F32 R12, R20.reuse, R34, R12 ;  /* 0x00000022140c723c */ /* 0x040fe2000000180c */
[----:B------:R-:W4:Y:S05]  /*7fe0*/  LDSM.16.MT88.4 R32, [R172+0xa000] ;  /* 0x00a00000ac20783b */ /* 0x000f2a0000004200 */
[C---:B-1----:R-:W-:Y:S03]  /*7ff0*/  HMMA.16816.F32 R92, R20.reuse, R24, R92 ;  /* 0x00000018145c723c */ /* 0x042fe6000000185c */
[----:B------:R-:W-:Y:S03]  /*8000*/  MUFU.EX2 R59, R59 ;  /* 0x0000003b003b7308 */ /* 0x000fe60000000800 */
[C---:B------:R-:W-:Y:S01]  /*8010*/  HMMA.16816.F32 R16, R20.reuse, R26, R16 ;  /* 0x0000001a1410723c */ /* 0x040fe20000001810 */
[----:B------:R-:W1:Y:S06]  /*8020*/  LDSM.16.MT88.4 R24, [R173+0xc000] ;  /* 0x00c00000ad18783b */ /* 0x000e6c0000004200 */
[----:B------:R-:W5:Y:S01]  /*8030*/  MUFU.EX2 R60, R60 ;  /* 0x0000003c003c7308 */ /* 0x000f620000000800 */
[C---:B---3--:R-:W-:Y:S09]  /*8040*/  HMMA.16816.F32 R96, R20.reuse, R104, R96 ;  /* 0x000000681460723c */ /* 0x048ff20000001860 */
[----:B------:R-:W-:Y:S01]  /*8050*/  MUFU.EX2 R61, R61 ;  /* 0x0000003d003d7308 */ /* 0x000fe20000000800 */
[----:B------:R-:W-:Y:S01]  /*8060*/  HMMA.16816.F32 R100, R20, R106, R100 ;  /* 0x0000006a1464723c */ /* 0x000fe20000001864 */
[----:B------:R-:W-:Y:S06]  /*8070*/  LDSM.16.MT88.4 R104, [R173+0xec00] ;  /* 0x00ec0000ad68783b */ /* 0x000fec0000004200 */
[----:B------:R-:W-:Y:S02]  /*8080*/  F2FP.F16.F32.PACK_AB R20, R149, R150 ;  /* 0x000000969514723e */ /* 0x000fe400000000ff */
[----:B------:R-:W3:Y:S02]  /*8090*/  MUFU.EX2 R62, R62 ;  /* 0x0000003e003e7308 */ /* 0x000ee40000000800 */
[----:B------:R-:W-:Y:S01]  /*80a0*/  F2FP.F16.F32.PACK_AB R21, R151, R152 ;  /* 0x000000989715723e */ /* 0x000fe200000000ff */
[----:B------:R-:W-:Y:S01]  /*80b0*/  FADD.FTZ R150, R150, R123 ;  /* 0x0000007b96967221 */ /* 0x000fe20000010000 */
[----:B------:R-:W-:Y:S02]  /*80c0*/  F2FP.F16.F32.PACK_AB R22, R154, R153 ;  /* 0x000000999a16723e */ /* 0x000fe400000000ff */
[----:B------:R-:W-:Y:S04]  /*80d0*/  F2FP.F16.F32.PACK_AB R23, R156, R155 ;  /* 0x0000009b9c17723e */ /* 0x000fe800000000ff */
[----:B------:R-:W-:Y:S01]  /*80e0*/  MUFU.EX2 R63, R63 ;  /* 0x0000003f003f7308 */ /* 0x000fe20000000800 */
[----:B------:R-:W-:Y:S01]  /*80f0*/  FADD.FTZ R150, R149, R150 ;  /* 0x0000009695967221 */ /* 0x000fe20000010000 */
[----:B------:R-:W-:Y:S03]  /*8100*/  FADD.FTZ R155, R155, R6 ;  /* 0x000000069b9b7221 */ /* 0x000fe60000010000 */
[----:B------:R-:W-:Y:S01]  /*8110*/  FADD.FTZ R7, R153, R150 ;  /* 0x0000009699077221 */ /* 0x000fe20000010000 */
[C---:B--2---:R-:W-:Y:S04]  /*8120*/  HMMA.16816.F32 R8, R20.reuse, R28, R8 ;  /* 0x0000001c1408723c */ /* 0x044fe80000001808 */
[----:B------:R-:W2:Y:S01]  /*8130*/  MUFU.EX2 R132, R132 ;  /* 0x0000008400847308 */ /* 0x000ea20000000800 */
[----:B------:R-:W-:Y:S01]  /*8140*/  FADD.FTZ R7, R154, R7 ;  /* 0x000000079a077221 */ /* 0x000fe20000010000 */
[----:B------:R-:W-:Y:S01]  /*8150*/  FADD.FTZ R155, R156, R155 ;  /* 0x0000009b9c9b7221 */ /* 0x000fe20000010000 */
[C---:B------:R-:W-:Y:S01]  /*8160*/  HMMA.16816.F32 R68, R20.reuse, R30, R68 ;  /* 0x0000001e1444723c */ /* 0x040fe20000001844 */
[----:B------:R-:W5:Y:S06]  /*8170*/  LDSM.16.MT88.4 R28, [R173+0xe000] ;  /* 0x00e00000ad1c783b */ /* 0x000f6c0000004200 */
[----:B------:R-:W-:Y:S01]  /*8180*/  MUFU.EX2 R5, R5 ;  /* 0x0000000500057308 */ /* 0x000fe20000000800 */
[C---:B----4-:R-:W-:Y:S06]  /*8190*/  HMMA.16816.F32 R72, R20.reuse, R32, R72 ;  /* 0x000000201448723c */ /* 0x050fec0000001848 */
[C---:B------:R-:W-:Y:S01]  /*81a0*/  HMMA.16816.F32 R76, R20.reuse, R34, R76 ;  /* 0x00000022144c723c */ /* 0x040fe2000000184c */
[----:B------:R-:W4:Y:S02]  /*81b0*/  LDSM.16.MT88.4 R32, [R172+0xe000] ;  /* 0x00e00000ac20783b */ /* 0x000f240000004200 */
[----:B------:R-:W2:Y:S03]  /*81c0*/  MUFU.EX2 R194, R119 ;  /* 0x0000007700c27308 */ /* 0x000ea60000000800 */
[C---:B-1----:R-:W-:Y:S06]  /*81d0*/  HMMA.16816.F32 R80, R20.reuse, R24, R80 ;  /* 0x000000181450723c */ /* 0x042fec0000001850 */
[C---:B------:R-:W-:Y:S05]  /*81e0*/  HMMA.16816.F32 R84, R20.reuse, R26, R84 ;  /* 0x0000001a1454723c */ /* 0x040fea0000001854 */
[----:B------:R-:W-:Y:S01]  /*81f0*/  F2FP.F16.F32.PACK_AB R24, R45, R44 ;  /* 0x0000002c2d18723e */ /* 0x000fe200000000ff */
[C---:B------:R-:W-:Y:S05]  /*8200*/  HMMA.16816.F32 R88, R20.reuse, R36, R88 ;  /* 0x000000241458723c */ /* 0x040fea0000001858 */
[----:B------:R-:W-:Y:S01]  /*8210*/  F2FP.F16.F32.PACK_AB R25, R47, R46 ;  /* 0x0000002e2f19723e */ /* 0x000fe200000000ff */
[C---:B------:R-:W-:Y:S01]  /*8220*/  HMMA.16816.F32 R12, R20.reuse, R38, R12 ;  /* 0x00000026140c723c */ /* 0x040fe2000000180c */
[----:B------:R-:W1:Y:S04]  /*8230*/  LDSM.16.MT88.4 R36, [R172+0xa400] ;  /* 0x00a40000ac24783b */ /* 0x000e680000004200 */
[----:B------:R-:W-:Y:S01]  /*8240*/  F2FP.F16.F32.PACK_AB R26, R49, R48 ;  /* 0x00000030311a723e */ /* 0x000fe200000000ff */
[C---:B-----5:R-:W-:Y:S05]  /*8250*/  HMMA.16816.F32 R92, R20.reuse, R28, R92 ;  /* 0x0000001c145c723c */ /* 0x060fea000000185c */
[----:B------:R-:W-:Y:S01]  /*8260*/  F2FP.F16.F32.PACK_AB R27, R51, R50 ;  /* 0x00000032331b723e */ /* 0x000fe200000000ff */
[C---:B------:R-:W-:Y:S01]  /*8270*/  HMMA.16816.F32 R16, R20.reuse, R30, R16 ;  /* 0x0000001e1410723c */ /* 0x040fe20000001810 */
[----:B------:R-:W5:Y:S04]  /*8280*/  LDSM.16.MT88.4 R28, [R173+0xc400] ;  /* 0x00c40000ad1c783b */ /* 0x000f680000004200 */
[----:B------:R-:W-:Y:S01]  /*8290*/  FADD.FTZ R44, R44, R7 ;  /* 0x000000072c2c7221 */ /* 0x000fe20000010000 */
[C---:B----4-:R-:W-:Y:S05]  /*82a0*/  HMMA.16816.F32 R96, R20.reuse, R32, R96 ;  /* 0x000000201460723c */ /* 0x050fea0000001860 */
[----:B------:R-:W-:Y:S01]  /*82b0*/  FADD.FTZ R46, R46, R155 ;  /* 0x0000009b2e2e7221 */ /* 0x000fe20000010000 */
[----:B------:R-:W-:Y:S01]  /*82c0*/  HMMA.16816.F32 R100, R20, R34, R100 ;  /* 0x000000221464723c */ /* 0x000fe20000001864 */
[----:B------:R-:W4:Y:S04]  /*82d0*/  LDSM.16.MT88.4 R20, [R172+0xc400] ;  /* 0x00c40000ac14783b */ /* 0x000f280000004200 */
[----:B------:R-:W-:Y:S01]  /*82e0*/  FADD.FTZ R45, R45, R44 ;  /* 0x0000002c2d2d7221 */ /* 0x000fe20000010000 */
[C---:B------:R-:W-:Y:S03]  /*82f0*/  HMMA.16816.F32 R8, R24.reuse, R40, R8 ;  /* 0x000000281808723c */ /* 0x040fe60000001808 */
[----:B------:R-:W3:Y:S02]  /*8300*/  LDSM.16.MT88.4 R32, [R173+0xe400] ;  /* 0x00e40000ad20783b */ /* 0x000ee40000004200 */
[----:B------:R-:W-:Y:S01]  /*8310*/  FADD.FTZ R47, R47, R46 ;  /* 0x0000002e2f2f7221 */ /* 0x000fe20000010000 */
[C---:B------:R-:W-:Y:S05]  /*8320*/  HMMA.16816.F32 R68, R24.reuse, R42, R68 ;  /* 0x0000002a1844723c */ /* 0x040fea0000001844 */
[----:B------:R-:W2:Y:S01]  /*8330*/  LDSM.16.MT88.4 R40, [R172+0xe400] ;  /* 0x00e40000ac28783b */ /* 0x000ea20000004200 */
[C---:B-1----:R-:W-:Y:S05]  /*8340*/  HMMA.16816.F32 R72, R24.reuse, R36, R72 ;  /* 0x000000241848723c */ /* 0x042fea0000001848 */
[----:B------:R-:W-:Y:S01]  /*8350*/  FADD.FTZ R48, R48, R45 ;  /* 0x0000002d30307221 */ /* 0x000fe20000010000 */
[C---:B------:R-:W-:Y:S01]  /*8360*/  HMMA.16816.F32 R76, R24.reuse, R38, R76 ;  /* 0x00000026184c723c */ /* 0x040fe2000000184c */
[----:B------:R-:W-:Y:S04]  /*8370*/  LDSM.16.MT88.4 R36, [R172+0xa800] ;  /* 0x00a80000ac24783b */ /* 0x000fe80000004200 */
[----:B------:R-:W-:Y:S01]  /*8380*/  FADD.FTZ R6, R50, R47 ;  /* 0x0000002f32067221 */ /* 0x000fe20000010000 */
[C---:B-----5:R-:W-:Y:S05]  /*8390*/  HMMA.16816.F32 R80, R24.reuse, R28, R80 ;  /* 0x0000001c1850723c */ /* 0x060fea0000001850 */
[----:B------:R-:W-:Y:S01]  /*83a0*/  FADD.FTZ R48, R49, R48 ;  /* 0x0000003031307221 */ /* 0x000fe20000010000 */
[C---:B------:R-:W-:Y:S01]  /*83b0*/  HMMA.16816.F32 R84, R24.reuse, R30, R84 ;  /* 0x0000001e1854723c */ /* 0x040fe20000001854 */
[----:B------:R-:W1:Y:S04]  /*83c0*/  LDSM.16.MT88.4 R28, [R173+0xa800] ;  /* 0x00a80000ad1c783b */ /* 0x000e680000004200 */
[----:B------:R-:W-:Y:S01]  /*83d0*/  FADD.FTZ R6, R51, R6 ;  /* 0x0000000633067221 */ /* 0x000fe20000010000 */
[C---:B----4-:R-:W-:Y:S06]  /*83e0*/  HMMA.16816.F32 R88, R24.reuse, R20, R88 ;  /* 0x000000141858723c */ /* 0x050fec0000001858 */
[C---:B------:R-:W-:Y:S05]  /*83f0*/  HMMA.16816.F32 R12, R24.reuse, R22, R12 ;  /* 0x00000016180c723c */ /* 0x040fea000000180c */
[----:B------:R-:W-:Y:S01]  /*8400*/  F2FP.F16.F32.PACK_AB R20, R52, R3 ;  /* 0x000000033414723e */ /* 0x000fe200000000ff */
[C---:B---3--:R-:W-:Y:S05]  /*8410*/  HMMA.16816.F32 R92, R24.reuse, R32, R92 ;  /* 0x00000020185c723c */ /* 0x048fea000000185c */
[----:B------:R-:W-:Y:S01]  /*8420*/  F2FP.F16.F32.PACK_AB R21, R54, R53 ;  /* 0x000000353615723e */ /* 0x000fe200000000ff */
[C---:B------:R-:W-:Y:S01]  /*8430*/  HMMA.16816.F32 R16, R24.reuse, R34, R16 ;  /* 0x000000221810723c */ /* 0x040fe20000001810 */
[----:B------:R-:W3:Y:S04]  /*8440*/  LDSM.16.MT88.4 R32, [R173+0xc800] ;  /* 0x00c80000ad20783b */ /* 0x000ee80000004200 */
[----:B------:R-:W-:Y:S01]  /*8450*/  F2FP.F16.F32.PACK_AB R22, R56, R55 ;  /* 0x000000373816723e */ /* 0x000fe200000000ff */
[C---:B--2---:R-:W-:Y:S05]  /*8460*/  HMMA.16816.F32 R96, R24.reuse, R40, R96 ;  /* 0x000000281860723c */ /* 0x044fea0000001860 */
[----:B------:R-:W-:Y:S01]  /*8470*/  F2FP.F16.F32.PACK_AB R23, R58, R57 ;  /* 0x000000393a17723e */ /* 0x000fe200000000ff */
[----:B------:R-:W-:Y:S01]  /*8480*/  HMMA.16816.F32 R100, R24, R42, R100 ;  /* 0x0000002a1864723c */ /* 0x000fe20000001864 */
[----:B------:R-:W2:Y:S04]  /*8490*/  LDSM.16.MT88.4 R24, [R172+0xc800] ;  /* 0x00c80000ac18783b */ /* 0x000ea80000004200 */
        /* <DEDUP_REMOVED lines=9> */
[----:B------:R-:W4:Y:S04]  /*8530*/  LDSM.16.MT88.4 R36, [R172+0xe800] ;  /* 0x00e80000ac24783b */ /* 0x000f280000004200 */
[----:B------:R-:W-:Y:S01]  /*8540*/  IADD3 R3, R192, -0x1, RZ ;  /* 0xffffffffc0037810 */ /* 0x000fe20007ffe0ff */
[C---:B---3--:R-:W-:Y:S05]  /*8550*/  HMMA.16816.F32 R80, R20.reuse, R32, R80 ;  /* 0x000000201450723c */ /* 0x048fea0000001850 */
[----:B------:R-:W-:Y:S01]  /*8560*/  FADD.FTZ R54, R54, R53 ;  /* 0x0000003536367221 */ /* 0x000fe20000010000 */
[C---:B------:R-:W-:Y:S01]  /*8570*/  HMMA.16816.F32 R84, R20.reuse, R34, R84 ;  /* 0x000000221454723c */ /* 0x040fe20000001854 */
[----:B------:R-:W3:Y:S04]  /*8580*/  LDSM.16.MT88.4 R32, [R173+0xac00] ;  /* 0x00ac0000ad20783b */ /* 0x000ee80000004200 */
[----:B------:R-:W-:Y:S01]  /*8590*/  FADD.FTZ R55, R55, R52 ;  /* 0x0000003437377221 */ /* 0x000fe20000010000 */
[C---:B--2---:R-:W-:Y:S05]  /*85a0*/  HMMA.16816.F32 R88, R20.reuse, R24, R88 ;  /* 0x000000181458723c */ /* 0x044fea0000001858 */
[----:B------:R-:W-:Y:S01]  /*85b0*/  FADD.FTZ R57, R57, R54 ;  /* 0x0000003639397221 */ /* 0x000fe20000010000 */
[C---:B------:R-:W-:Y:S05]  /*85c0*/  HMMA.16816.F32 R12, R20.reuse, R26, R12 ;  /* 0x0000001a140c723c */ /* 0x040fea000000180c */
[----:B------:R-:W-:Y:S01]  /*85d0*/  F2FP.F16.F32.PACK_AB R24, R60, R59 ;  /* 0x0000003b3c18723e */ /* 0x000fe200000000ff */
[----:B------:R-:W-:Y:S01]  /*85e0*/  FADD.FTZ R56, R56, R55 ;  /* 0x0000003738387221 */ /* 0x000fe20000010000 */
[----:B------:R-:W-:Y:S01]  /*85f0*/  F2FP.F16.F32.PACK_AB R25, R62, R61 ;  /* 0x0000003d3e19723e */ /* 0x000fe200000000ff */
[----:B------:R-:W-:Y:S01]  /*8600*/  FADD.FTZ R58, R58, R57 ;  /* 0x000000393a3a7221 */ /* 0x000fe20000010000 */
[C---:B-1----:R-:W-:Y:S03]  /*8610*/  HMMA.16816.F32 R92, R20.reuse, R28, R92 ;  /* 0x0000001c145c723c */ /* 0x042fe6000000185c */
[----:B------:R-:W-:Y:S01]  /*8620*/  F2FP.F16.F32.PACK_AB R26, R132, R63 ;  /* 0x0000003f841a723e */ /* 0x000fe200000000ff */
[----:B------:R-:W-:Y:S01]  /*8630*/  FADD.FTZ R59, R59, R56 ;  /* 0x000000383b3b7221 */ /* 0x000fe20000010000 */
[----:B------:R-:W-:Y:S01]  /*8640*/  F2FP.F16.F32.PACK_AB R27, R194, R5 ;  /* 0x00000005c21b723e */ /* 0x000fe200000000ff */
[C---:B------:R-:W-:Y:S01]  /*8650*/  HMMA.16816.F32 R16, R20.reuse, R30, R16 ;  /* 0x0000001e1410723c */ /* 0x040fe20000001810 */
[----:B------:R-:W1:Y:S04]  /*8660*/  LDSM.16.MT88.4 R28, [R173+0xcc00] ;  /* 0x00cc0000ad1c783b */ /* 0x000e680000004200 */
[----:B------:R-:W-:Y:S01]  /*8670*/  MOV R192, R3 ;  /* 0x0000000300c07202 */ /* 0x000fe20000000f00 */
[C---:B----4-:R-:W-:Y:S05]  /*8680*/  HMMA.16816.F32 R96, R20.reuse, R36, R96 ;  /* 0x000000241460723c */ /* 0x050fea0000001860 */
[----:B------:R-:W-:Y:S01]  /*8690*/  FADD.FTZ R61, R61, R58 ;  /* 0x0000003a3d3d7221 */ /* 0x000fe20000010000 */
[----:B------:R-:W-:Y:S05]  /*86a0*/  HMMA.16816.F32 R100, R20, R38, R100 ;  /* 0x000000261464723c */ /* 0x000fea0000001864 */
[----:B------:R-:W-:Y:S01]  /*86b0*/  FADD.FTZ R60, R60, R59 ;  /* 0x0000003b3c3c7221 */ /* 0x000fe20000010000 */
[C---:B---3--:R-:W-:Y:S01]  /*86c0*/  HMMA.16816.F32 R112, R24.reuse, R32, R8 ;  /* 0x000000201870723c */ /* 0x048fe20000001808 */
        /* <DEDUP_REMOVED lines=11> */
[----:B------:R-:W-:Y:S01]  /*8780*/  MOV R3, R0 ;  /* 0x0000000000037202 */ /* 0x000fe20000000f00 */
[C---:B------:R-:W-:Y:S06]  /*8790*/  HMMA.16816.F32 R88, R24.reuse, R108, R88 ;  /* 0x0000006c1858723c */ /* 0x040fec0000001858 */
[C---:B------:R-:W-:Y:S06]  /*87a0*/  HMMA.16816.F32 R108, R24.reuse, R110, R12 ;  /* 0x0000006e186c723c */ /* 0x040fec000000180c */
[C---:B------:R-:W-:Y:S06]  /*87b0*/  HMMA.16816.F32 R92, R24.reuse, R104, R92 ;  /* 0x00000068185c723c */ /* 0x040fec000000185c */
[C---:B------:R-:W-:Y:S06]  /*87c0*/  HMMA.16816.F32 R104, R24.reuse, R106, R16 ;  /* 0x0000006a1868723c */ /* 0x040fec0000001810 */
[C---:B--2---:R-:W-:Y:S06]  /*87d0*/  HMMA.16816.F32 R96, R24.reuse, R8, R96 ;  /* 0x000000081860723c */ /* 0x044fec0000001860 */
[----:B------:R-:W-:Y:S01]  /*87e0*/  HMMA.16816.F32 R100, R24, R10, R100 ;  /* 0x0000000a1864723c */ /* 0x000fe20000001864 */
[----:B------:R-:W-:Y:S11]  /*87f0*/  @!UPT UIADD3 URZ, URZ, URZ, URZ ;  /* 0x0000003f3f3ff290 */ /* 0x000ff6000fffe03f */
[----:B------:R-:W-:Y:S01]  /*8800*/  @!UPT UIADD3 URZ, URZ, URZ, URZ ;  /* 0x0000003f3f3ff290 */ /* 0x000fe2000fffe03f */
[----:B------:R-:W-:Y:S11]  /*8810*/  @P0 BRA `(.L_x_1751) ;  /* 0xffffffc800cc0947 */ /* 0x000ff6000383ffff */
.L_x_1747:
[----:B------:R-:W1:Y:S01]  /*8820*/  SHFL.BFLY PT, R4, R193, 0x2, 0x1f ;  /* 0x0c401f00c1047f89 */ /* 0x000e6200000e0000 */
[----:B------:R-:W2:Y:S01]  /*8830*/  S2UR UR4, SR_CgaCtaId ;  /* 0x00000000000479c3 */ /* 0x000ea20000008800 */
[----:B------:R-:W-:Y:S01]  /*8840*/  MOV R11, 0x3f800000 ;  /* 0x3f800000000b7802 */ /* 0x000fe20000000f00 */
[----:B------:R-:W-:Y:S01]  /*8850*/  UMOV UR5, 0x400 ;  /* 0x0000040000057882 */ /* 0x000fe20000000000 */
[----:B------:R-:W3:Y:S01]  /*8860*/  S2R R3, SR_TID.X ;  /* 0x0000000000037919 */ /* 0x000ee20000002100 */
[----:B------:R-:W4:Y:S01]  /*8870*/  SHFL.BFLY PT, R9, R194, 0x2, 0x1f ;  /* 0x0c401f00c2097f89 */ /* 0x000f2200000e0000 */
[----:B------:R-:W5:Y:S01]  /*8880*/  S2R R5, SR_TID.X ;  /* 0x0000000000057919 */ /* 0x000f620000002100 */
[----:B-1----:R-:W-:Y:S01]  /*8890*/  FADD.FTZ R7, R4, R193 ;  /* 0x000000c104077221 */ /* 0x002fe20000010000 */
[----:B--2---:R-:W-:-:S04]  /*88a0*/  ULEA UR4, UR4, UR5, 0x18 ;  /* 0x0000000504047291 */ /* 0x004fc8000f8ec03f */
[----:B------:R-:W1:Y:S01]  /*88b0*/  SHFL.BFLY PT, R10, R7, 0x1, 0x1f ;  /* 0x0c201f00070a7f89 */ /* 0x000e6200000e0000 */
[----:B----4-:R-:W-:Y:S01]  /*88c0*/  FADD.FTZ R9, R9, R194 ;  /* 0x000000c209097221 */ /* 0x010fe20000010000 */
[----:B---3--:R-:W-:-:S04]  /*88d0*/  SHF.R.S32.HI R4, RZ, 0x1f, R3 ;  /* 0x0000001fff047819 */ /* 0x008fc80000011403 */
[----:B------:R-:W2:Y:S01]  /*88e0*/  SHFL.BFLY PT, R8, R9, 0x1, 0x1f ;  /* 0x0c201f0009087f89 */ /* 0x000ea200000e0000 */
[----:B------:R-:W-:-:S04]  /*88f0*/  LEA.HI R12, R4, R3, RZ, 0x2 ;  /* 0x00000003040c7211 */ /* 0x000fc800078f10ff */
[----:B------:R-:W-:Y:S01]  /*8900*/  LOP3.LUT R12, R12, 0xfffffffc, RZ, 0xc0, !PT ;  /* 0xfffffffc0c0c7812 */ /* 0x000fe200078ec0ff */
[----:B-1----:R-:W-:Y:S01]  /*8910*/  FADD.FTZ R10, R7, R10 ;  /* 0x0000000a070a7221 */ /* 0x002fe20000010000 */
[----:B------:R-:W-:Y:S02]  /*8920*/  LEA.HI R7, R4, R3, RZ, 0x5 ;  /* 0x0000000304077211 */ /* 0x000fe400078f28ff */
[----:B-----5:R-:W-:Y:S02]  /*8930*/  SHF.R.S32.HI R4, RZ, 0x1f, R5 ;  /* 0x0000001fff047819 */ /* 0x020fe40000011405 */
[----:B------:R-:W-:Y:S02]  /*8940*/  SHF.R.S32.HI R6, RZ, 0x5, R7 ;  /* 0x00000005ff067819 */ /* 0x000fe40000011407 */
[----:B------:R-:W-:Y:S01]  /*8950*/  LEA.HI R4, R4, R5, RZ, 0x2 ;  /* 0x0000000504047211 */ /* 0x000fe200078f10ff */
[----:B--2---:R-:W-:Y:S01]  /*8960*/  FADD.FTZ R8, R9, R8 ;  /* 0x0000000809087221 */ /* 0x004fe20000010000 */
[----:B------:R-:W-:-:S02]  /*8970*/  IADD3 R9, -R12, R3, RZ ;  /* 0x000000030c097210 */ /* 0x000fc40007ffe1ff */
[----:B------:R-:W-:Y:S02]  /*8980*/  SHF.R.S32.HI R4, RZ, 0x2, R4 ;  /* 0x00000002ff047819 */ /* 0x000fe40000011404 */
[----:B------:R-:W-:Y:S01]  /*8990*/  FSETP.NE.FTZ.AND P3, PT, R10, RZ, PT ;  /* 0x000000ff0a00720b */ /* 0x000fe20003f75000 */
[----:B------:R-:W-:Y:S01]  /*89a0*/  IMAD R6, R6, 0x100, R9 ;  /* 0x0000010006067824 */ /* 0x000fe200078e0209 */
[----:B------:R-:W-:Y:S02]  /*89b0*/  SHF.R.S32.HI R5, RZ, 0x1f, R4 ;  /* 0x0000001fff057819 */ /* 0x000fe40000011404 */
[----:B------:R-:W-:Y:S02]  /*89c0*/  FSETP.NE.FTZ.AND P2, PT, R8, RZ, PT ;  /* 0x000000ff0800720b */ /* 0x000fe40003f55000 */
[----:B------:R-:W-:Y:S02]  /*89d0*/  LEA.HI R5, R5, R4, RZ, 0x3 ;  /* 0x0000000405057211 */ /* 0x000fe400078f18ff */
[----:B------:R-:W-:-:S02]  /*89e0*/  MOV R12, 0x3f800000 ;  /* 0x3f800000000c7802 */ /* 0x000fc40000000f00 */
[----:B------:R-:W-:-:S03]  /*89f0*/  LOP3.LUT R5, R5, 0xfffffff8, RZ, 0xc0, !PT ;  /* 0xfffffff805057812 */ /* 0x000fc600078ec0ff */
[----:B------:R-:W1:Y:S01]  /*8a00*/  @P3 MUFU.RCP R11, R10 ;  /* 0x0000000a000b3308 */ /* 0x000e620000001000 */
[----:B------:R-:W-:Y:S01]  /*8a10*/  IADD3 R5, R4, -R5, RZ ;  /* 0x8000000504057210 */ /* 0x000fe20007ffe0ff */
[----:B------:R-:W2:Y:S03]  /*8a20*/  @P3 LDC R19, c[0x0][0x2e8] ;  /* 0x0000ba00ff133b82 */ /* 0x000ea60000000800 */
[----:B------:R-:W-:-:S03]  /*8a30*/  LEA.HI R9, R5, R5, RZ, 0x1 ;  /* 0x0000000505097211 */ /* 0x000fc600078f08ff */
[----:B------:R-:W3:Y:S01]  /*8a40*/  @P2 MUFU.RCP R12, R8 ;  /* 0x00000008000c2308 */ /* 0x000ee20000001000 */
[----:B------:R-:W-:Y:S01]  /*8a50*/  LOP3.LUT R14, R9, 0x3fffffe, RZ, 0xc0, !PT ;  /* 0x03fffffe090e7812 */ /* 0x000fe200078ec0ff */
[----:B------:R-:W4:Y:S01]  /*8a60*/  @P2 LDC R17, c[0x0][0x2e8] ;  /* 0x0000ba00ff112b82 */ /* 0x000f220000000800 */
[----:B------:R-:W-:-:S03]  /*8a70*/  SHF.R.S32.HI R13, RZ, 0x1, R9 ;  /* 0x00000001ff0d7819 */ /* 0x000fc60000011409 */
[----:B------:R-:W-:Y:S01]  /*8a80*/  IMAD.IADD R5, R5, 0x1, -R14 ;  /* 0x0000000105057824 */ /* 0x000fe200078e0a0e */
[C---:B------:R-:W-:Y:S01]  /*8a90*/  SHF.L.U32 R9, R13.reuse, 0x6, RZ ;  /* 0x000000060d097819 */ /* 0x040fe200000006ff */
[----:B------:R-:W5:Y:S01]  /*8aa0*/  @P3 MUFU.LG2 R10, R10 ;  /* 0x0000000a000a3308 */ /* 0x000f620000000c00 */
[----:B------:R-:W-:Y:S01]  /*8ab0*/  LOP3.LUT P0, RZ, R13, 0x2, RZ, 0xc0, !PT ;  /* 0x000000020dff7812 */ /* 0x000fe2000780c0ff */
[----:B-1----:R-:W-:Y:S01]  /*8ac0*/  FMUL.FTZ R112, R11, R112 ;  /* 0x000000700b707220 */ /* 0x002fe20000410000 */
[----:B------:R-:W-:Y:S01]  /*8ad0*/  LEA R5, R5, R6, 0x4 ;  /* 0x0000000605057211 */ /* 0x000fe200078e20ff */
[----:B------:R-:W-:Y:S01]  /*8ae0*/  FMUL.FTZ R113, R11, R113 ;  /* 0x000000710b717220 */ /* 0x000fe20000410000 */
[----:B------:R-:W-:Y:S01]  /*8af0*/  LOP3.LUT R9, R9, 0xc0, RZ, 0xc0, !PT ;  /* 0x000000c009097812 */ /* 0x000fe200078ec0ff */
[----:B------:R-:W-:Y:S01]  /*8b00*/  FMUL.FTZ R68, R11, R68 ;  /* 0x000000440b447220 */ /* 0x000fe20000410000 */
[----:B------:R-:W-:Y:S01]  /*8b10*/  LOP3.LUT R6, R13, 0x1, RZ, 0xc0, !PT ;  /* 0x000000010d067812 */ /* 0x000fe200078ec0ff */
[----:B------:R-:W-:Y:S01]  /*8b20*/  FMUL.FTZ R69, R11, R69 ;  /* 0x000000450b457220 */ /* 0x000fe20000410000 */
[----:B------:R-:W-:Y:S01]  /*8b30*/  LEA.HI R14, R9, R9, RZ, 0x1d ;  /* 0x00000009090e7211 */ /* 0x000fe200078fe8ff */
[----:B---3--:R-:W-:Y:S01]  /*8b40*/  FMUL.FTZ R115, R12, R115 ;  /* 0x000000730c737220 */ /* 0x008fe20000410000 */
[----:B------:R-:W-:Y:S01]  /*8b50*/  ISETP.NE.U32.AND P1, PT, R6, 0x1, PT ;  /* 0x000000010600780c */ /* 0x000fe20003f25070 */
[----:B------:R-:W-:Y:S01]  /*8b60*/  IMAD.MOV.U32 R6, RZ, RZ, 0x20 ;  /* 0x00000020ff067424 */ /* 0x000fe200078e00ff */
[----:B------:R-:W-:Y:S01]  /*8b70*/  LEA R5, R5, R14, 0x1 ;  /* 0x0000000e05057211 */ /* 0x000fe200078e08ff */
[C---:B------:R-:W-:Y:S01]  /*8b80*/  FMUL.FTZ R114, R12.reuse, R114 ;  /* 0x000000720c727220 */ /* 0x040fe20000410000 */
[C---:B------:R-:W-:Y:S01]  /*8b90*/  FMUL.FTZ R71, R12.reuse, R71 ;  /* 0x000000470c477220 */ /* 0x040fe20000410000 */
[C---:B------:R-:W-:Y:S01]  /*8ba0*/  FMUL.FTZ R70, R12.reuse, R70 ;  /* 0x000000460c467220 */ /* 0x040fe20000410000 */
[----:B------:R-:W-:Y:S01]  /*8bb0*/  LEA R5, R5, UR4, 0x1 ;  /* 0x0000000405057c11 */ /* 0x000fe2000f8e08ff */
[C---:B------:R-:W-:Y:S01]  /*8bc0*/  FMUL.FTZ R72, R11.reuse, R72 ;  /* 0x000000480b487220 */ /* 0x040fe20000410000 */
[C---:B------:R-:W-:Y:S01]  /*8bd0*/  FMUL.FTZ R73, R11.reuse, R73 ;  /* 0x000000490b497220 */ /* 0x040fe20000410000 */
[C---:B------:R-:W-:Y:S01]  /*8be0*/  FMUL.FTZ R75, R12.reuse, R75 ;  /* 0x0000004b0c4b7220 */ /* 0x040fe20000410000 */
[----:B------:R-:W-:Y:S01]  /*8bf0*/  FMUL.FTZ R74, R12, R74 ;  /* 0x0000004a0c4a7220 */ /* 0x000fe20000410000 */
[----:B------:R-:W-:Y:S01]  /*8c00*/  SEL R6, R6, 0xffffffe0, !P0 ;  /* 0xffffffe006067807 */ /* 0x000fe20004000000 */
[C---:B------:R-:W-:Y:S01]  /*8c10*/  FMUL.FTZ R76, R11.reuse, R76 ;  /* 0x0000004c0b4c7220 */ /* 0x040fe20000410000 */
[----:B------:R-:W-:Y:S01]  /*8c20*/  FMUL.FTZ R77, R11, R77 ;  /* 0x0000004d0b4d7220 */ /* 0x000fe20000410000 */
[C---:B------:R-:W-:Y:S01]  /*8c30*/  FMUL.FTZ R79, R12.reuse, R79 ;  /* 0x0000004f0c4f7220 */ /* 0x040fe20000410000 */
[C---:B------:R-:W-:Y:S01]  /*8c40*/  FMUL.FTZ R78, R12.reuse, R78 ;  /* 0x0000004e0c4e7220 */ /* 0x040fe20000410000 */
[----:B------:R-:W-:Y:S01]  /*8c50*/  IADD3 R9, R5, -0x10, RZ ;  /* 0xfffffff005097810 */ /* 0x000fe20007ffe0ff */
[C---:B------:R-:W-:Y:S01]  /*8c60*/  FMUL.FTZ R80, R11.reuse, R80 ;  /* 0x000000500b507220 */ /* 0x040fe20000410000 */
[----:B------:R-:W-:Y:S01]  /*8c70*/  FMUL.FTZ R81, R11, R81 ;  /* 0x000000510b517220 */ /* 0x000fe20000410000 */
[C---:B------:R-:W-:Y:S01]  /*8c80*/  FMUL.FTZ R83, R12.reuse, R83 ;  /* 0x000000530c537220 */ /* 0x040fe20000410000 */
[C---:B------:R-:W-:Y:S01]  /*8c90*/  FMUL.FTZ R82, R12.reuse, R82 ;  /* 0x000000520c527220 */ /* 0x040fe20000410000 */
[----:B------:R-:W-:Y:S01]  /*8ca0*/  @P1 IADD3 R9, R5, 0x10, RZ ;  /* 0x0000001005091810 */ /* 0x000fe20007ffe0ff */
        /* <DEDUP_REMOVED lines=17> */
[----:B------:R-:W-:Y:S01]  /*8dc0*/  IMAD.IADD R13, R5, 0x1, R6 ;  /* 0x00000001050d7824 */ /* 0x000fe200078e0206 */
[----:B------:R-:W-:Y:S01]  /*8dd0*/  F2FP.F16.F32.PACK_AB R74, R75, R74 ;  /* 0x0000004a4b4a723e */ /* 0x000fe200000000ff */
[C---:B------:R-:W-:Y:S01]  /*8de0*/  FMUL.FTZ R92, R11.reuse, R92 ;  /* 0x0000005c0b5c7220 */ /* 0x040fe20000410000 */
[----:B------:R-:W-:Y:S01]  /*8df0*/  FMUL.FTZ R93, R11, R93 ;  /* 0x0000005d0b5d7220 */ /* 0x000fe20000410000 */
        /* <DEDUP_REMOVED lines=31> */
[----:B------:R-:W-:Y:S01]  /*8ff0*/  F2FP.F16.F32.PACK_AB R92, R93, R92 ;  /* 0x0000005c5d5c723e */ /* 0x000fe200000000ff */
[----:B-----5:R-:W-:Y:S01]  /*9000*/  @P3 FMUL.FTZ R21, R10, 0.69314718246459960938 ;  /* 0x3f3172180a153820 */ /* 0x020fe20000410000 */
        /* <DEDUP_REMOVED lines=11> */
[----:B------:R-:W-:-:S02]  /*90c0*/  ISETP.NE.AND P0, PT, RZ, UR4, PT ;  /* 0x00000004ff007c0c */ /* 0x000fc4000bf05270 */
[----:B------:R-:W-:Y:S01]  /*90d0*/  MOV R6, 0x7f800000 ;  /* 0x7f80000000067802 */ /* 0x000fe20000000f00 */
[----:B------:R-:W-:Y:S04]  /*90e0*/  STS [R5+0x1000], R80 ;  /* 0x0010005005007388 */ /* 0x000fe80000000800 */
        /* <DEDUP_REMOVED lines=11> */
[----:B------:R4:W-:Y:S04]  /*91a0*/  STS [R13+0x2000], R96 ;  /* 0x002000600d007388 */ /* 0x0009e80000000800 */
[----:B------:R4:W-:Y:S04]  /*91b0*/  STS [R13+0x2200], R98 ;  /* 0x002200620d007388 */ /* 0x0009e80000000800 */
[----:B------:R4:W-:Y:S04]  /*91c0*/  STS [R15+0x2000], R11 ;  /* 0x0020000b0f007388 */ /* 0x0009e80000000800 */
[----:B------:R4:W-:Y:S01]  /*91d0*/  STS [R15+0x2200], R12 ;  /* 0x0022000c0f007388 */ /* 0x0009e20000000800 */
[----:B---3--:R-:W-:Y:S01]  /*91e0*/  MOV R5, 0x7f800000 ;  /* 0x7f80000000057802 */ /* 0x008fe20000000f00 */
[----:B--2---:R-:W-:Y:S01]  /*91f0*/  @P3 FFMA.FTZ R5, R2, R19, R21 ;  /* 0x0000001302053223 */ /* 0x004fe20000010015 */
[----:B-1----:R-:W-:-:S04]  /*9200*/  @P2 FMUL.FTZ R9, R8, 0.69314718246459960938 ;  /* 0x3f31721808092820 */ /* 0x002fc80000410000 */
[----:B----4-:R-:W-:Y:S01]  /*9210*/  @P2 FFMA.FTZ R6, R0, R17, R9 ;  /* 0x0000001100062223 */ /* 0x010fe20000010009 */
[----:B------:R-:W-:Y:S05]  /*9220*/  @!P0 BRA `(.L_x_1752) ;  /* 0x00000000001c8947 */ /* 0x000fea0003800000 */
[----:B------:R-:W1:Y:S01]  /*9230*/  S2UR UR8, SR_CTAID.Z ;  /* 0x00000000000879c3 */ /* 0x000e620000002700 */
[----:B------:R-:W-:Y:S01]  /*9240*/  ULDC UR9, c[0x0][0x2e4] ;  /* 0x0000b90000097ab9 */ /* 0x000fe20000000800 */
[----:B------:R-:W-:-:S06]  /*9250*/  ULDC UR6, c[0x0][0x2c4] ;  /* 0x0000b10000067ab9 */ /* 0x000fcc0000000800 */
[----:B------:R-:W2:Y:S01]  /*9260*/  S2UR UR7, SR_CTAID.Y ;  /* 0x00000000000779c3 */ /* 0x000ea20000002600 */
[----:B-1----:R-:W-:-:S04]  /*9270*/  UIMAD UR9, UR8, UR9, URZ ;  /* 0x00000009080972a4 */ /* 0x002fc8000f8e023f */
[----:B--2---:R-:W-:Y:S01]  /*9280*/  UIMAD UR9, UR7, UR6, UR9 ;  /* 0x00000006070972a4 */ /* 0x004fe2000f8e0209 */
[----:B------:R-:W-:Y:S05]  /*9290*/  BRA `(.L_x_1753) ;  /* 0x0000000000187947 */ /* 0x000fea0003800000 */
.L_x_1752:
[----:B------:R-:W-:Y:S01]  /*92a0*/  S2UR UR8, SR_CTAID.Z ;  /* 0x00000000000879c3 */ /* 0x000fe20000002700 */
[----:B------:R-:W-:Y:S01]  /*92b0*/  ULDC UR9, c[0x0][0x270] ;  /* 0x00009c0000097ab9 */ /* 0x000fe20000000800 */
[----:B------:R-:W-:-:S06]  /*92c0*/  ULDC UR6, c[0x0][0x2c4] ;  /* 0x0000b10000067ab9 */ /* 0x000fcc0000000800 */
[----:B------:R-:W1:Y:S02]  /*92d0*/  S2UR UR7, SR_CTAID.Y ;  /* 0x00000000000779c3 */ /* 0x000e640000002600 */
[----:B-1----:R-:W-:-:S04]  /*92e0*/  UIMAD UR9, UR7, UR9, UR8 ;  /* 0x00000009070972a4 */ /* 0x002fc8000f8e0208 */
[----:B------:R-:W-:Y:S02]  /*92f0*/  UIMAD UR9, UR9, UR6, URZ ;  /* 0x00000006090972a4 */ /* 0x000fe4000f8e023f */
.L_x_1753:
[----:B------:R-:W-:Y:S01]  /*9300*/  LOP3.LUT R0, R7, 0xffffffe0, RZ, 0xc0, !PT ;  /* 0xffffffe007007812 */ /* 0x000fe200078ec0ff */
[----:B------:R-:W-:Y:S01]  /*9310*/  BAR.SYNC.DEFER_BLOCKING 0x0 ;  /* 0x0000000000007b1d */ /* 0x000fe20000010000 */
[----:B------:R-:W-:-:S03]  /*9320*/  IMAD R187, R187, 0x10, R186 ;  /* 0x00000010bbbb7824 */ /* 0x000fc600078e02ba */
[----:B------:R-:W-:Y:S02]  /*9330*/  IMAD.IADD R0, R3, 0x1, -R0 ;  /* 0x0000000103007824 */ /* 0x000fe400078e0a00 */
[----:B------:R-:W-:Y:S03]  /*9340*/  BSSY B0, `(.L_x_1754) ;  /* 0x0000011000007945 */ /* 0x000fe60003800000 */
[----:B------:R-:W-:-:S13]  /*9350*/  LOP3.LUT P0, RZ, R0, 0x3, RZ, 0xc0, !PT ;  /* 0x0000000300ff7812 */ /* 0x000fda000780c0ff */
[----:B------:R-:W-:Y:S05]  /*9360*/  @P0 BRA `(.L_x_1755) ;  /* 0x0000000000380947 */ /* 0x000fea0003800000 */
[----:B------:R-:W1:Y:S01]  /*9370*/  S2UR UR5, SR_CTAID.X ;  /* 0x00000000000579c3 */ /* 0x000e620000002500 */
[C---:B------:R-:W-:Y:S01]  /*9380*/  VIADD R2, R187.reuse, 0x8 ;  /* 0x00000008bb027836 */ /* 0x040fe20000000000 */
[----:B-1----:R-:W-:Y:S02]  /*9390*/  ULEA UR4, UR5, UR9, 0x6 ;  /* 0x0000000905047291 */ /* 0x002fe4000f8e303f */
[----:B------:R-:W-:Y:S02]  /*93a0*/  UIMAD UR5, UR5, -0x40, UR6 ;  /* 0xffffffc0050578a4 */ /* 0x000fe4000f8e0206 */
[----:B------:R-:W-:Y:S02]  /*93b0*/  USHF.R.S32.HI UR10, URZ, 0x1f, UR4 ;  /* 0x0000001f3f0a7899 */ /* 0x000fe40008011404 */
[----:B------:R-:W-:Y:S02]  /*93c0*/  IADD3 R0, P0, R187, UR4, RZ ;  /* 0x00000004bb007c10 */ /* 0x000fe4000ff1e0ff */
[----:B------:R-:W-:-:S02]  /*93d0*/  ISETP.GE.AND P1, PT, R2, UR5, PT ;  /* 0x0000000502007c0c */ /* 0x000fc4000bf26270 */
[C---:B------:R-:W-:Y:S01]  /*93e0*/  ISETP.GE.AND P2, PT, R187.reuse, UR5, PT ;  /* 0x00000005bb007c0c */ /* 0x040fe2000bf46270 */
[----:B------:R-:W-:Y:S01]  /*93f0*/  ULDC.64 UR4, c[0x0][0x2b0] ;  /* 0x0000ac0000047ab9 */ /* 0x000fe20000000a00 */
[----:B------:R-:W-:Y:S02]  /*9400*/  LEA.HI.X.SX32 R187, R187, UR10, 0x1, P0 ;  /* 0x0000000abbbb7c11 */ /* 0x000fe400080f0eff */
[----:B------:R-:W-:-:S04]  /*9410*/  LEA R2, P0, R0, UR4, 0x2 ;  /* 0x0000000400027c11 */ /* 0x000fc8000f8010ff */
[----:B------:R-:W-:-:S05]  /*9420*/  LEA.HI.X R3, R0, UR5, R187, 0x2, P0 ;  /* 0x0000000500037c11 */ /* 0x000fca00080f14bb */
[----:B------:R1:W-:Y:S04]  /*9430*/  @!P2 STG.E desc[UR16][R2.64], R5 ;  /* 0x000000050200a986 */ /* 0x0003e8000c101910 */
[----:B------:R1:W-:Y:S02]  /*9440*/  @!P1 STG.E desc[UR16][R2.64+0x20], R6 ;  /* 0x0000200602009986 */ /* 0x0003e4000c101910 */
.L_x_1755:
[----:B------:R-:W-:Y:S05]  /*9450*/  BSYNC B0 ;  /* 0x0000000000007941 */ /* 0x000fea0003800000 */
.L_x_1754:
[----:B------:R-:W2:Y:S01]  /*9460*/  S2UR UR5, SR_CTAID.X ;  /* 0x00000000000579c3 */ /* 0x000ea20000002500 */
[----:B------:R-:W-:Y:S01]  /*9470*/  SHF.R.S32.HI R181, RZ, 0x1f, R180 ;  /* 0x0000001fffb57819 */ /* 0x000fe200000114b4 */
[----:B------:R-:W3:Y:S04]  /*9480*/  LDS.128 R24, [R178] ;  /* 0x00000000b2187984 */ /* 0x000ee80000000c00 */
[----:B------:R-:W4:Y:S02]  /*9490*/  LDS.128 R16, [R178+0x1000] ;  /* 0x00100000b2107984 */ /* 0x000f240000000c00 */
[----:B-1----:R-:W1:Y:S02]  /*94a0*/  LDC.64 R6, c[0x0][0x298] ;  /* 0x0000a600ff067b82 */ /* 0x002e640000000a00 */
[----:B------:R-:W-:Y:S04]  /*94b0*/  LDS.128 R20, [R178+0x800] ;  /* 0x00080000b2147984 */ /* 0x000fe80000000c00 */
[----:B------:R-:W-:Y:S02]  /*94c0*/  LDS.128 R12, [R178+0x1800] ;  /* 0x00180000b20c7984 */ /* 0x000fe40000000c00 */
[----:B------:R-:W5:Y:S02]  /*94d0*/  LDC.64 R8, c[0x0][0x290] ;  /* 0x0000a400ff087b82 */ /* 0x000f640000000a00 */
[----:B------:R-:W-:Y:S01]  /*94e0*/  LDS.128 R28, [R178+0x2800] ;  /* 0x00280000b21c7984 */ /* 0x000fe20000000c00 */
[----:B--2---:R-:W-:-:S05]  /*94f0*/  USHF.L.U32 UR5, UR5, 0x6, URZ ;  /* 0x0000000605057899 */ /* 0x004fca000800063f */
[----:B------:R-:W2:Y:S01]  /*9500*/  LDC.64 R2, c[0x0][0x2a0] ;  /* 0x0000a800ff027b82 */ /* 0x000ea20000000a00 */
[----:B------:R-:W-:Y:S01]  /*9510*/  USHF.R.S32.HI UR4, URZ, 0x1f, UR5 ;  /* 0x0000001f3f047899 */ /* 0x000fe20008011405 */
[----:B-1----:R-:W-:-:S05]  /*9520*/  IMAD.WIDE.U32 R10, R6, UR5, R180 ;  /* 0x00000005060a7c25 */ /* 0x002fca000f8e00b4 */
[----:B------:R-:W-:Y:S01]  /*9530*/  IMAD R0, R6, UR4, RZ ;  /* 0x0000000406007c24 */ /* 0x000fe2000f8e02ff */
[----:B------:R-:W-:-:S03]  /*9540*/  USHF.R.S32.HI UR4, URZ, 0x1f, UR7 ;  /* 0x0000001f3f047899 */ /* 0x000fc60008011407 */
[----:B------:R-:W-:-:S03]  /*9550*/  IMAD R5, R7, UR5, R0 ;  /* 0x0000000507057c24 */ /* 0x000fc6000f8e0200 */
[C---:B-----5:R-:W-:Y:S01]  /*9560*/  IMAD R0, R8.reuse, UR4, RZ ;  /* 0x0000000408007c24 */ /* 0x060fe2000f8e02ff */
[----:B------:R-:W-:Y:S01]  /*9570*/  USHF.R.S32.HI UR4, URZ, 0x1f, UR8 ;  /* 0x0000001f3f047899 */ /* 0x000fe20008011408 */
[----:B------:R-:W-:Y:S02]  /*9580*/  IADD3 R11, R5, R11, RZ ;  /* 0x0000000b050b7210 */ /* 0x000fe40007ffe0ff */
[----:B------:R-:W-:Y:S02]  /*9590*/  IMAD R0, R9, UR7, R0 ;  /* 0x0000000709007c24 */ /* 0x000fe4000f8e0200 */
[----:B------:R-:W-:Y:S02]  /*95a0*/  IMAD.WIDE.U32 R32, R8, UR7, R10 ;  /* 0x0000000708207c25 */ /* 0x000fe4000f8e000a */
[----:B------:R-:W1:Y:S03]  /*95b0*/  LDS.128 R8, [R178+0x2000] ;  /* 0x00200000b2087984 */ /* 0x000e660000000c00 */
[----:B------:R-:W-:Y:S01]  /*95c0*/  IADD3 R33, R0, R33, RZ ;  /* 0x0000002100217210 */ /* 0x000fe20007ffe0ff */
[----:B--2---:R-:W-:Y:S01]  /*95d0*/  IMAD R0, R2, UR4, RZ ;  /* 0x0000000402007c24 */ /* 0x004fe2000f8e02ff */
[----:B------:R-:W-:-:S03]  /*95e0*/  ULDC.64 UR4, c[0x0][0x280] ;  /* 0x0000a00000047ab9 */ /* 0x000fc60000000a00 */
[----:B------:R-:W-:Y:S01]  /*95f0*/  IMAD R0, R3, UR8, R0 ;  /* 0x0000000803007c24 */ /* 0x000fe2000f8e0200 */
[----:B------:R-:W-:Y:S01]  /*9600*/  SHF.R.S32.HI R3, RZ, 0x1f, R4 ;  /* 0x0000001fff037819 */ /* 0x000fe20000011404 */
[----:B------:R-:W-:-:S05]  /*9610*/  IMAD.WIDE.U32 R32, R2, UR8, R32 ;  /* 0x0000000802207c25 */ /* 0x000fca000f8e0020 */
[----:B------:R-:W-:Y:S01]  /*9620*/  IADD3 R33, R0, R33, RZ ;  /* 0x0000002100217210 */ /* 0x000fe20007ffe0ff */
[----:B------:R-:W-:-:S04]  /*9630*/  IMAD R0, R3, R6, RZ ;  /* 0x0000000603007224 */ /* 0x000fc800078e02ff */
[C---:B------:R-:W-:Y:S02]  /*9640*/  IMAD R0, R4.reuse, R7, R0 ;  /* 0x0000000704007224 */ /* 0x040fe400078e0200 */
[----:B------:R-:W-:-:S05]  /*9650*/  IMAD.WIDE.U32 R4, R4, R6, R32 ;  /* 0x0000000604047225 */ /* 0x000fca00078e0020 */
[----:B------:R-:W-:Y:S02]  /*9660*/  IADD3 R0, R0, R5, RZ ;  /* 0x0000000500007210 */ /* 0x000fe40007ffe0ff */
[----:B------:R-:W-:-:S04]  /*9670*/  LEA R2, P0, R4, UR4, 0x1 ;  /* 0x0000000404027c11 */ /* 0x000fc8000f8008ff */
[----:B------:R-:W-:Y:S02]  /*9680*/  LEA.HI.X R3, R4, UR5, R0, 0x1, P0 ;  /* 0x0000000504037c11 */ /* 0x000fe400080f0c00 */
[----:B------:R-:W-:-:S03]  /*9690*/  LEA R4, P0, R6, R2, 0x6 ;  /* 0x0000000206047211 */ /* 0x000fc600078030ff */
[----:B---3--:R-:W-:Y:S01]  /*96a0*/  STG.E.128 desc[UR16][R2.64], R24 ;  /* 0x0000001802007986 */ /* 0x008fe2000c101d10 */
[----:B------:R-:W-:-:S03]  /*96b0*/  LEA.HI.X R5, R6, R3, R7, 0x6, P0 ;  /* 0x0000000306057211 */ /* 0x000fc600000f3407 */
[----:B----4-:R-:W-:Y:S04]  /*96c0*/  STG.E.128 desc[UR16][R2.64+0x40], R16 ;  /* 0x0000401002007986 */ /* 0x010fe8000c101d10 */
[----:B-1----:R-:W-:Y:S04]  /*96d0*/  STG.E.128 desc[UR16][R2.64+0x80], R8 ;  /* 0x0000800802007986 */ /* 0x002fe8000c101d10 */
[----:B------:R-:W-:Y:S04]  /*96e0*/  STG.E.128 desc[UR16][R4.64], R20 ;  /* 0x0000001404007986 */ /* 0x000fe8000c101d10 */
[----:B------:R-:W-:Y:S04]  /*96f0*/  STG.E.128 desc[UR16][R4.64+0x40], R12 ;  /* 0x0000400c04007986 */ /* 0x000fe8000c101d10 */
[----:B------:R-:W-:Y:S01]  /*9700*/  STG.E.128 desc[UR16][R4.64+0x80], R28 ;  /* 0x0000801c04007986 */ /* 0x000fe2000c101d10 */
[----:B------:R-:W-:Y:S05]  /*9710*/  EXIT ;  /* 0x000000000000794d */ /* 0x000fea0003800000 */
.L_x_1756:
        /* <DEDUP_REMOVED lines=14> */
.L_x_6244:


//--------------------- .text._ZN5flash24flash_fwd_splitkv_kernelI23Flash_fwd_kernel_traitsILi96ELi64ELi128ELi4ELb0ELb0EN7cutlass6half_tE19Flash_kernel_traitsILi96ELi64ELi128ELi4ES3_EELb1ELb0ELb0ELb1ELb1ELb1ELb0ELb0EEEvNS_16Flash_fwd_paramsE --------------------------
	.section	.text._ZN5flash24flash_fwd_splitkv_kernelI23Flash_fwd_kernel_traitsILi96ELi64ELi128ELi4ELb0ELb0EN7cutlass6half_tE19Flash_kernel_traitsILi96ELi64ELi128ELi4ES3_EELb1ELb0ELb0ELb1ELb1ELb1ELb0ELb0EEEvNS_16Flash_fwd_paramsE,"ax",@progbits
	.align	128
        .global         _ZN5flash24flash_fwd_splitkv_kernelI23Flash_fwd_kernel_traitsILi96ELi64ELi128ELi4ELb0ELb0EN7cutlass6half_tE19Flash_kernel_traitsILi96ELi64ELi128ELi4ES3_EELb1ELb0ELb0ELb1ELb1ELb1ELb0ELb0EEEvNS_16Flash_fwd_paramsE
        .type           _ZN5flash24flash_fwd_splitkv_kernelI23Flash_fwd_kernel_traitsILi96ELi64ELi128ELi4ELb0ELb0EN7cutlass6half_tE19Flash_kernel_traitsILi96ELi64ELi128ELi4ES3_EELb1ELb0ELb0ELb1ELb1ELb1ELb0ELb0EEEvNS_16Flash_fwd_paramsE,@function
        .size           _ZN5flash24flash_fwd_splitkv_kernelI23Flash_fwd_kernel_traitsILi96ELi64ELi128ELi4ELb0ELb0EN7cutlass6half_tE19Flash_kernel_traitsILi96ELi64ELi128ELi4ES3_EELb1ELb0ELb0ELb1ELb1ELb1ELb0ELb0EEEvNS_16Flash_fwd_paramsE,(.L_x_6245 - _ZN5flash24flash_fwd_splitkv_kernelI23Flash_fwd_kernel_traitsILi96ELi64ELi128ELi4ELb0ELb0EN7cutlass6half_tE19Flash_kernel_traitsILi96ELi64ELi128ELi4ES3_EELb1ELb0ELb0ELb1ELb1ELb1ELb0ELb0EEEvNS_16Flash_fwd_paramsE)
        .other          _ZN5flash24flash_fwd_splitkv_kernelI23Flash_fwd_kernel_traitsILi96ELi64ELi128ELi4ELb0ELb0EN7cutlass6half_tE19Flash_kernel_traitsILi96ELi64ELi128ELi4ES3_EELb1ELb0ELb0ELb1ELb1ELb1ELb0ELb0EEEvNS_16Flash_fwd_paramsE,@"STO_CUDA_ENTRY STV_DEFAULT"
_ZN5flash24flash_fwd_splitkv_kernelI23Flash_fwd_kernel_traitsILi96ELi64ELi128ELi4ELb0ELb0EN7cutlass6half_tE19Flash_kernel_traitsILi96ELi64ELi128ELi4ES3_EELb1ELb0ELb0ELb1ELb1ELb1ELb0ELb0EEEvNS_16Flash_fwd_paramsE:
.text._ZN5flash24flash_fwd_splitkv_kernelI23Flash_fwd_kernel_traitsILi96ELi64ELi128ELi4ELb0ELb0EN7cutlass6half_tE19Flash_kernel_traitsILi96ELi64ELi128ELi4ES3_EELb1ELb0ELb0ELb1ELb1ELb1ELb0ELb0EEEvNS_16Flash_fwd_paramsE:
        /* <DEDUP_REMOVED lines=52> */
[----:B------:R-:W-:Y:S02]  /*0340*/  LOP3.LUT P3, RZ, R30, 0x3, RZ, 0xc0, !PT ;  /* 0x000000031eff7812 */ /* 0x000fe4000786c0ff */
[----:B------:R-:W-:-:S04]  /*0350*/  LEA.HI R0, R5, R30, RZ, 0x2 ;  /* 0x0000001e05007211 */ /* 0x000fc800078f10ff */
[----:B------:R-:W-:Y:S02]  /*0360*/  LOP3.LUT R5, R0, 0x1ffffffc, RZ, 0xc0, !PT ;  /* 0x1ffffffc00057812 */ /* 0x000fe400078ec0ff */
[----:B------:R-:W-:-:S03]  /*0370*/  SHF.R.S32.HI R0, RZ, 0x2, R0 ;  /* 0x00000002ff007819 */ /* 0x000fc60000011400 */
[----:B------:R-:W-:Y:S01]  /*0380*/  IMAD.IADD R6, R30, 0x1, -R5 ;  /* 0x000000011e067824 */ /* 0x000fe200078e0a05 */
[----:B------:R-:W-:-:S03]  /*0390*/  SHF.R.S32.HI R5, RZ, 0x1f, R117 ;  /* 0x0000001fff057819 */ /* 0x000fc60000011475 */
        /* <DEDUP_REMOVED lines=18> */
[----:B------:R-:W-:Y:S01]  /*04c0*/  IMAD R24, R24, UR4, R11 ;  /* 0x0000000418187c24 */ /* 0x000fe2000f8e020b */
[----:B------:R-:W-:Y:S01]  /*04d0*/  ULDC.64 UR4, c[0x0][0x280] ;  /* 0x0000a00000047ab9 */ /* 0x000fe20000000a00 */
[-C--:B------:R-:W-:Y:S02]  /*04e0*/  IMAD R11, R5, R2.reuse, RZ ;  /* 0x00000002050b7224 */ /* 0x080fe400078e02ff */
[----:B------:R-:W-:Y:S02]  /*04f0*/  IMAD.IADD R9, R7, 0x1, R9 ;  /* 0x0000000107097824 */ /* 0x000fe400078e0209 */
[----:B------:R-:W-:Y:S02]  /*0500*/  IMAD.MOV.U32 R8, RZ, RZ, R6 ;  /* 0x000000ffff087224 */ /* 0x000fe400078e0006 */
        /* <DEDUP_REMOVED lines=31> */
.L_x_1757:
        /* <DEDUP_REMOVED lines=22> */
.L_x_1758:
        /* <DEDUP_REMOVED lines=16> */
[----:B------:R-:W-:-:S06]  /*0960*/  IMAD.HI.U32 R3, R9, R3, R8 ;  /* 0x0000000309037227 */ /* 0x000fcc00078e0008 */
[----:B------:R-:W-:-:S04]  /*0970*/  IMAD.HI.U32 R5, R3, R0, RZ ;  /* 0x0000000003057227 */ /* 0x000fc800078e00ff */
[----:B------:R-:W-:-:S04]  /*0980*/  IMAD.MOV R3, RZ, RZ, -R5 ;  /* 0x000000ffff037224 */ /* 0x000fc800078e0a05 */
[----:B------:R-:W-:Y:S01]  /*0990*/  IMAD R3, R4, R3, R0 ;  /* 0x0000000304037224 */ /* 0x000fe200078e0200 */
[----:B------:R-:W-:-:S04]  /*09a0*/  LOP3.LUT R0, R7, R2, RZ, 0x3c, !PT ;  /* 0x0000000207007212 */ /* 0x000fc800078e3cff */
[----:B------:R-:W-:Y:S02]  /*09b0*/  ISETP.GT.U32.AND P1, PT, R4, R3, PT ;  /* 0x000000030400720c */ /* 0x000fe40003f24070 */
[----:B------:R-:W-:Y:S02]  /*09c0*/  ISETP.GE.AND P0, PT, R0, RZ, PT ;  /* 0x000000ff0000720c */ /* 0x000fe40003f06270 */
[----:B------:R-:W1:Y:S09]  /*09d0*/  LDC R0, c[0x0][0x278] ;  /* 0x00009e00ff007b82 */ /* 0x000e720000000800 */
[----:B------:R-:W-:Y:S01]  /*09e0*/  @!P1 IADD3 R3, R3, -R4, RZ ;  /* 0x8000000403039210 */ /* 0x000fe20007ffe0ff */
[----:B------:R-:W-:Y:S01]  /*09f0*/  @!P1 VIADD R5, R5, 0x1 ;  /* 0x0000000105059836 */ /* 0x000fe20000000000 */
[----:B------:R-:W-:-:S02]  /*0a00*/  ISETP.NE.AND P1, PT, R2, RZ, PT ;  /* 0x000000ff0200720c */ /* 0x000fc40003f25270 */
[----:B------:R-:W-:-:S13]  /*0a10*/  ISETP.GE.U32.AND P2, PT, R3, R4, PT ;  /* 0x000000040300720c */ /* 0x000fda0003f46070 */
[----:B------:R-:W-:-:S05]  /*0a20*/  @P2 IADD3 R5, R5, 0x1, RZ ;  /* 0x0000000105052810 */ /* 0x000fca0007ffe0ff */
[----:B------:R-:W-:Y:S01]  /*0a30*/  @!P0 IMAD.MOV R5, RZ, RZ, -R5 ;  /* 0x000000ffff058224 */ /* 0x000fe200078e0a05 */
[----:B------:R-:W-:-:S05]  /*0a40*/  @!P1 LOP3.LUT R5, RZ, R2, RZ, 0x33, !PT ;  /* 0x00000002ff059212 */ /* 0x000fca00078e33ff */
[----:B------:R-:W-:-:S06]  /*0a50*/  IMAD.WIDE R26, R5, 0x4, R172 ;  /* 0x00000004051a7825 */ /* 0x000fcc00078e02ac */
[----:B------:R-:W3:Y:S01]  /*0a60*/  LDG.E R26, desc[UR16][R26.64] ;  /* 0x000000101a1a7981 */ /* 0x000ee2000c1e1900 */
[----:B-1----:R-:W-:Y:S02]  /*0a70*/  IABS R3, R0 ;  /* 0x0000000000037213 */ /* 0x002fe40000000000 */
[----:B------:R-:W-:Y:S02]  /*0a80*/  IADD3 R5, -R5, RZ, RZ ;  /* 0x000000ff05057210 */ /* 0x000fe40007ffe1ff */
[----:B------:R-:W1:Y:S03]  /*0a90*/  I2F.RP R10, R3 ;  /* 0x00000003000a7306 */ /* 0x000e660000209400 */
[----:B------:R-:W-:-:S05]  /*0aa0*/  IMAD R7, R2, R5, R7 ;  /* 0x0000000502077224 */ /* 0x000fca00078e0207 */
        /* <DEDUP_REMOVED lines=9> */
[----:B------:R-:W-:Y:S01]  /*0b40*/  IMAD.HI.U32 R14, R9, R6, RZ ;  /* 0x00000006090e7227 */ /* 0x000fe200078e00ff */
[----:B------:R-:W-:-:S04]  /*0b50*/  SHF.R.S32.HI R9, RZ, 0x1f, R7 ;  /* 0x0000001fff097819 */ /* 0x000fc80000011407 */
[----:B------:R-:W-:Y:S01]  /*0b60*/  IADD3 R4, -R14, RZ, RZ ;  /* 0x000000ff0e047210 */ /* 0x000fe20007ffe1ff */
[----:B------:R-:W-:-:S04]  /*0b70*/  IMAD R2, R9, UR6, RZ ;  /* 0x0000000609027c24 */ /* 0x000fc8000f8e02ff */
[----:B------:R-:W-:-:S05]  /*0b80*/  IMAD R4, R3, R4, R6 ;  /* 0x0000000403047224 */ /* 0x000fca00078e0206 */
[----:B------:R-:W-:-:S13]  /*0b90*/  ISETP.GT.U32.AND P0, PT, R3, R4, PT ;  /* 0x000000040300720c */ /* 0x000fda0003f04070 */
[----:B------:R-:W-:Y:S02]  /*0ba0*/  @!P0 IMAD.IADD R4, R4, 0x1, -R3 ;  /* 0x0000000104048824 */ /* 0x000fe400078e0a03 */
[----:B------:R-:W-:-:S03]  /*0bb0*/  @!P0 VIADD R14, R14, 0x1 ;  /* 0x000000010e0e8836 */ /* 0x000fc60000000000 */
[----:B------:R-:W-:Y:S02]  /*0bc0*/  ISETP.GE.U32.AND P1, PT, R4, R3, PT ;  /* 0x000000030400720c */ /* 0x000fe40003f26070 */
[----:B------:R-:W-:-:S04]  /*0bd0*/  LOP3.LUT R3, R11, R0, RZ, 0x3c, !PT ;  /* 0x000000000b037212 */ /* 0x000fc800078e3cff */
[----:B------:R-:W-:-:S07]  /*0be0*/  ISETP.GE.AND P0, PT, R3, RZ, PT ;  /* 0x000000ff0300720c */ /* 0x000fce0003f06270 */
[----:B------:R-:W-:Y:S02]  /*0bf0*/  @P1 IADD3 R14, R14, 0x1, RZ ;  /* 0x000000010e0e1810 */ /* 0x000fe40007ffe0ff */
[----:B------:R-:W-:-:S04]  /*0c00*/  ISETP.NE.AND P1, PT, R0, RZ, PT ;  /* 0x000000ff0000720c */ /* 0x000fc80003f25270 */
[----:B------:R-:W-:-:S09]  /*0c10*/  @!P0 IMAD.MOV R14, RZ, RZ, -R14 ;  /* 0x000000ffff0e8224 */ /* 0x000fd200078e0a0e */
[----:B------:R-:W-:-:S04]  /*0c20*/  @!P1 LOP3.LUT R14, RZ, R0, RZ, 0x33, !PT ;  /* 0x00000000ff0e9212 */ /* 0x000fc800078e33ff */
[----:B------:R-:W-:-:S05]  /*0c30*/  SHF.R.S32.HI R13, RZ, 0x1f, R14 ;  /* 0x0000001fff0d7819 */ /* 0x000fca000001140e */
[----:B------:R-:W-:-:S04]  /*0c40*/  IMAD R15, R13, UR10, RZ ;  /* 0x0000000a0d0f7c24 */ /* 0x000fc8000f8e02ff */
[----:B------:R-:W-:Y:S01]  /*0c50*/  IMAD R15, R14, UR11, R15 ;  /* 0x0000000b0e0f7c24 */ /* 0x000fe2000f8e020f */
[----:B---3--:R-:W-:Y:S01]  /*0c60*/  SHF.R.S32.HI R19, RZ, 0x1f, R26 ;  /* 0x0000001fff137819 */ /* 0x008fe2000001141a */
[----:B------:R-:W-:-:S04]  /*0c70*/  IMAD.WIDE.U32 R4, R26, UR8, RZ ;  /* 0x000000081a047c25 */ /* 0x000fc8000f8e00ff */
[C---:B------:R-:W-:Y:S02]  /*0c80*/  IMAD R3, R19.reuse, UR8, RZ ;  /* 0x0000000813037c24 */ /* 0x040fe4000f8e02ff */
[----:B------:R-:W-:Y:S02]  /*0c90*/  IMAD R19, R19, UR4, RZ ;  /* 0x0000000413137c24 */ /* 0x000fe4000f8e02ff */
[C---:B------:R-:W-:Y:S02]  /*0ca0*/  IMAD R3, R26.reuse, UR9, R3 ;  /* 0x000000091a037c24 */ /* 0x040fe4000f8e0203 */
[C---:B------:R-:W-:Y:S02]  /*0cb0*/  IMAD R19, R26.reuse, UR5, R19 ;  /* 0x000000051a137c24 */ /* 0x040fe4000f8e0213 */
[----:B------:R-:W-:Y:S01]  /*0cc0*/  IMAD.WIDE.U32 R26, R26, UR4, RZ ;  /* 0x000000041a1a7c25 */ /* 0x000fe2000f8e00ff */
[----:B------:R-:W-:-:S03]  /*0cd0*/  IADD3 R5, R5, R3, RZ ;  /* 0x0000000305057210 */ /* 0x000fc60007ffe0ff */
[----:B------:R-:W-:Y:S01]  /*0ce0*/  IMAD R3, R7, UR7, R2 ;  /* 0x0000000707037c24 */ /* 0x000fe2000f8e0202 */
[----:B------:R-:W-:Y:S01]  /*0cf0*/  IADD3 R19, R27, R19, RZ ;  /* 0x000000131b137210 */ /* 0x000fe20007ffe0ff */
[----:B------:R-:W-:-:S04]  /*0d00*/  IMAD.WIDE.U32 R22, R7, UR6, R4 ;  /* 0x0000000607167c25 */ /* 0x000fc8000f8e0004 */
[----:B------:R-:W-:Y:S02]  /*0d10*/  IMAD.IADD R23, R23, 0x1, R3 ;  /* 0x0000000117177824 */ /* 0x000fe400078e0203 */
[----:B------:R-:W-:-:S05]  /*0d20*/  IMAD.WIDE.U32 R22, R14, UR10, R22 ;  /* 0x0000000a0e167c25 */ /* 0x000fca000f8e0016 */
[----:B------:R-:W-:Y:S01]  /*0d30*/  IADD3 R15, R23, R15, RZ ;  /* 0x0000000f170f7210 */ /* 0x000fe20007ffe0ff */
[----:B------:R-:W-:Y:S06]  /*0d40*/  BRA `(.L_x_1760) ;  /* 0x0000000000e47947 */ /* 0x000fec0003800000 */
.L_x_1759:
[----:B------:R-:W1:Y:S01]  /*0d50*/  LDC R6, c[0x0][0x278] ;  /* 0x00009e00ff067b82 */ /* 0x000e620000000800 */
[----:B------:R-:W-:Y:S01]  /*0d60*/  LEA R7, R28, 0xffffff80, 0x7 ;  /* 0xffffff801c077811 */ /* 0x000fe200078e38ff */
[----:B------:R-:W-:Y:S01]  /*0d70*/  ULDC.64 UR6, c[0x0][0x248] ;  /* 0x0000920000067ab9 */ /* 0x000fe20000000a00 */
[----:B------:R-:W-:Y:S02]  /*0d80*/  ULDC.64 UR8, c[0x0][0x230] ;  /* 0x00008c0000087ab9 */ /* 0x000fe40000000a00 */
[----:B------:R-:W-:-:S03]  /*0d90*/  IADD3 R20, P1, R19, R7, RZ ;  /* 0x0000000713147210 */ /* 0x000fc60007f3e0ff */
[----:B------:R-:W3:Y:S01]  /*0da0*/  LDC.64 R12, c[0x0][0x250] ;  /* 0x00009400ff0c7b82 */ /* 0x000ee20000000a00 */
[----:B-1----:R-:W-:-:S04]  /*0db0*/  IABS R3, R6 ;  /* 0x0000000600037213 */ /* 0x002fc80000000000 */
[----:B------:R-:W1:Y:S08]  /*0dc0*/  I2F.RP R5, R3 ;  /* 0x0000000300057306 */ /* 0x000e700000209400 */
[----:B-1----:R-:W1:Y:S02]  /*0dd0*/  MUFU.RCP R8, R5 ;  /* 0x0000000500087308 */ /* 0x002e640000001000 */
[----:B-1----:R-:W-:-:S06]  /*0de0*/  IADD3 R8, R8, 0xffffffe, RZ ;  /* 0x0ffffffe08087810 */ /* 0x002fcc0007ffe0ff */
[----:B------:R-:W1:Y:S02]  /*0df0*/  F2I.FTZ.U32.TRUNC.NTZ R9, R8 ;  /* 0x0000000800097305 */ /* 0x000e64000021f000 */
[----:B-1----:R-:W-:Y:S01]  /*0e00*/  IADD3 R2, RZ, -R9, RZ ;  /* 0x80000009ff027210 */ /* 0x002fe20007ffe0ff */
[----:B------:R-:W-:-:S04]  /*0e10*/  IMAD.MOV.U32 R8, RZ, RZ, RZ ;  /* 0x000000ffff087224 */ /* 0x000fc800078e00ff */
[----:B------:R-:W-:Y:S01]  /*0e20*/  IMAD R4, R2, R3, RZ ;  /* 0x0000000302047224 */ /* 0x000fe200078e02ff */
[----:B------:R-:W-:-:S03]  /*0e30*/  IABS R2, R11 ;  /* 0x0000000b00027213 */ /* 0x000fc60000000000 */
[----:B------:R-:W-:Y:S01]  /*0e40*/  IMAD.HI.U32 R9, R9, R4, R8 ;  /* 0x0000000409097227 */ /* 0x000fe200078e0008 */
[----:B------:R-:W-:Y:S02]  /*0e50*/  MOV R4, R2 ;  /* 0x0000000200047202 */ /* 0x000fe40000000f00 */
[----:B------:R-:W-:-:S03]  /*0e60*/  SHF.R.S32.HI R8, RZ, 0x1f, R19 ;  /* 0x0000001fff087819 */ /* 0x000fc60000011413 */
[----:B------:R-:W-:Y:S01]  /*0e70*/  IMAD.HI.U32 R14, R9, R4, RZ ;  /* 0x00000004090e7227 */ /* 0x000fe200078e00ff */
[----:B------:R-:W-:-:S03]  /*0e80*/  SHF.R.S32.HI R9, RZ, 0x1f, R7 ;  /* 0x0000001fff097819 */ /* 0x000fc60000011407 */
[----:B------:R-:W-:Y:S02]  /*0e90*/  IMAD.MOV R2, RZ, RZ, -R14 ;  /* 0x000000ffff027224 */ /* 0x000fe400078e0a0e */
[C---:B------:R-:W-:Y:S02]  /*0ea0*/  IMAD.X R15, R8.reuse, 0x1, R9, P1 ;  /* 0x00000001080f7824 */ /* 0x040fe400008e0609 */
[----:B------:R-:W-:Y:S02]  /*0eb0*/  IMAD R2, R3, R2, R4 ;  /* 0x0000000203027224 */ /* 0x000fe400078e0204 */
[----:B------:R-:W1:Y:S01]  /*0ec0*/  LDC.64 R4, c[0x0][0x260] ;  /* 0x00009800ff047b82 */ /* 0x000e620000000a00 */
[----:B------:R-:W-:Y:S02]  /*0ed0*/  IMAD R15, R15, UR6, RZ ;  /* 0x000000060f0f7c24 */ /* 0x000fe4000f8e02ff */
[----:B------:R-:W-:Y:S01]  /*0ee0*/  ISETP.GT.U32.AND P0, PT, R3, R2, PT ;  /* 0x000000020300720c */ /* 0x000fe20003f04070 */
[----:B---3--:R-:W-:-:S02]  /*0ef0*/  IMAD R8, R8, R12, RZ ;  /* 0x0000000c08087224 */ /* 0x008fc400078e02ff */
[C---:B------:R-:W-:Y:S01]  /*0f00*/  IMAD R10, R20.reuse, UR7, R15 ;  /* 0x00000007140a7c24 */ /* 0x040fe2000f8e020f */
[----:B-----5:R-:W-:Y:S01]  /*0f10*/  SHF.R.S32.HI R15, RZ, 0x1f, R0 ;  /* 0x0000001fff0f7819 */ /* 0x020fe20000011400 */
[----:B------:R-:W-:-:S04]  /*0f20*/  IMAD.WIDE.U32 R20, R20, UR6, RZ ;  /* 0x0000000614147c25 */ /* 0x000fc8000f8e00ff */
[----:B------:R-:W-:Y:S02]  /*0f30*/  IMAD R8, R19, R13, R8 ;  /* 0x0000000d13087224 */ /* 0x000fe400078e0208 */
[----:B------:R-:W-:Y:S02]  /*0f40*/  IMAD R13, R15, UR8, RZ ;  /* 0x000000080f0d7c24 */ /* 0x000fe4000f8e02ff */
[-C--:B------:R-:W-:Y:S01]  /*0f50*/  @!P0 IADD3 R2, R2, -R3.reuse, RZ ;  /* 0x8000000302028210 */ /* 0x080fe20007ffe0ff */
[----:B------:R-:W-:Y:S01]  /*0f60*/  IMAD.IADD R21, R21, 0x1, R10 ;  /* 0x0000000115157824 */ /* 0x000fe200078e020a */
[----:B------:R-:W-:Y:S01]  /*0f70*/  @!P0 IADD3 R14, R14, 0x1, RZ ;  /* 0x000000010e0e8810 */ /* 0x000fe20007ffe0ff */
[----:B------:R-:W-:Y:S01]  /*0f80*/  IMAD.WIDE.U32 R18, R19, R12, RZ ;  /* 0x0000000c13127225 */ /* 0x000fe200078e00ff */
[----:B------:R-:W-:Y:S02]  /*0f90*/  ISETP.GE.U32.AND P2, PT, R2, R3, PT ;  /* 0x000000030200720c */ /* 0x000fe40003f46070 */
[----:B------:R-:W-:Y:S01]  /*0fa0*/  LOP3.LUT R2, R11, R6, RZ, 0x3c, !PT ;  /* 0x000000060b027212 */ /* 0x000fe200078e3cff */
[----:B------:R-:W-:Y:S01]  /*0fb0*/  IMAD.WIDE.U32 R20, R0, UR8, R20 ;  /* 0x0000000800147c25 */ /* 0x000fe2000f8e0014 */
[----:B------:R-:W-:-:S02]  /*0fc0*/  ISETP.NE.AND P0, PT, R6, RZ, PT ;  /* 0x000000ff0600720c */ /* 0x000fc40003f05270 */
[----:B------:R-:W-:Y:S02]  /*0fd0*/  ISETP.GE.AND P1, PT, R2, RZ, PT ;  /* 0x000000ff0200720c */ /* 0x000fe40003f26270 */
[----:B------:R-:W3:Y:S01]  /*0fe0*/  LDC.64 R2, c[0x0][0x238] ;  /* 0x00008e00ff027b82 */ /* 0x000ee20000000a00 */
[----:B------:R-:W-:-:S04]  /*0ff0*/  IADD3 R19, R19, R8, RZ ;  /* 0x0000000813137210 */ /* 0x000fc80007ffe0ff */
[----:B------:R-:W-:-:S06]  /*1000*/  @P2 IADD3 R14, R14, 0x1, RZ ;  /* 0x000000010e0e2810 */ /* 0x000fcc0007ffe0ff */
[----:B------:R-:W-:Y:S02]  /*1010*/  @!P1 IADD3 R14, -R14, RZ, RZ ;  /* 0x000000ff0e0e9210 */ /* 0x000fe40007ffe1ff */
[----:B------:R-:W-:Y:S01]  /*1020*/  @!P0 LOP3.LUT R14, RZ, R6, RZ, 0x33, !PT ;  /* 0x00000006ff0e8212 */ /* 0x000fe200078e33ff */
[----:B------:R-:W-:-:S03]  /*1030*/  IMAD R6, R0, UR9, R13 ;  /* 0x0000000900067c24 */ /* 0x000fc6000f8e020d */
[----:B------:R-:W-:Y:S01]  /*1040*/  SHF.R.S32.HI R13, RZ, 0x1f, R14 ;  /* 0x0000001fff0d7819 */ /* 0x000fe2000001140e */
[----:B------:R-:W-:-:S04]  /*1050*/  IMAD.IADD R21, R21, 0x1, R6 ;  /* 0x0000000115157824 */ /* 0x000fc800078e0206 */
[----:B-1----:R-:W-:Y:S02]  /*1060*/  IMAD R6, R13, R4, RZ ;  /* 0x000000040d067224 */ /* 0x002fe400078e02ff */
[-C--:B---3--:R-:W-:Y:S02]  /*1070*/  IMAD R15, R15, R2.reuse, RZ ;  /* 0x000000020f0f7224 */ /* 0x088fe400078e02ff */
[----:B------:R-:W-:-:S04]  /*1080*/  IMAD.WIDE.U32 R26, R0, R2, R18 ;  /* 0x00000002001a7225 */ /* 0x000fc800078e0012 */
[----:B------:R-:W-:Y:S02]  /*1090*/  IMAD R3, R0, R3, R15 ;  /* 0x0000000300037224 */ /* 0x000fe400078e020f */
[----:B------:R-:W-:-:S03]  /*10a0*/  IMAD.WIDE.U32 R22, R14, R4, R20 ;  /* 0x000000040e167225 */ /* 0x000fc600078e0014 */
[----:B------:R-:W-:Y:S01]  /*10b0*/  IADD3 R19, R27, R3, RZ ;  /* 0x000000031b137210 */ /* 0x000fe20007ffe0ff */
[----:B------:R-:W-:-:S05]  /*10c0*/  IMAD R5, R14, R5, R6 ;  /* 0x000000050e057224 */ /* 0x000fca00078e0206 */
[----:B------:R-:W-:-:S07]  /*10d0*/  IADD3 R15, R23, R5, RZ ;  /* 0x00000005170f7210 */ /* 0x000fce0007ffe0ff */
.L_x_1760:
[----:B--2---:R-:W-:Y:S01]  /*10e0*/  SHF.R.S32.HI R115, RZ, 0x1f, R30 ;  /* 0x0000001fff737819 */ /* 0x004fe2000001141e */
[----:B------:R-:W-:Y:S01]  /*10f0*/  ULDC.64 UR4, c[0x0][0x228] ;  /* 0x00008a0000047ab9 */ /* 0x000fe20000000a00 */
[----:B------:R-:W-:Y:S01]  /*1100*/  ULDC.64 UR10, c[0x0][0x268] ;  /* 0x00009a00000a7ab9 */ /* 0x000fe20000000a00 */
[----:B------:R-:W1:Y:S01]  /*1110*/  S2UR UR12, SR_CgaCtaId ;  /* 0x00000000000c79c3 */ /* 0x000e620000008800 */
[-C--:B------:R-:W-:Y:S01]  /*1120*/  LEA.HI R5, R115, R30.reuse, RZ, 0x4 ;  /* 0x0000001e73057211 */ /* 0x080fe200078f20ff */
[----:B------:R-:W-:Y:S01]  /*1130*/  IMAD R13, R13, UR10, RZ ;  /* 0x0000000a0d0d7c24 */ /* 0x000fe2000f8e02ff */
[-C--:B------:R-:W-:Y:S01]  /*1140*/  LEA.HI R23, R115, R30.reuse, RZ, 0x2 ;  /* 0x0000001e73177211 */ /* 0x080fe200078f10ff */
[----:B------:R-:W-:Y:S01]  /*1150*/  USHF.L.U32 UR19, UR6, 0x6, URZ ;  /* 0x0000000606137899 */ /* 0x000fe2000800063f */
[----:B------:R-:W-:Y:S01]  /*1160*/  LOP3.LUT R25, R5, 0xfffffff0, RZ, 0xc0, !PT ;  /* 0xfffffff005197812 */ /* 0x000fe200078ec0ff */
[----:B------:R-:W-:Y:S01]  /*1170*/  IMAD R8, R14, UR11, R13 ;  /* 0x0000000b0e087c24 */ /* 0x000fe2000f8e020d */
[----:B------:R-:W-:Y:S01]  /*1180*/  LEA.HI R6, R115, R30, RZ, 0x3 ;  /* 0x0000001e73067211 */ /* 0x000fe200078f18ff */
[----:B------:R-:W-:Y:S01]  /*1190*/  USHF.L.U64.HI UR18, UR6, 0x6, UR7 ;  /* 0x0000000606127899 */ /* 0x000fe20008010207 */
[----:B------:R-:W-:Y:S01]  /*11a0*/  LOP3.LUT R21, R23, 0xfffffffc, RZ, 0xc0, !PT ;  /* 0xfffffffc17157812 */ /* 0x000fe200078ec0ff */
[----:B------:R-:W-:Y:S01]  /*11b0*/  IMAD.IADD R25, R30, 0x1, -R25 ;  /* 0x000000011e197824 */ /* 0x000fe200078e0a19 */
[----:B------:R-:W-:-:S02]  /*11c0*/  SHF.R.S32.HI R3, RZ, 0x3, R6 ;  /* 0x00000003ff037819 */ /* 0x000fc40000011406 */
[----:B------:R-:W-:Y:S01]  /*11d0*/  SHF.R.S32.HI R20, RZ, 0x2, R23 ;  /* 0x00000002ff147819 */ /* 0x000fe20000011417 */
[----:B------:R-:W-:Y:S01]  /*11e0*/  IMAD.IADD R170, R30, 0x1, -R21 ;  /* 0x000000011eaa7824 */ /* 0x000fe200078e0a15 */
[-C--:B------:R-:W-:Y:S01]  /*11f0*/  LEA.HI R12, R25, R25.reuse, RZ, 0x1 ;  /* 0x00000019190c7211 */ /* 0x080fe200078f08ff */
[----:B------:R-:W-:Y:S01]  /*1200*/  IMAD.SHL.U32 R3, R3, 0x40, RZ ;  /* 0x0000004003037824 */ /* 0x000fe200078e00ff */
[----:B------:R-:W-:Y:S01]  /*1210*/  SHF.R.S32.HI R0, RZ, 0x1f, R25 ;  /* 0x0000001fff007819 */ /* 0x000fe20000011419 */
[----:B------:R-:W-:Y:S01]  /*1220*/  IMAD.SHL.U32 R170, R170, 0x8, RZ ;  /* 0x00000008aaaa7824 */ /* 0x000fe200078e00ff */
[----:B------:R-:W-:Y:S02]  /*1230*/  LOP3.LUT R112, R12, 0x7fffffe, RZ, 0xc0, !PT ;  /* 0x07fffffe0c707812 */ /* 0x000fe400078ec0ff */
[----:B------:R-:W-:Y:S02]  /*1240*/  LEA.HI R0, R0, R25, RZ, 0x3 ;  /* 0x0000001900007211 */ /* 0x000fe400078f18ff */
[----:B------:R-:W-:Y:S01]  /*1250*/  LOP3.LUT R3, R3, 0xc0, RZ, 0xc0, !PT ;  /* 0x000000c003037812 */ /* 0x000fe200078ec0ff */
[----:B------:R-:W-:Y:S01]  /*1260*/  IMAD.IADD R112, R25, 0x1, -R112 ;  /* 0x0000000119707824 */ /* 0x000fe200078e0a70 */
[----:B------:R-:W-:Y:S01]  /*1270*/  LEA.HI R25, R23, R20, RZ, 0x1 ;  /* 0x0000001417197211 */ /* 0x000fe200078f08ff */
[----:B------:R-:W-:Y:S01]  /*1280*/  IMAD.SHL.U32 R0, R0, 0x20, RZ ;  /* 0x0000002000007824 */ /* 0x000fe200078e00ff */
[----:B------:R-:W-:-:S02]  /*1290*/  LEA.HI R115, R115, R30, RZ, 0x5 ;  /* 0x0000001e73737211 */ /* 0x000fc400078f28ff */
[----:B------:R-:W-:Y:S02]  /*12a0*/  LOP3.LUT R25, R25, 0x7fffffe, RZ, 0xc0, !PT ;  /* 0x07fffffe19197812 */ /* 0x000fe400078ec0ff */
[----:B------:R-:W-:Y:S02]  /*12b0*/  LOP3.LUT R2, R3, 0x18, R170, 0xf8, !PT ;  /* 0x0000001803027812 */ /* 0x000fe400078ef8aa */
[----:B------:R-:W-:Y:S01]  /*12c0*/  SHF.R.U32.HI R3, RZ, 0x3, R3 ;  /* 0x00000003ff037819 */ /* 0x000fe20000011603 */
[----:B------:R-:W-:Y:S01]  /*12d0*/  IMAD.IADD R25, R20, 0x1, -R25 ;  /* 0x0000000114197824 */ /* 0x000fe200078e0a19 */
[----:B------:R-:W-:Y:S02]  /*12e0*/  SHF.R.S32.HI R114, RZ, 0x5, R115 ;  /* 0x00000005ff727819 */ /* 0x000fe40000011473 */
[----:B------:R-:W-:Y:S02]  /*12f0*/  LOP3.LUT R3, R2, R3, RZ, 0x3c, !PT ;  /* 0x0000000302037212 */ /* 0x000fe400078e3cff */
[----:B------:R-:W-:Y:S01]  /*1300*/  SHF.R.S32.HI R4, RZ, 0x4, R5 ;  /* 0x00000004ff047819 */ /* 0x000fe20000011405 */
[C---:B------:R-:W-:Y:S01]  /*1310*/  IMAD R168, R114.reuse, 0x8, R25 ;  /* 0x0000000872a87824 */ /* 0x040fe200078e0219 */
[----:B------:R-:W-:Y:S01]  /*1320*/  SHF.R.S32.HI R2, RZ, 0x1f, R24 ;  /* 0x0000001fff027819 */ /* 0x000fe20000011418 */
[----:B------:R-:W-:Y:S01]  /*1330*/  IMAD R117, R114, 0x10, R117 ;  /* 0x0000001072757824 */ /* 0x000fe200078e0275 */
[----:B------:R-:W-:Y:S01]  /*1340*/  LEA.HI R5, R5, R4, RZ, 0x1 ;  /* 0x0000000405057211 */ /* 0x000fe200078f08ff */
[----:B------:R-:W-:Y:S01]  /*1350*/  IMAD.U32 R168, R168, 0x20, R3 ;  /* 0x00000020a8a87824 */ /* 0x000fe200078e0003 */
[----:B------:R-:W-:Y:S01]  /*1360*/  SHF.R.S32.HI R171, RZ, 0x1f, R170 ;  /* 0x0000001fffab7819 */ /* 0x000fe200000114aa */
[----:B------:R-:W-:Y:S01]  /*1370*/  IMAD R23, R2, UR4, RZ ;  /* 0x0000000402177c24 */ /* 0x000fe2000f8e02ff */
[----:B------:R-:W-:Y:S01]  /*1380*/  LOP3.LUT R5, R5, 0xfffffffe, RZ, 0xc0, !PT ;  /* 0xfffffffe05057812 */ /* 0x000fe200078ec0ff */
[----:B------:R-:W2:Y:S01]  /*1390*/  LDC.64 R2, c[0x0][0x240] ;  /* 0x00009000ff027b82 */ /* 0x000ea20000000a00 */
[----:B------:R-:W-:Y:S01]  /*13a0*/  IADD3 R26, P0, R170, R26, RZ ;  /* 0x0000001aaa1a7210 */ /* 0x000fe20007f1e0ff */
[----:B------:R-:W-:Y:S01]  /*13b0*/  IMAD R18, R24, UR5, R23 ;  /* 0x0000000518127c24 */ /* 0x000fe2000f8e0217 */
[----:B------:R-:W-:Y:S01]  /*13c0*/  SHF.R.S32.HI R21, RZ, 0x1f, R20 ;  /* 0x0000001fff157819 */ /* 0x000fe20000011414 */
[----:B------:R-:W-:Y:S01]  /*13d0*/  IMAD.IADD R5, R4, 0x1, -R5 ;  /* 0x0000000104057824 */ /* 0x000fe200078e0a05 */
[----:B------:R-:W-:Y:S01]  /*13e0*/  SHF.R.S32.HI R4, RZ, 0x1f, R11 ;  /* 0x0000001fff047819 */ /* 0x000fe2000001140b */
[----:B------:R-:W-:Y:S01]  /*13f0*/  IMAD.WIDE.U32 R24, R24, UR4, R170 ;  /* 0x0000000418187c25 */ /* 0x000fe2000f8e00aa */
[----:B------:R-:W-:Y:S01]  /*1400*/  ULDC.64 UR4, c[0x0][0x258] ;  /* 0x0000960000047ab9 */ /* 0x000fe20000000a00 */
[----:B------:R-:W-:-:S02]  /*1410*/  IADD3 R22, P1, R170, R22, RZ ;  /* 0x00000016aa167210 */ /* 0x000fc40007f3e0ff */
[----:B------:R-:W-:Y:S01]  /*1420*/  IMAD.X R27, R171, 0x1, R19, P0 ;  /* 0x00000001ab1b7824 */ /* 0x000fe200000e0613 */
[----:B------:R-:W-:Y:S01]  /*1430*/  IADD3 R10, P0, R20, R7, RZ ;  /* 0x00000007140a7210 */ /* 0x000fe20007f1e0ff */
[----:B------:R-:W-:Y:S01]  /*1440*/  IMAD R4, R4, UR4, RZ ;  /* 0x0000000404047c24 */ /* 0x000fe2000f8e02ff */
[----:B------:R-:W-:Y:S01]  /*1450*/  SHF.R.S32.HI R13, RZ, 0x1, R12 ;  /* 0x00000001ff0d7819 */ /* 0x000fe2000001140c */
[----:B------:R-:W-:Y:S01]  /*1460*/  IMAD.IADD R19, R25, 0x1, R18 ;  /* 0x0000000119137824 */ /* 0x000fe200078e0212 */
[----:B------:R-:W-:Y:S01]  /*1470*/  SHF.R.S32.HI R12, RZ, 0x1f, R12 ;  /* 0x0000001fff0c7819 */ /* 0x000fe2000001140c */
[----:B------:R-:W-:Y:S01]  /*1480*/  IMAD.MOV.U32 R18, RZ, RZ, R24 ;  /* 0x000000ffff127224 */ /* 0x000fe200078e0018 */
[----:B------:R-:W-:Y:S01]  /*1490*/  LOP3.LUT R31, R0, 0xffffff00, RZ, 0xc0, !PT ;  /* 0xffffff00001f7812 */ /* 0x000fe200078ec0ff */
[----:B------:R-:W-:Y:S01]  /*14a0*/  IMAD R7, R11, UR5, R4 ;  /* 0x000000050b077c24 */ /* 0x000fe2000f8e0204 */
[----:B------:R-:W-:Y:S01]  /*14b0*/  LEA.HI R12, R12, R13, RZ, 0x2 ;  /* 0x0000000d0c0c7211 */ /* 0x000fe200078f10ff */
[----:B------:R-:W-:-:S02]  /*14c0*/  IMAD.X R23, R171, 0x1, R15, P1 ;  /* 0x00000001ab177824 */ /* 0x000fc400008e060f */
[----:B------:R-:W-:Y:S01]  /*14d0*/  IMAD R4, R21, UR6, RZ ;  /* 0x0000000615047c24 */ /* 0x000fe2000f8e02ff */
[----:B------:R-:W-:Y:S01]  /*14e0*/  LOP3.LUT R12, R12, 0xfffffffc, RZ, 0xc0, !PT ;  /* 0xfffffffc0c0c7812 */ /* 0x000fe200078ec0ff */
[----:B------:R-:W-:Y:S01]  /*14f0*/  IMAD.WIDE.U32 R18, R11, UR4, R18 ;  /* 0x000000040b127c25 */ /* 0x000fe2000f8e0012 */
[----:B------:R-:W-:-:S03]  /*1500*/  ULDC.64 UR4, c[0x0][0x218] ;  /* 0x0000860000047ab9 */ /* 0x000fc60000000a00 */
[----:B------:R-:W-:-:S04]  /*1510*/  IMAD.WIDE R16, R17, 0x40, R20 ;  /* 0x0000004011107825 */ /* 0x000fc800078e0214 */
        /* <DEDUP_REMOVED lines=20> */
[C---:B------:R-:W-:Y:S01]  /*1660*/  LEA R16, P0, R2.reuse, R12, 0x6 ;  /* 0x0000000c02107211 */ /* 0x040fe200078030ff */
[----:B------:R-:W-:Y:S01]  /*1670*/  IMAD R9, R9, UR10, RZ ;  /* 0x0000000a09097c24 */ /* 0x000fe2000f8e02ff */
[----:B------:R-:W-:Y:S01]  /*1680*/  ULDC.64 UR12, c[0x0][0x220] ;  /* 0x00008800000c7ab9 */ /* 0x000fe20000000a00 */
[----:B------:R-:W-:Y:S01]  /*1690*/  IMAD.IADD R15, R15, 0x1, R8 ;  /* 0x000000010f0f7824 */ /* 0x000fe200078e0208 */
[----:B------:R-:W-:Y:S01]  /*16a0*/  LEA.HI.X R17, R2, R13, R3, 0x6, P0 ;  /* 0x0000000d02117211 */ /* 0x000fe200000f3403 */
[----:B------:R-:W-:Y:S01]  /*16b0*/  IMAD R7, R10, UR11, R9 ;  /* 0x0000000b0a077c24 */ /* 0x000fe2000f8e0209 */
[----:B------:R-:W-:Y:S01]  /*16c0*/  LEA R168, R168, UR5, 0x1 ;  /* 0x00000005a8a87c11 */ /* 0x000fe2000f8e08ff */
[----:B------:R-:W-:Y:S01]  /*16d0*/  IMAD.WIDE.U32 R10, R10, UR10, R14 ;  /* 0x0000000a0a0a7c25 */ /* 0x000fe2000f8e000e */
[----:B------:R-:W-:Y:S01]  /*16e0*/  IADD3 R18, P0, R178, UR19, RZ ;  /* 0x00000013b2127c10 */ /* 0x000fe2000ff1e0ff */
[----:B------:R-:W-:Y:S01]  /*16f0*/  USHF.L.U64.HI UR11, UR10, 0x6, UR11 ;  /* 0x000000060a0b7899 */ /* 0x000fe2000801020b */
[----:B------:R-:W-:Y:S01]  /*1700*/  LOP3.LUT R9, R6, 0xfffffff8, RZ, 0xc0, !PT ;  /* 0xfffffff806097812 */ /* 0x000fe200078ec0ff */
        /* <DEDUP_REMOVED lines=8> */
[----:B------:R-:W-:Y:S01]  /*1790*/  IMAD.IADD R2, R30, 0x1, -R9 ;  /* 0x000000011e027824 */ /* 0x000fe200078e0a09 */
[----:B------:R-:W-:Y:S01]  /*17a0*/  UIADD3 UR4, UR5, 0x3000, URZ ;  /* 0x0000300005047890 */ /* 0x000fe2000fffe03f */
[----:B------:R-:W-:Y:S01]  /*17b0*/  IADD3.X R21, R19, UR18, RZ, P0, !PT ;  /* 0x0000001213157c10 */ /* 0x000fe200087fe4ff */
[----:B------:R1:W-:Y:S01]  /*17c0*/  LDGSTS.E.BYPASS.LTC128B.128 [R168+0x2000], desc[UR16][R12.64+0x80] ;  /* 0x020000800ca87fae */ /* 0x0003e2000b901d50 */
[----:B------:R-:W-:Y:S01]  /*17d0*/  IADD3 R22, P0, R20, UR19, RZ ;  /* 0x0000001314167c10 */ /* 0x000fe2000ff1e0ff */
[----:B------:R-:W-:Y:S01]  /*17e0*/  IMAD R167, R114, 0x200, R31 ;  /* 0x0000020072a77824 */ /* 0x000fe200078e021f */
[----:B------:R-:W-:Y:S01]  /*17f0*/  LEA.HI R8, R2, R2, RZ, 0x1 ;  /* 0x0000000202087211 */ /* 0x000fe200078f08ff */
[----:B------:R-:W-:Y:S01]  /*1800*/  LDGSTS.E.BYPASS.LTC128B.128 [R168+0x800], desc[UR16][R16.64] ;  /* 0x0080000010a87fae */ /* 0x000fe2000b901d50 */
[----:B------:R-:W-:Y:S01]  /*1810*/  IADD3.X R23, R21, UR18, RZ, P0, !PT ;  /* 0x0000001215177c10 */ /* 0x000fe200087fe4ff */
[----:B------:R-:W-:Y:S01]  /*1820*/  IMAD R167, R112, 0x20, R167 ;  /* 0x0000002070a77824 */ /* 0x000fe200078e02a7 */
[----:B------:R-:W-:Y:S01]  /*1830*/  LOP3.LUT R9, R8, 0x3fffffe, RZ, 0xc0, !PT ;  /* 0x03fffffe08097812 */ /* 0x000fe200078ec0ff */
[----:B------:R-:W-:Y:S01]  /*1840*/  LDGSTS.E.BYPASS.LTC128B.128 [R168+0x1800], desc[UR16][R16.64+0x40] ;  /* 0x0180004010a87fae */ /* 0x000fe2000b901d50 */
[----:B------:R-:W-:Y:S01]  /*1850*/  SHF.R.S32.HI R3, RZ, 0x1, R8 ;  /* 0x00000001ff037819 */ /* 0x000fe20000011408 */
[----:B------:R-:W-:Y:S01]  /*1860*/  IMAD.SHL.U32 R8, R4, 0x40, RZ ;  /* 0x0000004004087824 */ /* 0x000fe200078e00ff */
[----:B------:R-:W-:Y:S01]  /*1870*/  LEA R174, P0, R10, UR12, 0x1 ;  /* 0x0000000c0aae7c11 */ /* 0x000fe2000f8008ff */
[----:B------:R-:W-:Y:S01]  /*1880*/  LDGSTS.E.BYPASS.LTC128B.128 [R168+0x2800], desc[UR16][R16.64+0x80] ;  /* 0x0280008010a87fae */ /* 0x000fe2000b901d50 */
[----:B------:R-:W-:Y:S01]  /*1890*/  IMAD.IADD R2, R2, 0x1, -R9 ;  /* 0x0000000102027824 */ /* 0x000fe200078e0a09 */
[----:B------:R-:W-:Y:S01]  /*18a0*/  USHF.L.U32 UR12, UR10, 0x6, URZ ;  /* 0x000000060a0c7899 */ /* 0x000fe2000800063f */
[----:B------:R-:W-:Y:S01]  /*18b0*/  IMAD.SHL.U32 R15, R3, 0x40, RZ ;  /* 0x00000040030f7824 */ /* 0x000fe200078e00ff */
[----:B------:R-:W-:Y:S01]  /*18c0*/  LDGSTS.E.BYPASS.LTC128B.128 [R168+0x3000], desc[UR16][R178.64] ;  /* 0x03000000b2a87fae */ /* 0x000fe2000b901d50 */
[----:B------:R-:W-:Y:S01]  /*18d0*/  LEA.HI.X R175, R10, UR13, R7, 0x1, P0 ;  /* 0x0000000d0aaf7c11 */ /* 0x000fe200080f0c07 */
[C---:B------:R-:W-:Y:S01]  /*18e0*/  IMAD R7, R5.reuse, 0x8, R2 ;  /* 0x0000000805077824 */ /* 0x040fe200078e0202 */
[----:B------:R-:W-:Y:S01]  /*18f0*/  LOP3.LUT R8, R8, 0xc0, RZ, 0xc0, !PT ;  /* 0x000000c008087812 */ /* 0x000fe200078ec0ff */
[----:B------:R-:W-:Y:S01]  /*1900*/  LDGSTS.E.BYPASS.LTC128B.128 [R168+0x5000], desc[UR16][R178.64+0x40] ;  /* 0x05000040b2a87fae */ /* 0x000fe2000b901d50 */
[----:B------:R-:W-:Y:S01]  /*1910*/  IMAD.SHL.U32 R5, R5, 0x8, RZ ;  /* 0x0000000805057824 */ /* 0x000fe200078e00ff */
[----:B------:R-:W-:Y:S01]  /*1920*/  LOP3.LUT R15, R15, 0xc0, RZ, 0xc0, !PT ;  /* 0x000000c00f0f7812 */ /* 0x000fe200078ec0ff */
[----:B------:R-:W-:Y:S01]  /*1930*/  IMAD.MOV.U32 R169, RZ, RZ, R175 ;  /* 0x000000ffffa97224 */ /* 0x000fe200078e00af */
[----:B------:R-:W-:Y:S01]  /*1940*/  LDGSTS.E.BYPASS.LTC128B.128 [R168+0x7000], desc[UR16][R178.64+0x80] ;  /* 0x07000080b2a87fae */ /* 0x000fe2000b901d50 */
[----:B------:R-:W-:-:S02]  /*1950*/  SHF.R.U32.HI R2, RZ, 0x3, R8 ;  /* 0x00000003ff027819 */ /* 0x000fc40000011608 */
[----:B-1----:R-:W-:Y:S01]  /*1960*/  LOP3.LUT R13, R15, 0x8, R6, 0xf8, !PT ;  /* 0x000000080f0d7812 */ /* 0x002fe200078ef806 */
[----:B------:R-:W-:Y:S01]  /*1970*/  LDGSTS.E.BYPASS.LTC128B.128 [R168+0x3800], desc[UR16][R18.64] ;  /* 0x0380000012a87fae */ /* 0x000fe2000b901d50 */
[----:B------:R-:W-:Y:S02]  /*1980*/  LOP3.LUT R5, R8, 0x8, R5, 0xf8, !PT ;  /* 0x0000000808057812 */ /* 0x000fe400078ef805 */
[----:B------:R-:W-:Y:S01]  /*1990*/  SHF.R.U32.HI R6, RZ, 0x3, R15 ;  /* 0x00000003ff067819 */ /* 0x000fe2000001160f */
[----:B------:R-:W-:Y:S01]  /*19a0*/  LDGSTS.E.BYPASS.LTC128B.128 [R168+0x5800], desc[UR16][R18.64+0x40] ;  /* 0x0580004012a87fae */ /* 0x000fe2000b901d50 */
[----:B------:R-:W-:Y:S02]  /*19b0*/  IADD3 R8, P0, R174, UR12, RZ ;  /* 0x0000000cae087c10 */ /* 0x000fe4000ff1e0ff */
[----:B------:R-:W-:Y:S01]  /*19c0*/  LOP3.LUT R6, R13, R6, RZ, 0x3c, !PT ;  /* 0x000000060d067212 */ /* 0x000fe200078e3cff */
[----:B------:R-:W-:Y:S01]  /*19d0*/  LDGSTS.E.BYPASS.LTC128B.128 [R168+0x7800], desc[UR16][R18.64+0x80] ;  /* 0x0780008012a87fae */ /* 0x000fe2000b901d50 */
[----:B------:R-:W-:-:S02]  /*19e0*/  IADD3.X R9, R175, UR11, RZ, P0, !PT ;  /* 0x0000000baf097c10 */ /* 0x000fc400087fe4ff */
[----:B------:R-:W-:Y:S01]  /*19f0*/  IADD3 R10, P0, R8, UR12, RZ ;  /* 0x0000000c080a7c10 */ /* 0x000fe2000ff1e0ff */
[----:B------:R-:W-:Y:S01]  /*1a00*/  LDGSTS.E.BYPASS.LTC128B.128 [R168+0x4000], desc[UR16][R20.64] ;  /* 0x0400000014a87fae */ /* 0x000fe2000b901d50 */
[----:B------:R-:W-:Y:S01]  /*1a10*/  LOP3.LUT R2, R5, R2, RZ, 0x3c, !PT ;  /* 0x0000000205027212 */ /* 0x000fe200078e3cff */
[----:B------:R-:W-:Y:S01]  /*1a20*/  IMAD.U32 R0, R7, 0x20, R6 ;  /* 0x0000002007007824 */ /* 0x000fe200078e0006 */
[----:B------:R-:W-:Y:S01]  /*1a30*/  IADD3.X R11, R9, UR11, RZ, P0, !PT ;  /* 0x0000000b090b7c10 */ /* 0x000fe200087fe4ff */
[----:B------:R-:W-:Y:S01]  /*1a40*/  LDGSTS.E.BYPASS.LTC128B.128 [R168+0x6000], desc[UR16][R20.64+0x40] ;  /* 0x0600004014a87fae */ /* 0x000fe2000b901d50 */
[----:B------:R-:W-:Y:S01]  /*1a50*/  IADD3 R6, P0, R10, UR12, RZ ;  /* 0x0000000c0a067c10 */ /* 0x000fe2000ff1e0ff */
[----:B------:R-:W-:Y:S01]  /*1a60*/  IMAD.IADD R167, R2, 0x1, R167 ;  /* 0x0000000102a77824 */ /* 0x000fe200078e02a7 */
[----:B------:R-:W-:Y:S01]  /*1a70*/  LEA R29, R0, UR5, 0x1 ;  /* 0x00000005001d7c11 */ /* 0x000fe2000f8e08ff */
[----:B------:R-:W-:Y:S01]  /*1a80*/  LDGSTS.E.BYPASS.LTC128B.128 [R168+0x8000], desc[UR16][R20.64+0x80] ;  /* 0x0800008014a87fae */ /* 0x000fe2000b901d50 */
[----:B------:R-:W-:-:S02]  /*1a90*/  IADD3.X R7, R11, UR11, RZ, P0, !PT ;  /* 0x0000000b0b077c10 */ /* 0x000fc400087fe4ff */
[----:B------:R-:W-:Y:S01]  /*1aa0*/  LEA R167, R167, UR5, 0x1 ;  /* 0x00000005a7a77c11 */ /* 0x000fe2000f8e08ff */
[----:B------:R-:W-:Y:S01]  /*1ab0*/  LDGSTS.E.BYPASS.LTC128B.128 [R168+0x4800], desc[UR16][R22.64] ;  /* 0x0480000016a87fae */ /* 0x000fe2000b901d50 */
[----:B------:R-:W-:Y:S01]  /*1ac0*/  LOP3.LUT P0, RZ, R3, 0x2, RZ, 0xc0, !PT ;  /* 0x0000000203ff7812 */ /* 0x000fe2000780c0ff */
[----:B------:R-:W-:Y:S01]  /*1ad0*/  IMAD.MOV.U32 R3, RZ, RZ, 0x20 ;  /* 0x00000020ff037424 */ /* 0x000fe200078e00ff */
[----:B------:R-:W-:Y:S01]  /*1ae0*/  LEA R166, R0, UR4, 0x1 ;  /* 0x0000000400a67c11 */ /* 0x000fe2000f8e08ff */
[----:B------:R-:W-:Y:S01]  /*1af0*/  LDGSTS.E.BYPASS.LTC128B.128 [R168+0x6800], desc[UR16][R22.64+0x40] ;  /* 0x0680004016a87fae */ /* 0x000fe2000b901d50 */
[----:B------:R-:W-:Y:S02]  /*1b00*/  ULDC UR4, c[0x0][0x39c] ;  /* 0x0000e70000047ab9 */ /* 0x000fe40000000800 */
[C---:B------:R-:W-:Y:S01]  /*1b10*/  SEL R5, R3.reuse, 0xffffffe0, !P0 ;  /* 0xffffffe003057807 */ /* 0x040fe20004000000 */
[----:B------:R1:W-:Y:S01]  /*1b20*/  LDGSTS.E.BYPASS.LTC128B.128 [R168+0x8800], desc[UR16][R22.64+0x80] ;  /* 0x0880008016a87fae */ /* 0x0003e2000b901d50 */
[----:B------:R-:W-:-:S03]  /*1b30*/  SEL R3, R3, 0xffffffe0, !P1 ;  /* 0xffffffe003037807 */ /* 0x000fc60004800000 */
[----:B------:R-:W0:Y:S01]  /*1b40*/  LDGDEPBAR ;  /* 0x00000000000079af */ /* 0x000e220000000000 */
[----:B------:R-:W-:Y:S02]  /*1b50*/  IMAD.IADD R164, R166, 0x1, R5 ;  /* 0x00000001a6a47824 */ /* 0x000fe400078e0205 */
[----:B------:R-:W-:Y:S01]  /*1b60*/  IMAD.IADD R165, R167, 0x1, R3 ;  /* 0x00000001a7a57824 */ /* 0x000fe200078e0203 */
[----:B------:R-:W-:-:S04]  /*1b70*/  DEPBAR.LE SB0, 0x0 ;  /* 0x000080000000791a */ /* 0x000fc80000000000 */
[----:B------:R-:W-:Y:S06]  /*1b80*/  BAR.SYNC.DEFER_BLOCKING 0x0 ;  /* 0x0000000000007b1d */ /* 0x000fec0000010000 */
        /* <DEDUP_REMOVED lines=12> */
[----:B------:R-:W-:Y:S04]  /*1c50*/  LDGSTS.E.BYPASS.LTC128B.128 [R168+0xa800], desc[UR16][R6.64] ;  /* 0x0a80000006a87fae */ /* 0x000fe8000b901d50 */
[----:B------:R-:W-:Y:S04]  /*1c60*/  LDGSTS.E.BYPASS.LTC128B.128 [R168+0xc800], desc[UR16][R6.64+0x40] ;  /* 0x0c80004006a87fae */ /* 0x000fe8000b901d50 */
[----:B------:R3:W-:Y:S04]  /*1c70*/  LDGSTS.E.BYPASS.LTC128B.128 [R168+0xe800], desc[UR16][R6.64+0x80] ;  /* 0x0e80008006a87fae */ /* 0x0007e8000b901d50 */
[----:B------:R-:W-:Y:S04]  /*1c80*/  LDSM.16.M88.4 R24, [R167] ;  /* 0x00000000a718783b */ /* 0x000fe80000000200 */
[----:B------:R-:W4:Y:S04]  /*1c90*/  LDSM.16.M88.4 R40, [R29+0x3000] ;  /* 0x003000001d28783b */ /* 0x000f280000000200 */
[----:B-1----:R-:W-:Y:S04]  /*1ca0*/  LDSM.16.M88.4 R20, [R165] ;  /* 0x00000000a514783b */ /* 0x002fe80000000200 */
[----:B--2---:R-:W-:Y:S04]  /*1cb0*/  LDSM.16.M88.4 R8, [R164] ;  /* 0x00000000a408783b */ /* 0x004fe80000000200 */
[----:B------:R-:W1:Y:S04]  /*1cc0*/  LDSM.16.M88.4 R72, [R29+0x3400] ;  /* 0x003400001d48783b */ /* 0x000e680000000200 */
[----:B------:R-:W-:Y:S04]  /*1cd0*/  LDSM.16.M88.4 R16, [R167+0x1000] ;  /* 0x00100000a710783b */ /* 0x000fe80000000200 */
[----:B------:R-:W-:Y:S04]  /*1ce0*/  LDSM.16.M88.4 R52, [R29+0x5000] ;  /* 0x005000001d34783b */ /* 0x000fe80000000200 */
[----:B------:R-:W2:Y:S04]  /*1cf0*/  LDSM.16.M88.4 R64, [R29+0x3800] ;  /* 0x003800001d40783b */ /* 0x000ea80000000200 */
[----:B------:R-:W5:Y:S04]  /*1d00*/  LDSM.16.M88.4 R36, [R164+0x400] ;  /* 0x00040000a424783b */ /* 0x000f680000000200 */
[----:B------:R-:W-:Y:S04]  /*1d10*/  LDSM.16.M88.4 R12, [R165+0x1000] ;  /* 0x00100000a50c783b */ /* 0x000fe80000000200 */
[----:B------:R-:W5:Y:S01]  /*1d20*/  LDSM.16.M88.4 R44, [R164+0x2000] ;  /* 0x00200000a42c783b */ /* 0x000f620000000200 */
[C---:B----4-:R-:W-:Y:S03]  /*1d30*/  HMMA.16816.F32 R32, R24.reuse, R40, RZ ;  /* 0x000000281820723c */ /* 0x050fe600000018ff */
[----:B---3--:R-:W3:Y:S04]  /*1d40*/  LDSM.16.M88.4 R4, [R164+0x800] ;  /* 0x00080000a404783b */ /* 0x008ee80000000200 */
[----:B------:R-:W4:Y:S01]  /*1d50*/  LDSM.16.M88.4 R108, [R29+0x5400] ;  /* 0x005400001d6c783b */ /* 0x000f220000000200 */
[C---:B------:R-:W-:Y:S03]  /*1d60*/  HMMA.16816.F32 R40, R24.reuse, R42, RZ ;  /* 0x0000002a1828723c */ /* 0x040fe600000018ff */
[----:B------:R-:W4:Y:S03]  /*1d70*/  LDSM.16.M88.4 R88, [R29+0x3c00] ;  /* 0x003c00001d58783b */ /* 0x000f260000000200 */
[C---:B-1----:R-:W-:Y:S01]  /*1d80*/  HMMA.16816.F32 R48, R24.reuse, R72, RZ ;  /* 0x000000481830723c */ /* 0x042fe200000018ff */
[----:B------:R-:W-:Y:S04]  /*1d90*/  LDSM.16.M88.4 R100, [R29+0x7000] ;  /* 0x007000001d64783b */ /* 0x000fe80000000200 */
        /* <DEDUP_REMOVED lines=8> */
[C---:B--2---:R-:W-:Y:S01]  /*1e20*/  HMMA.16816.F32 R68, R24.reuse, R64, RZ ;  /* 0x000000401844723c */ /* 0x044fe200000018ff */
[----:B------:R-:W-:Y:S04]  /*1e30*/  LDSM.16.M88.4 R92, [R164+0x1000] ;  /* 0x00100000a45c783b */ /* 0x000fe80000000200 */
[----:B------:R-:W-:Y:S01]  /*1e40*/  LDSM.16.M88.4 R76, [R29+0x5c00] ;  /* 0x005c00001d4c783b */ /* 0x000fe20000000200 */
[----:B------:R-:W-:Y:S03]  /*1e50*/  HMMA.16816.F32 R64, R24, R66, RZ ;  /* 0x000000421840723c */ /* 0x000fe600000018ff */
[----:B------:R-:W0:Y:S03]  /*1e60*/  LDGDEPBAR ;  /* 0x00000000000079af */ /* 0x000e260000000000 */
[----:B------:R-:W-:Y:S06]  /*1e70*/  HMMA.16816.F32 R32, R16, R52, R32 ;  /* 0x000000341020723c */ /* 0x000fec0000001820 */
[C---:B-----5:R-:W-:Y:S06]  /*1e80*/  HMMA.16816.F32 R48, R20.reuse, R36, R48 ;  /* 0x000000241430723c */ /* 0x060fec0000001830 */
[----:B------:R-:W-:Y:S01]  /*1e90*/  HMMA.16816.F32 R72, R20, R38, R72 ;  /* 0x000000261448723c */ /* 0x000fe20000001848 */
[----:B------:R-:W-:Y:S05]  /*1ea0*/  LDSM.16.M88.4 R36, [R164+0x4000] ;  /* 0x00400000a424783b */ /* 0x000fea0000000200 */
[----:B------:R-:W-:Y:S01]  /*1eb0*/  HMMA.16816.F32 R40, R16, R54, R40 ;  /* 0x000000361028723c */ /* 0x000fe20000001828 */
[----:B------:R-:W-:Y:S05]  /*1ec0*/  LDSM.16.M88.4 R52, [R164+0x2800] ;  /* 0x00280000a434783b */ /* 0x000fea0000000200 */
[----:B------:R-:W-:Y:S06]  /*1ed0*/  HMMA.16816.F32 R32, R12, R44, R32 ;  /* 0x0000002c0c20723c */ /* 0x000fec0000001820 */
[C---:B---3--:R-:W-:Y:S06]  /*1ee0*/  HMMA.16816.F32 R68, R20.reuse, R4, R68 ;  /* 0x000000041444723c */ /* 0x048fec0000001844 */
[----:B------:R-:W-:Y:S01]  /*1ef0*/  HMMA.16816.F32 R64, R20, R6, R64 ;  /* 0x000000061440723c */ /* 0x000fe20000001840 */
[----:B------:R-:W2:Y:S05]  /*1f00*/  LDSM.16.M88.4 R4, [R165+0x2000] ;  /* 0x00200000a504783b */ /* 0x000eaa0000000200 */
[C---:B----4-:R-:W-:Y:S06]  /*1f10*/  HMMA.16816.F32 R48, R16.reuse, R108, R48 ;  /* 0x0000006c1030723c */ /* 0x050fec0000001830 */
[----:B------:R-:W-:Y:S06]  /*1f20*/  HMMA.16816.F32 R72, R16, R110, R72 ;  /* 0x0000006e1048723c */ /* 0x000fec0000001848 */
[----:B------:R-:W-:Y:S01]  /*1f30*/  HMMA.16816.F32 R40, R12, R46, R40 ;  /* 0x0000002e0c28723c */ /* 0x000fe20000001828 */
[----:B------:R-:W3:Y:S05]  /*1f40*/  LDSM.16.M88.4 R44, [R29+0x7400] ;  /* 0x007400001d2c783b */ /* 0x000eea0000000200 */
[C---:B------:R-:W-:Y:S06]  /*1f50*/  HMMA.16816.F32 R60, R24.reuse, R88, RZ ;  /* 0x00000058183c723c */ /* 0x040fec00000018ff */
[----:B------:R-:W-:Y:S06]  /*1f60*/  HMMA.16816.F32 R88, R24, R90, RZ ;  /* 0x0000005a1858723c */ /* 0x000fec00000018ff */
[----:B-1----:R-:W-:Y:S06]  /*1f70*/  HMMA.16816.F32 R32, R8, R100, R32 ;  /* 0x000000640820723c */ /* 0x002fec0000001820 */
[C---:B------:R-:W-:Y:S06]  /*1f80*/  HMMA.16816.F32 R48, R12.reuse, R56, R48 ;  /* 0x000000380c30723c */ /* 0x040fec0000001830 */
[----:B------:R-:W-:Y:S01]  /*1f90*/  HMMA.16816.F32 R72, R12, R58, R72 ;  /* 0x0000003a0c48723c */ /* 0x000fe20000001848 */
[----:B------:R-:W-:Y:S05]  /*1fa0*/  LDSM.16.M88.4 R56, [R164+0x2c00] ;  /* 0x002c0000a438783b */ /* 0x000fea0000000200 */
[----:B------:R-:W-:Y:S06]  /*1fb0*/  HMMA.16816.F32 R68, R16, R80, R68 ;  /* 0x000000501044723c */ /* 0x000fec0000001844 */
[----:B------:R-:W-:Y:S06]  /*1fc0*/  HMMA.16816.F32 R40, R8, R102, R40 ;  /* 0x000000660828723c */ /* 0x000fec0000001828 */
[----:B------:R-:W-:Y:S01]  /*1fd0*/  HMMA.16816.F32 R80, R16, R82, R64 ;  /* 0x000000521050723c */ /* 0x000fe20000001840 */
[----:B------:R-:W1:Y:S05]  /*1fe0*/  LDSM.16.M88.4 R64, [R164+0x4400] ;  /* 0x00440000a440783b */ /* 0x000e6a0000000200 */
[----:B------:R-:W-:Y:S06]  /*1ff0*/  HMMA.16816.F32 R84, R24, R104, RZ ;  /* 0x000000681854723c */ /* 0x000fec00000018ff */
[C---:B------:R-:W-:Y:S06]  /*2000*/  HMMA.16816.F32 R60, R20.reuse, R96, R60 ;  /* 0x00000060143c723c */ /* 0x040fec000000183c */
[----:B------:R-:W-:Y:S01]  /*2010*/  HMMA.16816.F32 R88, R20, R98, R88 ;  /* 0x000000621458723c */ /* 0x000fe20000001858 */
[----:B------:R-:W-:Y:S05]  /*2020*/  LDSM.16.M88.4 R96, [R29+0x7800] ;  /* 0x007800001d60783b */ /* 0x000fea0000000200 */
[----:B--2---:R-:W-:Y:S06]  /*2030*/  HMMA.16816.F32 R32, R4, R36, R32 ;  /* 0x000000240420723c */ /* 0x004fec0000001820 */
[C---:B---3--:R-:W-:Y:S06]  /*2040*/  HMMA.16816.F32 R48, R8.reuse, R44, R48 ;  /* 0x0000002c0830723c */ /* 0x048fec0000001830 */
[----:B------:R-:W-:Y:S01]  /*2050*/  HMMA.16816.F32 R72, R8, R46, R72 ;  /* 0x0000002e0848723c */ /* 0x000fe20000001848 */
[----:B------:R-:W-:Y:S05]  /*2060*/  LDSM.16.M88.4 R44, [R29+0x4800] ;  /* 0x004800001d2c783b */ /* 0x000fea0000000200 */
[----:B------:R-:W-:Y:S01]  /*2070*/  HMMA.16816.F32 R40, R4, R38, R40 ;  /* 0x000000260428723c */ /* 0x000fe20000001828 */
[----:B------:R-:W-:Y:S05]  /*2080*/  LDSM.16.M88.4 R36, [R164+0x4800] ;  /* 0x00480000a424783b */ /* 0x000fea0000000200 */
[----:B------:R-:W-:Y:S01]  /*2090*/  HMMA.16816.F32 R84, R20, R92, R84 ;  /* 0x0000005c1454723c */ /* 0x000fe20000001854 */
[----:B------:R-:W-:Y:S01]  /*20a0*/  FMUL.FTZ R0, R32, UR4 ;  /* 0x0000000420007c20 */ /* 0x000fe20008410000 */
[----:B------:R-:W-:-:S04]  /*20b0*/  FMUL.FTZ R108, R35, UR4 ;  /* 0x00000004236c7c20 */ /* 0x000fc80008410000 */
[C---:B------:R-:W-:Y:S01]  /*20c0*/  HMMA.16816.F32 R60, R16.reuse, R76, R60 ;  /* 0x0000004c103c723c */ /* 0x040fe2000000183c */
[----:B------:R-:W-:Y:S01]  /*20d0*/  FMUL.FTZ R92, R33, UR4 ;  /* 0x00000004215c7c20 */ /* 0x000fe20008410000 */
[----:B------:R-:W-:Y:S01]  /*20e0*/  FMUL.FTZ R93, R34, UR4 ;  /* 0x00000004225d7c20 */ /* 0x000fe20008410000 */
[----:B------:R-:W2:Y:S01]  /*20f0*/  MUFU.TANH R0, R0 ;  /* 0x0000000000007308 */ /* 0x000ea20000002400 */
[----:B------:R-:W3:Y:S02]  /*2100*/  LDSM.16.M88.4 R32, [R29+0x4400] ;  /* 0x004400001d20783b */ /* 0x000ee40000000200 */
[----:B------:R-:W-:Y:S05]  /*2110*/  HMMA.16816.F32 R88, R16, R78, R88 ;  /* 0x0000004e1058723c */ /* 0x000fea0000001858 */
[----:B------:R-:W-:Y:S01]  /*2120*/  MUFU.TANH R92, R92 ;  /* 0x0000005c005c7308 */ /* 0x000fe20000002400 */
[----:B-1----:R-:W-:Y:S01]  /*2130*/  HMMA.16816.F32 R48, R4, R64, R48 ;  /* 0x000000400430723c */ /* 0x002fe20000001830 */
[----:B------:R-:W-:Y:S01]  /*2140*/  FMUL.FTZ R40, R40, UR4 ;  /* 0x0000000428287c20 */ /* 0x000fe20008410000 */
[----:B------:R-:W-:Y:S01]  /*2150*/  FMUL.FTZ R110, R41, UR4 ;  /* 0x00000004296e7c20 */ /* 0x000fe20008410000 */
[----:B------:R-:W-:Y:S01]  /*2160*/  FMUL.FTZ R111, R42, UR4 ;  /* 0x000000042a6f7c20 */ /* 0x000fe20008410000 */
[----:B------:R-:W-:-:S02]  /*2170*/  FMUL.FTZ R116, R43, UR4 ;  /* 0x000000042b747c20 */ /* 0x000fc40008410000 */
[----:B------:R-:W-:Y:S01]  /*2180*/  HMMA.16816.F32 R72, R4, R66, R72 ;  /* 0x000000420448723c */ /* 0x000fe20000001848 */
[----:B------:R-:W1:Y:S01]  /*2190*/  LDSM.16.M88.4 R64, [R29+0x7c00] ;  /* 0x007c00001d40783b */ /* 0x000e620000000200 */
[----:B------:R4:W-:Y:S04]  /*21a0*/  MUFU.TANH R109, R40 ;  /* 0x00000028006d7308 */ /* 0x0009e80000002400 */
[----:B------:R-:W-:Y:S04]  /*21b0*/  HMMA.16816.F32 R104, R24, R106, RZ ;  /* 0x0000006a1868723c */ /* 0x000fe800000018ff */
[----:B------:R-:W5:Y:S02]  /*21c0*/  MUFU.TANH R108, R108 ;  /* 0x0000006c006c7308 */ /* 0x000f640000002400 */
[C---:B------:R-:W-:Y:S06]  /*21d0*/  HMMA.16816.F32 R68, R12.reuse, R52, R68 ;  /* 0x000000340c44723c */ /* 0x040fec0000001844 */
[C---:B------:R-:W-:Y:S01]  /*21e0*/  HMMA.16816.F32 R80, R12.reuse, R54, R80 ;  /* 0x000000360c50723c */ /* 0x040fe20000001850 */
[----:B----4-:R-:W4:Y:S01]  /*21f0*/  LDSM.16.M88.4 R40, [R29+0x6000] ;  /* 0x006000001d28783b */ /* 0x010f220000000200 */
[----:B------:R-:W-:Y:S01]  /*2200*/  FMUL.FTZ R48, R48, UR4 ;  /* 0x0000000430307c20 */ /* 0x000fe20008410000 */
[----:B------:R-:W-:Y:S01]  /*2210*/  FMUL.FTZ R119, R49, UR4 ;  /* 0x0000000431777c20 */ /* 0x000fe20008410000 */
[----:B------:R-:W-:Y:S01]  /*2220*/  FMUL.FTZ R120, R50, UR4 ;  /* 0x0000000432787c20 */ /* 0x000fe20008410000 */
[----:B------:R-:W-:Y:S01]  /*2230*/  FMUL.FTZ R121, R51, UR4 ;  /* 0x0000000433797c20 */ /* 0x000fe20008410000 */
[C---:B------:R-:W-:Y:S01]  /*2240*/  HMMA.16816.F32 R60, R12.reuse, R56, R60 ;  /* 0x000000380c3c723c */ /* 0x040fe2000000183c */
[----:B------:R2:W-:Y:S01]  /*2250*/  MUFU.TANH R118, R48 ;  /* 0x0000003000767308 */ /* 0x0005e20000002400 */
[----:B------:R-:W-:Y:S01]  /*2260*/  LDSM.16.M88.4 R52, [R29+0x4c00] ;  /* 0x004c00001d34783b */ /* 0x000fe20000000200 */
[----:B------:R-:W-:Y:S01]  /*2270*/  FMUL.FTZ R72, R72, UR4 ;  /* 0x0000000448487c20 */ /* 0x000fe20008410000 */
[----:B------:R-:W-:Y:S01]  /*2280*/  FMUL.FTZ R74, R74, UR4 ;  /* 0x000000044a4a7c20 */ /* 0x000fe20008410000 */
[----:B------:R-:W-:Y:S01]  /*2290*/  FMUL.FTZ R73, R73, UR4 ;  /* 0x0000000449497c20 */ /* 0x000fe20008410000 */
[----:B------:R-:W-:Y:S01]  /*22a0*/  HMMA.16816.F32 R88, R12, R58, R88 ;  /* 0x0000003a0c58723c */ /* 0x000fe20000001858 */
[----:B------:R-:W5:Y:S01]  /*22b0*/  LDSM.16.M88.4 R56, [R164+0x1400] ;  /* 0x00140000a438783b */ /* 0x000f620000000200 */
[----:B------:R-:W-:Y:S01]  /*22c0*/  FMUL.FTZ R75, R75, UR4 ;  /* 0x000000044b4b7c20 */ /* 0x000fe20008410000 */
[----:B------:R-:W5:Y:S03]  /*22d0*/  MUFU.TANH R111, R111 ;  /* 0x0000006f006f7308 */ /* 0x000f660000002400 */
[----:B------:R-:W-:Y:S05]  /*22e0*/  HMMA.16816.F32 R104, R20, R94, R104 ;  /* 0x0000005e1468723c */ /* 0x000fea0000001868 */
[----:B------:R-:W5:Y:S01]  /*22f0*/  MUFU.TANH R93, R93 ;  /* 0x0000005d005d7308 */ /* 0x000f620000002400 */
[----:B---3--:R-:W-:Y:S01]  /*2300*/  HMMA.16816.F32 R76, R24, R32, RZ ;  /* 0x00000020184c723c */ /* 0x008fe200000018ff */
[----:B--2---:R-:W2:Y:S05]  /*2310*/  LDSM.16.M88.4 R48, [R164+0x3000] ;  /* 0x00300000a430783b */ /* 0x004eaa0000000200 */
[C---:B------:R-:W-:Y:S01]  /*2320*/  HMMA.16816.F32 R68, R8.reuse, R96, R68 ;  /* 0x000000600844723c */ /* 0x040fe20000001844 */
[----:B------:R-:W-:Y:S05]  /*2330*/  MUFU.TANH R110, R110 ;  /* 0x0000006e006e7308 */ /* 0x000fea0000002400 */
[----:B------:R-:W-:Y:S03]  /*2340*/  HMMA.16816.F32 R80, R8, R98, R80 ;  /* 0x000000620850723c */ /* 0x000fe60000001850 */
[----:B------:R-:W-:Y:S03]  /*2350*/  MUFU.TANH R116, R116 ;  /* 0x0000007400747308 */ /* 0x000fe60000002400 */
[----:B------:R-:W-:Y:S05]  /*2360*/  HMMA.16816.F32 R32, R24, R34, RZ ;  /* 0x000000221820723c */ /* 0x000fea00000018ff */
[----:B------:R-:W-:Y:S01]  /*2370*/  MUFU.TANH R120, R120 ;  /* 0x0000007800787308 */ /* 0x000fe20000002400 */
[C---:B-1----:R-:W-:Y:S06]  /*2380*/  HMMA.16816.F32 R60, R8.reuse, R64, R60 ;  /* 0x00000040083c723c */ /* 0x042fec000000183c */
[----:B------:R-:W-:Y:S01]  /*2390*/  HMMA.16816.F32 R88, R8, R66, R88 ;  /* 0x000000420858723c */ /* 0x000fe20000001858 */
[----:B------:R-:W1:Y:S01]  /*23a0*/  LDSM.16.M88.4 R64, [R29+0x6400] ;  /* 0x006400001d40783b */ /* 0x000e620000000200 */
[----:B------:R-:W3:Y:S04]  /*23b0*/  MUFU.TANH R119, R119 ;  /* 0x0000007700777308 */ /* 0x000ee80000002400 */
[C---:B----4-:R-:W-:Y:S04]  /*23c0*/  HMMA.16816.F32 R84, R16.reuse, R40, R84 ;  /* 0x000000281054723c */ /* 0x050fe80000001854 */
[----:B------:R-:W4:Y:S02]  /*23d0*/  MUFU.TANH R121, R121 ;  /* 0x0000007900797308 */ /* 0x000f240000002400 */
[----:B------:R-:W-:Y:S01]  /*23e0*/  HMMA.16816.F32 R104, R16, R42, R104 ;  /* 0x0000002a1068723c */ /* 0x000fe20000001868 */
[----:B------:R-:W-:Y:S05]  /*23f0*/  LDSM.16.M88.4 R40, [R164+0x1800] ;  /* 0x00180000a428783b */ /* 0x000fea0000000200 */
[----:B-----5:R-:W-:Y:S01]  /*2400*/  HMMA.16816.F32 R76, R20, R56, R76 ;  /* 0x00000038144c723c */ /* 0x020fe2000000184c */
[----:B------:R-:W5:Y:S05]  /*2410*/  MUFU.TANH R72, R72 ;  /* 0x0000004800487308 */ /* 0x000f6a0000002400 */
[C---:B------:R-:W-:Y:S03]  /*2420*/  HMMA.16816.F32 R68, R4.reuse, R36, R68 ;  /* 0x000000240444723c */ /* 0x040fe60000001844 */
[----:B------:R-:W5:Y:S03]  /*2430*/  MUFU.TANH R74, R74 ;  /* 0x0000004a004a7308 */ /* 0x000f660000002400 */
[----:B------:R-:W-:Y:S01]  /*2440*/  HMMA.16816.F32 R80, R4, R38, R80 ;  /* 0x000000260450723c */ /* 0x000fe20000001850 */
[----:B------:R-:W3:Y:S04]  /*2450*/  LDSM.16.M88.4 R36, [R29+0x8000] ;  /* 0x008000001d24783b */ /* 0x000ee80000000200 */
[----:B------:R-:W5:Y:S01]  /*2460*/  MUFU.TANH R73, R73 ;  /* 0x0000004900497308 */ /* 0x000f620000002400 */
[----:B------:R-:W-:Y:S01]  /*2470*/  HMMA.16816.F32 R32, R20, R58, R32 ;  /* 0x0000003a1420723c */ /* 0x000fe20000001820 */
[----:B------:R-:W4:Y:S05]  /*2480*/  LDSM.16.M88.4 R56, [R164+0x3400] ;  /* 0x00340000a438783b */ /* 0x000f2a0000000200 */
[C---:B--2---:R-:W-:Y:S01]  /*2490*/  HMMA.16816.F32 R84, R12.reuse, R48, R84 ;  /* 0x000000300c54723c */ /* 0x044fe20000001854 */
[----:B------:R-:W2:Y:S05]  /*24a0*/  MUFU.TANH R75, R75 ;  /* 0x0000004b004b7308 */ /* 0x000eaa0000002400 */
[----:B------:R-:W-:Y:S01]  /*24b0*/  HMMA.16816.F32 R104, R12, R50, R104 ;  /* 0x000000320c68723c */ /* 0x000fe20000001868 */
[----:B------:R-:W5:Y:S01]  /*24c0*/  LDSM.16.M88.4 R48, [R164+0x1c00] ;  /* 0x001c0000a430783b */ /* 0x000f620000000200 */
[----:B------:R-:W-:Y:S01]  /*24d0*/  FMUL.FTZ R68, R68, UR4 ;  /* 0x0000000444447c20 */ /* 0x000fe20008410000 */
[----:B------:R-:W-:Y:S01]  /*24e0*/  FMUL.FTZ R69, R69, UR4 ;  /* 0x0000000445457c20 */ /* 0x000fe20008410000 */
[----:B------:R-:W-:Y:S01]  /*24f0*/  FMUL.FTZ R70, R70, UR4 ;  /* 0x0000000446467c20 */ /* 0x000fe20008410000 */
[----:B------:R-:W-:Y:S01]  /*2500*/  FMUL.FTZ R123, R71, UR4 ;  /* 0x00000004477b7c20 */ /* 0x000fe20008410000 */
[----:B------:R-:W-:Y:S01]  /*2510*/  HMMA.16816.F32 R96, R24, R44, RZ ;  /* 0x0000002c1860723c */ /* 0x000fe200000018ff */
[----:B------:R-:W2:Y:S01]  /*2520*/  MUFU.TANH R122, R68 ;  /* 0x00000044007a7308 */ /* 0x000ea20000002400 */
[----:B------:R-:W-:Y:S01]  /*2530*/  FMUL.FTZ R80, R80, UR4 ;  /* 0x0000000450507c20 */ /* 0x000fe20008410000 */
[----:B------:R-:W-:Y:S01]  /*2540*/  FMUL.FTZ R82, R82, UR4 ;  /* 0x0000000452527c20 */ /* 0x000fe20008410000 */
[----:B------:R-:W-:Y:S01]  /*2550*/  FMUL.FTZ R81, R81, UR4 ;  /* 0x0000000451517c20 */ /* 0x000fe20008410000 */
[----:B------:R-:W-:Y:S01]  /*2560*/  FMUL.FTZ R83, R83, UR4 ;  /* 0x0000000453537c20 */ /* 0x000fe20008410000 */
[----:B-1----:R-:W-:Y:S03]  /*2570*/  HMMA.16816.F32 R76, R16, R64, R76 ;  /* 0x00000040104c723c */ /* 0x002fe6000000184c */
[----:B------:R-:W-:Y:S03]  /*2580*/  MUFU.TANH R94, R69 ;  /* 0x00000045005e7308 */ /* 0x000fe60000002400 */
[C---:B------:R-:W-:Y:S05]  /*2590*/  HMMA.16816.F32 R44, R24.reuse, R46, RZ ;  /* 0x0000002e182c723c */ /* 0x040fea00000018ff */
[----:B------:R1:W2:Y:S01]  /*25a0*/  MUFU.TANH R95, R70 ;  /* 0x00000046005f7308 */ /* 0x0002a20000002400 */
[C---:B------:R-:W-:Y:S06]  /*25b0*/  HMMA.16816.F32 R100, R24.reuse, R52, RZ ;  /* 0x000000341864723c */ /* 0x040fec00000018ff */
[----:B------:R-:W-:Y:S01]  /*25c0*/  HMMA.16816.F32 R24, R24, R54, RZ ;  /* 0x000000361818723c */ /* 0x000fe200000018ff */
[----:B------:R-:W2:Y:S01]  /*25d0*/  LDSM.16.M88.4 R52, [R164+0x4c00] ;  /* 0x004c0000a434783b */ /* 0x000ea20000000200 */
[----:B------:R-:W2:Y:S04]  /*25e0*/  MUFU.TANH R123, R123 ;  /* 0x0000007b007b7308 */ /* 0x000ea80000002400 */
[----:B------:R-:W-:Y:S01]  /*25f0*/  HMMA.16816.F32 R64, R16, R66, R32 ;  /* 0x000000421040723c */ /* 0x000fe20000001820 */
[----:B------:R-:W2:Y:S03]  /*2600*/  LDSM.16.M88.4 R32, [R29+0x8400] ;  /* 0x008400001d20783b */ /* 0x000ea60000000200 */
[----:B------:R-:W2:Y:S01]  /*2610*/  MUFU.TANH R80, R80 ;  /* 0x0000005000507308 */ /* 0x000ea20000002400 */
[----:B-1----:R-:W-:Y:S01]  /*2620*/  LDSM.16.M88.4 R68, [R164+0x5000] ;  /* 0x00500000a444783b */ /* 0x002fe20000000200 */
[C---:B---3--:R-:W-:Y:S06]  /*2630*/  HMMA.16816.F32 R84, R8.reuse, R36, R84 ;  /* 0x000000240854723c */ /* 0x048fec0000001854 */
[----:B------:R-:W-:Y:S01]  /*2640*/  HMMA.16816.F32 R104, R8, R38, R104 ;  /* 0x000000260868723c */ /* 0x000fe20000001868 */
[----:B------:R-:W1:Y:S01]  /*2650*/  LDSM.16.M88.4 R36, [R29+0x6800] ;  /* 0x006800001d24783b */ /* 0x000e620000000200 */
[----:B------:R-:W3:Y:S04]  /*2660*/  MUFU.TANH R82, R82 ;  /* 0x0000005200527308 */ /* 0x000ee80000002400 */
[----:B----4-:R-:W-:Y:S04]  /*2670*/  HMMA.16816.F32 R76, R12, R56, R76 ;  /* 0x000000380c4c723c */ /* 0x010fe8000000184c */
[----:B------:R-:W4:Y:S02]  /*2680*/  MUFU.TANH R81, R81 ;  /* 0x0000005100517308 */ /* 0x000f240000002400 */
[----:B------:R-:W-:Y:S06]  /*2690*/  HMMA.16816.F32 R96, R20, R40, R96 ;  /* 0x000000281460723c */ /* 0x000fec0000001860 */
[----:B------:R-:W-:Y:S01]  /*26a0*/  HMMA.16816.F32 R64, R12, R58, R64 ;  /* 0x0000003a0c40723c */ /* 0x000fe20000001840 */
[----:B------:R-:W-:Y:S01]  /*26b0*/  LOP3.LUT R41, R115, 0xffffffe0, RZ, 0xc0, !PT ;  /* 0xffffffe073297812 */ /* 0x000fe200078ec0ff */
[----:B------:R-:W-:Y:S01]  /*26c0*/  MUFU.TANH R83, R83 ;  /* 0x0000005300537308 */ /* 0x000fe20000002400 */
[----:B------:R-:W-:-:S03]  /*26d0*/  SHF.R.S32.HI R115, RZ, 0x1f, R115 ;  /* 0x0000001fff737819 */ /* 0x000fc60000011473 */
[C---:B------:R-:W-:Y:S01]  /*26e0*/  HMMA.16816.F32 R44, R20.reuse, R42, R44 ;  /* 0x0000002a142c723c */ /* 0x040fe2000000182c */
[----:B------:R-:W-:Y:S02]  /*26f0*/  IMAD.IADD R176, R30, 0x1, -R41 ;  /* 0x000000011eb07824 */ /* 0x000fe400078e0a29 */
[----:B------:R-:W3:Y:S01]  /*2700*/  LDSM.16.M88.4 R40, [R164+0x5400] ;  /* 0x00540000a428783b */ /* 0x000ee20000000200 */
[----:B------:R-:W-:Y:S02]  /*2710*/  IMAD R59, R112, 0x20, R31 ;  /* 0x00000020703b7824 */ /* 0x000fe400078e021f */
[----:B-----5:R-:W-:Y:S06]  /*2720*/  HMMA.16816.F32 R100, R20, R48, R100 ;  /* 0x000000301464723c */ /* 0x020fec0000001864 */
[----:B--2---:R-:W-:Y:S01]  /*2730*/  HMMA.16816.F32 R60, R4, R52, R60 ;  /* 0x00000034043c723c */ /* 0x004fe2000000183c */
[----:B------:R-:W-:-:S02]  /*2740*/  SHF.R.S32.HI R49, RZ, 0x1f, R176 ;  /* 0x0000001fff317819 */ /* 0x000fc400000114b0 */
[----:B------:R-:W-:Y:S02]  /*2750*/  LEA.HI R48, R115, R114, RZ, 0x2 ;  /* 0x0000007273307211 */ /* 0x000fe400078f10ff */
[----:B------:R-:W-:Y:S01]  /*2760*/  LEA.HI R176, R49, R176, RZ, 0x2 ;  /* 0x000000b031b07211 */ /* 0x000fe200078f10ff */
[----:B------:R-:W-:Y:S01]  /*2770*/  HMMA.16816.F32 R88, R4, R54, R88 ;  /* 0x000000360458723c */ /* 0x000fe20000001858 */
[----:B------:R-:W2:Y:S01]  /*2780*/  LDSM.16.M88.4 R52, [R164+0x3800] ;  /* 0x00380000a434783b */ /* 0x000ea20000000200 */
[----:B------:R-:W-:Y:S02]  /*2790*/  LOP3.LUT R177, R48, 0xfffffffc, RZ, 0xc0, !PT ;  /* 0xfffffffc30b17812 */ /* 0x000fe400078ec0ff */
[----:B------:R-:W-:Y:S02]  /*27a0*/  SHF.R.S32.HI R176, RZ, 0x2, R176 ;  /* 0x00000002ffb07819 */ /* 0x000fe400000114b0 */
[----:B------:R-:W-:Y:S01]  /*27b0*/  HMMA.16816.F32 R76, R8, R32, R76 ;  /* 0x00000020084c723c */ /* 0x000fe2000000184c */
[----:B------:R-:W-:-:S05]  /*27c0*/  IMAD.IADD R177, R114, 0x1, -R177 ;  /* 0x0000000172b17824 */ /* 0x000fca00078e0ab1 */
[----:B------:R-:W-:Y:S01]  /*27d0*/  HMMA.16816.F32 R64, R8, R34, R64 ;  /* 0x000000220840723c */ /* 0x000fe20000001840 */
[----:B------:R-:W5:Y:S05]  /*27e0*/  LDSM.16.M88.4 R32, [R29+0x6c00] ;  /* 0x006c00001d20783b */ /* 0x000f6a0000000200 */
[----:B------:R-:W-:Y:S01]  /*27f0*/  HMMA.16816.F32 R24, R20, R50, R24 ;  /* 0x000000321418723c */ /* 0x000fe20000001818 */
[----:B------:R-:W-:Y:S01]  /*2800*/  LDSM.16.M88.4 R48, [R29+0x8c00] ;  /* 0x008c00001d30783b */ /* 0x000fe20000000200 */
[----:B------:R-:W-:Y:S01]  /*2810*/  FMUL.FTZ R60, R60, UR4 ;  /* 0x000000043c3c7c20 */ /* 0x000fe20008410000 */
[----:B------:R-:W-:Y:S01]  /*2820*/  FMUL.FTZ R62, R62, UR4 ;  /* 0x000000043e3e7c20 */ /* 0x000fe20008410000 */
[----:B------:R-:W-:Y:S01]  /*2830*/  FMUL.FTZ R61, R61, UR4 ;  /* 0x000000043d3d7c20 */ /* 0x000fe20008410000 */
[----:B------:R-:W-:Y:S01]  /*2840*/  FMUL.FTZ R63, R63, UR4 ;  /* 0x000000043f3f7c20 */ /* 0x000fe20008410000 */
[----:B-1----:R-:W-:Y:S01]  /*2850*/  HMMA.16816.F32 R96, R16, R36, R96 ;  /* 0x000000241060723c */ /* 0x002fe20000001860 */
[----:B------:R-:W-:Y:S01]  /*2860*/  IADD3 R20, R117, 0x1, R176 ;  /* 0x0000000175147810 */ /* 0x000fe20007ffe0b0 */
[----:B------:R-:W-:-:S02]  /*2870*/  IMAD.SHL.U32 R21, R30, 0x2, RZ ;  /* 0x000000021e157824 */ /* 0x000fc400078e00ff */
[----:B------:R-:W-:Y:S01]  /*2880*/  FMUL.FTZ R91, R91, UR4 ;  /* 0x000000045b5b7c20 */ /* 0x000fe20008410000 */
[----:B------:R-:W-:Y:S01]  /*2890*/  IMAD.SHL.U32 R30, R28, 0x80, RZ ;  /* 0x000000801c1e7824 */ /* 0x000fe200078e00ff */
[----:B------:R-:W-:Y:S01]  /*28a0*/  IADD3 R20, R113, -UR15, R20 ;  /* 0x8000000f71147c10 */ /* 0x000fe2000fffe014 */
[C---:B------:R-:W-:Y:S01]  /*28b0*/  HMMA.16816.F32 R84, R4.reuse, R68, R84 ;  /* 0x000000440454723c */ /* 0x040fe20000001854 */
[----:B------:R-:W-:Y:S01]  /*28c0*/  MUFU.TANH R181, R91 ;  /* 0x0000005b00b57308 */ /* 0x000fe20000002400 */
[----:B------:R-:W-:Y:S01]  /*28d0*/  FMUL.FTZ R89, R89, UR4 ;  /* 0x0000000459597c20 */ /* 0x000fe20008410000 */
[----:B------:R-:W-:Y:S01]  /*28e0*/  FMUL.FTZ R90, R90, UR4 ;  /* 0x000000045a5a7c20 */ /* 0x000fe20008410000 */
[----:B------:R-:W-:Y:S02]  /*28f0*/  VIADD R20, R20, UR14 ;  /* 0x0000000e14147c36 */ /* 0x000fe40008000000 */
[----:B------:R-:W-:Y:S01]  /*2900*/  HMMA.16816.F32 R104, R4, R70, R104 ;  /* 0x000000460468723c */ /* 0x000fe20000001868 */
[----:B------:R-:W-:-:S02]  /*2910*/  FMUL.FTZ R68, R88, UR4 ;  /* 0x0000000458447c20 */ /* 0x000fc40008410000 */
[C---:B------:R-:W-:Y:S01]  /*2920*/  VIMNMX R69, R20.reuse, R113, PT ;  /* 0x0000007114457248 */ /* 0x040fe20003fe0100 */
[----:B------:R-:W-:Y:S01]  /*2930*/  MUFU.TANH R56, R89 ;  /* 0x0000005900387308 */ /* 0x000fe20000002400 */
[----:B------:R-:W-:Y:S01]  /*2940*/  VIADDMNMX R58, R20, 0x8, R113, PT ;  /* 0x00000008143a7846 */ /* 0x000fe20003800171 */
[C---:B---3--:R-:W-:Y:S01]  /*2950*/  HMMA.16816.F32 R76, R4.reuse, R40, R76 ;  /* 0x00000028044c723c */ /* 0x048fe2000000184c */
[----:B------:R-:W-:Y:S02]  /*2960*/  LOP3.LUT R70, R30, 0x6, R21, 0xf8, !PT ;  /* 0x000000061e467812 */ /* 0x000fe400078ef815 */
[----:B------:R-:W1:Y:S03]  /*2970*/  LDSM.16.M88.4 R20, [R29+0x8800] ;  /* 0x008800001d14783b */ /* 0x000e660000000200 */
[----:B------:R-:W-:Y:S01]  /*2980*/  HMMA.16816.F32 R64, R4, R42, R64 ;  /* 0x0000002a0440723c */ /* 0x000fe20000001840 */
[----:B------:R-:W3:Y:S01]  /*2990*/  LDSM.16.M88.4 R40, [R164+0x3c00] ;  /* 0x003c0000a428783b */ /* 0x000ee20000000200 */
[C---:B------:R-:W-:Y:S01]  /*29a0*/  VIADD R31, R70.reuse, 0xffffff80 ;  /* 0xffffff80461f7836 */ /* 0x040fe20000000000 */
[----:B------:R-:W4:Y:S01]  /*29b0*/  MUFU.TANH R60, R60 ;  /* 0x0000003c003c7308 */ /* 0x000f220000002400 */
[----:B------:R-:W-:-:S02]  /*29c0*/  VIADD R36, R70, 0xffffff88 ;  /* 0xffffff8846247836 */ /* 0x000fc40000000000 */
[----:B------:R-:W-:Y:S01]  /*29d0*/  HMMA.16816.F32 R44, R16, R38, R44 ;  /* 0x00000026102c723c */ /* 0x000fe2000000182c */
[-C--:B------:R-:W-:Y:S01]  /*29e0*/  ISETP.GE.AND P5, PT, R31, R69.reuse, PT ;  /* 0x000000451f00720c */ /* 0x080fe20003fa6270 */
[----:B------:R-:W-:Y:S01]  /*29f0*/  FMUL.FTZ R87, R87, UR4 ;  /* 0x0000000457577c20 */ /* 0x000fe20008410000 */
[-C--:B------:R-:W-:Y:S01]  /*2a00*/  ISETP.GE.AND P4, PT, R31, R58.reuse, PT ;  /* 0x0000003a1f00720c */ /* 0x080fe20003f86270 */
[----:B------:R-:W-:Y:S01]  /*2a10*/  VIADD R31, R70, 0xffffff81 ;  /* 0xffffff81461f7836 */ /* 0x000fe20000000000 */
[CC--:B------:R-:W-:Y:S01]  /*2a20*/  ISETP.GE.AND P0, PT, R36.reuse, R69.reuse, PT ;  /* 0x000000452400720c */ /* 0x0c0fe20003f06270 */
[----:B--2---:R-:W-:Y:S01]  /*2a30*/  HMMA.16816.F32 R96, R12, R52, R96 ;  /* 0x000000340c60723c */ /* 0x004fe20000001860 */
[----:B------:R2:W-:Y:S01]  /*2a40*/  MUFU.TANH R143, R87 ;  /* 0x00000057008f7308 */ /* 0x0005e20000002400 */
[-C--:B------:R-:W-:Y:S01]  /*2a50*/  ISETP.GE.AND P3, PT, R36, R58.reuse, PT ;  /* 0x0000003a2400720c */ /* 0x080fe20003f66270 */
[----:B------:R-:W-:Y:S01]  /*2a60*/  FMUL.FTZ R85, R85, UR4 ;  /* 0x0000000455557c20 */ /* 0x000fe20008410000 */
[C---:B------:R-:W-:Y:S01]  /*2a70*/  ISETP.GE.AND P2, PT, R31.reuse, R69, PT ;  /* 0x000000451f00720c */ /* 0x040fe20003f46270 */
[----:B------:R-:W4:Y:S01]  /*2a80*/  LDSM.16.M88.4 R36, [R164+0x5800] ;  /* 0x00580000a424783b */ /* 0x000f220000000200 */
[----:B------:R-:W-:Y:S01]  /*2a90*/  ISETP.GE.AND P1, PT, R31, R58, PT ;  /* 0x0000003a1f00720c */ /* 0x000fe20003f26270 */
[----:B-----5:R-:W-:Y:S01]  /*2aa0*/  HMMA.16816.F32 R100, R16, R32, R100 ;  /* 0x000000201064723c */ /* 0x020fe20000001864 */
[----:B------:R-:W-:Y:S01]  /*2ab0*/  FSEL R53, R0, -INF , !P5 ;  /* 0xff80000000357808 */ /* 0x000fe20006800000 */
[----:B------:R-:W-:Y:S01]  /*2ac0*/  VIADD R0, R70, 0xffffff90 ;  /* 0xffffff9046007836 */ /* 0x000fe20000000000 */
[----:B------:R-:W-:Y:S01]  /*2ad0*/  FSEL R71, R108, -INF , !P1 ;  /* 0xff8000006c477808 */ /* 0x000fe20004800000 */
[----:B------:R-:W-:-:S02]  /*2ae0*/  VIADD R31, R70, 0xffffff89 ;  /* 0xffffff89461f7836 */ /* 0x000fc40000000000 */
[----:B------:R-:W-:Y:S01]  /*2af0*/  FMUL.FTZ R153, R77, UR4 ;  /* 0x000000044d997c20 */ /* 0x000fe20008410000 */
[----:B------:R-:W-:Y:S01]  /*2b00*/  FSEL R109, R109, -INF , !P0 ;  /* 0xff8000006d6d7808 */ /* 0x000fe20004000000 */
[----:B------:R-:W-:Y:S01]  /*2b10*/  FMUL.FTZ R105, R105, UR4 ;  /* 0x0000000469697c20 */ /* 0x000fe20008410000 */
[-C--:B------:R-:W-:Y:S01]  /*2b20*/  ISETP.GE.AND P1, PT, R0, R58.reuse, PT ;  /* 0x0000003a0000720c */ /* 0x080fe20003f26270 */
[----:B------:R5:W-:Y:S01]  /*2b30*/  MUFU.TANH R133, R85 ;  /* 0x0000005500857308 */ /* 0x000be20000002400 */
[----:B------:R-:W-:Y:S01]  /*2b40*/  FSEL R77, R111, -INF , !P3 ;  /* 0xff8000006f4d7808 */ /* 0x000fe20005800000 */
[----:B------:R-:W-:Y:S01]  /*2b50*/  HMMA.16816.F32 R44, R12, R54, R44 ;  /* 0x000000360c2c723c */ /* 0x000fe2000000182c */
[----:B--2---:R-:W-:Y:S01]  /*2b60*/  FSEL R87, R92, -INF , !P2 ;  /* 0xff8000005c577808 */ /* 0x004fe20005000000 */
[----:B------:R-:W-:Y:S01]  /*2b70*/  FMUL.FTZ R107, R107, UR4 ;  /* 0x000000046b6b7c20 */ /* 0x000fe20008410000 */
[-C--:B------:R-:W-:Y:S01]  /*2b80*/  ISETP.GE.AND P2, PT, R0, R69.reuse, PT ;  /* 0x000000450000720c */ /* 0x080fe20003f46270 */
[----:B------:R-:W-:Y:S01]  /*2b90*/  VIADD R0, R70, 0xffffff91 ;  /* 0xffffff9146007836 */ /* 0x000fe20000000000 */
[----:B------:R-:W-:Y:S01]  /*2ba0*/  FSEL R93, R93, -INF , !P4 ;  /* 0xff8000005d5d7808 */ /* 0x000fe20006000000 */
[----:B------:R2:W-:Y:S01]  /*2bb0*/  MUFU.TANH R135, R105 ;  /* 0x0000006900877308 */ /* 0x0005e20000002400 */
[-C--:B------:R-:W-:Y:S01]  /*2bc0*/  ISETP.GE.AND P5, PT, R31, R69.reuse, PT ;  /* 0x000000451f00720c */ /* 0x080fe20003fa6270 */
[----:B------:R-:W-:Y:S01]  /*2bd0*/  HMMA.16816.F32 R24, R16, R34, R24 ;  /* 0x000000221018723c */ /* 0x000fe20000001818 */
[CC--:B------:R-:W-:Y:S01]  /*2be0*/  ISETP.GE.AND P0, PT, R0.reuse, R69.reuse, PT ;  /* 0x000000450000720c */ /* 0x0c0fe20003f06270 */
[----:B------:R-:W-:Y:S01]  /*2bf0*/  FMUL.FTZ R141, R79, UR4 ;  /* 0x000000044f8d7c20 */ /* 0x000fe20008410000 */
[-C--:B------:R-:W-:Y:S01]  /*2c00*/  ISETP.GE.AND P3, PT, R0, R58.reuse, PT ;  /* 0x0000003a0000720c */ /* 0x080fe20003f66270 */
[----:B------:R-:W-:Y:S01]  /*2c10*/  VIADD R0, R70, 0xffffff98 ;  /* 0xffffff9846007836 */ /* 0x000fe20000000000 */
[-C--:B------:R-:W-:Y:S01]  /*2c20*/  ISETP.GE.AND P4, PT, R31, R58.reuse, PT ;  /* 0x0000003a1f00720c */ /* 0x080fe20003f86270 */
[----:B------:R4:W-:Y:S01]  /*2c30*/  MUFU.TANH R157, R107 ;  /* 0x0000006b009d7308 */ /* 0x0009e20000002400 */
[----:B-1----:R-:W-:Y:S01]  /*2c40*/  HMMA.16816.F32 R96, R8, R20, R96 ;  /* 0x000000140860723c */ /* 0x002fe20000001860 */
[----:B------:R-:W-:Y:S01]  /*2c50*/  FSEL R55, R119, -INF , !P0 ;  /* 0xff80000077377808 */ /* 0x000fe20004000000 */
[----:B------:R-:W1:Y:S01]  /*2c60*/  LDSM.16.M88.4 R16, [R164+0x5c00] ;  /* 0x005c0000a410783b */ /* 0x000e620000000200 */
[----:B-----5:R-:W-:Y:S01]  /*2c70*/  FSEL R85, R116, -INF , !P4 ;  /* 0xff80000074557808 */ /* 0x020fe20006000000 */
[----:B------:R-:W-:Y:S01]  /*2c80*/  FMUL.FTZ R57, R84, UR4 ;  /* 0x0000000454397c20 */ /* 0x000fe20008410000 */
[-C--:B------:R-:W-:Y:S01]  /*2c90*/  ISETP.GE.AND P4, PT, R0, R58.reuse, PT ;  /* 0x0000003a0000720c */ /* 0x080fe20003f86270 */
[----:B---3--:R-:W-:Y:S01]  /*2ca0*/  HMMA.16816.F32 R100, R12, R40, R100 ;  /* 0x000000280c64723c */ /* 0x008fe20000001864 */
[----:B------:R-:W-:Y:S01]  /*2cb0*/  FSEL R21, R120, -INF , !P1 ;  /* 0xff80000078157808 */ /* 0x000fe20004800000 */
[----:B------:R-:W3:Y:S01]  /*2cc0*/  MUFU.TANH R62, R62 ;  /* 0x0000003e003e7308 */ /* 0x000ee20000002400 */
[----:B--2---:R-:W-:Y:S01]  /*2cd0*/  FSEL R105, R110, -INF , !P5 ;  /* 0xff8000006e697808 */ /* 0x004fe20006800000 */
[----:B------:R-:W-:Y:S01]  /*2ce0*/  FMUL.FTZ R86, R86, UR4 ;  /* 0x0000000456567c20 */ /* 0x000fe20008410000 */
[-C--:B------:R-:W-:Y:S01]  /*2cf0*/  ISETP.GE.AND P5, PT, R0, R69.reuse, PT ;  /* 0x000000450000720c */ /* 0x080fe20003fa6270 */
[----:B------:R-:W-:Y:S01]  /*2d00*/  VIADD R0, R70, 0xffffff99 ;  /* 0xffffff9946007836 */ /* 0x000fe20000000000 */
[----:B------:R-:W-:Y:S01]  /*2d10*/  FSEL R91, R121, -INF , !P3 ;  /* 0xff800000795b7808 */ /* 0x000fe20005800000 */
[----:B------:R-:W-:Y:S01]  /*2d20*/  HMMA.16816.F32 R44, R8, R22, R44 ;  /* 0x00000016082c723c */ /* 0x000fe2000000182c */
[----:B------:R-:W-:Y:S01]  /*2d30*/  FSEL R79, R72, -INF , !P5 ;  /* 0xff800000484f7808 */ /* 0x000fe20006800000 */
[----:B------:R-:W2:Y:S01]  /*2d40*/  MUFU.TANH R68, R68 ;  /* 0x0000004400447308 */ /* 0x000ea20000002400 */
[----:B----4-:R-:W-:Y:S01]  /*2d50*/  FSEL R107, R118, -INF , !P2 ;  /* 0xff800000766b7808 */ /* 0x010fe20005000000 */
[----:B------:R-:W-:Y:S01]  /*2d60*/  VIADD R20, R70, 0xffffffb8 ;  /* 0xffffffb846147836 */ /* 0x000fe20000000000 */
[CC--:B------:R-:W-:Y:S01]  /*2d70*/  ISETP.GE.AND P2, PT, R0.reuse, R69.reuse, PT ;  /* 0x000000450000720c */ /* 0x0c0fe20003f46270 */
[----:B------:R-:W-:Y:S01]  /*2d80*/  HMMA.16816.F32 R24, R12, R42, R24 ;  /* 0x0000002a0c18723c */ /* 0x000fe20000001818 */
[-C--:B------:R-:W-:Y:S01]  /*2d90*/  ISETP.GE.AND P1, PT, R0, R58.reuse, PT ;  /* 0x0000003a0000720c */ /* 0x080fe20003f26270 */
[----:B------:R-:W-:Y:S01]  /*2da0*/  VIADD R0, R70, 0xffffffa0 ;  /* 0xffffffa046007836 */ /* 0x000fe20000000000 */
[----:B------:R-:W-:Y:S01]  /*2db0*/  FSEL R89, R74, -INF , !P4 ;  /* 0xff8000004a597808 */ /* 0x000fe20006000000 */
[----:B------:R-:W4:Y:S01]  /*2dc0*/  MUFU.TANH R183, R90 ;  /* 0x0000005a00b77308 */ /* 0x000f220000002400 */
[----:B------:R-:W-:Y:S01]  /*2dd0*/  FSEL R73, R73, -INF , !P2 ;  /* 0xff80000049497808 */ /* 0x000fe20005000000 */
[----:B------:R-:W-:Y:S01]  /*2de0*/  HMMA.16816.F32 R96, R4, R36, R96 ;  /* 0x000000240460723c */ /* 0x000fe20000001860 */
[-C--:B------:R-:W-:Y:S01]  /*2df0*/  ISETP.GE.AND P0, PT, R0, R69.reuse, PT ;  /* 0x000000450000720c */ /* 0x080fe20003f06270 */
[----:B------:R-:W-:Y:S01]  /*2e00*/  VIADD R12, R70, 0xffffffc0 ;  /* 0xffffffc0460c7836 */ /* 0x000fe20000000000 */
[-C--:B------:R-:W-:Y:S01]  /*2e10*/  ISETP.GE.AND P3, PT, R0, R58.reuse, PT ;  /* 0x0000003a0000720c */ /* 0x080fe20003f66270 */
[----:B------:R-:W-:Y:S01]  /*2e20*/  VIADD R0, R70, 0xffffffa1 ;  /* 0xffffffa146007836 */ /* 0x000fe20000000000 */
[----:B------:R-:W-:Y:S01]  /*2e30*/  FSEL R75, R75, -INF , !P1 ;  /* 0xff8000004b4b7808 */ /* 0x000fe20004800000 */
[----:B------:R-:W-:Y:S01]  /*2e40*/  HMMA.16816.F32 R100, R8, R48, R100 ;  /* 0x000000300864723c */ /* 0x000fe20000001864 */
[----:B------:R-:W-:Y:S01]  /*2e50*/  FSEL R37, R122, -INF , !P0 ;  /* 0xff8000007a257808 */ /* 0x000fe20004000000 */
[----:B------:R-:W5:Y:S01]  /*2e60*/  MUFU.TANH R61, R61 ;  /* 0x0000003d003d7308 */ /* 0x000f620000002400 */
[-C--:B------:R-:W-:Y:S01]  /*2e70*/  ISETP.GE.AND P5, PT, R0, R69.reuse, PT ;  /* 0x000000450000720c */ /* 0x080fe20003fa6270 */
[----:B------:R-:W-:Y:S01]  /*2e80*/  FMUL.FTZ R104, R104, UR4 ;  /* 0x0000000468687c20 */ /* 0x000fe20008410000 */
        /* <DEDUP_REMOVED lines=19> */
[C---:B-1----:R-:W-:Y:S01]  /*2fc0*/  HMMA.16816.F32 R100, R4.reuse, R16, R100 ;  /* 0x000000100464723c */ /* 0x042fe20000001864 */
[----:B------:R-:W-:Y:S01]  /*2fd0*/  FSEL R39, R81, -INF , !P0 ;  /* 0xff80000051277808 */ /* 0x000fe20004000000 */
[----:B------:R-:W1:Y:S01]  /*2fe0*/  MUFU.TANH R159, R86 ;  /* 0x00000056009f7308 */ /* 0x000e620000002400 */
[-C--:B------:R-:W-:Y:S01]  /*2ff0*/  ISETP.GE.AND P5, PT, R0, R69.reuse, PT ;  /* 0x000000450000720c */ /* 0x080fe20003fa6270 */
[----:B------:R-:W-:Y:S01]  /*3000*/  FMUL.FTZ R66, R66, UR4 ;  /* 0x0000000442427c20 */ /* 0x000fe20008410000 */
[-C--:B------:R-:W-:Y:S01]  /*3010*/  ISETP.GE.AND P4, PT, R0, R58.reuse, PT ;  /* 0x0000003a0000720c */ /* 0x080fe20003f86270 */
[----:B------:R-:W-:Y:S01]  /*3020*/  VIADD R0, R70, 0xffffffb1 ;  /* 0xffffffb146007836 */ /* 0x000fe20000000000 */
[----:B------:R-:W-:Y:S01]  /*3030*/  FSEL R33, R60, -INF , !P5 ;  /* 0xff8000003c217808 */ /* 0x000fe20006800000 */
[----:B------:R-:W-:Y:S01]  /*3040*/  FMUL.FTZ R76, R76, UR4 ;  /* 0x000000044c4c7c20 */ /* 0x000fe20008410000 */
[----:B---3--:R-:W-:Y:S01]  /*3050*/  FSEL R31, R62, -INF , !P4 ;  /* 0xff8000003e1f7808 */ /* 0x008fe20006000000 */
[----:B------:R-:W3:Y:S01]  /*3060*/  MUFU.TANH R161, R104 ;  /* 0x0000006800a17308 */ /* 0x000ee20000002400 */
[-C--:B------:R-:W-:Y:S01]  /*3070*/  ISETP.GE.AND P2, PT, R0, R69.reuse, PT ;  /* 0x000000450000720c */ /* 0x080fe20003f46270 */
[----:B------:R-:W-:Y:S01]  /*3080*/  FMUL.FTZ R78, R78, UR4 ;  /* 0x000000044e4e7c20 */ /* 0x000fe20008410000 */
[-C--:B------:R-:W-:Y:S01]  /*3090*/  ISETP.GE.AND P1, PT, R0, R58.reuse, PT ;  /* 0x0000003a0000720c */ /* 0x080fe20003f26270 */
[----:B------:R-:W-:Y:S01]  /*30a0*/  VIADD R0, R70, 0xffffffb9 ;  /* 0xffffffb946007836 */ /* 0x000fe20000000000 */
[----:B------:R-:W-:Y:S01]  /*30b0*/  FSEL R195, R83, -INF , !P3 ;  /* 0xff80000053c37808 */ /* 0x000fe20005800000 */
[----:B------:R-:W-:Y:S01]  /*30c0*/  FMUL.FTZ R96, R96, UR4 ;  /* 0x0000000460607c20 */ /* 0x000fe20008410000 */
[-C--:B------:R-:W-:Y:S01]  /*30d0*/  ISETP.GE.AND P0, PT, R20, R69.reuse, PT ;  /* 0x000000451400720c */ /* 0x080fe20003f06270 */
[----:B------:R-:W3:Y:S01]  /*30e0*/  MUFU.TANH R149, R106 ;  /* 0x0000006a00957308 */ /* 0x000ee20000002400 */
[-C--:B------:R-:W-:Y:S01]  /*30f0*/  ISETP.GE.AND P5, PT, R0, R69.reuse, PT ;  /* 0x000000450000720c */ /* 0x080fe20003fa6270 */
[----:B------:R-:W-:Y:S01]  /*3100*/  FMUL.FTZ R98, R98, UR4 ;  /* 0x0000000462627c20 */ /* 0x000fe20008410000 */
[-C--:B------:R-:W-:Y:S01]  /*3110*/  ISETP.GE.AND P4, PT, R0, R58.reuse, PT ;  /* 0x0000003a0000720c */ /* 0x080fe20003f86270 */
[----:B------:R-:W-:Y:S01]  /*3120*/  VIADD R0, R70, 0xffffffc1 ;  /* 0xffffffc146007836 */ /* 0x000fe20000000000 */
[-C--:B------:R-:W-:Y:S01]  /*3130*/  ISETP.GE.AND P3, PT, R20, R58.reuse, PT ;  /* 0x0000003a1400720c */ /* 0x080fe20003f66270 */
[----:B------:R-:W-:Y:S01]  /*3140*/  VIADD R8, R70, 0xffffffd1 ;  /* 0xffffffd146087836 */ /* 0x000fe20000000000 */
[----:B--2---:R-:W-:Y:S01]  /*3150*/  FSEL R187, R68, -INF , !P0 ;  /* 0xff80000044bb7808 */ /* 0x004fe20004000000 */
[----:B------:R-:W2:Y:S01]  /*3160*/  MUFU.TANH R153, R153 ;  /* 0x0000009900997308 */ /* 0x000ea20000002400 */
[----:B----4-:R-:W-:Y:S01]  /*3170*/  FSEL R183, R183, -INF , !P3 ;  /* 0xff800000b7b77808 */ /* 0x010fe20005800000 */
[----:B------:R-:W-:Y:S01]  /*3180*/  FMUL.FTZ R65, R65, UR4 ;  /* 0x0000000441417c20 */ /* 0x000fe20008410000 */
[CC--:B------:R-:W-:Y:S01]  /*3190*/  ISETP.GE.AND P0, PT, R0.reuse, R69.reuse, PT ;  /* 0x000000450000720c */ /* 0x0c0fe20003f06270 */
[----:B------:R-:W-:Y:S01]  /*31a0*/  HMMA.16816.F32 R4, R4, R18, R24 ;  /* 0x000000120404723c */ /* 0x000fe20000001818 */
[-C--:B------:R-:W-:Y:S01]  /*31b0*/  ISETP.GE.AND P3, PT, R0, R58.reuse, PT ;  /* 0x0000003a0000720c */ /* 0x080fe20003f66270 */
[----:B------:R-:W-:Y:S01]  /*31c0*/  VIADD R0, R70, 0xffffffc8 ;  /* 0xffffffc846007836 */ /* 0x000fe20000000000 */
[----:B------:R-:W-:Y:S01]  /*31d0*/  FSEL R29, R56, -INF , !P5 ;  /* 0xff800000381d7808 */ /* 0x000fe20006800000 */
[----:B------:R-:W4:Y:S01]  /*31e0*/  MUFU.TANH R141, R141 ;  /* 0x0000008d008d7308 */ /* 0x000f220000002400 */
[----:B------:R-:W-:Y:S01]  /*31f0*/  FSEL R181, R181, -INF , !P4 ;  /* 0xff800000b5b57808 */ /* 0x000fe20006000000 */
[----:B------:R-:W-:Y:S01]  /*3200*/  FMUL.FTZ R67, R67, UR4 ;  /* 0x0000000443437c20 */ /* 0x000fe20008410000 */
[----:B-----5:R-:W-:Y:S01]  /*3210*/  FSEL R189, R61, -INF , !P2 ;  /* 0xff8000003dbd7808 */ /* 0x020fe20005000000 */
[----:B------:R-:W-:Y:S01]  /*3220*/  FMUL.FTZ R44, R44, UR4 ;  /* 0x000000042c2c7c20 */ /* 0x000fe20008410000 */
[----:B------:R-:W-:Y:S01]  /*3230*/  FSEL R185, R63, -INF , !P1 ;  /* 0xff8000003fb97808 */ /* 0x000fe20004800000 */
[----:B------:R-:W-:Y:S01]  /*3240*/  FMUL.FTZ R46, R46, UR4 ;  /* 0x000000042e2e7c20 */ /* 0x000fe20008410000 */
[CC--:B------:R-:W-:Y:S01]  /*3250*/  ISETP.GE.AND P5, PT, R0.reuse, R69.reuse, PT ;  /* 0x000000450000720c */ /* 0x0c0fe20003fa6270 */
[----:B------:R-:W5:Y:S01]  /*3260*/  MUFU.TANH R151, R64 ;  /* 0x0000004000977308 */ /* 0x000f620000002400 */
[-C--:B------:R-:W-:Y:S01]  /*3270*/  ISETP.GE.AND P4, PT, R0, R58.reuse, PT ;  /* 0x0000003a0000720c */ /* 0x080fe20003f86270 */
[----:B------:R-:W-:Y:S01]  /*3280*/  VIADD R0, R70, 0xffffffc9 ;  /* 0xffffffc946007836 */ /* 0x000fe20000000000 */
[CC--:B------:R-:W-:Y:S01]  /*3290*/  ISETP.GE.AND P2, PT, R12.reuse, R69.reuse, PT ;  /* 0x000000450c00720c */ /* 0x0c0fe20003f46270 */
[----:B------:R-:W-:Y:S01]  /*32a0*/  FMUL.FTZ R27, R101, UR4 ;  /* 0x00000004651b7c20 */ /* 0x000fe20008410000 */
[-C--:B------:R-:W-:Y:S01]  /*32b0*/  ISETP.GE.AND P1, PT, R12, R58.reuse, PT ;  /* 0x0000003a0c00720c */ /* 0x080fe20003f26270 */
[----:B------:R-:W-:Y:S01]  /*32c0*/  FMUL.FTZ R97, R97, UR4 ;  /* 0x0000000461617c20 */ /* 0x000fe20008410000 */
[----:B------:R-:W-:Y:S01]  /*32d0*/  FSEL R163, R57, -INF , !P2 ;  /* 0xff80000039a37808 */ /* 0x000fe20005000000 */
[----:B------:R-:W5:Y:S01]  /*32e0*/  MUFU.TANH R139, R66 ;  /* 0x00000042008b7308 */ /* 0x000f620000002400 */
[----:B-1----:R-:W-:Y:S01]  /*32f0*/  FSEL R159, R159, -INF , !P1 ;  /* 0xff8000009f9f7808 */ /* 0x002fe20004800000 */
[----:B------:R-:W-:Y:S01]  /*3300*/  FMUL.FTZ R99, R99, UR4 ;  /* 0x0000000463637c20 */ /* 0x000fe20008410000 */
[CC--:B------:R-:W-:Y:S01]  /*3310*/  ISETP.GE.AND P2, PT, R0.reuse, R69.reuse, PT ;  /* 0x000000450000720c */ /* 0x0c0fe20003f46270 */
[----:B------:R-:W-:Y:S01]  /*3320*/  FMUL.FTZ R45, R45, UR4 ;  /* 0x000000042d2d7c20 */ /* 0x000fe20008410000 */
[-C--:B------:R-:W-:Y:S01]  /*3330*/  ISETP.GE.AND P1, PT, R0, R58.reuse, PT ;  /* 0x0000003a0000720c */ /* 0x080fe20003f26270 */
[----:B------:R-:W-:Y:S01]  /*3340*/  VIADD R0, R70, 0xffffffd0 ;  /* 0xffffffd046007836 */ /* 0x000fe20000000000 */
[----:B------:R-:W-:Y:S01]  /*3350*/  FSEL R133, R133, -INF , !P0 ;  /* 0xff80000085857808 */ /* 0x000fe20004000000 */
[----:B------:R-:W1:Y:S01]  /*3360*/  MUFU.TANH R155, R76 ;  /* 0x0000004c009b7308 */ /* 0x000e620000002400 */
[----:B------:R-:W-:Y:S01]  /*3370*/  FSEL R143, R143, -INF , !P3 ;  /* 0xff8000008f8f7808 */ /* 0x000fe20005800000 */
        /* <DEDUP_REMOVED lines=9> */
[----:B---3--:R-:W-:Y:S01]  /*3410*/  FSEL R161, R161, -INF , !P5 ;  /* 0xff800000a1a17808 */ /* 0x008fe20006800000 */
[----:B------:R-:W-:Y:S01]  /*3420*/  FMUL.FTZ R5, R5, UR4 ;  /* 0x0000000405057c20 */ /* 0x000fe20008410000 */
[----:B------:R-:W-:Y:S01]  /*3430*/  FSEL R149, R149, -INF , !P4 ;  /* 0xff80000095957808 */ /* 0x000fe20006000000 */
[----:B------:R-:W-:Y:S01]  /*3440*/  FMUL.FTZ R6, R6, UR4 ;  /* 0x0000000406067c20 */ /* 0x000fe20008410000 */
[CC--:B------:R-:W-:Y:S01]  /*3450*/  ISETP.GE.AND P2, PT, R0.reuse, R69.reuse, PT ;  /* 0x000000450000720c */ /* 0x0c0fe20003f46270 */
[----:B------:R-:W3:Y:S01]  /*3460*/  MUFU.TANH R131, R96 ;  /* 0x0000006000837308 */ /* 0x000ee20000002400 */
[-C--:B------:R-:W-:Y:S01]  /*3470*/  ISETP.GE.AND P1, PT, R0, R58.reuse, PT ;  /* 0x0000003a0000720c */ /* 0x080fe20003f26270 */
[----:B------:R-:W-:Y:S01]  /*3480*/  VIADD R0, R70, 0xffffffe0 ;  /* 0xffffffe046007836 */ /* 0x000fe20000000000 */
[CC--:B------:R-:W-:Y:S01]  /*3490*/  ISETP.GE.AND P5, PT, R8.reuse, R69.reuse, PT ;  /* 0x000000450800720c */ /* 0x0c0fe20003fa6270 */
[----:B------:R-:W-:Y:S01]  /*34a0*/  FMUL.FTZ R7, R7, UR4 ;  /* 0x0000000407077c20 */ /* 0x000fe20008410000 */
[----:B------:R-:W-:Y:S01]  /*34b0*/  ISETP.GE.AND P4, PT, R8, R58, PT ;  /* 0x0000003a0800720c */ /* 0x000fe20003f86270 */
[C---:B------:R-:W-:Y:S01]  /*34c0*/  VIADD R8, R70.reuse, 0xffffffd9 ;  /* 0xffffffd946087836 */ /* 0x040fe20000000000 */
[----:B--2---:R-:W-:Y:S01]  /*34d0*/  FSEL R153, R153, -INF , !P5 ;  /* 0xff80000099997808 */ /* 0x004fe20006800000 */
[----:B------:R-:W2:Y:S01]  /*34e0*/  MUFU.TANH R123, R98 ;  /* 0x00000062007b7308 */ /* 0x000ea20000002400 */
[----:B----4-:R-:W-:Y:S01]  /*34f0*/  FSEL R141, R141, -INF , !P4 ;  /* 0xff8000008d8d7808 */ /* 0x010fe20006000000 */
[----:B------:R-:W-:Y:S01]  /*3500*/  VIADD R4, R70, 0xfffffff0 ;  /* 0xfffffff046047836 */ /* 0x000fe20000000000 */
[----:B------:R-:W-:Y:S01]  /*3510*/  ISETP.GE.AND P5, PT, R0, R69, PT ;  /* 0x000000450000720c */ /* 0x000fe20003fa6270 */
[----:B------:R-:W-:-:S04]  /*3520*/  DEPBAR.LE SB0, 0x0 ;  /* 0x000080000000791a */ /* 0x000fc80000000000 */
[----:B------:R4:W2:Y:S01]  /*3530*/  MUFU.TANH R147, R65 ;  /* 0x0000004100937308 */ /* 0x0008a20000002400 */
[----:B------:R-:W-:Y:S01]  /*3540*/  ISETP.GE.AND P4, PT, R0, R58, PT ;  /* 0x0000003a0000720c */ /* 0x000fe20003f86270 */
[----:B------:R-:W-:Y:S01]  /*3550*/  VIADD R0, R70, 0xffffffe1 ;  /* 0xffffffe146007836 */ /* 0x000fe20000000000 */
[----:B-----5:R-:W-:Y:S01]  /*3560*/  FSEL R151, R151, -INF , !P2 ;  /* 0xff80000097977808 */ /* 0x020fe20005000000 */
[----:B------:R-:W-:Y:S01]  /*3570*/  IMAD.IADD R118, R2, 0x1, R59 ;  /* 0x0000000102767824 */ /* 0x000fe200078e023b */
[----:B------:R-:W-:Y:S02]  /*3580*/  FSEL R139, R139, -INF , !P1 ;  /* 0xff8000008b8b7808 */ /* 0x000fe40004800000 */
[----:B-1----:R-:W-:Y:S01]  /*3590*/  FSEL R155, R155, -INF , !P0 ;  /* 0xff8000009b9b7808 */ /* 0x002fe20004000000 */
[----:B------:R1:W5:Y:S01]  /*35a0*/  MUFU.TANH R137, R67 ;  /* 0x0000004300897308 */ /* 0x0003620000002400 */
[----:B------:R-:W-:Y:S02]  /*35b0*/  FSEL R145, R145, -INF , !P3 ;  /* 0xff80000091917808 */ /* 0x000fe40005800000 */
[----:B------:R-:W-:-:S02]  /*35c0*/  ISETP.GE.AND P2, PT, R0, R69, PT ;  /* 0x000000450000720c */ /* 0x000fc40003f46270 */
[-C--:B------:R-:W-:Y:S01]  /*35d0*/  ISETP.GE.AND P1, PT, R0, R58.reuse, PT ;  /* 0x0000003a0000720c */ /* 0x080fe20003f26270 */
[----:B------:R-:W-:Y:S01]  /*35e0*/  VIADD R0, R70, 0xffffffe9 ;  /* 0xffffffe946007836 */ /* 0x000fe20000000000 */
[C---:B------:R-:W-:Y:S01]  /*35f0*/  ISETP.GE.AND P0, PT, R8.reuse, R69, PT ;  /* 0x000000450800720c */ /* 0x040fe20003f06270 */
[----:B------:R-:W5:Y:S01]  /*3600*/  MUFU.TANH R127, R44 ;  /* 0x0000002c007f7308 */ /* 0x000f620000002400 */
[----:B------:R-:W-:Y:S01]  /*3610*/  ISETP.GE.AND P3, PT, R8, R58, PT ;  /* 0x0000003a0800720c */ /* 0x000fe20003f66270 */
[----:B------:R-:W-:Y:S02]  /*3620*/  VIADD R8, R70, 0xffffffe8 ;  /* 0xffffffe846087836 */ /* 0x000fe40000000000 */
[----:B----4-:R-:W-:Y:S01]  /*3630*/  FMUL.FTZ R65, R102, UR4 ;  /* 0x0000000466417c20 */ /* 0x010fe20008410000 */
[----:B---3--:R-:W-:Y:S02]  /*3640*/  FSEL R131, R131, -INF , !P5 ;  /* 0xff80000083837808 */ /* 0x008fe40006800000 */
[----:B--2---:R-:W-:Y:S01]  /*3650*/  FSEL R123, R123, -INF , !P4 ;  /* 0xff8000007b7b7808 */ /* 0x004fe20006000000 */
[----:B------:R-:W2:Y:S01]  /*3660*/  MUFU.TANH R119, R46 ;  /* 0x0000002e00777308 */ /* 0x000ea20000002400 */
[----:B-1----:R-:W-:Y:S01]  /*3670*/  FMUL.FTZ R67, R100, UR4 ;  /* 0x0000000464437c20 */ /* 0x002fe20008410000 */
[----:B------:R-:W-:-:S02]  /*3680*/  FSEL R147, R147, -INF , !P0 ;  /* 0xff80000093937808 */ /* 0x000fc40004000000 */
[CC--:B------:R-:W-:Y:S02]  /*3690*/  ISETP.GE.AND P5, PT, R0.reuse, R69.reuse, PT ;  /* 0x000000450000720c */ /* 0x0c0fe40003fa6270 */
[-C--:B------:R-:W-:Y:S01]  /*36a0*/  ISETP.GE.AND P4, PT, R0, R58.reuse, PT ;  /* 0x0000003a0000720c */ /* 0x080fe20003f86270 */
[----:B------:R-:W-:Y:S01]  /*36b0*/  VIADD R0, R70, 0xfffffff1 ;  /* 0xfffffff146007836 */ /* 0x000fe20000000000 */
[----:B------:R-:W1:Y:S01]  /*36c0*/  MUFU.TANH R27, R27 ;  /* 0x0000001b001b7308 */ /* 0x000e620000002400 */
[CC--:B------:R-:W-:Y:S02]  /*36d0*/  ISETP.GE.AND P0, PT, R8.reuse, R69.reuse, PT ;  /* 0x000000450800720c */ /* 0x0c0fe40003f06270 */
[----:B-----5:R-:W-:Y:S02]  /*36e0*/  FSEL R137, R137, -INF , !P3 ;  /* 0xff80000089897808 */ /* 0x020fe40005800000 */
[----:B------:R-:W-:Y:S02]  /*36f0*/  ISETP.GE.AND P3, PT, R8, R58, PT ;  /* 0x0000003a0800720c */ /* 0x000fe40003f66270 */
[----:B------:R-:W-:Y:S01]  /*3700*/  FSEL R127, R127, -INF , !P0 ;  /* 0xff8000007f7f7808 */ /* 0x000fe20004000000 */
[----:B------:R-:W3:Y:S01]  /*3710*/  MUFU.TANH R129, R97 ;  /* 0x0000006100817308 */ /* 0x000ee20000002400 */
[----:B------:R-:W-:-:S02]  /*3720*/  ISETP.GE.AND P0, PT, R0, R69, PT ;  /* 0x000000450000720c */ /* 0x000fc40003f06270 */
[----:B--2---:R-:W-:Y:S02]  /*3730*/  FSEL R119, R119, -INF , !P3 ;  /* 0xff80000077777808 */ /* 0x004fe40005800000 */
[----:B------:R-:W-:-:S03]  /*3740*/  ISETP.GE.AND P3, PT, R0, R58, PT ;  /* 0x0000003a0000720c */ /* 0x000fc60003f66270 */
[----:B------:R-:W2:Y:S01]  /*3750*/  MUFU.TANH R121, R99 ;  /* 0x0000006300797308 */ /* 0x000ea20000002400 */
[----:B-1----:R-:W-:Y:S02]  /*3760*/  FSEL R27, R27, -INF , !P0 ;  /* 0xff8000001b1b7808 */ /* 0x002fe40004000000 */
[----:B------:R-:W-:-:S05]  /*3770*/  ISETP.GE.AND P0, PT, R28, 0x2, PT ;  /* 0x000000021c00780c */ /* 0x000fca0003f06270 */
[----:B------:R-:W1:Y:S01]  /*3780*/  MUFU.TANH R125, R45 ;  /* 0x0000002d007d7308 */ /* 0x000e620000002400 */
[----:B---3--:R-:W-:Y:S02]  /*3790*/  FSEL R129, R129, -INF , !P2 ;  /* 0xff80000081817808 */ /* 0x008fe40005000000 */
[----:B------:R-:W-:-:S05]  /*37a0*/  ISETP.GE.AND P2, PT, R4, R69, PT ;  /* 0x000000450400720c */ /* 0x000fca0003f46270 */
[----:B------:R-:W3:Y:S01]  /*37b0*/  MUFU.TANH R117, R47 ;  /* 0x0000002f00757308 */ /* 0x000ee20000002400 */
[----:B--2---:R-:W-:Y:S02]  /*37c0*/  FSEL R121, R121, -INF , !P1 ;  /* 0xff80000079797808 */ /* 0x004fe40004800000 */
[----:B------:R-:W-:Y:S01]  /*37d0*/  ISETP.GE.AND P1, PT, R4, R58, PT ;  /* 0x0000003a0400720c */ /* 0x000fe20003f26270 */
[C---:B------:R-:W-:Y:S02]  /*37e0*/  VIADD R4, R70.reuse, 0xfffffff8 ;  /* 0xfffffff846047836 */ /* 0x040fe40000000000 */
[----:B------:R-:W-:Y:S02]  /*37f0*/  VIADD R70, R70, 0xfffffff9 ;  /* 0xfffffff946467836 */ /* 0x000fe40000000000 */
[----:B------:R-:W2:Y:S01]  /*3800*/  MUFU.TANH R67, R67 ;  /* 0x0000004300437308 */ /* 0x000ea20000002400 */
[----:B-1----:R-:W-:Y:S02]  /*3810*/  FSEL R125, R125, -INF , !P5 ;  /* 0xff8000007d7d7808 */ /* 0x002fe40006800000 */
[----:B------:R-:W-:-:S05]  /*3820*/  ISETP.GE.AND P5, PT, R4, R69, PT ;  /* 0x000000450400720c */ /* 0x000fca0003fa6270 */
        /* <DEDUP_REMOVED lines=9> */
[----:B------:R-:W-:-:S05]  /*38c0*/  ISETP.GE.AND P1, PT, R70, R58, PT ;  /* 0x0000003a4600720c */ /* 0x000fca0003f26270 */
[----:B------:R-:W1:Y:S01]  /*38d0*/  MUFU.TANH R24, R5 ;  /* 0x0000000500187308 */ /* 0x000e620000002400 */
[----:B---3--:R-:W-:-:S07]  /*38e0*/  FSEL R63, R63, -INF , !P3 ;  /* 0xff8000003f3f7808 */ /* 0x008fce0005800000 */
[----:B------:R-:W3:Y:S01]  /*38f0*/  MUFU.TANH R0, R6 ;  /* 0x0000000600007308 */ /* 0x000ee20000002400 */
[----:B--2---:R-:W-:-:S07]  /*3900*/  FSEL R25, R25, -INF , !P5 ;  /* 0xff80000019197808 */ /* 0x004fce0006800000 */
[----:B------:R-:W2:Y:S01]  /*3910*/  MUFU.TANH R57, R7 ;  /* 0x0000000700397308 */ /* 0x000ea20000002400 */
[----:B-1----:R-:W-:Y:S02]  /*3920*/  FSEL R24, R24, -INF , !P4 ;  /* 0xff80000018187808 */ /* 0x002fe40006000000 */
[----:B---3--:R-:W-:Y:S02]  /*3930*/  FSEL R59, R0, -INF , !P2 ;  /* 0xff800000003b7808 */ /* 0x008fe40005000000 */
[----:B--2---:R-:W-:Y:S01]  /*3940*/  FSEL R57, R57, -INF , !P1 ;  /* 0xff80000039397808 */ /* 0x004fe20004800000 */
        /* <DEDUP_REMOVED lines=24> */
[C---:B------:R-:W-:Y:S01]  /*3ad0*/  IMAD R7, R0.reuse, R7, R4 ;  /* 0x0000000700077224 */ /* 0x040fe200078e0204 */
[----:B------:R-:W-:Y:S02]  /*3ae0*/  LOP3.LUT R4, RZ, R2, RZ, 0x33, !PT ;  /* 0x00000002ff047212 */ /* 0x000fe400078e33ff */
        /* <DEDUP_REMOVED lines=25> */
[----:B------:R-:W-:-:S04]  /*3c80*/  IMAD R5, R4, UR7, R5 ;  /* 0x0000000704057c24 */ /* 0x000fc8000f8e0205 */
[----:B------:R-:W-:Y:S01]  /*3c90*/  IMAD.IADD R9, R9, 0x1, R5 ;  /* 0x0000000109097824 */ /* 0x000fe200078e0205 */
[----:B--2---:R-:W-:-:S04]  /*3ca0*/  IADD3 R0, -R7, R0, RZ ;  /* 0x0000000007007210 */ /* 0x004fc80007ffe1ff */
[----:B------:R-:W-:Y:S01]  /*3cb0*/  SHF.R.S32.HI R2, RZ, 0x1f, R0 ;  /* 0x0000001fff027819 */ /* 0x000fe20000011400 */
[----:B------:R-:W-:-:S04]  /*3cc0*/  IMAD.WIDE.U32 R8, R0, UR8, R8 ;  /* 0x0000000800087c25 */ /* 0x000fc8000f8e0008 */
[----:B------:R-:W-:-:S04]  /*3cd0*/  IMAD R7, R2, UR8, RZ ;  /* 0x0000000802077c24 */ /* 0x000fc8000f8e02ff */
[----:B------:R-:W-:Y:S02]  /*3ce0*/  IMAD R7, R0, UR9, R7 ;  /* 0x0000000900077c24 */ /* 0x000fe4000f8e0207 */
[----:B------:R-:W-:-:S03]  /*3cf0*/  IMAD.MOV.U32 R0, RZ, RZ, R8 ;  /* 0x000000ffff007224 */ /* 0x000fc600078e0008 */
[----:B------:R-:W-:Y:S01]  /*3d00*/  IADD3 R7, R9, R7, RZ ;  /* 0x0000000709077210 */ /* 0x000fe20007ffe0ff */
[----:B------:R-:W-:Y:S06]  /*3d10*/  BRA `(.L_x_1763) ;  /* 0x0000000000107947 */ /* 0x000fec0003800000 */
.L_x_1762:
[----:B------:R-:W-:-:S04]  /*3d20*/  ULEA UR6, -UR6, URZ, 0x7 ;  /* 0x0000003f06067291 */ /* 0x000fc8000f8e393f */
[----:B------:R-:W-:Y:S02]  /*3d30*/  USHF.R.S32.HI UR4, URZ, 0x1f, UR6 ;  /* 0x0000001f3f047899 */ /* 0x000fe40008011406 */
[----:B------:R-:W-:-:S04]  /*3d40*/  MOV R0, UR6 ;  /* 0x0000000600007c02 */ /* 0x000fc80008000f00 */
[----:B------:R-:W-:-:S07]  /*3d50*/  MOV R7, UR4 ;  /* 0x0000000400077c02 */ /* 0x000fce0008000f00 */
.L_x_1763:
        /* <DEDUP_REMOVED lines=24> */
.L_x_1761:
        /* <DEDUP_REMOVED lines=71> */
[----:B-1----:R-:W-:-:S02]  /*4350*/  FMNMX.FTZ R7, R0, R7, !PT ;  /* 0x0000000700077209 */ /* 0x002fc40007810000 */
[----:B--2---:R-:W-:-:S03]  /*4360*/  FMNMX.FTZ R5, R4, R5, !PT ;  /* 0x0000000504057209 */ /* 0x004fc60007810000 */
[----:B------:R-:W1:Y:S04]  /*4370*/  SHFL.BFLY PT, R2, R7, 0x1, 0x1f ;  /* 0x0c201f0007027f89 */ /* 0x000e6800000e0000 */
[----:B------:R-:W2:Y:S01]  /*4380*/  SHFL.BFLY PT, R0, R5, 0x1, 0x1f ;  /* 0x0c201f0005007f89 */ /* 0x000ea200000e0000 */
[----:B-1----:R-:W-:Y:S02]  /*4390*/  FMNMX.FTZ R2, R7, R2, !PT ;  /* 0x0000000207027209 */ /* 0x002fe40007810000 */
[----:B--2---:R-:W-:-:S03]  /*43a0*/  FMNMX.FTZ R0, R5, R0, !PT ;  /* 0x0000000005007209 */ /* 0x004fc60007810000 */
[C---:B------:R-:W-:Y:S01]  /*43b0*/  FMUL.FTZ R26, R2.reuse, UR4 ;  /* 0x00000004021a7c20 */ /* 0x040fe20008410000 */
[----:B------:R-:W-:Y:S01]  /*43c0*/  FSETP.NEU.FTZ.AND P1, PT, R2, -INF , PT ;  /* 0xff8000000200780b */ /* 0x000fe20003f3d000 */
[----:B------:R-:W-:Y:S01]  /*43d0*/  LDSM.16.MT88.4 R4, [R116+0xd000] ;  /* 0x00d000007404783b */ /* 0x000fe20000004200 */
[----:B------:R-:W-:Y:S02]  /*43e0*/  FMUL.FTZ R60, R0, UR4 ;  /* 0x00000004003c7c20 */ /* 0x000fe40008410000 */
[----:B------:R-:W-:Y:S02]  /*43f0*/  FSEL R26, R26, RZ, P1 ;  /* 0x000000ff1a1a7208 */ /* 0x000fe40000800000 */
[----:B------:R-:W-:-:S03]  /*4400*/  FSETP.NEU.FTZ.AND P1, PT, R0, -INF , PT ;  /* 0xff8000000000780b */ /* 0x000fc60003f3d000 */
[--C-:B------:R-:W-:Y:S01]  /*4410*/  FFMA.FTZ R62, R53, UR4, -R26.reuse ;  /* 0x00000004353e7c23 */ /* 0x100fe2000801081a */
[----:B------:R-:W-:Y:S01]  /*4420*/  FSEL R60, R60, RZ, P1 ;  /* 0x000000ff3c3c7208 */ /* 0x000fe20000800000 */
[--C-:B------:R-:W-:Y:S01]  /*4430*/  FFMA.FTZ R49, R55, UR4, -R26.reuse ;  /* 0x0000000437317c23 */ /* 0x100fe2000801081a */
[--C-:B------:R-:W-:Y:S01]  /*4440*/  FFMA.FTZ R61, R87, UR4, -R26.reuse ;  /* 0x00000004573d7c23 */ /* 0x100fe2000801081a */
[--C-:B------:R-:W-:Y:S01]  /*4450*/  FFMA.FTZ R56, R109, UR4, -R26.reuse ;  /* 0x000000046d387c23 */ /* 0x100fe2000801081a */
[----:B------:R-:W-:Y:S01]  /*4460*/  FFMA.FTZ R53, R105, UR4, -R26 ;  /* 0x0000000469357c23 */ /* 0x000fe2000801081a */
[--C-:B------:R-:W-:Y:S01]  /*4470*/  FFMA.FTZ R55, R93, UR4, -R60.reuse ;  /* 0x000000045d377c23 */ /* 0x100fe2000801083c */
[--C-:B------:R-:W-:Y:S01]  /*4480*/  FFMA.FTZ R58, R71, UR4, -R60.reuse ;  /* 0x00000004473a7c23 */ /* 0x100fe2000801083c */
[--C-:B------:R-:W-:Y:S01]  /*4490*/  FFMA.FTZ R54, R77, UR4, -R60.reuse ;  /* 0x000000044d367c23 */ /* 0x100fe2000801083c */
[----:B------:R-:W-:Y:S01]  /*44a0*/  FFMA.FTZ R51, R85, UR4, -R60 ;  /* 0x0000000455337c23 */ /* 0x000fe2000801083c */
[--C-:B------:R-:W-:Y:S01]  /*44b0*/  FFMA.FTZ R48, R79, UR4, -R26.reuse ;  /* 0x000000044f307c23 */ /* 0x100fe2000801081a */
[----:B------:R-:W1:Y:S01]  /*44c0*/  LDSM.16.MT88.4 R108, [R118+0x9000] ;  /* 0x00900000766c783b */ /* 0x000e620000004200 */
[----:B------:R-:W-:Y:S01]  /*44d0*/  MUFU.EX2 R62, R62 ;  /* 0x0000003e003e7308 */ /* 0x000fe20000000800 */
[--C-:B------:R-:W-:Y:S01]  /*44e0*/  FFMA.FTZ R52, R107, UR4, -R26.reuse ;  /* 0x000000046b347c23 */ /* 0x100fe2000801081a */
[----:B------:R-:W-:Y:S01]  /*44f0*/  FFMA.FTZ R45, R73, UR4, -R26 ;  /* 0x00000004492d7c23 */ /* 0x000fe2000801081a */
[----:B------:R-:W2:Y:S01]  /*4500*/  LDSM.16.MT88.4 R92, [R118+0xb000] ;  /* 0x00b00000765c783b */ /* 0x000ea20000004200 */
[--C-:B------:R-:W-:Y:S01]  /*4510*/  FFMA.FTZ R50, R21, UR4, -R60.reuse ;  /* 0x0000000415327c23 */ /* 0x100fe2000801083c */
[--C-:B------:R-:W-:Y:S01]  /*4520*/  FFMA.FTZ R47, R91, UR4, -R60.reuse ;  /* 0x000000045b2f7c23 */ /* 0x100fe2000801083c */
[--C-:B------:R-:W-:Y:S01]  /*4530*/  FFMA.FTZ R46, R89, UR4, -R60.reuse ;  /* 0x00000004592e7c23 */ /* 0x100fe2000801083c */
[----:B------:R-:W3:Y:S01]  /*4540*/  LDSM.16.MT88.4 R84, [R116+0xb000] ;  /* 0x00b000007454783b */ /* 0x000ee20000004200 */
[----:B------:R-:W4:Y:S01]  /*4550*/  MUFU.EX2 R61, R61 ;  /* 0x0000003d003d7308 */ /* 0x000f220000000800 */
[----:B------:R-:W-:Y:S01]  /*4560*/  FFMA.FTZ R43, R75, UR4, -R60 ;  /* 0x000000044b2b7c23 */ /* 0x000fe2000801083c */
[--C-:B------:R-:W-:Y:S01]  /*4570*/  FFMA.FTZ R44, R37, UR4, -R26.reuse ;  /* 0x00000004252c7c23 */ /* 0x100fe2000801081a */
[----:B------:R-:W5:Y:S01]  /*4580*/  LDSM.16.MT88.4 R76, [R118+0xd000] ;  /* 0x00d00000764c783b */ /* 0x000f620000004200 */
[----:B------:R-:W-:Y:S01]  /*4590*/  FFMA.FTZ R37, R39, UR4, -R26 ;  /* 0x0000000427257c23 */ /* 0x000fe2000801081a */
[----:B------:R-:W-:Y:S01]  /*45a0*/  FFMA.FTZ R39, R35, UR4, -R60 ;  /* 0x0000000423277c23 */ /* 0x000fe2000801083c */
[--C-:B------:R-:W-:Y:S01]  /*45b0*/  FFMA.FTZ R41, R41, UR4, -R26.reuse ;  /* 0x0000000429297c23 */ /* 0x100fe2000801081a */
[----:B------:R-:W5:Y:S01]  /*45c0*/  LDSM.16.MT88.4 R20, [R118+0x9400] ;  /* 0x009400007614783b */ /* 0x000f620000004200 */
[----:B------:R-:W-:Y:S01]  /*45d0*/  MUFU.EX2 R56, R56 ;  /* 0x0000003800387308 */ /* 0x000fe20000000800 */
[----:B------:R-:W-:Y:S01]  /*45e0*/  FFMA.FTZ R40, R197, UR4, -R26 ;  /* 0x00000004c5287c23 */ /* 0x000fe2000801081a */
[--C-:B------:R-:W-:Y:S01]  /*45f0*/  FFMA.FTZ R42, R191, UR4, -R60.reuse ;  /* 0x00000004bf2a7c23 */ /* 0x100fe2000801083c */
[--C-:B------:R-:W-:Y:S01]  /*4600*/  FFMA.FTZ R38, R193, UR4, -R60.reuse ;  /* 0x00000004c1267c23 */ /* 0x100fe2000801083c */
[----:B------:R-:W-:Y:S01]  /*4610*/  FFMA.FTZ R35, R195, UR4, -R60 ;  /* 0x00000004c3237c23 */ /* 0x000fe2000801083c */
[----:B------:R-:W-:Y:S01]  /*4620*/  FFMA.FTZ R36, R33, UR4, -R26 ;  /* 0x0000000421247c23 */ /* 0x000fe2000801081a */
[----:B------:R-:W-:Y:S01]  /*4630*/  FFMA.FTZ R34, R31, UR4, -R60 ;  /* 0x000000041f227c23 */ /* 0x000fe2000801083c */
[--C-:B------:R-:W-:Y:S01]  /*4640*/  FFMA.FTZ R33, R189, UR4, -R26.reuse ;  /* 0x00000004bd217c23 */ /* 0x100fe2000801081a */
[----:B------:R-:W1:Y:S01]  /*4650*/  MUFU.EX2 R53, R53 ;  /* 0x0000003500357308 */ /* 0x000e620000000800 */
[----:B----4-:R-:W-:Y:S01]  /*4660*/  F2FP.F16.F32.PACK_AB R68, R61, R62 ;  /* 0x0000003e3d44723e */ /* 0x010fe200000000ff */
[--C-:B------:R-:W-:Y:S01]  /*4670*/  FFMA.FTZ R32, R187, UR4, -R26.reuse ;  /* 0x00000004bb207c23 */ /* 0x100fe2000801081a */
[----:B------:R-:W-:Y:S01]  /*4680*/  FFMA.FTZ R29, R29, UR4, -R26 ;  /* 0x000000041d1d7c23 */ /* 0x000fe2000801081a */
[--C-:B------:R-:W-:Y:S01]  /*4690*/  FFMA.FTZ R31, R185, UR4, -R60.reuse ;  /* 0x00000004b91f7c23 */ /* 0x100fe2000801083c */
[--C-:B------:R-:W-:Y:S01]  /*46a0*/  FFMA.FTZ R30, R183, UR4, -R60.reuse ;  /* 0x00000004b71e7c23 */ /* 0x100fe2000801083c */
[----:B------:R-:W-:Y:S01]  /*46b0*/  FFMA.FTZ R3, R181, UR4, -R60 ;  /* 0x00000004b5037c23 */ /* 0x000fe2000801083c */
        /* <DEDUP_REMOVED lines=8> */
[----:B------:R-:W-:Y:S01]  /*4740*/  FFMA.FTZ R122, R157, UR4, -R60 ;  /* 0x000000049d7a7c23 */ /* 0x000fe2000801083c */
[----:B------:R-:W4:Y:S01]  /*4750*/  MUFU.EX2 R58, R58 ;  /* 0x0000003a003a7308 */ /* 0x000f220000000800 */
[----:B-1----:R-:W-:Y:S01]  /*4760*/  F2FP.F16.F32.PACK_AB R70, R53, R56 ;  /* 0x000000383546723e */ /* 0x002fe200000000ff */
[--C-:B------:R-:W-:Y:S01]  /*4770*/  FFMA.FTZ R155, R155, UR4, -R26.reuse ;  /* 0x000000049b9b7c23 */ /* 0x100fe2000801081a */
[--C-:B------:R-:W-:Y:S01]  /*4780*/  FFMA.FTZ R124, R153, UR4, -R26.reuse ;  /* 0x00000004997c7c23 */ /* 0x100fe2000801081a */
[--C-:B------:R-:W-:Y:S01]  /*4790*/  FFMA.FTZ R151, R151, UR4, -R26.reuse ;  /* 0x0000000497977c23 */ /* 0x100fe2000801081a */
[----:B------:R-:W-:Y:S01]  /*47a0*/  FFMA.FTZ R126, R147, UR4, -R26 ;  /* 0x00000004937e7c23 */ /* 0x000fe2000801081a */
[--C-:B------:R-:W-:Y:S01]  /*47b0*/  FFMA.FTZ R128, R145, UR4, -R60.reuse ;  /* 0x0000000491807c23 */ /* 0x100fe2000801083c */
[--C-:B------:R-:W-:Y:S01]  /*47c0*/  FFMA.FTZ R141, R141, UR4, -R60.reuse ;  /* 0x000000048d8d7c23 */ /* 0x100fe2000801083c */
[----:B------:R-:W-:Y:S01]  /*47d0*/  MUFU.EX2 R54, R54 ;  /* 0x0000003600367308 */ /* 0x000fe20000000800 */
[--C-:B------:R-:W-:Y:S01]  /*47e0*/  FFMA.FTZ R130, R139, UR4, -R60.reuse ;  /* 0x000000048b827c23 */ /* 0x100fe2000801083c */
[----:B------:R-:W-:Y:S01]  /*47f0*/  FFMA.FTZ R137, R137, UR4, -R60 ;  /* 0x0000000489897c23 */ /* 0x000fe2000801083c */
[--C-:B------:R-:W-:Y:S01]  /*4800*/  FFMA.FTZ R131, R131, UR4, -R26.reuse ;  /* 0x0000000483837c23 */ /* 0x100fe2000801081a */
[--C-:B------:R-:W-:Y:S01]  /*4810*/  FFMA.FTZ R132, R129, UR4, -R26.reuse ;  /* 0x0000000481847c23 */ /* 0x100fe2000801081a */
[--C-:B------:R-:W-:Y:S01]  /*4820*/  FFMA.FTZ R127, R127, UR4, -R26.reuse ;  /* 0x000000047f7f7c23 */ /* 0x100fe2000801081a */
[----:B------:R-:W-:Y:S01]  /*4830*/  FFMA.FTZ R134, R125, UR4, -R26 ;  /* 0x000000047d867c23 */ /* 0x000fe2000801081a */
[--C-:B------:R-:W-:Y:S01]  /*4840*/  FFMA.FTZ R123, R123, UR4, -R60.reuse ;  /* 0x000000047b7b7c23 */ /* 0x100fe2000801083c */
[----:B------:R-:W1:Y:S01]  /*4850*/  MUFU.EX2 R51, R51 ;  /* 0x0000003300337308 */ /* 0x000e620000000800 */
[----:B----4-:R-:W-:Y:S01]  /*4860*/  F2FP.F16.F32.PACK_AB R69, R58, R55 ;  /* 0x000000373a45723e */ /* 0x010fe200000000ff */
[--C-:B------:R-:W-:Y:S01]  /*4870*/  FFMA.FTZ R136, R121, UR4, -R60.reuse ;  /* 0x0000000479887c23 */ /* 0x100fe2000801083c */
[--C-:B------:R-:W-:Y:S01]  /*4880*/  FFMA.FTZ R138, R119, UR4, -R60.reuse ;  /* 0x00000004778a7c23 */ /* 0x100fe2000801083c */
[----:B------:R-:W-:Y:S01]  /*4890*/  FFMA.FTZ R117, R117, UR4, -R60 ;  /* 0x0000000475757c23 */ /* 0x000fe2000801083c */
[----:B------:R-:W-:Y:S01]  /*48a0*/  FADD.FTZ R61, R62, R61 ;  /* 0x0000003d3e3d7221 */ /* 0x000fe20000010000 */
[----:B------:R-:W-:Y:S01]  /*48b0*/  FADD.FTZ R55, R55, R58 ;  /* 0x0000003a37377221 */ /* 0x000fe20000010000 */
[--C-:B------:R-:W-:Y:S01]  /*48c0*/  FFMA.FTZ R67, R67, UR4, -R26.reuse ;  /* 0x0000000443437c23 */ /* 0x100fe2000801081a */
[----:B------:R-:W-:Y:S01]  /*48d0*/  MUFU.EX2 R52, R52 ;  /* 0x0000003400347308 */ /* 0x000fe20000000800 */
[----:B------:R-:W-:Y:S01]  /*48e0*/  FADD.FTZ R56, R56, R61 ;  /* 0x0000003d38387221 */ /* 0x000fe20000010000 */
[--C-:B------:R-:W-:Y:S01]  /*48f0*/  FFMA.FTZ R140, R27, UR4, -R26.reuse ;  /* 0x000000041b8c7c23 */ /* 0x100fe2000801081a */
[--C-:B------:R-:W-:Y:S01]  /*4900*/  FFMA.FTZ R119, R25, UR4, -R26.reuse ;  /* 0x0000000419777c23 */ /* 0x100fe2000801081a */
[----:B------:R-:W-:Y:S01]  /*4910*/  FFMA.FTZ R142, R24, UR4, -R26 ;  /* 0x00000004188e7c23 */ /* 0x000fe2000801081a */
[----:B------:R-:W-:Y:S01]  /*4920*/  FADD.FTZ R53, R53, R56 ;  /* 0x0000003835357221 */ /* 0x000fe20000010000 */
[----:B------:R-:W-:Y:S01]  /*4930*/  LDSM.16.MT88.4 R24, [R116+0xe800] ;  /* 0x00e800007418783b */ /* 0x000fe20000004200 */
[--C-:B------:R-:W-:Y:S01]  /*4940*/  FFMA.FTZ R65, R65, UR4, -R60.reuse ;  /* 0x0000000441417c23 */ /* 0x100fe2000801083c */
[----:B------:R-:W4:Y:S01]  /*4950*/  MUFU.EX2 R49, R49 ;  /* 0x0000003100317308 */ /* 0x000f220000000800 */
[----:B-1----:R-:W-:Y:S01]  /*4960*/  F2FP.F16.F32.PACK_AB R71, R51, R54 ;  /* 0x000000363347723e */ /* 0x002fe200000000ff */
[----:B------:R-:W-:Y:S01]  /*4970*/  FADD.FTZ R54, R54, R55 ;  /* 0x0000003736367221 */ /* 0x000fe20000010000 */
[--C-:B------:R-:W-:Y:S01]  /*4980*/  FFMA.FTZ R144, R63, UR4, -R60.reuse ;  /* 0x000000043f907c23 */ /* 0x100fe2000801083c */
[--C-:B------:R-:W-:Y:S01]  /*4990*/  FFMA.FTZ R184, R57, UR4, -R60.reuse ;  /* 0x0000000439b87c23 */ /* 0x100fe2000801083c */
[----:B------:R-:W-:Y:S01]  /*49a0*/  FFMA.FTZ R59, R59, UR4, -R60 ;  /* 0x000000043b3b7c23 */ /* 0x000fe2000801083c */
[----:B------:R-:W-:-:S02]  /*49b0*/  FADD.FTZ R51, R51, R54 ;  /* 0x0000003633337221 */ /* 0x000fc40000010000 */
[C---:B------:R-:W-:Y:S01]  /*49c0*/  HMMA.16816.F32 R104, R68.reuse, R100, RZ ;  /* 0x000000644468723c */ /* 0x040fe200000018ff */
[----:B------:R-:W-:Y:S05]  /*49d0*/  MUFU.EX2 R48, R48 ;  /* 0x0000003000307308 */ /* 0x000fea0000000800 */
[C---:B------:R-:W-:Y:S03]  /*49e0*/  HMMA.16816.F32 R100, R68.reuse, R102, RZ ;  /* 0x000000664464723c */ /* 0x040fe600000018ff */
[----:B------:R-:W-:Y:S03]  /*49f0*/  MUFU.EX2 R45, R45 ;  /* 0x0000002d002d7308 */ /* 0x000fe60000000800 */
[C---:B------:R-:W-:Y:S05]  /*4a00*/  HMMA.16816.F32 R112, R68.reuse, R108, RZ ;  /* 0x0000006c4470723c */ /* 0x040fea00000018ff */
[----:B------:R-:W-:Y:S01]  /*4a10*/  MUFU.EX2 R50, R50 ;  /* 0x0000003200327308 */ /* 0x000fe20000000800 */
[C---:B--2---:R-:W-:Y:S06]  /*4a20*/  HMMA.16816.F32 R96, R68.reuse, R92, RZ ;  /* 0x0000005c4460723c */ /* 0x044fec00000018ff */
[C---:B---3--:R-:W-:Y:S01]  /*4a30*/  HMMA.16816.F32 R88, R68.reuse, R84, RZ ;  /* 0x000000544458723c */ /* 0x048fe200000018ff */
[----:B------:R-:W1:Y:S05]  /*4a40*/  MUFU.EX2 R47, R47 ;  /* 0x0000002f002f7308 */ /* 0x000e6a0000000800 */
[C---:B-----5:R-:W-:Y:S03]  /*4a50*/  HMMA.16816.F32 R80, R68.reuse, R76, RZ ;  /* 0x0000004c4450723c */ /* 0x060fe600000018ff */
[----:B------:R-:W-:Y:S03]  /*4a60*/  MUFU.EX2 R46, R46 ;  /* 0x0000002e002e7308 */ /* 0x000fe60000000800 */
[C---:B------:R-:W-:Y:S05]  /*4a70*/  HMMA.16816.F32 R108, R68.reuse, R110, RZ ;  /* 0x0000006e446c723c */ /* 0x040fea00000018ff */
[----:B------:R-:W2:Y:S01]  /*4a80*/  MUFU.EX2 R43, R43 ;  /* 0x0000002b002b7308 */ /* 0x000ea20000000800 */
[C---:B------:R-:W-:Y:S06]  /*4a90*/  HMMA.16816.F32 R92, R68.reuse, R94, RZ ;  /* 0x0000005e445c723c */ /* 0x040fec00000018ff */
[C---:B------:R-:W-:Y:S01]  /*4aa0*/  HMMA.16816.F32 R84, R68.reuse, R86, RZ ;  /* 0x000000564454723c */ /* 0x040fe200000018ff */
[----:B------:R-:W-:Y:S05]  /*4ab0*/  MUFU.EX2 R44, R44 ;  /* 0x0000002c002c7308 */ /* 0x000fea0000000800 */
[C---:B------:R-:W-:Y:S03]  /*4ac0*/  HMMA.16816.F32 R76, R68.reuse, R78, RZ ;  /* 0x0000004e444c723c */ /* 0x040fe600000018ff */
[----:B------:R-:W3:Y:S03]  /*4ad0*/  MUFU.EX2 R41, R41 ;  /* 0x0000002900297308 */ /* 0x000ee60000000800 */
[C---:B------:R-:W-:Y:S05]  /*4ae0*/  HMMA.16816.F32 R72, R68.reuse, R4, RZ ;  /* 0x000000044448723c */ /* 0x040fea00000018ff */
[----:B------:R-:W-:Y:S01]  /*4af0*/  MUFU.EX2 R40, R40 ;  /* 0x0000002800287308 */ /* 0x000fe20000000800 */
[----:B------:R-:W-:Y:S01]  /*4b00*/  HMMA.16816.F32 R68, R68, R6, RZ ;  /* 0x000000064444723c */ /* 0x000fe200000018ff */
[----:B----4-:R-:W-:Y:S01]  /*4b10*/  F2FP.F16.F32.PACK_AB R4, R49, R52 ;  /* 0x000000343104723e */ /* 0x010fe200000000ff */
[----:B------:R-:W-:Y:S01]  /*4b20*/  FADD.FTZ R52, R52, R53 ;  /* 0x0000003534347221 */ /* 0x000fe20000010000 */
[----:B-1----:R-:W-:Y:S01]  /*4b30*/  F2FP.F16.F32.PACK_AB R5, R47, R50 ;  /* 0x000000322f05723e */ /* 0x002fe200000000ff */
[----:B------:R-:W-:-:S02]  /*4b40*/  FADD.FTZ R50, R50, R51 ;  /* 0x0000003332327221 */ /* 0x000fc40000010000 */
        /* <DEDUP_REMOVED lines=17> */
[----:B------:R-:W4:Y:S05]  /*4c60*/  LDSM.16.MT88.4 R8, [R116+0xd400] ;  /* 0x00d400007408783b */ /* 0x000f2a0000004200 */
[C---:B------:R-:W-:Y:S01]  /*4c70*/  HMMA.16816.F32 R88, R4.reuse, R16, R88 ;  /* 0x000000100458723c */ /* 0x040fe20000001858 */
[----:B------:R-:W5:Y:S05]  /*4c80*/  MUFU.EX2 R35, R35 ;  /* 0x0000002300237308 */ /* 0x000f6a0000000800 */
[C---:B------:R-:W-:Y:S01]  /*4c90*/  HMMA.16816.F32 R84, R4.reuse, R18, R84 ;  /* 0x000000120454723c */ /* 0x040fe20000001854 */
[----:B------:R-:W5:Y:S02]  /*4ca0*/  LDSM.16.MT88.4 R16, [R116+0x9800] ;  /* 0x009800007410783b */ /* 0x000f640000004200 */
[----:B------:R-:W-:Y:S03]  /*4cb0*/  MUFU.EX2 R36, R36 ;  /* 0x0000002400247308 */ /* 0x000fe60000000800 */
[C---:B------:R-:W-:Y:S05]  /*4cc0*/  HMMA.16816.F32 R112, R4.reuse, R20, R112 ;  /* 0x000000140470723c */ /* 0x040fea0000001870 */
[----:B------:R-:W5:Y:S01]  /*4cd0*/  MUFU.EX2 R33, R33 ;  /* 0x0000002100217308 */ /* 0x000f620000000800 */
[C---:B------:R-:W-:Y:S01]  /*4ce0*/  HMMA.16816.F32 R108, R4.reuse, R22, R108 ;  /* 0x00000016046c723c */ /* 0x040fe2000000186c */
[----:B------:R-:W-:Y:S05]  /*4cf0*/  LDSM.16.MT88.4 R20, [R118+0x9800] ;  /* 0x009800007614783b */ /* 0x000fea0000004200 */
[C---:B-1----:R-:W-:Y:S01]  /*4d00*/  HMMA.16816.F32 R80, R4.reuse, R12, R80 ;  /* 0x0000000c0450723c */ /* 0x042fe20000001850 */
[----:B------:R-:W-:Y:S05]  /*4d10*/  MUFU.EX2 R32, R32 ;  /* 0x0000002000207308 */ /* 0x000fea0000000800 */
[C---:B------:R-:W-:Y:S01]  /*4d20*/  HMMA.16816.F32 R76, R4.reuse, R14, R76 ;  /* 0x0000000e044c723c */ /* 0x040fe2000000184c */
[----:B------:R-:W1:Y:S02]  /*4d30*/  LDSM.16.MT88.4 R12, [R118+0xb800] ;  /* 0x00b80000760c783b */ /* 0x000e640000004200 */
[----:B------:R-:W-:Y:S03]  /*4d40*/  MUFU.EX2 R29, R29 ;  /* 0x0000001d001d7308 */ /* 0x000fe60000000800 */
[C---:B----4-:R-:W-:Y:S05]  /*4d50*/  HMMA.16816.F32 R72, R4.reuse, R8, R72 ;  /* 0x000000080448723c */ /* 0x050fea0000001848 */
[----:B------:R-:W-:Y:S01]  /*4d60*/  MUFU.EX2 R34, R34 ;  /* 0x0000002200227308 */ /* 0x000fe20000000800 */
[----:B------:R-:W-:Y:S01]  /*4d70*/  HMMA.16816.F32 R68, R4, R10, R68 ;  /* 0x0000000a0444723c */ /* 0x000fe20000001844 */
[----:B------:R-:W4:Y:S06]  /*4d80*/  LDSM.16.MT88.4 R8, [R116+0xb800] ;  /* 0x00b800007408783b */ /* 0x000f2c0000004200 */
[----:B---3--:R-:W-:Y:S01]  /*4d90*/  F2FP.F16.F32.PACK_AB R4, R41, R44 ;  /* 0x0000002c2904723e */ /* 0x008fe200000000ff */
[----:B------:R-:W3:Y:S01]  /*4da0*/  MUFU.EX2 R31, R31 ;  /* 0x0000001f001f7308 */ /* 0x000ee20000000800 */
[----:B--2---:R-:W-:Y:S01]  /*4db0*/  F2FP.F16.F32.PACK_AB R5, R39, R42 ;  /* 0x0000002a2705723e */ /* 0x004fe200000000ff */
[----:B------:R-:W-:Y:S01]  /*4dc0*/  FADD.FTZ R44, R44, R45 ;  /* 0x0000002d2c2c7221 */ /* 0x000fe20000010000 */
[----:B------:R-:W-:Y:S01]  /*4dd0*/  F2FP.F16.F32.PACK_AB R6, R37, R40 ;  /* 0x000000282506723e */ /* 0x000fe200000000ff */
[----:B------:R-:W-:Y:S01]  /*4de0*/  FADD.FTZ R42, R42, R43 ;  /* 0x0000002b2a2a7221 */ /* 0x000fe20000010000 */
[----:B-----5:R-:W-:Y:S01]  /*4df0*/  F2FP.F16.F32.PACK_AB R7, R35, R38 ;  /* 0x000000262307723e */ /* 0x020fe200000000ff */
        /* <DEDUP_REMOVED lines=10> */
[----:B------:R-:W5:Y:S05]  /*4ea0*/  LDSM.16.MT88.4 R16, [R118+0xd800] ;  /* 0x00d800007610783b */ /* 0x000f6a0000004200 */
[C---:B-1----:R-:W-:Y:S01]  /*4eb0*/  HMMA.16816.F32 R96, R4.reuse, R12, R96 ;  /* 0x0000000c0460723c */ /* 0x042fe20000001860 */
[----:B------:R-:W-:Y:S05]  /*4ec0*/  MUFU.EX2 R64, R64 ;  /* 0x0000004000407308 */ /* 0x000fea0000000800 */
[C---:B------:R-:W-:Y:S01]  /*4ed0*/  HMMA.16816.F32 R92, R4.reuse, R14, R92 ;  /* 0x0000000e045c723c */ /* 0x040fe2000000185c */
[----:B------:R-:W1:Y:S02]  /*4ee0*/  LDSM.16.MT88.4 R12, [R116+0xd800] ;  /* 0x00d80000740c783b */ /* 0x000e640000004200 */
[----:B------:R-:W2:Y:S03]  /*4ef0*/  MUFU.EX2 R133, R133 ;  /* 0x0000008500857308 */ /* 0x000ea60000000800 */
[C---:B----4-:R-:W-:Y:S05]  /*4f00*/  HMMA.16816.F32 R88, R4.reuse, R8, R88 ;  /* 0x000000080458723c */ /* 0x050fea0000001858 */
[----:B------:R-:W-:Y:S01]  /*4f10*/  MUFU.EX2 R66, R66 ;  /* 0x0000004200427308 */ /* 0x000fe20000000800 */
[C---:B------:R-:W-:Y:S01]  /*4f20*/  HMMA.16816.F32 R84, R4.reuse, R10, R84 ;  /* 0x0000000a0454723c */ /* 0x040fe20000001854 */
[----:B------:R-:W4:Y:S05]  /*4f30*/  LDSM.16.MT88.4 R8, [R118+0x9c00] ;  /* 0x009c00007608783b */ /* 0x000f2a0000004200 */
[C---:B------:R-:W-:Y:S01]  /*4f40*/  HMMA.16816.F32 R112, R4.reuse, R20, R112 ;  /* 0x000000140470723c */ /* 0x040fe20000001870 */
[----:B------:R-:W-:Y:S05]  /*4f50*/  MUFU.EX2 R135, R135 ;  /* 0x0000008700877308 */ /* 0x000fea0000000800 */
[C---:B------:R-:W-:Y:S01]  /*4f60*/  HMMA.16816.F32 R108, R4.reuse, R22, R108 ;  /* 0x00000016046c723c */ /* 0x040fe2000000186c */
[----:B------:R-:W-:Y:S02]  /*4f70*/  LDSM.16.MT88.4 R20, [R116+0x9c00] ;  /* 0x009c00007414783b */ /* 0x000fe40000004200 */
[----:B------:R-:W-:Y:S03]  /*4f80*/  MUFU.EX2 R120, R120 ;  /* 0x0000007800787308 */ /* 0x000fe60000000800 */
[C---:B-----5:R-:W-:Y:S05]  /*4f90*/  HMMA.16816.F32 R80, R4.reuse, R16, R80 ;  /* 0x000000100450723c */ /* 0x060fea0000001850 */
[----:B------:R-:W5:Y:S01]  /*4fa0*/  MUFU.EX2 R143, R143 ;  /* 0x0000008f008f7308 */ /* 0x000f620000000800 */
[C---:B------:R-:W-:Y:S01]  /*4fb0*/  HMMA.16816.F32 R76, R4.reuse, R18, R76 ;  /* 0x00000012044c723c */ /* 0x040fe2000000184c */
[----:B------:R-:W5:Y:S05]  /*4fc0*/  LDSM.16.MT88.4 R16, [R118+0xbc00] ;  /* 0x00bc00007610783b */ /* 0x000f6a0000004200 */
[C---:B-1----:R-:W-:Y:S01]  /*4fd0*/  HMMA.16816.F32 R72, R4.reuse, R12, R72 ;  /* 0x0000000c0448723c */ /* 0x042fe20000001848 */
[----:B------:R-:W-:Y:S05]  /*4fe0*/  MUFU.EX2 R149, R149 ;  /* 0x0000009500957308 */ /* 0x000fea0000000800 */
[----:B------:R-:W-:Y:S01]  /*4ff0*/  HMMA.16816.F32 R68, R4, R14, R68 ;  /* 0x0000000e0444723c */ /* 0x000fe20000001844 */
[----:B------:R-:W1:Y:S02]  /*5000*/  LDSM.16.MT88.4 R12, [R116+0xbc00] ;  /* 0x00bc0000740c783b */ /* 0x000e640000004200 */
[----:B------:R-:W1:Y:S04]  /*5010*/  MUFU.EX2 R122, R122 ;  /* 0x0000007a007a7308 */ /* 0x000e680000000800 */
[----:B------:R-:W-:Y:S01]  /*5020*/  F2FP.F16.F32.PACK_AB R4, R33, R36 ;  /* 0x000000242104723e */ /* 0x000fe200000000ff */
[----:B------:R-:W-:Y:S01]  /*5030*/  FADD.FTZ R36, R36, R37 ;  /* 0x0000002524247221 */ /* 0x000fe20000010000 */
[----:B---3--:R-:W-:Y:S01]  /*5040*/  F2FP.F16.F32.PACK_AB R5, R31, R34 ;  /* 0x000000221f05723e */ /* 0x008fe200000000ff */
        /* <DEDUP_REMOVED lines=8> */
[----:B----4-:R-:W-:Y:S01]  /*50d0*/  HMMA.16816.F32 R112, R4, R8, R112 ;  /* 0x000000080470723c */ /* 0x010fe20000001870 */
[----:B------:R-:W2:Y:S01]  /*50e0*/  MUFU.EX2 R124, R124 ;  /* 0x0000007c007c7308 */ /* 0x000ea20000000800 */
[----:B------:R-:W-:Y:S01]  /*50f0*/  FADD.FTZ R29, R29, R32 ;  /* 0x000000201d1d7221 */ /* 0x000fe20000010000 */
[----:B------:R-:W-:-:S03]  /*5100*/  FADD.FTZ R3, R3, R30 ;  /* 0x0000001e03037221 */ /* 0x000fc60000010000 */
[C---:B------:R-:W-:Y:S01]  /*5110*/  HMMA.16816.F32 R108, R4.reuse, R10, R108 ;  /* 0x0000000a046c723c */ /* 0x040fe2000000186c */
[----:B------:R-:W3:Y:S02]  /*5120*/  LDSM.16.MT88.4 R8, [R118+0xdc00] ;  /* 0x00dc00007608783b */ /* 0x000ee40000004200 */
[----:B------:R-:W-:Y:S03]  /*5130*/  MUFU.EX2 R151, R151 ;  /* 0x0000009700977308 */ /* 0x000fe60000000800 */
[C---:B-----5:R-:W-:Y:S05]  /*5140*/  HMMA.16816.F32 R96, R4.reuse, R16, R96 ;  /* 0x000000100460723c */ /* 0x060fea0000001860 */
        /* <DEDUP_REMOVED lines=158> */
[----:B------:R-:W-:Y:S01]  /*5b30*/  ULDC UR8, c[0x0][0x39c] ;  /* 0x0000e70000087ab9 */ /* 0x000fe20000000800 */
[----:B------:R-:W-:Y:S02]  /*5b40*/  ULDC UR7, c[0x0][0x248] ;  /* 0x0000920000077ab9 */ /* 0x000fe40000000800 */
[----:B------:R-:W-:Y:S01]  /*5b50*/  IMAD.U32 R180, RZ, RZ, UR4 ;  /* 0x00000004ffb47e24 */ /* 0x000fe2000f8e00ff */
[----:B------:R-:W-:-:S06]  /*5b60*/  ULDC UR4, c[0x0][0x2ec] ;  /* 0x0000bb0000047ab9 */ /* 0x000fcc0000000800 */
.L_x_1768:
[----:B------:R-:W-:Y:S04]  /*5b70*/  DEPBAR.LE SB0, 0x0 ;  /* 0x000080000000791a */ /* 0x000fe80000000000 */
[----:B------:R-:W-:Y:S01]  /*5b80*/  BAR.SYNC.DEFER_BLOCKING 0x0 ;  /* 0x0000000000007b1d */ /* 0x000fe20000010000 */
[----:B------:R-:W-:Y:S02]  /*5b90*/  MOV R10, R181 ;  /* 0x000000b5000a7202 */ /* 0x000fe40000000f00 */
[----:B------:R-:W-:Y:S03]  /*5ba0*/  MOV R0, R180 ;  /* 0x000000b400007202 */ /* 0x000fe60000000f00 */
[----:B------:R-:W-:Y:S05]  /*5bb0*/  @P6 BRA `(.L_x_1765) ;  /* 0x0000000000f46947 */ /* 0x000fea0003800000 */
        /* <DEDUP_REMOVED lines=11> */
[----:B------:R-:W-:Y:S02]  /*5c70*/  ISETP.GE.AND P0, PT, R3, RZ, PT ;  /* 0x000000ff0300720c */ /* 0x000fe40003f06270 */
[----:B------:R-:W-:Y:S01]  /*5c80*/  LOP3.LUT R11, R11, R0, RZ, 0x3c, !PT ;  /* 0x000000000b0b7212 */ /* 0x000fe200078e3cff */
[--C-:B-1----:R-:W-:Y:S03]  /*5c90*/  IMAD.MOV R5, RZ, RZ, -R9.reuse ;  /* 0x000000ffff057224 */ /* 0x102fe600078e0a09 */
[----:B------:R-:W-:Y:S01]  /*5ca0*/  ISETP.GE.AND P2, PT, R11, RZ, PT ;  /* 0x000000ff0b00720c */ /* 0x000fe20003f46270 */
        /* <DEDUP_REMOVED lines=17> */
[----:B------:R-:W-:Y:S01]  /*5dc0*/  ISETP.GE.U32.AND P5, PT, R6, R2, PT ;  /* 0x000000020600720c */ /* 0x000fe20003fa6070 */
[----:B------:R-:W1:Y:S01]  /*5dd0*/  LDC.64 R4, c[0x0][0x250] ;  /* 0x00009400ff047b82 */ /* 0x000e620000000a00 */
[----:B------:R-:W-:Y:S09]  /*5de0*/  LOP3.LUT R2, RZ, R0, RZ, 0x33, !PT ;  /* 0x00000000ff027212 */ /* 0x000ff200078e33ff */
        /* <DEDUP_REMOVED lines=26> */
.L_x_1765:
[C---:B------:R-:W-:Y:S04]  /*5f90*/  LEA R174, P0, R10.reuse, R174, 0x1 ;  /* 0x000000ae0aae7211 */ /* 0x040fe800078008ff */
[----:B------:R-:W-:Y:S02]  /*5fa0*/  LEA.HI.X R169, R10, R169, R0, 0x1, P0 ;  /* 0x000000a90aa97211 */ /* 0x000fe400000f0c00 */
[----:B------:R-:W-:Y:S02]  /*5fb0*/  IADD3 R188, P0, R174, UR12, RZ ;  /* 0x0000000caebc7c10 */ /* 0x000fe4000ff1e0ff */
[----:B------:R-:W-:Y:S02]  /*5fc0*/  MOV R175, R169 ;  /* 0x000000a900af7202 */ /* 0x000fe40000000f00 */
[----:B------:R-:W-:Y:S02]  /*5fd0*/  IADD3.X R189, R169, UR11, RZ, P0, !PT ;  /* 0x0000000ba9bd7c10 */ /* 0x000fe400087fe4ff */
[----:B------:R-:W-:Y:S01]  /*5fe0*/  IADD3 R186, P0, R188, UR12, RZ ;  /* 0x0000000cbcba7c10 */ /* 0x000fe2000ff1e0ff */
[----:B------:R-:W-:Y:S01]  /*5ff0*/  @!PT LDS RZ, [RZ] ;  /* 0x00000000fffff984 */ /* 0x000fe20000000800 */
[----:B------:R-:W-:Y:S01]  /*6000*/  @!PT LDS RZ, [RZ] ;  /* 0x00000000fffff984 */ /* 0x000fe20000000800 */
[----:B------:R-:W-:Y:S01]  /*6010*/  @!PT LDS RZ, [RZ] ;  /* 0x00000000fffff984 */ /* 0x000fe20000000800 */
[----:B------:R-:W-:Y:S03]  /*6020*/  LDGSTS.E.BYPASS.LTC128B.128 [R168+0x9000], desc[UR16][R174.64] ;  /* 0x09000000aea87fae */ /* 0x000fe6000b901d50 */
[----:B------:R-:W-:Y:S03]  /*6030*/  IADD3.X R187, R189, UR11, RZ, P0, !PT ;  /* 0x0000000bbdbb7c10 */ /* 0x000fe600087fe4ff */
[----:B------:R-:W-:Y:S01]  /*6040*/  LDGSTS.E.BYPASS.LTC128B.128 [R168+0xb000], desc[UR16][R174.64+0x40] ;  /* 0x0b000040aea87fae */ /* 0x000fe2000b901d50 */
[----:B------:R-:W-:Y:S05]  /*6050*/  IADD3 R2, P0, R186, UR12, RZ ;  /* 0x0000000cba027c10 */ /* 0x000fea000ff1e0ff */
[----:B------:R-:W-:Y:S01]  /*6060*/  LDGSTS.E.BYPASS.LTC128B.128 [R168+0xd000], desc[UR16][R174.64+0x80] ;  /* 0x0d000080aea87fae */ /* 0x000fe2000b901d50 */
[----:B------:R-:W-:Y:S02]  /*6070*/  IADD3.X R3, R187, UR11, RZ, P0, !PT ;  /* 0x0000000bbb037c10 */ /* 0x000fe400087fe4ff */
[----:B------:R-:W-:Y:S03]  /*6080*/  ISETP.GE.AND P0, PT, R182, 0x1, PT ;  /* 0x00000001b600780c */ /* 0x000fe60003f06270 */
[----:B------:R-:W-:Y:S06]  /*6090*/  LDGSTS.E.BYPASS.LTC128B.128 [R168+0x9800], desc[UR16][R188.64] ;  /* 0x09800000bca87fae */ /* 0x000fec000b901d50 */
[----:B------:R-:W-:Y:S06]  /*60a0*/  LDGSTS.E.BYPASS.LTC128B.128 [R168+0xb800], desc[UR16][R188.64+0x40] ;  /* 0x0b800040bca87fae */ /* 0x000fec000b901d50 */
[----:B------:R1:W-:Y:S06]  /*60b0*/  LDGSTS.E.BYPASS.LTC128B.128 [R168+0xd800], desc[UR16][R188.64+0x80] ;  /* 0x0d800080bca87fae */ /* 0x0003ec000b901d50 */
[----:B------:R-:W-:Y:S06]  /*60c0*/  LDGSTS.E.BYPASS.LTC128B.128 [R168+0xa000], desc[UR16][R186.64] ;  /* 0x0a000000baa87fae */ /* 0x000fec000b901d50 */
[----:B------:R-:W-:Y:S06]  /*60d0*/  LDGSTS.E.BYPASS.LTC128B.128 [R168+0xc000], desc[UR16][R186.64+0x40] ;  /* 0x0c000040baa87fae */ /* 0x000fec000b901d50 */
[----:B------:R2:W-:Y:S06]  /*60e0*/  LDGSTS.E.BYPASS.LTC128B.128 [R168+0xe000], desc[UR16][R186.64+0x80] ;  /* 0x0e000080baa87fae */ /* 0x0005ec000b901d50 */
[----:B------:R-:W-:Y:S06]  /*60f0*/  LDGSTS.E.BYPASS.LTC128B.128 [R168+0xa800], desc[UR16][R2.64] ;  /* 0x0a80000002a87fae */ /* 0x000fec000b901d50 */
[----:B------:R-:W-:Y:S06]  /*6100*/  LDGSTS.E.BYPASS.LTC128B.128 [R168+0xc800], desc[UR16][R2.64+0x40] ;  /* 0x0c80004002a87fae */ /* 0x000fec000b901d50 */
[----:B------:R3:W-:Y:S06]  /*6110*/  LDGSTS.E.BYPASS.LTC128B.128 [R168+0xe800], desc[UR16][R2.64+0x80] ;  /* 0x0e80008002a87fae */ /* 0x0007ec000b901d50 */
[----:B------:R-:W-:Y:S06]  /*6120*/  LDSM.16.M88.4 R120, [R167] ;  /* 0x00000000a778783b */ /* 0x000fec0000000200 */
[----:B------:R-:W4:Y:S06]  /*6130*/  LDSM.16.M88.4 R124, [R166] ;  /* 0x00000000a67c783b */ /* 0x000f2c0000000200 */
[----:B------:R-:W5:Y:S06]  /*6140*/  LDSM.16.M88.4 R128, [R166+0x400] ;  /* 0x00040000a680783b */ /* 0x000f6c0000000200 */
[----:B------:R-:W1:Y:S06]  /*6150*/  LDSM.16.M88.4 R132, [R166+0x800] ;  /* 0x00080000a684783b */ /* 0x000e6c0000000200 */
[----:B------:R-:W2:Y:S06]  /*6160*/  LDSM.16.M88.4 R136, [R166+0xc00] ;  /* 0x000c0000a688783b */ /* 0x000eac0000000200 */
[----:B------:R-:W0:Y:S06]  /*6170*/  LDGDEPBAR ;  /* 0x00000000000079af */ /* 0x000e2c0000000000 */
[----:B------:R-:W3:Y:S06]  /*6180*/  LDSM.16.M88.4 R140, [R166+0x1000] ;  /* 0x00100000a68c783b */ /* 0x000eec0000000200 */
[----:B------:R-:W3:Y:S01]  /*6190*/  LDSM.16.M88.4 R144, [R166+0x1400] ;  /* 0x00140000a690783b */ /* 0x000ee20000000200 */
[C---:B----4-:R-:W-:Y:S05]  /*61a0*/  HMMA.16816.F32 R4, R120.reuse, R124, RZ ;  /* 0x0000007c7804723c */ /* 0x050fea00000018ff */
[----:B------:R-:W4:Y:S01]  /*61b0*/  LDSM.16.M88.4 R148, [R166+0x1800] ;  /* 0x00180000a694783b */ /* 0x000f220000000200 */
[C---:B------:R-:W-:Y:S05]  /*61c0*/  HMMA.16816.F32 R8, R120.reuse, R126, RZ ;  /* 0x0000007e7808723c */ /* 0x040fea00000018ff */
[----:B------:R-:W4:Y:S01]  /*61d0*/  LDSM.16.M88.4 R152, [R166+0x1c00] ;  /* 0x001c0000a698783b */ /* 0x000f220000000200 */
[C---:B-----5:R-:W-:Y:S05]  /*61e0*/  HMMA.16816.F32 R12, R120.reuse, R128, RZ ;  /* 0x00000080780c723c */ /* 0x060fea00000018ff */
[----:B------:R-:W-:Y:S01]  /*61f0*/  LDSM.16.M88.4 R156, [R165] ;  /* 0x00000000a59c783b */ /* 0x000fe20000000200 */
[C---:B------:R-:W-:Y:S05]  /*6200*/  HMMA.16816.F32 R16, R120.reuse, R130, RZ ;  /* 0x000000827810723c */ /* 0x040fea00000018ff */
[----:B------:R-:W5:Y:S01]  /*6210*/  LDSM.16.M88.4 R160, [R164] ;  /* 0x00000000a4a0783b */ /* 0x000f620000000200 */
[C---:B-1----:R-:W-:Y:S05]  /*6220*/  HMMA.16816.F32 R20, R120.reuse, R132, RZ ;  /* 0x000000847814723c */ /* 0x042fea00000018ff */
[----:B------:R-:W-:Y:S01]  /*6230*/  LDSM.16.M88.4 R124, [R164+0x800] ;  /* 0x00080000a47c783b */ /* 0x000fe20000000200 */
[C---:B------:R-:W-:Y:S05]  /*6240*/  HMMA.16816.F32 R24, R120.reuse, R134, RZ ;  /* 0x000000867818723c */ /* 0x040fea00000018ff */
[----:B------:R-:W-:Y:S01]  /*6250*/  LDSM.16.M88.4 R128, [R164+0xc00] ;  /* 0x000c0000a480783b */ /* 0x000fe20000000200 */
[C---:B--2---:R-:W-:Y:S05]  /*6260*/  HMMA.16816.F32 R28, R120.reuse, R136, RZ ;  /* 0x00000088781c723c */ /* 0x044fea00000018ff */
[----:B------:R-:W-:Y:S01]  /*6270*/  LDSM.16.M88.4 R132, [R164+0x1000] ;  /* 0x00100000a484783b */ /* 0x000fe20000000200 */
[C---:B------:R-:W-:Y:S05]  /*6280*/  HMMA.16816.F32 R32, R120.reuse, R138, RZ ;  /* 0x0000008a7820723c */ /* 0x040fea00000018ff */
[----:B------:R-:W-:Y:S01]  /*6290*/  LDSM.16.M88.4 R136, [R164+0x1400] ;  /* 0x00140000a488783b */ /* 0x000fe20000000200 */
[C---:B---3--:R-:W-:Y:S06]  /*62a0*/  HMMA.16816.F32 R36, R120.reuse, R140, RZ ;  /* 0x0000008c7824723c */ /* 0x048fec00000018ff */
[C---:B------:R-:W-:Y:S01]  /*62b0*/  HMMA.16816.F32 R40, R120.reuse, R142, RZ ;  /* 0x0000008e7828723c */ /* 0x040fe200000018ff */
[----:B------:R-:W-:Y:S05]  /*62c0*/  LDSM.16.M88.4 R140, [R166+0x3400] ;  /* 0x00340000a68c783b */ /* 0x000fea0000000200 */
[C---:B------:R-:W-:Y:S06]  /*62d0*/  HMMA.16816.F32 R44, R120.reuse, R144, RZ ;  /* 0x00000090782c723c */ /* 0x040fec00000018ff */
[C---:B------:R-:W-:Y:S06]  /*62e0*/  HMMA.16816.F32 R48, R120.reuse, R146, RZ ;  /* 0x000000927830723c */ /* 0x040fec00000018ff */
[C---:B----4-:R-:W-:Y:S06]  /*62f0*/  HMMA.16816.F32 R52, R120.reuse, R148, RZ ;  /* 0x000000947834723c */ /* 0x050fec00000018ff */
[C---:B------:R-:W-:Y:S06]  /*6300*/  HMMA.16816.F32 R56, R120.reuse, R150, RZ ;  /* 0x000000967838723c */ /* 0x040fec00000018ff */
[C---:B------:R-:W-:Y:S06]  /*6310*/  HMMA.16816.F32 R60, R120.reuse, R152, RZ ;  /* 0x00000098783c723c */ /* 0x040fec00000018ff */
[----:B------:R-:W-:Y:S01]  /*6320*/  HMMA.16816.F32 R64, R120, R154, RZ ;  /* 0x0000009a7840723c */ /* 0x000fe200000018ff */
[----:B------:R-:W1:Y:S05]  /*6330*/  LDSM.16.M88.4 R120, [R164+0x400] ;  /* 0x00040000a478783b */ /* 0x000e6a0000000200 */
[C---:B-----5:R-:W-:Y:S06]  /*6340*/  HMMA.16816.F32 R4, R156.reuse, R160, R4 ;  /* 0x000000a09c04723c */ /* 0x060fec0000001804 */
        /* <DEDUP_REMOVED lines=12> */
[----:B------:R-:W3:Y:S05]  /*6410*/  LDSM.16.M88.4 R132, [R166+0x2000] ;  /* 0x00200000a684783b */ /* 0x000eea0000000200 */
[C---:B------:R-:W-:Y:S06]  /*6420*/  HMMA.16816.F32 R44, R156.reuse, R136, R44 ;  /* 0x000000889c2c723c */ /* 0x040fec000000182c */
[C---:B------:R-:W-:Y:S01]  /*6430*/  HMMA.16816.F32 R48, R156.reuse, R138, R48 ;  /* 0x0000008a9c30723c */ /* 0x040fe20000001830 */
[----:B------:R-:W4:Y:S05]  /*6440*/  LDSM.16.M88.4 R136, [R166+0x2400] ;  /* 0x00240000a688783b */ /* 0x000f2a0000000200 */
[C---:B-1----:R-:W-:Y:S06]  /*6450*/  HMMA.16816.F32 R52, R156.reuse, R120, R52 ;  /* 0x000000789c34723c */ /* 0x042fec0000001834 */
[C---:B------:R-:W-:Y:S01]  /*6460*/  HMMA.16816.F32 R56, R156.reuse, R122, R56 ;  /* 0x0000007a9c38723c */ /* 0x040fe20000001838 */
[----:B------:R-:W1:Y:S05]  /*6470*/  LDSM.16.M88.4 R120, [R166+0x2800] ;  /* 0x00280000a678783b */ /* 0x000e6a0000000200 */
[C---:B--2---:R-:W-:Y:S06]  /*6480*/  HMMA.16816.F32 R60, R156.reuse, R124, R60 ;  /* 0x0000007c9c3c723c */ /* 0x044fec000000183c */
[----:B------:R-:W-:Y:S01]  /*6490*/  HMMA.16816.F32 R64, R156, R126, R64 ;  /* 0x0000007e9c40723c */ /* 0x000fe20000001840 */
        /* <DEDUP_REMOVED lines=16> */
[C---:B------:R-:W-:Y:S06]  /*65a0*/  HMMA.16816.F32 R44, R128.reuse, R140, R44 ;  /* 0x0000008c802c723c */ /* 0x040fec000000182c */
        /* <DEDUP_REMOVED lines=8> */
[C---:B--2---:R-:W-:Y:S01]  /*6630*/  HMMA.16816.F32 R4, R124.reuse, R132, R4 ;  /* 0x000000847c04723c */ /* 0x044fe20000001804 */
[----:B------:R-:W2:Y:S05]  /*6640*/  LDSM.16.M88.4 R128, [R164+0x3000] ;  /* 0x00300000a480783b */ /* 0x000eaa0000000200 */
[C---:B------:R-:W-:Y:S01]  /*6650*/  HMMA.16816.F32 R8, R124.reuse, R134, R8 ;  /* 0x000000867c08723c */ /* 0x040fe20000001808 */
[----:B------:R-:W5:Y:S05]  /*6660*/  LDSM.16.M88.4 R132, [R164+0x3400] ;  /* 0x00340000a484783b */ /* 0x000f6a0000000200 */
        /* <DEDUP_REMOVED lines=8> */
[----:B------:R-:W-:Y:S05]  /*66f0*/  LDSM.16.M88.4 R120, [R167+0x2000] ;  /* 0x00200000a778783b */ /* 0x000fea0000000200 */
[C---:B--2---:R-:W-:Y:S06]  /*6700*/  HMMA.16816.F32 R36, R124.reuse, R128, R36 ;  /* 0x000000807c24723c */ /* 0x044fec0000001824 */
[C---:B------:R-:W-:Y:S01]  /*6710*/  HMMA.16816.F32 R40, R124.reuse, R130, R40 ;  /* 0x000000827c28723c */ /* 0x040fe20000001828 */
[----:B------:R-:W1:Y:S05]  /*6720*/  LDSM.16.M88.4 R128, [R166+0x4000] ;  /* 0x00400000a680783b */ /* 0x000e6a0000000200 */
[C---:B-----5:R-:W-:Y:S06]  /*6730*/  HMMA.16816.F32 R44, R124.reuse, R132, R44 ;  /* 0x000000847c2c723c */ /* 0x060fec000000182c */
[C---:B------:R-:W-:Y:S01]  /*6740*/  HMMA.16816.F32 R48, R124.reuse, R134, R48 ;  /* 0x000000867c30723c */ /* 0x040fe20000001830 */
[----:B------:R-:W2:Y:S05]  /*6750*/  LDSM.16.M88.4 R132, [R166+0x4400] ;  /* 0x00440000a684783b */ /* 0x000eaa0000000200 */
[C---:B---3--:R-:W-:Y:S06]  /*6760*/  HMMA.16816.F32 R52, R124.reuse, R140, R52 ;  /* 0x0000008c7c34723c */ /* 0x048fec0000001834 */
[C---:B------:R-:W-:Y:S01]  /*6770*/  HMMA.16816.F32 R56, R124.reuse, R142, R56 ;  /* 0x0000008e7c38723c */ /* 0x040fe20000001838 */
[----:B------:R-:W3:Y:S05]  /*6780*/  LDSM.16.M88.4 R140, [R166+0x4800] ;  /* 0x00480000a68c783b */ /* 0x000eea0000000200 */
[C---:B----4-:R-:W-:Y:S06]  /*6790*/  HMMA.16816.F32 R60, R124.reuse, R136, R60 ;  /* 0x000000887c3c723c */ /* 0x050fec000000183c */
[----:B------:R-:W-:Y:S01]  /*67a0*/  HMMA.16816.F32 R64, R124, R138, R64 ;  /* 0x0000008a7c40723c */ /* 0x000fe20000001840 */
[----:B------:R-:W4:Y:S05]  /*67b0*/  LDSM.16.M88.4 R124, [R166+0x4c00] ;  /* 0x004c0000a67c783b */ /* 0x000f2a0000000200 */
[C---:B-1----:R-:W-:Y:S01]  /*67c0*/  HMMA.16816.F32 R4, R120.reuse, R128, R4 ;  /* 0x000000807804723c */ /* 0x042fe20000001804 */
[----:B------:R-:W1:Y:S05]  /*67d0*/  LDSM.16.M88.4 R136, [R166+0x5000] ;  /* 0x00500000a688783b */ /* 0x000e6a0000000200 */
[C---:B------:R-:W-:Y:S01]  /*67e0*/  HMMA.16816.F32 R8, R120.reuse, R130, R8 ;  /* 0x000000827808723c */ /* 0x040fe20000001808 */
[----:B------:R-:W-:Y:S05]  /*67f0*/  LDSM.16.M88.4 R128, [R166+0x5800] ;  /* 0x00580000a680783b */ /* 0x000fea0000000200 */
[C---:B--2---:R-:W-:Y:S06]  /*6800*/  HMMA.16816.F32 R12, R120.reuse, R132, R12 ;  /* 0x00000084780c723c */ /* 0x044fec000000180c */
[C---:B------:R-:W-:Y:S01]  /*6810*/  HMMA.16816.F32 R16, R120.reuse, R134, R16 ;  /* 0x000000867810723c */ /* 0x040fe20000001810 */
[----:B------:R-:W-:Y:S05]  /*6820*/  LDSM.16.M88.4 R132, [R166+0x5c00] ;  /* 0x005c0000a684783b */ /* 0x000fea0000000200 */
[C---:B---3--:R-:W-:Y:S06]  /*6830*/  HMMA.16816.F32 R20, R120.reuse, R140, R20 ;  /* 0x0000008c7814723c */ /* 0x048fec0000001814 */
[C---:B------:R-:W-:Y:S01]  /*6840*/  HMMA.16816.F32 R24, R120.reuse, R142, R24 ;  /* 0x0000008e7818723c */ /* 0x040fe20000001818 */
[----:B------:R-:W-:Y:S05]  /*6850*/  LDSM.16.M88.4 R140, [R164+0x4000] ;  /* 0x00400000a48c783b */ /* 0x000fea0000000200 */
[C---:B----4-:R-:W-:Y:S06]  /*6860*/  HMMA.16816.F32 R28, R120.reuse, R124, R28 ;  /* 0x0000007c781c723c */ /* 0x050fec000000181c */
[C---:B------:R-:W-:Y:S01]  /*6870*/  HMMA.16816.F32 R32, R120.reuse, R126, R32 ;  /* 0x0000007e7820723c */ /* 0x040fe20000001820 */
[----:B------:R-:W2:Y:S05]  /*6880*/  LDSM.16.M88.4 R124, [R166+0x5400] ;  /* 0x00540000a67c783b */ /* 0x000eaa0000000200 */
[C---:B-1----:R-:W-:Y:S06]  /*6890*/  HMMA.16816.F32 R36, R120.reuse, R136, R36 ;  /* 0x000000887824723c */ /* 0x042fec0000001824 */
[C---:B------:R-:W-:Y:S01]  /*68a0*/  HMMA.16816.F32 R40, R120.reuse, R138, R40 ;  /* 0x0000008a7828723c */ /* 0x040fe20000001828 */
[----:B------:R-:W1:Y:S05]  /*68b0*/  LDSM.16.M88.4 R136, [R165+0x2000] ;  /* 0x00200000a588783b */ /* 0x000e6a0000000200 */
[C---:B--2---:R-:W-:Y:S06]  /*68c0*/  HMMA.16816.F32 R44, R120.reuse, R124, R44 ;  /* 0x0000007c782c723c */ /* 0x044fec000000182c */
[C---:B------:R-:W-:Y:S01]  /*68d0*/  HMMA.16816.F32 R48, R120.reuse, R126, R48 ;  /* 0x0000007e7830723c */ /* 0x040fe20000001830 */
[----:B------:R-:W-:Y:S05]  /*68e0*/  LDSM.16.M88.4 R124, [R164+0x4800] ;  /* 0x00480000a47c783b */ /* 0x000fea0000000200 */
[C---:B------:R-:W-:Y:S06]  /*68f0*/  HMMA.16816.F32 R52, R120.reuse, R128, R52 ;  /* 0x000000807834723c */ /* 0x040fec0000001834 */
[C---:B------:R-:W-:Y:S06]  /*6900*/  HMMA.16816.F32 R56, R120.reuse, R130, R56 ;  /* 0x000000827838723c */ /* 0x040fec0000001838 */
[C---:B------:R-:W-:Y:S06]  /*6910*/  HMMA.16816.F32 R60, R120.reuse, R132, R60 ;  /* 0x00000084783c723c */ /* 0x040fec000000183c */
[----:B------:R-:W-:Y:S01]  /*6920*/  HMMA.16816.F32 R64, R120, R134, R64 ;  /* 0x000000867840723c */ /* 0x000fe20000001840 */
[----:B------:R-:W2:Y:S05]  /*6930*/  LDSM.16.M88.4 R120, [R164+0x4400] ;  /* 0x00440000a478783b */ /* 0x000eaa0000000200 */
[C---:B-1----:R-:W-:Y:S06]  /*6940*/  HMMA.16816.F32 R4, R136.reuse, R140, R4 ;  /* 0x0000008c8804723c */ /* 0x042fec0000001804 */
[C---:B------:R-:W-:Y:S11]  /*6950*/  HMMA.16816.F32 R8, R136.reuse, R142, R8 ;  /* 0x0000008e8808723c */ /* 0x040ff60000001808 */
[----:B------:R-:W-:Y:S07]  /*6960*/  @!UPT UIADD3 URZ, URZ, URZ, URZ ;  /* 0x0000003f3f3ff290 */ /* 0x000fee000fffe03f */
        /* <DEDUP_REMOVED lines=9> */
[C---:B--2---:R-:W-:Y:S05]  /*6a00*/  HMMA.16816.F32 R12, R136.reuse, R120, R12 ;  /* 0x00000078880c723c */ /* 0x044fea000000180c */
[----:B------:R-:W2:Y:S01]  /*6a10*/  MUFU.TANH R239, R239 ;  /* 0x000000ef00ef7308 */ /* 0x000ea20000002400 */
[C---:B------:R-:W-:Y:S01]  /*6a20*/  HMMA.16816.F32 R16, R136.reuse, R122, R16 ;  /* 0x0000007a8810723c */ /* 0x040fe20000001810 */
[----:B------:R-:W3:Y:S08]  /*6a30*/  LDSM.16.M88.4 R120, [R164+0x4c00] ;  /* 0x004c0000a478783b */ /* 0x000ef00000000200 */
[----:B------:R-:W4:Y:S01]  /*6a40*/  MUFU.TANH R238, R238 ;  /* 0x000000ee00ee7308 */ /* 0x000f220000002400 */
[C---:B------:R-:W-:Y:S06]  /*6a50*/  HMMA.16816.F32 R20, R136.reuse, R124, R20 ;  /* 0x0000007c8814723c */ /* 0x040fec0000001814 */
[C---:B------:R-:W-:Y:S03]  /*6a60*/  HMMA.16816.F32 R24, R136.reuse, R126, R24 ;  /* 0x0000007e8818723c */ /* 0x040fe60000001818 */
[----:B------:R-:W1:Y:S01]  /*6a70*/  MUFU.TANH R242, R242 ;  /* 0x000000f200f27308 */ /* 0x000e620000002400 */
[----:B------:R-:W5:Y:S01]  /*6a80*/  LDSM.16.M88.4 R124, [R164+0x5000] ;  /* 0x00500000a47c783b */ /* 0x000f620000000200 */
        /* <DEDUP_REMOVED lines=19> */
[C---:B---3--:R-:W-:Y:S06]  /*6bc0*/  HMMA.16816.F32 R28, R136.reuse, R120, R28 ;  /* 0x00000078881c723c */ /* 0x048fec000000181c */
[----:B------:R-:W3:Y:S01]  /*6bd0*/  MUFU.TANH R244, R244 ;  /* 0x000000f400f47308 */ /* 0x000ee20000002400 */
[C---:B------:R-:W-:Y:S01]  /*6be0*/  HMMA.16816.F32 R32, R136.reuse, R122, R32 ;  /* 0x0000007a8820723c */ /* 0x040fe20000001820 */
[----:B------:R-:W2:Y:S08]  /*6bf0*/  LDSM.16.M88.4 R120, [R164+0x5400] ;  /* 0x00540000a478783b */ /* 0x000eb00000000200 */
[----:B------:R-:W1:Y:S01]  /*6c00*/  MUFU.TANH R237, R237 ;  /* 0x000000ed00ed7308 */ /* 0x000e620000002400 */
[C---:B-----5:R-:W-:Y:S06]  /*6c10*/  HMMA.16816.F32 R36, R136.reuse, R124, R36 ;  /* 0x0000007c8824723c */ /* 0x060fec0000001824 */
[C---:B------:R-:W-:Y:S03]  /*6c20*/  HMMA.16816.F32 R40, R136.reuse, R126, R40 ;  /* 0x0000007e8828723c */ /* 0x040fe60000001828 */
[----:B------:R-:W1:Y:S01]  /*6c30*/  MUFU.TANH R235, R235 ;  /* 0x000000eb00eb7308 */ /* 0x000e620000002400 */
[----:B------:R-:W5:Y:S01]  /*6c40*/  LDSM.16.M88.4 R124, [R164+0x5800] ;  /* 0x00580000a47c783b */ /* 0x000f620000000200 */
        /* <DEDUP_REMOVED lines=18> */
[C---:B--2---:R-:W-:Y:S03]  /*6d70*/  HMMA.16816.F32 R44, R136.reuse, R120, R44 ;  /* 0x00000078882c723c */ /* 0x044fe6000000182c */
[----:B------:R-:W-:Y:S04]  /*6d80*/  FMUL.FTZ R206, R43, UR8 ;  /* 0x000000082bce7c20 */ /* 0x000fe80008410000 */
[----:B------:R-:W2:Y:S01]  /*6d90*/  MUFU.TANH R231, R231 ;  /* 0x000000e700e77308 */ /* 0x000ea20000002400 */
[C---:B------:R-:W-:Y:S01]  /*6da0*/  HMMA.16816.F32 R48, R136.reuse, R122, R48 ;  /* 0x0000007a8830723c */ /* 0x040fe20000001830 */
[----:B------:R-:W4:Y:S01]  /*6db0*/  LDSM.16.M88.4 R120, [R164+0x5c00] ;  /* 0x005c0000a478783b */ /* 0x000f220000000200 */
        /* <DEDUP_REMOVED lines=22> */
[C---:B----4-:R-:W-:Y:S03]  /*6f20*/  HMMA.16816.F32 R60, R136.reuse, R120, R60 ;  /* 0x00000078883c723c */ /* 0x050fe6000000183c */
[----:B------:R-:W-:Y:S01]  /*6f30*/  FMUL.FTZ R191, R57, UR8 ;  /* 0x0000000839bf7c20 */ /* 0x000fe20008410000 */
[----:B------:R-:W-:Y:S01]  /*6f40*/  FMUL.FTZ R192, R58, UR8 ;  /* 0x000000083ac07c20 */ /* 0x000fe20008410000 */
[----:B------:R-:W-:Y:S03]  /*6f50*/  FMUL.FTZ R190, R59, UR8 ;  /* 0x000000083bbe7c20 */ /* 0x000fe60008410000 */
[----:B------:R-:W4:Y:S01]  /*6f60*/  MUFU.TANH R226, R226 ;  /* 0x000000e200e27308 */ /* 0x000f220000002400 */
        /* <DEDUP_REMOVED lines=58> */
[----:B------:R-:W-:Y:S06]  /*7310*/  @P6 BRA `(.L_x_1767) ;  /* 0x0000000000f46947 */ /* 0x000fec0003800000 */
[----:B-1----:R-:W1:Y:S01]  /*7320*/  LDC R0, c[0x0][0x380] ;  /* 0x0000e000ff007b82 */ /* 0x002e620000000800 */
        /* <DEDUP_REMOVED lines=60> */
.L_x_1767:
        /* <DEDUP_REMOVED lines=24> */
.L_x_1766:
[----:B-1----:R-:W-:Y:S01]  /*7870*/  FMNMX.FTZ R0, R241, R119, !PT ;  /* 0x00000077f1007209 */ /* 0x002fe20007810000 */
[----:B------:R-:W-:Y:S01]  /*7880*/  LDSM.16.MT88.4 R16, [R118+0x9000] ;  /* 0x009000007610783b */ /* 0x000fe20000004200 */
[----:B--2---:R-:W-:Y:S02]  /*7890*/  FMNMX.FTZ R9, R238, R117, !PT ;  /* 0x00000075ee097209 */ /* 0x004fe40007810000 */
        /* <DEDUP_REMOVED lines=139> */
[--C-:B------:R-:W-:Y:S01]  /*8150*/  FFMA.FTZ R87, R233, UR4, -R122.reuse ;  /* 0x00000004e9577c23 */ /* 0x100fe2000801087a */
[----:B------:R-:W2:Y:S01]  /*8160*/  LDSM.16.MT88.4 R76, [R116+0x9400] ;  /* 0x00940000744c783b */ /* 0x000ea20000004200 */
[C---:B------:R-:W-:Y:S01]  /*8170*/  FMUL.FTZ R48, R54.reuse, R68 ;  /* 0x0000004436307220 */ /* 0x040fe20000410000 */
[----:B------:R-:W-:Y:S03]  /*8180*/  FMUL.FTZ R49, R54, R69 ;  /* 0x0000004536317220 */ /* 0x000fe60000410000 */
[----:B------:R-:W-:Y:S01]  /*8190*/  MUFU.EX2 R127, R127 ;  /* 0x0000007f007f7308 */ /* 0x000fe20000000800 */
[----:B-1----:R-:W-:Y:S01]  /*81a0*/  F2FP.F16.F32.PACK_AB R58, R120, R123 ;  /* 0x0000007b783a723e */ /* 0x002fe200000000ff */
[C---:B------:R-:W-:Y:S01]  /*81b0*/  FMUL.FTZ R50, R53.reuse, R70 ;  /* 0x0000004635327220 */ /* 0x040fe20000410000 */
[----:B------:R-:W-:Y:S01]  /*81c0*/  FMUL.FTZ R51, R53, R71 ;  /* 0x0000004735337220 */ /* 0x000fe20000410000 */
[--C-:B------:R-:W-:Y:S01]  /*81d0*/  FFMA.FTZ R84, R229, UR4, -R122.reuse ;  /* 0x00000004e5547c23 */ /* 0x100fe2000801087a */
[----:B------:R-:W1:Y:S01]  /*81e0*/  LDSM.16.MT88.4 R68, [R118+0xb400] ;  /* 0x00b400007644783b */ /* 0x000e620000004200 */
[--C-:B------:R-:W-:Y:S01]  /*81f0*/  FFMA.FTZ R86, R228, UR4, -R55.reuse ;  /* 0x00000004e4567c23 */ /* 0x100fe20008010837 */
[--C-:B------:R-:W-:Y:S03]  /*8200*/  FFMA.FTZ R138, R205, UR4, -R122.reuse ;  /* 0x00000004cd8a7c23 */ /* 0x100fe6000801087a */
[----:B------:R-:W3:Y:S01]  /*8210*/  MUFU.EX2 R125, R125 ;  /* 0x0000007d007d7308 */ /* 0x000ee20000000800 */
[--C-:B------:R-:W-:Y:S01]  /*8220*/  FFMA.FTZ R139, R203, UR4, -R122.reuse ;  /* 0x00000004cb8b7c23 */ /* 0x100fe2000801087a */
[--C-:B------:R-:W-:Y:S01]  /*8230*/  FFMA.FTZ R140, R204, UR4, -R55.reuse ;  /* 0x00000004cc8c7c23 */ /* 0x100fe20008010837 */
[--C-:B------:R-:W-:Y:S01]  /*8240*/  FFMA.FTZ R141, R202, UR4, -R55.reuse ;  /* 0x00000004ca8d7c23 */ /* 0x100fe20008010837 */
[--C-:B------:R-:W-:Y:S01]  /*8250*/  FFMA.FTZ R142, R201, UR4, -R122.reuse ;  /* 0x00000004c98e7c23 */ /* 0x100fe2000801087a */
[----:B------:R-:W-:Y:S01]  /*8260*/  LDSM.16.MT88.4 R108, [R118+0xac00] ;  /* 0x00ac0000766c783b */ /* 0x000fe20000004200 */
[--C-:B------:R-:W-:Y:S01]  /*8270*/  FFMA.FTZ R143, R199, UR4, -R122.reuse ;  /* 0x00000004c78f7c23 */ /* 0x100fe2000801087a */
[--C-:B------:R-:W-:Y:S03]  /*8280*/  FFMA.FTZ R144, R200, UR4, -R55.reuse ;  /* 0x00000004c8907c23 */ /* 0x100fe60008010837 */
[----:B------:R-:W4:Y:S01]  /*8290*/  MUFU.EX2 R126, R126 ;  /* 0x0000007e007e7308 */ /* 0x000f220000000800 */
[--C-:B------:R-:W-:Y:S01]  /*82a0*/  FFMA.FTZ R145, R198, UR4, -R55.reuse ;  /* 0x00000004c6917c23 */ /* 0x100fe20008010837 */
[--C-:B------:R-:W-:Y:S01]  /*82b0*/  FFMA.FTZ R96, R224, UR4, -R55.reuse ;  /* 0x00000004e0607c23 */ /* 0x100fe20008010837 */
[--C-:B------:R-:W-:Y:S01]  /*82c0*/  FFMA.FTZ R97, R222, UR4, -R55.reuse ;  /* 0x00000004de617c23 */ /* 0x100fe20008010837 */
[--C-:B------:R-:W-:Y:S01]  /*82d0*/  FFMA.FTZ R98, R221, UR4, -R122.reuse ;  /* 0x00000004dd627c23 */ /* 0x100fe2000801087a */
[--C-:B------:R-:W-:Y:S01]  /*82e0*/  FFMA.FTZ R99, R219, UR4, -R122.reuse ;  /* 0x00000004db637c23 */ /* 0x100fe2000801087a */
[--C-:B------:R-:W-:Y:S01]  /*82f0*/  FFMA.FTZ R104, R220, UR4, -R55.reuse ;  /* 0x00000004dc687c23 */ /* 0x100fe20008010837 */
[----:B------:R-:W-:Y:S03]  /*8300*/  FFMA.FTZ R105, R218, UR4, -R55 ;  /* 0x00000004da697c23 */ /* 0x000fe60008010837 */
[----:B------:R-:W5:Y:S01]  /*8310*/  MUFU.EX2 R117, R117 ;  /* 0x0000007500757308 */ /* 0x000f620000000800 */
[----:B---3--:R-:W-:Y:S01]  /*8320*/  F2FP.F16.F32.PACK_AB R56, R125, R127 ;  /* 0x0000007f7d38723e */ /* 0x008fe200000000ff */
[----:B------:R-:W-:Y:S01]  /*8330*/  FFMA.FTZ R127, R54, R183, R127 ;  /* 0x000000b7367f7223 */ /* 0x000fe2000001007f */
[----:B------:R-:W-:Y:S01]  /*8340*/  FFMA.FTZ R106, R217, UR4, -R122 ;  /* 0x00000004d96a7c23 */ /* 0x000fe2000801087a */
[--C-:B------:R-:W-:Y:S01]  /*8350*/  FFMA.FTZ R107, R216, UR4, -R55.reuse ;  /* 0x00000004d86b7c23 */ /* 0x100fe20008010837 */
[--C-:B------:R-:W-:Y:S01]  /*8360*/  FFMA.FTZ R128, R214, UR4, -R55.reuse ;  /* 0x00000004d6807c23 */ /* 0x100fe20008010837 */
[--C-:B------:R-:W-:Y:S01]  /*8370*/  FFMA.FTZ R146, R196, UR4, -R55.reuse ;  /* 0x00000004c4927c23 */ /* 0x100fe20008010837 */
[--C-:B------:R-:W-:Y:S03]  /*8380*/  FFMA.FTZ R147, R194, UR4, -R55.reuse ;  /* 0x00000004c2937c23 */ /* 0x100fe60008010837 */
[----:B------:R-:W-:Y:S01]  /*8390*/  MUFU.EX2 R85, R236 ;  /* 0x000000ec00557308 */ /* 0x000fe20000000800 */
[----:B----4-:R-:W-:Y:S01]  /*83a0*/  F2FP.F16.F32.PACK_AB R57, R121, R126 ;  /* 0x0000007e7939723e */ /* 0x010fe200000000ff */
[----:B------:R-:W-:Y:S01]  /*83b0*/  FFMA.FTZ R126, R53, R184, R126 ;  /* 0x000000b8357e7223 */ /* 0x000fe2000001007e */
[--C-:B------:R-:W-:Y:S01]  /*83c0*/  FFMA.FTZ R148, R193, UR4, -R122.reuse ;  /* 0x00000004c1947c23 */ /* 0x100fe2000801087a */
[--C-:B------:R-:W-:Y:S01]  /*83d0*/  FFMA.FTZ R149, R191, UR4, -R122.reuse ;  /* 0x00000004bf957c23 */ /* 0x100fe2000801087a */
[--C-:B------:R-:W-:Y:S01]  /*83e0*/  FFMA.FTZ R150, R192, UR4, -R55.reuse ;  /* 0x00000004c0967c23 */ /* 0x100fe20008010837 */
[--C-:B------:R-:W-:Y:S01]  /*83f0*/  FFMA.FTZ R151, R190, UR4, -R55.reuse ;  /* 0x00000004be977c23 */ /* 0x100fe20008010837 */
[--C-:B------:R-:W-:Y:S03]  /*8400*/  FFMA.FTZ R152, R186, UR4, -R55.reuse ;  /* 0x00000004ba987c23 */ /* 0x100fe60008010837 */
[----:B------:R-:W-:Y:S01]  /*8410*/  MUFU.EX2 R87, R87 ;  /* 0x0000005700577308 */ /* 0x000fe20000000800 */
[----:B-----5:R-:W-:Y:S01]  /*8420*/  F2FP.F16.F32.PACK_AB R59, R117, R124 ;  /* 0x0000007c753b723e */ /* 0x020fe200000000ff */
[----:B------:R-:W-:Y:S01]  /*8430*/  FFMA.FTZ R52, R52, UR4, -R55 ;  /* 0x0000000434347c23 */ /* 0x000fe20008010837 */
[----:B------:R-:W-:Y:S01]  /*8440*/  FFMA.FTZ R185, R185, UR4, -R122 ;  /* 0x00000004b9b97c23 */ /* 0x000fe2000801087a */
[----:B------:R-:W-:Y:S04]  /*8450*/  ISETP.GT.AND P0, PT, R182, RZ, PT ;  /* 0x000000ffb600720c */ /* 0x000fe80003f04270 */
        /* <DEDUP_REMOVED lines=8> */
[C---:B------:R-:W-:Y:S01]  /*84e0*/  FMUL.FTZ R17, R54.reuse, R101 ;  /* 0x0000006536117220 */ /* 0x040fe20000410000 */
[----:B------:R-:W-:Y:S02]  /*84f0*/  FADD.FTZ R101, R121, R126 ;  /* 0x0000007e79657221 */ /* 0x000fe40000010000 */
[----:B------:R-:W-:Y:S03]  /*8500*/  MUFU.EX2 R129, R129 ;  /* 0x0000008100817308 */ /* 0x000fe60000000800 */
[----:B------:R-:W-:Y:S01]  /*8510*/  FMUL.FTZ R24, R54, R92 ;  /* 0x0000005c36187220 */ /* 0x000fe20000410000 */
[----:B------:R-:W-:Y:S01]  /*8520*/  FADD.FTZ R124, R124, R101 ;  /* 0x000000657c7c7221 */ /* 0x000fe20000010000 */
[C---:B------:R-:W-:Y:S01]  /*8530*/  FMUL.FTZ R25, R54.reuse, R93 ;  /* 0x0000005d36197220 */ /* 0x040fe20000410000 */
[C---:B------:R-:W-:Y:S01]  /*8540*/  HMMA.16816.F32 R16, R56.reuse, R26, R16 ;  /* 0x0000001a3810723c */ /* 0x040fe20000001810 */
[----:B------:R-:W-:Y:S03]  /*8550*/  LDSM.16.MT88.4 R100, [R116+0xac00] ;  /* 0x00ac00007464783b */ /* 0x000fe60000004200 */
[----:B------:R-:W-:Y:S01]  /*8560*/  MUFU.EX2 R93, R237 ;  /* 0x000000ed005d7308 */ /* 0x000fe20000000800 */
[----:B------:R-:W-:Y:S01]  /*8570*/  FFMA.FTZ R92, R235, UR4, -R122 ;  /* 0x00000004eb5c7c23 */ /* 0x000fe2000801087a */
[----:B------:R-:W-:Y:S01]  /*8580*/  FADD.FTZ R117, R117, R124 ;  /* 0x0000007c75757221 */ /* 0x000fe20000010000 */
[C---:B------:R-:W-:Y:S04]  /*8590*/  HMMA.16816.F32 R20, R56.reuse, R28, R20 ;  /* 0x0000001c3814723c */ /* 0x040fe80000001814 */
[C---:B------:R-:W-:Y:S01]  /*85a0*/  FMUL.FTZ R26, R53.reuse, R94 ;  /* 0x0000005e351a7220 */ /* 0x040fe20000410000 */
[----:B------:R-:W-:Y:S02]  /*85b0*/  FMUL.FTZ R27, R53, R95 ;  /* 0x0000005f351b7220 */ /* 0x000fe40000410000 */
[----:B------:R-:W-:Y:S01]  /*85c0*/  MUFU.EX2 R92, R92 ;  /* 0x0000005c005c7308 */ /* 0x000fe20000000800 */
[C---:B------:R-:W-:Y:S03]  /*85d0*/  FMUL.FTZ R28, R54.reuse, R88 ;  /* 0x00000058361c7220 */ /* 0x040fe60000410000 */
[----:B------:R-:W-:Y:S01]  /*85e0*/  FMUL.FTZ R29, R54, R89 ;  /* 0x00000059361d7220 */ /* 0x000fe20000410000 */
[--C-:B------:R-:W-:Y:S01]  /*85f0*/  FFMA.FTZ R89, R223, UR4, -R122.reuse ;  /* 0x00000004df597c23 */ /* 0x100fe2000801087a */
[C---:B------:R-:W-:Y:S04]  /*8600*/  HMMA.16816.F32 R24, R56.reuse, R30, R24 ;  /* 0x0000001e3818723c */ /* 0x040fe80000001818 */
[----:B------:R-:W3:Y:S01]  /*8610*/  MUFU.EX2 R88, R234 ;  /* 0x000000ea00587308 */ /* 0x000ee20000000800 */
[--C-:B------:R-:W-:Y:S01]  /*8620*/  FFMA.FTZ R121, R189, UR4, -R122.reuse ;  /* 0x00000004bd797c23 */ /* 0x100fe2000801087a */
[--C-:B------:R-:W-:Y:S01]  /*8630*/  FFMA.FTZ R126, R187, UR4, -R122.reuse ;  /* 0x00000004bb7e7c23 */ /* 0x100fe2000801087a */
[C---:B------:R-:W-:Y:S01]  /*8640*/  FMUL.FTZ R30, R53.reuse, R90 ;  /* 0x0000005a351e7220 */ /* 0x040fe20000410000 */
[----:B------:R-:W-:Y:S06]  /*8650*/  FMUL.FTZ R31, R53, R91 ;  /* 0x0000005b351f7220 */ /* 0x000fec0000410000 */
[----:B------:R-:W-:Y:S01]  /*8660*/  MUFU.EX2 R131, R131 ;  /* 0x0000008300837308 */ /* 0x000fe20000000800 */
[--C-:B------:R-:W-:Y:S01]  /*8670*/  FFMA.FTZ R91, R226, UR4, -R55.reuse ;  /* 0x00000004e25b7c23 */ /* 0x100fe20008010837 */
[--C-:B------:R-:W-:Y:S01]  /*8680*/  FFMA.FTZ R90, R225, UR4, -R122.reuse ;  /* 0x00000004e15a7c23 */ /* 0x100fe2000801087a */
[C---:B------:R-:W-:Y:S07]  /*8690*/  HMMA.16816.F32 R28, R56.reuse, R36, R28 ;  /* 0x00000024381c723c */ /* 0x040fee000000181c */
[----:B------:R-:W-:Y:S01]  /*86a0*/  MUFU.EX2 R91, R91 ;  /* 0x0000005b005b7308 */ /* 0x000fe20000000800 */
[C---:B------:R-:W-:Y:S03]  /*86b0*/  HMMA.16816.F32 R32, R56.reuse, R38, R32 ;  /* 0x000000263820723c */ /* 0x040fe60000001820 */
[C---:B------:R-:W-:Y:S01]  /*86c0*/  FMUL.FTZ R36, R54.reuse, R80 ;  /* 0x0000005036247220 */ /* 0x040fe20000410000 */
[----:B------:R-:W-:Y:S03]  /*86d0*/  FMUL.FTZ R37, R54, R81 ;  /* 0x0000005136257220 */ /* 0x000fe60000410000 */
[C---:B------:R-:W-:Y:S01]  /*86e0*/  FMUL.FTZ R38, R53.reuse, R82 ;  /* 0x0000005235267220 */ /* 0x040fe20000410000 */
[----:B------:R-:W-:Y:S01]  /*86f0*/  FMUL.FTZ R39, R53, R83 ;  /* 0x0000005335277220 */ /* 0x000fe20000410000 */
[----:B------:R-:W4:Y:S02]  /*8700*/  MUFU.EX2 R80, R231 ;  /* 0x000000e700507308 */ /* 0x000f240000000800 */
[--C-:B------:R-:W-:Y:S01]  /*8710*/  FFMA.FTZ R83, R227, UR4, -R122.reuse ;  /* 0x00000004e3537c23 */ /* 0x100fe2000801087a */
[----:B------:R-:W-:Y:S03]  /*8720*/  FFMA.FTZ R82, R230, UR4, -R55 ;  /* 0x00000004e6527c23 */ /* 0x000fe60008010837 */
[C---:B------:R-:W-:Y:S04]  /*8730*/  HMMA.16816.F32 R36, R56.reuse, R44, R36 ;  /* 0x0000002c3824723c */ /* 0x040fe80000001824 */
[----:B------:R-:W-:Y:S02]  /*8740*/  MUFU.EX2 R83, R83 ;  /* 0x0000005300537308 */ /* 0x000fe40000000800 */
[C---:B------:R-:W-:Y:S08]  /*8750*/  HMMA.16816.F32 R40, R56.reuse, R46, R40 ;  /* 0x0000002e3828723c */ /* 0x040ff00000001828 */
[----:B------:R-:W-:Y:S03]  /*8760*/  MUFU.EX2 R81, R232 ;  /* 0x000000e800517308 */ /* 0x000fe60000000800 */
[C---:B------:R-:W-:Y:S01]  /*8770*/  FMUL.FTZ R44, R54.reuse, R72 ;  /* 0x00000048362c7220 */ /* 0x040fe20000410000 */
[----:B------:R-:W-:Y:S01]  /*8780*/  FMUL.FTZ R45, R54, R73 ;  /* 0x00000049362d7220 */ /* 0x000fe20000410000 */
[C---:B------:R-:W-:Y:S01]  /*8790*/  FMUL.FTZ R46, R53.reuse, R74 ;  /* 0x0000004a352e7220 */ /* 0x040fe20000410000 */
[----:B------:R-:W-:Y:S02]  /*87a0*/  FMUL.FTZ R47, R53, R75 ;  /* 0x0000004b352f7220 */ /* 0x000fe40000410000 */
[----:B------:R-:W-:Y:S01]  /*87b0*/  LDSM.16.MT88.4 R72, [R116+0xd400] ;  /* 0x00d400007448783b */ /* 0x000fe20000004200 */
[--C-:B------:R-:W-:Y:S01]  /*87c0*/  FFMA.FTZ R53, R197, UR4, -R122.reuse ;  /* 0x00000004c5357c23 */ /* 0x100fe2000801087a */
[----:B------:R-:W5:Y:S01]  /*87d0*/  MUFU.EX2 R82, R82 ;  /* 0x0000005200527308 */ /* 0x000f620000000800 */
[--C-:B------:R-:W-:Y:S01]  /*87e0*/  FFMA.FTZ R54, R195, UR4, -R122.reuse ;  /* 0x00000004c3367c23 */ /* 0x100fe2000801087a */
[----:B------:R-:W-:Y:S01]  /*87f0*/  FFMA.FTZ R122, R175, UR4, -R122 ;  /* 0x00000004af7a7c23 */ /* 0x000fe2000801087a */
[C---:B------:R-:W-:Y:S07]  /*8800*/  HMMA.16816.F32 R44, R56.reuse, R60, R44 ;  /* 0x0000003c382c723c */ /* 0x040fee000000182c */
[----:B------:R-:W-:Y:S01]  /*8810*/  MUFU.EX2 R130, R130 ;  /* 0x0000008200827308 */ /* 0x000fe20000000800 */
[----:B------:R-:W-:Y:S01]  /*8820*/  HMMA.16816.F32 R48, R56, R62, R48 ;  /* 0x0000003e3830723c */ /* 0x000fe20000001830 */
[----:B------:R-:W1:Y:S06]  /*8830*/  LDSM.16.MT88.4 R60, [R116+0xb400] ;  /* 0x00b40000743c783b */ /* 0x000e6c0000004200 */
[C---:B---3--:R-:W-:Y:S02]  /*8840*/  F2FP.F16.F32.PACK_AB R57, R85.reuse, R88 ;  /* 0x000000585539723e */ /* 0x048fe400000000ff */
[----:B------:R-:W-:Y:S02]  /*8850*/  MUFU.EX2 R133, R133 ;  /* 0x0000008500857308 */ /* 0x000fe40000000800 */
[----:B------:R-:W-:Y:S01]  /*8860*/  F2FP.F16.F32.PACK_AB R56, R92, R93 ;  /* 0x0000005d5c38723e */ /* 0x000fe200000000ff */
[----:B------:R-:W-:Y:S01]  /*8870*/  FADD.FTZ R88, R88, R117 ;  /* 0x0000007558587221 */ /* 0x000fe20000010000 */
[----:B----4-:R-:W-:Y:S02]  /*8880*/  F2FP.F16.F32.PACK_AB R58, R80, R87 ;  /* 0x00000057503a723e */ /* 0x010fe400000000ff */
[C---:B-----5:R-:W-:Y:S01]  /*8890*/  F2FP.F16.F32.PACK_AB R59, R82.reuse, R81 ;  /* 0x00000051523b723e */ /* 0x060fe200000000ff */
[----:B------:R-:W-:Y:S03]  /*88a0*/  FADD.FTZ R88, R85, R88 ;  /* 0x0000005855587221 */ /* 0x000fe60000010000 */
[----:B------:R-:W-:Y:S01]  /*88b0*/  MUFU.EX2 R132, R132 ;  /* 0x0000008400847308 */ /* 0x000fe20000000800 */
[----:B------:R-:W-:Y:S01]  /*88c0*/  MOV R117, R0 ;  /* 0x0000000000757202 */ /* 0x000fe20000000f00 */
[----:B------:R-:W-:Y:S01]  /*88d0*/  FADD.FTZ R81, R81, R88 ;  /* 0x0000005851517221 */ /* 0x000fe20000010000 */
[C---:B------:R-:W-:Y:S07]  /*88e0*/  HMMA.16816.F32 R4, R56.reuse, R64, R4 ;  /* 0x000000403804723c */ /* 0x040fee0000001804 */
[----:B------:R-:W-:Y:S01]  /*88f0*/  MUFU.EX2 R134, R134 ;  /* 0x0000008600867308 */ /* 0x000fe20000000800 */
[----:B------:R-:W-:Y:S01]  /*8900*/  FADD.FTZ R81, R82, R81 ;  /* 0x0000005152517221 */ /* 0x000fe20000010000 */
[C---:B------:R-:W-:Y:S01]  /*8910*/  HMMA.16816.F32 R8, R56.reuse, R66, R8 ;  /* 0x000000423808723c */ /* 0x040fe20000001808 */
[----:B------:R-:W3:Y:S07]  /*8920*/  LDSM.16.MT88.4 R64, [R118+0xd400] ;  /* 0x00d400007640783b */ /* 0x000eee0000004200 */
[----:B------:R-:W-:Y:S01]  /*8930*/  MUFU.EX2 R135, R135 ;  /* 0x0000008700877308 */ /* 0x000fe20000000800 */
[C---:B--2---:R-:W-:Y:S06]  /*8940*/  HMMA.16816.F32 R12, R56.reuse, R76, R12 ;  /* 0x0000004c380c723c */ /* 0x044fec000000180c */
[C---:B------:R-:W-:Y:S01]  /*8950*/  HMMA.16816.F32 R16, R56.reuse, R78, R16 ;  /* 0x0000004e3810723c */ /* 0x040fe20000001810 */
[----:B------:R-:W-:Y:S02]  /*8960*/  LDSM.16.MT88.4 R76, [R118+0xc400] ;  /* 0x00c40000764c783b */ /* 0x000fe40000004200 */
[----:B------:R-:W-:Y:S03]  /*8970*/  MUFU.EX2 R136, R136 ;  /* 0x0000008800887308 */ /* 0x000fe60000000800 */
[C---:B-1----:R-:W-:Y:S07]  /*8980*/  HMMA.16816.F32 R20, R56.reuse, R68, R20 ;  /* 0x000000443814723c */ /* 0x042fee0000001814 */
[----:B------:R-:W-:Y:S01]  /*8990*/  MUFU.EX2 R137, R137 ;  /* 0x0000008900897308 */ /* 0x000fe20000000800 */
[C---:B------:R-:W-:Y:S01]  /*89a0*/  HMMA.16816.F32 R24, R56.reuse, R70, R24 ;  /* 0x000000463818723c */ /* 0x040fe20000001818 */
[----:B------:R-:W1:Y:S05]  /*89b0*/  LDSM.16.MT88.4 R68, [R118+0x9800] ;  /* 0x009800007644783b */ /* 0x000e6a0000004200 */
[C---:B------:R-:W-:Y:S03]  /*89c0*/  HMMA.16816.F32 R28, R56.reuse, R60, R28 ;  /* 0x0000003c381c723c */ /* 0x040fe6000000181c */
[----:B------:R-:W-:Y:S03]  /*89d0*/  MUFU.EX2 R138, R138 ;  /* 0x0000008a008a7308 */ /* 0x000fe60000000800 */
[C---:B------:R-:W-:Y:S01]  /*89e0*/  HMMA.16816.F32 R32, R56.reuse, R62, R32 ;  /* 0x0000003e3820723c */ /* 0x040fe20000001820 */
[----:B------:R-:W2:Y:S06]  /*89f0*/  LDSM.16.MT88.4 R60, [R116+0x9800] ;  /* 0x00980000743c783b */ /* 0x000eac0000004200 */
[----:B------:R-:W-:Y:S01]  /*8a00*/  MUFU.EX2 R139, R139 ;  /* 0x0000008b008b7308 */ /* 0x000fe20000000800 */
[C---:B---3--:R-:W-:Y:S09]  /*8a10*/  HMMA.16816.F32 R36, R56.reuse, R64, R36 ;  /* 0x000000403824723c */ /* 0x048ff20000001824 */
[----:B------:R-:W-:Y:S01]  /*8a20*/  MUFU.EX2 R140, R140 ;  /* 0x0000008c008c7308 */ /* 0x000fe20000000800 */
[C---:B------:R-:W-:Y:S01]  /*8a30*/  HMMA.16816.F32 R40, R56.reuse, R66, R40 ;  /* 0x000000423828723c */ /* 0x040fe20000001828 */
[----:B------:R-:W3:Y:S05]  /*8a40*/  LDSM.16.MT88.4 R64, [R118+0xb800] ;  /* 0x00b800007640783b */ /* 0x000eea0000004200 */
[C---:B------:R-:W-:Y:S03]  /*8a50*/  HMMA.16816.F32 R44, R56.reuse, R72, R44 ;  /* 0x00000048382c723c */ /* 0x040fe6000000182c */
[----:B------:R-:W-:Y:S03]  /*8a60*/  MUFU.EX2 R90, R90 ;  /* 0x0000005a005a7308 */ /* 0x000fe60000000800 */
[----:B------:R-:W-:Y:S01]  /*8a70*/  HMMA.16816.F32 R48, R56, R74, R48 ;  /* 0x0000004a3830723c */ /* 0x000fe20000001830 */
[----:B------:R-:W4:Y:S06]  /*8a80*/  LDSM.16.MT88.4 R72, [R116+0xb800] ;  /* 0x00b800007448783b */ /* 0x000f2c0000004200 */
[----:B------:R-:W5:Y:S01]  /*8a90*/  MUFU.EX2 R89, R89 ;  /* 0x0000005900597308 */ /* 0x000f620000000800 */
[----:B------:R-:W-:Y:S09]  /*8aa0*/  F2FP.F16.F32.PACK_AB R56, R83, R84 ;  /* 0x000000545338723e */ /* 0x000ff200000000ff */
[----:B------:R-:W-:Y:S01]  /*8ab0*/  MUFU.EX2 R96, R96 ;  /* 0x0000006000607308 */ /* 0x000fe20000000800 */
[C---:B------:R-:W-:Y:S01]  /*8ac0*/  F2FP.F16.F32.PACK_AB R57, R91.reuse, R86 ;  /* 0x000000565b39723e */ /* 0x040fe200000000ff */
[----:B------:R-:W-:Y:S04]  /*8ad0*/  FADD.FTZ R86, R86, R81 ;  /* 0x0000005156567221 */ /* 0x000fe80000010000 */
[----:B------:R-:W-:Y:S04]  /*8ae0*/  FADD.FTZ R91, R91, R86 ;  /* 0x000000565b5b7221 */ /* 0x000fe80000010000 */
[----:B------:R-:W1:Y:S01]  /*8af0*/  MUFU.EX2 R97, R97 ;  /* 0x0000006100617308 */ /* 0x000e620000000800 */
[----:B-----5:R-:W-:Y:S09]  /*8b00*/  F2FP.F16.F32.PACK_AB R58, R89, R90 ;  /* 0x0000005a593a723e */ /* 0x020ff200000000ff */
[----:B------:R-:W-:Y:S10]  /*8b10*/  MUFU.EX2 R141, R141 ;  /* 0x0000008d008d7308 */ /* 0x000ff40000000800 */
[----:B------:R-:W-:Y:S01]  /*8b20*/  MUFU.EX2 R142, R142 ;  /* 0x0000008e008e7308 */ /* 0x000fe20000000800 */
[C---:B-1----:R-:W-:Y:S01]  /*8b30*/  F2FP.F16.F32.PACK_AB R59, R97.reuse, R96 ;  /* 0x00000060613b723e */ /* 0x042fe200000000ff */
[----:B------:R-:W-:Y:S04]  /*8b40*/  FADD.FTZ R96, R96, R91 ;  /* 0x0000005b60607221 */ /* 0x000fe80000010000 */
[----:B------:R-:W-:Y:S02]  /*8b50*/  FADD.FTZ R97, R97, R96 ;  /* 0x0000006061617221 */ /* 0x000fe40000010000 */
[C---:B------:R-:W-:Y:S02]  /*8b60*/  HMMA.16816.F32 R4, R56.reuse, R68, R4 ;  /* 0x000000443804723c */ /* 0x040fe40000001804 */
[----:B------:R-:W-:Y:S04]  /*8b70*/  MUFU.EX2 R143, R143 ;  /* 0x0000008f008f7308 */ /* 0x000fe80000000800 */
[C---:B------:R-:W-:Y:S01]  /*8b80*/  HMMA.16816.F32 R8, R56.reuse, R70, R8 ;  /* 0x000000463808723c */ /* 0x040fe20000001808 */
[----:B------:R-:W-:Y:S05]  /*8b90*/  LDSM.16.MT88.4 R68, [R116+0xd800] ;  /* 0x00d800007444783b */ /* 0x000fea0000004200 */
[----:B------:R-:W-:Y:S01]  /*8ba0*/  MUFU.EX2 R144, R144 ;  /* 0x0000009000907308 */ /* 0x000fe20000000800 */
[C---:B--2---:R-:W-:Y:S09]  /*8bb0*/  HMMA.16816.F32 R12, R56.reuse, R60, R12 ;  /* 0x0000003c380c723c */ /* 0x044ff2000000180c */
[----:B------:R-:W-:Y:S01]  /*8bc0*/  MUFU.EX2 R145, R145 ;  /* 0x0000009100917308 */ /* 0x000fe20000000800 */
[C---:B------:R-:W-:Y:S01]  /*8bd0*/  HMMA.16816.F32 R16, R56.reuse, R62, R16 ;  /* 0x0000003e3810723c */ /* 0x040fe20000001810 */
[----:B------:R-:W1:Y:S05]  /*8be0*/  LDSM.16.MT88.4 R60, [R118+0xd800] ;  /* 0x00d80000763c783b */ /* 0x000e6a0000004200 */
[C---:B---3--:R-:W-:Y:S03]  /*8bf0*/  HMMA.16816.F32 R20, R56.reuse, R64, R20 ;  /* 0x000000403814723c */ /* 0x048fe60000001814 */
[----:B------:R-:W-:Y:S03]  /*8c00*/  MUFU.EX2 R98, R98 ;  /* 0x0000006200627308 */ /* 0x000fe60000000800 */
[C---:B------:R-:W-:Y:S01]  /*8c10*/  HMMA.16816.F32 R24, R56.reuse, R66, R24 ;  /* 0x000000423818723c */ /* 0x040fe20000001818 */
[----:B------:R-:W2:Y:S06]  /*8c20*/  LDSM.16.MT88.4 R64, [R118+0x9c00] ;  /* 0x009c00007640783b */ /* 0x000eac0000004200 */
[----:B------:R-:W3:Y:S01]  /*8c30*/  MUFU.EX2 R99, R99 ;  /* 0x0000006300637308 */ /* 0x000ee20000000800 */
[C---:B----4-:R-:W-:Y:S09]  /*8c40*/  HMMA.16816.F32 R28, R56.reuse, R72, R28 ;  /* 0x00000048381c723c */ /* 0x050ff2000000181c */
[----:B------:R-:W-:Y:S01]  /*8c50*/  MUFU.EX2 R104, R104 ;  /* 0x0000006800687308 */ /* 0x000fe20000000800 */
[C---:B------:R-:W-:Y:S01]  /*8c60*/  HMMA.16816.F32 R32, R56.reuse, R74, R32 ;  /* 0x0000004a3820723c */ /* 0x040fe20000001820 */
[----:B------:R-:W4:Y:S08]  /*8c70*/  LDSM.16.MT88.4 R72, [R116+0x9c00] ;  /* 0x009c00007448783b */ /* 0x000f300000004200 */
[----:B------:R-:W5:Y:S10]  /*8c80*/  MUFU.EX2 R105, R105 ;  /* 0x0000006900697308 */ /* 0x000f740000000800 */
[----:B------:R-:W2:Y:S01]  /*8c90*/  MUFU.EX2 R106, R106 ;  /* 0x0000006a006a7308 */ /* 0x000ea20000000800 */
[C---:B-1----:R-:W-:Y:S06]  /*8ca0*/  HMMA.16816.F32 R36, R56.reuse, R60, R36 ;  /* 0x0000003c3824723c */ /* 0x042fec0000001824 */
[C---:B------:R-:W-:Y:S03]  /*8cb0*/  HMMA.16816.F32 R40, R56.reuse, R62, R40 ;  /* 0x0000003e3828723c */ /* 0x040fe60000001828 */
[----:B------:R-:W-:Y:S01]  /*8cc0*/  MUFU.EX2 R107, R107 ;  /* 0x0000006b006b7308 */ /* 0x000fe20000000800 */
[----:B------:R-:W1:Y:S02]  /*8cd0*/  LDSM.16.MT88.4 R60, [R118+0xbc00] ;  /* 0x00bc0000763c783b */ /* 0x000e640000004200 */
[C---:B------:R-:W-:Y:S07]  /*8ce0*/  HMMA.16816.F32 R44, R56.reuse, R68, R44 ;  /* 0x00000044382c723c */ /* 0x040fee000000182c */
[----:B------:R-:W4:Y:S01]  /*8cf0*/  MUFU.EX2 R128, R128 ;  /* 0x0000008000807308 */ /* 0x000f220000000800 */
[----:B------:R-:W-:Y:S01]  /*8d00*/  HMMA.16816.F32 R48, R56, R70, R48 ;  /* 0x000000463830723c */ /* 0x000fe20000001830 */
[----:B------:R-:W1:Y:S08]  /*8d10*/  LDSM.16.MT88.4 R68, [R116+0xbc00] ;  /* 0x00bc00007444783b */ /* 0x000e700000004200 */
[----:B------:R-:W-:Y:S02]  /*8d20*/  MUFU.EX2 R53, R53 ;  /* 0x0000003500357308 */ /* 0x000fe40000000800 */
[----:B---3--:R-:W-:Y:S02]  /*8d30*/  F2FP.F16.F32.PACK_AB R56, R99, R98 ;  /* 0x000000626338723e */ /* 0x008fe400000000ff */
[----:B-----5:R-:W-:Y:S01]  /*8d40*/  F2FP.F16.F32.PACK_AB R57, R105, R104 ;  /* 0x000000686939723e */ /* 0x020fe200000000ff */
[----:B------:R-:W-:Y:S01]  /*8d50*/  FADD.FTZ R104, R104, R97 ;  /* 0x0000006168687221 */ /* 0x000fe20000010000 */
[----:B--2---:R-:W-:Y:S04]  /*8d60*/  F2FP.F16.F32.PACK_AB R58, R129, R106 ;  /* 0x0000006a813a723e */ /* 0x004fe800000000ff */
[----:B------:R-:W2:Y:S01]  /*8d70*/  MUFU.EX2 R54, R54 ;  /* 0x0000003600367308 */ /* 0x000ea20000000800 */
[----:B----4-:R-:W-:Y:S01]  /*8d80*/  F2FP.F16.F32.PACK_AB R59, R128, R107 ;  /* 0x0000006b803b723e */ /* 0x010fe200000000ff */
[----:B------:R-:W-:Y:S06]  /*8d90*/  FADD.FTZ R104, R105, R104 ;  /* 0x0000006869687221 */ /* 0x000fec0000010000 */
[C---:B------:R-:W-:Y:S02]  /*8da0*/  HMMA.16816.F32 R4, R56.reuse, R64, R4 ;  /* 0x000000403804723c */ /* 0x040fe40000001804 */
[----:B------:R-:W-:Y:S04]  /*8db0*/  MUFU.EX2 R146, R146 ;  /* 0x0000009200927308 */ /* 0x000fe80000000800 */
[C---:B------:R-:W-:Y:S01]  /*8dc0*/  HMMA.16816.F32 R8, R56.reuse, R66, R8 ;  /* 0x000000423808723c */ /* 0x040fe20000001808 */
[----:B------:R-:W3:Y:S05]  /*8dd0*/  LDSM.16.MT88.4 R64, [R118+0xdc00] ;  /* 0x00dc00007640783b */ /* 0x000eea0000004200 */
[----:B------:R-:W4:Y:S01]  /*8de0*/  MUFU.EX2 R147, R147 ;  /* 0x0000009300937308 */ /* 0x000f220000000800 */
[C---:B------:R-:W-:Y:S09]  /*8df0*/  HMMA.16816.F32 R12, R56.reuse, R72, R12 ;  /* 0x00000048380c723c */ /* 0x040ff2000000180c */
[----:B------:R-:W-:Y:S01]  /*8e00*/  MUFU.EX2 R148, R148 ;  /* 0x0000009400947308 */ /* 0x000fe20000000800 */
[C---:B------:R-:W-:Y:S01]  /*8e10*/  HMMA.16816.F32 R16, R56.reuse, R74, R16 ;  /* 0x0000004a3810723c */ /* 0x040fe20000001810 */
[----:B------:R-:W5:Y:S05]  /*8e20*/  LDSM.16.MT88.4 R72, [R116+0xdc00] ;  /* 0x00dc00007448783b */ /* 0x000f6a0000004200 */
[C---:B-1----:R-:W-:Y:S03]  /*8e30*/  HMMA.16816.F32 R20, R56.reuse, R60, R20 ;  /* 0x0000003c3814723c */ /* 0x042fe60000001814 */
[----:B------:R-:W1:Y:S03]  /*8e40*/  MUFU.EX2 R149, R149 ;  /* 0x0000009500957308 */ /* 0x000e660000000800 */
[C---:B------:R-:W-:Y:S01]  /*8e50*/  HMMA.16816.F32 R24, R56.reuse, R62, R24 ;  /* 0x0000003e3818723c */ /* 0x040fe20000001818 */
[----:B------:R-:W2:Y:S06]  /*8e60*/  LDSM.16.MT88.4 R60, [R118+0xa000] ;  /* 0x00a00000763c783b */ /* 0x000eac0000004200 */
[----:B------:R-:W-:Y:S01]  /*8e70*/  MUFU.EX2 R150, R150 ;  /* 0x0000009600967308 */ /* 0x000fe20000000800 */
[C---:B------:R-:W-:Y:S09]  /*8e80*/  HMMA.16816.F32 R28, R56.reuse, R68, R28 ;  /* 0x00000044381c723c */ /* 0x040ff2000000181c */
[----:B------:R-:W1:Y:S01]  /*8e90*/  MUFU.EX2 R151, R151 ;  /* 0x0000009700977308 */ /* 0x000e620000000800 */
[C---:B------:R-:W-:Y:S01]  /*8ea0*/  HMMA.16816.F32 R32, R56.reuse, R70, R32 ;  /* 0x000000463820723c */ /* 0x040fe20000001820 */
[----:B------:R-:W4:Y:S05]  /*8eb0*/  LDSM.16.MT88.4 R68, [R116+0xa000] ;  /* 0x00a000007444783b */ /* 0x000f2a0000004200 */
[C---:B---3--:R-:W-:Y:S03]  /*8ec0*/  HMMA.16816.F32 R36, R56.reuse, R64, R36 ;  /* 0x000000403824723c */ /* 0x048fe60000001824 */
[----:B------:R-:W-:Y:S03]  /*8ed0*/  MUFU.EX2 R121, R121 ;  /* 0x0000007900797308 */ /* 0x000fe60000000800 */
[C---:B------:R-:W-:Y:S01]  /*8ee0*/  HMMA.16816.F32 R40, R56.reuse, R66, R40 ;  /* 0x000000423828723c */ /* 0x040fe20000001828 */
[----:B------:R-:W3:Y:S06]  /*8ef0*/  LDSM.16.MT88.4 R64, [R118+0xc000] ;  /* 0x00c000007640783b */ /* 0x000eec0000004200 */
[----:B------:R-:W1:Y:S01]  /*8f00*/  MUFU.EX2 R126, R126 ;  /* 0x0000007e007e7308 */ /* 0x000e620000000800 */
[C---:B-----5:R-:W-:Y:S09]  /*8f10*/  HMMA.16816.F32 R44, R56.reuse, R72, R44 ;  /* 0x00000048382c723c */ /* 0x060ff2000000182c */
[----:B------:R-:W-:Y:S01]  /*8f20*/  MUFU.EX2 R152, R152 ;  /* 0x0000009800987308 */ /* 0x000fe20000000800 */
[----:B------:R-:W-:Y:S01]  /*8f30*/  HMMA.16816.F32 R48, R56, R74, R48 ;  /* 0x0000004a3830723c */ /* 0x000fe20000001830 */
[----:B------:R-:W5:Y:S06]  /*8f40*/  LDSM.16.MT88.4 R72, [R116+0xc000] ;  /* 0x00c000007448783b */ /* 0x000f6c0000004200 */
[----:B------:R-:W-:Y:S02]  /*8f50*/  F2FP.F16.F32.PACK_AB R56, R130, R131 ;  /* 0x000000838238723e */ /* 0x000fe400000000ff */
[----:B------:R-:W-:Y:S02]  /*8f60*/  MUFU.EX2 R183, R122 ;  /* 0x0000007a00b77308 */ /* 0x000fe40000000800 */
[----:B------:R-:W-:Y:S02]  /*8f70*/  F2FP.F16.F32.PACK_AB R57, R132, R133 ;  /* 0x000000858439723e */ /* 0x000fe400000000ff */
[----:B------:R-:W-:Y:S02]  /*8f80*/  F2FP.F16.F32.PACK_AB R58, R135, R134 ;  /* 0x00000086873a723e */ /* 0x000fe400000000ff */
[----:B------:R-:W-:Y:S04]  /*8f90*/  F2FP.F16.F32.PACK_AB R59, R137, R136 ;  /* 0x00000088893b723e */ /* 0x000fe800000000ff */
[----:B------:R-:W-:Y:S03]  /*8fa0*/  MUFU.EX2 R52, R52 ;  /* 0x0000003400347308 */ /* 0x000fe60000000800 */
[C---:B--2---:R-:W-:Y:S06]  /*8fb0*/  HMMA.16816.F32 R4, R56.reuse, R60, R4 ;  /* 0x0000003c3804723c */ /* 0x044fec0000001804 */
[C---:B------:R-:W-:Y:S01]  /*8fc0*/  HMMA.16816.F32 R8, R56.reuse, R62, R8 ;  /* 0x0000003e3808723c */ /* 0x040fe20000001808 */
[----:B------:R-:W2:Y:S05]  /*8fd0*/  LDSM.16.MT88.4 R60, [R118+0xe000] ;  /* 0x00e00000763c783b */ /* 0x000eaa0000004200 */
[C---:B----4-:R-:W-:Y:S06]  /*8fe0*/  HMMA.16816.F32 R12, R56.reuse, R68, R12 ;  /* 0x00000044380c723c */ /* 0x050fec000000180c */
[C---:B------:R-:W-:Y:S01]  /*8ff0*/  HMMA.16816.F32 R16, R56.reuse, R70, R16 ;  /* 0x000000463810723c */ /* 0x040fe20000001810 */
[----:B------:R-:W4:Y:S05]  /*9000*/  LDSM.16.MT88.4 R68, [R116+0xe000] ;  /* 0x00e000007444783b */ /* 0x000f2a0000004200 */
[C---:B---3--:R-:W-:Y:S06]  /*9010*/  HMMA.16816.F32 R20, R56.reuse, R64, R20 ;  /* 0x000000403814723c */ /* 0x048fec0000001814 */
[C---:B------:R-:W-:Y:S01]  /*9020*/  HMMA.16816.F32 R24, R56.reuse, R66, R24 ;  /* 0x000000423818723c */ /* 0x040fe20000001818 */
[----:B------:R-:W3:Y:S05]  /*9030*/  LDSM.16.MT88.4 R64, [R118+0xa400] ;  /* 0x00a400007640783b */ /* 0x000eea0000004200 */
[C---:B-----5:R-:W-:Y:S06]  /*9040*/  HMMA.16816.F32 R28, R56.reuse, R72, R28 ;  /* 0x00000048381c723c */ /* 0x060fec000000181c */
[C---:B------:R-:W-:Y:S01]  /*9050*/  HMMA.16816.F32 R32, R56.reuse, R74, R32 ;  /* 0x0000004a3820723c */ /* 0x040fe20000001820 */
[----:B------:R-:W5:Y:S05]  /*9060*/  LDSM.16.MT88.4 R72, [R116+0xa400] ;  /* 0x00a400007448783b */ /* 0x000f6a0000004200 */
[C---:B--2---:R-:W-:Y:S06]  /*9070*/  HMMA.16816.F32 R36, R56.reuse, R60, R36 ;  /* 0x0000003c3824723c */ /* 0x044fec0000001824 */
[C---:B------:R-:W-:Y:S05]  /*9080*/  HMMA.16816.F32 R40, R56.reuse, R62, R40 ;  /* 0x0000003e3828723c */ /* 0x040fea0000001828 */
[----:B------:R-:W-:Y:S01]  /*9090*/  F2FP.F16.F32.PACK_AB R60, R139, R138 ;  /* 0x0000008a8b3c723e */ /* 0x000fe200000000ff */
[C---:B----4-:R-:W-:Y:S05]  /*90a0*/  HMMA.16816.F32 R44, R56.reuse, R68, R44 ;  /* 0x00000044382c723c */ /* 0x050fea000000182c */
[----:B------:R-:W-:Y:S01]  /*90b0*/  F2FP.F16.F32.PACK_AB R61, R141, R140 ;  /* 0x0000008c8d3d723e */ /* 0x000fe200000000ff */
[----:B------:R-:W-:Y:S01]  /*90c0*/  HMMA.16816.F32 R48, R56, R70, R48 ;  /* 0x000000463830723c */ /* 0x000fe20000001830 */
[----:B------:R-:W2:Y:S04]  /*90d0*/  LDSM.16.MT88.4 R56, [R116+0xc400] ;  /* 0x00c400007438783b */ /* 0x000ea80000004200 */
[----:B------:R-:W-:Y:S02]  /*90e0*/  F2FP.F16.F32.PACK_AB R62, R143, R142 ;  /* 0x0000008e8f3e723e */ /* 0x000fe400000000ff */
[----:B------:R-:W-:Y:S02]  /*90f0*/  F2FP.F16.F32.PACK_AB R63, R145, R144 ;  /* 0x00000090913f723e */ /* 0x000fe400000000ff */
[----:B------:R-:W-:Y:S05]  /*9100*/  LDSM.16.MT88.4 R68, [R116+0xe400] ;  /* 0x00e400007444783b */ /* 0x000fea0000004200 */
[C---:B---3--:R-:W-:Y:S06]  /*9110*/  HMMA.16816.F32 R4, R60.reuse, R64, R4 ;  /* 0x000000403c04723c */ /* 0x048fec0000001804 */
[C---:B------:R-:W-:Y:S01]  /*9120*/  HMMA.16816.F32 R8, R60.reuse, R66, R8 ;  /* 0x000000423c08723c */ /* 0x040fe20000001808 */
[----:B------:R-:W3:Y:S05]  /*9130*/  LDSM.16.MT88.4 R64, [R118+0xe400] ;  /* 0x00e400007640783b */ /* 0x000eea0000004200 */
[C---:B-----5:R-:W-:Y:S06]  /*9140*/  HMMA.16816.F32 R12, R60.reuse, R72, R12 ;  /* 0x000000483c0c723c */ /* 0x060fec000000180c */
[C---:B------:R-:W-:Y:S01]  /*9150*/  HMMA.16816.F32 R16, R60.reuse, R74, R16 ;  /* 0x0000004a3c10723c */ /* 0x040fe20000001810 */
[----:B------:R-:W4:Y:S05]  /*9160*/  LDSM.16.MT88.4 R72, [R118+0xa800] ;  /* 0x00a800007648783b */ /* 0x000f2a0000004200 */
[C---:B------:R-:W-:Y:S06]  /*9170*/  HMMA.16816.F32 R20, R60.reuse, R76, R20 ;  /* 0x0000004c3c14723c */ /* 0x040fec0000001814 */
[C---:B------:R-:W-:Y:S01]  /*9180*/  HMMA.16816.F32 R24, R60.reuse, R78, R24 ;  /* 0x0000004e3c18723c */ /* 0x040fe20000001818 */
[----:B------:R-:W5:Y:S05]  /*9190*/  LDSM.16.MT88.4 R76, [R116+0xa800] ;  /* 0x00a80000744c783b */ /* 0x000f6a0000004200 */
[C---:B--2---:R-:W-:Y:S06]  /*91a0*/  HMMA.16816.F32 R28, R60.reuse, R56, R28 ;  /* 0x000000383c1c723c */ /* 0x044fec000000181c */
[C---:B------:R-:W-:Y:S05]  /*91b0*/  HMMA.16816.F32 R32, R60.reuse, R58, R32 ;  /* 0x0000003a3c20723c */ /* 0x040fea0000001820 */
[----:B------:R-:W-:Y:S01]  /*91c0*/  FADD.FTZ R56, R125, R127 ;  /* 0x0000007f7d387221 */ /* 0x000fe20000010000 */
[C---:B---3--:R-:W-:Y:S05]  /*91d0*/  HMMA.16816.F32 R36, R60.reuse, R64, R36 ;  /* 0x000000403c24723c */ /* 0x048fea0000001824 */
[----:B------:R-:W-:Y:S01]  /*91e0*/  FADD.FTZ R95, R123, R56 ;  /* 0x000000387b5f7221 */ /* 0x000fe20000010000 */
[C---:B------:R-:W-:Y:S01]  /*91f0*/  HMMA.16816.F32 R40, R60.reuse, R66, R40 ;  /* 0x000000423c28723c */ /* 0x040fe20000001828 */
[----:B------:R-:W2:Y:S04]  /*9200*/  LDSM.16.MT88.4 R64, [R118+0xc800] ;  /* 0x00c800007640783b */ /* 0x000ea80000004200 */
[----:B------:R-:W-:Y:S01]  /*9210*/  FADD.FTZ R120, R120, R95 ;  /* 0x0000005f78787221 */ /* 0x000fe20000010000 */
[C---:B------:R-:W-:Y:S05]  /*9220*/  HMMA.16816.F32 R44, R60.reuse, R68, R44 ;  /* 0x000000443c2c723c */ /* 0x040fea000000182c */
[----:B------:R-:W-:Y:S01]  /*9230*/  F2FP.F16.F32.PACK_AB R56, R54, R53 ;  /* 0x000000353638723e */ /* 0x000fe200000000ff */
[----:B------:R-:W-:Y:S01]  /*9240*/  HMMA.16816.F32 R48, R60, R70, R48 ;  /* 0x000000463c30723c */ /* 0x000fe20000001830 */
[----:B------:R-:W3:Y:S04]  /*9250*/  LDSM.16.MT88.4 R60, [R116+0xc800] ;  /* 0x00c80000743c783b */ /* 0x000ee80000004200 */
[----:B------:R-:W-:Y:S01]  /*9260*/  F2FP.F16.F32.PACK_AB R57, R147, R146 ;  /* 0x000000929339723e */ /* 0x000fe200000000ff */
[----:B------:R-:W-:Y:S01]  /*9270*/  FADD.FTZ R93, R93, R120 ;  /* 0x000000785d5d7221 */ /* 0x000fe20000010000 */
[----:B-1----:R-:W-:Y:S01]  /*9280*/  F2FP.F16.F32.PACK_AB R58, R149, R148 ;  /* 0x00000094953a723e */ /* 0x002fe200000000ff */
[----:B------:R-:W-:Y:S01]  /*9290*/  FFMA.FTZ R123, R188, UR4, -R55 ;  /* 0x00000004bc7b7c23 */ /* 0x000fe20008010837 */
[----:B------:R-:W1:Y:S02]  /*92a0*/  LDSM.16.MT88.4 R68, [R118+0xe800] ;  /* 0x00e800007644783b */ /* 0x000e640000004200 */
[----:B------:R-:W-:Y:S01]  /*92b0*/  F2FP.F16.F32.PACK_AB R59, R151, R150 ;  /* 0x00000096973b723e */ /* 0x000fe200000000ff */
[----:B------:R-:W-:Y:S01]  /*92c0*/  FADD.FTZ R92, R92, R93 ;  /* 0x0000005d5c5c7221 */ /* 0x000fe20000010000 */
[----:B------:R-:W-:Y:S01]  /*92d0*/  FFMA.FTZ R55, R3, UR4, -R55 ;  /* 0x0000000403377c23 */ /* 0x000fe20008010837 */
[----:B------:R-:W1:Y:S01]  /*92e0*/  MUFU.EX2 R123, R123 ;  /* 0x0000007b007b7308 */ /* 0x000e620000000800 */
[----:B------:R-:W-:Y:S01]  /*92f0*/  FADD.FTZ R3, R107, R104 ;  /* 0x000000686b037221 */ /* 0x000fe20000010000 */
[----:B------:R-:W-:Y:S02]  /*9300*/  FADD.FTZ R87, R87, R92 ;  /* 0x0000005c57577221 */ /* 0x000fe40000010000 */
[C---:B----4-:R-:W-:Y:S01]  /*9310*/  HMMA.16816.F32 R4, R56.reuse, R72, R4 ;  /* 0x000000483804723c */ /* 0x050fe20000001804 */
[----:B------:R-:W-:Y:S05]  /*9320*/  LDSM.16.MT88.4 R92, [R118+0xcc00] ;  /* 0x00cc0000765c783b */ /* 0x000fea0000004200 */
[----:B------:R-:W-:Y:S01]  /*9330*/  MUFU.EX2 R55, R55 ;  /* 0x0000003700377308 */ /* 0x000fe20000000800 */
[----:B------:R-:W-:Y:S01]  /*9340*/  FADD.FTZ R87, R80, R87 ;  /* 0x0000005750577221 */ /* 0x000fe20000010000 */
[C---:B------:R-:W-:Y:S01]  /*9350*/  HMMA.16816.F32 R8, R56.reuse, R74, R8 ;  /* 0x0000004a3808723c */ /* 0x040fe20000001808 */
[----:B------:R-:W4:Y:S02]  /*9360*/  LDSM.16.MT88.4 R72, [R116+0xe800] ;  /* 0x00e800007448783b */ /* 0x000f240000004200 */
[----:B------:R-:W-:Y:S03]  /*9370*/  FADD.FTZ R84, R84, R87 ;  /* 0x0000005754547221 */ /* 0x000fe60000010000 */
[C---:B-----5:R-:W-:Y:S05]  /*9380*/  HMMA.16816.F32 R12, R56.reuse, R76, R12 ;  /* 0x0000004c380c723c */ /* 0x060fea000000180c */
[----:B------:R-:W-:Y:S01]  /*9390*/  FADD.FTZ R83, R83, R84 ;  /* 0x0000005453537221 */ /* 0x000fe20000010000 */
[C---:B------:R-:W-:Y:S01]  /*93a0*/  HMMA.16816.F32 R16, R56.reuse, R78, R16 ;  /* 0x0000004e3810723c */ /* 0x040fe20000001810 */
[----:B------:R-:W5:Y:S04]  /*93b0*/  LDSM.16.MT88.4 R84, [R116+0xcc00] ;  /* 0x00cc00007454783b */ /* 0x000f680000004200 */
[----:B------:R-:W-:Y:S01]  /*93c0*/  FADD.FTZ R90, R90, R83 ;  /* 0x000000535a5a7221 */ /* 0x000fe20000010000 */
[C---:B--2---:R-:W-:Y:S01]  /*93d0*/  HMMA.16816.F32 R20, R56.reuse, R64, R20 ;  /* 0x000000403814723c */ /* 0x044fe20000001814 */
[----:B------:R-:W2:Y:S02]  /*93e0*/  MUFU.EX2 R64, R185 ;  /* 0x000000b900407308 */ /* 0x000ea40000000800 */
[----:B------:R-:W5:Y:S02]  /*93f0*/  LDSM.16.MT88.4 R76, [R118+0xec00] ;  /* 0x00ec0000764c783b */ /* 0x000f640000004200 */
[----:B------:R-:W-:Y:S01]  /*9400*/  FADD.FTZ R89, R89, R90 ;  /* 0x0000005a59597221 */ /* 0x000fe20000010000 */
[C---:B------:R-:W-:Y:S05]  /*9410*/  HMMA.16816.F32 R24, R56.reuse, R66, R24 ;  /* 0x000000423818723c */ /* 0x040fea0000001818 */
[----:B------:R-:W-:Y:S01]  /*9420*/  FADD.FTZ R98, R98, R89 ;  /* 0x0000005962627221 */ /* 0x000fe20000010000 */
[C---:B---3--:R-:W-:Y:S05]  /*9430*/  HMMA.16816.F32 R28, R56.reuse, R60, R28 ;  /* 0x0000003c381c723c */ /* 0x048fea000000181c */
[----:B------:R-:W-:Y:S01]  /*9440*/  FADD.FTZ R99, R99, R98 ;  /* 0x0000006263637221 */ /* 0x000fe20000010000 */
[C---:B------:R-:W-:Y:S05]  /*9450*/  HMMA.16816.F32 R32, R56.reuse, R62, R32 ;  /* 0x0000003e3820723c */ /* 0x040fea0000001820 */
[----:B------:R-:W-:Y:S01]  /*9460*/  FADD.FTZ R128, R128, R3 ;  /* 0x0000000380807221 */ /* 0x000fe20000010000 */
[C---:B-1----:R-:W-:Y:S05]  /*9470*/  HMMA.16816.F32 R36, R56.reuse, R68, R36 ;  /* 0x000000443824723c */ /* 0x042fea0000001824 */
[----:B------:R-:W-:Y:S01]  /*9480*/  FADD.FTZ R3, R133, R128 ;  /* 0x0000008085037221 */ /* 0x000fe20000010000 */
[C---:B------:R-:W-:Y:S05]  /*9490*/  HMMA.16816.F32 R40, R56.reuse, R70, R40 ;  /* 0x000000463828723c */ /* 0x040fea0000001828 */
[----:B------:R-:W-:Y:S01]  /*94a0*/  F2FP.F16.F32.PACK_AB R68, R126, R121 ;  /* 0x000000797e44723e */ /* 0x000fe200000000ff */
[C---:B----4-:R-:W-:Y:S05]  /*94b0*/  HMMA.16816.F32 R44, R56.reuse, R72, R44 ;  /* 0x00000048382c723c */ /* 0x050fea000000182c */
[----:B------:R-:W-:Y:S01]  /*94c0*/  F2FP.F16.F32.PACK_AB R69, R152, R123 ;  /* 0x0000007b9845723e */ /* 0x000fe200000000ff */
[----:B------:R-:W-:Y:S05]  /*94d0*/  HMMA.16816.F32 R48, R56, R74, R48 ;  /* 0x0000004a3830723c */ /* 0x000fea0000001830 */
[----:B--2---:R-:W-:Y:S01]  /*94e0*/  F2FP.F16.F32.PACK_AB R70, R183, R64 ;  /* 0x00000040b746723e */ /* 0x004fe200000000ff */
[----:B------:R-:W-:Y:S01]  /*94f0*/  FADD.FTZ R3, R132, R3 ;  /* 0x0000000384037221 */ /* 0x000fe20000010000 */
[----:B------:R-:W-:Y:S04]  /*9500*/  F2FP.F16.F32.PACK_AB R71, R55, R52 ;  /* 0x000000343747723e */ /* 0x000fe800000000ff */
[----:B------:R-:W-:Y:S03]  /*9510*/  FADD.FTZ R136, R136, R3 ;  /* 0x0000000388887221 */ /* 0x000fe60000010000 */
        /* <DEDUP_REMOVED lines=10> */
[C---:B------:R-:W-:Y:S01]  /*95c0*/  HMMA.16816.F32 R96, R68.reuse, R92, R20 ;  /* 0x0000005c4460723c */ /* 0x040fe20000001814 */
        /* <DEDUP_REMOVED lines=13> */
[----:B------:R-:W-:Y:S03]  /*96a0*/  FADD.FTZ R145, R145, R144 ;  /* 0x0000009091917221 */ /* 0x000fe60000010000 */
[----:B------:R-:W-:Y:S01]  /*96b0*/  FADD.FTZ R142, R143, R142 ;  /* 0x0000008e8f8e7221 */ /* 0x000fe20000010000 */
[C---:B-1----:R-:W-:Y:S03]  /*96c0*/  HMMA.16816.F32 R72, R68.reuse, R4, R44 ;  /* 0x000000044448723c */ /* 0x042fe6000000182c */
[----:B------:R-:W-:Y:S01]  /*96d0*/  FADD.FTZ R3, R53, R142 ;  /* 0x0000008e35037221 */ /* 0x000fe20000010000 */
[----:B------:R-:W-:Y:S02]  /*96e0*/  FADD.FTZ R146, R146, R145 ;  /* 0x0000009192927221 */ /* 0x000fe40000010000 */
[----:B------:R-:W-:Y:S05]  /*96f0*/  HMMA.16816.F32 R68, R68, R6, R48 ;  /* 0x000000064444723c */ /* 0x000fea0000001830 */
[----:B------:R-:W-:Y:S01]  /*9700*/  FADD.FTZ R3, R54, R3 ;  /* 0x0000000336037221 */ /* 0x000fe20000010000 */
[----:B------:R-:W-:Y:S05]  /*9710*/  FADD.FTZ R147, R147, R146 ;  /* 0x0000009293937221 */ /* 0x000fea0000010000 */
[----:B------:R-:W-:Y:S01]  /*9720*/  FADD.FTZ R148, R148, R3 ;  /* 0x0000000394947221 */ /* 0x000fe20000010000 */
[----:B------:R-:W-:Y:S01]  /*9730*/  IADD3 R3, R182, -0x1, RZ ;  /* 0xffffffffb6037810 */ /* 0x000fe20007ffe0ff */
[----:B------:R-:W-:Y:S02]  /*9740*/  FADD.FTZ R150, R150, R147 ;  /* 0x0000009396967221 */ /* 0x000fe40000010000 */
[----:B------:R-:W-:Y:S01]  /*9750*/  FADD.FTZ R148, R149, R148 ;  /* 0x0000009495947221 */ /* 0x000fe20000010000 */
[----:B------:R-:W-:Y:S01]  /*9760*/  MOV R182, R3 ;  /* 0x0000000300b67202 */ /* 0x000fe20000000f00 */
[----:B------:R-:W-:Y:S02]  /*9770*/  FADD.FTZ R150, R151, R150 ;  /* 0x0000009697967221 */ /* 0x000fe40000010000 */
[----:B------:R-:W-:Y:S02]  /*9780*/  FADD.FTZ R121, R121, R148 ;  /* 0x0000009479797221 */ /* 0x000fe40000010000 */
[----:B------:R-:W-:Y:S02]  /*9790*/  FADD.FTZ R123, R123, R150 ;  /* 0x000000967b7b7221 */ /* 0x000fe40000010000 */
[----:B------:R-:W-:Y:S02]  /*97a0*/  FADD.FTZ R121, R126, R121 ;  /* 0x000000797e797221 */ /* 0x000fe40000010000 */
[----:B------:R-:W-:Y:S02]  /*97b0*/  FADD.FTZ R123, R152, R123 ;  /* 0x0000007b987b7221 */ /* 0x000fe40000010000 */
[----:B------:R-:W-:Y:S02]  /*97c0*/  FADD.FTZ R64, R64, R121 ;  /* 0x0000007940407221 */ /* 0x000fe40000010000 */
[----:B------:R-:W-:Y:S02]  /*97d0*/  FADD.FTZ R52, R52, R123 ;  /* 0x0000007b34347221 */ /* 0x000fe40000010000 */
[----:B------:R-:W-:Y:S02]  /*97e0*/  FADD.FTZ R183, R183, R64 ;  /* 0x00000040b7b77221 */ /* 0x000fe40000010000 */
[----:B------:R-:W-:Y:S01]  /*97f0*/  FADD.FTZ R184, R55, R52 ;  /* 0x0000003437b87221 */ /* 0x000fe20000010000 */
[----:B------:R-:W-:Y:S06]  /*9800*/  @P0 BRA `(.L_x_1768) ;  /* 0xffffffc000d80947 */ /* 0x000fec000383ffff */
.L_x_1764:
        /* <DEDUP_REMOVED lines=168> */
.L_x_1769:
[----:B------:R-:W-:Y:S01]  /*a290*/  S2UR UR8, SR_CTAID.Z ;  /* 0x00000000000879c3 */ /* 0x000fe20000002700 */
[----:B------:R-:W-:Y:S01]  /*a2a0*/  ULDC UR9, c[0x0][0x270] ;  /* 0x00009c0000097ab9 */ /* 0x000fe20000000800 */
[----:B------:R-:W-:-:S06]  /*a2b0*/  ULDC UR6, c[0x0][0x2c4] ;  /* 0x0000b10000067ab9 */ /* 0x000fcc0000000800 */
[----:B------:R-:W1:Y:S02]  /*a2c0*/  S2UR UR7, SR_CTAID.Y ;  /* 0x00000000000779c3 */ /* 0x000e640000002600 */
[----:B-1----:R-:W-:-:S04]  /*a2d0*/  UIMAD UR9, UR7, UR9, UR8 ;  /* 0x00000009070972a4 */ /* 0x002fc8000f8e0208 */
[----:B------:R-:W-:Y:S02]  /*a2e0*/  UIMAD UR9, UR9, UR6, URZ ;  /* 0x00000006090972a4 */ /* 0x000fe4000f8e023f */
.L_x_1770:
        /* <DEDUP_REMOVED lines=21> */
.L_x_1772:
[----:B------:R-:W-:Y:S05]  /*a440*/  BSYNC B0 ;  /* 0x0000000000007941 */ /* 0x000fea0003800000 */
.L_x_1771:
        /* <DEDUP_REMOVED lines=44> */
.L_x_1773:
        /* <DEDUP_REMOVED lines=15> */
.L_x_6245:


//--------------------- .text._ZN5flash24flash_fwd_splitkv_kernelI23Flash_fwd_kernel_traitsILi96ELi64ELi128ELi4ELb0ELb0EN7cutlass6half_tE19Flash_kernel_traitsILi96ELi64ELi128ELi4ES3_EELb1ELb0ELb0ELb1ELb1ELb0ELb1ELb0EEEvNS_16Flash_fwd_paramsE --------------------------
	.section	.text._ZN5flash24flash_fwd_splitkv_kernelI23Flash_fwd_kernel_traitsILi96ELi64ELi128ELi4ELb0ELb0EN7cutlass6half_tE19Flash_kernel_traitsILi96ELi64ELi128ELi4ES3_EELb1ELb0ELb0ELb1ELb1ELb0ELb1ELb0EEEvNS_16Flash_fwd_paramsE,"ax",@progbits
	.align	128
        .global         _ZN5flash24flash_fwd_splitkv_kernelI23Flash_fwd_kernel_traitsILi96ELi64ELi128ELi4ELb0ELb0EN7cutlass6half_tE19Flash_kernel_traitsILi96ELi64ELi128ELi4ES3_EELb1ELb0ELb0ELb1ELb1ELb0ELb1ELb0EEEvNS_16Flash_fwd_paramsE
        .type           _ZN5flash24flash_fwd_splitkv_kernelI23Flash_fwd_kernel_traitsILi96ELi64ELi128ELi4ELb0ELb0EN7cutlass6half_tE19Flash_kernel_traitsILi96ELi64ELi128ELi4ES3_EELb1ELb0ELb0ELb1ELb1ELb0ELb1ELb0EEEvNS_16Flash_fwd_paramsE,@function
        .size           _ZN5flash24flash_fwd_splitkv_kernelI23Flash_fwd_kernel_traitsILi96ELi64ELi128ELi4ELb0ELb0EN7cutlass6half_tE19Flash_kernel_traitsILi96ELi64ELi128ELi4ES3_EELb1ELb0ELb0ELb1ELb1ELb0ELb1ELb0EEEvNS_16Flash_fwd_paramsE,(.L_x_6246 - _ZN5flash24flash_fwd_splitkv_kernelI23Flash_fwd_kernel_traitsILi96ELi64ELi128ELi4ELb0ELb0EN7cutlass6half_tE19Flash_kernel_traitsILi96ELi64ELi128ELi4ES3_EELb1ELb0ELb0ELb1ELb1ELb0ELb1ELb0EEEvNS_16Flash_fwd_paramsE)
        .other          _ZN5flash24flash_fwd_splitkv_kernelI23Flash_fwd_kernel_traitsILi96ELi64ELi128ELi4ELb0ELb0EN7cutlass6half_tE19Flash_kernel_traitsILi96ELi64ELi128ELi4ES3_EELb1ELb0ELb0ELb1ELb1ELb0ELb1ELb0EEEvNS_16Flash_fwd_paramsE,@"STO_CUDA_ENTRY STV_DEFAULT"
_ZN5flash24flash_fwd_splitkv_kernelI23Flash_fwd_kernel_traitsILi96ELi64ELi128ELi4ELb0ELb0EN7cutlass6half_tE19Flash_kernel_traitsILi96ELi64ELi128ELi4ES3_EELb1ELb0ELb0ELb1ELb1ELb0ELb1ELb0EEEvNS_16Flash_fwd_paramsE:
.text._ZN5flash24flash_fwd_splitkv_kernelI23Flash_fwd_kernel_traitsILi96ELi64ELi128ELi4ELb0ELb0EN7cutlass6half_tE19Flash_kernel_traitsILi96ELi64ELi128ELi4ES3_EELb1ELb0ELb0ELb1ELb1ELb0ELb1ELb0EEEvNS_16Flash_fwd_paramsE:
[----:B------:R-:W-:Y:S08]  /*0000*/  LDC R1, c[0x0][0x28] ;  /* 0x00000a00ff017b82 */ /* 0x000ff00000000800 */
[----:B------:R-:W1:Y:S01]  /*0010*/  LDC R7, c[0x0][0x270] ;  /* 0x00009c00ff077b82 */ /* 0x000e620000000800 */
[----:B------:R-:W-:-:S07]  /*0020*/  ULDC.64 UR16, c[0x0][0x208] ;  /* 0x0000820000107ab9 */ /* 0x000fce0000000a00 */
[----:B------:R-:W2:Y:S08]  /*0030*/  S2UR UR4, SR_CTAID.Z ;  /* 0x00000000000479c3 */ /* 0x000eb00000002700 */
[----:B------:R-:W3:Y:S08]  /*0040*/  LDC.64 R2, c[0x0][0x308] ;  /* 0x0000c200ff027b82 */ /* 0x000ef00000000a00 */
[----:B------:R-:W4:Y:S01]  /*0050*/  LDC.64 R4, c[0x0][0x300] ;  /* 0x0000c000ff047b82 */ /* 0x000f220000000a00 */
[----:B-1----:R-:W1:Y:S01]  /*0060*/  I2F.U32.RP R6, R7 ;  /* 0x0000000700067306 */ /* 0x002e620000209000 */
[----:B------:R-:W-:Y:S01]  /*0070*/  ISETP.NE.U32.AND P2, PT, R7, RZ, PT ;  /* 0x000000ff0700720c */ /* 0x000fe20003f45070 */
[----:B------:R-:W2:Y:S01]  /*0080*/  S2R R19, SR_CTAID.X ;  /* 0x0000000000137919 */ /* 0x000ea20000002500 */
[----:B------:R-:W-:Y:S01]  /*0090*/  IMAD.MOV.U32 R17, RZ, RZ, RZ ;  /* 0x000000ffff117224 */ /* 0x000fe200078e00ff */
[----:B------:R-:W-:-:S04]  /*00a0*/  ULDC UR15, c[0x0][0x2c4] ;  /* 0x0000b100000f7ab9 */ /* 0x000fc80000000800 */
[----:B-1----:R-:W1:Y:S01]  /*00b0*/  MUFU.RCP R8, R6 ;  /* 0x0000000600087308 */ /* 0x002e620000001000 */
[----:B---3--:R-:W-:-:S04]  /*00c0*/  ISETP.NE.U32.AND P0, PT, R2, RZ, PT ;  /* 0x000000ff0200720c */ /* 0x008fc80003f05070 */
[----:B------:R-:W-:Y:S02]  /*00d0*/  ISETP.NE.AND.EX P0, PT, R3, RZ, PT, P0 ;  /* 0x000000ff0300720c */ /* 0x000fe40003f05300 */
[----:B----4-:R-:W-:-:S04]  /*00e0*/  ISETP.NE.U32.AND P1, PT, R4, RZ, PT ;  /* 0x000000ff0400720c */ /* 0x010fc80003f25070 */
[----:B------:R-:W-:Y:S01]  /*00f0*/  ISETP.NE.AND.EX P1, PT, R5, RZ, PT, P1 ;  /* 0x000000ff0500720c */ /* 0x000fe20003f25310 */
[----:B-1----:R-:W-:-:S06]  /*0100*/  VIADD R8, R8, 0xffffffe ;  /* 0x0ffffffe08087836 */ /* 0x002fcc0000000000 */
[----:B------:R-:W1:Y:S01]  /*0110*/  @P0 LDC.64 R2, c[0x0][0x308] ;  /* 0x0000c200ff020b82 */ /* 0x000e620000000a00 */
[----:B------:R-:W3:Y:S07]  /*0120*/  F2I.FTZ.U32.TRUNC.NTZ R9, R8 ;  /* 0x0000000800097305 */ /* 0x000eee000021f000 */
[----:B------:R-:W4:Y:S01]  /*0130*/  @P1 LDC.64 R4, c[0x0][0x300] ;  /* 0x0000c000ff041b82 */ /* 0x000f220000000a00 */
[----:B---3--:R-:W-:Y:S01]  /*0140*/  IMAD.MOV R0, RZ, RZ, -R9 ;  /* 0x000000ffff007224 */ /* 0x008fe200078e0a09 */
[----:B------:R-:W-:-:S03]  /*0150*/  MOV R8, RZ ;  /* 0x000000ff00087202 */ /* 0x000fc60000000f00 */
[----:B------:R-:W-:-:S04]  /*0160*/  IMAD R11, R0, R7, RZ ;  /* 0x00000007000b7224 */ /* 0x000fc800078e02ff */
[----:B------:R-:W-:-:S06]  /*0170*/  IMAD.HI.U32 R11, R9, R11, R8 ;  /* 0x0000000b090b7227 */ /* 0x000fcc00078e0008 */
[----:B--2---:R-:W-:-:S04]  /*0180*/  IMAD.HI.U32 R167, R11, UR4, RZ ;  /* 0x000000040ba77c27 */ /* 0x004fc8000f8e00ff */
[----:B------:R-:W-:-:S04]  /*0190*/  IMAD.MOV R0, RZ, RZ, -R167 ;  /* 0x000000ffff007224 */ /* 0x000fc800078e0aa7 */
[----:B------:R-:W-:-:S05]  /*01a0*/  IMAD R0, R7, R0, UR4 ;  /* 0x0000000407007e24 */ /* 0x000fca000f8e0200 */
[----:B------:R-:W-:-:S13]  /*01b0*/  ISETP.GE.U32.AND P4, PT, R0, R7, PT ;  /* 0x000000070000720c */ /* 0x000fda0003f86070 */
[----:B------:R-:W-:Y:S01]  /*01c0*/  @P4 IADD3 R0, R0, -R7, RZ ;  /* 0x8000000700004210 */ /* 0x000fe20007ffe0ff */
[----:B------:R-:W-:-:S03]  /*01d0*/  @P4 VIADD R167, R167, 0x1 ;  /* 0x00000001a7a74836 */ /* 0x000fc60000000000 */
[----:B------:R-:W-:-:S13]  /*01e0*/  ISETP.GE.U32.AND P3, PT, R0, R7, PT ;  /* 0x000000070000720c */ /* 0x000fda0003f66070 */
[----:B------:R-:W-:Y:S02]  /*01f0*/  @P3 IADD3 R167, R167, 0x1, RZ ;  /* 0x00000001a7a73810 */ /* 0x000fe40007ffe0ff */
[----:B------:R-:W-:-:S05]  /*0200*/  @!P2 LOP3.LUT R167, RZ, R7, RZ, 0x33, !PT ;  /* 0x00000007ffa7a212 */ /* 0x000fca00078e33ff */
[----:B-1----:R-:W-:Y:S01]  /*0210*/  @P0 IMAD.WIDE R2, R167, 0x4, R2 ;  /* 0x00000004a7020825 */ /* 0x002fe200078e0202 */
[----:B------:R-:W-:-:S03]  /*0220*/  SHF.L.U32 R129, R19, 0x6, RZ ;  /* 0x0000000613817819 */ /* 0x000fc600000006ff */
[----:B----4-:R-:W-:Y:S01]  /*0230*/  @P1 IMAD.WIDE R4, R167, 0x4, R4 ;  /* 0x00000004a7041825 */ /* 0x010fe200078e0204 */
[----:B------:R1:W5:Y:S04]  /*0240*/  @P0 LDG.E R12, desc[UR16][R2.64] ;  /* 0x00000010020c0981 */ /* 0x000368000c1e1900 */
[----:B------:R1:W5:Y:S01]  /*0250*/  @P1 LDG.E R17, desc[UR16][R4.64] ;  /* 0x0000001004111981 */ /* 0x000362000c1e1900 */
[----:B------:R-:W-:Y:S01]  /*0260*/  ISETP.GE.AND P1, PT, R129, UR15, PT ;  /* 0x0000000f81007c0c */ /* 0x000fe2000bf26270 */
[----:B------:R-:W-:-:S04]  /*0270*/  IMAD.MOV R14, RZ, RZ, -R167 ;  /* 0x000000ffff0e7224 */ /* 0x000fc800078e0aa7 */
[----:B------:R-:W-:-:S08]  /*0280*/  IMAD R14, R7, R14, UR4 ;  /* 0x00000004070e7e24 */ /* 0x000fd0000f8e020e */
[----:B------:R-:W-:Y:S05]  /*0290*/  @P1 EXIT ;  /* 0x000000000000194d */ /* 0x000fea0003800000 */
[----:B------:R-:W2:Y:S01]  /*02a0*/  LDC R6, c[0x0][0x10] ;  /* 0x00000400ff067b82 */ /* 0x000ea20000000800 */
[----:B-----5:R-:W-:Y:S01]  /*02b0*/  @P0 IMAD.IADD R125, R12, 0x1, -R17 ;  /* 0x000000010c7d0824 */ /* 0x020fe200078e0a11 */
[----:B------:R-:W-:Y:S01]  /*02c0*/  ULDC UR14, c[0x0][0x398] ;  /* 0x0000e600000e7ab9 */ /* 0x000fe20000000800 */
[----:B------:R-:W3:Y:S05]  /*02d0*/  S2R R126, SR_TID.X ;  /* 0x00000000007e7919 */ /* 0x000eea0000002100 */
[----:B------:R-:W4:Y:S01]  /*02e0*/  LDC R0, c[0x0][0x2c8] ;  /* 0x0000b200ff007b82 */ /* 0x000f220000000800 */
[-C--:B--2---:R-:W-:Y:S02]  /*02f0*/  IABS R9, R6.reuse ;  /* 0x0000000600097213 */ /* 0x084fe40000000000 */
[----:B-1----:R-:W-:-:S02]  /*0300*/  IABS R3, R6 ;  /* 0x0000000600037213 */ /* 0x002fc40000000000 */
[----:B------:R-:W1:Y:S03]  /*0310*/  I2F.RP R2, R9 ;  /* 0x0000000900027306 */ /* 0x000e660000209400 */
[----:B------:R-:W-:Y:S02]  /*0320*/  IMAD.MOV R3, RZ, RZ, -R3 ;  /* 0x000000ffff037224 */ /* 0x000fe400078e0a03 */
[----:B----4-:R-:W-:-:S05]  /*0330*/  VIADD R0, R0, 0x7f ;  /* 0x0000007f00007836 */ /* 0x010fca0000000000 */
[----:B------:R-:W-:-:S04]  /*0340*/  SHF.R.S32.HI R11, RZ, 0x1f, R0 ;  /* 0x0000001fff0b7819 */ /* 0x000fc80000011400 */
[----:B------:R-:W-:Y:S01]  /*0350*/  LEA.HI R11, R11, R0, RZ, 0x7 ;  /* 0x000000000b0b7211 */ /* 0x000fe200078f38ff */
[----:B-1----:R-:W1:Y:S03]  /*0360*/  MUFU.RCP R4, R2 ;  /* 0x0000000200047308 */ /* 0x002e660000001000 */
[----:B------:R-:W-:-:S05]  /*0370*/  LEA.HI.SX32 R11, R11, R6, 0x19 ;  /* 0x000000060b0b7211 */ /* 0x000fca00078fcaff */
[----:B------:R-:W-:-:S05]  /*0380*/  VIADD R11, R11, 0xffffffff ;  /* 0xffffffff0b0b7836 */ /* 0x000fca0000000000 */
[----:B------:R-:W-:Y:S02]  /*0390*/  IABS R10, R11 ;  /* 0x0000000b000a7213 */ /* 0x000fe40000000000 */
[----:B------:R-:W-:Y:S01]  /*03a0*/  LOP3.LUT R11, R11, R6, RZ, 0x3c, !PT ;  /* 0x000000060b0b7212 */ /* 0x000fe200078e3cff */
[----:B-1----:R-:W-:-:S04]  /*03b0*/  VIADD R4, R4, 0xffffffe ;  /* 0x0ffffffe04047836 */ /* 0x002fc80000000000 */
[----:B------:R-:W1:Y:S02]  /*03c0*/  F2I.FTZ.U32.TRUNC.NTZ R5, R4 ;  /* 0x0000000400057305 */ /* 0x000e64000021f000 */
[--C-:B-1----:R-:W-:Y:S02]  /*03d0*/  IMAD.MOV R0, RZ, RZ, -R5.reuse ;  /* 0x000000ffff007224 */ /* 0x102fe400078e0a05 */
[----:B------:R-:W-:Y:S02]  /*03e0*/  IMAD.MOV.U32 R4, RZ, RZ, RZ ;  /* 0x000000ffff047224 */ /* 0x000fe400078e00ff */
[----:B------:R-:W-:Y:S02]  /*03f0*/  IMAD R13, R0, R9, RZ ;  /* 0x00000009000d7224 */ /* 0x000fe400078e02ff */
[----:B------:R-:W1:Y:S02]  /*0400*/  S2R R0, SR_CTAID.Y ;  /* 0x0000000000007919 */ /* 0x000e640000002600 */
[----:B------:R-:W-:-:S02]  /*0410*/  IMAD.HI.U32 R13, R5, R13, R4 ;  /* 0x0000000d050d7227 */ /* 0x000fc400078e0004 */
[----:B------:R-:W2:Y:S04]  /*0420*/  @!P0 LDC.64 R4, c[0x0][0x318] ;  /* 0x0000c600ff048b82 */ /* 0x000ea80000000a00 */
[----:B------:R-:W-:-:S04]  /*0430*/  IMAD.HI.U32 R8, R13, R10, RZ ;  /* 0x0000000a0d087227 */ /* 0x000fc800078e00ff */
[----:B------:R-:W-:Y:S02]  /*0440*/  IMAD R10, R8, R3, R10 ;  /* 0x00000003080a7224 */ /* 0x000fe400078e020a */
[----:B------:R-:W4:Y:S03]  /*0450*/  @!P0 LDC.64 R2, c[0x0][0x2c8] ;  /* 0x0000b200ff028b82 */ /* 0x000f260000000a00 */
[----:B------:R-:W-:Y:S02]  /*0460*/  ISETP.GT.U32.AND P2, PT, R9, R10, PT ;  /* 0x0000000a0900720c */ /* 0x000fe40003f44070 */
[----:B--2---:R-:W-:-:S11]  /*0470*/  @!P0 ISETP.NE.U32.AND P1, PT, R4, RZ, PT ;  /* 0x000000ff0400820c */ /* 0x004fd60003f25070 */
[----:B------:R-:W-:Y:S01]  /*0480*/  @!P2 IMAD.IADD R10, R10, 0x1, -R9 ;  /* 0x000000010a0aa824 */ /* 0x000fe200078e0a09 */
[----:B------:R-:W-:Y:S01]  /*0490*/  @!P0 ISETP.NE.AND.EX P1, PT, R5, RZ, PT, P1 ;  /* 0x000000ff0500820c */ /* 0x000fe20003f25310 */
[----:B------:R-:W-:-:S03]  /*04a0*/  @!P2 VIADD R8, R8, 0x1 ;  /* 0x000000010808a836 */ /* 0x000fc60000000000 */
[----:B------:R-:W-:Y:S02]  /*04b0*/  ISETP.GE.U32.AND P3, PT, R10, R9, PT ;  /* 0x000000090a00720c */ /* 0x000fe40003f66070 */
[----:B----4-:R-:W-:Y:S02]  /*04c0*/  @!P0 SEL R3, R3, RZ, P1 ;  /* 0x000000ff03038207 */ /* 0x010fe40000800000 */
[----:B------:R-:W-:Y:S02]  /*04d0*/  ISETP.GE.AND P1, PT, R11, RZ, PT ;  /* 0x000000ff0b00720c */ /* 0x000fe40003f26270 */
[----:B------:R-:W-:Y:S01]  /*04e0*/  @!P0 IADD3 R125, R3, R2, -R17 ;  /* 0x00000002037d8210 */ /* 0x000fe20007ffe811 */
[----:B------:R-:W-:Y:S01]  /*04f0*/  VIADD R2, R129, 0xbf ;  /* 0x000000bf81027836 */ /* 0x000fe20000000000 */
[----:B------:R-:W-:-:S03]  /*0500*/  ISETP.NE.AND P0, PT, R6, RZ, PT ;  /* 0x000000ff0600720c */ /* 0x000fc60003f05270 */
[C---:B------:R-:W-:Y:S01]  /*0510*/  VIADD R4, R125.reuse, 0x7f ;  /* 0x0000007f7d047836 */ /* 0x040fe20000000000 */
[----:B------:R-:W-:Y:S01]  /*0520*/  IADD3 R2, R125, -UR15, R2 ;  /* 0x8000000f7d027c10 */ /* 0x000fe2000fffe002 */
[----:B------:R-:W-:-:S03]  /*0530*/  @P3 VIADD R8, R8, 0x1 ;  /* 0x0000000108083836 */ /* 0x000fc60000000000 */
[----:B------:R-:W-:Y:S01]  /*0540*/  SHF.R.S32.HI R3, RZ, 0x1f, R4 ;  /* 0x0000001fff037819 */ /* 0x000fe20000011404 */
[----:B------:R-:W-:Y:S02]  /*0550*/  VIADD R2, R2, UR14 ;  /* 0x0000000e02027c36 */ /* 0x000fe40008000000 */
[----:B------:R-:W-:Y:S01]  /*0560*/  @!P1 IMAD.MOV R8, RZ, RZ, -R8 ;  /* 0x000000ffff089224 */ /* 0x000fe200078e0a08 */
[----:B------:R-:W-:Y:S02]  /*0570*/  LEA.HI R3, R3, R4, RZ, 0x7 ;  /* 0x0000000403037211 */ /* 0x000fe400078f38ff */
[----:B------:R-:W-:Y:S02]  /*0580*/  @!P0 LOP3.LUT R8, RZ, R6, RZ, 0x33, !PT ;  /* 0x00000006ff088212 */ /* 0x000fe400078e33ff */
[----:B------:R-:W-:Y:S02]  /*0590*/  SHF.R.S32.HI R5, RZ, 0x1f, R2 ;  /* 0x0000001fff057819 */ /* 0x000fe40000011402 */
[----:B------:R-:W-:Y:S01]  /*05a0*/  SHF.R.S32.HI R3, RZ, 0x7, R3 ;  /* 0x00000007ff037819 */ /* 0x000fe20000011403 */
[----:B-1----:R-:W-:Y:S01]  /*05b0*/  IMAD R162, R8, R0, RZ ;  /* 0x0000000008a27224 */ /* 0x002fe200078e02ff */
[----:B------:R-:W-:-:S04]  /*05c0*/  LEA.HI R5, R5, R2, RZ, 0x7 ;  /* 0x0000000205057211 */ /* 0x000fc800078f38ff */
[----:B------:R-:W-:Y:S02]  /*05d0*/  SHF.R.S32.HI R5, RZ, 0x7, R5 ;  /* 0x00000007ff057819 */ /* 0x000fe40000011405 */
[----:B------:R-:W-:-:S04]  /*05e0*/  VIADDMNMX R8, R162, R8, R3, PT ;  /* 0x00000008a2087246 */ /* 0x000fc80003800103 */
[----:B------:R-:W-:-:S04]  /*05f0*/  VIMNMX R5, R8, R5, PT ;  /* 0x0000000508057248 */ /* 0x000fc80003fe0100 */
[----:B------:R-:W-:-:S13]  /*0600*/  ISETP.GE.AND P0, PT, R162, R5, PT ;  /* 0x00000005a200720c */ /* 0x000fda0003f06270 */
[----:B---3--:R-:W-:Y:S05]  /*0610*/  @!P0 BRA `(.L_x_1774) ;  /* 0x0000000000e08947 */ /* 0x008fea0003800000 */
[----:B------:R-:W1:Y:S01]  /*0620*/  LDC R3, c[0x0][0x2c0] ;  /* 0x0000b000ff037b82 */ /* 0x000e620000000800 */
[----:B------:R-:W-:Y:S01]  /*0630*/  SHF.R.S32.HI R5, RZ, 0x1f, R126 ;  /* 0x0000001fff057819 */ /* 0x000fe2000001147e */
[----:B------:R-:W-:Y:S01]  /*0640*/  ULDC UR4, c[0x0][0x2dc] ;  /* 0x0000b70000047ab9 */ /* 0x000fe20000000800 */
[----:B------:R-:W-:Y:S01]  /*0650*/  LOP3.LUT P5, RZ, R126, 0x7, RZ, 0xc0, !PT ;  /* 0x000000077eff7812 */ /* 0x000fe200078ac0ff */
[----:B------:R-:W-:Y:S01]  /*0660*/  ULDC.64 UR6, c[0x0][0x288] ;  /* 0x0000a20000067ab9 */ /* 0x000fe20000000a00 */
[----:B------:R-:W-:-:S04]  /*0670*/  LEA.HI R2, R5, R126, RZ, 0x3 ;  /* 0x0000007e05027211 */ /* 0x000fc800078f18ff */
[----:B------:R-:W-:-:S05]  /*0680*/  LOP3.LUT R5, R2, 0x3ffffff8, RZ, 0xc0, !PT ;  /* 0x3ffffff802057812 */ /* 0x000fca00078ec0ff */
[----:B------:R-:W-:-:S04]  /*0690*/  IMAD.IADD R5, R126, 0x1, -R5 ;  /* 0x000000017e057824 */ /* 0x000fc800078e0a05 */
[----:B------:R-:W-:-:S05]  /*06a0*/  IMAD.SHL.U32 R8, R5, 0x4, RZ ;  /* 0x0000000405087824 */ /* 0x000fca00078e00ff */
[----:B------:R-:W-:Y:S01]  /*06b0*/  SHF.R.S32.HI R9, RZ, 0x1f, R8 ;  /* 0x0000001fff097819 */ /* 0x000fe20000011408 */
[----:B-1----:R-:W-:Y:S01]  /*06c0*/  IMAD R3, R0, R3, R167 ;  /* 0x0000000300037224 */ /* 0x002fe200078e02a7 */
[----:B------:R-:W-:-:S03]  /*06d0*/  SHF.R.S32.HI R0, RZ, 0x3, R2 ;  /* 0x00000003ff007819 */ /* 0x000fc60000011402 */
[----:B------:R-:W-:Y:S02]  /*06e0*/  IMAD R14, R3, R7, R14 ;  /* 0x00000007030e7224 */ /* 0x000fe400078e020e */
[----:B------:R-:W-:Y:S02]  /*06f0*/  VIADD R4, R0, 0x20 ;  /* 0x0000002000047836 */ /* 0x000fe40000000000 */
[----:B------:R-:W-:Y:S01]  /*0700*/  IMAD R5, R14, UR15, R129 ;  /* 0x0000000f0e057c24 */ /* 0x000fe2000f8e0281 */
[----:B------:R-:W-:Y:S01]  /*0710*/  IADD3 R129, -R129, UR15, RZ ;  /* 0x0000000f81817c10 */ /* 0x000fe2000fffe1ff */
[C---:B------:R-:W-:Y:S02]  /*0720*/  VIADD R6, R0.reuse, 0x10 ;  /* 0x0000001000067836 */ /* 0x040fe40000000000 */
[C---:B------:R-:W-:Y:S01]  /*0730*/  IMAD R2, R5.reuse, UR4, RZ ;  /* 0x0000000405027c24 */ /* 0x040fe2000f8e02ff */
[----:B------:R-:W-:Y:S01]  /*0740*/  SHF.R.S32.HI R7, RZ, 0x1f, R5 ;  /* 0x0000001fff077819 */ /* 0x000fe20000011405 */
[----:B------:R-:W-:Y:S01]  /*0750*/  IMAD.WIDE R8, R0, 0x60, R8 ;  /* 0x0000006000087825 */ /* 0x000fe200078e0208 */
[----:B------:R-:W-:Y:S01]  /*0760*/  IADD3 R5, P0, R5, R0, RZ ;  /* 0x0000000005057210 */ /* 0x000fe20007f1e0ff */
[----:B------:R-:W-:Y:S01]  /*0770*/  ULDC.64 UR4, c[0x0][0x2b8] ;  /* 0x0000ae0000047ab9 */ /* 0x000fe20000000a00 */
[----:B------:R-:W-:-:S02]  /*0780*/  ISETP.GE.OR P2, PT, R4, R129, P5 ;  /* 0x000000810400720c */ /* 0x000fc40002f46670 */
[-C--:B------:R-:W-:Y:S02]  /*0790*/  ISETP.GE.OR P3, PT, R6, R129.reuse, P5 ;  /* 0x000000810600720c */ /* 0x080fe40002f66670 */
[C---:B------:R-:W-:Y:S02]  /*07a0*/  ISETP.GE.OR P4, PT, R0.reuse, R129, P5 ;  /* 0x000000810000720c */ /* 0x040fe40002f86670 */
[C---:B------:R-:W-:Y:S01]  /*07b0*/  LEA.HI.X.SX32 R4, R0.reuse, R7, 0x1, P0 ;  /* 0x0000000700047211 */ /* 0x040fe200000f0eff */
[----:B------:R-:W-:Y:S01]  /*07c0*/  VIADD R0, R0, 0x30 ;  /* 0x0000003000007836 */ /* 0x000fe20000000000 */
[----:B------:R-:W-:Y:S02]  /*07d0*/  IADD3 R3, P1, R2, R8, RZ ;  /* 0x0000000802037210 */ /* 0x000fe40007f3e0ff */
[----:B------:R-:W-:Y:S02]  /*07e0*/  LEA R6, P0, R5, UR4, 0x2 ;  /* 0x0000000405067c11 */ /* 0x000fe4000f8010ff */
[----:B------:R-:W-:-:S02]  /*07f0*/  ISETP.GE.OR P5, PT, R0, R129, P5 ;  /* 0x000000810000720c */ /* 0x000fc40002fa6670 */
[----:B------:R-:W-:Y:S02]  /*0800*/  LEA.HI.X.SX32 R2, R2, R9, 0x1, P1 ;  /* 0x0000000902027211 */ /* 0x000fe400008f0eff */
[----:B------:R-:W-:Y:S01]  /*0810*/  LEA R8, P1, R3, UR6, 0x2 ;  /* 0x0000000603087c11 */ /* 0x000fe2000f8210ff */
[----:B------:R-:W-:Y:S01]  /*0820*/  @!P4 IMAD.MOV.U32 R11, RZ, RZ, -0x800000 ;  /* 0xff800000ff0bc424 */ /* 0x000fe200078e00ff */
[----:B------:R-:W-:Y:S01]  /*0830*/  LEA.HI.X R7, R5, UR5, R4, 0x2, P0 ;  /* 0x0000000505077c11 */ /* 0x000fe200080f1404 */
[----:B------:R-:W-:Y:S01]  /*0840*/  @!P3 IMAD.MOV.U32 R5, RZ, RZ, -0x800000 ;  /* 0xff800000ff05b424 */ /* 0x000fe200078e00ff */
[----:B------:R-:W-:Y:S01]  /*0850*/  LEA.HI.X R9, R3, UR7, R2, 0x2, P1 ;  /* 0x0000000703097c11 */ /* 0x000fe200088f1402 */
[----:B------:R-:W-:-:S04]  /*0860*/  @!P2 IMAD.MOV.U32 R3, RZ, RZ, -0x800000 ;  /* 0xff800000ff03a424 */ /* 0x000fc800078e00ff */
[----:B------:R1:W-:Y:S04]  /*0870*/  STG.E.128 desc[UR16][R8.64], RZ ;  /* 0x000000ff08007986 */ /* 0x0003e8000c101d10 */
        /* <DEDUP_REMOVED lines=11> */
[----:B------:R1:W-:Y:S04]  /*0930*/  @!P4 STG.E desc[UR16][R6.64], R11 ;  /* 0x0000000b0600c986 */ /* 0x0003e8000c101910 */
[----:B------:R1:W-:Y:S04]  /*0940*/  @!P3 STG.E desc[UR16][R6.64+0x40], R5 ;  /* 0x000040050600b986 */ /* 0x0003e8000c101910 */
[----:B------:R1:W-:Y:S01]  /*0950*/  @!P2 STG.E desc[UR16][R6.64+0x80], R3 ;  /* 0x000080030600a986 */ /* 0x0003e2000c101910 */
[----:B------:R-:W-:Y:S05]  /*0960*/  @P5 EXIT ;  /* 0x000000000000594d */ /* 0x000fea0003800000 */
[----:B-1----:R-:W-:-:S05]  /*0970*/  MOV R3, 0xff800000 ;  /* 0xff80000000037802 */ /* 0x002fca0000000f00 */
[----:B------:R-:W-:Y:S01]  /*0980*/  STG.E desc[UR16][R6.64+0xc0], R3 ;  /* 0x0000c00306007986 */ /* 0x000fe2000c101910 */
[----:B------:R-:W-:Y:S05]  /*0990*/  EXIT ;  /* 0x000000000000794d */ /* 0x000fea0003800000 */
.L_x_1774:
        /* <DEDUP_REMOVED lines=22> */
.L_x_1775:
[----:B------:R-:W-:Y:S05]  /*0b00*/  @P6 BRA `(.L_x_1776) ;  /* 0x0000000400346947 */ /* 0x000fea0003800000 */
[----:B-----5:R-:W2:Y:S01]  /*0b10*/  LDC R0, c[0x0][0x380] ;  /* 0x0000e000ff007b82 */ /* 0x020ea20000000800 */
[----:B------:R-:W-:Y:S01]  /*0b20*/  LEA R11, R5, 0xffffff80, 0x7 ;  /* 0xffffff80050b7811 */ /* 0x000fe200078e38ff */
[----:B------:R-:W-:Y:S01]  /*0b30*/  ULDC.64 UR8, c[0x0][0x230] ;  /* 0x00008c0000087ab9 */ /* 0x000fe20000000a00 */
[----:B------:R-:W-:Y:S01]  /*0b40*/  ULDC.64 UR6, c[0x0][0x248] ;  /* 0x0000920000067ab9 */ /* 0x000fe20000000a00 */
[----:B------:R-:W-:Y:S01]  /*0b50*/  ULDC.64 UR4, c[0x0][0x238] ;  /* 0x00008e0000047ab9 */ /* 0x000fe20000000a00 */
[----:B-1----:R-:W-:Y:S01]  /*0b60*/  IABS R2, R11 ;  /* 0x0000000b00027213 */ /* 0x002fe20000000000 */
[----:B------:R-:W-:Y:S01]  /*0b70*/  ULDC.64 UR10, c[0x0][0x260] ;  /* 0x00009800000a7ab9 */ /* 0x000fe20000000a00 */
[----:B--2---:R-:W-:-:S04]  /*0b80*/  IABS R4, R0 ;  /* 0x0000000000047213 */ /* 0x004fc80000000000 */
        /* <DEDUP_REMOVED lines=17> */
[----:B------:R-:W-:Y:S02]  /*0ca0*/  ISETP.GE.U32.AND P2, PT, R3, R4, PT ;  /* 0x000000040300720c */ /* 0x000fe40003f46070 */
[----:B------:R-:W1:Y:S11]  /*0cb0*/  LDC R3, c[0x0][0x278] ;  /* 0x00009e00ff037b82 */ /* 0x000e760000000800 */
[----:B------:R-:W-:-:S05]  /*0cc0*/  @P2 IADD3 R7, R7, 0x1, RZ ;  /* 0x0000000107072810 */ /* 0x000fca0007ffe0ff */
[----:B------:R-:W-:Y:S01]  /*0cd0*/  @!P0 IMAD.MOV R7, RZ, RZ, -R7 ;  /* 0x000000ffff078224 */ /* 0x000fe200078e0a07 */
[----:B------:R-:W-:-:S05]  /*0ce0*/  @!P1 LOP3.LUT R7, RZ, R0, RZ, 0x33, !PT ;  /* 0x00000000ff079212 */ /* 0x000fca00078e33ff */
[----:B------:R-:W-:-:S06]  /*0cf0*/  IMAD.WIDE R28, R7, 0x4, R168 ;  /* 0x00000004071c7825 */ /* 0x000fcc00078e02a8 */
[----:B------:R-:W2:Y:S01]  /*0d00*/  LDG.E R28, desc[UR16][R28.64] ;  /* 0x000000101c1c7981 */ /* 0x000ea2000c1e1900 */
        /* <DEDUP_REMOVED lines=14> */
[----:B------:R-:W-:-:S13]  /*0df0*/  ISETP.GT.U32.AND P0, PT, R2, R9, PT ;  /* 0x000000090200720c */ /* 0x000fda0003f04070 */
[-C--:B------:R-:W-:Y:S02]  /*0e00*/  @!P0 IADD3 R9, R9, -R2.reuse, RZ ;  /* 0x8000000209098210 */ /* 0x080fe40007ffe0ff */
[----:B------:R-:W-:Y:S02]  /*0e10*/  @!P0 IADD3 R16, R16, 0x1, RZ ;  /* 0x0000000110108810 */ /* 0x000fe40007ffe0ff */
[----:B------:R-:W-:Y:S01]  /*0e20*/  ISETP.GE.U32.AND P1, PT, R9, R2, PT ;  /* 0x000000020900720c */ /* 0x000fe20003f26070 */
[----:B------:R-:W-:Y:S01]  /*0e30*/  IMAD.MOV R2, RZ, RZ, -R7 ;  /* 0x000000ffff027224 */ /* 0x000fe200078e0a07 */
[----:B------:R-:W-:-:S03]  /*0e40*/  ISETP.GE.AND P0, PT, R4, RZ, PT ;  /* 0x000000ff0400720c */ /* 0x000fc60003f06270 */
[----:B------:R-:W-:-:S05]  /*0e50*/  IMAD R11, R0, R2, R11 ;  /* 0x00000002000b7224 */ /* 0x000fca00078e020b */
[----:B------:R-:W-:-:S03]  /*0e60*/  SHF.R.S32.HI R10, RZ, 0x1f, R11 ;  /* 0x0000001fff0a7819 */ /* 0x000fc6000001140b */
[----:B------:R-:W-:Y:S01]  /*0e70*/  @P1 VIADD R16, R16, 0x1 ;  /* 0x0000000110101836 */ /* 0x000fe20000000000 */
[----:B------:R-:W-:Y:S01]  /*0e80*/  ISETP.NE.AND P1, PT, R3, RZ, PT ;  /* 0x000000ff0300720c */ /* 0x000fe20003f25270 */
[----:B------:R-:W-:-:S03]  /*0e90*/  IMAD R0, R10, UR6, RZ ;  /* 0x000000060a007c24 */ /* 0x000fc6000f8e02ff */
[----:B------:R-:W-:-:S09]  /*0ea0*/  @!P0 IADD3 R16, -R16, RZ, RZ ;  /* 0x000000ff10108210 */ /* 0x000fd20007ffe1ff */
[----:B------:R-:W-:Y:S01]  /*0eb0*/  @!P1 LOP3.LUT R16, RZ, R3, RZ, 0x33, !PT ;  /* 0x00000003ff109212 */ /* 0x000fe200078e33ff */
[----:B------:R-:W-:Y:S01]  /*0ec0*/  IMAD R3, R11, UR7, R0 ;  /* 0x000000070b037c24 */ /* 0x000fe2000f8e0200 */
[----:B--2---:R-:W-:Y:S01]  /*0ed0*/  SHF.R.S32.HI R7, RZ, 0x1f, R28 ;  /* 0x0000001fff077819 */ /* 0x004fe2000001141c */
[----:B------:R-:W-:-:S04]  /*0ee0*/  IMAD.WIDE.U32 R8, R28, UR8, RZ ;  /* 0x000000081c087c25 */ /* 0x000fc8000f8e00ff */
[C---:B------:R-:W-:Y:S02]  /*0ef0*/  IMAD R13, R7.reuse, UR8, RZ ;  /* 0x00000008070d7c24 */ /* 0x040fe4000f8e02ff */
[----:B------:R-:W-:Y:S02]  /*0f00*/  IMAD R7, R7, UR4, RZ ;  /* 0x0000000407077c24 */ /* 0x000fe4000f8e02ff */
[C---:B------:R-:W-:Y:S01]  /*0f10*/  IMAD R2, R28.reuse, UR9, R13 ;  /* 0x000000091c027c24 */ /* 0x040fe2000f8e020d */
[----:B------:R-:W-:Y:S01]  /*0f20*/  SHF.R.S32.HI R13, RZ, 0x1f, R16 ;  /* 0x0000001fff0d7819 */ /* 0x000fe20000011410 */
[C---:B------:R-:W-:Y:S02]  /*0f30*/  IMAD R4, R28.reuse, UR5, R7 ;  /* 0x000000051c047c24 */ /* 0x040fe4000f8e0207 */
[----:B------:R-:W-:Y:S01]  /*0f40*/  IMAD.WIDE.U32 R28, R28, UR4, RZ ;  /* 0x000000041c1c7c25 */ /* 0x000fe2000f8e00ff */
[----:B------:R-:W-:-:S04]  /*0f50*/  IADD3 R9, R9, R2, RZ ;  /* 0x0000000209097210 */ /* 0x000fc80007ffe0ff */
[----:B------:R-:W-:Y:S01]  /*0f60*/  IADD3 R4, R29, R4, RZ ;  /* 0x000000041d047210 */ /* 0x000fe20007ffe0ff */
[----:B------:R-:W-:-:S04]  /*0f70*/  IMAD.WIDE.U32 R24, R11, UR6, R8 ;  /* 0x000000060b187c25 */ /* 0x000fc8000f8e0008 */
[----:B------:R-:W-:Y:S02]  /*0f80*/  IMAD.IADD R25, R25, 0x1, R3 ;  /* 0x0000000119197824 */ /* 0x000fe400078e0203 */
[----:B------:R-:W-:Y:S02]  /*0f90*/  IMAD R3, R13, UR10, RZ ;  /* 0x0000000a0d037c24 */ /* 0x000fe4000f8e02ff */
[----:B------:R-:W-:-:S04]  /*0fa0*/  IMAD.WIDE.U32 R24, R16, UR10, R24 ;  /* 0x0000000a10187c25 */ /* 0x000fc8000f8e0018 */
[----:B------:R-:W-:-:S05]  /*0fb0*/  IMAD R3, R16, UR11, R3 ;  /* 0x0000000b10037c24 */ /* 0x000fca000f8e0203 */
[----:B------:R-:W-:Y:S01]  /*0fc0*/  IADD3 R3, R25, R3, RZ ;  /* 0x0000000319037210 */ /* 0x000fe20007ffe0ff */
[----:B------:R-:W-:Y:S06]  /*0fd0*/  BRA `(.L_x_1777) ;  /* 0x0000000000e47947 */ /* 0x000fec0003800000 */
.L_x_1776:
[----:B------:R-:W1:Y:S01]  /*0fe0*/  LDC R13, c[0x0][0x278] ;  /* 0x00009e00ff0d7b82 */ /* 0x000e620000000800 */
[----:B------:R-:W-:Y:S01]  /*0ff0*/  LEA R11, R5, 0xffffff80, 0x7 ;  /* 0xffffff80050b7811 */ /* 0x000fe200078e38ff */
[----:B------:R-:W-:Y:S01]  /*1000*/  ULDC.64 UR6, c[0x0][0x248] ;  /* 0x0000920000067ab9 */ /* 0x000fe20000000a00 */
[----:B------:R-:W-:Y:S01]  /*1010*/  SHF.R.S32.HI R21, RZ, 0x1f, R17 ;  /* 0x0000001fff157819 */ /* 0x000fe20000011411 */
[----:B------:R-:W-:Y:S01]  /*1020*/  ULDC.64 UR8, c[0x0][0x230] ;  /* 0x00008c0000087ab9 */ /* 0x000fe20000000a00 */
[----:B------:R-:W-:Y:S02]  /*1030*/  SHF.R.S32.HI R10, RZ, 0x1f, R11 ;  /* 0x0000001fff0a7819 */ /* 0x000fe4000001140b */
[----:B------:R-:W-:-:S05]  /*1040*/  IADD3 R20, P1, R17, R11, RZ ;  /* 0x0000000b11147210 */ /* 0x000fca0007f3e0ff */
[----:B------:R-:W-:-:S04]  /*1050*/  IMAD.X R15, R21, 0x1, R10, P1 ;  /* 0x00000001150f7824 */ /* 0x000fc800008e060a */
[----:B------:R-:W-:-:S04]  /*1060*/  IMAD R15, R15, UR6, RZ ;  /* 0x000000060f0f7c24 */ /* 0x000fc8000f8e02ff */
[----:B------:R-:W-:Y:S01]  /*1070*/  IMAD R12, R20, UR7, R15 ;  /* 0x00000007140c7c24 */ /* 0x000fe2000f8e020f */
[----:B-----5:R-:W-:Y:S02]  /*1080*/  SHF.R.S32.HI R15, RZ, 0x1f, R0 ;  /* 0x0000001fff0f7819 */ /* 0x020fe40000011400 */
[----:B-1----:R-:W-:-:S04]  /*1090*/  IABS R3, R13 ;  /* 0x0000000d00037213 */ /* 0x002fc80000000000 */
[----:B------:R-:W1:Y:S08]  /*10a0*/  I2F.RP R8, R3 ;  /* 0x0000000300087306 */ /* 0x000e700000209400 */
[----:B-1----:R-:W1:Y:S02]  /*10b0*/  MUFU.RCP R6, R8 ;  /* 0x0000000800067308 */ /* 0x002e640000001000 */
[----:B-1----:R-:W-:Y:S01]  /*10c0*/  IADD3 R6, R6, 0xffffffe, RZ ;  /* 0x0ffffffe06067810 */ /* 0x002fe20007ffe0ff */
[----:B------:R-:W1:Y:S05]  /*10d0*/  LDC.64 R8, c[0x0][0x250] ;  /* 0x00009400ff087b82 */ /* 0x000e6a0000000a00 */
[----:B------:R-:W2:Y:S02]  /*10e0*/  F2I.FTZ.U32.TRUNC.NTZ R7, R6 ;  /* 0x0000000600077305 */ /* 0x000ea4000021f000 */
[----:B--2---:R-:W-:Y:S01]  /*10f0*/  IADD3 R2, RZ, -R7, RZ ;  /* 0x80000007ff027210 */ /* 0x004fe20007ffe0ff */
[----:B------:R-:W-:-:S04]  /*1100*/  IMAD.MOV.U32 R6, RZ, RZ, RZ ;  /* 0x000000ffff067224 */ /* 0x000fc800078e00ff */
[----:B------:R-:W-:Y:S01]  /*1110*/  IMAD R4, R2, R3, RZ ;  /* 0x0000000302047224 */ /* 0x000fe200078e02ff */
[----:B------:R-:W-:Y:S01]  /*1120*/  IABS R2, R14 ;  /* 0x0000000e00027213 */ /* 0x000fe20000000000 */
[----:B-1----:R-:W-:-:S04]  /*1130*/  IMAD.WIDE.U32 R22, R17, R8, RZ ;  /* 0x0000000811167225 */ /* 0x002fc800078e00ff */
[----:B------:R-:W-:Y:S01]  /*1140*/  IMAD.HI.U32 R7, R7, R4, R6 ;  /* 0x0000000407077227 */ /* 0x000fe200078e0006 */
[----:B------:R-:W-:-:S05]  /*1150*/  MOV R4, R2 ;  /* 0x0000000200047202 */ /* 0x000fca0000000f00 */
[----:B------:R-:W-:Y:S02]  /*1160*/  IMAD.HI.U32 R16, R7, R4, RZ ;  /* 0x0000000407107227 */ /* 0x000fe400078e00ff */
[----:B------:R-:W1:Y:S02]  /*1170*/  LDC.64 R6, c[0x0][0x260] ;  /* 0x00009800ff067b82 */ /* 0x000e640000000a00 */
[----:B------:R-:W-:-:S04]  /*1180*/  IMAD.MOV R2, RZ, RZ, -R16 ;  /* 0x000000ffff027224 */ /* 0x000fc800078e0a10 */
[----:B------:R-:W-:Y:S02]  /*1190*/  IMAD R2, R3, R2, R4 ;  /* 0x0000000203027224 */ /* 0x000fe400078e0204 */
[----:B------:R-:W-:Y:S02]  /*11a0*/  IMAD R4, R21, R8, RZ ;  /* 0x0000000815047224 */ /* 0x000fe400078e02ff */
[----:B------:R-:W-:Y:S01]  /*11b0*/  IMAD.WIDE.U32 R20, R20, UR6, RZ ;  /* 0x0000000614147c25 */ /* 0x000fe2000f8e00ff */
[----:B------:R-:W-:-:S03]  /*11c0*/  ISETP.GT.U32.AND P0, PT, R3, R2, PT ;  /* 0x000000020300720c */ /* 0x000fc60003f04070 */
[----:B------:R-:W-:Y:S02]  /*11d0*/  IMAD R4, R17, R9, R4 ;  /* 0x0000000911047224 */ /* 0x000fe400078e0204 */
[----:B------:R-:W-:Y:S02]  /*11e0*/  IMAD.IADD R21, R21, 0x1, R12 ;  /* 0x0000000115157824 */ /* 0x000fe400078e020c */
[----:B------:R-:W-:Y:S01]  /*11f0*/  IMAD R9, R15, UR8, RZ ;  /* 0x000000080f097c24 */ /* 0x000fe2000f8e02ff */
[----:B------:R-:W-:Y:S01]  /*1200*/  IADD3 R23, R23, R4, RZ ;  /* 0x0000000417177210 */ /* 0x000fe20007ffe0ff */
[----:B------:R-:W-:-:S04]  /*1210*/  IMAD.WIDE.U32 R20, R0, UR8, R20 ;  /* 0x0000000800147c25 */ /* 0x000fc8000f8e0014 */
[-C--:B------:R-:W-:Y:S01]  /*1220*/  @!P0 IADD3 R2, R2, -R3.reuse, RZ ;  /* 0x8000000302028210 */ /* 0x080fe20007ffe0ff */
[----:B------:R-:W-:Y:S01]  /*1230*/  IMAD R9, R0, UR9, R9 ;  /* 0x0000000900097c24 */ /* 0x000fe2000f8e0209 */
[----:B------:R-:W-:Y:S02]  /*1240*/  @!P0 IADD3 R16, R16, 0x1, RZ ;  /* 0x0000000110108810 */ /* 0x000fe40007ffe0ff */
[----:B------:R-:W-:Y:S01]  /*1250*/  ISETP.GE.U32.AND P2, PT, R2, R3, PT ;  /* 0x000000030200720c */ /* 0x000fe20003f46070 */
[----:B------:R-:W-:Y:S01]  /*1260*/  IMAD.IADD R21, R21, 0x1, R9 ;  /* 0x0000000115157824 */ /* 0x000fe200078e0209 */
[----:B------:R-:W-:Y:S02]  /*1270*/  LOP3.LUT R2, R14, R13, RZ, 0x3c, !PT ;  /* 0x0000000d0e027212 */ /* 0x000fe400078e3cff */
[----:B------:R-:W-:Y:S02]  /*1280*/  ISETP.NE.AND P0, PT, R13, RZ, PT ;  /* 0x000000ff0d00720c */ /* 0x000fe40003f05270 */
[----:B------:R-:W-:-:S02]  /*1290*/  ISETP.GE.AND P1, PT, R2, RZ, PT ;  /* 0x000000ff0200720c */ /* 0x000fc40003f26270 */
[----:B------:R-:W2:Y:S05]  /*12a0*/  LDC.64 R2, c[0x0][0x238] ;  /* 0x00008e00ff027b82 */ /* 0x000eaa0000000a00 */
[----:B------:R-:W-:-:S06]  /*12b0*/  @P2 IADD3 R16, R16, 0x1, RZ ;  /* 0x0000000110102810 */ /* 0x000fcc0007ffe0ff */
[----:B------:R-:W-:Y:S02]  /*12c0*/  @!P1 IADD3 R16, -R16, RZ, RZ ;  /* 0x000000ff10109210 */ /* 0x000fe40007ffe1ff */
[----:B------:R-:W-:-:S04]  /*12d0*/  @!P0 LOP3.LUT R16, RZ, R13, RZ, 0x33, !PT ;  /* 0x0000000dff108212 */ /* 0x000fc800078e33ff */
[----:B------:R-:W-:Y:S01]  /*12e0*/  SHF.R.S32.HI R13, RZ, 0x1f, R16 ;  /* 0x0000001fff0d7819 */ /* 0x000fe20000011410 */
[----:B-1----:R-:W-:-:S04]  /*12f0*/  IMAD.WIDE.U32 R24, R16, R6, R20 ;  /* 0x0000000610187225 */ /* 0x002fc800078e0014 */
[----:B------:R-:W-:Y:S02]  /*1300*/  IMAD R4, R13, R6, RZ ;  /* 0x000000060d047224 */ /* 0x000fe400078e02ff */
[-C--:B--2---:R-:W-:Y:S02]  /*1310*/  IMAD R15, R15, R2.reuse, RZ ;  /* 0x000000020f0f7224 */ /* 0x084fe400078e02ff */
[----:B------:R-:W-:-:S04]  /*1320*/  IMAD.WIDE.U32 R28, R0, R2, R22 ;  /* 0x00000002001c7225 */ /* 0x000fc800078e0016 */
[----:B------:R-:W-:Y:S02]  /*1330*/  IMAD R3, R0, R3, R15 ;  /* 0x0000000300037224 */ /* 0x000fe400078e020f */
[----:B------:R-:W-:-:S03]  /*1340*/  IMAD R7, R16, R7, R4 ;  /* 0x0000000710077224 */ /* 0x000fc600078e0204 */
[----:B------:R-:W-:Y:S02]  /*1350*/  IADD3 R4, R29, R3, RZ ;  /* 0x000000031d047210 */ /* 0x000fe40007ffe0ff */
[----:B------:R-:W-:-:S07]  /*1360*/  IADD3 R3, R25, R7, RZ ;  /* 0x0000000719037210 */ /* 0x000fce0007ffe0ff */
.L_x_1777:
[----:B------:R-:W-:Y:S01]  /*1370*/  SHF.R.S32.HI R127, RZ, 0x1f, R126 ;  /* 0x0000001fff7f7819 */ /* 0x000fe2000001147e */
[----:B------:R-:W-:Y:S01]  /*1380*/  ULDC.64 UR4, c[0x0][0x228] ;  /* 0x00008a0000047ab9 */ /* 0x000fe20000000a00 */
[----:B------:R-:W-:Y:S01]  /*1390*/  SHF.R.S32.HI R20, RZ, 0x1f, R167 ;  /* 0x0000001fff147819 */ /* 0x000fe200000114a7 */
[----:B------:R-:W-:Y:S01]  /*13a0*/  ULDC.64 UR10, c[0x0][0x268] ;  /* 0x00009a00000a7ab9 */ /* 0x000fe20000000a00 */
[-C--:B------:R-:W-:Y:S01]  /*13b0*/  LEA.HI R2, R127, R126.reuse, RZ, 0x3 ;  /* 0x0000007e7f027211 */ /* 0x080fe200078f18ff */
[----:B------:R-:W-:Y:S01]  /*13c0*/  IMAD R13, R13, UR10, RZ ;  /* 0x0000000a0d0d7c24 */ /* 0x000fe2000f8e02ff */
[CC--:B------:R-:W-:Y:S01]  /*13d0*/  LEA.HI R7, R127.reuse, R126.reuse, RZ, 0x4 ;  /* 0x0000007e7f077211 */ /* 0x0c0fe200078f20ff */
[----:B------:R-:W-:Y:S01]  /*13e0*/  IMAD R20, R20, UR4, RZ ;  /* 0x0000000414147c24 */ /* 0x000fe2000f8e02ff */
[----:B------:R-:W-:Y:S01]  /*13f0*/  SHF.R.S32.HI R17, RZ, 0x3, R2 ;  /* 0x00000003ff117819 */ /* 0x000fe20000011402 */
[----:B------:R-:W-:Y:S01]  /*1400*/  IMAD R8, R16, UR11, R13 ;  /* 0x0000000b10087c24 */ /* 0x000fe2000f8e020d */
[----:B------:R-:W-:Y:S01]  /*1410*/  LEA.HI R163, R127, R126, RZ, 0x2 ;  /* 0x0000007e7fa37211 */ /* 0x000fe200078f10ff */
[----:B------:R-:W-:Y:S01]  /*1420*/  IMAD R20, R167, UR5, R20 ;  /* 0x00000005a7147c24 */ /* 0x000fe2000f8e0214 */
[----:B------:R-:W-:Y:S01]  /*1430*/  LEA.HI R0, R2, R17, RZ, 0x1 ;  /* 0x0000001102007211 */ /* 0x000fe200078f08ff */
[----:B------:R-:W1:Y:S01]  /*1440*/  S2UR UR12, SR_CgaCtaId ;  /* 0x00000000000c79c3 */ /* 0x000e620000008800 */
[----:B------:R-:W-:Y:S01]  /*1450*/  SHF.R.S32.HI R6, RZ, 0x4, R7 ;  /* 0x00000004ff067819 */ /* 0x000fe20000011407 */
[----:B------:R-:W-:Y:S01]  /*1460*/  USHF.L.U32 UR19, UR6, 0x6, URZ ;  /* 0x0000000606137899 */ /* 0x000fe2000800063f */
[----:B------:R-:W-:Y:S01]  /*1470*/  LOP3.LUT R0, R0, 0xfffffffe, RZ, 0xc0, !PT ;  /* 0xfffffffe00007812 */ /* 0x000fe200078ec0ff */
[----:B------:R-:W-:Y:S01]  /*1480*/  USHF.L.U64.HI UR18, UR6, 0x6, UR7 ;  /* 0x0000000606127899 */ /* 0x000fe20008010207 */
[----:B------:R-:W-:-:S02]  /*1490*/  LOP3.LUT R15, R163, 0xfffffffc, RZ, 0xc0, !PT ;  /* 0xfffffffca30f7812 */ /* 0x000fc400078ec0ff */
[----:B------:R-:W-:Y:S01]  /*14a0*/  SHF.R.S32.HI R22, RZ, 0x2, R163 ;  /* 0x00000002ff167819 */ /* 0x000fe200000114a3 */
[----:B------:R-:W-:Y:S01]  /*14b0*/  IMAD.IADD R165, R17, 0x1, -R0 ;  /* 0x0000000111a57824 */ /* 0x000fe200078e0a00 */
[C---:B------:R-:W-:Y:S01]  /*14c0*/  LEA.HI R9, R7.reuse, R6, RZ, 0x1 ;  /* 0x0000000607097211 */ /* 0x040fe200078f08ff */
[----:B------:R-:W-:Y:S01]  /*14d0*/  IMAD.IADD R26, R126, 0x1, -R15 ;  /* 0x000000017e1a7824 */ /* 0x000fe200078e0a0f */
[----:B------:R-:W-:Y:S01]  /*14e0*/  LOP3.LUT R7, R7, 0xfffffff0, RZ, 0xc0, !PT ;  /* 0xfffffff007077812 */ /* 0x000fe200078ec0ff */
[----:B------:R-:W-:Y:S01]  /*14f0*/  IMAD.SHL.U32 R17, R17, 0x40, RZ ;  /* 0x0000004011117824 */ /* 0x000fe200078e00ff */
[----:B------:R-:W-:Y:S01]  /*1500*/  LEA.HI R163, R163, R22, RZ, 0x1 ;  /* 0x00000016a3a37211 */ /* 0x000fe200078f08ff */
[----:B------:R-:W-:Y:S01]  /*1510*/  IMAD.SHL.U32 R26, R26, 0x8, RZ ;  /* 0x000000081a1a7824 */ /* 0x000fe200078e00ff */
[----:B------:R-:W-:Y:S01]  /*1520*/  LOP3.LUT R9, R9, 0xfffffffe, RZ, 0xc0, !PT ;  /* 0xfffffffe09097812 */ /* 0x000fe200078ec0ff */
[----:B------:R-:W-:Y:S01]  /*1530*/  IMAD.IADD R7, R126, 0x1, -R7 ;  /* 0x000000017e077824 */ /* 0x000fe200078e0a07 */
[----:B------:R-:W-:-:S02]  /*1540*/  LOP3.LUT R17, R17, 0xc0, RZ, 0xc0, !PT ;  /* 0x000000c011117812 */ /* 0x000fc400078ec0ff */
[----:B------:R-:W-:Y:S01]  /*1550*/  LEA.HI R127, R127, R126, RZ, 0x5 ;  /* 0x0000007e7f7f7211 */ /* 0x000fe200078f28ff */
[----:B------:R-:W-:Y:S01]  /*1560*/  IMAD.IADD R9, R6, 0x1, -R9 ;  /* 0x0000000106097824 */ /* 0x000fe200078e0a09 */
[----:B------:R-:W-:Y:S02]  /*1570*/  LOP3.LUT R163, R163, 0x7fffffe, RZ, 0xc0, !PT ;  /* 0x07fffffea3a37812 */ /* 0x000fe400078ec0ff */
[----:B------:R-:W-:Y:S02]  /*1580*/  LOP3.LUT R15, R17, 0x18, R26, 0xf8, !PT ;  /* 0x00000018110f7812 */ /* 0x000fe400078ef81a */
[----:B------:R-:W-:Y:S01]  /*1590*/  SHF.R.U32.HI R6, RZ, 0x3, R17 ;  /* 0x00000003ff067819 */ /* 0x000fe20000011611 */
[----:B------:R-:W-:Y:S01]  /*15a0*/  IMAD.IADD R163, R22, 0x1, -R163 ;  /* 0x0000000116a37824 */ /* 0x000fe200078e0aa3 */
[----:B------:R-:W-:Y:S02]  /*15b0*/  SHF.R.S32.HI R128, RZ, 0x5, R127 ;  /* 0x00000005ff807819 */ /* 0x000fe4000001147f */
[----:B------:R-:W-:-:S02]  /*15c0*/  LEA.HI R12, R7, R7, RZ, 0x1 ;  /* 0x00000007070c7211 */ /* 0x000fc400078f08ff */
[----:B------:R-:W-:Y:S01]  /*15d0*/  LOP3.LUT R6, R15, R6, RZ, 0x3c, !PT ;  /* 0x000000060f067212 */ /* 0x000fe200078e3cff */
[----:B------:R-:W-:Y:S01]  /*15e0*/  IMAD R163, R128, 0x8, R163 ;  /* 0x0000000880a37824 */ /* 0x000fe200078e02a3 */
[----:B------:R-:W-:Y:S01]  /*15f0*/  LOP3.LUT R124, R12, 0x7fffffe, RZ, 0xc0, !PT ;  /* 0x07fffffe0c7c7812 */ /* 0x000fe200078ec0ff */
[----:B------:R-:W-:Y:S01]  /*1600*/  IMAD R129, R128, 0x10, R129 ;  /* 0x0000001080817824 */ /* 0x000fe200078e0281 */
[----:B------:R-:W-:Y:S01]  /*1610*/  SHF.R.S32.HI R0, RZ, 0x1f, R7 ;  /* 0x0000001fff007819 */ /* 0x000fe20000011407 */
[----:B------:R-:W-:Y:S01]  /*1620*/  IMAD.U32 R163, R163, 0x20, R6 ;  /* 0x00000020a3a37824 */ /* 0x000fe200078e0006 */
[----:B------:R-:W-:Y:S01]  /*1630*/  SHF.R.S32.HI R27, RZ, 0x1f, R26 ;  /* 0x0000001fff1b7819 */ /* 0x000fe2000001141a */
[----:B------:R-:W-:Y:S01]  /*1640*/  IMAD.IADD R124, R7, 0x1, -R124 ;  /* 0x00000001077c7824 */ /* 0x000fe200078e0a7c */
[----:B------:R-:W-:Y:S02]  /*1650*/  LEA.HI R0, R0, R7, RZ, 0x3 ;  /* 0x0000000700007211 */ /* 0x000fe400078f18ff */
[----:B------:R-:W2:Y:S01]  /*1660*/  LDC.64 R6, c[0x0][0x240] ;  /* 0x00009000ff067b82 */ /* 0x000ea20000000a00 */
[----:B------:R-:W-:-:S02]  /*1670*/  IADD3 R24, P1, R26, R24, RZ ;  /* 0x000000181a187210 */ /* 0x000fc40007f3e0ff */
[----:B------:R-:W-:Y:S01]  /*1680*/  IADD3 R28, P0, R26, R28, RZ ;  /* 0x0000001c1a1c7210 */ /* 0x000fe20007f1e0ff */
[----:B------:R-:W-:Y:S01]  /*1690*/  IMAD.SHL.U32 R0, R0, 0x20, RZ ;  /* 0x0000002000007824 */ /* 0x000fe200078e00ff */
[----:B------:R-:W-:Y:S01]  /*16a0*/  SHF.R.S32.HI R13, RZ, 0x1, R12 ;  /* 0x00000001ff0d7819 */ /* 0x000fe2000001140c */
[C---:B------:R-:W-:Y:S01]  /*16b0*/  IMAD.X R25, R27.reuse, 0x1, R3, P1 ;  /* 0x000000011b197824 */ /* 0x040fe200008e0603 */
[----:B------:R-:W-:Y:S01]  /*16c0*/  SHF.R.S32.HI R3, RZ, 0x1f, R14 ;  /* 0x0000001fff037819 */ /* 0x000fe2000001140e */
[----:B------:R-:W-:Y:S01]  /*16d0*/  IMAD.X R29, R27, 0x1, R4, P0 ;  /* 0x000000011b1d7824 */ /* 0x000fe200000e0604 */
[----:B------:R-:W-:Y:S01]  /*16e0*/  SHF.R.S32.HI R23, RZ, 0x1f, R22 ;  /* 0x0000001fff177819 */ /* 0x000fe20000011416 */
[----:B------:R-:W-:Y:S01]  /*16f0*/  IMAD.WIDE.U32 R26, R167, UR4, R26 ;  /* 0x00000004a71a7c25 */ /* 0x000fe2000f8e001a */
[----:B------:R-:W-:Y:S01]  /*1700*/  ULDC.64 UR4, c[0x0][0x258] ;  /* 0x0000960000047ab9 */ /* 0x000fe20000000a00 */
[----:B------:R-:W-:Y:S02]  /*1710*/  SHF.R.S32.HI R12, RZ, 0x1f, R12 ;  /* 0x0000001fff0c7819 */ /* 0x000fe4000001140c */
[----:B------:R-:W-:Y:S01]  /*1720*/  IMAD R3, R3, UR4, RZ ;  /* 0x0000000403037c24 */ /* 0x000fe2000f8e02ff */
[----:B------:R-:W-:Y:S01]  /*1730*/  IADD3 R11, P0, R22, R11, RZ ;  /* 0x0000000b160b7210 */ /* 0x000fe20007f1e0ff */
[----:B------:R-:W-:Y:S01]  /*1740*/  IMAD.IADD R21, R27, 0x1, R20 ;  /* 0x000000011b157824 */ /* 0x000fe200078e0214 */
[----:B------:R-:W-:Y:S01]  /*1750*/  LEA.HI R12, R12, R13, RZ, 0x2 ;  /* 0x0000000d0c0c7211 */ /* 0x000fe200078f10ff */
[----:B------:R-:W-:Y:S01]  /*1760*/  IMAD.MOV.U32 R20, RZ, RZ, R26 ;  /* 0x000000ffff147224 */ /* 0x000fe200078e001a */
[----:B------:R-:W-:Y:S01]  /*1770*/  LOP3.LUT R15, R2, 0xfffffff8, RZ, 0xc0, !PT ;  /* 0xfffffff8020f7812 */ /* 0x000fe200078ec0ff */
[----:B------:R-:W-:Y:S01]  /*1780*/  IMAD R4, R14, UR5, R3 ;  /* 0x000000050e047c24 */ /* 0x000fe2000f8e0203 */
[----:B------:R-:W-:Y:S01]  /*1790*/  SHF.R.S32.HI R175, RZ, 0x1f, R127 ;  /* 0x0000001fffaf7819 */ /* 0x000fe2000001147f */
[----:B------:R-:W-:-:S02]  /*17a0*/  IMAD R3, R23, UR6, RZ ;  /* 0x0000000617037c24 */ /* 0x000fc4000f8e02ff */
[----:B------:R-:W-:Y:S01]  /*17b0*/  IMAD.WIDE.U32 R20, R14, UR4, R20 ;  /* 0x000000040e147c25 */ /* 0x000fe2000f8e0014 */
[----:B------:R-:W-:Y:S01]  /*17c0*/  LOP3.LUT R14, R12, 0xfffffffc, RZ, 0xc0, !PT ;  /* 0xfffffffc0c0e7812 */ /* 0x000fe200078ec0ff */
[----:B------:R-:W-:Y:S01]  /*17d0*/  ULDC.64 UR4, c[0x0][0x218] ;  /* 0x0000860000047ab9 */ /* 0x000fe20000000a00 */
[----:B------:R-:W-:Y:S01]  /*17e0*/  LEA.HI R175, R175, R128, RZ, 0x2 ;  /* 0x00000080afaf7211 */ /* 0x000fe200078f10ff */
[----:B------:R-:W-:-:S03]  /*17f0*/  IMAD.WIDE R18, R19, 0x40, R22 ;  /* 0x0000004013127825 */ /* 0x000fc600078e0216 */
[----:B------:R-:W-:Y:S01]  /*1800*/  LOP3.LUT R175, R175, 0xfffffffc, RZ, 0xc0, !PT ;  /* 0xfffffffcafaf7812 */ /* 0x000fe200078ec0ff */
        /* <DEDUP_REMOVED lines=20> */
[----:B------:R-:W-:-:S02]  /*1950*/  IMAD.IADD R17, R17, 0x1, R8 ;  /* 0x0000000111117824 */ /* 0x000fc400078e0208 */
[----:B------:R-:W-:Y:S01]  /*1960*/  IMAD R4, R10, UR10, RZ ;  /* 0x0000000a0a047c24 */ /* 0x000fe2000f8e02ff */
[C---:B------:R-:W-:Y:S01]  /*1970*/  LEA R10, P0, R6.reuse, R12, 0x6 ;  /* 0x0000000c060a7211 */ /* 0x040fe200078030ff */
[----:B------:R-:W-:Y:S01]  /*1980*/  IMAD.WIDE.U32 R16, R11, UR10, R16 ;  /* 0x0000000a0b107c25 */ /* 0x000fe2000f8e0010 */
[----:B------:R-:W-:Y:S01]  /*1990*/  LEA R163, R163, UR5, 0x1 ;  /* 0x00000005a3a37c11 */ /* 0x000fe2000f8e08ff */
[----:B------:R-:W-:Y:S01]  /*19a0*/  ULDC.64 UR12, c[0x0][0x220] ;  /* 0x00008800000c7ab9 */ /* 0x000fe20000000a00 */
[----:B------:R-:W-:Y:S01]  /*19b0*/  UIADD3 UR4, UR5, 0x3000, URZ ;  /* 0x0000300005047890 */ /* 0x000fe2000fffe03f */
[----:B------:R-:W-:Y:S01]  /*19c0*/  IMAD R4, R11, UR11, R4 ;  /* 0x0000000b0b047c24 */ /* 0x000fe2000f8e0204 */
[----:B------:R-:W-:Y:S01]  /*19d0*/  LEA.HI.X R11, R6, R13, R7, 0x6, P0 ;  /* 0x0000000d060b7211 */ /* 0x000fe200000f3407 */
[----:B------:R-:W-:Y:S01]  /*19e0*/  IMAD.IADD R164, R126, 0x1, -R15 ;  /* 0x000000017ea47824 */ /* 0x000fe200078e0a0f */
[----:B------:R-:W-:Y:S01]  /*19f0*/  IADD3 R14, P0, R170, UR19, RZ ;  /* 0x00000013aa0e7c10 */ /* 0x000fe2000ff1e0ff */
[----:B------:R-:W-:Y:S01]  /*1a00*/  @!PT LDS RZ, [RZ] ;  /* 0x00000000fffff984 */ /* 0x000fe20000000800 */
[----:B------:R-:W-:Y:S01]  /*1a10*/  @!PT LDS RZ, [RZ] ;  /* 0x00000000fffff984 */ /* 0x000fe20000000800 */
[----:B------:R-:W-:Y:S01]  /*1a20*/  @!PT LDS RZ, [RZ] ;  /* 0x00000000fffff984 */ /* 0x000fe20000000800 */
[----:B------:R-:W-:Y:S01]  /*1a30*/  LDGSTS.E.BYPASS.LTC128B.128 [R163], desc[UR16][R12.64] ;  /* 0x000000000ca37fae */ /* 0x000fe2000b901d50 */
[----:B------:R-:W-:Y:S01]  /*1a40*/  IMAD.SHL.U32 R7, R165, 0x8, RZ ;  /* 0x00000008a5077824 */ /* 0x000fe200078e00ff */
[----:B------:R-:W-:Y:S01]  /*1a50*/  USHF.L.U64.HI UR11, UR10, 0x6, UR11 ;  /* 0x000000060a0b7899 */ /* 0x000fe2000801020b */
[----:B------:R-:W-:Y:S01]  /*1a60*/  IADD3.X R15, R171, UR18, RZ, P0, !PT ;  /* 0x00000012ab0f7c10 */ /* 0x000fe200087fe4ff */
[----:B------:R-:W-:Y:S01]  /*1a70*/  LDGSTS.E.BYPASS.LTC128B.128 [R163+0x1000], desc[UR16][R12.64+0x40] ;  /* 0x010000400ca37fae */ /* 0x000fe2000b901d50 */
[----:B------:R-:W-:Y:S01]  /*1a80*/  IADD3 R20, P0, R14, UR19, RZ ;  /* 0x000000130e147c10 */ /* 0x000fe2000ff1e0ff */
[----:B------:R-:W-:Y:S01]  /*1a90*/  IMAD.IADD R175, R128, 0x1, -R175 ;  /* 0x0000000180af7824 */ /* 0x000fe200078e0aaf */
[----:B------:R-:W-:Y:S01]  /*1aa0*/  LEA.HI R2, R164, R164, RZ, 0x1 ;  /* 0x000000a4a4027211 */ /* 0x000fe200078f08ff */
[----:B------:R1:W-:Y:S01]  /*1ab0*/  LDGSTS.E.BYPASS.LTC128B.128 [R163+0x2000], desc[UR16][R12.64+0x80] ;  /* 0x020000800ca37fae */ /* 0x0003e2000b901d50 */
[----:B------:R-:W-:-:S02]  /*1ac0*/  IADD3.X R21, R15, UR18, RZ, P0, !PT ;  /* 0x000000120f157c10 */ /* 0x000fc400087fe4ff */
[----:B------:R-:W-:Y:S01]  /*1ad0*/  IADD3 R18, P0, R20, UR19, RZ ;  /* 0x0000001314127c10 */ /* 0x000fe2000ff1e0ff */
[----:B------:R-:W-:Y:S01]  /*1ae0*/  LDGSTS.E.BYPASS.LTC128B.128 [R163+0x800], desc[UR16][R10.64] ;  /* 0x008000000aa37fae */ /* 0x000fe2000b901d50 */
[----:B------:R-:W-:Y:S02]  /*1af0*/  SHF.R.S32.HI R166, RZ, 0x1, R2 ;  /* 0x00000001ffa67819 */ /* 0x000fe40000011402 */
[----:B------:R-:W-:Y:S01]  /*1b00*/  IADD3.X R19, R21, UR18, RZ, P0, !PT ;  /* 0x0000001215137c10 */ /* 0x000fe200087fe4ff */
[----:B------:R-:W-:Y:S01]  /*1b10*/  LDGSTS.E.BYPASS.LTC128B.128 [R163+0x1800], desc[UR16][R10.64+0x40] ;  /* 0x018000400aa37fae */ /* 0x000fe2000b901d50 */
[----:B------:R-:W-:Y:S01]  /*1b20*/  LEA R172, P0, R16, UR12, 0x1 ;  /* 0x0000000c10ac7c11 */ /* 0x000fe2000f8008ff */
[----:B------:R-:W-:Y:S01]  /*1b30*/  IMAD.SHL.U32 R6, R166, 0x40, RZ ;  /* 0x00000040a6067824 */ /* 0x000fe200078e00ff */
[----:B------:R-:W-:Y:S01]  /*1b40*/  USHF.L.U32 UR12, UR10, 0x6, URZ ;  /* 0x000000060a0c7899 */ /* 0x000fe2000800063f */
[----:B------:R2:W-:Y:S03]  /*1b50*/  LDGSTS.E.BYPASS.LTC128B.128 [R163+0x2800], desc[UR16][R10.64+0x80] ;  /* 0x028000800aa37fae */ /* 0x0005e6000b901d50 */
[----:B------:R-:W-:Y:S01]  /*1b60*/  LOP3.LUT R6, R6, 0xc0, RZ, 0xc0, !PT ;  /* 0x000000c006067812 */ /* 0x000fe200078ec0ff */
[----:B------:R-:W-:Y:S03]  /*1b70*/  LDGSTS.E.BYPASS.LTC128B.128 [R163+0x3000], desc[UR16][R170.64] ;  /* 0x03000000aaa37fae */ /* 0x000fe6000b901d50 */
[----:B------:R-:W-:Y:S01]  /*1b80*/  LOP3.LUT R7, R6, 0x8, R7, 0xf8, !PT ;  /* 0x0000000806077812 */ /* 0x000fe200078ef807 */
[----:B------:R-:W-:Y:S04]  /*1b90*/  LDGSTS.E.BYPASS.LTC128B.128 [R163+0x5000], desc[UR16][R170.64+0x40] ;  /* 0x05000040aaa37fae */ /* 0x000fe8000b901d50 */
[----:B------:R-:W-:Y:S01]  /*1ba0*/  LDGSTS.E.BYPASS.LTC128B.128 [R163+0x7000], desc[UR16][R170.64+0x80] ;  /* 0x07000080aaa37fae */ /* 0x000fe2000b901d50 */
[----:B-1----:R-:W-:-:S03]  /*1bb0*/  LOP3.LUT R13, R2, 0xfffffffe, RZ, 0xc0, !PT ;  /* 0xfffffffe020d7812 */ /* 0x002fc600078ec0ff */
[----:B------:R-:W-:Y:S01]  /*1bc0*/  LDGSTS.E.BYPASS.LTC128B.128 [R163+0x3800], desc[UR16][R14.64] ;  /* 0x038000000ea37fae */ /* 0x000fe2000b901d50 */
[----:B------:R-:W-:Y:S01]  /*1bd0*/  SHF.R.U32.HI R2, RZ, 0x3, R6 ;  /* 0x00000003ff027819 */ /* 0x000fe20000011606 */
[----:B------:R-:W-:Y:S02]  /*1be0*/  IMAD.SHL.U32 R6, R9, 0x8, RZ ;  /* 0x0000000809067824 */ /* 0x000fe400078e00ff */
[----:B------:R-:W-:Y:S01]  /*1bf0*/  LDGSTS.E.BYPASS.LTC128B.128 [R163+0x5800], desc[UR16][R14.64+0x40] ;  /* 0x058000400ea37fae */ /* 0x000fe2000b901d50 */
[----:B------:R-:W-:Y:S01]  /*1c00*/  LOP3.LUT R2, R7, R2, RZ, 0x3c, !PT ;  /* 0x0000000207027212 */ /* 0x000fe200078e3cff */
[----:B------:R-:W-:Y:S02]  /*1c10*/  IMAD.IADD R164, R164, 0x1, -R13 ;  /* 0x00000001a4a47824 */ /* 0x000fe400078e0a0d */
[----:B------:R-:W-:Y:S02]  /*1c20*/  LDGSTS.E.BYPASS.LTC128B.128 [R163+0x7800], desc[UR16][R14.64+0x80] ;  /* 0x078000800ea37fae */ /* 0x000fe4000b901d50 */
[----:B------:R-:W-:-:S02]  /*1c30*/  IMAD R9, R9, 0x8, R164 ;  /* 0x0000000809097824 */ /* 0x000fc400078e02a4 */
[----:B------:R-:W-:Y:S01]  /*1c40*/  LDGSTS.E.BYPASS.LTC128B.128 [R163+0x4000], desc[UR16][R20.64] ;  /* 0x0400000014a37fae */ /* 0x000fe2000b901d50 */
[----:B--2---:R-:W-:Y:S02]  /*1c50*/  IMAD.IADD R11, R17, 0x1, R4 ;  /* 0x00000001110b7824 */ /* 0x004fe400078e0204 */
[----:B------:R-:W-:Y:S01]  /*1c60*/  IMAD.SHL.U32 R4, R3, 0x40, RZ ;  /* 0x0000004003047824 */ /* 0x000fe200078e00ff */
[----:B------:R-:W-:Y:S02]  /*1c70*/  LDGSTS.E.BYPASS.LTC128B.128 [R163+0x6000], desc[UR16][R20.64+0x40] ;  /* 0x0600004014a37fae */ /* 0x000fe4000b901d50 */
[----:B------:R-:W-:Y:S02]  /*1c80*/  LEA.HI.X R173, R16, UR13, R11, 0x1, P0 ;  /* 0x0000000d10ad7c11 */ /* 0x000fe400080f0c0b */
[----:B------:R-:W-:Y:S01]  /*1c90*/  LDGSTS.E.BYPASS.LTC128B.128 [R163+0x8000], desc[UR16][R20.64+0x80] ;  /* 0x0800008014a37fae */ /* 0x000fe2000b901d50 */
[----:B------:R-:W-:Y:S01]  /*1ca0*/  LOP3.LUT R7, R4, 0xc0, RZ, 0xc0, !PT ;  /* 0x000000c004077812 */ /* 0x000fe200078ec0ff */
[----:B------:R-:W-:Y:S01]  /*1cb0*/  IMAD.MOV.U32 R4, RZ, RZ, 0x20 ;  /* 0x00000020ff047424 */ /* 0x000fe200078e00ff */
[----:B------:R-:W-:Y:S01]  /*1cc0*/  IADD3 R8, P0, R172, UR12, RZ ;  /* 0x0000000cac087c10 */ /* 0x000fe2000ff1e0ff */
[----:B------:R-:W-:Y:S01]  /*1cd0*/  LDGSTS.E.BYPASS.LTC128B.128 [R163+0x4800], desc[UR16][R18.64] ;  /* 0x0480000012a37fae */ /* 0x000fe2000b901d50 */
[----:B------:R-:W-:-:S02]  /*1ce0*/  LOP3.LUT R6, R7, 0x8, R6, 0xf8, !PT ;  /* 0x0000000807067812 */ /* 0x000fc400078ef806 */
[----:B------:R-:W-:Y:S01]  /*1cf0*/  SHF.R.U32.HI R11, RZ, 0x3, R7 ;  /* 0x00000003ff0b7819 */ /* 0x000fe20000011607 */
[----:B------:R-:W-:Y:S01]  /*1d00*/  LDGSTS.E.BYPASS.LTC128B.128 [R163+0x6800], desc[UR16][R18.64+0x40] ;  /* 0x0680004012a37fae */ /* 0x000fe2000b901d50 */
[----:B------:R-:W-:Y:S01]  /*1d10*/  LOP3.LUT R7, R0, 0xffffff00, RZ, 0xc0, !PT ;  /* 0xffffff0000077812 */ /* 0x000fe200078ec0ff */
[----:B------:R-:W-:Y:S01]  /*1d20*/  IMAD.U32 R0, R9, 0x20, R2 ;  /* 0x0000002009007824 */ /* 0x000fe200078e0002 */
[----:B------:R-:W-:Y:S01]  /*1d30*/  IADD3.X R9, R173, UR11, RZ, P0, !PT ;  /* 0x0000000bad097c10 */ /* 0x000fe200087fe4ff */
[----:B------:R1:W-:Y:S01]  /*1d40*/  LDGSTS.E.BYPASS.LTC128B.128 [R163+0x8800], desc[UR16][R18.64+0x80] ;  /* 0x0880008012a37fae */ /* 0x0003e2000b901d50 */
[----:B------:R-:W-:Y:S01]  /*1d50*/  IADD3 R12, P0, R8, UR12, RZ ;  /* 0x0000000c080c7c10 */ /* 0x000fe2000ff1e0ff */
[----:B------:R-:W-:Y:S01]  /*1d60*/  IMAD R161, R128, 0x200, R7 ;  /* 0x0000020080a17824 */ /* 0x000fe200078e0207 */
[----:B------:R-:W-:Y:S01]  /*1d70*/  LOP3.LUT R2, R6, R11, RZ, 0x3c, !PT ;  /* 0x0000000b06027212 */ /* 0x000fe200078e3cff */
[----:B------:R-:W0:Y:S01]  /*1d80*/  LDGDEPBAR ;  /* 0x00000000000079af */ /* 0x000e220000000000 */
[----:B------:R-:W-:Y:S01]  /*1d90*/  IADD3.X R13, R9, UR11, RZ, P0, !PT ;  /* 0x0000000b090d7c10 */ /* 0x000fe200087fe4ff */
[----:B------:R-:W-:Y:S01]  /*1da0*/  IMAD R161, R124, 0x20, R161 ;  /* 0x000000207ca17824 */ /* 0x000fe200078e02a1 */
[----:B------:R-:W-:-:S02]  /*1db0*/  IADD3 R10, P0, R12, UR12, RZ ;  /* 0x0000000c0c0a7c10 */ /* 0x000fc4000ff1e0ff */
[----:B------:R-:W-:Y:S01]  /*1dc0*/  LEA R6, R0, UR5, 0x1 ;  /* 0x0000000500067c11 */ /* 0x000fe2000f8e08ff */
[----:B------:R-:W-:Y:S01]  /*1dd0*/  IMAD.IADD R161, R2, 0x1, R161 ;  /* 0x0000000102a17824 */ /* 0x000fe200078e02a1 */
[----:B------:R-:W-:Y:S02]  /*1de0*/  IADD3.X R11, R13, UR11, RZ, P0, !PT ;  /* 0x0000000b0d0b7c10 */ /* 0x000fe400087fe4ff */
[----:B------:R-:W-:Y:S02]  /*1df0*/  LOP3.LUT P0, RZ, R166, 0x2, RZ, 0xc0, !PT ;  /* 0x00000002a6ff7812 */ /* 0x000fe4000780c0ff */
[----:B------:R-:W-:Y:S02]  /*1e00*/  LEA R161, R161, UR5, 0x1 ;  /* 0x00000005a1a17c11 */ /* 0x000fe4000f8e08ff */
[C---:B------:R-:W-:Y:S02]  /*1e10*/  SEL R3, R4.reuse, 0xffffffe0, !P0 ;  /* 0xffffffe004037807 */ /* 0x040fe40004000000 */
[----:B------:R-:W-:-:S02]  /*1e20*/  SEL R4, R4, 0xffffffe0, !P1 ;  /* 0xffffffe004047807 */ /* 0x000fc40004800000 */
[----:B------:R-:W-:-:S03]  /*1e30*/  LEA R160, R0, UR4, 0x1 ;  /* 0x0000000400a07c11 */ /* 0x000fc6000f8e08ff */
[----:B------:R-:W-:Y:S02]  /*1e40*/  IMAD.IADD R159, R161, 0x1, R4 ;  /* 0x00000001a19f7824 */ /* 0x000fe400078e0204 */
[----:B------:R-:W-:Y:S01]  /*1e50*/  IMAD.IADD R158, R160, 0x1, R3 ;  /* 0x00000001a09e7824 */ /* 0x000fe200078e0203 */
[----:B------:R-:W-:Y:S01]  /*1e60*/  LOP3.LUT R3, R127, 0xffffffe0, RZ, 0xc0, !PT ;  /* 0xffffffe07f037812 */ /* 0x000fe200078ec0ff */
[----:B------:R-:W-:-:S04]  /*1e70*/  DEPBAR.LE SB0, 0x0 ;  /* 0x000080000000791a */ /* 0x000fc80000000000 */
[----:B------:R-:W-:Y:S01]  /*1e80*/  BAR.SYNC.DEFER_BLOCKING 0x0 ;  /* 0x0000000000007b1d */ /* 0x000fe20000010000 */
[----:B------:R-:W-:-:S05]  /*1e90*/  IMAD.IADD R3, R126, 0x1, -R3 ;  /* 0x000000017e037824 */ /* 0x000fca00078e0a03 */
[----:B------:R-:W-:-:S04]  /*1ea0*/  SHF.R.S32.HI R174, RZ, 0x1f, R3 ;  /* 0x0000001fffae7819 */ /* 0x000fc80000011403 */
[----:B------:R-:W-:Y:S01]  /*1eb0*/  LEA.HI R174, R174, R3, RZ, 0x2 ;  /* 0x00000003aeae7211 */ /* 0x000fe200078f10ff */
[----:B------:R-:W-:-:S03]  /*1ec0*/  IMAD.SHL.U32 R3, R126, 0x2, RZ ;  /* 0x000000027e037824 */ /* 0x000fc600078e00ff */
[----:B------:R-:W-:Y:S01]  /*1ed0*/  SHF.R.S32.HI R174, RZ, 0x2, R174 ;  /* 0x00000002ffae7819 */ /* 0x000fe200000114ae */
        /* <DEDUP_REMOVED lines=18> */
[----:B-1----:R-:W1:Y:S04]  /*2000*/  LDSM.16.M88.4 R16, [R6+0x3800] ;  /* 0x003800000610783b */ /* 0x002e680000000200 */
[----:B------:R-:W5:Y:S04]  /*2010*/  LDSM.16.M88.4 R84, [R6+0x4000] ;  /* 0x004000000654783b */ /* 0x000f680000000200 */
[----:B------:R-:W5:Y:S04]  /*2020*/  LDSM.16.M88.4 R76, [R6+0x4400] ;  /* 0x00440000064c783b */ /* 0x000f680000000200 */
[----:B------:R-:W5:Y:S04]  /*2030*/  LDSM.16.M88.4 R68, [R6+0x4800] ;  /* 0x004800000644783b */ /* 0x000f680000000200 */
[----:B------:R-:W-:Y:S04]  /*2040*/  LDSM.16.M88.4 R104, [R159] ;  /* 0x000000009f68783b */ /* 0x000fe80000000200 */
[----:B------:R-:W5:Y:S04]  /*2050*/  LDSM.16.M88.4 R52, [R158] ;  /* 0x000000009e34783b */ /* 0x000f680000000200 */
[----:B------:R-:W5:Y:S04]  /*2060*/  LDSM.16.M88.4 R28, [R158+0x400] ;  /* 0x000400009e1c783b */ /* 0x000f680000000200 */
[----:B------:R-:W5:Y:S04]  /*2070*/  LDSM.16.M88.4 R24, [R158+0x800] ;  /* 0x000800009e18783b */ /* 0x000f680000000200 */
[----:B------:R-:W5:Y:S01]  /*2080*/  LDSM.16.M88.4 R92, [R6+0x3c00] ;  /* 0x003c0000065c783b */ /* 0x000f620000000200 */
[C---:B---3--:R-:W-:Y:S03]  /*2090*/  HMMA.16816.F32 R48, R60.reuse, R44, RZ ;  /* 0x0000002c3c30723c */ /* 0x048fe600000018ff */
[----:B--2---:R-:W2:Y:S03]  /*20a0*/  LDSM.16.M88.4 R8, [R158+0x1000] ;  /* 0x001000009e08783b */ /* 0x004ea60000000200 */
[C---:B----4-:R-:W-:Y:S01]  /*20b0*/  HMMA.16816.F32 R40, R60.reuse, R36, RZ ;  /* 0x000000243c28723c */ /* 0x050fe200000018ff */
[----:B------:R-:W3:Y:S04]  /*20c0*/  LDSM.16.M88.4 R100, [R6+0x4c00] ;  /* 0x004c00000664783b */ /* 0x000ee80000000200 */
[----:B------:R-:W4:Y:S01]  /*20d0*/  LDSM.16.M88.4 R56, [R158+0x1400] ;  /* 0x001400009e38783b */ /* 0x000f220000000200 */
[C---:B------:R-:W-:Y:S03]  /*20e0*/  HMMA.16816.F32 R44, R60.reuse, R46, RZ ;  /* 0x0000002e3c2c723c */ /* 0x040fe600000018ff */
[----:B------:R-:W4:Y:S03]  /*20f0*/  LDSM.16.M88.4 R20, [R158+0x1800] ;  /* 0x001800009e14783b */ /* 0x000f260000000200 */
[C---:B------:R-:W-:Y:S01]  /*2100*/  HMMA.16816.F32 R36, R60.reuse, R38, RZ ;  /* 0x000000263c24723c */ /* 0x040fe200000018ff */
[----:B------:R-:W4:Y:S04]  /*2110*/  LDSM.16.M88.4 R96, [R158+0xc00] ;  /* 0x000c00009e60783b */ /* 0x000f280000000200 */
[----:B------:R-:W-:Y:S01]  /*2120*/  LDSM.16.M88.4 R108, [R158+0x1c00] ;  /* 0x001c00009e6c783b */ /* 0x000fe20000000200 */
[C---:B-1----:R-:W-:Y:S03]  /*2130*/  HMMA.16816.F32 R32, R60.reuse, R16, RZ ;  /* 0x000000103c20723c */ /* 0x042fe600000018ff */
[----:B------:R-:W-:Y:S03]  /*2140*/  LDSM.16.M88.4 R120, [R6+0x6c00] ;  /* 0x006c00000678783b */ /* 0x000fe60000000200 */
[C---:B------:R-:W-:Y:S01]  /*2150*/  HMMA.16816.F32 R16, R60.reuse, R18, RZ ;  /* 0x000000123c10723c */ /* 0x040fe200000018ff */
[----:B------:R-:W-:Y:S04]  /*2160*/  LDSM.16.M88.4 R112, [R159+0x1000] ;  /* 0x001000009f70783b */ /* 0x000fe80000000200 */
[----:B------:R-:W-:Y:S01]  /*2170*/  LDSM.16.M88.4 R116, [R158+0x2c00] ;  /* 0x002c00009e74783b */ /* 0x000fe20000000200 */
[C---:B-----5:R-:W-:Y:S03]  /*2180*/  HMMA.16816.F32 R88, R60.reuse, R84, RZ ;  /* 0x000000543c58723c */ /* 0x060fe600000018ff */
[----:B------:R-:W0:Y:S03]  /*2190*/  LDGDEPBAR ;  /* 0x00000000000079af */ /* 0x000e260000000000 */
[C---:B------:R-:W-:Y:S06]  /*21a0*/  HMMA.16816.F32 R84, R60.reuse, R86, RZ ;  /* 0x000000563c54723c */ /* 0x040fec00000018ff */
[C---:B------:R-:W-:Y:S06]  /*21b0*/  HMMA.16816.F32 R80, R60.reuse, R76, RZ ;  /* 0x0000004c3c50723c */ /* 0x040fec00000018ff */
[C---:B------:R-:W-:Y:S06]  /*21c0*/  HMMA.16816.F32 R72, R60.reuse, R68, RZ ;  /* 0x000000443c48723c */ /* 0x040fec00000018ff */
[C---:B------:R-:W-:Y:S06]  /*21d0*/  HMMA.16816.F32 R76, R60.reuse, R78, RZ ;  /* 0x0000004e3c4c723c */ /* 0x040fec00000018ff */
[----:B------:R-:W-:Y:S06]  /*21e0*/  HMMA.16816.F32 R68, R60, R70, RZ ;  /* 0x000000463c44723c */ /* 0x000fec00000018ff */
[C---:B------:R-:W-:Y:S06]  /*21f0*/  HMMA.16816.F32 R48, R104.reuse, R52, R48 ;  /* 0x000000346830723c */ /* 0x040fec0000001830 */
[C---:B------:R-:W-:Y:S01]  /*2200*/  HMMA.16816.F32 R44, R104.reuse, R54, R44 ;  /* 0x00000036682c723c */ /* 0x040fe2000000182c */
[----:B------:R-:W-:Y:S05]  /*2210*/  LDSM.16.M88.4 R52, [R161+0x1000] ;  /* 0x00100000a134783b */ /* 0x000fea0000000200 */
[C---:B------:R-:W-:Y:S06]  /*2220*/  HMMA.16816.F32 R40, R104.reuse, R28, R40 ;  /* 0x0000001c6828723c */ /* 0x040fec0000001828 */
[C---:B------:R-:W-:Y:S01]  /*2230*/  HMMA.16816.F32 R36, R104.reuse, R30, R36 ;  /* 0x0000001e6824723c */ /* 0x040fe20000001824 */
[----:B------:R-:W1:Y:S05]  /*2240*/  LDSM.16.M88.4 R28, [R6+0x5000] ;  /* 0x00500000061c783b */ /* 0x000e6a0000000200 */
[C---:B------:R-:W-:Y:S06]  /*2250*/  HMMA.16816.F32 R32, R104.reuse, R24, R32 ;  /* 0x000000186820723c */ /* 0x040fec0000001820 */
[----:B------:R-:W-:Y:S01]  /*2260*/  HMMA.16816.F32 R16, R104, R26, R16 ;  /* 0x0000001a6810723c */ /* 0x000fe20000001810 */
[----:B------:R-:W5:Y:S05]  /*2270*/  LDSM.16.M88.4 R24, [R6+0x5400] ;  /* 0x005400000618783b */ /* 0x000f6a0000000200 */
[C---:B------:R-:W-:Y:S06]  /*2280*/  HMMA.16816.F32 R12, R60.reuse, R92, RZ ;  /* 0x0000005c3c0c723c */ /* 0x040fec00000018ff */
[----:B------:R-:W-:Y:S06]  /*2290*/  HMMA.16816.F32 R92, R60, R94, RZ ;  /* 0x0000005e3c5c723c */ /* 0x000fec00000018ff */
[C---:B--2---:R-:W-:Y:S06]  /*22a0*/  HMMA.16816.F32 R88, R104.reuse, R8, R88 ;  /* 0x000000086858723c */ /* 0x044fec0000001858 */
[----:B------:R-:W-:Y:S01]  /*22b0*/  HMMA.16816.F32 R84, R104, R10, R84 ;  /* 0x0000000a6854723c */ /* 0x000fe20000001854 */
[----:B------:R-:W2:Y:S05]  /*22c0*/  LDSM.16.M88.4 R8, [R6+0x5800] ;  /* 0x005800000608783b */ /* 0x000eaa0000000200 */
[----:B---3--:R-:W-:Y:S06]  /*22d0*/  HMMA.16816.F32 R64, R60, R100, RZ ;  /* 0x000000643c40723c */ /* 0x008fec00000018ff */
[C---:B----4-:R-:W-:Y:S06]  /*22e0*/  HMMA.16816.F32 R80, R104.reuse, R56, R80 ;  /* 0x000000386850723c */ /* 0x050fec0000001850 */
[C---:B------:R-:W-:Y:S01]  /*22f0*/  HMMA.16816.F32 R76, R104.reuse, R58, R76 ;  /* 0x0000003a684c723c */ /* 0x040fe2000000184c */
[----:B------:R-:W3:Y:S05]  /*2300*/  LDSM.16.M88.4 R56, [R6+0x6400] ;  /* 0x006400000638783b */ /* 0x000eea0000000200 */
[C---:B------:R-:W-:Y:S06]  /*2310*/  HMMA.16816.F32 R72, R104.reuse, R20, R72 ;  /* 0x000000146848723c */ /* 0x040fec0000001848 */
[----:B------:R-:W-:Y:S01]  /*2320*/  HMMA.16816.F32 R68, R104, R22, R68 ;  /* 0x000000166844723c */ /* 0x000fe20000001844 */
[----:B------:R-:W4:Y:S05]  /*2330*/  LDSM.16.M88.4 R20, [R6+0x6800] ;  /* 0x006800000614783b */ /* 0x000f2a0000000200 */
[----:B------:R-:W-:Y:S01]  /*2340*/  HMMA.16816.F32 R60, R60, R102, RZ ;  /* 0x000000663c3c723c */ /* 0x000fe200000018ff */
[----:B------:R-:W4:Y:S05]  /*2350*/  LDSM.16.M88.4 R100, [R6+0x5c00] ;  /* 0x005c00000664783b */ /* 0x000f2a0000000200 */
[C---:B------:R-:W-:Y:S06]  /*2360*/  HMMA.16816.F32 R12, R104.reuse, R96, R12 ;  /* 0x00000060680c723c */ /* 0x040fec000000180c */
[----:B------:R-:W-:Y:S01]  /*2370*/  HMMA.16816.F32 R92, R104, R98, R92 ;  /* 0x00000062685c723c */ /* 0x000fe2000000185c */
[----:B------:R-:W4:Y:S05]  /*2380*/  LDSM.16.M88.4 R96, [R6+0x6000] ;  /* 0x006000000660783b */ /* 0x000f2a0000000200 */
[C---:B-1----:R-:W-:Y:S06]  /*2390*/  HMMA.16816.F32 R48, R52.reuse, R28, R48 ;  /* 0x0000001c3430723c */ /* 0x042fec0000001830 */
[C---:B------:R-:W-:Y:S01]  /*23a0*/  HMMA.16816.F32 R44, R52.reuse, R30, R44 ;  /* 0x0000001e342c723c */ /* 0x040fe2000000182c */
[----:B------:R-:W1:Y:S05]  /*23b0*/  LDSM.16.M88.4 R28, [R158+0x2000] ;  /* 0x002000009e1c783b */ /* 0x000e6a0000000200 */
[C---:B-----5:R-:W-:Y:S06]  /*23c0*/  HMMA.16816.F32 R40, R52.reuse, R24, R40 ;  /* 0x000000183428723c */ /* 0x060fec0000001828 */
[----:B------:R-:W-:Y:S01]  /*23d0*/  HMMA.16816.F32 R36, R52, R26, R36 ;  /* 0x0000001a3424723c */ /* 0x000fe20000001824 */
[----:B------:R-:W5:Y:S05]  /*23e0*/  LDSM.16.M88.4 R24, [R158+0x2400] ;  /* 0x002400009e18783b */ /* 0x000f6a0000000200 */
[C---:B------:R-:W-:Y:S06]  /*23f0*/  HMMA.16816.F32 R64, R104.reuse, R108, R64 ;  /* 0x0000006c6840723c */ /* 0x040fec0000001840 */
[----:B------:R-:W-:Y:S01]  /*2400*/  HMMA.16816.F32 R60, R104, R110, R60 ;  /* 0x0000006e683c723c */ /* 0x000fe2000000183c */
[----:B------:R-:W-:Y:S04]  /*2410*/  LDSM.16.M88.4 R108, [R158+0x3000] ;  /* 0x003000009e6c783b */ /* 0x000fe80000000200 */
[----:B------:R-:W-:Y:S01]  /*2420*/  LDSM.16.M88.4 R104, [R158+0x3400] ;  /* 0x003400009e68783b */ /* 0x000fe20000000200 */
[C---:B--2---:R-:W-:Y:S06]  /*2430*/  HMMA.16816.F32 R32, R52.reuse, R8, R32 ;  /* 0x000000083420723c */ /* 0x044fec0000001820 */
[C---:B------:R-:W-:Y:S01]  /*2440*/  HMMA.16816.F32 R16, R52.reuse, R10, R16 ;  /* 0x0000000a3410723c */ /* 0x040fe20000001810 */
[----:B------:R-:W2:Y:S05]  /*2450*/  LDSM.16.M88.4 R8, [R158+0x2800] ;  /* 0x002800009e08783b */ /* 0x000eaa0000000200 */
[C---:B---3--:R-:W-:Y:S06]  /*2460*/  HMMA.16816.F32 R80, R52.reuse, R56, R80 ;  /* 0x000000383450723c */ /* 0x048fec0000001850 */
[C---:B------:R-:W-:Y:S01]  /*2470*/  HMMA.16816.F32 R76, R52.reuse, R58, R76 ;  /* 0x0000003a344c723c */ /* 0x040fe2000000184c */
[----:B------:R-:W-:Y:S05]  /*2480*/  LDSM.16.M88.4 R56, [R6+0x7000] ;  /* 0x007000000638783b */ /* 0x000fea0000000200 */
[C---:B----4-:R-:W-:Y:S06]  /*2490*/  HMMA.16816.F32 R72, R52.reuse, R20, R72 ;  /* 0x000000143448723c */ /* 0x050fec0000001848 */
[C---:B------:R-:W-:Y:S01]  /*24a0*/  HMMA.16816.F32 R68, R52.reuse, R22, R68 ;  /* 0x000000163444723c */ /* 0x040fe20000001844 */
[----:B------:R-:W3:Y:S05]  /*24b0*/  LDSM.16.M88.4 R20, [R161+0x2000] ;  /* 0x00200000a114783b */ /* 0x000eea0000000200 */
        /* <DEDUP_REMOVED lines=8> */
[----:B------:R-:W4:Y:S05]  /*2540*/  LDSM.16.M88.4 R52, [R6+0x7400] ;  /* 0x007400000634783b */ /* 0x000f2a0000000200 */
[C---:B-1----:R-:W-:Y:S06]  /*2550*/  HMMA.16816.F32 R48, R112.reuse, R28, R48 ;  /* 0x0000001c7030723c */ /* 0x042fec0000001830 */
[C---:B------:R-:W-:Y:S01]  /*2560*/  HMMA.16816.F32 R44, R112.reuse, R30, R44 ;  /* 0x0000001e702c723c */ /* 0x040fe2000000182c */
[----:B------:R-:W-:Y:S05]  /*2570*/  LDSM.16.M88.4 R28, [R158+0x4000] ;  /* 0x004000009e1c783b */ /* 0x000fea0000000200 */
[C---:B-----5:R-:W-:Y:S06]  /*2580*/  HMMA.16816.F32 R40, R112.reuse, R24, R40 ;  /* 0x000000187028723c */ /* 0x060fec0000001828 */
        /* <DEDUP_REMOVED lines=11> */
[----:B-1----:R-:W-:Y:S06]  /*2640*/  HMMA.16816.F32 R32, R20, R24, R32 ;  /* 0x000000181420723c */ /* 0x002fec0000001820 */
[----:B------:R-:W-:Y:S01]  /*2650*/  HMMA.16816.F32 R64, R112, R96, R64 ;  /* 0x000000607040723c */ /* 0x000fe20000001840 */
[----:B------:R-:W-:Y:S01]  /*2660*/  VIADD R25, R5, 0xffffffff ;  /* 0xffffffff05197836 */ /* 0x000fe20000000000 */
[----:B------:R-:W-:-:S03]  /*2670*/  IADD3 R24, R129, 0x1, R174 ;  /* 0x0000000181187810 */ /* 0x000fc60007ffe0ae */
[----:B------:R-:W-:Y:S01]  /*2680*/  IMAD.SHL.U32 R0, R25, 0x80, RZ ;  /* 0x0000008019007824 */ /* 0x000fe200078e00ff */
[C---:B------:R-:W-:Y:S01]  /*2690*/  HMMA.16816.F32 R60, R112.reuse, R98, R60 ;  /* 0x00000062703c723c */ /* 0x040fe2000000183c */
[----:B------:R-:W1:Y:S01]  /*26a0*/  LDSM.16.M88.4 R96, [R158+0x4800] ;  /* 0x004800009e60783b */ /* 0x000e620000000200 */
[----:B------:R-:W-:Y:S02]  /*26b0*/  IADD3 R24, R125, -UR15, R24 ;  /* 0x8000000f7d187c10 */ /* 0x000fe4000fffe018 */
[----:B------:R-:W-:Y:S02]  /*26c0*/  LOP3.LUT R3, R0, 0x6, R3, 0xf8, !PT ;  /* 0x0000000600037812 */ /* 0x000fe400078ef803 */
[----:B------:R-:W-:Y:S01]  /*26d0*/  HMMA.16816.F32 R12, R112, R116, R12 ;  /* 0x00000074700c723c */ /* 0x000fe2000000180c */
[----:B------:R-:W-:Y:S01]  /*26e0*/  VIADD R24, R24, UR14 ;  /* 0x0000000e18187c36 */ /* 0x000fe20008000000 */
[----:B------:R-:W-:Y:S02]  /*26f0*/  ISETP.GT.AND P0, PT, R25, R162, PT ;  /* 0x000000a21900720c */ /* 0x000fe40003f04270 */
[----:B------:R-:W-:-:S02]  /*2700*/  LOP3.LUT R25, R3, 0x8, RZ, 0xfc, !PT ;  /* 0x0000000803197812 */ /* 0x000fc400078efcff */
[----:B------:R-:W-:Y:S06]  /*2710*/  HMMA.16816.F32 R92, R112, R118, R92 ;  /* 0x00000076705c723c */ /* 0x000fec000000185c */
[C---:B--2---:R-:W-:Y:S06]  /*2720*/  HMMA.16816.F32 R48, R8.reuse, R28, R48 ;  /* 0x0000001c0830723c */ /* 0x044fec0000001830 */
[----:B------:R-:W-:Y:S01]  /*2730*/  HMMA.16816.F32 R56, R8, R30, R56 ;  /* 0x0000001e0838723c */ /* 0x000fe20000001838 */
[----:B------:R-:W2:Y:S05]  /*2740*/  LDSM.16.M88.4 R28, [R6+0x8000] ;  /* 0x00800000061c783b */ /* 0x000eaa0000000200 */
[C---:B------:R-:W-:Y:S06]  /*2750*/  HMMA.16816.F32 R72, R112.reuse, R100, R72 ;  /* 0x000000647048723c */ /* 0x040fec0000001848 */
[----:B------:R-:W-:Y:S01]  /*2760*/  HMMA.16816.F32 R68, R112, R102, R68 ;  /* 0x000000667044723c */ /* 0x000fe20000001844 */
[----:B------:R-:W-:Y:S01]  /*2770*/  VIADDMNMX R100, R24, 0x8, R125, PT ;  /* 0x0000000818647846 */ /* 0x000fe2000380017d */
[----:B------:R-:W-:Y:S01]  /*2780*/  IMAD R101, R124, 0x20, R7 ;  /* 0x000000207c657824 */ /* 0x000fe200078e0207 */
[----:B------:R-:W-:-:S02]  /*2790*/  LOP3.LUT R7, R3, 0x1, RZ, 0xfc, !PT ;  /* 0x0000000103077812 */ /* 0x000fc400078efcff */
[-C--:B------:R-:W-:Y:S01]  /*27a0*/  ISETP.GE.AND P5, PT, R25, R100.reuse, PT ;  /* 0x000000641900720c */ /* 0x080fe20003fa6270 */
[----:B------:R-:W-:Y:S01]  /*27b0*/  HMMA.16816.F32 R16, R20, R26, R16 ;  /* 0x0000001a1410723c */ /* 0x000fe20000001810 */
[----:B------:R-:W-:Y:S02]  /*27c0*/  VIMNMX R102, R24, R125, PT ;  /* 0x0000007d18667248 */ /* 0x000fe40003fe0100 */
[----:B------:R-:W-:Y:S02]  /*27d0*/  ISETP.GE.AND P4, PT, R7, R100, PT ;  /* 0x000000640700720c */ /* 0x000fe40003f86270 */
[-C--:B------:R-:W-:Y:S01]  /*27e0*/  ISETP.GE.AND P3, PT, R25, R102.reuse, PT ;  /* 0x000000661900720c */ /* 0x080fe20003f66270 */
[----:B------:R-:W-:Y:S01]  /*27f0*/  HMMA.16816.F32 R88, R112, R108, R88 ;  /* 0x0000006c7058723c */ /* 0x000fe20000001858 */
[----:B------:R-:W5:Y:S01]  /*2800*/  LDSM.16.M88.4 R24, [R158+0x4c00] ;  /* 0x004c00009e18783b */ /* 0x000f620000000200 */
[----:B------:R-:W-:Y:S02]  /*2810*/  ISETP.GE.AND P1, PT, R7, R102, PT ;  /* 0x000000660700720c */ /* 0x000fe40003f26270 */
[----:B------:R-:W-:-:S02]  /*2820*/  FSEL R103, R58, -INF , !P5 ;  /* 0xff8000003a677808 */ /* 0x000fc40006800000 */
[----:B---3--:R-:W-:Y:S01]  /*2830*/  HMMA.16816.F32 R40, R8, R44, R40 ;  /* 0x0000002c0828723c */ /* 0x008fe20000001828 */
[----:B------:R-:W-:Y:S02]  /*2840*/  FSEL R108, R49, -INF , !P1 ;  /* 0xff800000316c7808 */ /* 0x000fe40004800000 */
[----:B------:R-:W-:Y:S02]  /*2850*/  LOP3.LUT R7, R3, 0x10, RZ, 0xfc, !PT ;  /* 0x0000001003077812 */ /* 0x000fe400078efcff */
[----:B------:R-:W-:Y:S01]  /*2860*/  FSEL R49, R51, -INF , !P4 ;  /* 0xff80000033317808 */ /* 0x000fe20006000000 */
[C---:B----4-:R-:W-:Y:S01]  /*2870*/  HMMA.16816.F32 R12, R20.reuse, R52, R12 ;  /* 0x00000034140c723c */ /* 0x050fe2000000180c */
[----:B------:R-:W-:Y:S02]  /*2880*/  LOP3.LUT R45, R3, 0x9, RZ, 0xfc, !PT ;  /* 0x00000009032d7812 */ /* 0x000fe400078efcff */
[-C--:B------:R-:W-:Y:S02]  /*2890*/  ISETP.GE.AND P4, PT, R7, R102.reuse, PT ;  /* 0x000000660700720c */ /* 0x080fe40003f86270 */
[C---:B------:R-:W-:Y:S01]  /*28a0*/  ISETP.GE.AND P2, PT, R45.reuse, R102, PT ;  /* 0x000000662d00720c */ /* 0x040fe20003f46270 */
[----:B------:R-:W-:Y:S01]  /*28b0*/  HMMA.16816.F32 R92, R20, R54, R92 ;  /* 0x00000036145c723c */ /* 0x000fe2000000185c */
[----:B------:R-:W3:Y:S01]  /*28c0*/  LDSM.16.M88.4 R52, [R158+0x5000] ;  /* 0x005000009e34783b */ /* 0x000ee20000000200 */
[----:B------:R-:W-:-:S02]  /*28d0*/  ISETP.GE.AND P1, PT, R45, R100, PT ;  /* 0x000000642d00720c */ /* 0x000fc40003f26270 */
[----:B------:R-:W-:Y:S02]  /*28e0*/  LOP3.LUT R45, R3, 0x11, RZ, 0xfc, !PT ;  /* 0x00000011032d7812 */ /* 0x000fe400078efcff */
[----:B------:R-:W-:Y:S01]  /*28f0*/  HMMA.16816.F32 R36, R8, R46, R36 ;  /* 0x0000002e0824723c */ /* 0x000fe20000001824 */
[----:B------:R-:W-:Y:S02]  /*2900*/  FSEL R58, R57, -INF , !P2 ;  /* 0xff800000393a7808 */ /* 0x000fe40005000000 */
[C---:B------:R-:W-:Y:S02]  /*2910*/  ISETP.GE.AND P5, PT, R45.reuse, R102, PT ;  /* 0x000000662d00720c */ /* 0x040fe40003fa6270 */
[----:B------:R-:W-:Y:S01]  /*2920*/  ISETP.GE.AND P2, PT, R45, R100, PT ;  /* 0x000000642d00720c */ /* 0x000fe20003f46270 */
[----:B------:R-:W-:Y:S01]  /*2930*/  HMMA.16816.F32 R84, R112, R110, R84 ;  /* 0x0000006e7054723c */ /* 0x000fe20000001854 */
[----:B------:R-:W4:Y:S01]  /*2940*/  LDSM.16.M88.4 R44, [R6+0x8400] ;  /* 0x00840000062c783b */ /* 0x000f220000000200 */
[----:B------:R-:W-:-:S02]  /*2950*/  LOP3.LUT R57, R3, 0x19, RZ, 0xfc, !PT ;  /* 0x0000001903397812 */ /* 0x000fc400078efcff */
[----:B------:R-:W-:Y:S02]  /*2960*/  FSEL R43, R43, -INF , !P2 ;  /* 0xff8000002b2b7808 */ /* 0x000fe40005000000 */
[----:B-1----:R-:W-:Y:S01]  /*2970*/  HMMA.16816.F32 R32, R8, R96, R32 ;  /* 0x000000600820723c */ /* 0x002fe20000001820 */
[----:B------:R-:W-:Y:S02]  /*2980*/  FSEL R110, R56, -INF , !P3 ;  /* 0xff800000386e7808 */ /* 0x000fe40005800000 */
[----:B------:R-:W-:Y:S02]  /*2990*/  ISETP.GE.AND P3, PT, R7, R100, PT ;  /* 0x000000640700720c */ /* 0x000fe40003f66270 */
[----:B------:R-:W-:Y:S01]  /*29a0*/  LOP3.LUT R7, R3, 0x18, RZ, 0xfc, !PT ;  /* 0x0000001803077812 */ /* 0x000fe200078efcff */
[----:B--2---:R-:W-:Y:S01]  /*29b0*/  HMMA.16816.F32 R88, R20, R28, R88 ;  /* 0x0000001c1458723c */ /* 0x004fe20000001858 */
[----:B------:R-:W-:Y:S02]  /*29c0*/  FSEL R97, R59, -INF , !P1 ;  /* 0xff8000003b617808 */ /* 0x000fe40004800000 */
[----:B------:R-:W-:-:S02]  /*29d0*/  FSEL R51, R42, -INF , !P3 ;  /* 0xff8000002a337808 */ /* 0x000fc40005800000 */
[----:B------:R-:W-:Y:S01]  /*29e0*/  FSEL R96, R41, -INF , !P5 ;  /* 0xff80000029607808 */ /* 0x000fe20006800000 */
[----:B------:R-:W-:Y:S01]  /*29f0*/  HMMA.16816.F32 R16, R8, R98, R16 ;  /* 0x000000620810723c */ /* 0x000fe20000001810 */
[-C--:B------:R-:W-:Y:S02]  /*2a00*/  ISETP.GE.AND P1, PT, R7, R102.reuse, PT ;  /* 0x000000660700720c */ /* 0x080fe40003f26270 */
[C---:B------:R-:W-:Y:S02]  /*2a10*/  ISETP.GE.AND P3, PT, R57.reuse, R102, PT ;  /* 0x000000663900720c */ /* 0x040fe40003f66270 */
[----:B------:R-:W-:Y:S01]  /*2a20*/  ISETP.GE.AND P5, PT, R57, R100, PT ;  /* 0x000000643900720c */ /* 0x000fe20003fa6270 */
[----:B------:R-:W-:Y:S01]  /*2a30*/  HMMA.16816.F32 R80, R112, R104, R80 ;  /* 0x000000687050723c */ /* 0x000fe20000001850 */
[----:B------:R-:W-:-:S05]  /*2a40*/  LOP3.LUT R57, R3, 0x21, RZ, 0xfc, !PT ;  /* 0x0000002103397812 */ /* 0x000fca00078efcff */
[----:B------:R-:W-:Y:S01]  /*2a50*/  HMMA.16816.F32 R76, R112, R106, R76 ;  /* 0x0000006a704c723c */ /* 0x000fe2000000184c */
[----:B------:R-:W-:Y:S02]  /*2a60*/  FSEL R104, R37, -INF , !P3 ;  /* 0xff80000025687808 */ /* 0x000fe40005800000 */
[----:B------:R-:W-:Y:S02]  /*2a70*/  FSEL R105, R39, -INF , !P5 ;  /* 0xff80000027697808 */ /* 0x000fe40006800000 */
[-C--:B------:R-:W-:Y:S01]  /*2a80*/  ISETP.GE.AND P3, PT, R57, R100.reuse, PT ;  /* 0x000000643900720c */ /* 0x080fe20003f66270 */
[----:B-----5:R-:W-:Y:S01]  /*2a90*/  HMMA.16816.F32 R12, R8, R24, R12 ;  /* 0x00000018080c723c */ /* 0x020fe2000000180c */
[----:B------:R-:W-:Y:S02]  /*2aa0*/  FSEL R112, R40, -INF , !P4 ;  /* 0xff80000028707808 */ /* 0x000fe40006000000 */
[----:B------:R-:W-:Y:S02]  /*2ab0*/  ISETP.GE.AND P4, PT, R7, R100, PT ;  /* 0x000000640700720c */ /* 0x000fe40003f86270 */
[----:B------:R-:W-:Y:S01]  /*2ac0*/  LOP3.LUT R7, R3, 0x20, RZ, 0xfc, !PT ;  /* 0x0000002003077812 */ /* 0x000fe200078efcff */
[----:B------:R-:W-:Y:S01]  /*2ad0*/  HMMA.16816.F32 R84, R20, R30, R84 ;  /* 0x0000001e1454723c */ /* 0x000fe20000001854 */
[----:B------:R-:W-:Y:S01]  /*2ae0*/  FSEL R106, R36, -INF , !P1 ;  /* 0xff800000246a7808 */ /* 0x000fe20004800000 */
[----:B------:R-:W1:Y:S01]  /*2af0*/  LDSM.16.M88.4 R28, [R158+0x5400] ;  /* 0x005400009e1c783b */ /* 0x000e620000000200 */
[----:B------:R-:W-:-:S02]  /*2b00*/  FSEL R41, R38, -INF , !P4 ;  /* 0xff80000026297808 */ /* 0x000fc40006000000 */
[C---:B------:R-:W-:Y:S01]  /*2b10*/  ISETP.GE.AND P2, PT, R7.reuse, R102, PT ;  /* 0x000000660700720c */ /* 0x040fe20003f46270 */
[----:B------:R-:W2:Y:S01]  /*2b20*/  LDSM.16.M88.4 R36, [R6+0x8800] ;  /* 0x008800000624783b */ /* 0x000ea20000000200 */
[----:B------:R-:W-:Y:S01]  /*2b30*/  ISETP.GE.AND P1, PT, R7, R100, PT ;  /* 0x000000640700720c */ /* 0x000fe20003f26270 */
[C---:B------:R-:W-:Y:S01]  /*2b40*/  HMMA.16816.F32 R92, R8.reuse, R26, R92 ;  /* 0x0000001a085c723c */ /* 0x040fe2000000185c */
[----:B------:R-:W-:Y:S02]  /*2b50*/  ISETP.GE.AND P4, PT, R57, R102, PT ;  /* 0x000000663900720c */ /* 0x000fe40003f86270 */
[C---:B------:R-:W-:Y:S02]  /*2b60*/  LOP3.LUT R7, R3.reuse, 0x28, RZ, 0xfc, !PT ;  /* 0x0000002803077812 */ /* 0x040fe400078efcff */
[----:B------:R-:W-:Y:S01]  /*2b70*/  LOP3.LUT R25, R3, 0x29, RZ, 0xfc, !PT ;  /* 0x0000002903197812 */ /* 0x000fe200078efcff */
[----:B---3--:R-:W-:Y:S01]  /*2b80*/  HMMA.16816.F32 R88, R8, R52, R88 ;  /* 0x000000340858723c */ /* 0x008fe20000001858 */
[----:B------:R-:W-:-:S02]  /*2b90*/  FSEL R40, R32, -INF , !P2 ;  /* 0xff80000020287808 */ /* 0x000fc40005000000 */
[----:B------:R-:W-:Y:S02]  /*2ba0*/  FSEL R141, R34, -INF , !P1 ;  /* 0xff800000228d7808 */ /* 0x000fe40004800000 */
[----:B------:R-:W-:Y:S01]  /*2bb0*/  FSEL R136, R33, -INF , !P4 ;  /* 0xff80000021887808 */ /* 0x000fe20006000000 */
[C---:B----4-:R-:W-:Y:S01]  /*2bc0*/  HMMA.16816.F32 R80, R20.reuse, R44, R80 ;  /* 0x0000002c1450723c */ /* 0x050fe20000001850 */
[C---:B------:R-:W-:Y:S02]  /*2bd0*/  ISETP.GE.AND P5, PT, R7.reuse, R102, PT ;  /* 0x000000660700720c */ /* 0x040fe40003fa6270 */
[----:B------:R-:W-:Y:S02]  /*2be0*/  ISETP.GE.AND P2, PT, R7, R100, PT ;  /* 0x000000640700720c */ /* 0x000fe40003f46270 */
[C---:B------:R-:W-:Y:S01]  /*2bf0*/  ISETP.GE.AND P1, PT, R25.reuse, R102, PT ;  /* 0x000000661900720c */ /* 0x040fe20003f26270 */
[----:B------:R-:W-:Y:S01]  /*2c00*/  HMMA.16816.F32 R76, R20, R46, R76 ;  /* 0x0000002e144c723c */ /* 0x000fe2000000184c */
[----:B------:R-:W-:-:S02]  /*2c10*/  ISETP.GE.AND P4, PT, R25, R100, PT ;  /* 0x000000641900720c */ /* 0x000fc40003f86270 */
[----:B------:R-:W-:Y:S02]  /*2c20*/  FSEL R42, R16, -INF , !P5 ;  /* 0xff800000102a7808 */ /* 0x000fe40006800000 */
[----:B------:R-:W-:Y:S01]  /*2c30*/  FSEL R33, R18, -INF , !P2 ;  /* 0xff80000012217808 */ /* 0x000fe20005000000 */
[----:B------:R-:W-:Y:S01]  /*2c40*/  HMMA.16816.F32 R84, R8, R54, R84 ;  /* 0x000000360854723c */ /* 0x000fe20000001854 */
[----:B------:R-:W-:Y:S02]  /*2c50*/  FSEL R138, R17, -INF , !P1 ;  /* 0xff800000118a7808 */ /* 0x000fe40004800000 */
[----:B------:R-:W-:Y:S02]  /*2c60*/  FSEL R143, R19, -INF , !P4 ;  /* 0xff800000138f7808 */ /* 0x000fe40006000000 */
[----:B------:R-:W3:Y:S01]  /*2c70*/  LDSM.16.M88.4 R16, [R6+0x8c00] ;  /* 0x008c00000610783b */ /* 0x000ee20000000200 */
[----:B------:R-:W-:Y:S02]  /*2c80*/  LOP3.LUT R7, R3, 0x30, RZ, 0xfc, !PT ;  /* 0x0000003003077812 */ /* 0x000fe400078efcff */
[----:B------:R-:W-:-:S02]  /*2c90*/  FSEL R35, R35, -INF , !P3 ;  /* 0xff80000023237808 */ /* 0x000fc40005800000 */
[C---:B------:R-:W-:Y:S02]  /*2ca0*/  ISETP.GE.AND P3, PT, R7.reuse, R102, PT ;  /* 0x000000660700720c */ /* 0x040fe40003f66270 */
[----:B------:R-:W-:Y:S01]  /*2cb0*/  ISETP.GE.AND P5, PT, R7, R100, PT ;  /* 0x000000640700720c */ /* 0x000fe20003fa6270 */
[----:B-1----:R-:W-:Y:S01]  /*2cc0*/  HMMA.16816.F32 R80, R8, R28, R80 ;  /* 0x0000001c0850723c */ /* 0x002fe20000001850 */
[C---:B------:R-:W-:Y:S02]  /*2cd0*/  LOP3.LUT R25, R3.reuse, 0x31, RZ, 0xfc, !PT ;  /* 0x0000003103197812 */ /* 0x040fe400078efcff */
[----:B------:R-:W-:Y:S02]  /*2ce0*/  LOP3.LUT R7, R3, 0x38, RZ, 0xfc, !PT ;  /* 0x0000003803077812 */ /* 0x000fe400078efcff */
[----:B------:R-:W-:Y:S01]  /*2cf0*/  FSEL R32, R12, -INF , !P3 ;  /* 0xff8000000c207808 */ /* 0x000fe20005800000 */
[----:B--2---:R-:W-:Y:S01]  /*2d00*/  HMMA.16816.F32 R72, R20, R36, R72 ;  /* 0x000000241448723c */ /* 0x004fe20000001848 */
[----:B------:R-:W-:-:S02]  /*2d10*/  ISETP.GE.AND P2, PT, R25, R102, PT ;  /* 0x000000661900720c */ /* 0x000fc40003f46270 */
[C---:B------:R-:W-:Y:S02]  /*2d20*/  ISETP.GE.AND P4, PT, R7.reuse, R102, PT ;  /* 0x000000660700720c */ /* 0x040fe40003f86270 */
[-C--:B------:R-:W-:Y:S01]  /*2d30*/  ISETP.GE.AND P3, PT, R7, R100.reuse, PT ;  /* 0x000000640700720c */ /* 0x080fe20003f66270 */
[----:B------:R-:W-:Y:S01]  /*2d40*/  HMMA.16816.F32 R68, R20, R38, R68 ;  /* 0x000000261444723c */ /* 0x000fe20000001844 */
[----:B------:R-:W-:Y:S02]  /*2d50*/  ISETP.GE.AND P1, PT, R25, R100, PT ;  /* 0x000000641900720c */ /* 0x000fe40003f26270 */
[C---:B------:R-:W-:Y:S01]  /*2d60*/  LOP3.LUT R7, R3.reuse, 0x39, RZ, 0xfc, !PT ;  /* 0x0000003903077812 */ /* 0x040fe200078efcff */
[----:B------:R-:W1:Y:S01]  /*2d70*/  LDSM.16.M88.4 R24, [R158+0x5800] ;  /* 0x005800009e18783b */ /* 0x000e620000000200 */
[----:B------:R-:W-:Y:S01]  /*2d80*/  LOP3.LUT R45, R3, 0x40, RZ, 0xfc, !PT ;  /* 0x00000040032d7812 */ /* 0x000fe200078efcff */
[----:B------:R-:W-:Y:S01]  /*2d90*/  HMMA.16816.F32 R76, R8, R30, R76 ;  /* 0x0000001e084c723c */ /* 0x000fe2000000184c */
[----:B------:R-:W-:-:S02]  /*2da0*/  FSEL R127, R14, -INF , !P5 ;  /* 0xff8000000e7f7808 */ /* 0x000fc40006800000 */
[----:B------:R-:W-:Y:S02]  /*2db0*/  FSEL R34, R13, -INF , !P2 ;  /* 0xff8000000d227808 */ /* 0x000fe40005000000 */
[C---:B------:R-:W-:Y:S02]  /*2dc0*/  ISETP.GE.AND P5, PT, R7.reuse, R102, PT ;  /* 0x000000660700720c */ /* 0x040fe40003fa6270 */
[----:B------:R-:W-:Y:S02]  /*2dd0*/  ISETP.GE.AND P2, PT, R7, R100, PT ;  /* 0x000000640700720c */ /* 0x000fe40003f46270 */
[----:B------:R-:W-:Y:S02]  /*2de0*/  FSEL R7, R15, -INF , !P1 ;  /* 0xff8000000f077808 */ /* 0x000fe40004800000 */
[----:B------:R-:W-:Y:S02]  /*2df0*/  ISETP.GE.AND P1, PT, R45, R102, PT ;  /* 0x000000662d00720c */ /* 0x000fe40003f26270 */
[C---:B------:R-:W-:Y:S01]  /*2e00*/  LOP3.LUT R15, R3.reuse, 0x41, RZ, 0xfc, !PT ;  /* 0x00000041030f7812 */ /* 0x040fe200078efcff */
[----:B---3--:R-:W-:Y:S01]  /*2e10*/  HMMA.16816.F32 R64, R20, R16, R64 ;  /* 0x000000101440723c */ /* 0x008fe20000001840 */
[----:B------:R-:W-:-:S02]  /*2e20*/  LOP3.LUT R13, R3, 0x48, RZ, 0xfc, !PT ;  /* 0x00000048030d7812 */ /* 0x000fc400078efcff */
[----:B------:R-:W-:Y:S02]  /*2e30*/  FSEL R129, R94, -INF , !P3 ;  /* 0xff8000005e817808 */ /* 0x000fe40005800000 */
[----:B------:R-:W-:Y:S01]  /*2e40*/  FSEL R134, R93, -INF , !P5 ;  /* 0xff8000005d867808 */ /* 0x000fe20006800000 */
[----:B------:R-:W-:Y:S01]  /*2e50*/  HMMA.16816.F32 R60, R20, R18, R60 ;  /* 0x00000012143c723c */ /* 0x000fe2000000183c */
[----:B------:R-:W-:Y:S02]  /*2e60*/  FSEL R139, R95, -INF , !P2 ;  /* 0xff8000005f8b7808 */ /* 0x000fe40005000000 */
[----:B------:R-:W-:Y:S02]  /*2e70*/  FSEL R118, R88, -INF , !P1 ;  /* 0xff80000058767808 */ /* 0x000fe40004800000 */
[C---:B------:R-:W-:Y:S02]  /*2e80*/  ISETP.GE.AND P3, PT, R15.reuse, R102, PT ;  /* 0x000000660f00720c */ /* 0x040fe40003f66270 */
[----:B------:R-:W-:-:S02]  /*2e90*/  ISETP.GE.AND P5, PT, R15, R100, PT ;  /* 0x000000640f00720c */ /* 0x000fc40003fa6270 */
[C---:B------:R-:W-:Y:S02]  /*2ea0*/  ISETP.GE.AND P2, PT, R13.reuse, R102, PT ;  /* 0x000000660d00720c */ /* 0x040fe40003f46270 */
[----:B------:R-:W-:Y:S02]  /*2eb0*/  ISETP.GE.AND P1, PT, R13, R100, PT ;  /* 0x000000640d00720c */ /* 0x000fe40003f26270 */
[----:B------:R-:W2:Y:S01]  /*2ec0*/  LDSM.16.M88.4 R12, [R158+0x5c00] ;  /* 0x005c00009e0c783b */ /* 0x000ea20000000200 */
[----:B------:R-:W-:Y:S01]  /*2ed0*/  FSEL R6, R92, -INF , !P4 ;  /* 0xff8000005c067808 */ /* 0x000fe20006000000 */
[----:B------:R-:W-:-:S04]  /*2ee0*/  DEPBAR.LE SB0, 0x0 ;  /* 0x000080000000791a */ /* 0x000fc80000000000 */
[----:B------:R-:W-:Y:S01]  /*2ef0*/  ISETP.GE.AND P4, PT, R45, R100, PT ;  /* 0x000000642d00720c */ /* 0x000fe20003f86270 */
[C---:B-1----:R-:W-:Y:S01]  /*2f00*/  HMMA.16816.F32 R72, R8.reuse, R24, R72 ;  /* 0x000000180848723c */ /* 0x042fe20000001848 */
[----:B------:R-:W-:Y:S02]  /*2f10*/  LOP3.LUT R29, R3, 0x49, RZ, 0xfc, !PT ;  /* 0x00000049031d7812 */ /* 0x000fe400078efcff */
[----:B------:R-:W-:Y:S02]  /*2f20*/  FSEL R131, R90, -INF , !P4 ;  /* 0xff8000005a837808 */ /* 0x000fe40006000000 */
[----:B------:R-:W-:Y:S01]  /*2f30*/  FSEL R132, R89, -INF , !P3 ;  /* 0xff80000059847808 */ /* 0x000fe20005800000 */
[----:B------:R-:W-:Y:S01]  /*2f40*/  HMMA.16816.F32 R68, R8, R26, R68 ;  /* 0x0000001a0844723c */ /* 0x000fe20000001844 */
[C---:B------:R-:W-:Y:S02]  /*2f50*/  ISETP.GE.AND P4, PT, R29.reuse, R102, PT ;  /* 0x000000661d00720c */ /* 0x040fe40003f86270 */
[----:B------:R-:W-:-:S02]  /*2f60*/  ISETP.GE.AND P3, PT, R29, R100, PT ;  /* 0x000000641d00720c */ /* 0x000fc40003f66270 */
[----:B------:R-:W-:Y:S02]  /*2f70*/  LOP3.LUT R29, R3, 0x50, RZ, 0xfc, !PT ;  /* 0x00000050031d7812 */ /* 0x000fe400078efcff */
[----:B------:R-:W-:Y:S02]  /*2f80*/  FSEL R133, R91, -INF , !P5 ;  /* 0xff8000005b857808 */ /* 0x000fe40006800000 */
[----:B------:R-:W-:Y:S02]  /*2f90*/  FSEL R120, R84, -INF , !P2 ;  /* 0xff80000054787808 */ /* 0x000fe40005000000 */
[C---:B------:R-:W-:Y:S02]  /*2fa0*/  ISETP.GE.AND P5, PT, R29.reuse, R102, PT ;  /* 0x000000661d00720c */ /* 0x040fe40003fa6270 */
[----:B------:R-:W-:Y:S02]  /*2fb0*/  ISETP.GE.AND P2, PT, R29, R100, PT ;  /* 0x000000641d00720c */ /* 0x000fe40003f46270 */
[----:B------:R-:W-:-:S02]  /*2fc0*/  LOP3.LUT R31, R3, 0x51, RZ, 0xfc, !PT ;  /* 0x00000051031f7812 */ /* 0x000fc400078efcff */
[C---:B------:R-:W-:Y:S02]  /*2fd0*/  LOP3.LUT R17, R3.reuse, 0x58, RZ, 0xfc, !PT ;  /* 0x0000005803117812 */ /* 0x040fe400078efcff */
[----:B------:R-:W-:Y:S02]  /*2fe0*/  LOP3.LUT R25, R3, 0x59, RZ, 0xfc, !PT ;  /* 0x0000005903197812 */ /* 0x000fe400078efcff */
[----:B------:R-:W-:Y:S02]  /*2ff0*/  FSEL R130, R85, -INF , !P4 ;  /* 0xff80000055827808 */ /* 0x000fe40006000000 */
[----:B------:R-:W-:Y:S02]  /*3000*/  FSEL R135, R87, -INF , !P3 ;  /* 0xff80000057877808 */ /* 0x000fe40005800000 */
[----:B------:R-:W-:Y:S02]  /*3010*/  FSEL R126, R80, -INF , !P5 ;  /* 0xff800000507e7808 */ /* 0x000fe40006800000 */
[----:B------:R-:W-:Y:S01]  /*3020*/  FSEL R125, R82, -INF , !P2 ;  /* 0xff800000527d7808 */ /* 0x000fe20005000000 */
[----:B------:R-:W-:Y:S01]  /*3030*/  BAR.SYNC.DEFER_BLOCKING 0x0 ;  /* 0x0000000000007b1d */ /* 0x000fe20000010000 */
[----:B------:R-:W-:-:S02]  /*3040*/  ISETP.GE.AND P4, PT, R31, R100, PT ;  /* 0x000000641f00720c */ /* 0x000fc40003f86270 */
[C---:B------:R-:W-:Y:S02]  /*3050*/  ISETP.GE.AND P3, PT, R17.reuse, R102, PT ;  /* 0x000000661100720c */ /* 0x040fe40003f66270 */
[----:B------:R-:W-:Y:S02]  /*3060*/  ISETP.GE.AND P5, PT, R17, R100, PT ;  /* 0x000000641100720c */ /* 0x000fe40003fa6270 */
[----:B------:R-:W-:Y:S02]  /*3070*/  ISETP.GE.AND P2, PT, R25, R102, PT ;  /* 0x000000661900720c */ /* 0x000fe40003f46270 */
[C---:B------:R-:W-:Y:S02]  /*3080*/  LOP3.LUT R17, R3.reuse, 0x60, RZ, 0xfc, !PT ;  /* 0x0000006003117812 */ /* 0x040fe400078efcff */
[----:B------:R-:W-:Y:S02]  /*3090*/  LOP3.LUT R19, R3, 0x61, RZ, 0xfc, !PT ;  /* 0x0000006103137812 */ /* 0x000fe400078efcff */
        /* <DEDUP_REMOVED lines=8> */
[C---:B--2---:R-:W-:Y:S01]  /*3120*/  HMMA.16816.F32 R16, R8.reuse, R12, R64 ;  /* 0x0000000c0810723c */ /* 0x044fe20000001840 */
[----:B------:R-:W-:Y:S02]  /*3130*/  FSEL R137, R86, -INF , !P1 ;  /* 0xff80000056897808 */ /* 0x000fe40004800000 */
[----:B------:R-:W-:Y:S02]  /*3140*/  ISETP.GE.AND P1, PT, R31, R102, PT ;  /* 0x000000661f00720c */ /* 0x000fe40003f26270 */
[----:B------:R-:W-:Y:S01]  /*3150*/  LOP3.LUT R21, R3, 0x68, RZ, 0xfc, !PT ;  /* 0x0000006803157812 */ /* 0x000fe200078efcff */
[----:B------:R-:W-:Y:S01]  /*3160*/  HMMA.16816.F32 R8, R8, R14, R60 ;  /* 0x0000000e0808723c */ /* 0x000fe2000000183c */
[----:B------:R-:W-:Y:S02]  /*3170*/  FSEL R128, R81, -INF , !P1 ;  /* 0xff80000051807808 */ /* 0x000fe40004800000 */
[----:B------:R-:W-:-:S02]  /*3180*/  ISETP.GE.AND P1, PT, R25, R100, PT ;  /* 0x000000641900720c */ /* 0x000fc40003f26270 */
[----:B------:R-:W-:Y:S02]  /*3190*/  FSEL R116, R72, -INF , !P4 ;  /* 0xff80000048747808 */ /* 0x000fe40006000000 */
[----:B------:R-:W-:Y:S02]  /*31a0*/  FSEL R27, R79, -INF , !P1 ;  /* 0xff8000004f1b7808 */ /* 0x000fe40004800000 */
[C---:B------:R-:W-:Y:S02]  /*31b0*/  ISETP.GE.AND P1, PT, R21.reuse, R102, PT ;  /* 0x000000661500720c */ /* 0x040fe40003f26270 */
[----:B------:R-:W-:Y:S02]  /*31c0*/  ISETP.GE.AND P4, PT, R21, R100, PT ;  /* 0x000000641500720c */ /* 0x000fe40003f86270 */
[C---:B------:R-:W-:Y:S02]  /*31d0*/  LOP3.LUT R21, R3.reuse, 0x69, RZ, 0xfc, !PT ;  /* 0x0000006903157812 */ /* 0x040fe400078efcff */
[----:B------:R-:W-:-:S02]  /*31e0*/  LOP3.LUT R13, R3, 0x70, RZ, 0xfc, !PT ;  /* 0x00000070030d7812 */ /* 0x000fc400078efcff */
[----:B------:R-:W-:Y:S02]  /*31f0*/  FSEL R25, R74, -INF , !P3 ;  /* 0xff8000004a197808 */ /* 0x000fe40005800000 */
[----:B------:R-:W-:Y:S02]  /*3200*/  FSEL R67, R75, -INF , !P2 ;  /* 0xff8000004b437808 */ /* 0x000fe40005000000 */
[----:B------:R-:W-:Y:S02]  /*3210*/  FSEL R24, R68, -INF , !P1 ;  /* 0xff80000044187808 */ /* 0x000fe40004800000 */
[-C--:B------:R-:W-:Y:S02]  /*3220*/  ISETP.GE.AND P3, PT, R21, R102.reuse, PT ;  /* 0x000000661500720c */ /* 0x080fe40003f66270 */
[C---:B------:R-:W-:Y:S02]  /*3230*/  ISETP.GE.AND P2, PT, R13.reuse, R102, PT ;  /* 0x000000660d00720c */ /* 0x040fe40003f46270 */
[----:B------:R-:W-:-:S02]  /*3240*/  ISETP.GE.AND P1, PT, R13, R100, PT ;  /* 0x000000640d00720c */ /* 0x000fc40003f26270 */
[----:B------:R-:W-:Y:S02]  /*3250*/  LOP3.LUT R13, R3, 0x71, RZ, 0xfc, !PT ;  /* 0x00000071030d7812 */ /* 0x000fe400078efcff */
[----:B------:R-:W-:Y:S02]  /*3260*/  FSEL R66, R73, -INF , !P5 ;  /* 0xff80000049427808 */ /* 0x000fe40006800000 */
[----:B------:R-:W-:Y:S02]  /*3270*/  FSEL R119, R70, -INF , !P4 ;  /* 0xff80000046777808 */ /* 0x000fe40006000000 */
[----:B------:R-:W-:Y:S02]  /*3280*/  FSEL R26, R69, -INF , !P3 ;  /* 0xff800000451a7808 */ /* 0x000fe40005800000 */
[----:B------:R-:W-:Y:S02]  /*3290*/  FSEL R63, R18, -INF , !P1 ;  /* 0xff800000123f7808 */ /* 0x000fe40004800000 */
[----:B------:R-:W-:-:S02]  /*32a0*/  ISETP.GE.AND P5, PT, R21, R100, PT ;  /* 0x000000641500720c */ /* 0x000fc40003fa6270 */
[C---:B------:R-:W-:Y:S02]  /*32b0*/  ISETP.GE.AND P4, PT, R13.reuse, R102, PT ;  /* 0x000000660d00720c */ /* 0x040fe40003f86270 */
[----:B------:R-:W-:Y:S02]  /*32c0*/  ISETP.GE.AND P3, PT, R13, R100, PT ;  /* 0x000000640d00720c */ /* 0x000fe40003f66270 */
[C---:B------:R-:W-:Y:S02]  /*32d0*/  ISETP.GE.AND P1, PT, R3.reuse, R102, PT ;  /* 0x000000660300720c */ /* 0x040fe40003f26270 */
[C---:B------:R-:W-:Y:S02]  /*32e0*/  LOP3.LUT R15, R3.reuse, 0x78, RZ, 0xfc, !PT ;  /* 0x00000078030f7812 */ /* 0x040fe400078efcff */
[----:B------:R-:W-:Y:S02]  /*32f0*/  LOP3.LUT R13, R3, 0x79, RZ, 0xfc, !PT ;  /* 0x00000079030d7812 */ /* 0x000fe400078efcff */
[----:B------:R-:W-:-:S02]  /*3300*/  FSEL R117, R71, -INF , !P5 ;  /* 0xff80000047757808 */ /* 0x000fc40006800000 */
[----:B------:R-:W-:Y:S02]  /*3310*/  FSEL R31, R16, -INF , !P2 ;  /* 0xff800000101f7808 */ /* 0x000fe40005000000 */
[----:B------:R-:W-:Y:S02]  /*3320*/  FSEL R30, R17, -INF , !P4 ;  /* 0xff800000111e7808 */ /* 0x000fe40006000000 */
[----:B------:R-:W-:Y:S02]  /*3330*/  FSEL R62, R19, -INF , !P3 ;  /* 0xff800000133e7808 */ /* 0x000fe40005800000 */
[----:B------:R-:W-:Y:S02]  /*3340*/  FSEL R48, R48, -INF , !P1 ;  /* 0xff80000030307808 */ /* 0x000fe40004800000 */
[C---:B------:R-:W-:Y:S02]  /*3350*/  ISETP.GE.AND P5, PT, R15.reuse, R102, PT ;  /* 0x000000660f00720c */ /* 0x040fe40003fa6270 */
[----:B------:R-:W-:-:S02]  /*3360*/  ISETP.GE.AND P2, PT, R15, R100, PT ;  /* 0x000000640f00720c */ /* 0x000fc40003f46270 */
[----:B------:R-:W-:Y:S02]  /*3370*/  ISETP.GE.AND P4, PT, R13, R102, PT ;  /* 0x000000660d00720c */ /* 0x000fe40003f86270 */
[-C--:B------:R-:W-:Y:S01]  /*3380*/  ISETP.GE.AND P3, PT, R3, R100.reuse, PT ;  /* 0x000000640300720c */ /* 0x080fe20003f66270 */
[----:B------:R-:W-:Y:S01]  /*3390*/  IMAD.IADD R3, R2, 0x1, R101 ;  /* 0x0000000102037824 */ /* 0x000fe200078e0265 */
[----:B------:R-:W-:Y:S02]  /*33a0*/  ISETP.GE.AND P1, PT, R13, R100, PT ;  /* 0x000000640d00720c */ /* 0x000fe40003f26270 */
[----:B------:R-:W-:Y:S02]  /*33b0*/  FSEL R13, R50, -INF , !P3 ;  /* 0xff800000320d7808 */ /* 0x000fe40005800000 */
[----:B------:R-:W-:Y:S02]  /*33c0*/  FSEL R29, R8, -INF , !P5 ;  /* 0xff800000081d7808 */ /* 0x000fe40006800000 */
[----:B------:R-:W-:-:S02]  /*33d0*/  FSEL R61, R10, -INF , !P2 ;  /* 0xff8000000a3d7808 */ /* 0x000fc40005000000 */
[----:B------:R-:W-:Y:S02]  /*33e0*/  FSEL R28, R9, -INF , !P4 ;  /* 0xff800000091c7808 */ /* 0x000fe40006000000 */
[----:B------:R-:W-:Y:S01]  /*33f0*/  FSEL R60, R11, -INF , !P1 ;  /* 0xff8000000b3c7808 */ /* 0x000fe20004800000 */
[----:B------:R-:W-:Y:S06]  /*3400*/  @!P0 BRA `(.L_x_1778) ;  /* 0x00000004005c8947 */ /* 0x000fec0003800000 */
[----:B------:R-:W-:Y:S05]  /*3410*/  @P6 BRA `(.L_x_1779) ;  /* 0x0000000000e86947 */ /* 0x000fea0003800000 */
[----:B------:R-:W1:Y:S01]  /*3420*/  LDC R9, c[0x0][0x380] ;  /* 0x0000e000ff097b82 */ /* 0x000e620000000800 */
[----:B------:R-:W-:Y:S01]  /*3430*/  VIADD R14, R0, 0xffffff80 ;  /* 0xffffff80000e7836 */ /* 0x000fe20000000000 */
[----:B------:R-:W-:-:S04]  /*3440*/  IABS R10, R0 ;  /* 0x00000000000a7213 */ /* 0x000fc80000000000 */
        /* <DEDUP_REMOVED lines=55> */
.L_x_1779:
[----:B------:R-:W-:-:S04]  /*37c0*/  ULEA UR6, -UR6, URZ, 0x7 ;  /* 0x0000003f06067291 */ /* 0x000fc8000f8e393f */
[----:B------:R-:W-:Y:S02]  /*37d0*/  USHF.R.S32.HI UR4, URZ, 0x1f, UR6 ;  /* 0x0000001f3f047899 */ /* 0x000fe40008011406 */
[----:B------:R-:W-:-:S04]  /*37e0*/  MOV R0, UR6 ;  /* 0x0000000600007c02 */ /* 0x000fc80008000f00 */
[----:B------:R-:W-:-:S07]  /*37f0*/  MOV R9, UR4 ;  /* 0x0000000400097c02 */ /* 0x000fce0008000f00 */
.L_x_1780:
        /* <DEDUP_REMOVED lines=24> */
.L_x_1778:
        /* <DEDUP_REMOVED lines=56> */
[----:B------:R-:W-:Y:S02]  /*3d00*/  LEA R157, R3, UR5, 0x1 ;  /* 0x00000005039d7c11 */ /* 0x000fe4000f8e08ff */
[----:B------:R-:W-:Y:S02]  /*3d10*/  FMNMX.FTZ R0, R30, R9, !PT ;  /* 0x000000091e007209 */ /* 0x000fe40007810000 */
[----:B------:R-:W-:Y:S01]  /*3d20*/  IADD3 R156, R4, R157, RZ ;  /* 0x0000009d049c7210 */ /* 0x000fe20007ffe0ff */
[----:B------:R-:W-:Y:S01]  /*3d30*/  LDSM.16.MT88.4 R68, [R157+0x9000] ;  /* 0x009000009d44783b */ /* 0x000fe20000004200 */
[----:B------:R-:W-:-:S03]  /*3d40*/  FMNMX.FTZ R9, R29, R0, !PT ;  /* 0x000000001d097209 */ /* 0x000fc60007810000 */
[----:B------:R-:W-:Y:S01]  /*3d50*/  LDSM.16.MT88.4 R76, [R156+0x9000] ;  /* 0x009000009c4c783b */ /* 0x000fe20000004200 */
[----:B------:R-:W-:Y:S02]  /*3d60*/  FMNMX.FTZ R0, R28, R9, !PT ;  /* 0x000000091c007209 */ /* 0x000fe40007810000 */
[----:B------:R-:W-:Y:S01]  /*3d70*/  FMNMX.FTZ R9, R63, R2, !PT ;  /* 0x000000023f097209 */ /* 0x000fe20007810000 */
[----:B------:R-:W-:Y:S03]  /*3d80*/  LDSM.16.MT88.4 R88, [R156+0xb000] ;  /* 0x00b000009c58783b */ /* 0x000fe60000004200 */
[----:B------:R-:W-:Y:S01]  /*3d90*/  FMNMX.FTZ R2, R62, R9, !PT ;  /* 0x000000093e027209 */ /* 0x000fe20007810000 */
[----:B------:R-:W1:Y:S03]  /*3da0*/  SHFL.BFLY PT, R11, R0, 0x2, 0x1f ;  /* 0x0c401f00000b7f89 */ /* 0x000e6600000e0000 */
[----:B------:R-:W-:Y:S01]  /*3db0*/  FMNMX.FTZ R9, R61, R2, !PT ;  /* 0x000000023d097209 */ /* 0x000fe20007810000 */
[----:B------:R-:W-:Y:S03]  /*3dc0*/  LDSM.16.MT88.4 R16, [R157+0x9400] ;  /* 0x009400009d10783b */ /* 0x000fe60000004200 */
[----:B------:R-:W-:Y:S01]  /*3dd0*/  FMNMX.FTZ R8, R60, R9, !PT ;  /* 0x000000093c087209 */ /* 0x000fe20007810000 */
[----:B------:R-:W-:Y:S04]  /*3de0*/  LDSM.16.MT88.4 R20, [R157+0xb400] ;  /* 0x00b400009d14783b */ /* 0x000fe80000004200 */
[----:B------:R-:W2:Y:S01]  /*3df0*/  SHFL.BFLY PT, R9, R8, 0x2, 0x1f ;  /* 0x0c401f0008097f89 */ /* 0x000ea200000e0000 */
[----:B-1----:R-:W-:-:S05]  /*3e00*/  FMNMX.FTZ R11, R0, R11, !PT ;  /* 0x0000000b000b7209 */ /* 0x002fca0007810000 */
[----:B------:R-:W1:Y:S01]  /*3e10*/  SHFL.BFLY PT, R2, R11, 0x1, 0x1f ;  /* 0x0c201f000b027f89 */ /* 0x000e6200000e0000 */
[----:B--2---:R-:W-:-:S05]  /*3e20*/  FMNMX.FTZ R9, R8, R9, !PT ;  /* 0x0000000908097209 */ /* 0x004fca0007810000 */
[----:B------:R-:W2:Y:S01]  /*3e30*/  SHFL.BFLY PT, R0, R9, 0x1, 0x1f ;  /* 0x0c201f0009007f89 */ /* 0x000ea200000e0000 */
[----:B-1----:R-:W-:-:S04]  /*3e40*/  FMNMX.FTZ R2, R11, R2, !PT ;  /* 0x000000020b027209 */ /* 0x002fc80007810000 */
[C---:B------:R-:W-:Y:S01]  /*3e50*/  FSETP.NEU.FTZ.AND P1, PT, R2.reuse, -INF , PT ;  /* 0xff8000000200780b */ /* 0x040fe20003f3d000 */
[----:B------:R-:W-:-:S05]  /*3e60*/  FMUL.FTZ R65, R2, UR4 ;  /* 0x0000000402417c20 */ /* 0x000fca0008410000 */
[----:B------:R-:W-:Y:S02]  /*3e70*/  FSEL R65, R65, RZ, P1 ;  /* 0x000000ff41417208 */ /* 0x000fe40000800000 */
[----:B--2---:R-:W-:Y:S02]  /*3e80*/  FMNMX.FTZ R0, R9, R0, !PT ;  /* 0x0000000009007209 */ /* 0x004fe40007810000 */
[----:B------:R-:W-:Y:S01]  /*3e90*/  LDSM.16.MT88.4 R8, [R156+0xd000] ;  /* 0x00d000009c08783b */ /* 0x000fe20000004200 */
[--C-:B------:R-:W-:Y:S01]  /*3ea0*/  FFMA.FTZ R53, R58, UR4, -R65.reuse ;  /* 0x000000043a357c23 */ /* 0x100fe20008010841 */
[C---:B------:R-:W-:Y:S01]  /*3eb0*/  FSETP.NEU.FTZ.AND P1, PT, R0.reuse, -INF , PT ;  /* 0xff8000000000780b */ /* 0x040fe20003f3d000 */
[----:B------:R-:W-:Y:S01]  /*3ec0*/  FMUL.FTZ R64, R0, UR4 ;  /* 0x0000000400407c20 */ /* 0x000fe20008410000 */
[--C-:B------:R-:W-:Y:S01]  /*3ed0*/  FFMA.FTZ R57, R48, UR4, -R65.reuse ;  /* 0x0000000430397c23 */ /* 0x100fe20008010841 */
[--C-:B------:R-:W-:Y:S01]  /*3ee0*/  FFMA.FTZ R56, R108, UR4, -R65.reuse ;  /* 0x000000046c387c23 */ /* 0x100fe20008010841 */
[--C-:B------:R-:W-:Y:S01]  /*3ef0*/  FFMA.FTZ R54, R110, UR4, -R65.reuse ;  /* 0x000000046e367c23 */ /* 0x100fe20008010841 */
[----:B------:R-:W-:Y:S01]  /*3f00*/  MUFU.EX2 R53, R53 ;  /* 0x0000003500357308 */ /* 0x000fe20000000800 */
[----:B------:R-:W-:Y:S01]  /*3f10*/  FSEL R64, R64, RZ, P1 ;  /* 0x000000ff40407208 */ /* 0x000fe20000800000 */
[----:B------:R-:W1:Y:S01]  /*3f20*/  LDSM.16.MT88.4 R108, [R157+0xb000] ;  /* 0x00b000009d6c783b */ /* 0x000e620000004200 */
        /* <DEDUP_REMOVED lines=12> */
[--C-:B------:R-:W-:Y:S01]  /*3ff0*/  FFMA.FTZ R47, R41, UR4, -R64.reuse ;  /* 0x00000004292f7c23 */ /* 0x100fe20008010840 */
[----:B------:R-:W3:Y:S01]  /*4000*/  LDSM.16.MT88.4 R12, [R156+0x9400] ;  /* 0x009400009c0c783b */ /* 0x000ee20000004200 */
        /* <DEDUP_REMOVED lines=19> */
[----:B----4-:R-:W-:Y:S01]  /*4140*/  F2FP.F16.F32.PACK_AB R100, R56, R57 ;  /* 0x000000393864723e */ /* 0x010fe200000000ff */
[--C-:B------:R-:W-:Y:S01]  /*4150*/  FFMA.FTZ R3, R139, UR4, -R64.reuse ;  /* 0x000000048b037c23 */ /* 0x100fe20008010840 */
        /* <DEDUP_REMOVED lines=28> */
[----:B------:R-:W-:Y:S01]  /*4320*/  FFMA.FTZ R67, R117, UR4, -R64 ;  /* 0x0000000475437c23 */ /* 0x000fe20008010840 */
[----:B------:R-:W-:Y:S01]  /*4330*/  MUFU.EX2 R52, R52 ;  /* 0x0000003400347308 */ /* 0x000fe20000000800 */
[----:B------:R-:W-:Y:S01]  /*4340*/  FADD.FTZ R58, R59, R58 ;  /* 0x0000003a3b3a7221 */ /* 0x000fe20000010000 */
[--C-:B------:R-:W-:Y:S01]  /*4350*/  FFMA.FTZ R119, R31, UR4, -R65.reuse ;  /* 0x000000041f777c23 */ /* 0x100fe20008010841 */
[--C-:B------:R-:W-:Y:S01]  /*4360*/  FFMA.FTZ R138, R30, UR4, -R65.reuse ;  /* 0x000000041e8a7c23 */ /* 0x100fe20008010841 */
[--C-:B------:R-:W-:Y:S01]  /*4370*/  FFMA.FTZ R117, R29, UR4, -R65.reuse ;  /* 0x000000041d757c23 */ /* 0x100fe20008010841 */
[----:B------:R-:W-:Y:S01]  /*4380*/  FFMA.FTZ R140, R28, UR4, -R65 ;  /* 0x000000041c8c7c23 */ /* 0x000fe20008010841 */
[----:B------:R-:W-:Y:S01]  /*4390*/  LDSM.16.MT88.4 R24, [R157+0xa800] ;  /* 0x00a800009d18783b */ /* 0x000fe20000004200 */
[----:B------:R-:W-:Y:S01]  /*43a0*/  FFMA.FTZ R63, R63, UR4, -R64 ;  /* 0x000000043f3f7c23 */ /* 0x000fe20008010840 */
[----:B------:R-:W4:Y:S01]  /*43b0*/  MUFU.EX2 R49, R49 ;  /* 0x0000003100317308 */ /* 0x000f220000000800 */
[----:B-----5:R-:W-:Y:S01]  /*43c0*/  F2FP.F16.F32.PACK_AB R103, R50, R55 ;  /* 0x000000373267723e */ /* 0x020fe200000000ff */
[----:B------:R-:W-:Y:S01]  /*43d0*/  FADD.FTZ R55, R55, R58 ;  /* 0x0000003a37377221 */ /* 0x000fe20000010000 */
[----:B------:R-:W-:Y:S01]  /*43e0*/  LDSM.16.MT88.4 R28, [R156+0xe800] ;  /* 0x00e800009c1c783b */ /* 0x000fe20000004200 */
[--C-:B------:R-:W-:Y:S01]  /*43f0*/  FFMA.FTZ R178, R60, UR4, -R64.reuse ;  /* 0x000000043cb27c23 */ /* 0x100fe20008010840 */
[--C-:B------:R-:W-:Y:S01]  /*4400*/  FFMA.FTZ R62, R62, UR4, -R64.reuse ;  /* 0x000000043e3e7c23 */ /* 0x100fe20008010840 */
[----:B------:R-:W-:Y:S01]  /*4410*/  FADD.FTZ R50, R50, R55 ;  /* 0x0000003732327221 */ /* 0x000fe20000010000 */
[----:B------:R-:W-:Y:S01]  /*4420*/  FFMA.FTZ R61, R61, UR4, -R64 ;  /* 0x000000043d3d7c23 */ /* 0x000fe20008010840 */
[C---:B------:R-:W-:Y:S01]  /*4430*/  HMMA.16816.F32 R72, R100.reuse, R76, RZ ;  /* 0x0000004c6448723c */ /* 0x040fe200000018ff */
[----:B------:R-:W-:Y:S05]  /*4440*/  MUFU.EX2 R48, R48 ;  /* 0x0000003000307308 */ /* 0x000fea0000000800 */
[C---:B------:R-:W-:Y:S03]  /*4450*/  HMMA.16816.F32 R76, R100.reuse, R78, RZ ;  /* 0x0000004e644c723c */ /* 0x040fe600000018ff */
[----:B------:R-:W-:Y:S03]  /*4460*/  MUFU.EX2 R45, R45 ;  /* 0x0000002d002d7308 */ /* 0x000fe60000000800 */
[C---:B------:R-:W-:Y:S05]  /*4470*/  HMMA.16816.F32 R112, R100.reuse, R68, RZ ;  /* 0x000000446470723c */ /* 0x040fea00000018ff */
[----:B------:R-:W-:Y:S01]  /*4480*/  MUFU.EX2 R51, R51 ;  /* 0x0000003300337308 */ /* 0x000fe20000000800 */
[C---:B------:R-:W-:Y:S06]  /*4490*/  HMMA.16816.F32 R68, R100.reuse, R70, RZ ;  /* 0x000000466444723c */ /* 0x040fec00000018ff */
[C---:B-1----:R-:W-:Y:S01]  /*44a0*/  HMMA.16816.F32 R80, R100.reuse, R108, RZ ;  /* 0x0000006c6450723c */ /* 0x042fe200000018ff */
[----:B------:R-:W1:Y:S05]  /*44b0*/  MUFU.EX2 R46, R46 ;  /* 0x0000002e002e7308 */ /* 0x000e6a0000000800 */
[C---:B------:R-:W-:Y:S03]  /*44c0*/  HMMA.16816.F32 R84, R100.reuse, R88, RZ ;  /* 0x000000586454723c */ /* 0x040fe600000018ff */
[----:B------:R-:W-:Y:S03]  /*44d0*/  MUFU.EX2 R47, R47 ;  /* 0x0000002f002f7308 */ /* 0x000fe60000000800 */
[C---:B--2---:R-:W-:Y:S05]  /*44e0*/  HMMA.16816.F32 R92, R100.reuse, R96, RZ ;  /* 0x00000060645c723c */ /* 0x044fea00000018ff */
[----:B------:R-:W2:Y:S01]  /*44f0*/  MUFU.EX2 R44, R44 ;  /* 0x0000002c002c7308 */ /* 0x000ea20000000800 */
[C---:B------:R-:W-:Y:S06]  /*4500*/  HMMA.16816.F32 R108, R100.reuse, R110, RZ ;  /* 0x0000006e646c723c */ /* 0x040fec00000018ff */
[C---:B------:R-:W-:Y:S01]  /*4510*/  HMMA.16816.F32 R88, R100.reuse, R90, RZ ;  /* 0x0000005a6458723c */ /* 0x040fe200000018ff */
[----:B------:R-:W-:Y:S05]  /*4520*/  MUFU.EX2 R43, R43 ;  /* 0x0000002b002b7308 */ /* 0x000fea0000000800 */
[C---:B------:R-:W-:Y:S03]  /*4530*/  HMMA.16816.F32 R96, R100.reuse, R98, RZ ;  /* 0x000000626460723c */ /* 0x040fe600000018ff */
[----:B------:R-:W5:Y:S03]  /*4540*/  MUFU.EX2 R40, R40 ;  /* 0x0000002800287308 */ /* 0x000f660000000800 */
[C---:B------:R-:W-:Y:S05]  /*4550*/  HMMA.16816.F32 R104, R100.reuse, R8, RZ ;  /* 0x000000086468723c */ /* 0x040fea00000018ff */
[----:B------:R-:W-:Y:S01]  /*4560*/  MUFU.EX2 R41, R41 ;  /* 0x0000002900297308 */ /* 0x000fe20000000800 */
[----:B------:R-:W-:Y:S01]  /*4570*/  HMMA.16816.F32 R100, R100, R10, RZ ;  /* 0x0000000a6464723c */ /* 0x000fe200000018ff */
[----:B----4-:R-:W-:-:S02]  /*4580*/  F2FP.F16.F32.PACK_AB R8, R49, R52 ;  /* 0x000000343108723e */ /* 0x010fc400000000ff */
[----:B-1----:R-:W-:Y:S01]  /*4590*/  F2FP.F16.F32.PACK_AB R9, R46, R51 ;  /* 0x000000332e09723e */ /* 0x002fe200000000ff */
[----:B------:R-:W-:-:S03]  /*45a0*/  FADD.FTZ R51, R51, R50 ;  /* 0x0000003233337221 */ /* 0x000fc60000010000 */
[----:B------:R-:W-:Y:S01]  /*45b0*/  F2FP.F16.F32.PACK_AB R10, R45, R48 ;  /* 0x000000302d0a723e */ /* 0x000fe200000000ff */
[----:B------:R-:W-:Y:S01]  /*45c0*/  MUFU.EX2 R36, R36 ;  /* 0x0000002400247308 */ /* 0x000fe20000000800 */
[----:B--2---:R-:W-:Y:S01]  /*45d0*/  F2FP.F16.F32.PACK_AB R11, R44, R47 ;  /* 0x0000002f2c0b723e */ /* 0x004fe200000000ff */
[----:B------:R-:W-:-:S04]  /*45e0*/  FADD.FTZ R46, R46, R51 ;  /* 0x000000332e2e7221 */ /* 0x000fc80000010000 */
[----:B------:R-:W-:Y:S02]  /*45f0*/  FADD.FTZ R47, R47, R46 ;  /* 0x0000002e2f2f7221 */ /* 0x000fe40000010000 */
[----:B---3--:R-:W-:Y:S01]  /*4600*/  HMMA.16816.F32 R72, R8, R12, R72 ;  /* 0x0000000c0848723c */ /* 0x008fe20000001848 */
        /* <DEDUP_REMOVED lines=12> */
[----:B------:R-:W5:Y:S02]  /*46d0*/  LDSM.16.MT88.4 R20, [R156+0xd400] ;  /* 0x00d400009c14783b */ /* 0x000f640000004200 */
        /* <DEDUP_REMOVED lines=10> */
[----:B------:R-:W-:Y:S04]  /*4780*/  MUFU.EX2 R34, R34 ;  /* 0x0000002200227308 */ /* 0x000fe80000000800 */
[C---:B-----5:R-:W-:Y:S04]  /*4790*/  HMMA.16816.F32 R104, R8.reuse, R20, R104 ;  /* 0x000000140868723c */ /* 0x060fe80000001868 */
[----:B------:R-:W5:Y:S02]  /*47a0*/  MUFU.EX2 R7, R7 ;  /* 0x0000000700077308 */ /* 0x000f640000000800 */
[----:B------:R-:W-:Y:S01]  /*47b0*/  HMMA.16816.F32 R100, R8, R22, R100 ;  /* 0x000000160864723c */ /* 0x000fe20000001864 */
[----:B------:R-:W5:Y:S05]  /*47c0*/  LDSM.16.MT88.4 R20, [R157+0xb800] ;  /* 0x00b800009d14783b */ /* 0x000f6a0000004200 */
[----:B------:R-:W-:Y:S01]  /*47d0*/  MUFU.EX2 R6, R6 ;  /* 0x0000000600067308 */ /* 0x000fe20000000800 */
[----:B------:R-:W-:-:S02]  /*47e0*/  F2FP.F16.F32.PACK_AB R8, R40, R43 ;  /* 0x0000002b2808723e */ /* 0x000fc400000000ff */
[----:B--2---:R-:W-:Y:S01]  /*47f0*/  F2FP.F16.F32.PACK_AB R9, R39, R42 ;  /* 0x0000002a2709723e */ /* 0x004fe200000000ff */
[----:B------:R-:W-:Y:S01]  /*4800*/  FADD.FTZ R42, R42, R47 ;  /* 0x0000002f2a2a7221 */ /* 0x000fe20000010000 */
[----:B------:R-:W-:Y:S02]  /*4810*/  F2FP.F16.F32.PACK_AB R10, R36, R41 ;  /* 0x00000029240a723e */ /* 0x000fe400000000ff */
[----:B----4-:R-:W-:Y:S01]  /*4820*/  F2FP.F16.F32.PACK_AB R11, R35, R38 ;  /* 0x00000026230b723e */ /* 0x010fe200000000ff */
[----:B------:R-:W2:Y:S01]  /*4830*/  MUFU.EX2 R3, R3 ;  /* 0x0000000300037308 */ /* 0x000ea20000000800 */
[----:B------:R-:W-:-:S04]  /*4840*/  FADD.FTZ R39, R39, R42 ;  /* 0x0000002a27277221 */ /* 0x000fc80000010000 */
[----:B------:R-:W-:Y:S01]  /*4850*/  FADD.FTZ R38, R38, R39 ;  /* 0x0000002726267221 */ /* 0x000fe20000010000 */
[----:B-1----:R-:W-:Y:S02]  /*4860*/  HMMA.16816.F32 R72, R8, R12, R72 ;  /* 0x0000000c0848723c */ /* 0x002fe40000001848 */
[----:B------:R-:W-:Y:S01]  /*4870*/  MUFU.EX2 R118, R118 ;  /* 0x0000007600767308 */ /* 0x000fe20000000800 */
[----:B------:R-:W-:-:S03]  /*4880*/  FADD.FTZ R35, R35, R38 ;  /* 0x0000002623237221 */ /* 0x000fc60000010000 */
[C---:B------:R-:W-:Y:S01]  /*4890*/  HMMA.16816.F32 R76, R8.reuse, R14, R76 ;  /* 0x0000000e084c723c */ /* 0x040fe2000000184c */
[----:B------:R-:W1:Y:S03]  /*48a0*/  LDSM.16.MT88.4 R12, [R157+0xd800] ;  /* 0x00d800009d0c783b */ /* 0x000e660000004200 */
[----:B------:R-:W4:Y:S02]  /*48b0*/  MUFU.EX2 R127, R127 ;  /* 0x0000007f007f7308 */ /* 0x000f240000000800 */
[C---:B---3--:R-:W-:Y:S06]  /*48c0*/  HMMA.16816.F32 R112, R8.reuse, R16, R112 ;  /* 0x000000100870723c */ /* 0x048fec0000001870 */
[C---:B------:R-:W-:Y:S01]  /*48d0*/  HMMA.16816.F32 R68, R8.reuse, R18, R68 ;  /* 0x000000120844723c */ /* 0x040fe20000001844 */
[----:B------:R-:W3:Y:S01]  /*48e0*/  LDSM.16.MT88.4 R16, [R156+0xb800] ;  /* 0x00b800009c10783b */ /* 0x000ee20000004200 */
[----:B------:R-:W-:Y:S04]  /*48f0*/  MUFU.EX2 R129, R129 ;  /* 0x0000008100817308 */ /* 0x000fe80000000800 */
[C---:B-----5:R-:W-:Y:S04]  /*4900*/  HMMA.16816.F32 R80, R8.reuse, R20, R80 ;  /* 0x000000140850723c */ /* 0x060fe80000001850 */
[----:B------:R-:W-:Y:S02]  /*4910*/  MUFU.EX2 R120, R120 ;  /* 0x0000007800787308 */ /* 0x000fe40000000800 */
[C---:B------:R-:W-:Y:S01]  /*4920*/  HMMA.16816.F32 R108, R8.reuse, R22, R108 ;  /* 0x00000016086c723c */ /* 0x040fe2000000186c */
[----:B------:R-:W5:Y:S05]  /*4930*/  LDSM.16.MT88.4 R20, [R156+0xd800] ;  /* 0x00d800009c14783b */ /* 0x000f6a0000004200 */
[----:B------:R-:W-:Y:S08]  /*4940*/  MUFU.EX2 R131, R131 ;  /* 0x0000008300837308 */ /* 0x000ff00000000800 */
[----:B------:R-:W4:Y:S01]  /*4950*/  MUFU.EX2 R132, R132 ;  /* 0x0000008400847308 */ /* 0x000f220000000800 */
[C---:B-1----:R-:W-:Y:S07]  /*4960*/  HMMA.16816.F32 R92, R8.reuse, R12, R92 ;  /* 0x0000000c085c723c */ /* 0x042fee000000185c */
[----:B------:R-:W-:Y:S01]  /*4970*/  MUFU.EX2 R133, R133 ;  /* 0x0000008500857308 */ /* 0x000fe20000000800 */
[C---:B------:R-:W-:Y:S01]  /*4980*/  HMMA.16816.F32 R96, R8.reuse, R14, R96 ;  /* 0x0000000e0860723c */ /* 0x040fe20000001860 */
[----:B------:R-:W1:Y:S05]  /*4990*/  LDSM.16.MT88.4 R12, [R156+0x9c00] ;  /* 0x009c00009c0c783b */ /* 0x000e6a0000004200 */
[C---:B---3--:R-:W-:Y:S01]  /*49a0*/  HMMA.16816.F32 R84, R8.reuse, R16, R84 ;  /* 0x000000100854723c */ /* 0x048fe20000001854 */
[----:B------:R-:W3:Y:S05]  /*49b0*/  MUFU.EX2 R130, R130 ;  /* 0x0000008200827308 */ /* 0x000eea0000000800 */
[C---:B------:R-:W-:Y:S01]  /*49c0*/  HMMA.16816.F32 R88, R8.reuse, R18, R88 ;  /* 0x000000120858723c */ /* 0x040fe20000001858 */
[----:B------:R-:W4:Y:S02]  /*49d0*/  LDSM.16.MT88.4 R16, [R157+0x9c00] ;  /* 0x009c00009d10783b */ /* 0x000f240000004200 */
[----:B------:R-:W-:Y:S03]  /*49e0*/  MUFU.EX2 R126, R126 ;  /* 0x0000007e007e7308 */ /* 0x000fe60000000800 */
[C---:B-----5:R-:W-:Y:S05]  /*49f0*/  HMMA.16816.F32 R104, R8.reuse, R20, R104 ;  /* 0x000000140868723c */ /* 0x060fea0000001868 */
[----:B------:R-:W5:Y:S01]  /*4a00*/  MUFU.EX2 R135, R135 ;  /* 0x0000008700877308 */ /* 0x000f620000000800 */
[----:B------:R-:W-:Y:S01]  /*4a10*/  HMMA.16816.F32 R100, R8, R22, R100 ;  /* 0x000000160864723c */ /* 0x000fe20000001864 */
[----:B------:R-:W3:Y:S06]  /*4a20*/  LDSM.16.MT88.4 R20, [R157+0xbc00] ;  /* 0x00bc00009d14783b */ /* 0x000eec0000004200 */
[----:B------:R-:W-:Y:S01]  /*4a30*/  F2FP.F16.F32.PACK_AB R8, R32, R37 ;  /* 0x000000252008723e */ /* 0x000fe200000000ff */
[----:B------:R-:W-:Y:S01]  /*4a40*/  MUFU.EX2 R137, R137 ;  /* 0x0000008900897308 */ /* 0x000fe20000000800 */
[----:B------:R-:W-:Y:S01]  /*4a50*/  F2FP.F16.F32.PACK_AB R9, R7, R34 ;  /* 0x000000220709723e */ /* 0x000fe200000000ff */
[----:B------:R-:W-:Y:S01]  /*4a60*/  FADD.FTZ R34, R34, R35 ;  /* 0x0000002322227221 */ /* 0x000fe20000010000 */
[----:B------:R-:W-:-:S02]  /*4a70*/  F2FP.F16.F32.PACK_AB R10, R4, R33 ;  /* 0x00000021040a723e */ /* 0x000fc400000000ff */
[----:B--2---:R-:W-:Y:S01]  /*4a80*/  F2FP.F16.F32.PACK_AB R11, R3, R6 ;  /* 0x00000006030b723e */ /* 0x004fe200000000ff */
[----:B------:R-:W-:Y:S02]  /*4a90*/  FADD.FTZ R7, R7, R34 ;  /* 0x0000002207077221 */ /* 0x000fe40000010000 */
[----:B------:R-:W-:Y:S02]  /*4aa0*/  MUFU.EX2 R122, R122 ;  /* 0x0000007a007a7308 */ /* 0x000fe40000000800 */
[----:B------:R-:W-:Y:S02]  /*4ab0*/  FADD.FTZ R6, R6, R7 ;  /* 0x0000000706067221 */ /* 0x000fe40000010000 */
[C---:B-1----:R-:W-:Y:S02]  /*4ac0*/  HMMA.16816.F32 R72, R8.reuse, R12, R72 ;  /* 0x0000000c0848723c */ /* 0x042fe40000001848 */
[----:B------:R-:W-:Y:S02]  /*4ad0*/  FADD.FTZ R6, R3, R6 ;  /* 0x0000000603067221 */ /* 0x000fe40000010000 */
[----:B------:R-:W-:Y:S02]  /*4ae0*/  MUFU.EX2 R124, R124 ;  /* 0x0000007c007c7308 */ /* 0x000fe40000000800 */
[C---:B------:R-:W-:Y:S01]  /*4af0*/  HMMA.16816.F32 R76, R8.reuse, R14, R76 ;  /* 0x0000000e084c723c */ /* 0x040fe2000000184c */
[----:B------:R-:W1:Y:S05]  /*4b00*/  LDSM.16.MT88.4 R12, [R157+0xdc00] ;  /* 0x00dc00009d0c783b */ /* 0x000e6a0000004200 */
[C---:B----4-:R-:W-:Y:S01]  /*4b10*/  HMMA.16816.F32 R112, R8.reuse, R16, R112 ;  /* 0x000000100870723c */ /* 0x050fe20000001870 */
[----:B------:R-:W2:Y:S05]  /*4b20*/  MUFU.EX2 R123, R123 ;  /* 0x0000007b007b7308 */ /* 0x000eaa0000000800 */
[C---:B------:R-:W-:Y:S01]  /*4b30*/  HMMA.16816.F32 R68, R8.reuse, R18, R68 ;  /* 0x000000120844723c */ /* 0x040fe20000001844 */
[----:B------:R-:W4:Y:S02]  /*4b40*/  LDSM.16.MT88.4 R16, [R156+0xbc00] ;  /* 0x00bc00009c10783b */ /* 0x000f240000004200 */
[----:B------:R-:W-:Y:S03]  /*4b50*/  MUFU.EX2 R128, R128 ;  /* 0x0000008000807308 */ /* 0x000fe60000000800 */
[C---:B---3--:R-:W-:Y:S05]  /*4b60*/  HMMA.16816.F32 R80, R8.reuse, R20, R80 ;  /* 0x000000140850723c */ /* 0x048fea0000001850 */
[----:B------:R-:W3:Y:S01]  /*4b70*/  MUFU.EX2 R121, R121 ;  /* 0x0000007900797308 */ /* 0x000ee20000000800 */
[C---:B------:R-:W-:Y:S01]  /*4b80*/  HMMA.16816.F32 R108, R8.reuse, R22, R108 ;  /* 0x00000016086c723c */ /* 0x040fe2000000186c */
[----:B------:R-:W5:Y:S06]  /*4b90*/  LDSM.16.MT88.4 R20, [R156+0xdc00] ;  /* 0x00dc00009c14783b */ /* 0x000f6c0000004200 */
[----:B------:R-:W-:Y:S08]  /*4ba0*/  MUFU.EX2 R116, R116 ;  /* 0x0000007400747308 */ /* 0x000ff00000000800 */
[----:B------:R-:W3:Y:S01]  /*4bb0*/  MUFU.EX2 R125, R125 ;  /* 0x0000007d007d7308 */ /* 0x000ee20000000800 */
[C---:B-1----:R-:W-:Y:S06]  /*4bc0*/  HMMA.16816.F32 R92, R8.reuse, R12, R92 ;  /* 0x0000000c085c723c */ /* 0x042fec000000185c */
[C---:B------:R-:W-:Y:S01]  /*4bd0*/  HMMA.16816.F32 R96, R8.reuse, R14, R96 ;  /* 0x0000000e0860723c */ /* 0x040fe20000001860 */
[----:B------:R-:W1:Y:S01]  /*4be0*/  LDSM.16.MT88.4 R12, [R156+0xa000] ;  /* 0x00a000009c0c783b */ /* 0x000e620000004200 */
[----:B------:R-:W-:Y:S04]  /*4bf0*/  MUFU.EX2 R139, R139 ;  /* 0x0000008b008b7308 */ /* 0x000fe80000000800 */
[C---:B----4-:R-:W-:Y:S04]  /*4c00*/  HMMA.16816.F32 R84, R8.reuse, R16, R84 ;  /* 0x000000100854723c */ /* 0x050fe80000001854 */
[----:B------:R-:W-:Y:S02]  /*4c10*/  MUFU.EX2 R66, R66 ;  /* 0x0000004200427308 */ /* 0x000fe40000000800 */
[C---:B------:R-:W-:Y:S01]  /*4c20*/  HMMA.16816.F32 R88, R8.reuse, R18, R88 ;  /* 0x000000120858723c */ /* 0x040fe20000001858 */
[----:B------:R-:W4:Y:S05]  /*4c30*/  LDSM.16.MT88.4 R16, [R157+0xa000] ;  /* 0x00a000009d10783b */ /* 0x000f2a0000004200 */
[C---:B-----5:R-:W-:Y:S01]  /*4c40*/  HMMA.16816.F32 R104, R8.reuse, R20, R104 ;  /* 0x000000140868723c */ /* 0x060fe20000001868 */
[----:B------:R-:W-:Y:S05]  /*4c50*/  MUFU.EX2 R134, R134 ;  /* 0x0000008600867308 */ /* 0x000fea0000000800 */
[----:B------:R-:W-:Y:S01]  /*4c60*/  HMMA.16816.F32 R100, R8, R22, R100 ;  /* 0x000000160864723c */ /* 0x000fe20000001864 */
[----:B------:R-:W5:Y:S02]  /*4c70*/  LDSM.16.MT88.4 R20, [R157+0xc000] ;  /* 0x00c000009d14783b */ /* 0x000f640000004200 */
[----:B------:R-:W3:Y:S04]  /*4c80*/  MUFU.EX2 R141, R141 ;  /* 0x0000008d008d7308 */ /* 0x000ee80000000800 */
[----:B------:R-:W-:-:S02]  /*4c90*/  F2FP.F16.F32.PACK_AB R8, R127, R118 ;  /* 0x000000767f08723e */ /* 0x000fc400000000ff */
[----:B------:R-:W-:Y:S01]  /*4ca0*/  F2FP.F16.F32.PACK_AB R9, R132, R131 ;  /* 0x000000838409723e */ /* 0x000fe200000000ff */
[----:B------:R-:W-:Y:S01]  /*4cb0*/  FADD.FTZ R131, R131, R6 ;  /* 0x0000000683837221 */ /* 0x000fe20000010000 */
[----:B------:R-:W-:Y:S01]  /*4cc0*/  F2FP.F16.F32.PACK_AB R10, R120, R129 ;  /* 0x00000081780a723e */ /* 0x000fe200000000ff */
[----:B------:R-:W-:Y:S01]  /*4cd0*/  MUFU.EX2 R136, R136 ;  /* 0x0000008800887308 */ /* 0x000fe20000000800 */
[----:B------:R-:W-:Y:S01]  /*4ce0*/  F2FP.F16.F32.PACK_AB R11, R130, R133 ;  /* 0x00000085820b723e */ /* 0x000fe200000000ff */
[----:B------:R-:W-:-:S04]  /*4cf0*/  FADD.FTZ R132, R132, R131 ;  /* 0x0000008384847221 */ /* 0x000fc80000010000 */
[----:B------:R-:W-:Y:S02]  /*4d00*/  FADD.FTZ R133, R133, R132 ;  /* 0x0000008485857221 */ /* 0x000fe40000010000 */
[----:B-1----:R-:W-:Y:S01]  /*4d10*/  HMMA.16816.F32 R72, R8, R12, R72 ;  /* 0x0000000c0848723c */ /* 0x002fe20000001848 */
[----:B------:R-:W1:Y:S01]  /*4d20*/  MUFU.EX2 R67, R67 ;  /* 0x0000004300437308 */ /* 0x000e620000000800 */
[----:B------:R-:W-:-:S04]  /*4d30*/  FADD.FTZ R133, R130, R133 ;  /* 0x0000008582857221 */ /* 0x000fc80000010000 */
[C---:B------:R-:W-:Y:S01]  /*4d40*/  HMMA.16816.F32 R76, R8.reuse, R14, R76 ;  /* 0x0000000e084c723c */ /* 0x040fe2000000184c */
[----:B------:R-:W2:Y:S02]  /*4d50*/  LDSM.16.MT88.4 R12, [R157+0xe000] ;  /* 0x00e000009d0c783b */ /* 0x000ea40000004200 */
[----:B------:R-:W-:Y:S03]  /*4d60*/  MUFU.EX2 R65, R119 ;  /* 0x0000007700417308 */ /* 0x000fe60000000800 */
[C---:B----4-:R-:W-:Y:S05]  /*4d70*/  HMMA.16816.F32 R112, R8.reuse, R16, R112 ;  /* 0x000000100870723c */ /* 0x050fea0000001870 */
[----:B------:R-:W4:Y:S01]  /*4d80*/  MUFU.EX2 R138, R138 ;  /* 0x0000008a008a7308 */ /* 0x000f220000000800 */
[C---:B------:R-:W-:Y:S01]  /*4d90*/  HMMA.16816.F32 R68, R8.reuse, R18, R68 ;  /* 0x000000120844723c */ /* 0x040fe20000001844 */
[----:B------:R-:W3:Y:S05]  /*4da0*/  LDSM.16.MT88.4 R16, [R156+0xc000] ;  /* 0x00c000009c10783b */ /* 0x000eea0000004200 */
[C---:B-----5:R-:W-:Y:S01]  /*4db0*/  HMMA.16816.F32 R80, R8.reuse, R20, R80 ;  /* 0x000000140850723c */ /* 0x060fe20000001850 */
[----:B------:R-:W-:Y:S05]  /*4dc0*/  MUFU.EX2 R117, R117 ;  /* 0x0000007500757308 */ /* 0x000fea0000000800 */
[C---:B------:R-:W-:Y:S01]  /*4dd0*/  HMMA.16816.F32 R108, R8.reuse, R22, R108 ;  /* 0x00000016086c723c */ /* 0x040fe2000000186c */
[----:B------:R-:W5:Y:S02]  /*4de0*/  LDSM.16.MT88.4 R20, [R156+0xe000] ;  /* 0x00e000009c14783b */ /* 0x000f640000004200 */
[----:B------:R-:W-:Y:S08]  /*4df0*/  MUFU.EX2 R140, R140 ;  /* 0x0000008c008c7308 */ /* 0x000ff00000000800 */
[----:B------:R-:W-:Y:S01]  /*4e00*/  MUFU.EX2 R63, R63 ;  /* 0x0000003f003f7308 */ /* 0x000fe20000000800 */
[C---:B--2---:R-:W-:Y:S07]  /*4e10*/  HMMA.16816.F32 R92, R8.reuse, R12, R92 ;  /* 0x0000000c085c723c */ /* 0x044fee000000185c */
[----:B------:R-:W2:Y:S01]  /*4e20*/  MUFU.EX2 R60, R62 ;  /* 0x0000003e003c7308 */ /* 0x000ea20000000800 */
[C---:B------:R-:W-:Y:S01]  /*4e30*/  HMMA.16816.F32 R96, R8.reuse, R14, R96 ;  /* 0x0000000e0860723c */ /* 0x040fe20000001860 */
[----:B------:R-:W1:Y:S06]  /*4e40*/  LDSM.16.MT88.4 R12, [R157+0xa400] ;  /* 0x00a400009d0c783b */ /* 0x000e6c0000004200 */
[----:B------:R-:W-:Y:S01]  /*4e50*/  MUFU.EX2 R178, R178 ;  /* 0x000000b200b27308 */ /* 0x000fe20000000800 */
[C---:B---3--:R-:W-:Y:S06]  /*4e60*/  HMMA.16816.F32 R84, R8.reuse, R16, R84 ;  /* 0x000000100854723c */ /* 0x048fec0000001854 */
[C---:B------:R-:W-:Y:S01]  /*4e70*/  HMMA.16816.F32 R88, R8.reuse, R18, R88 ;  /* 0x000000120858723c */ /* 0x040fe20000001858 */
[----:B------:R-:W3:Y:S05]  /*4e80*/  LDSM.16.MT88.4 R16, [R156+0xa400] ;  /* 0x00a400009c10783b */ /* 0x000eea0000004200 */
[C---:B-----5:R-:W-:Y:S06]  /*4e90*/  HMMA.16816.F32 R104, R8.reuse, R20, R104 ;  /* 0x000000140868723c */ /* 0x060fec0000001868 */
[----:B------:R-:W-:Y:S01]  /*4ea0*/  HMMA.16816.F32 R100, R8, R22, R100 ;  /* 0x000000160864723c */ /* 0x000fe20000001864 */
[----:B------:R-:W5:Y:S06]  /*4eb0*/  LDSM.16.MT88.4 R20, [R157+0xc400] ;  /* 0x00c400009d14783b */ /* 0x000f6c0000004200 */
[----:B------:R-:W-:-:S02]  /*4ec0*/  F2FP.F16.F32.PACK_AB R8, R135, R126 ;  /* 0x0000007e8708723e */ /* 0x000fc400000000ff */
[----:B------:R-:W-:Y:S01]  /*4ed0*/  F2FP.F16.F32.PACK_AB R9, R123, R124 ;  /* 0x0000007c7b09723e */ /* 0x000fe200000000ff */
[----:B------:R-:W-:Y:S01]  /*4ee0*/  FADD.FTZ R124, R124, R133 ;  /* 0x000000857c7c7221 */ /* 0x000fe20000010000 */
[----:B------:R-:W-:Y:S02]  /*4ef0*/  F2FP.F16.F32.PACK_AB R10, R122, R137 ;  /* 0x000000897a0a723e */ /* 0x000fe400000000ff */
[----:B------:R-:W-:Y:S01]  /*4f00*/  F2FP.F16.F32.PACK_AB R11, R121, R128 ;  /* 0x00000080790b723e */ /* 0x000fe200000000ff */
[----:B------:R-:W-:-:S04]  /*4f10*/  FADD.FTZ R123, R123, R124 ;  /* 0x0000007c7b7b7221 */ /* 0x000fc80000010000 */
[----:B------:R-:W-:Y:S02]  /*4f20*/  FADD.FTZ R128, R128, R123 ;  /* 0x0000007b80807221 */ /* 0x000fe40000010000 */
[----:B-1----:R-:W-:Y:S02]  /*4f30*/  HMMA.16816.F32 R112, R8, R12, R112 ;  /* 0x0000000c0870723c */ /* 0x002fe40000001870 */
[----:B------:R-:W-:-:S04]  /*4f40*/  FADD.FTZ R121, R121, R128 ;  /* 0x0000008079797221 */ /* 0x000fc80000010000 */
[C---:B------:R-:W-:Y:S01]  /*4f50*/  HMMA.16816.F32 R68, R8.reuse, R14, R68 ;  /* 0x0000000e0844723c */ /* 0x040fe20000001844 */
[----:B------:R-:W1:Y:S05]  /*4f60*/  LDSM.16.MT88.4 R12, [R156+0xc400] ;  /* 0x00c400009c0c783b */ /* 0x000e6a0000004200 */
[C---:B---3--:R-:W-:Y:S06]  /*4f70*/  HMMA.16816.F32 R72, R8.reuse, R16, R72 ;  /* 0x000000100848723c */ /* 0x048fec0000001848 */
[C---:B------:R-:W-:Y:S01]  /*4f80*/  HMMA.16816.F32 R76, R8.reuse, R18, R76 ;  /* 0x00000012084c723c */ /* 0x040fe2000000184c */
[----:B------:R-:W3:Y:S05]  /*4f90*/  LDSM.16.MT88.4 R16, [R157+0xe400] ;  /* 0x00e400009d10783b */ /* 0x000eea0000004200 */
[C---:B-----5:R-:W-:Y:S06]  /*4fa0*/  HMMA.16816.F32 R80, R8.reuse, R20, R80 ;  /* 0x000000140850723c */ /* 0x060fec0000001850 */
[C---:B------:R-:W-:Y:S01]  /*4fb0*/  HMMA.16816.F32 R108, R8.reuse, R22, R108 ;  /* 0x00000016086c723c */ /* 0x040fe2000000186c */
[----:B------:R-:W-:Y:S05]  /*4fc0*/  LDSM.16.MT88.4 R20, [R157+0xc800] ;  /* 0x00c800009d14783b */ /* 0x000fea0000004200 */
        /* <DEDUP_REMOVED lines=8> */
[----:B------:R-:W1:Y:S01]  /*5050*/  LDSM.16.MT88.4 R8, [R156+0xa800] ;  /* 0x00a800009c08783b */ /* 0x000e620000004200 */
[----:B------:R-:W-:-:S02]  /*5060*/  F2FP.F16.F32.PACK_AB R12, R125, R116 ;  /* 0x000000747d0c723e */ /* 0x000fc400000000ff */
[----:B------:R-:W-:Y:S01]  /*5070*/  F2FP.F16.F32.PACK_AB R13, R141, R134 ;  /* 0x000000868d0d723e */ /* 0x000fe200000000ff */
[----:B------:R-:W-:Y:S02]  /*5080*/  FADD.FTZ R134, R134, R121 ;  /* 0x0000007986867221 */ /* 0x000fe40000010000 */
[----:B------:R-:W-:Y:S02]  /*5090*/  F2FP.F16.F32.PACK_AB R14, R66, R139 ;  /* 0x0000008b420e723e */ /* 0x000fe400000000ff */
[----:B------:R-:W-:Y:S01]  /*50a0*/  F2FP.F16.F32.PACK_AB R15, R67, R136 ;  /* 0x00000088430f723e */ /* 0x000fe200000000ff */
[----:B------:R-:W-:-:S04]  /*50b0*/  FADD.FTZ R141, R141, R134 ;  /* 0x000000868d8d7221 */ /* 0x000fc80000010000 */
[----:B------:R-:W-:Y:S02]  /*50c0*/  FADD.FTZ R136, R136, R141 ;  /* 0x0000008d88887221 */ /* 0x000fe40000010000 */
[----:B---3--:R-:W-:Y:S02]  /*50d0*/  HMMA.16816.F32 R84, R12, R16, R84 ;  /* 0x000000100c54723c */ /* 0x008fe40000001854 */
[----:B------:R-:W-:-:S04]  /*50e0*/  FADD.FTZ R136, R67, R136 ;  /* 0x0000008843887221 */ /* 0x000fc80000010000 */
[C---:B------:R-:W-:Y:S01]  /*50f0*/  HMMA.16816.F32 R80, R12.reuse, R20, R80 ;  /* 0x000000140c50723c */ /* 0x040fe20000001850 */
[----:B------:R-:W-:Y:S02]  /*5100*/  FADD.FTZ R17, R57, R56 ;  /* 0x0000003839117221 */ /* 0x000fe40000010000 */
[----:B------:R-:W3:Y:S02]  /*5110*/  MUFU.EX2 R57, R61 ;  /* 0x0000003d00397308 */ /* 0x000ee40000000800 */
[----:B------:R-:W-:Y:S01]  /*5120*/  FADD.FTZ R54, R54, R17 ;  /* 0x0000001136367221 */ /* 0x000fe20000010000 */
[----:B------:R-:W-:Y:S01]  /*5130*/  HMMA.16816.F32 R108, R12, R22, R108 ;  /* 0x000000160c6c723c */ /* 0x000fe2000000186c */
[----:B------:R-:W-:Y:S02]  /*5140*/  LDSM.16.MT88.4 R20, [R156+0xac00] ;  /* 0x00ac00009c14783b */ /* 0x000fe40000004200 */
[----:B------:R-:W-:-:S03]  /*5150*/  FADD.FTZ R53, R53, R54 ;  /* 0x0000003635357221 */ /* 0x000fc60000010000 */
[C---:B------:R-:W-:Y:S01]  /*5160*/  HMMA.16816.F32 R88, R12.reuse, R18, R88 ;  /* 0x000000120c58723c */ /* 0x040fe20000001858 */
[----:B------:R-:W-:Y:S01]  /*5170*/  FADD.FTZ R52, R52, R53 ;  /* 0x0000003534347221 */ /* 0x000fe20000010000 */
[----:B------:R-:W-:Y:S03]  /*5180*/  LDSM.16.MT88.4 R16, [R157+0xcc00] ;  /* 0x00cc00009d10783b */ /* 0x000fe60000004200 */
[----:B------:R-:W-:Y:S01]  /*5190*/  FADD.FTZ R49, R49, R52 ;  /* 0x0000003431317221 */ /* 0x000fe20000010000 */
[----:B------:R-:W-:Y:S03]  /*51a0*/  HMMA.16816.F32 R112, R12, R24, R112 ;  /* 0x000000180c70723c */ /* 0x000fe60000001870 */
[----:B------:R-:W-:-:S03]  /*51b0*/  FADD.FTZ R48, R48, R49 ;  /* 0x0000003130307221 */ /* 0x000fc60000010000 */
[----:B-1----:R-:W-:Y:S01]  /*51c0*/  HMMA.16816.F32 R72, R12, R8, R72 ;  /* 0x000000080c48723c */ /* 0x002fe20000001848 */
[----:B------:R-:W-:-:S04]  /*51d0*/  FADD.FTZ R48, R45, R48 ;  /* 0x000000302d307221 */ /* 0x000fc80000010000 */
[----:B------:R-:W-:Y:S01]  /*51e0*/  FADD.FTZ R43, R43, R48 ;  /* 0x000000302b2b7221 */ /* 0x000fe20000010000 */
[----:B------:R-:W-:Y:S01]  /*51f0*/  HMMA.16816.F32 R76, R12, R10, R76 ;  /* 0x0000000a0c4c723c */ /* 0x000fe2000000184c */
[----:B------:R-:W1:Y:S02]  /*5200*/  LDSM.16.MT88.4 R8, [R157+0xe800] ;  /* 0x00e800009d08783b */ /* 0x000e640000004200 */
[----:B------:R-:W-:-:S03]  /*5210*/  FADD.FTZ R40, R40, R43 ;  /* 0x0000002b28287221 */ /* 0x000fc60000010000 */
[C---:B------:R-:W-:Y:S01]  /*5220*/  HMMA.16816.F32 R68, R12.reuse, R26, R68 ;  /* 0x0000001a0c44723c */ /* 0x040fe20000001844 */
[----:B------:R-:W-:Y:S01]  /*5230*/  FADD.FTZ R41, R41, R40 ;  /* 0x0000002829297221 */ /* 0x000fe20000010000 */
[----:B------:R-:W5:Y:S03]  /*5240*/  LDSM.16.MT88.4 R24, [R157+0xac00] ;  /* 0x00ac00009d18783b */ /* 0x000f660000004200 */
[----:B------:R-:W-:Y:S01]  /*5250*/  FADD.FTZ R36, R36, R41 ;  /* 0x0000002924247221 */ /* 0x000fe20000010000 */
[----:B------:R-:W-:Y:S03]  /*5260*/  HMMA.16816.F32 R104, R12, R28, R104 ;  /* 0x0000001c0c68723c */ /* 0x000fe60000001868 */
[----:B------:R-:W-:-:S03]  /*5270*/  FADD.FTZ R37, R37, R36 ;  /* 0x0000002425257221 */ /* 0x000fc60000010000 */
[----:B------:R-:W-:Y:S01]  /*5280*/  HMMA.16816.F32 R100, R12, R30, R100 ;  /* 0x0000001e0c64723c */ /* 0x000fe20000001864 */
[----:B------:R-:W-:-:S04]  /*5290*/  FADD.FTZ R32, R32, R37 ;  /* 0x0000002520207221 */ /* 0x000fc80000010000 */
[----:B------:R-:W-:-:S04]  /*52a0*/  FADD.FTZ R33, R33, R32 ;  /* 0x0000002021217221 */ /* 0x000fc80000010000 */
[----:B------:R-:W-:-:S04]  /*52b0*/  FADD.FTZ R33, R4, R33 ;  /* 0x0000002104217221 */ /* 0x000fc80000010000 */
[----:B------:R-:W-:-:S04]  /*52c0*/  FADD.FTZ R118, R118, R33 ;  /* 0x0000002176767221 */ /* 0x000fc80000010000 */
[----:B------:R-:W-:-:S04]  /*52d0*/  FADD.FTZ R118, R127, R118 ;  /* 0x000000767f767221 */ /* 0x000fc80000010000 */
[----:B------:R-:W-:Y:S01]  /*52e0*/  FADD.FTZ R129, R129, R118 ;  /* 0x0000007681817221 */ /* 0x000fe20000010000 */
[----:B-1----:R-:W-:Y:S03]  /*52f0*/  HMMA.16816.F32 R92, R12, R8, R92 ;  /* 0x000000080c5c723c */ /* 0x002fe6000000185c */
[----:B------:R-:W-:-:S03]  /*5300*/  FADD.FTZ R129, R120, R129 ;  /* 0x0000008178817221 */ /* 0x000fc60000010000 */
[----:B------:R-:W-:Y:S01]  /*5310*/  HMMA.16816.F32 R96, R12, R10, R96 ;  /* 0x0000000a0c60723c */ /* 0x000fe20000001860 */
[----:B----4-:R-:W-:Y:S01]  /*5320*/  F2FP.F16.F32.PACK_AB R8, R138, R65 ;  /* 0x000000418a08723e */ /* 0x010fe200000000ff */
[----:B------:R-:W-:Y:S01]  /*5330*/  FADD.FTZ R126, R126, R129 ;  /* 0x000000817e7e7221 */ /* 0x000fe20000010000 */
[----:B--2---:R-:W-:Y:S01]  /*5340*/  F2FP.F16.F32.PACK_AB R9, R60, R63 ;  /* 0x0000003f3c09723e */ /* 0x004fe200000000ff */
[----:B------:R-:W1:Y:S01]  /*5350*/  LDSM.16.MT88.4 R12, [R156+0xcc00] ;  /* 0x00cc00009c0c783b */ /* 0x000e620000004200 */
[----:B------:R-:W-:Y:S01]  /*5360*/  FADD.FTZ R63, R63, R136 ;  /* 0x000000883f3f7221 */ /* 0x000fe20000010000 */
[----:B------:R-:W-:Y:S01]  /*5370*/  FADD.FTZ R126, R135, R126 ;  /* 0x0000007e877e7221 */ /* 0x000fe20000010000 */
[----:B------:R-:W-:Y:S02]  /*5380*/  F2FP.F16.F32.PACK_AB R10, R140, R117 ;  /* 0x000000758c0a723e */ /* 0x000fe400000000ff */
[----:B---3--:R-:W-:Y:S01]  /*5390*/  F2FP.F16.F32.PACK_AB R11, R178, R57 ;  /* 0x00000039b20b723e */ /* 0x008fe200000000ff */
[----:B------:R-:W-:Y:S01]  /*53a0*/  FADD.FTZ R137, R137, R126 ;  /* 0x0000007e89897221 */ /* 0x000fe20000010000 */
[----:B------:R-:W-:-:S03]  /*53b0*/  FADD.FTZ R60, R60, R63 ;  /* 0x0000003f3c3c7221 */ /* 0x000fc60000010000 */
[----:B------:R-:W-:Y:S01]  /*53c0*/  FADD.FTZ R137, R122, R137 ;  /* 0x000000897a897221 */ /* 0x000fe20000010000 */
[----:B------:R-:W-:Y:S01]  /*53d0*/  FADD.FTZ R57, R57, R60 ;  /* 0x0000003c39397221 */ /* 0x000fe20000010000 */
[----:B------:R-:W-:Y:S02]  /*53e0*/  HMMA.16816.F32 R72, R8, R20, R72 ;  /* 0x000000140848723c */ /* 0x000fe40000001848 */
[----:B------:R-:W-:Y:S01]  /*53f0*/  FADD.FTZ R116, R116, R137 ;  /* 0x0000008974747221 */ /* 0x000fe20000010000 */
[----:B------:R-:W-:-:S03]  /*5400*/  FADD.FTZ R178, R178, R57 ;  /* 0x00000039b2b27221 */ /* 0x000fc60000010000 */
[----:B------:R-:W-:Y:S01]  /*5410*/  HMMA.16816.F32 R76, R8, R22, R76 ;  /* 0x00000016084c723c */ /* 0x000fe2000000184c */
[----:B------:R-:W2:Y:S01]  /*5420*/  LDSM.16.MT88.4 R20, [R157+0xec00] ;  /* 0x00ec00009d14783b */ /* 0x000ea20000004200 */
[----:B------:R-:W-:-:S04]  /*5430*/  FADD.FTZ R116, R125, R116 ;  /* 0x000000747d747221 */ /* 0x000fc80000010000 */
[----:B------:R-:W-:Y:S01]  /*5440*/  HMMA.16816.F32 R80, R8, R16, R80 ;  /* 0x000000100850723c */ /* 0x000fe20000001850 */
[----:B------:R-:W-:-:S04]  /*5450*/  FADD.FTZ R139, R139, R116 ;  /* 0x000000748b8b7221 */ /* 0x000fc80000010000 */
[----:B------:R-:W-:Y:S01]  /*5460*/  FADD.FTZ R66, R66, R139 ;  /* 0x0000008b42427221 */ /* 0x000fe20000010000 */
[----:B------:R-:W-:Y:S01]  /*5470*/  HMMA.16816.F32 R108, R8, R18, R108 ;  /* 0x00000012086c723c */ /* 0x000fe2000000186c */
[----:B------:R-:W3:Y:S02]  /*5480*/  LDSM.16.MT88.4 R16, [R156+0xec00] ;  /* 0x00ec00009c10783b */ /* 0x000ee40000004200 */
[----:B------:R-:W-:-:S03]  /*5490*/  FADD.FTZ R65, R65, R66 ;  /* 0x0000004241417221 */ /* 0x000fc60000010000 */
[----:B-----5:R-:W-:Y:S01]  /*54a0*/  HMMA.16816.F32 R112, R8, R24, R112 ;  /* 0x000000180870723c */ /* 0x020fe20000001870 */
[----:B------:R-:W-:-:S04]  /*54b0*/  FADD.FTZ R138, R138, R65 ;  /* 0x000000418a8a7221 */ /* 0x000fc80000010000 */
[----:B------:R-:W-:Y:S01]  /*54c0*/  FADD.FTZ R117, R117, R138 ;  /* 0x0000008a75757221 */ /* 0x000fe20000010000 */
[----:B------:R-:W-:Y:S03]  /*54d0*/  HMMA.16816.F32 R68, R8, R26, R68 ;  /* 0x0000001a0844723c */ /* 0x000fe60000001844 */
[----:B------:R-:W-:-:S03]  /*54e0*/  FADD.FTZ R181, R140, R117 ;  /* 0x000000758cb57221 */ /* 0x000fc60000010000 */
[C---:B-1----:R-:W-:Y:S06]  /*54f0*/  HMMA.16816.F32 R84, R8.reuse, R12, R84 ;  /* 0x0000000c0854723c */ /* 0x042fec0000001854 */
[C---:B------:R-:W-:Y:S06]  /*5500*/  HMMA.16816.F32 R88, R8.reuse, R14, R88 ;  /* 0x0000000e0858723c */ /* 0x040fec0000001858 */
[C---:B--2---:R-:W-:Y:S06]  /*5510*/  HMMA.16816.F32 R92, R8.reuse, R20, R92 ;  /* 0x00000014085c723c */ /* 0x044fec000000185c */
[C---:B------:R-:W-:Y:S06]  /*5520*/  HMMA.16816.F32 R96, R8.reuse, R22, R96 ;  /* 0x000000160860723c */ /* 0x040fec0000001860 */
[C---:B---3--:R-:W-:Y:S06]  /*5530*/  HMMA.16816.F32 R104, R8.reuse, R16, R104 ;  /* 0x000000100868723c */ /* 0x048fec0000001868 */
        /* <DEDUP_REMOVED lines=12> */
.L_x_1785:
        /* <DEDUP_REMOVED lines=66> */
.L_x_1782:
        /* <DEDUP_REMOVED lines=14> */
[----:B------:R-:W-:Y:S02]  /*5b00*/  IADD3.X R119, R183, UR11, RZ, P0, !PT ;  /* 0x0000000bb7777c10 */ /* 0x000fe400087fe4ff */
[----:B------:R-:W-:Y:S01]  /*5b10*/  ISETP.GT.AND P0, PT, R179, R162, PT ;  /* 0x000000a2b300720c */ /* 0x000fe20003f04270 */
        /* <DEDUP_REMOVED lines=17> */
[----:B------:R-:W1:Y:S01]  /*5c30*/  LDSM.16.M88.4 R152, [R160+0x1c00] ;  /* 0x001c0000a098783b */ /* 0x000e620000000200 */
[C---:B--2---:R-:W-:Y:S06]  /*5c40*/  HMMA.16816.F32 R4, R120.reuse, R124, RZ ;  /* 0x0000007c7804723c */ /* 0x044fec00000018ff */
[C---:B------:R-:W-:Y:S01]  /*5c50*/  HMMA.16816.F32 R8, R120.reuse, R126, RZ ;  /* 0x0000007e7808723c */ /* 0x040fe200000018ff */
[----:B------:R-:W-:Y:S05]  /*5c60*/  LDSM.16.M88.4 R124, [R159] ;  /* 0x000000009f7c783b */ /* 0x000fea0000000200 */
[C---:B---3--:R-:W-:Y:S06]  /*5c70*/  HMMA.16816.F32 R12, R120.reuse, R128, RZ ;  /* 0x00000080780c723c */ /* 0x048fec00000018ff */
[C---:B------:R-:W-:Y:S01]  /*5c80*/  HMMA.16816.F32 R16, R120.reuse, R130, RZ ;  /* 0x000000827810723c */ /* 0x040fe200000018ff */
[----:B------:R-:W2:Y:S05]  /*5c90*/  LDSM.16.M88.4 R128, [R158] ;  /* 0x000000009e80783b */ /* 0x000eaa0000000200 */
[C---:B----4-:R-:W-:Y:S06]  /*5ca0*/  HMMA.16816.F32 R20, R120.reuse, R132, RZ ;  /* 0x000000847814723c */ /* 0x050fec00000018ff */
[C---:B------:R-:W-:Y:S01]  /*5cb0*/  HMMA.16816.F32 R24, R120.reuse, R134, RZ ;  /* 0x000000867818723c */ /* 0x040fe200000018ff */
[----:B------:R-:W3:Y:S05]  /*5cc0*/  LDSM.16.M88.4 R132, [R158+0x400] ;  /* 0x000400009e84783b */ /* 0x000eea0000000200 */
[C---:B-----5:R-:W-:Y:S06]  /*5cd0*/  HMMA.16816.F32 R28, R120.reuse, R136, RZ ;  /* 0x00000088781c723c */ /* 0x060fec00000018ff */
[C---:B------:R-:W-:Y:S01]  /*5ce0*/  HMMA.16816.F32 R32, R120.reuse, R138, RZ ;  /* 0x0000008a7820723c */ /* 0x040fe200000018ff */
[----:B------:R-:W4:Y:S05]  /*5cf0*/  LDSM.16.M88.4 R136, [R158+0x800] ;  /* 0x000800009e88783b */ /* 0x000f2a0000000200 */
        /* <DEDUP_REMOVED lines=27> */
[C---:B----4-:R-:W-:Y:S06]  /*5eb0*/  HMMA.16816.F32 R52, R124.reuse, R136, R52 ;  /* 0x000000887c34723c */ /* 0x050fec0000001834 */
        /* <DEDUP_REMOVED lines=15> */
[C---:B----4-:R-:W-:Y:S06]  /*5fb0*/  HMMA.16816.F32 R28, R128.reuse, R124, R28 ;  /* 0x0000007c801c723c */ /* 0x050fec000000181c */
[C---:B------:R-:W-:Y:S01]  /*5fc0*/  HMMA.16816.F32 R32, R128.reuse, R126, R32 ;  /* 0x0000007e8020723c */ /* 0x040fe20000001820 */
[----:B------:R-:W2:Y:S05]  /*5fd0*/  LDSM.16.M88.4 R124, [R160+0x3c00] ;  /* 0x003c0000a07c783b */ /* 0x000eaa0000000200 */
        /* <DEDUP_REMOVED lines=10> */
[----:B------:R-:W-:Y:S01]  /*6080*/  HMMA.16816.F32 R64, R128, R126, R64 ;  /* 0x0000007e8040723c */ /* 0x000fe20000001840 */
[----:B------:R-:W2:Y:S04]  /*6090*/  LDSM.16.M88.4 R124, [R158+0x2800] ;  /* 0x002800009e7c783b */ /* 0x000ea80000000200 */
[----:B------:R-:W4:Y:S01]  /*60a0*/  LDSM.16.M88.4 R128, [R158+0x2c00] ;  /* 0x002c00009e80783b */ /* 0x000f220000000200 */
[C---:B-1----:R-:W-:Y:S06]  /*60b0*/  HMMA.16816.F32 R4, R120.reuse, R132, R4 ;  /* 0x000000847804723c */ /* 0x042fec0000001804 */
[C---:B------:R-:W-:Y:S01]  /*60c0*/  HMMA.16816.F32 R8, R120.reuse, R134, R8 ;  /* 0x000000867808723c */ /* 0x040fe20000001808 */
[----:B------:R-:W-:Y:S05]  /*60d0*/  LDSM.16.M88.4 R132, [R158+0x3400] ;  /* 0x003400009e84783b */ /* 0x000fea0000000200 */
[C---:B---3--:R-:W-:Y:S06]  /*60e0*/  HMMA.16816.F32 R12, R120.reuse, R136, R12 ;  /* 0x00000088780c723c */ /* 0x048fec000000180c */
[C---:B------:R-:W-:Y:S01]  /*60f0*/  HMMA.16816.F32 R16, R120.reuse, R138, R16 ;  /* 0x0000008a7810723c */ /* 0x040fe20000001810 */
[----:B------:R-:W-:Y:S05]  /*6100*/  LDSM.16.M88.4 R136, [R158+0x3800] ;  /* 0x003800009e88783b */ /* 0x000fea0000000200 */
[C---:B--2---:R-:W-:Y:S06]  /*6110*/  HMMA.16816.F32 R20, R120.reuse, R124, R20 ;  /* 0x0000007c7814723c */ /* 0x044fec0000001814 */
        /* <DEDUP_REMOVED lines=54> */
[----:B------:R-:W2:Y:S01]  /*6480*/  LDSM.16.M88.4 R128, [R158+0x5c00] ;  /* 0x005c00009e80783b */ /* 0x000ea20000000200 */
[----:B------:R-:W-:Y:S04]  /*6490*/  DEPBAR.LE SB0, 0x0 ;  /* 0x000080000000791a */ /* 0x000fe80000000000 */
[----:B------:R-:W-:Y:S01]  /*64a0*/  BAR.SYNC.DEFER_BLOCKING 0x0 ;  /* 0x0000000000007b1d */ /* 0x000fe20000010000 */
[C---:B-1----:R-:W-:Y:S06]  /*64b0*/  HMMA.16816.F32 R36, R120.reuse, R124, R36 ;  /* 0x0000007c7824723c */ /* 0x042fec0000001824 */
[C---:B------:R-:W-:Y:S06]  /*64c0*/  HMMA.16816.F32 R40, R120.reuse, R126, R40 ;  /* 0x0000007e7828723c */ /* 0x040fec0000001828 */
        /* <DEDUP_REMOVED lines=75> */
.L_x_1784:
        /* <DEDUP_REMOVED lines=24> */
.L_x_1783:
        /* <DEDUP_REMOVED lines=127> */
[----:B------:R-:W-:Y:S01]  /*72f0*/  FMUL.FTZ R79, R3, R79 ;  /* 0x0000004f034f7220 */ /* 0x000fe20000410000 */
[----:B------:R-:W-:Y:S01]  /*7300*/  FFMA.FTZ R118, R13, UR4, -R132 ;  /* 0x000000040d767c23 */ /* 0x000fe20008010884 */
        /* <DEDUP_REMOVED lines=11> */
[----:B------:R-:W-:Y:S03]  /*73c0*/  LDSM.16.MT88.4 R108, [R156+0xd000] ;  /* 0x00d000009c6c783b */ /* 0x000fe60000004200 */
        /* <DEDUP_REMOVED lines=20> */
[----:B------:R-:W-:Y:S01]  /*7510*/  FMUL.FTZ R101, R116, R101 ;  /* 0x0000006574657220 */ /* 0x000fe20000410000 */
[C---:B------:R-:W-:Y:S01]  /*7520*/  FMUL.FTZ R102, R3.reuse, R102 ;  /* 0x0000006603667220 */ /* 0x040fe20000410000 */
[----:B------:R-:W-:Y:S01]  /*7530*/  FMUL.FTZ R103, R3, R103 ;  /* 0x0000006703677220 */ /* 0x000fe20000410000 */
[--C-:B------:R-:W-:Y:S03]  /*7540*/  FFMA.FTZ R151, R43, UR4, -R119.reuse ;  /* 0x000000042b977c23 */ /* 0x100fe60008010877 */
[----:B------:R-:W3:Y:S01]  /*7550*/  MUFU.EX2 R6, R6 ;  /* 0x0000000600067308 */ /* 0x000ee20000000800 */
[----:B--2---:R-:W-:Y:S01]  /*7560*/  F2FP.F16.F32.PACK_AB R114, R5, R138 ;  /* 0x0000008a0572723e */ /* 0x004fe200000000ff */
[----:B------:R-:W-:Y:S01]  /*7570*/  LDSM.16.MT88.4 R40, [R156+0xc400] ;  /* 0x00c400009c28783b */ /* 0x000fe20000004200 */
[----:B------:R-:W-:Y:S01]  /*7580*/  FFMA.FTZ R140, R3, R178, R140 ;  /* 0x000000b2038c7223 */ /* 0x000fe2000001008c */
[----:B------:R-:W-:Y:S01]  /*7590*/  FFMA.FTZ R60, R60, UR4, -R132 ;  /* 0x000000043c3c7c23 */ /* 0x000fe20008010884 */
[----:B------:R-:W-:Y:S01]  /*75a0*/  FFMA.FTZ R66, R66, UR4, -R119 ;  /* 0x0000000442427c23 */ /* 0x000fe20008010877 */
[----:B------:R-:W-:Y:S01]  /*75b0*/  FFMA.FTZ R141, R116, R181, R141 ;  /* 0x000000b5748d7223 */ /* 0x000fe2000001008d */
[----:B------:R-:W-:Y:S03]  /*75c0*/  FADD.FTZ R140, R136, R140 ;  /* 0x0000008c888c7221 */ /* 0x000fe60000010000 */
[----:B------:R-:W-:Y:S01]  /*75d0*/  MUFU.EX2 R7, R7 ;  /* 0x0000000700077308 */ /* 0x000fe20000000800 */
[----:B------:R-:W-:Y:S01]  /*75e0*/  ISETP.GT.AND P0, PT, R179, R162, PT ;  /* 0x000000a2b300720c */ /* 0x000fe20003f04270 */
[----:B------:R-:W-:Y:S01]  /*75f0*/  FADD.FTZ R141, R137, R141 ;  /* 0x0000008d898d7221 */ /* 0x000fe20000010000 */
[----:B------:R-:W-:Y:S03]  /*7600*/  MOV R117, R2 ;  /* 0x0000000200757202 */ /* 0x000fe60000000f00 */
[----:B------:R-:W-:Y:S04]  /*7610*/  FADD.FTZ R138, R138, R141 ;  /* 0x0000008d8a8a7221 */ /* 0x000fe80000010000 */
[----:B------:R-:W2:Y:S01]  /*7620*/  MUFU.EX2 R118, R118 ;  /* 0x0000007600767308 */ /* 0x000ea20000000800 */
[----:B---3--:R-:W-:Y:S01]  /*7630*/  F2FP.F16.F32.PACK_AB R115, R6, R133 ;  /* 0x000000850673723e */ /* 0x008fe200000000ff */
[----:B------:R-:W-:Y:S01]  /*7640*/  FADD.FTZ R138, R5, R138 ;  /* 0x0000008a058a7221 */ /* 0x000fe20000010000 */
[----:B------:R-:W-:Y:S05]  /*7650*/  FADD.FTZ R133, R133, R140 ;  /* 0x0000008c85857221 */ /* 0x000fea0000010000 */
[C---:B------:R-:W-:Y:S02]  /*7660*/  HMMA.16816.F32 R8, R112.reuse, R120, R8 ;  /* 0x000000787008723c */ /* 0x040fe40000001808 */
[----:B------:R-:W-:Y:S04]  /*7670*/  MUFU.EX2 R139, R139 ;  /* 0x0000008b008b7308 */ /* 0x000fe80000000800 */
[C---:B------:R-:W-:Y:S01]  /*7680*/  HMMA.16816.F32 R68, R112.reuse, R122, R68 ;  /* 0x0000007a7044723c */ /* 0x040fe20000001844 */
[----:B------:R-:W3:Y:S05]  /*7690*/  LDSM.16.MT88.4 R120, [R156+0xb000] ;  /* 0x00b000009c78783b */ /* 0x000eea0000004200 */
[----:B------:R-:W-:Y:S01]  /*76a0*/  MUFU.EX2 R144, R144 ;  /* 0x0000009000907308 */ /* 0x000fe20000000800 */
[C---:B-1----:R-:W-:Y:S09]  /*76b0*/  HMMA.16816.F32 R72, R112.reuse, R124, R72 ;  /* 0x0000007c7048723c */ /* 0x042ff20000001848 */
[----:B------:R-:W-:Y:S01]  /*76c0*/  MUFU.EX2 R143, R143 ;  /* 0x0000008f008f7308 */ /* 0x000fe20000000800 */
[C---:B------:R-:W-:Y:S01]  /*76d0*/  HMMA.16816.F32 R76, R112.reuse, R126, R76 ;  /* 0x0000007e704c723c */ /* 0x040fe2000000184c */
[----:B------:R-:W1:Y:S05]  /*76e0*/  LDSM.16.MT88.4 R124, [R157+0xd000] ;  /* 0x00d000009d7c783b */ /* 0x000e6a0000004200 */
[C---:B------:R-:W-:Y:S03]  /*76f0*/  HMMA.16816.F32 R80, R112.reuse, R128, R80 ;  /* 0x000000807050723c */ /* 0x040fe60000001850 */
[----:B------:R4:W-:Y:S03]  /*7700*/  MUFU.EX2 R128, R135 ;  /* 0x0000008700807308 */ /* 0x0009e60000000800 */
[C---:B------:R-:W-:Y:S07]  /*7710*/  HMMA.16816.F32 R12, R112.reuse, R130, R12 ;  /* 0x00000082700c723c */ /* 0x040fee000000180c */
[----:B------:R-:W5:Y:S01]  /*7720*/  MUFU.EX2 R129, R134 ;  /* 0x0000008600817308 */ /* 0x000f620000000800 */
[--C-:B------:R-:W-:Y:S03]  /*7730*/  FFMA.FTZ R130, R16, UR4, -R132.reuse ;  /* 0x0000000410827c23 */ /* 0x100fe60008010884 */
[----:B------:R-:W-:Y:S01]  /*7740*/  FMUL.FTZ R16, R116, R104 ;  /* 0x0000006874107220 */ /* 0x000fe20000410000 */
[----:B--2---:R-:W-:Y:S01]  /*7750*/  F2FP.F16.F32.PACK_AB R104, R118, R7 ;  /* 0x000000077668723e */ /* 0x004fe200000000ff */
[--C-:B------:R-:W-:Y:S01]  /*7760*/  FFMA.FTZ R131, R17, UR4, -R132.reuse ;  /* 0x0000000411837c23 */ /* 0x100fe20008010884 */
[----:B------:R-:W-:Y:S03]  /*7770*/  FMUL.FTZ R17, R116, R105 ;  /* 0x0000006974117220 */ /* 0x000fe60000410000 */
[----:B------:R-:W-:Y:S01]  /*7780*/  MUFU.EX2 R130, R130 ;  /* 0x0000008200827308 */ /* 0x000fe20000000800 */
[--C-:B----4-:R-:W-:Y:S01]  /*7790*/  FFMA.FTZ R135, R19, UR4, -R119.reuse ;  /* 0x0000000413877c23 */ /* 0x110fe20008010877 */
[----:B------:R-:W-:Y:S01]  /*77a0*/  FMUL.FTZ R19, R3, R107 ;  /* 0x0000006b03137220 */ /* 0x000fe20000410000 */
[C---:B---3--:R-:W-:Y:S03]  /*77b0*/  HMMA.16816.F32 R84, R112.reuse, R120, R84 ;  /* 0x000000787054723c */ /* 0x048fe60000001854 */
[----:B-----5:R-:W-:Y:S01]  /*77c0*/  F2FP.F16.F32.PACK_AB R105, R129, R128 ;  /* 0x000000808169723e */ /* 0x020fe200000000ff */
[--C-:B------:R-:W-:Y:S01]  /*77d0*/  FFMA.FTZ R134, R18, UR4, -R119.reuse ;  /* 0x0000000412867c23 */ /* 0x100fe20008010877 */
[----:B------:R-:W-:Y:S01]  /*77e0*/  FMUL.FTZ R18, R3, R106 ;  /* 0x0000006a03127220 */ /* 0x000fe20000410000 */
[C---:B------:R-:W-:Y:S01]  /*77f0*/  HMMA.16816.F32 R88, R112.reuse, R122, R88 ;  /* 0x0000007a7058723c */ /* 0x040fe20000001858 */
[----:B------:R-:W2:Y:S01]  /*7800*/  LDSM.16.MT88.4 R120, [R157+0x9400] ;  /* 0x009400009d78783b */ /* 0x000ea20000004200 */
[----:B------:R-:W3:Y:S03]  /*7810*/  MUFU.EX2 R131, R131 ;  /* 0x0000008300837308 */ /* 0x000ee60000000800 */
[--C-:B------:R-:W-:Y:S01]  /*7820*/  FFMA.FTZ R3, R44, UR4, -R132.reuse ;  /* 0x000000042c037c23 */ /* 0x100fe20008010884 */
[C---:B-1----:R-:W-:Y:S06]  /*7830*/  HMMA.16816.F32 R92, R112.reuse, R124, R92 ;  /* 0x0000007c705c723c */ /* 0x042fec000000185c */
[----:B------:R-:W-:Y:S01]  /*7840*/  MUFU.EX2 R134, R134 ;  /* 0x0000008600867308 */ /* 0x000fe20000000800 */
[--C-:B------:R-:W-:Y:S01]  /*7850*/  FFMA.FTZ R44, R45, UR4, -R132.reuse ;  /* 0x000000042d2c7c23 */ /* 0x100fe20008010884 */
[C---:B------:R-:W-:Y:S01]  /*7860*/  HMMA.16816.F32 R96, R112.reuse, R126, R96 ;  /* 0x0000007e7060723c */ /* 0x040fe20000001860 */
[----:B------:R-:W1:Y:S02]  /*7870*/  LDSM.16.MT88.4 R124, [R156+0x9400] ;  /* 0x009400009c7c783b */ /* 0x000e640000004200 */
[--C-:B------:R-:W-:Y:S03]  /*7880*/  FFMA.FTZ R45, R46, UR4, -R119.reuse ;  /* 0x000000042e2d7c23 */ /* 0x100fe60008010877 */
[C---:B------:R-:W-:Y:S02]  /*7890*/  HMMA.16816.F32 R16, R112.reuse, R108, R16 ;  /* 0x0000006c7010723c */ /* 0x040fe40000001810 */
[----:B------:R-:W4:Y:S03]  /*78a0*/  MUFU.EX2 R135, R135 ;  /* 0x0000008700877308 */ /* 0x000f260000000800 */
[----:B---3--:R-:W-:Y:S01]  /*78b0*/  F2FP.F16.F32.PACK_AB R106, R131, R130 ;  /* 0x00000082836a723e */ /* 0x008fe200000000ff */
[----:B------:R-:W-:Y:S01]  /*78c0*/  HMMA.16816.F32 R100, R112, R110, R100 ;  /* 0x0000006e7064723c */ /* 0x000fe20000001864 */
[----:B------:R-:W3:Y:S05]  /*78d0*/  LDSM.16.MT88.4 R108, [R157+0xb400] ;  /* 0x00b400009d6c783b */ /* 0x000eea0000004200 */
[----:B------:R-:W-:Y:S01]  /*78e0*/  MUFU.EX2 R142, R142 ;  /* 0x0000008e008e7308 */ /* 0x000fe20000000800 */
[--C-:B------:R-:W-:Y:S01]  /*78f0*/  FFMA.FTZ R46, R47, UR4, -R119.reuse ;  /* 0x000000042f2e7c23 */ /* 0x100fe20008010877 */
[--C-:B------:R-:W-:Y:S03]  /*7900*/  FFMA.FTZ R47, R48, UR4, -R132.reuse ;  /* 0x00000004302f7c23 */ /* 0x100fe60008010884 */
[--C-:B------:R-:W-:Y:S01]  /*7910*/  FFMA.FTZ R48, R49, UR4, -R132.reuse ;  /* 0x0000000431307c23 */ /* 0x100fe20008010884 */
[--C-:B------:R-:W-:Y:S01]  /*7920*/  FFMA.FTZ R49, R50, UR4, -R119.reuse ;  /* 0x0000000432317c23 */ /* 0x100fe20008010877 */
[----:B------:R-:W5:Y:S03]  /*7930*/  LDSM.16.MT88.4 R112, [R156+0xb400] ;  /* 0x00b400009c70783b */ /* 0x000f660000004200 */
        /* <DEDUP_REMOVED lines=8> */
[C---:B--2---:R-:W-:Y:S02]  /*79c0*/  HMMA.16816.F32 R8, R104.reuse, R120, R8 ;  /* 0x000000786808723c */ /* 0x044fe40000001808 */
[----:B------:R-:W-:Y:S03]  /*79d0*/  MUFU.EX2 R51, R51 ;  /* 0x0000003300337308 */ /* 0x000fe60000000800 */
[--C-:B------:R-:W-:Y:S01]  /*79e0*/  FFMA.FTZ R56, R57, UR4, -R132.reuse ;  /* 0x0000000439387c23 */ /* 0x100fe20008010884 */
[C---:B------:R-:W-:Y:S01]  /*79f0*/  HMMA.16816.F32 R68, R104.reuse, R122, R68 ;  /* 0x0000007a6844723c */ /* 0x040fe20000001844 */
[----:B------:R-:W2:Y:S05]  /*7a00*/  LDSM.16.MT88.4 R120, [R157+0xd400] ;  /* 0x00d400009d78783b */ /* 0x000eaa0000004200 */
[----:B------:R-:W-:Y:S01]  /*7a10*/  MUFU.EX2 R52, R52 ;  /* 0x0000003400347308 */ /* 0x000fe20000000800 */
[--C-:B------:R-:W-:Y:S01]  /*7a20*/  FFMA.FTZ R57, R58, UR4, -R119.reuse ;  /* 0x000000043a397c23 */ /* 0x100fe20008010877 */
[C---:B-1----:R-:W-:Y:S08]  /*7a30*/  HMMA.16816.F32 R72, R104.reuse, R124, R72 ;  /* 0x0000007c6848723c */ /* 0x042ff00000001848 */
[----:B------:R-:W-:Y:S01]  /*7a40*/  MUFU.EX2 R53, R53 ;  /* 0x0000003500357308 */ /* 0x000fe20000000800 */
[C---:B------:R-:W-:Y:S03]  /*7a50*/  HMMA.16816.F32 R76, R104.reuse, R126, R76 ;  /* 0x0000007e684c723c */ /* 0x040fe6000000184c */
[--C-:B------:R-:W-:Y:S03]  /*7a60*/  FFMA.FTZ R124, R21, UR4, -R132.reuse ;  /* 0x00000004157c7c23 */ /* 0x100fe60008010884 */
[C---:B---3--:R-:W-:Y:S03]  /*7a70*/  HMMA.16816.F32 R80, R104.reuse, R108, R80 ;  /* 0x0000006c6850723c */ /* 0x048fe60000001850 */
[----:B------:R-:W-:Y:S02]  /*7a80*/  MUFU.EX2 R54, R54 ;  /* 0x0000003600367308 */ /* 0x000fe40000000800 */
[--C-:B------:R-:W-:Y:S01]  /*7a90*/  FFMA.FTZ R127, R20, UR4, -R132.reuse ;  /* 0x00000004147f7c23 */ /* 0x100fe20008010884 */
[C---:B------:R-:W-:Y:S01]  /*7aa0*/  HMMA.16816.F32 R12, R104.reuse, R110, R12 ;  /* 0x0000006e680c723c */ /* 0x040fe2000000180c */
[----:B------:R-:W1:Y:S06]  /*7ab0*/  LDSM.16.MT88.4 R108, [R156+0xd400] ;  /* 0x00d400009c6c783b */ /* 0x000e6c0000004200 */
[----:B------:R-:W-:Y:S01]  /*7ac0*/  MUFU.EX2 R55, R55 ;  /* 0x0000003700377308 */ /* 0x000fe20000000800 */
[--C-:B------:R-:W-:Y:S01]  /*7ad0*/  FFMA.FTZ R125, R22, UR4, -R119.reuse ;  /* 0x00000004167d7c23 */ /* 0x100fe20008010877 */
[C---:B-----5:R-:W-:Y:S08]  /*7ae0*/  HMMA.16816.F32 R84, R104.reuse, R112, R84 ;  /* 0x000000706854723c */ /* 0x060ff00000001854 */
[----:B------:R-:W-:Y:S01]  /*7af0*/  MUFU.EX2 R56, R56 ;  /* 0x0000003800387308 */ /* 0x000fe20000000800 */
[C---:B------:R-:W-:Y:S01]  /*7b00*/  HMMA.16816.F32 R88, R104.reuse, R114, R88 ;  /* 0x000000726858723c */ /* 0x040fe20000001858 */
[----:B------:R-:W3:Y:S02]  /*7b10*/  LDSM.16.MT88.4 R112, [R157+0x9800] ;  /* 0x009800009d70783b */ /* 0x000ee40000004200 */
[--C-:B------:R-:W-:Y:S03]  /*7b20*/  FFMA.FTZ R126, R23, UR4, -R119.reuse ;  /* 0x00000004177e7c23 */ /* 0x100fe60008010877 */
[C---:B--2---:R-:W-:Y:S03]  /*7b30*/  HMMA.16816.F32 R92, R104.reuse, R120, R92 ;  /* 0x00000078685c723c */ /* 0x044fe6000000185c */
[----:B------:R-:W-:Y:S02]  /*7b40*/  MUFU.EX2 R57, R57 ;  /* 0x0000003900397308 */ /* 0x000fe40000000800 */
[--C-:B------:R-:W-:Y:S01]  /*7b50*/  FFMA.FTZ R58, R59, UR4, -R119.reuse ;  /* 0x000000043b3a7c23 */ /* 0x100fe20008010877 */
[C---:B------:R-:W-:Y:S07]  /*7b60*/  HMMA.16816.F32 R96, R104.reuse, R122, R96 ;  /* 0x0000007a6860723c */ /* 0x040fee0000001860 */
[----:B------:R-:W-:Y:S01]  /*7b70*/  MUFU.EX2 R127, R127 ;  /* 0x0000007f007f7308 */ /* 0x000fe20000000800 */
[--C-:B------:R-:W-:Y:S03]  /*7b80*/  FFMA.FTZ R120, R25, UR4, -R132.reuse ;  /* 0x0000000419787c23 */ /* 0x100fe60008010884 */
[--C-:B------:R-:W-:Y:S01]  /*7b90*/  FFMA.FTZ R121, R26, UR4, -R119.reuse ;  /* 0x000000041a797c23 */ /* 0x100fe20008010877 */
[--C-:B------:R-:W-:Y:S01]  /*7ba0*/  FFMA.FTZ R122, R27, UR4, -R119.reuse ;  /* 0x000000041b7a7c23 */ /* 0x100fe20008010877 */
[----:B------:R-:W-:Y:S01]  /*7bb0*/  FFMA.FTZ R123, R28, UR4, -R132 ;  /* 0x000000041c7b7c23 */ /* 0x000fe20008010884 */
[----:B------:R-:W2:Y:S03]  /*7bc0*/  LDSM.16.MT88.4 R24, [R156+0x9800] ;  /* 0x009800009c18783b */ /* 0x000ea60000004200 */
[----:B------:R-:W4:Y:S01]  /*7bd0*/  MUFU.EX2 R124, R124 ;  /* 0x0000007c007c7308 */ /* 0x000f220000000800 */
[--C-:B------:R-:W-:Y:S01]  /*7be0*/  FFMA.FTZ R59, R62, UR4, -R119.reuse ;  /* 0x000000043e3b7c23 */ /* 0x100fe20008010877 */
[----:B------:R-:W-:Y:S01]  /*7bf0*/  FADD.FTZ R7, R7, R138 ;  /* 0x0000008a07077221 */ /* 0x000fe20000010000 */
[C---:B-1----:R-:W-:Y:S02]  /*7c00*/  HMMA.16816.F32 R16, R104.reuse, R108, R16 ;  /* 0x0000006c6810723c */ /* 0x042fe40000001810 */
[----:B------:R-:W-:Y:S05]  /*7c10*/  LDSM.16.MT88.4 R28, [R157+0x9c00] ;  /* 0x009c00009d1c783b */ /* 0x000fea0000004200 */
[----:B------:R-:W-:Y:S01]  /*7c20*/  MUFU.EX2 R125, R125 ;  /* 0x0000007d007d7308 */ /* 0x000fe20000000800 */
[----:B------:R-:W-:Y:S02]  /*7c30*/  HMMA.16816.F32 R100, R104, R110, R100 ;  /* 0x0000006e6864723c */ /* 0x000fe40000001864 */
[----:B------:R-:W1:Y:S07]  /*7c40*/  LDSM.16.MT88.4 R104, [R157+0xb800] ;  /* 0x00b800009d68783b */ /* 0x000e6e0000004200 */
[----:B------:R-:W5:Y:S02]  /*7c50*/  MUFU.EX2 R126, R126 ;  /* 0x0000007e007e7308 */ /* 0x000f640000000800 */
[----:B----4-:R-:W-:Y:S01]  /*7c60*/  F2FP.F16.F32.PACK_AB R20, R124, R127 ;  /* 0x0000007f7c14723e */ /* 0x010fe200000000ff */
[----:B------:R-:W4:Y:S07]  /*7c70*/  LDSM.16.MT88.4 R108, [R156+0xb800] ;  /* 0x00b800009c6c783b */ /* 0x000f2e0000004200 */
[----:B------:R-:W3:Y:S10]  /*7c80*/  MUFU.EX2 R120, R120 ;  /* 0x0000007800787308 */ /* 0x000ef40000000800 */
[----:B------:R-:W-:Y:S01]  /*7c90*/  MUFU.EX2 R121, R121 ;  /* 0x0000007900797308 */ /* 0x000fe20000000800 */
[----:B-----5:R-:W-:Y:S09]  /*7ca0*/  F2FP.F16.F32.PACK_AB R21, R126, R125 ;  /* 0x0000007d7e15723e */ /* 0x020ff200000000ff */
[----:B------:R-:W5:Y:S01]  /*7cb0*/  MUFU.EX2 R122, R122 ;  /* 0x0000007a007a7308 */ /* 0x000f620000000800 */
[----:B---3--:R-:W-:Y:S09]  /*7cc0*/  F2FP.F16.F32.PACK_AB R22, R120, R139 ;  /* 0x0000008b7816723e */ /* 0x008ff200000000ff */
[----:B------:R-:W3:Y:S10]  /*7cd0*/  MUFU.EX2 R123, R123 ;  /* 0x0000007b007b7308 */ /* 0x000ef40000000800 */
[----:B------:R-:W3:Y:S01]  /*7ce0*/  MUFU.EX2 R146, R146 ;  /* 0x0000009200927308 */ /* 0x000ee20000000800 */
[----:B-----5:R-:W-:Y:S07]  /*7cf0*/  F2FP.F16.F32.PACK_AB R23, R122, R121 ;  /* 0x000000797a17723e */ /* 0x020fee00000000ff */
[C---:B------:R-:W-:Y:S02]  /*7d00*/  HMMA.16816.F32 R8, R20.reuse, R112, R8 ;  /* 0x000000701408723c */ /* 0x040fe40000001808 */
[----:B------:R-:W-:Y:S04]  /*7d10*/  MUFU.EX2 R58, R58 ;  /* 0x0000003a003a7308 */ /* 0x000fe80000000800 */
[C---:B------:R-:W-:Y:S06]  /*7d20*/  HMMA.16816.F32 R68, R20.reuse, R114, R68 ;  /* 0x000000721444723c */ /* 0x040fec0000001844 */
[----:B------:R-:W-:Y:S01]  /*7d30*/  MUFU.EX2 R147, R147 ;  /* 0x0000009300937308 */ /* 0x000fe20000000800 */
[C---:B--2---:R-:W-:Y:S09]  /*7d40*/  HMMA.16816.F32 R72, R20.reuse, R24, R72 ;  /* 0x000000181448723c */ /* 0x044ff20000001848 */
[----:B------:R-:W-:Y:S01]  /*7d50*/  MUFU.EX2 R148, R148 ;  /* 0x0000009400947308 */ /* 0x000fe20000000800 */
[C---:B------:R-:W-:Y:S01]  /*7d60*/  HMMA.16816.F32 R76, R20.reuse, R26, R76 ;  /* 0x0000001a144c723c */ /* 0x040fe2000000184c */
[----:B------:R-:W2:Y:S05]  /*7d70*/  LDSM.16.MT88.4 R24, [R157+0xd800] ;  /* 0x00d800009d18783b */ /* 0x000eaa0000004200 */
[C---:B-1----:R-:W-:Y:S03]  /*7d80*/  HMMA.16816.F32 R80, R20.reuse, R104, R80 ;  /* 0x000000681450723c */ /* 0x042fe60000001850 */
[----:B------:R-:W-:Y:S03]  /*7d90*/  MUFU.EX2 R149, R149 ;  /* 0x0000009500957308 */ /* 0x000fe60000000800 */
[C---:B------:R-:W-:Y:S01]  /*7da0*/  HMMA.16816.F32 R12, R20.reuse, R106, R12 ;  /* 0x0000006a140c723c */ /* 0x040fe2000000180c */
[----:B------:R-:W1:Y:S06]  /*7db0*/  LDSM.16.MT88.4 R104, [R156+0xd800] ;  /* 0x00d800009c68783b */ /* 0x000e6c0000004200 */
[----:B------:R-:W-:Y:S01]  /*7dc0*/  MUFU.EX2 R150, R150 ;  /* 0x0000009600967308 */ /* 0x000fe20000000800 */
[C---:B----4-:R-:W-:Y:S09]  /*7dd0*/  HMMA.16816.F32 R84, R20.reuse, R108, R84 ;  /* 0x0000006c1454723c */ /* 0x050ff20000001854 */
[----:B------:R-:W-:Y:S01]  /*7de0*/  MUFU.EX2 R152, R152 ;  /* 0x0000009800987308 */ /* 0x000fe20000000800 */
[C---:B------:R-:W-:Y:S03]  /*7df0*/  HMMA.16816.F32 R88, R20.reuse, R110, R88 ;  /* 0x0000006e1458723c */ /* 0x040fe60000001858 */
[--C-:B------:R-:W-:Y:S02]  /*7e00*/  FFMA.FTZ R108, R35, UR4, -R119.reuse ;  /* 0x00000004236c7c23 */ /* 0x100fe40008010877 */
[----:B------:R-:W-:Y:S04]  /*7e10*/  LDSM.16.MT88.4 R32, [R157+0xbc00] ;  /* 0x00bc00009d20783b */ /* 0x000fe80000004200 */
[----:B------:R-:W-:Y:S10]  /*7e20*/  MUFU.EX2 R151, R151 ;  /* 0x0000009700977308 */ /* 0x000ff40000000800 */
[----:B------:R-:W-:Y:S01]  /*7e30*/  MUFU.EX2 R3, R3 ;  /* 0x0000000300037308 */ /* 0x000fe20000000800 */
[C---:B--2---:R-:W-:Y:S06]  /*7e40*/  HMMA.16816.F32 R92, R20.reuse, R24, R92 ;  /* 0x00000018145c723c */ /* 0x044fec000000185c */
[C---:B------:R-:W-:Y:S01]  /*7e50*/  HMMA.16816.F32 R96, R20.reuse, R26, R96 ;  /* 0x0000001a1460723c */ /* 0x040fe20000001860 */
[----:B------:R-:W2:Y:S02]  /*7e60*/  LDSM.16.MT88.4 R24, [R156+0x9c00] ;  /* 0x009c00009c18783b */ /* 0x000ea40000004200 */
[----:B------:R-:W-:Y:S03]  /*7e70*/  MUFU.EX2 R44, R44 ;  /* 0x0000002c002c7308 */ /* 0x000fe60000000800 */
[C---:B-1----:R-:W-:Y:S07]  /*7e80*/  HMMA.16816.F32 R16, R20.reuse, R104, R16 ;  /* 0x000000681410723c */ /* 0x042fee0000001810 */
[----:B------:R-:W1:Y:S01]  /*7e90*/  MUFU.EX2 R104, R108 ;  /* 0x0000006c00687308 */ /* 0x000e620000000800 */
[----:B------:R-:W-:Y:S03]  /*7ea0*/  HMMA.16816.F32 R100, R20, R106, R100 ;  /* 0x0000006a1464723c */ /* 0x000fe60000001864 */
[--C-:B------:R-:W-:Y:S06]  /*7eb0*/  FFMA.FTZ R105, R36, UR4, -R132.reuse ;  /* 0x0000000424697c23 */ /* 0x100fec0008010884 */
[----:B------:R-:W-:Y:S02]  /*7ec0*/  MUFU.EX2 R45, R45 ;  /* 0x0000002d002d7308 */ /* 0x000fe40000000800 */
[----:B---3--:R-:W-:Y:S01]  /*7ed0*/  F2FP.F16.F32.PACK_AB R20, R144, R123 ;  /* 0x0000007b9014723e */ /* 0x008fe200000000ff */
[--C-:B------:R-:W-:Y:S01]  /*7ee0*/  FFMA.FTZ R106, R37, UR4, -R132.reuse ;  /* 0x00000004256a7c23 */ /* 0x100fe20008010884 */
[----:B------:R-:W-:Y:S01]  /*7ef0*/  F2FP.F16.F32.PACK_AB R21, R142, R143 ;  /* 0x0000008f8e15723e */ /* 0x000fe200000000ff */
[----:B------:R-:W-:Y:S01]  /*7f00*/  FFMA.FTZ R107, R39, UR4, -R119 ;  /* 0x00000004276b7c23 */ /* 0x000fe20008010877 */
[----:B------:R-:W-:Y:S01]  /*7f10*/  F2FP.F16.F32.PACK_AB R22, R146, R145 ;  /* 0x000000919216723e */ /* 0x000fe200000000ff */
[----:B------:R-:W-:Y:S01]  /*7f20*/  LDSM.16.MT88.4 R36, [R157+0xc000] ;  /* 0x00c000009d24783b */ /* 0x000fe20000004200 */
[----:B-1----:R-:W-:Y:S01]  /*7f30*/  F2FP.F16.F32.PACK_AB R23, R104, R147 ;  /* 0x000000936817723e */ /* 0x002fe200000000ff */
[--C-:B------:R-:W-:Y:S01]  /*7f40*/  FFMA.FTZ R108, R61, UR4, -R132.reuse ;  /* 0x000000043d6c7c23 */ /* 0x100fe20008010884 */
[----:B------:R-:W-:Y:S01]  /*7f50*/  MUFU.EX2 R105, R105 ;  /* 0x0000006900697308 */ /* 0x000fe20000000800 */
[--C-:B------:R-:W-:Y:S01]  /*7f60*/  FFMA.FTZ R61, R64, UR4, -R132.reuse ;  /* 0x00000004403d7c23 */ /* 0x100fe20008010884 */
[----:B------:R-:W-:Y:S01]  /*7f70*/  FFMA.FTZ R132, R65, UR4, -R132 ;  /* 0x0000000441847c23 */ /* 0x000fe20008010884 */
[----:B------:R-:W-:Y:S02]  /*7f80*/  FADD.FTZ R65, R6, R133 ;  /* 0x0000008506417221 */ /* 0x000fe40000010000 */
[C---:B------:R-:W-:Y:S05]  /*7f90*/  HMMA.16816.F32 R8, R20.reuse, R28, R8 ;  /* 0x0000001c1408723c */ /* 0x040fea0000001808 */
[----:B------:R1:W-:Y:S01]  /*7fa0*/  MUFU.EX2 R5, R108 ;  /* 0x0000006c00057308 */ /* 0x0003e20000000800 */
[----:B------:R-:W-:Y:S01]  /*7fb0*/  FADD.FTZ R128, R128, R65 ;  /* 0x0000004180807221 */ /* 0x000fe20000010000 */
[C---:B------:R-:W-:Y:S01]  /*7fc0*/  HMMA.16816.F32 R68, R20.reuse, R30, R68 ;  /* 0x0000001e1444723c */ /* 0x040fe20000001844 */
[----:B------:R-:W3:Y:S07]  /*7fd0*/  LDSM.16.MT88.4 R28, [R156+0xbc00] ;  /* 0x00bc00009c1c783b */ /* 0x000eee0000004200 */
[----:B------:R-:W4:Y:S01]  /*7fe0*/  MUFU.EX2 R106, R106 ;  /* 0x0000006a006a7308 */ /* 0x000f220000000800 */
[C---:B--2---:R-:W-:Y:S03]  /*7ff0*/  HMMA.16816.F32 R72, R20.reuse, R24, R72 ;  /* 0x000000181448723c */ /* 0x044fe60000001848 */
[----:B------:R-:W-:Y:S03]  /*8000*/  FADD.FTZ R129, R129, R128 ;  /* 0x0000008081817221 */ /* 0x000fe60000010000 */
[C---:B------:R-:W-:Y:S01]  /*8010*/  HMMA.16816.F32 R76, R20.reuse, R26, R76 ;  /* 0x0000001a144c723c */ /* 0x040fe2000000184c */
[----:B------:R-:W2:Y:S02]  /*8020*/  LDSM.16.MT88.4 R24, [R157+0xdc00] ;  /* 0x00dc00009d18783b */ /* 0x000ea40000004200 */
[----:B------:R-:W5:Y:S02]  /*8030*/  MUFU.EX2 R107, R107 ;  /* 0x0000006b006b7308 */ /* 0x000f640000000800 */
[----:B------:R-:W-:Y:S01]  /*8040*/  FADD.FTZ R134, R134, R129 ;  /* 0x0000008186867221 */ /* 0x000fe20000010000 */
[C---:B------:R-:W-:Y:S03]  /*8050*/  HMMA.16816.F32 R80, R20.reuse, R32, R80 ;  /* 0x000000201450723c */ /* 0x040fe60000001850 */
[----:B-1----:R-:W-:Y:S04]  /*8060*/  LDSM.16.MT88.4 R108, [R157+0xcc00] ;  /* 0x00cc00009d6c783b */ /* 0x002fe80000004200 */
[----:B------:R-:W1:Y:S01]  /*8070*/  MUFU.EX2 R46, R46 ;  /* 0x0000002e002e7308 */ /* 0x000e620000000800 */
[----:B------:R-:W-:Y:S01]  /*8080*/  FADD.FTZ R134, R135, R134 ;  /* 0x0000008687867221 */ /* 0x000fe20000010000 */
[C---:B------:R-:W-:Y:S02]  /*8090*/  HMMA.16816.F32 R12, R20.reuse, R34, R12 ;  /* 0x00000022140c723c */ /* 0x040fe4000000180c */
[----:B------:R-:W4:Y:S06]  /*80a0*/  LDSM.16.MT88.4 R32, [R156+0xdc00] ;  /* 0x00dc00009c20783b */ /* 0x000f2c0000004200 */
[----:B------:R-:W-:Y:S03]  /*80b0*/  MUFU.EX2 R47, R47 ;  /* 0x0000002f002f7308 */ /* 0x000fe60000000800 */
[----:B------:R-:W-:Y:S04]  /*80c0*/  FADD.FTZ R125, R125, R134 ;  /* 0x000000867d7d7221 */ /* 0x000fe80000010000 */
[----:B------:R-:W-:Y:S03]  /*80d0*/  FADD.FTZ R126, R126, R125 ;  /* 0x0000007d7e7e7221 */ /* 0x000fe60000010000 */
[----:B------:R-:W1:Y:S01]  /*80e0*/  MUFU.EX2 R48, R48 ;  /* 0x0000003000307308 */ /* 0x000e620000000800 */
[----:B------:R-:W-:Y:S01]  /*80f0*/  FADD.FTZ R121, R121, R126 ;  /* 0x0000007e79797221 */ /* 0x000fe20000010000 */
[C---:B---3--:R-:W-:Y:S03]  /*8100*/  HMMA.16816.F32 R84, R20.reuse, R28, R84 ;  /* 0x0000001c1454723c */ /* 0x048fe60000001854 */
[----:B------:R-:W-:Y:S05]  /*8110*/  FADD.FTZ R122, R122, R121 ;  /* 0x000000797a7a7221 */ /* 0x000fea0000010000 */
[----:B------:R-:W-:Y:S01]  /*8120*/  MUFU.EX2 R49, R49 ;  /* 0x0000003100317308 */ /* 0x000fe20000000800 */
[C---:B------:R-:W-:Y:S01]  /*8130*/  HMMA.16816.F32 R88, R20.reuse, R30, R88 ;  /* 0x0000001e1458723c */ /* 0x040fe20000001858 */
[----:B------:R-:W3:Y:S02]  /*8140*/  LDSM.16.MT88.4 R28, [R157+0xa000] ;  /* 0x00a000009d1c783b */ /* 0x000ee40000004200 */
[----:B------:R-:W-:Y:S03]  /*8150*/  FADD.FTZ R143, R143, R122 ;  /* 0x0000007a8f8f7221 */ /* 0x000fe60000010000 */
[C---:B--2---:R-:W-:Y:S03]  /*8160*/  HMMA.16816.F32 R92, R20.reuse, R24, R92 ;  /* 0x00000018145c723c */ /* 0x044fe6000000185c */
[----:B------:R-:W2:Y:S02]  /*8170*/  MUFU.EX2 R50, R50 ;  /* 0x0000003200327308 */ /* 0x000ea40000000800 */
[----:B------:R-:W-:Y:S01]  /*8180*/  FADD.FTZ R142, R142, R143 ;  /* 0x0000008f8e8e7221 */ /* 0x000fe20000010000 */
[C---:B------:R-:W-:Y:S01]  /*8190*/  HMMA.16816.F32 R96, R20.reuse, R26, R96 ;  /* 0x0000001a1460723c */ /* 0x040fe20000001860 */
[----:B------:R-:W1:Y:S06]  /*81a0*/  LDSM.16.MT88.4 R24, [R156+0xa000] ;  /* 0x00a000009c18783b */ /* 0x000e6c0000004200 */
[----:B------:R5:W2:Y:S01]  /*81b0*/  MUFU.EX2 R6, R60 ;  /* 0x0000003c00067308 */ /* 0x000aa20000000800 */
[----:B------:R-:W-:Y:S01]  /*81c0*/  FADD.FTZ R147, R147, R142 ;  /* 0x0000008e93937221 */ /* 0x000fe20000010000 */
[C---:B----4-:R-:W-:Y:S08]  /*81d0*/  HMMA.16816.F32 R16, R20.reuse, R32, R16 ;  /* 0x000000201410723c */ /* 0x050ff00000001810 */
[----:B------:R-:W-:Y:S03]  /*81e0*/  MUFU.EX2 R59, R59 ;  /* 0x0000003b003b7308 */ /* 0x000fe60000000800 */
[----:B------:R-:W-:Y:S01]  /*81f0*/  FADD.FTZ R147, R104, R147 ;  /* 0x0000009368937221 */ /* 0x000fe20000010000 */
[----:B------:R-:W-:Y:S01]  /*8200*/  HMMA.16816.F32 R100, R20, R34, R100 ;  /* 0x000000221464723c */ /* 0x000fe20000001864 */
[----:B------:R-:W4:Y:S05]  /*8210*/  LDSM.16.MT88.4 R32, [R156+0xc000] ;  /* 0x00c000009c20783b */ /* 0x000f2a0000004200 */
[----:B------:R-:W-:Y:S01]  /*8220*/  MUFU.EX2 R61, R61 ;  /* 0x0000003d003d7308 */ /* 0x000fe20000000800 */
[--C-:B-----5:R-:W-:Y:S01]  /*8230*/  FFMA.FTZ R60, R63, UR4, -R119.reuse ;  /* 0x000000043f3c7c23 */ /* 0x120fe20008010877 */
[----:B------:R-:W-:Y:S03]  /*8240*/  FFMA.FTZ R119, R67, UR4, -R119 ;  /* 0x0000000443777c23 */ /* 0x000fe60008010877 */
[----:B------:R-:W-:Y:S02]  /*8250*/  F2FP.F16.F32.PACK_AB R20, R106, R105 ;  /* 0x000000696a14723e */ /* 0x000fe400000000ff */
[----:B------:R-:W-:Y:S03]  /*8260*/  F2FP.F16.F32.PACK_AB R21, R107, R148 ;  /* 0x000000946b15723e */ /* 0x000fe600000000ff */
[----:B------:R-:W-:Y:S01]  /*8270*/  MUFU.EX2 R60, R60 ;  /* 0x0000003c003c7308 */ /* 0x000fe20000000800 */
[----:B------:R-:W-:Y:S01]  /*8280*/  F2FP.F16.F32.PACK_AB R22, R150, R149 ;  /* 0x000000959616723e */ /* 0x000fe200000000ff */
[----:B------:R-:W-:Y:S01]  /*8290*/  FADD.FTZ R148, R148, R147 ;  /* 0x0000009394947221 */ /* 0x000fe20000010000 */
[----:B------:R-:W-:Y:S03]  /*82a0*/  F2FP.F16.F32.PACK_AB R23, R151, R152 ;  /* 0x000000989717723e */ /* 0x000fe600000000ff */
[----:B------:R-:W-:Y:S04]  /*82b0*/  FADD.FTZ R107, R107, R148 ;  /* 0x000000946b6b7221 */ /* 0x000fe80000010000 */
[----:B------:R-:W5:Y:S01]  /*82c0*/  MUFU.EX2 R132, R132 ;  /* 0x0000008400847308 */ /* 0x000f620000000800 */
[C---:B---3--:R-:W-:Y:S03]  /*82d0*/  HMMA.16816.F32 R8, R20.reuse, R28, R8 ;  /* 0x0000001c1408723c */ /* 0x048fe60000001808 */
[----:B------:R-:W-:Y:S03]  /*82e0*/  FADD.FTZ R152, R152, R107 ;  /* 0x0000006b98987221 */ /* 0x000fe60000010000 */
[C---:B------:R-:W-:Y:S01]  /*82f0*/  HMMA.16816.F32 R68, R20.reuse, R30, R68 ;  /* 0x0000001e1444723c */ /* 0x040fe20000001844 */
[----:B------:R-:W3:Y:S02]  /*8300*/  LDSM.16.MT88.4 R28, [R157+0xe000] ;  /* 0x00e000009d1c783b */ /* 0x000ee40000004200 */
[----:B------:R-:W-:Y:S02]  /*8310*/  MUFU.EX2 R178, R119 ;  /* 0x0000007700b27308 */ /* 0x000fe40000000800 */
[----:B------:R-:W-:Y:S01]  /*8320*/  FADD.FTZ R152, R151, R152 ;  /* 0x0000009897987221 */ /* 0x000fe20000010000 */
[C---:B-1----:R-:W-:Y:S06]  /*8330*/  HMMA.16816.F32 R72, R20.reuse, R24, R72 ;  /* 0x000000181448723c */ /* 0x042fec0000001848 */
[C---:B------:R-:W-:Y:S01]  /*8340*/  HMMA.16816.F32 R76, R20.reuse, R26, R76 ;  /* 0x0000001a144c723c */ /* 0x040fe2000000184c */
[----:B------:R-:W1:Y:S05]  /*8350*/  LDSM.16.MT88.4 R24, [R156+0xe000] ;  /* 0x00e000009c18783b */ /* 0x000e6a0000004200 */
[C---:B------:R-:W-:Y:S06]  /*8360*/  HMMA.16816.F32 R80, R20.reuse, R36, R80 ;  /* 0x000000241450723c */ /* 0x040fec0000001850 */
[C---:B------:R-:W-:Y:S01]  /*8370*/  HMMA.16816.F32 R12, R20.reuse, R38, R12 ;  /* 0x00000026140c723c */ /* 0x040fe2000000180c */
[----:B------:R-:W-:Y:S05]  /*8380*/  LDSM.16.MT88.4 R36, [R156+0xa400] ;  /* 0x00a400009c24783b */ /* 0x000fea0000004200 */
[C---:B----4-:R-:W-:Y:S06]  /*8390*/  HMMA.16816.F32 R84, R20.reuse, R32, R84 ;  /* 0x000000201454723c */ /* 0x050fec0000001854 */
[C---:B------:R-:W-:Y:S01]  /*83a0*/  HMMA.16816.F32 R88, R20.reuse, R34, R88 ;  /* 0x000000221458723c */ /* 0x040fe20000001858 */
[----:B------:R-:W4:Y:S05]  /*83b0*/  LDSM.16.MT88.4 R32, [R157+0xa400] ;  /* 0x00a400009d20783b */ /* 0x000f2a0000004200 */
[C---:B---3--:R-:W-:Y:S06]  /*83c0*/  HMMA.16816.F32 R92, R20.reuse, R28, R92 ;  /* 0x0000001c145c723c */ /* 0x048fec000000185c */
[C---:B------:R-:W-:Y:S01]  /*83d0*/  HMMA.16816.F32 R96, R20.reuse, R30, R96 ;  /* 0x0000001e1460723c */ /* 0x040fe20000001860 */
[----:B------:R-:W3:Y:S05]  /*83e0*/  LDSM.16.MT88.4 R28, [R157+0xc400] ;  /* 0x00c400009d1c783b */ /* 0x000eea0000004200 */
[C---:B-1----:R-:W-:Y:S06]  /*83f0*/  HMMA.16816.F32 R16, R20.reuse, R24, R16 ;  /* 0x000000181410723c */ /* 0x042fec0000001810 */
[----:B------:R-:W-:Y:S01]  /*8400*/  HMMA.16816.F32 R100, R20, R26, R100 ;  /* 0x0000001a1464723c */ /* 0x000fe20000001864 */
[----:B------:R-:W1:Y:S06]  /*8410*/  LDSM.16.MT88.4 R24, [R157+0xe400] ;  /* 0x00e400009d18783b */ /* 0x000e6c0000004200 */
[----:B------:R-:W-:Y:S04]  /*8420*/  F2FP.F16.F32.PACK_AB R20, R44, R3 ;  /* 0x000000032c14723e */ /* 0x000fe800000000ff */
[----:B------:R-:W-:Y:S01]  /*8430*/  F2FP.F16.F32.PACK_AB R21, R46, R45 ;  /* 0x0000002d2e15723e */ /* 0x000fe200000000ff */
[----:B------:R-:W-:Y:S01]  /*8440*/  FADD.FTZ R45, R45, R152 ;  /* 0x000000982d2d7221 */ /* 0x000fe20000010000 */
[----:B------:R-:W-:Y:S02]  /*8450*/  F2FP.F16.F32.PACK_AB R22, R48, R47 ;  /* 0x0000002f3016723e */ /* 0x000fe400000000ff */
[----:B--2---:R-:W-:Y:S01]  /*8460*/  F2FP.F16.F32.PACK_AB R23, R50, R49 ;  /* 0x000000313217723e */ /* 0x004fe200000000ff */
[----:B------:R-:W-:Y:S04]  /*8470*/  FADD.FTZ R46, R46, R45 ;  /* 0x0000002d2e2e7221 */ /* 0x000fe80000010000 */
[----:B------:R-:W-:Y:S02]  /*8480*/  FADD.FTZ R49, R49, R46 ;  /* 0x0000002e31317221 */ /* 0x000fe40000010000 */
[C---:B----4-:R-:W-:Y:S03]  /*8490*/  HMMA.16816.F32 R8, R20.reuse, R32, R8 ;  /* 0x000000201408723c */ /* 0x050fe60000001808 */
[----:B------:R-:W-:Y:S03]  /*84a0*/  FADD.FTZ R50, R50, R49 ;  /* 0x0000003132327221 */ /* 0x000fe60000010000 */
[C---:B------:R-:W-:Y:S01]  /*84b0*/  HMMA.16816.F32 R68, R20.reuse, R34, R68 ;  /* 0x000000221444723c */ /* 0x040fe20000001844 */
[----:B------:R-:W2:Y:S05]  /*84c0*/  LDSM.16.MT88.4 R32, [R156+0xe400] ;  /* 0x00e400009c20783b */ /* 0x000eaa0000004200 */
        /* <DEDUP_REMOVED lines=15> */
[----:B------:R-:W-:Y:S04]  /*85c0*/  F2FP.F16.F32.PACK_AB R20, R52, R51 ;  /* 0x000000333414723e */ /* 0x000fe800000000ff */
[----:B------:R-:W-:Y:S01]  /*85d0*/  F2FP.F16.F32.PACK_AB R21, R54, R53 ;  /* 0x000000353615723e */ /* 0x000fe200000000ff */
[----:B------:R-:W-:Y:S01]  /*85e0*/  FADD.FTZ R53, R53, R50 ;  /* 0x0000003235357221 */ /* 0x000fe20000010000 */
[----:B------:R-:W-:Y:S02]  /*85f0*/  F2FP.F16.F32.PACK_AB R22, R56, R55 ;  /* 0x000000373816723e */ /* 0x000fe400000000ff */
[----:B------:R-:W-:Y:S01]  /*8600*/  F2FP.F16.F32.PACK_AB R23, R58, R57 ;  /* 0x000000393a17723e */ /* 0x000fe200000000ff */
[----:B------:R-:W-:Y:S04]  /*8610*/  FADD.FTZ R54, R54, R53 ;  /* 0x0000003536367221 */ /* 0x000fe80000010000 */
[----:B------:R-:W-:Y:S02]  /*8620*/  FADD.FTZ R57, R57, R54 ;  /* 0x0000003639397221 */ /* 0x000fe40000010000 */
[C---:B---3--:R-:W-:Y:S03]  /*8630*/  HMMA.16816.F32 R8, R20.reuse, R28, R8 ;  /* 0x0000001c1408723c */ /* 0x048fe60000001808 */
[----:B------:R-:W-:Y:S03]  /*8640*/  FADD.FTZ R58, R58, R57 ;  /* 0x000000393a3a7221 */ /* 0x000fe60000010000 */
[C---:B------:R-:W-:Y:S01]  /*8650*/  HMMA.16816.F32 R68, R20.reuse, R30, R68 ;  /* 0x0000001e1444723c */ /* 0x040fe20000001844 */
[----:B------:R-:W3:Y:S05]  /*8660*/  LDSM.16.MT88.4 R28, [R156+0xe800] ;  /* 0x00e800009c1c783b */ /* 0x000eea0000004200 */
[C---:B------:R-:W-:Y:S06]  /*8670*/  HMMA.16816.F32 R72, R20.reuse, R36, R72 ;  /* 0x000000241448723c */ /* 0x040fec0000001848 */
[C---:B------:R-:W-:Y:S01]  /*8680*/  HMMA.16816.F32 R76, R20.reuse, R38, R76 ;  /* 0x00000026144c723c */ /* 0x040fe2000000184c */
[----:B------:R-:W4:Y:S05]  /*8690*/  LDSM.16.MT88.4 R36, [R157+0xac00] ;  /* 0x00ac00009d24783b */ /* 0x000f2a0000004200 */
[C---:B-1----:R-:W-:Y:S06]  /*86a0*/  HMMA.16816.F32 R80, R20.reuse, R24, R80 ;  /* 0x000000181450723c */ /* 0x042fec0000001850 */
[C---:B------:R-:W-:Y:S05]  /*86b0*/  HMMA.16816.F32 R12, R20.reuse, R26, R12 ;  /* 0x0000001a140c723c */ /* 0x040fea000000180c */
[----:B------:R-:W-:Y:S01]  /*86c0*/  F2FP.F16.F32.PACK_AB R24, R5, R6 ;  /* 0x000000060518723e */ /* 0x000fe200000000ff */
[C---:B------:R-:W-:Y:S05]  /*86d0*/  HMMA.16816.F32 R84, R20.reuse, R40, R84 ;  /* 0x000000281454723c */ /* 0x040fea0000001854 */
[----:B-----5:R-:W-:Y:S01]  /*86e0*/  F2FP.F16.F32.PACK_AB R26, R132, R61 ;  /* 0x0000003d841a723e */ /* 0x020fe200000000ff */
[C---:B------:R-:W-:Y:S01]  /*86f0*/  HMMA.16816.F32 R88, R20.reuse, R42, R88 ;  /* 0x0000002a1458723c */ /* 0x040fe20000001858 */
[----:B------:R-:W1:Y:S04]  /*8700*/  LDSM.16.MT88.4 R40, [R156+0xac00] ;  /* 0x00ac00009c28783b */ /* 0x000e680000004200 */
[----:B------:R-:W-:Y:S01]  /*8710*/  FADD.FTZ R25, R118, R7 ;  /* 0x0000000776197221 */ /* 0x000fe20000010000 */
[C---:B--2---:R-:W-:Y:S01]  /*8720*/  HMMA.16816.F32 R92, R20.reuse, R32, R92 ;  /* 0x00000020145c723c */ /* 0x044fe2000000185c */
[----:B------:R-:W2:Y:S04]  /*8730*/  MUFU.EX2 R7, R66 ;  /* 0x0000004200077308 */ /* 0x000ea80000000800 */
[----:B------:R-:W-:Y:S01]  /*8740*/  FADD.FTZ R130, R130, R25 ;  /* 0x0000001982827221 */ /* 0x000fe20000010000 */
[C---:B------:R-:W-:Y:S05]  /*8750*/  HMMA.16816.F32 R96, R20.reuse, R34, R96 ;  /* 0x000000221460723c */ /* 0x040fea0000001860 */
[----:B------:R-:W-:Y:S01]  /*8760*/  F2FP.F16.F32.PACK_AB R25, R60, R59 ;  /* 0x0000003b3c19723e */ /* 0x000fe200000000ff */
[C---:B---3--:R-:W-:Y:S05]  /*8770*/  HMMA.16816.F32 R16, R20.reuse, R28, R16 ;  /* 0x0000001c1410723c */ /* 0x048fea0000001810 */
[----:B------:R-:W-:Y:S01]  /*8780*/  FADD.FTZ R130, R131, R130 ;  /* 0x0000008283827221 */ /* 0x000fe20000010000 */
[----:B------:R-:W-:Y:S01]  /*8790*/  HMMA.16816.F32 R100, R20, R30, R100 ;  /* 0x0000001e1464723c */ /* 0x000fe20000001864 */
[----:B------:R-:W3:Y:S04]  /*87a0*/  LDSM.16.MT88.4 R20, [R156+0xcc00] ;  /* 0x00cc00009c14783b */ /* 0x000ee80000004200 */
[----:B------:R-:W-:Y:S01]  /*87b0*/  FADD.FTZ R127, R127, R130 ;  /* 0x000000827f7f7221 */ /* 0x000fe20000010000 */
[----:B--2---:R-:W-:Y:S01]  /*87c0*/  F2FP.F16.F32.PACK_AB R27, R178, R7 ;  /* 0x00000007b21b723e */ /* 0x004fe200000000ff */
[----:B------:R-:W-:Y:S02]  /*87d0*/  FADD.FTZ R59, R59, R58 ;  /* 0x0000003a3b3b7221 */ /* 0x000fe40000010000 */
[----:B------:R-:W-:Y:S02]  /*87e0*/  LDSM.16.MT88.4 R28, [R156+0xec00] ;  /* 0x00ec00009c1c783b */ /* 0x000fe40000004200 */
[----:B------:R-:W-:Y:S01]  /*87f0*/  FADD.FTZ R124, R124, R127 ;  /* 0x0000007f7c7c7221 */ /* 0x000fe20000010000 */
[----:B------:R-:W-:Y:S01]  /*8800*/  FADD.FTZ R60, R60, R59 ;  /* 0x0000003b3c3c7221 */ /* 0x000fe20000010000 */
[C---:B----4-:R-:W-:Y:S04]  /*8810*/  HMMA.16816.F32 R112, R24.reuse, R36, R8 ;  /* 0x000000241870723c */ /* 0x050fe80000001808 */
[----:B------:R-:W2:Y:S01]  /*8820*/  LDSM.16.MT88.4 R8, [R157+0xec00] ;  /* 0x00ec00009d08783b */ /* 0x000ea20000004200 */
        /* <DEDUP_REMOVED lines=15> */
[C---:B--2---:R-:W-:Y:S05]  /*8920*/  HMMA.16816.F32 R92, R24.reuse, R8, R92 ;  /* 0x00000008185c723c */ /* 0x044fea000000185c */
[----:B------:R-:W-:Y:S01]  /*8930*/  FADD.FTZ R149, R149, R106 ;  /* 0x0000006a95957221 */ /* 0x000fe20000010000 */
[C---:B------:R-:W-:Y:S05]  /*8940*/  HMMA.16816.F32 R96, R24.reuse, R10, R96 ;  /* 0x0000000a1860723c */ /* 0x040fea0000001860 */
[----:B------:R-:W-:Y:S01]  /*8950*/  FADD.FTZ R150, R150, R149 ;  /* 0x0000009596967221 */ /* 0x000fe20000010000 */
[C---:B------:R-:W-:Y:S05]  /*8960*/  HMMA.16816.F32 R104, R24.reuse, R28, R16 ;  /* 0x0000001c1868723c */ /* 0x040fea0000001810 */
[----:B------:R-:W-:Y:S01]  /*8970*/  FADD.FTZ R3, R3, R150 ;  /* 0x0000009603037221 */ /* 0x000fe20000010000 */
[----:B------:R-:W-:Y:S05]  /*8980*/  HMMA.16816.F32 R100, R24, R30, R100 ;  /* 0x0000001e1864723c */ /* 0x000fea0000001864 */
[----:B------:R-:W-:Y:S01]  /*8990*/  FADD.FTZ R44, R44, R3 ;  /* 0x000000032c2c7221 */ /* 0x000fe20000010000 */
[----:B------:R-:W-:Y:S01]  /*89a0*/  IADD3 R3, R179, -0x1, RZ ;  /* 0xffffffffb3037810 */ /* 0x000fe20007ffe0ff */
[----:B------:R-:W-:Y:S04]  /*89b0*/  FADD.FTZ R7, R7, R60 ;  /* 0x0000003c07077221 */ /* 0x000fe80000010000 */
[----:B------:R-:W-:Y:S01]  /*89c0*/  FADD.FTZ R47, R47, R44 ;  /* 0x0000002c2f2f7221 */ /* 0x000fe20000010000 */
[----:B------:R-:W-:Y:S01]  /*89d0*/  MOV R179, R3 ;  /* 0x0000000300b37202 */ /* 0x000fe20000000f00 */
[----:B------:R-:W-:Y:S01]  /*89e0*/  FADD.FTZ R178, R178, R7 ;  /* 0x00000007b2b27221 */ /* 0x000fe20000010000 */
[----:B------:R-:W-:Y:S01]  /*89f0*/  MOV R3, R0 ;  /* 0x0000000000037202 */ /* 0x000fe20000000f00 */
[----:B------:R-:W-:Y:S04]  /*8a00*/  FADD.FTZ R48, R48, R47 ;  /* 0x0000002f30307221 */ /* 0x000fe80000010000 */
[----:B------:R-:W-:Y:S04]  /*8a10*/  FADD.FTZ R51, R51, R48 ;  /* 0x0000003033337221 */ /* 0x000fe80000010000 */
[----:B------:R-:W-:Y:S04]  /*8a20*/  FADD.FTZ R52, R52, R51 ;  /* 0x0000003334347221 */ /* 0x000fe80000010000 */
[----:B------:R-:W-:Y:S04]  /*8a30*/  FADD.FTZ R55, R55, R52 ;  /* 0x0000003437377221 */ /* 0x000fe80000010000 */
[----:B------:R-:W-:Y:S04]  /*8a40*/  FADD.FTZ R55, R56, R55 ;  /* 0x0000003738377221 */ /* 0x000fe80000010000 */
[----:B------:R-:W-:Y:S04]  /*8a50*/  FADD.FTZ R6, R6, R55 ;  /* 0x0000003706067221 */ /* 0x000fe80000010000 */
[----:B------:R-:W-:Y:S04]  /*8a60*/  FADD.FTZ R6, R5, R6 ;  /* 0x0000000605067221 */ /* 0x000fe80000010000 */
[----:B------:R-:W-:Y:S04]  /*8a70*/  FADD.FTZ R61, R61, R6 ;  /* 0x000000063d3d7221 */ /* 0x000fe80000010000 */
[----:B------:R-:W-:Y:S01]  /*8a80*/  FADD.FTZ R181, R132, R61 ;  /* 0x0000003d84b57221 */ /* 0x000fe20000010000 */
[----:B------:R-:W-:Y:S06]  /*8a90*/  @P0 BRA `(.L_x_1785) ;  /* 0xffffffc800d80947 */ /* 0x000fec000383ffff */
.L_x_1781:
[----:B------:R-:W1:Y:S01]  /*8aa0*/  SHFL.BFLY PT, R3, R178, 0x2, 0x1f ;  /* 0x0c401f00b2037f89 */ /* 0x000e6200000e0000 */
[----:B------:R-:W2:Y:S01]  /*8ab0*/  S2UR UR5, SR_CgaCtaId ;  /* 0x00000000000579c3 */ /* 0x000ea20000008800 */
[----:B------:R-:W-:Y:S01]  /*8ac0*/  MOV R9, 0x3f800000 ;  /* 0x3f80000000097802 */ /* 0x000fe20000000f00 */
[----:B------:R-:W-:Y:S01]  /*8ad0*/  UMOV UR4, 0x400 ;  /* 0x0000040000047882 */ /* 0x000fe20000000000 */
[----:B------:R-:W3:Y:S01]  /*8ae0*/  SHFL.BFLY PT, R8, R181, 0x2, 0x1f ;  /* 0x0c401f00b5087f89 */ /* 0x000ee200000e0000 */
[----:B------:R-:W-:Y:S01]  /*8af0*/  SHF.L.U32 R166, R166, 0x3, RZ ;  /* 0x00000003a6a67819 */ /* 0x000fe200000006ff */
[----:B------:R-:W-:Y:S01]  /*8b00*/  BSSY B0, `(.L_x_1786) ;  /* 0x00000bd000007945 */ /* 0x000fe20003800000 */
[----:B------:R-:W-:Y:S01]  /*8b10*/  IADD3 R66, -R167, RZ, RZ ;  /* 0x000000ffa7427210 */ /* 0x000fe20007ffe1ff */
[----:B------:R-:W4:Y:S01]  /*8b20*/  S2R R5, SR_TID.X ;  /* 0x0000000000057919 */ /* 0x000f220000002100 */
[----:B------:R-:W-:Y:S01]  /*8b30*/  IMAD R175, R175, 0x10, R174 ;  /* 0x00000010afaf7824 */ /* 0x000fe200078e02ae */
[----:B------:R-:W-:Y:S06]  /*8b40*/  BAR.SYNC.DEFER_BLOCKING 0x0 ;  /* 0x0000000000007b1d */ /* 0x000fec0000010000 */
[----:B------:R-:W5:Y:S01]  /*8b50*/  S2R R60, SR_CTAID.X ;  /* 0x00000000003c7919 */ /* 0x000f620000002500 */
[----:B-1----:R-:W-:Y:S01]  /*8b60*/  FADD.FTZ R3, R3, R178 ;  /* 0x000000b203037221 */ /* 0x002fe20000010000 */
[----:B--2---:R-:W-:Y:S01]  /*8b70*/  ULEA UR5, UR5, UR4, 0x18 ;  /* 0x0000000405057291 */ /* 0x004fe2000f8ec03f */
[----:B------:R-:W1:Y:S01]  /*8b80*/  S2UR UR4, SR_CTAID.Z ;  /* 0x00000000000479c3 */ /* 0x000e620000002700 */
[----:B---3--:R-:W-:-:S02]  /*8b90*/  FADD.FTZ R8, R8, R181 ;  /* 0x000000b508087221 */ /* 0x008fc40000010000 */
[----:B------:R-:W2:Y:S04]  /*8ba0*/  SHFL.BFLY PT, R6, R3, 0x1, 0x1f ;  /* 0x0c201f0003067f89 */ /* 0x000ea800000e0000 */
[----:B------:R-:W3:Y:S01]  /*8bb0*/  SHFL.BFLY PT, R7, R8, 0x1, 0x1f ;  /* 0x0c201f0008077f89 */ /* 0x000ee200000e0000 */
[----:B----4-:R-:W-:-:S04]  /*8bc0*/  SHF.R.S32.HI R4, RZ, 0x1f, R5 ;  /* 0x0000001fff047819 */ /* 0x010fc80000011405 */
[CC--:B------:R-:W-:Y:S02]  /*8bd0*/  LEA.HI R11, R4.reuse, R5.reuse, RZ, 0x2 ;  /* 0x00000005040b7211 */ /* 0x0c0fe400078f10ff */
[----:B------:R-:W-:Y:S02]  /*8be0*/  LEA.HI R12, R4, R5, RZ, 0x6 ;  /* 0x00000005040c7211 */ /* 0x000fe400078f30ff */
[----:B------:R-:W-:Y:S02]  /*8bf0*/  LOP3.LUT R10, R11, 0xfffffffc, RZ, 0xc0, !PT ;  /* 0xfffffffc0b0a7812 */ /* 0x000fe400078ec0ff */
[----:B------:R-:W-:Y:S02]  /*8c00*/  SHF.R.S32.HI R11, RZ, 0x2, R11 ;  /* 0x00000002ff0b7819 */ /* 0x000fe4000001140b */
[----:B------:R-:W-:Y:S01]  /*8c10*/  SHF.L.U32 R12, R12, 0x2, RZ ;  /* 0x000000020c0c7819 */ /* 0x000fe200000006ff */
[----:B--2---:R-:W-:Y:S01]  /*8c20*/  FADD.FTZ R6, R3, R6 ;  /* 0x0000000603067221 */ /* 0x004fe20000010000 */
[----:B------:R-:W-:-:S02]  /*8c30*/  SHF.R.S32.HI R14, RZ, 0x1f, R11 ;  /* 0x0000001fff0e7819 */ /* 0x000fc4000001140b */
[----:B------:R-:W-:Y:S01]  /*8c40*/  LEA.HI R3, R4, R5, RZ, 0x5 ;  /* 0x0000000504037211 */ /* 0x000fe200078f28ff */
[----:B---3--:R-:W-:Y:S01]  /*8c50*/  FADD.FTZ R7, R8, R7 ;  /* 0x0000000708077221 */ /* 0x008fe20000010000 */
[----:B------:R-:W-:Y:S02]  /*8c60*/  LEA.HI R14, R14, R11, RZ, 0x3 ;  /* 0x0000000b0e0e7211 */ /* 0x000fe400078f18ff */
[----:B------:R-:W-:Y:S02]  /*8c70*/  LOP3.LUT R12, R12, 0x3fffff00, RZ, 0xc0, !PT ;  /* 0x3fffff000c0c7812 */ /* 0x000fe400078ec0ff */
[----:B------:R-:W-:Y:S02]  /*8c80*/  LOP3.LUT R14, R14, 0xfffffff8, RZ, 0xc0, !PT ;  /* 0xfffffff80e0e7812 */ /* 0x000fe400078ec0ff */
[----:B------:R-:W-:Y:S02]  /*8c90*/  SHF.R.S32.HI R13, RZ, 0x5, R3 ;  /* 0x00000005ff0d7819 */ /* 0x000fe40000011403 */
[----:B------:R-:W-:-:S02]  /*8ca0*/  IADD3 R10, -R10, R5, RZ ;  /* 0x000000050a0a7210 */ /* 0x000fc40007ffe1ff */
[----:B------:R-:W-:Y:S02]  /*8cb0*/  LEA R165, R165, R12, 0x5 ;  /* 0x0000000ca5a57211 */ /* 0x000fe400078e28ff */
[----:B------:R-:W-:Y:S02]  /*8cc0*/  FSETP.NE.FTZ.AND P3, PT, R7, RZ, PT ;  /* 0x000000ff0700720b */ /* 0x000fe40003f75000 */
[----:B------:R-:W-:Y:S02]  /*8cd0*/  LEA.HI R12, R4, R5, RZ, 0x4 ;  /* 0x00000005040c7211 */ /* 0x000fe400078f20ff */
[----:B------:R-:W-:Y:S02]  /*8ce0*/  IADD3 R11, R11, -R14, RZ ;  /* 0x8000000e0b0b7210 */ /* 0x000fe40007ffe0ff */
[----:B------:R-:W-:Y:S02]  /*8cf0*/  LEA R10, R13, R10, 0x8 ;  /* 0x0000000a0d0a7211 */ /* 0x000fe400078e40ff */
[----:B------:R-:W-:-:S02]  /*8d00*/  SHF.R.S32.HI R12, RZ, 0x4, R12 ;  /* 0x00000004ff0c7819 */ /* 0x000fc4000001140c */
[----:B------:R-:W-:Y:S02]  /*8d10*/  LEA.HI R13, R11, R11, RZ, 0x1 ;  /* 0x0000000b0b0d7211 */ /* 0x000fe400078f08ff */
[----:B------:R-:W-:Y:S01]  /*8d20*/  FSETP.NE.FTZ.AND P2, PT, R6, RZ, PT ;  /* 0x000000ff0600720b */ /* 0x000fe20003f55000 */
[----:B------:R-:W2:Y:S01]  /*8d30*/  @P3 MUFU.RCP R9, R7 ;  /* 0x0000000700093308 */ /* 0x000ea20000001000 */
[----:B------:R-:W-:Y:S01]  /*8d40*/  SHF.L.U32 R12, R12, 0x6, RZ ;  /* 0x000000060c0c7819 */ /* 0x000fe200000006ff */
[----:B------:R-:W3:Y:S01]  /*8d50*/  @P3 LDC R61, c[0x0][0x2e8] ;  /* 0x0000ba00ff3d3b82 */ /* 0x000ee20000000800 */
[----:B------:R-:W-:Y:S02]  /*8d60*/  LOP3.LUT R14, R13, 0x1fffffe, RZ, 0xc0, !PT ;  /* 0x01fffffe0d0e7812 */ /* 0x000fe400078ec0ff */
[----:B------:R-:W-:Y:S02]  /*8d70*/  SHF.R.S32.HI R13, RZ, 0x1, R13 ;  /* 0x00000001ff0d7819 */ /* 0x000fe4000001140d */
[----:B------:R-:W-:Y:S01]  /*8d80*/  LOP3.LUT R15, R12, 0xc0, RZ, 0xc0, !PT ;  /* 0x000000c00c0f7812 */ /* 0x000fe200078ec0ff */
[----:B------:R-:W-:Y:S01]  /*8d90*/  @P3 MUFU.LG2 R7, R7 ;  /* 0x0000000700073308 */ /* 0x000fe20000000c00 */
[----:B------:R-:W-:-:S02]  /*8da0*/  SHF.L.U32 R12, R13, 0x6, RZ ;  /* 0x000000060d0c7819 */ /* 0x000fc400000006ff */
[----:B------:R-:W-:Y:S01]  /*8db0*/  MOV R8, 0x3f800000 ;  /* 0x3f80000000087802 */ /* 0x000fe20000000f00 */
[----:B------:R-:W4:Y:S01]  /*8dc0*/  @P2 LDC R63, c[0x0][0x2e8] ;  /* 0x0000ba00ff3f2b82 */ /* 0x000f220000000800 */
[----:B------:R-:W-:Y:S02]  /*8dd0*/  IADD3 R11, R11, -R14, RZ ;  /* 0x8000000e0b0b7210 */ /* 0x000fe40007ffe0ff */
[----:B------:R-:W-:Y:S02]  /*8de0*/  LOP3.LUT R16, R12, 0xc0, RZ, 0xc0, !PT ;  /* 0x000000c00c107812 */ /* 0x000fe400078ec0ff */
[----:B------:R-:W-:Y:S01]  /*8df0*/  LEA R10, R11, R10, 0x4 ;  /* 0x0000000a0b0a7211 */ /* 0x000fe200078e20ff */
[----:B------:R-:W5:Y:S01]  /*8e00*/  @P2 MUFU.RCP R8, R6 ;  /* 0x0000000600082308 */ /* 0x000f620000001000 */
[----:B------:R-:W-:Y:S01]  /*8e10*/  LOP3.LUT R12, R13, 0x1, RZ, 0xc0, !PT ;  /* 0x000000010d0c7812 */ /* 0x000fe200078ec0ff */
[----:B--2---:R-:W-:Y:S01]  /*8e20*/  FMUL.FTZ R112, R9, R112 ;  /* 0x0000007009707220 */ /* 0x004fe20000410000 */
[----:B------:R-:W-:Y:S01]  /*8e30*/  LOP3.LUT R11, R15, 0x18, R166, 0xf8, !PT ;  /* 0x000000180f0b7812 */ /* 0x000fe200078ef8a6 */
[C---:B------:R-:W-:Y:S01]  /*8e40*/  FMUL.FTZ R113, R9.reuse, R113 ;  /* 0x0000007109717220 */ /* 0x040fe20000410000 */
[----:B------:R-:W-:Y:S01]  /*8e50*/  SHF.R.U32.HI R14, RZ, 0x3, R15 ;  /* 0x00000003ff0e7819 */ /* 0x000fe2000001160f */
[C---:B------:R-:W-:Y:S01]  /*8e60*/  FMUL.FTZ R68, R9.reuse, R68 ;  /* 0x0000004409447220 */ /* 0x040fe20000410000 */
[----:B------:R-:W-:Y:S01]  /*8e70*/  LEA.HI R15, R16, R16, RZ, 0x1d ;  /* 0x00000010100f7211 */ /* 0x000fe200078fe8ff */
[C---:B------:R-:W-:Y:S01]  /*8e80*/  FMUL.FTZ R69, R9.reuse, R69 ;  /* 0x0000004509457220 */ /* 0x040fe20000410000 */
[----:B------:R-:W-:Y:S01]  /*8e90*/  ISETP.NE.U32.AND P1, PT, R12, 0x1, PT ;  /* 0x000000010c00780c */ /* 0x000fe20003f25070 */
[C---:B------:R-:W-:Y:S01]  /*8ea0*/  FMUL.FTZ R72, R9.reuse, R72 ;  /* 0x0000004809487220 */ /* 0x040fe20000410000 */
[----:B------:R-:W-:Y:S01]  /*8eb0*/  FMUL.FTZ R73, R9, R73 ;  /* 0x0000004909497220 */ /* 0x000fe20000410000 */
[----:B------:R-:W-:-:S02]  /*8ec0*/  IMAD.U32 R10, R10, 0x2, R15 ;  /* 0x000000020a0a7824 */ /* 0x000fc400078e000f */
        /* <DEDUP_REMOVED lines=19> */
[----:B-----5:R-:W-:Y:S01]  /*9000*/  FMUL.FTZ R115, R8, R115 ;  /* 0x0000007308737220 */ /* 0x020fe20000410000 */
[----:B------:R-:W-:Y:S01]  /*9010*/  LEA R12, R10, UR5, 0x2 ;  /* 0x000000050a0c7c11 */ /* 0x000fe2000f8e10ff */
[C---:B------:R-:W-:Y:S01]  /*9020*/  FMUL.FTZ R114, R8.reuse, R114 ;  /* 0x0000007208727220 */ /* 0x040fe20000410000 */
[----:B------:R-:W-:Y:S01]  /*9030*/  MOV R9, 0x40 ;  /* 0x0000004000097802 */ /* 0x000fe20000000f00 */
[----:B------:R-:W-:Y:S01]  /*9040*/  FMUL.FTZ R71, R8, R71 ;  /* 0x0000004708477220 */ /* 0x000fe20000410000 */
[----:B------:R-:W-:Y:S01]  /*9050*/  IADD3 R13, R12, -0x20, RZ ;  /* 0xffffffe00c0d7810 */ /* 0x000fe20007ffe0ff */
[C---:B------:R-:W-:Y:S01]  /*9060*/  FMUL.FTZ R70, R8.reuse, R70 ;  /* 0x0000004608467220 */ /* 0x040fe20000410000 */
[----:B------:R-:W-:Y:S01]  /*9070*/  SEL R9, R9, 0xffffffc0, !P0 ;  /* 0xffffffc009097807 */ /* 0x000fe20004000000 */
[----:B------:R-:W-:Y:S01]  /*9080*/  FMUL.FTZ R75, R8, R75 ;  /* 0x0000004b084b7220 */ /* 0x000fe20000410000 */
[----:B------:R-:W-:Y:S01]  /*9090*/  @P1 IADD3 R13, R12, 0x20, RZ ;  /* 0x000000200c0d1810 */ /* 0x000fe20007ffe0ff */
[C---:B------:R-:W-:Y:S01]  /*90a0*/  FMUL.FTZ R74, R8.reuse, R74 ;  /* 0x0000004a084a7220 */ /* 0x040fe20000410000 */
[----:B------:R-:W-:Y:S01]  /*90b0*/  LOP3.LUT R11, R11, R14, RZ, 0x3c, !PT ;  /* 0x0000000e0b0b7212 */ /* 0x000fe200078e3cff */
[----:B------:R-:W-:Y:S01]  /*90c0*/  FMUL.FTZ R79, R8, R79 ;  /* 0x0000004f084f7220 */ /* 0x000fe20000410000 */
[----:B------:R-:W-:Y:S01]  /*90d0*/  IADD3 R14, R12, R9, RZ ;  /* 0x000000090c0e7210 */ /* 0x000fe20007ffe0ff */
[C---:B------:R-:W-:Y:S01]  /*90e0*/  FMUL.FTZ R78, R8.reuse, R78 ;  /* 0x0000004e084e7220 */ /* 0x040fe20000410000 */
[----:B------:R-:W-:Y:S01]  /*90f0*/  IADD3 R15, R9, R13, RZ ;  /* 0x0000000d090f7210 */ /* 0x000fe20007ffe0ff */
[C---:B------:R-:W-:Y:S01]  /*9100*/  FMUL.FTZ R83, R8.reuse, R83 ;  /* 0x0000005308537220 */ /* 0x040fe20000410000 */
[C---:B------:R-:W-:Y:S01]  /*9110*/  FMUL.FTZ R82, R8.reuse, R82 ;  /* 0x0000005208527220 */ /* 0x040fe20000410000 */
[C---:B------:R-:W-:Y:S01]  /*9120*/  FMUL.FTZ R111, R8.reuse, R111 ;  /* 0x0000006f086f7220 */ /* 0x040fe20000410000 */
[----:B------:R-:W-:Y:S01]  /*9130*/  FMUL.FTZ R110, R8, R110 ;  /* 0x0000006e086e7220 */ /* 0x000fe20000410000 */
[----:B------:R-:W-:Y:S01]  /*9140*/  STS.64 [R12], R112 ;  /* 0x000000700c007388 */ /* 0x000fe20000000a00 */
[----:B------:R-:W-:Y:S01]  /*9150*/  LEA R164, R164, R165, 0x2 ;  /* 0x000000a5a4a47211 */ /* 0x000fe200078e10ff */
[C---:B------:R-:W-:Y:S01]  /*9160*/  FMUL.FTZ R87, R8.reuse, R87 ;  /* 0x0000005708577220 */ /* 0x040fe20000410000 */
[C---:B------:R-:W-:Y:S01]  /*9170*/  FMUL.FTZ R86, R8.reuse, R86 ;  /* 0x0000005608567220 */ /* 0x040fe20000410000 */
[----:B------:R-:W-:Y:S01]  /*9180*/  STS.64 [R12+0x400], R114 ;  /* 0x000400720c007388 */ /* 0x000fe20000000a00 */
[C---:B------:R-:W-:Y:S01]  /*9190*/  FMUL.FTZ R91, R8.reuse, R91 ;  /* 0x0000005b085b7220 */ /* 0x040fe20000410000 */
[C---:B------:R-:W-:Y:S01]  /*91a0*/  FMUL.FTZ R90, R8.reuse, R90 ;  /* 0x0000005a085a7220 */ /* 0x040fe20000410000 */
[C---:B------:R-:W-:Y:S01]  /*91b0*/  FMUL.FTZ R95, R8.reuse, R95 ;  /* 0x0000005f085f7220 */ /* 0x040fe20000410000 */
[----:B------:R-:W-:Y:S01]  /*91c0*/  STS.64 [R13], R68 ;  /* 0x000000440d007388 */ /* 0x000fe20000000a00 */
[C---:B------:R-:W-:Y:S01]  /*91d0*/  FMUL.FTZ R94, R8.reuse, R94 ;  /* 0x0000005e085e7220 */ /* 0x040fe20000410000 */
[C---:B------:R-:W-:Y:S01]  /*91e0*/  FMUL.FTZ R99, R8.reuse, R99 ;  /* 0x0000006308637220 */ /* 0x040fe20000410000 */
[C---:B------:R-:W-:Y:S01]  /*91f0*/  FMUL.FTZ R98, R8.reuse, R98 ;  /* 0x0000006208627220 */ /* 0x040fe20000410000 */
[----:B------:R-:W-:Y:S01]  /*9200*/  STS.64 [R13+0x400], R70 ;  /* 0x000400460d007388 */ /* 0x000fe20000000a00 */
[C---:B------:R-:W-:Y:S01]  /*9210*/  FMUL.FTZ R107, R8.reuse, R107 ;  /* 0x0000006b086b7220 */ /* 0x040fe20000410000 */
[----:B------:R-:W-:Y:S01]  /*9220*/  FMUL.FTZ R106, R8, R106 ;  /* 0x0000006a086a7220 */ /* 0x000fe20000410000 */
[----:B------:R-:W-:Y:S01]  /*9230*/  IADD3 R11, R164, R11, RZ ;  /* 0x0000000ba40b7210 */ /* 0x000fe20007ffe0ff */
[----:B------:R-:W-:Y:S01]  /*9240*/  STS.64 [R14], R72 ;  /* 0x000000480e007388 */ /* 0x000fe20000000a00 */
[C---:B------:R-:W-:Y:S01]  /*9250*/  FMUL.FTZ R103, R8.reuse, R103 ;  /* 0x0000006708677220 */ /* 0x040fe20000410000 */
[----:B------:R-:W-:Y:S01]  /*9260*/  FMUL.FTZ R102, R8, R102 ;  /* 0x0000006608667220 */ /* 0x000fe20000410000 */
[----:B------:R-:W-:Y:S01]  /*9270*/  LEA R65, R11, UR5, 0x2 ;  /* 0x000000050b417c11 */ /* 0x000fe2000f8e10ff */
[----:B------:R-:W-:Y:S01]  /*9280*/  STS.64 [R14+0x400], R74 ;  /* 0x0004004a0e007388 */ /* 0x000fe20000000a00 */
[----:B------:R-:W2:Y:S01]  /*9290*/  LDC.64 R8, c[0x0][0x2c0] ;  /* 0x0000b000ff087b82 */ /* 0x000ea20000000a00 */
[----:B------:R-:W5:Y:S01]  /*92a0*/  @P2 MUFU.LG2 R6, R6 ;  /* 0x0000000600062308 */ /* 0x000f620000000c00 */
[----:B------:R-:W-:Y:S01]  /*92b0*/  LOP3.LUT R62, R3, 0xffffffe0, RZ, 0xc0, !PT ;  /* 0xffffffe0033e7812 */ /* 0x000fe200078ec0ff */
[----:B------:R-:W-:Y:S01]  /*92c0*/  STS.64 [R15], R76 ;  /* 0x0000004c0f007388 */ /* 0x000fe20000000a00 */
[----:B------:R-:W-:-:S02]  /*92d0*/  LEA.HI R4, R4, R5, RZ, 0x3 ;  /* 0x0000000504047211 */ /* 0x000fc400078f18ff */
[-C--:B------:R-:W-:Y:S01]  /*92e0*/  IADD3 R62, -R62, R5.reuse, RZ ;  /* 0x000000053e3e7210 */ /* 0x080fe20007ffe1ff */
[----:B------:R-:W-:Y:S01]  /*92f0*/  STS.64 [R15+0x400], R78 ;  /* 0x0004004e0f007388 */ /* 0x000fe20000000a00 */
[----:B------:R-:W1:Y:S01]  /*9300*/  LDC R11, c[0x0][0x270] ;  /* 0x00009c00ff0b7b82 */ /* 0x000e620000000800 */
[----:B------:R-:W-:Y:S01]  /*9310*/  LOP3.LUT R64, R4, 0xfffffff8, RZ, 0xc0, !PT ;  /* 0xfffffff804407812 */ /* 0x000fe200078ec0ff */
[----:B------:R-:W2:Y:S01]  /*9320*/  S2R R10, SR_CTAID.Y ;  /* 0x00000000000a7919 */ /* 0x000ea20000002600 */
[----:B------:R-:W-:Y:S02]  /*9330*/  LOP3.LUT P0, RZ, R62, 0x3, RZ, 0xc0, !PT ;  /* 0x000000033eff7812 */ /* 0x000fe4000780c0ff */
[----:B------:R-:W-:Y:S01]  /*9340*/  IADD3 R64, -R64, R5, RZ ;  /* 0x0000000540407210 */ /* 0x000fe20007ffe1ff */
[----:B------:R-:W-:Y:S01]  /*9350*/  STS.64 [R12+0x2000], R80 ;  /* 0x002000500c007388 */ /* 0x000fe20000000a00 */
[----:B------:R-:W-:Y:S01]  /*9360*/  MOV R3, 0xff800000 ;  /* 0xff80000000037802 */ /* 0x000fe20000000f00 */
[----:B-----5:R-:W-:-:S02]  /*9370*/  @P2 FMUL.FTZ R5, R6, 0.69314718246459960938 ;  /* 0x3f31721806052820 */ /* 0x020fc40000410000 */
[----:B------:R-:W-:Y:S01]  /*9380*/  STS.64 [R12+0x2400], R82 ;  /* 0x002400520c007388 */ /* 0x000fe20000000a00 */
[----:B------:R-:W-:Y:S02]  /*9390*/  SHF.L.U32 R6, R60, 0x6, RZ ;  /* 0x000000063c067819 */ /* 0x000fe400000006ff */
[----:B------:R-:W-:Y:S01]  /*93a0*/  SHF.L.U32 R64, R64, 0x2, RZ ;  /* 0x0000000240407819 */ /* 0x000fe200000006ff */
[----:B------:R-:W-:Y:S01]  /*93b0*/  STS.64 [R13+0x2000], R108 ;  /* 0x0020006c0d007388 */ /* 0x000fe20000000a00 */
[----:B------:R-:W-:-:S03]  /*93c0*/  SHF.R.S32.HI R4, RZ, 0x3, R4 ;  /* 0x00000003ff047819 */ /* 0x000fc60000011404 */
[----:B------:R-:W-:Y:S04]  /*93d0*/  STS.64 [R13+0x2400], R110 ;  /* 0x0024006e0d007388 */ /* 0x000fe80000000a00 */
[----:B------:R-:W-:Y:S01]  /*93e0*/  STS.64 [R14+0x2000], R84 ;  /* 0x002000540e007388 */ /* 0x000fe20000000a00 */
[----:B-1----:R-:W-:-:S03]  /*93f0*/  IMAD R66, R11, R66, UR4 ;  /* 0x000000040b427e24 */ /* 0x002fc6000f8e0242 */
[----:B------:R-:W-:Y:S04]  /*9400*/  STS.64 [R14+0x2400], R86 ;  /* 0x002400560e007388 */ /* 0x000fe80000000a00 */
[----:B------:R-:W-:Y:S04]  /*9410*/  STS.64 [R15+0x2000], R88 ;  /* 0x002000580f007388 */ /* 0x000fe80000000a00 */
[----:B------:R-:W-:Y:S01]  /*9420*/  STS.64 [R15+0x2400], R90 ;  /* 0x0024005a0f007388 */ /* 0x000fe20000000a00 */
[----:B--2---:R-:W-:-:S03]  /*9430*/  IMAD R8, R10, R8, R167 ;  /* 0x000000080a087224 */ /* 0x004fc600078e02a7 */
[----:B------:R-:W-:Y:S01]  /*9440*/  STS.64 [R12+0x4000], R92 ;  /* 0x0040005c0c007388 */ /* 0x000fe20000000a00 */
[----:B------:R-:W-:-:S03]  /*9450*/  IMAD R8, R8, R11, R66 ;  /* 0x0000000b08087224 */ /* 0x000fc600078e0242 */
[----:B------:R-:W-:Y:S01]  /*9460*/  STS.64 [R12+0x4400], R94 ;  /* 0x0044005e0c007388 */ /* 0x000fe20000000a00 */
[----:B------:R-:W-:-:S03]  /*9470*/  IMAD R6, R8, R9, R6 ;  /* 0x0000000908067224 */ /* 0x000fc600078e0206 */
[----:B------:R-:W-:Y:S04]  /*9480*/  STS.64 [R13+0x4000], R96 ;  /* 0x004000600d007388 */ /* 0x000fe80000000a00 */
[----:B------:R-:W-:Y:S04]  /*9490*/  STS.64 [R13+0x4400], R98 ;  /* 0x004400620d007388 */ /* 0x000fe80000000a00 */
[----:B------:R-:W-:Y:S04]  /*94a0*/  STS.64 [R14+0x4000], R104 ;  /* 0x004000680e007388 */ /* 0x000fe80000000a00 */
[----:B------:R-:W-:Y:S04]  /*94b0*/  STS.64 [R14+0x4400], R106 ;  /* 0x0044006a0e007388 */ /* 0x000fe80000000a00 */
[----:B------:R-:W-:Y:S04]  /*94c0*/  STS.64 [R15+0x4000], R100 ;  /* 0x004000640f007388 */ /* 0x000fe80000000a00 */
[----:B------:R-:W-:Y:S01]  /*94d0*/  STS.64 [R15+0x4400], R102 ;  /* 0x004400660f007388 */ /* 0x000fe20000000a00 */
[----:B------:R-:W-:Y:S06]  /*94e0*/  BAR.SYNC.DEFER_BLOCKING 0x0 ;  /* 0x0000000000007b1d */ /* 0x000fec0000010000 */
[----:B------:R-:W1:Y:S04]  /*94f0*/  LDS.128 R56, [R65] ;  /* 0x0000000041387984 */ /* 0x000e680000000c00 */
[----:B------:R-:W2:Y:S04]  /*9500*/  LDS.128 R52, [R65+0x800] ;  /* 0x0008000041347984 */ /* 0x000ea80000000c00 */
[----:B------:R-:W1:Y:S04]  /*9510*/  LDS.128 R48, [R65+0x1000] ;  /* 0x0010000041307984 */ /* 0x000e680000000c00 */
        /* <DEDUP_REMOVED lines=8> */
[----:B------:R5:W1:Y:S02]  /*95a0*/  LDS.128 R12, [R65+0x5800] ;  /* 0x00580000410c7984 */ /* 0x000a640000000c00 */
[----:B-----5:R-:W-:-:S04]  /*95b0*/  @P3 FMUL.FTZ R65, R7, 0.69314718246459960938 ;  /* 0x3f31721807413820 */ /* 0x020fc80000410000 */
[----:B---3--:R-:W-:Y:S01]  /*95c0*/  @P3 FFMA.FTZ R3, R2, R61, R65 ;  /* 0x0000003d02033223 */ /* 0x008fe20000010041 */
[----:B------:R-:W-:Y:S01]  /*95d0*/  MOV R2, 0xff800000 ;  /* 0xff80000000027802 */ /* 0x000fe20000000f00 */
[----:B----4-:R-:W-:Y:S01]  /*95e0*/  @P2 FFMA.FTZ R2, R0, R63, R5 ;  /* 0x0000003f00022223 */ /* 0x010fe20000010005 */
[----:B------:R-:W-:Y:S01]  /*95f0*/  SHF.R.S32.HI R65, RZ, 0x1f, R64 ;  /* 0x0000001fff417819 */ /* 0x000fe20000011440 */
[----:B--2---:R-:W-:Y:S06]  /*9600*/  @P0 BRA `(.L_x_1787) ;  /* 0x0000000000300947 */ /* 0x004fec0003800000 */
        /* <DEDUP_REMOVED lines=12> */
.L_x_1787:
[----:B------:R-:W-:Y:S05]  /*96d0*/  BSYNC B0 ;  /* 0x0000000000007941 */ /* 0x000fea0003800000 */
.L_x_1786:
[----:B------:R-:W-:Y:S01]  /*96e0*/  ULDC UR4, c[0x0][0x2dc] ;  /* 0x0000b70000047ab9 */ /* 0x000fe20000000800 */
[----:B------:R-:W-:-:S04]  /*96f0*/  IMAD.WIDE R4, R4, 0x60, R64 ;  /* 0x0000006004047825 */ /* 0x000fc800078e0240 */
[----:B------:R-:W-:Y:S01]  /*9700*/  IMAD R6, R6, UR4, RZ ;  /* 0x0000000406067c24 */ /* 0x000fe2000f8e02ff */
[----:B------:R-:W-:-:S04]  /*9710*/  ULDC.64 UR4, c[0x0][0x288] ;  /* 0x0000a20000047ab9 */ /* 0x000fc80000000a00 */
[----:B------:R-:W-:-:S04]  /*9720*/  IADD3 R0, P0, R6, R4, RZ ;  /* 0x0000000406007210 */ /* 0x000fc80007f1e0ff */
[----:B--2---:R-:W-:Y:S02]  /*9730*/  LEA.HI.X.SX32 R3, R6, R5, 0x1, P0 ;  /* 0x0000000506037211 */ /* 0x004fe400000f0eff */
[----:B------:R-:W-:-:S04]  /*9740*/  LEA R2, P0, R0, UR4, 0x2 ;  /* 0x0000000400027c11 */ /* 0x000fc8000f8010ff */
[----:B------:R-:W-:-:S05]  /*9750*/  LEA.HI.X R3, R0, UR5, R3, 0x2, P0 ;  /* 0x0000000500037c11 */ /* 0x000fca00080f1403 */
[----:B-1----:R-:W-:Y:S04]  /*9760*/  STG.E.128 desc[UR16][R2.64], R56 ;  /* 0x0000003802007986 */ /* 0x002fe8000c101d10 */
[----:B------:R-:W-:Y:S04]  /*9770*/  STG.E.128 desc[UR16][R2.64+0x1800], R52 ;  /* 0x0018003402007986 */ /* 0x000fe8000c101d10 */
        /* <DEDUP_REMOVED lines=9> */
[----:B------:R-:W-:Y:S01]  /*9810*/  STG.E.128 desc[UR16][R2.64+0x4900], R12 ;  /* 0x0049000c02007986 */ /* 0x000fe2000c101d10 */
[----:B------:R-:W-:Y:S05]  /*9820*/  EXIT ;  /* 0x000000000000794d */ /* 0x000fea0003800000 */
.L_x_1788:
        /* <DEDUP_REMOVED lines=13> */
.L_x_6246:


//--------------------- .text._ZN5flash24flash_fwd_splitkv_kernelI23Flash_fwd_kernel_traitsILi96ELi64ELi128ELi4ELb0ELb0EN7cutlass6half_tE19Flash_kernel_traitsILi96ELi64ELi128ELi4ES3_EELb1ELb0ELb0ELb1ELb1ELb1ELb1ELb0EEEvNS_16Flash_fwd_paramsE --------------------------
	.section	.text._ZN5flash24flash_fwd_splitkv_kernelI23Flash_fwd_kernel_traitsILi96ELi64ELi128ELi4ELb0ELb0EN7cutlass6half_tE19Flash_kernel_traitsILi96ELi64ELi128ELi4ES3_EELb1ELb0ELb0ELb1ELb1ELb1ELb1ELb0EEEvNS_16Flash_fwd_paramsE,"ax",@progbits
	.align	128
        .global         _ZN5flash24flash_fwd_splitkv_kernelI23Flash_fwd_kernel_traitsILi96ELi64ELi128ELi4ELb0ELb0EN7cutlass6half_tE19Flash_kernel_traitsILi96ELi64ELi128ELi4ES3_EELb1ELb0ELb0ELb1ELb1ELb1ELb1ELb0EEEvNS_16Flash_fwd_paramsE
        .type           _ZN5flash24flash_fwd_splitkv_kernelI23Flash_fwd_kernel_traitsILi96ELi64ELi128ELi4ELb0ELb0EN7cutlass6half_tE19Flash_kernel_traitsILi96ELi64ELi128ELi4ES3_EELb1ELb0ELb0ELb1ELb1ELb1ELb1ELb0EEEvNS_16Flash_fwd_paramsE,@function
        .size           _ZN5flash24flash_fwd_splitkv_kernelI23Flash_fwd_kernel_traitsILi96ELi64ELi128ELi4ELb0ELb0EN7cutlass6half_tE19Flash_kernel_traitsILi96ELi64ELi128ELi4ES3_EELb1ELb0ELb0ELb1ELb1ELb1ELb1ELb0EEEvNS_16Flash_fwd_paramsE,(.L_x_6247 - _ZN5flash24flash_fwd_splitkv_kernelI23Flash_fwd_kernel_traitsILi96ELi64ELi128ELi4ELb0ELb0EN7cutlass6half_tE19Flash_kernel_traitsILi96ELi64ELi128ELi4ES3_EELb1ELb0ELb0ELb1ELb1ELb1ELb1ELb0EEEvNS_16Flash_fwd_paramsE)
        .other          _ZN5flash24flash_fwd_splitkv_kernelI23Flash_fwd_kernel_traitsILi96ELi64ELi128ELi4ELb0ELb0EN7cutlass6half_tE19Flash_kernel_traitsILi96ELi64ELi128ELi4ES3_EELb1ELb0ELb0ELb1ELb1ELb1ELb1ELb0EEEvNS_16Flash_fwd_paramsE,@"STO_CUDA_ENTRY STV_DEFAULT"
_ZN5flash24flash_fwd_splitkv_kernelI23Flash_fwd_kernel_traitsILi96ELi64ELi128ELi4ELb0ELb0EN7cutlass6half_tE19Flash_kernel_traitsILi96ELi64ELi128ELi4ES3_EELb1ELb0ELb0ELb1ELb1ELb1ELb1ELb0EEEvNS_16Flash_fwd_paramsE:
.text._ZN5flash24flash_fwd_splitkv_kernelI23Flash_fwd_kernel_traitsILi96ELi64ELi128ELi4ELb0ELb0EN7cutlass6half_tE19Flash_kernel_traitsILi96ELi64ELi128ELi4ES3_EELb1ELb0ELb0ELb1ELb1ELb1ELb1ELb0EEEvNS_16Flash_fwd_paramsE:
        /* <DEDUP_REMOVED lines=46> */
[----:B-1----:R-:W1:Y:S01]  /*02e0*/  LDC R2, c[0x0][0x2c8] ;  /* 0x0000b200ff027b82 */ /* 0x002e620000000800 */
[----:B--2---:R-:W-:-:S04]  /*02f0*/  IABS R8, R6 ;  /* 0x0000000600087213 */ /* 0x004fc80000000000 */
[----:B------:R-:W2:Y:S01]  /*0300*/  I2F.RP R7, R8 ;  /* 0x0000000800077306 */ /* 0x000ea20000209400 */
[----:B-1----:R-:W-:-:S05]  /*0310*/  VIADD R2, R2, 0x7f ;  /* 0x0000007f02027836 */ /* 0x002fca0000000000 */
[----:B------:R-:W-:-:S04]  /*0320*/  SHF.R.S32.HI R11, RZ, 0x1f, R2 ;  /* 0x0000001fff0b7819 */ /* 0x000fc80000011402 */
[----:B------:R-:W-:Y:S01]  /*0330*/  LEA.HI R11, R11, R2, RZ, 0x7 ;  /* 0x000000020b0b7211 */ /* 0x000fe200078f38ff */
[----:B--2---:R-:W1:Y:S01]  /*0340*/  MUFU.RCP R4, R7 ;  /* 0x0000000700047308 */ /* 0x004e620000001000 */
[-C--:B------:R-:W-:Y:S02]  /*0350*/  IABS R2, R6.reuse ;  /* 0x0000000600027213 */ /* 0x080fe40000000000 */
[----:B------:R-:W-:-:S03]  /*0360*/  LEA.HI.SX32 R11, R11, R6, 0x19 ;  /* 0x000000060b0b7211 */ /* 0x000fc600078fcaff */
[----:B------:R-:W-:Y:S02]  /*0370*/  IMAD.MOV R2, RZ, RZ, -R2 ;  /* 0x000000ffff027224 */ /* 0x000fe400078e0a02 */
[----:B------:R-:W-:-:S05]  /*0380*/  VIADD R11, R11, 0xffffffff ;  /* 0xffffffff0b0b7836 */ /* 0x000fca0000000000 */
[----:B------:R-:W-:Y:S02]  /*0390*/  IABS R9, R11 ;  /* 0x0000000b00097213 */ /* 0x000fe40000000000 */
[----:B------:R-:W-:Y:S01]  /*03a0*/  LOP3.LUT R11, R11, R6, RZ, 0x3c, !PT ;  /* 0x000000060b0b7212 */ /* 0x000fe200078e3cff */
[----:B-1----:R-:W-:-:S04]  /*03b0*/  VIADD R4, R4, 0xffffffe ;  /* 0x0ffffffe04047836 */ /* 0x002fc80000000000 */
[----:B------:R-:W1:Y:S02]  /*03c0*/  F2I.FTZ.U32.TRUNC.NTZ R5, R4 ;  /* 0x0000000400057305 */ /* 0x000e64000021f000 */
[----:B-1----:R-:W-:Y:S02]  /*03d0*/  IMAD.MOV R3, RZ, RZ, -R5 ;  /* 0x000000ffff037224 */ /* 0x002fe400078e0a05 */
[----:B------:R-:W-:Y:S02]  /*03e0*/  IMAD.MOV.U32 R4, RZ, RZ, RZ ;  /* 0x000000ffff047224 */ /* 0x000fe400078e00ff */
[----:B------:R-:W-:-:S04]  /*03f0*/  IMAD R12, R3, R8, RZ ;  /* 0x00000008030c7224 */ /* 0x000fc800078e02ff */
[----:B------:R-:W-:Y:S02]  /*0400*/  IMAD.HI.U32 R12, R5, R12, R4 ;  /* 0x0000000c050c7227 */ /* 0x000fe400078e0004 */
[----:B------:R-:W1:Y:S04]  /*0410*/  @!P0 LDC.64 R4, c[0x0][0x318] ;  /* 0x0000c600ff048b82 */ /* 0x000e680000000a00 */
[----:B------:R-:W-:-:S04]  /*0420*/  IMAD.HI.U32 R7, R12, R9, RZ ;  /* 0x000000090c077227 */ /* 0x000fc800078e00ff */
[----:B------:R-:W-:Y:S02]  /*0430*/  IMAD R9, R7, R2, R9 ;  /* 0x0000000207097224 */ /* 0x000fe400078e0209 */
[----:B------:R-:W2:Y:S03]  /*0440*/  @!P0 LDC.64 R2, c[0x0][0x2c8] ;  /* 0x0000b200ff028b82 */ /* 0x000ea60000000a00 */
[----:B------:R-:W-:Y:S02]  /*0450*/  ISETP.GT.U32.AND P2, PT, R8, R9, PT ;  /* 0x000000090800720c */ /* 0x000fe40003f44070 */
[----:B-1----:R-:W-:Y:S02]  /*0460*/  @!P0 ISETP.NE.U32.AND P1, PT, R4, RZ, PT ;  /* 0x000000ff0400820c */ /* 0x002fe40003f25070 */
[----:B------:R-:W1:Y:S09]  /*0470*/  S2R R4, SR_CTAID.Y ;  /* 0x0000000000047919 */ /* 0x000e720000002600 */
[----:B------:R-:W-:Y:S01]  /*0480*/  @!P2 IMAD.IADD R9, R9, 0x1, -R8 ;  /* 0x000000010909a824 */ /* 0x000fe200078e0a08 */
[----:B------:R-:W-:Y:S01]  /*0490*/  @!P0 ISETP.NE.AND.EX P1, PT, R5, RZ, PT, P1 ;  /* 0x000000ff0500820c */ /* 0x000fe20003f25310 */
[----:B------:R-:W-:-:S03]  /*04a0*/  @!P2 VIADD R7, R7, 0x1 ;  /* 0x000000010707a836 */ /* 0x000fc60000000000 */
[----:B------:R-:W-:Y:S02]  /*04b0*/  ISETP.GE.U32.AND P3, PT, R9, R8, PT ;  /* 0x000000080900720c */ /* 0x000fe40003f66070 */
[----:B--2---:R-:W-:Y:S02]  /*04c0*/  @!P0 SEL R3, R3, RZ, P1 ;  /* 0x000000ff03038207 */ /* 0x004fe40000800000 */
        /* <DEDUP_REMOVED lines=31> */
[----:B-1----:R-:W-:-:S04]  /*06c0*/  IMAD R3, R4, R3, R165 ;  /* 0x0000000304037224 */ /* 0x002fc800078e02a5 */
[----:B------:R-:W-:Y:S01]  /*06d0*/  IMAD R4, R3, R0, R13 ;  /* 0x0000000003047224 */ /* 0x000fe200078e020d */
[----:B------:R-:W-:-:S03]  /*06e0*/  SHF.R.S32.HI R0, RZ, 0x3, R2 ;  /* 0x00000003ff007819 */ /* 0x000fc60000011402 */
[----:B------:R-:W-:Y:S01]  /*06f0*/  IMAD R5, R4, UR15, R137 ;  /* 0x0000000f04057c24 */ /* 0x000fe2000f8e0289 */
[----:B------:R-:W-:Y:S01]  /*0700*/  IADD3 R137, -R137, UR15, RZ ;  /* 0x0000000f89897c10 */ /* 0x000fe2000fffe1ff */
[C---:B------:R-:W-:Y:S02]  /*0710*/  VIADD R4, R0.reuse, 0x20 ;  /* 0x0000002000047836 */ /* 0x040fe40000000000 */
[C---:B------:R-:W-:Y:S01]  /*0720*/  VIADD R6, R0.reuse, 0x10 ;  /* 0x0000001000067836 */ /* 0x040fe20000000000 */
[----:B------:R-:W-:Y:S01]  /*0730*/  SHF.R.S32.HI R7, RZ, 0x1f, R5 ;  /* 0x0000001fff077819 */ /* 0x000fe20000011405 */
[C---:B------:R-:W-:Y:S01]  /*0740*/  IMAD R2, R5.reuse, UR4, RZ ;  /* 0x0000000405027c24 */ /* 0x040fe2000f8e02ff */
[----:B------:R-:W-:Y:S01]  /*0750*/  IADD3 R5, P0, R5, R0, RZ ;  /* 0x0000000005057210 */ /* 0x000fe20007f1e0ff */
[----:B------:R-:W-:Y:S01]  /*0760*/  IMAD.WIDE R8, R0, 0x60, R8 ;  /* 0x0000006000087825 */ /* 0x000fe200078e0208 */
[-C--:B------:R-:W-:Y:S01]  /*0770*/  ISETP.GE.OR P2, PT, R4, R137.reuse, P5 ;  /* 0x000000890400720c */ /* 0x080fe20002f46670 */
[----:B------:R-:W-:Y:S01]  /*0780*/  ULDC.64 UR4, c[0x0][0x2b8] ;  /* 0x0000ae0000047ab9 */ /* 0x000fe20000000a00 */
[----:B------:R-:W-:-:S02]  /*0790*/  ISETP.GE.OR P3, PT, R6, R137, P5 ;  /* 0x000000890600720c */ /* 0x000fc40002f66670 */
[C---:B------:R-:W-:Y:S02]  /*07a0*/  ISETP.GE.OR P4, PT, R0.reuse, R137, P5 ;  /* 0x000000890000720c */ /* 0x040fe40002f86670 */
[C---:B------:R-:W-:Y:S01]  /*07b0*/  LEA.HI.X.SX32 R4, R0.reuse, R7, 0x1, P0 ;  /* 0x0000000700047211 */ /* 0x040fe200000f0eff */
[----:B------:R-:W-:Y:S01]  /*07c0*/  VIADD R0, R0, 0x30 ;  /* 0x0000003000007836 */ /* 0x000fe20000000000 */
[----:B------:R-:W-:Y:S02]  /*07d0*/  IADD3 R3, P1, R2, R8, RZ ;  /* 0x0000000802037210 */ /* 0x000fe40007f3e0ff */
[----:B------:R-:W-:Y:S02]  /*07e0*/  LEA R6, P0, R5, UR4, 0x2 ;  /* 0x0000000405067c11 */ /* 0x000fe4000f8010ff */
[----:B------:R-:W-:Y:S02]  /*07f0*/  ISETP.GE.OR P5, PT, R0, R137, P5 ;  /* 0x000000890000720c */ /* 0x000fe40002fa6670 */
[----:B------:R-:W-:-:S02]  /*0800*/  LEA.HI.X.SX32 R2, R2, R9, 0x1, P1 ;  /* 0x0000000902027211 */ /* 0x000fc400008f0eff */
        /* <DEDUP_REMOVED lines=25> */
.L_x_1789:
        /* <DEDUP_REMOVED lines=22> */
.L_x_1790:
        /* <DEDUP_REMOVED lines=32> */
[----:B------:R-:W2:Y:S01]  /*0d00*/  LDG.E R26, desc[UR16][R26.64] ;  /* 0x000000101a1a7981 */ /* 0x000ea2000c1e1900 */
        /* <DEDUP_REMOVED lines=28> */
[----:B------:R-:W-:Y:S02]  /*0ed0*/  SHF.R.S32.HI R15, RZ, 0x1f, R14 ;  /* 0x0000001fff0f7819 */ /* 0x000fe4000001140e */
[----:B--2---:R-:W-:Y:S01]  /*0ee0*/  SHF.R.S32.HI R3, RZ, 0x1f, R26 ;  /* 0x0000001fff037819 */ /* 0x004fe2000001141a */
        /* <DEDUP_REMOVED lines=9> */
[----:B------:R-:W-:-:S03]  /*0f80*/  IADD3 R3, R27, R3, RZ ;  /* 0x000000031b037210 */ /* 0x000fc60007ffe0ff */
[----:B------:R-:W-:Y:S02]  /*0f90*/  IMAD.IADD R23, R23, 0x1, R5 ;  /* 0x0000000117177824 */ /* 0x000fe400078e0205 */
[----:B------:R-:W-:Y:S02]  /*0fa0*/  IMAD R5, R15, UR10, RZ ;  /* 0x0000000a0f057c24 */ /* 0x000fe4000f8e02ff */
[----:B------:R-:W-:-:S04]  /*0fb0*/  IMAD.WIDE.U32 R22, R14, UR10, R22 ;  /* 0x0000000a0e167c25 */ /* 0x000fc8000f8e0016 */
[----:B------:R-:W-:-:S05]  /*0fc0*/  IMAD R2, R14, UR11, R5 ;  /* 0x0000000b0e027c24 */ /* 0x000fca000f8e0205 */
[----:B------:R-:W-:Y:S01]  /*0fd0*/  IADD3 R2, R23, R2, RZ ;  /* 0x0000000217027210 */ /* 0x000fe20007ffe0ff */
[----:B------:R-:W-:Y:S06]  /*0fe0*/  BRA `(.L_x_1792) ;  /* 0x0000000000e47947 */ /* 0x000fec0003800000 */
.L_x_1791:
[----:B------:R-:W1:Y:S01]  /*0ff0*/  LDC R6, c[0x0][0x278] ;  /* 0x00009e00ff067b82 */ /* 0x000e620000000800 */
[----:B------:R-:W-:Y:S01]  /*1000*/  LEA R7, R129, 0xffffff80, 0x7 ;  /* 0xffffff8081077811 */ /* 0x000fe200078e38ff */
[----:B------:R-:W-:Y:S01]  /*1010*/  ULDC.64 UR6, c[0x0][0x248] ;  /* 0x0000920000067ab9 */ /* 0x000fe20000000a00 */
[----:B------:R-:W-:Y:S02]  /*1020*/  ULDC.64 UR8, c[0x0][0x230] ;  /* 0x00008c0000087ab9 */ /* 0x000fe40000000a00 */
[----:B------:R-:W-:-:S03]  /*1030*/  IADD3 R20, P1, R19, R7, RZ ;  /* 0x0000000713147210 */ /* 0x000fc60007f3e0ff */
[----:B------:R-:W2:Y:S01]  /*1040*/  LDC.64 R10, c[0x0][0x250] ;  /* 0x00009400ff0a7b82 */ /* 0x000ea20000000a00 */
        /* <DEDUP_REMOVED lines=20> */
[----:B--2---:R-:W-:-:S02]  /*1190*/  IMAD R8, R8, R10, RZ ;  /* 0x0000000a08087224 */ /* 0x004fc400078e02ff */
[C---:B------:R-:W-:Y:S01]  /*11a0*/  IMAD R12, R20.reuse, UR7, R15 ;  /* 0x00000007140c7c24 */ /* 0x040fe2000f8e020f */
[----:B-----5:R-:W-:Y:S01]  /*11b0*/  SHF.R.S32.HI R15, RZ, 0x1f, R0 ;  /* 0x0000001fff0f7819 */ /* 0x020fe20000011400 */
[----:B------:R-:W-:-:S04]  /*11c0*/  IMAD.WIDE.U32 R20, R20, UR6, RZ ;  /* 0x0000000614147c25 */ /* 0x000fc8000f8e00ff */
[----:B------:R-:W-:Y:S02]  /*11d0*/  IMAD R8, R19, R11, R8 ;  /* 0x0000000b13087224 */ /* 0x000fe400078e0208 */
[----:B------:R-:W-:Y:S02]  /*11e0*/  IMAD.IADD R21, R21, 0x1, R12 ;  /* 0x0000000115157824 */ /* 0x000fe400078e020c */
[-C--:B------:R-:W-:Y:S01]  /*11f0*/  @!P0 IADD3 R2, R2, -R3.reuse, RZ ;  /* 0x8000000302028210 */ /* 0x080fe20007ffe0ff */
[----:B------:R-:W-:Y:S01]  /*1200*/  IMAD R11, R15, UR8, RZ ;  /* 0x000000080f0b7c24 */ /* 0x000fe2000f8e02ff */
[----:B------:R-:W-:Y:S01]  /*1210*/  @!P0 IADD3 R14, R14, 0x1, RZ ;  /* 0x000000010e0e8810 */ /* 0x000fe20007ffe0ff */
[----:B------:R-:W-:Y:S01]  /*1220*/  IMAD.WIDE.U32 R18, R19, R10, RZ ;  /* 0x0000000a13127225 */ /* 0x000fe200078e00ff */
[----:B------:R-:W-:Y:S02]  /*1230*/  ISETP.GE.U32.AND P2, PT, R2, R3, PT ;  /* 0x000000030200720c */ /* 0x000fe40003f46070 */
[----:B------:R-:W-:Y:S01]  /*1240*/  LOP3.LUT R2, R13, R6, RZ, 0x3c, !PT ;  /* 0x000000060d027212 */ /* 0x000fe200078e3cff */
[----:B------:R-:W-:Y:S01]  /*1250*/  IMAD R11, R0, UR9, R11 ;  /* 0x00000009000b7c24 */ /* 0x000fe2000f8e020b */
[----:B------:R-:W-:Y:S01]  /*1260*/  ISETP.NE.AND P0, PT, R6, RZ, PT ;  /* 0x000000ff0600720c */ /* 0x000fe20003f05270 */
[----:B------:R-:W-:Y:S01]  /*1270*/  IMAD.WIDE.U32 R20, R0, UR8, R20 ;  /* 0x0000000800147c25 */ /* 0x000fe2000f8e0014 */
[----:B------:R-:W-:-:S02]  /*1280*/  ISETP.GE.AND P1, PT, R2, RZ, PT ;  /* 0x000000ff0200720c */ /* 0x000fc40003f26270 */
[----:B------:R-:W2:Y:S01]  /*1290*/  LDC.64 R2, c[0x0][0x238] ;  /* 0x00008e00ff027b82 */ /* 0x000ea20000000a00 */
[----:B------:R-:W-:Y:S01]  /*12a0*/  IADD3 R19, R19, R8, RZ ;  /* 0x0000000813137210 */ /* 0x000fe20007ffe0ff */
[----:B------:R-:W-:-:S03]  /*12b0*/  IMAD.IADD R21, R21, 0x1, R11 ;  /* 0x0000000115157824 */ /* 0x000fc600078e020b */
[----:B------:R-:W-:-:S06]  /*12c0*/  @P2 IADD3 R14, R14, 0x1, RZ ;  /* 0x000000010e0e2810 */ /* 0x000fcc0007ffe0ff */
[----:B------:R-:W-:Y:S02]  /*12d0*/  @!P1 IADD3 R14, -R14, RZ, RZ ;  /* 0x000000ff0e0e9210 */ /* 0x000fe40007ffe1ff */
[----:B------:R-:W-:-:S05]  /*12e0*/  @!P0 LOP3.LUT R14, RZ, R6, RZ, 0x33, !PT ;  /* 0x00000006ff0e8212 */ /* 0x000fca00078e33ff */
[----:B-1----:R-:W-:-:S04]  /*12f0*/  IMAD.WIDE.U32 R22, R14, R4, R20 ;  /* 0x000000040e167225 */ /* 0x002fc800078e0014 */
[-C--:B--2---:R-:W-:Y:S01]  /*1300*/  IMAD R6, R15, R2.reuse, RZ ;  /* 0x000000020f067224 */ /* 0x084fe200078e02ff */
[----:B------:R-:W-:Y:S01]  /*1310*/  SHF.R.S32.HI R15, RZ, 0x1f, R14 ;  /* 0x0000001fff0f7819 */ /* 0x000fe2000001140e */
[----:B------:R-:W-:-:S04]  /*1320*/  IMAD.WIDE.U32 R26, R0, R2, R18 ;  /* 0x00000002001a7225 */ /* 0x000fc800078e0012 */
[----:B------:R-:W-:Y:S02]  /*1330*/  IMAD R3, R0, R3, R6 ;  /* 0x0000000300037224 */ /* 0x000fe400078e0206 */
[----:B------:R-:W-:-:S03]  /*1340*/  IMAD R6, R15, R4, RZ ;  /* 0x000000040f067224 */ /* 0x000fc600078e02ff */
[----:B------:R-:W-:Y:S01]  /*1350*/  IADD3 R3, R27, R3, RZ ;  /* 0x000000031b037210 */ /* 0x000fe20007ffe0ff */
[----:B------:R-:W-:-:S05]  /*1360*/  IMAD R5, R14, R5, R6 ;  /* 0x000000050e057224 */ /* 0x000fca00078e0206 */
[----:B------:R-:W-:-:S07]  /*1370*/  IADD3 R2, R23, R5, RZ ;  /* 0x0000000517027210 */ /* 0x000fce0007ffe0ff */
.L_x_1792:
[----:B------:R-:W-:Y:S01]  /*1380*/  SHF.R.S32.HI R135, RZ, 0x1f, R130 ;  /* 0x0000001fff877819 */ /* 0x000fe20000011482 */
[----:B------:R-:W-:Y:S01]  /*1390*/  ULDC.64 UR4, c[0x0][0x228] ;  /* 0x00008a0000047ab9 */ /* 0x000fe20000000a00 */
[----:B------:R-:W-:Y:S01]  /*13a0*/  SHF.R.S32.HI R18, RZ, 0x1f, R165 ;  /* 0x0000001fff127819 */ /* 0x000fe200000114a5 */
[----:B------:R-:W1:Y:S01]  /*13b0*/  S2UR UR12, SR_CgaCtaId ;  /* 0x00000000000c79c3 */ /* 0x000e620000008800 */
[CC--:B------:R-:W-:Y:S01]  /*13c0*/  LEA.HI R6, R135.reuse, R130.reuse, RZ, 0x3 ;  /* 0x0000008287067211 */ /* 0x0c0fe200078f18ff */
[----:B------:R-:W-:Y:S01]  /*13d0*/  ULDC.64 UR10, c[0x0][0x268] ;  /* 0x00009a00000a7ab9 */ /* 0x000fe20000000a00 */
[-C--:B------:R-:W-:Y:S01]  /*13e0*/  LEA.HI R161, R135, R130.reuse, RZ, 0x2 ;  /* 0x0000008287a17211 */ /* 0x080fe200078f10ff */
[----:B------:R-:W-:Y:S01]  /*13f0*/  IMAD R18, R18, UR4, RZ ;  /* 0x0000000412127c24 */ /* 0x000fe2000f8e02ff */
[----:B------:R-:W-:Y:S01]  /*1400*/  SHF.R.S32.HI R11, RZ, 0x3, R6 ;  /* 0x00000003ff0b7819 */ /* 0x000fe20000011406 */
[----:B------:R-:W-:Y:S01]  /*1410*/  IMAD R15, R15, UR10, RZ ;  /* 0x0000000a0f0f7c24 */ /* 0x000fe2000f8e02ff */
[----:B------:R-:W-:Y:S01]  /*1420*/  LEA.HI R19, R135, R130, RZ, 0x4 ;  /* 0x0000008287137211 */ /* 0x000fe200078f20ff */
[----:B------:R-:W-:Y:S01]  /*1430*/  IMAD R18, R165, UR5, R18 ;  /* 0x00000005a5127c24 */ /* 0x000fe2000f8e0212 */
[----:B------:R-:W-:Y:S01]  /*1440*/  LEA.HI R0, R6, R11, RZ, 0x1 ;  /* 0x0000000b06007211 */ /* 0x000fe200078f08ff */
[----:B------:R-:W-:Y:S01]  /*1450*/  IMAD R8, R14, UR11, R15 ;  /* 0x0000000b0e087c24 */ /* 0x000fe2000f8e020f */
[----:B------:R-:W-:Y:S01]  /*1460*/  SHF.R.S32.HI R4, RZ, 0x4, R19 ;  /* 0x00000004ff047819 */ /* 0x000fe20000011413 */
[----:B------:R-:W-:Y:S01]  /*1470*/  USHF.L.U32 UR19, UR6, 0x6, URZ ;  /* 0x0000000606137899 */ /* 0x000fe2000800063f */
[----:B------:R-:W-:Y:S01]  /*1480*/  LOP3.LUT R0, R0, 0xfffffffe, RZ, 0xc0, !PT ;  /* 0xfffffffe00007812 */ /* 0x000fe200078ec0ff */
[----:B------:R-:W-:Y:S01]  /*1490*/  USHF.L.U64.HI UR18, UR6, 0x6, UR7 ;  /* 0x0000000606127899 */ /* 0x000fe20008010207 */
[----:B------:R-:W-:-:S02]  /*14a0*/  LOP3.LUT R23, R161, 0xfffffffc, RZ, 0xc0, !PT ;  /* 0xfffffffca1177812 */ /* 0x000fc400078ec0ff */
[----:B------:R-:W-:Y:S01]  /*14b0*/  LEA.HI R5, R19, R4, RZ, 0x1 ;  /* 0x0000000413057211 */ /* 0x000fe200078f08ff */
[----:B------:R-:W-:Y:S01]  /*14c0*/  IMAD.IADD R163, R11, 0x1, -R0 ;  /* 0x000000010ba37824 */ /* 0x000fe200078e0a00 */
[----:B------:R-:W-:Y:S01]  /*14d0*/  SHF.R.S32.HI R20, RZ, 0x2, R161 ;  /* 0x00000002ff147819 */ /* 0x000fe200000114a1 */
        /* <DEDUP_REMOVED lines=11> */
[--C-:B------:R-:W-:Y:S02]  /*1590*/  LOP3.LUT R23, R11, 0x18, R24.reuse, 0xf8, !PT ;  /* 0x000000180b177812 */ /* 0x100fe400078ef818 */
[----:B------:R-:W-:Y:S01]  /*15a0*/  SHF.R.U32.HI R4, RZ, 0x3, R11 ;  /* 0x00000003ff047819 */ /* 0x000fe2000001160b */
[----:B------:R-:W-:Y:S01]  /*15b0*/  IMAD.IADD R161, R20, 0x1, -R161 ;  /* 0x0000000114a17824 */ /* 0x000fe200078e0aa1 */
[----:B------:R-:W-:Y:S02]  /*15c0*/  IADD3 R26, P0, R24, R26, RZ ;  /* 0x0000001a181a7210 */ /* 0x000fe40007f1e0ff */
[----:B------:R-:W-:-:S02]  /*15d0*/  SHF.R.S32.HI R25, RZ, 0x1f, R24 ;  /* 0x0000001fff197819 */ /* 0x000fc40000011418 */
[----:B------:R-:W-:Y:S02]  /*15e0*/  IADD3 R22, P1, R24, R22, RZ ;  /* 0x0000001618167210 */ /* 0x000fe40007f3e0ff */
[----:B------:R-:W-:Y:S01]  /*15f0*/  SHF.R.S32.HI R134, RZ, 0x5, R135 ;  /* 0x00000005ff867819 */ /* 0x000fe20000011487 */
[----:B------:R-:W-:Y:S01]  /*1600*/  IMAD.X R27, R25, 0x1, R3, P0 ;  /* 0x00000001191b7824 */ /* 0x000fe200000e0603 */
[----:B------:R-:W-:Y:S01]  /*1610*/  LOP3.LUT R4, R23, R4, RZ, 0x3c, !PT ;  /* 0x0000000417047212 */ /* 0x000fe200078e3cff */
[----:B------:R-:W-:Y:S01]  /*1620*/  IMAD.X R23, R25, 0x1, R2, P1 ;  /* 0x0000000119177824 */ /* 0x000fe200008e0602 */
[-C--:B------:R-:W-:Y:S01]  /*1630*/  LEA.HI R11, R19, R19.reuse, RZ, 0x1 ;  /* 0x00000013130b7211 */ /* 0x080fe200078f08ff */
[----:B------:R-:W2:Y:S01]  /*1640*/  LDC.64 R2, c[0x0][0x240] ;  /* 0x00009000ff027b82 */ /* 0x000ea20000000a00 */
[----:B------:R-:W-:Y:S01]  /*1650*/  IMAD R161, R134, 0x8, R161 ;  /* 0x0000000886a17824 */ /* 0x000fe200078e02a1 */
[----:B------:R-:W-:Y:S01]  /*1660*/  SHF.R.S32.HI R0, RZ, 0x1f, R19 ;  /* 0x0000001fff007819 */ /* 0x000fe20000011413 */
[----:B------:R-:W-:Y:S01]  /*1670*/  IMAD.WIDE.U32 R24, R165, UR4, R24 ;  /* 0x00000004a5187c25 */ /* 0x000fe2000f8e0018 */
[----:B------:R-:W-:Y:S01]  /*1680*/  LOP3.LUT R132, R11, 0x7fffffe, RZ, 0xc0, !PT ;  /* 0x07fffffe0b847812 */ /* 0x000fe200078ec0ff */
[----:B------:R-:W-:Y:S01]  /*1690*/  ULDC.64 UR4, c[0x0][0x258] ;  /* 0x0000960000047ab9 */ /* 0x000fe20000000a00 */
[----:B------:R-:W-:Y:S01]  /*16a0*/  SHF.R.S32.HI R12, RZ, 0x1, R11 ;  /* 0x00000001ff0c7819 */ /* 0x000fe2000001140b */
[----:B------:R-:W-:Y:S01]  /*16b0*/  IMAD.U32 R161, R161, 0x20, R4 ;  /* 0x00000020a1a17824 */ /* 0x000fe200078e0004 */
[----:B------:R-:W-:Y:S01]  /*16c0*/  SHF.R.S32.HI R4, RZ, 0x1f, R13 ;  /* 0x0000001fff047819 */ /* 0x000fe2000001140d */
[----:B------:R-:W-:Y:S01]  /*16d0*/  IMAD.IADD R132, R19, 0x1, -R132 ;  /* 0x0000000113847824 */ /* 0x000fe200078e0a84 */
[----:B------:R-:W-:Y:S01]  /*16e0*/  SHF.R.S32.HI R21, RZ, 0x1f, R20 ;  /* 0x0000001fff157819 */ /* 0x000fe20000011414 */
[----:B------:R-:W-:Y:S01]  /*16f0*/  IMAD.WIDE.U32 R22, R20, UR6, R22 ;  /* 0x0000000614167c25 */ /* 0x000fe2000f8e0016 */
[----:B------:R-:W-:-:S02]  /*1700*/  LEA.HI R0, R0, R19, RZ, 0x3 ;  /* 0x0000001300007211 */ /* 0x000fc400078f18ff */
[----:B------:R-:W-:Y:S01]  /*1710*/  SHF.R.S32.HI R11, RZ, 0x1f, R11 ;  /* 0x0000001fff0b7819 */ /* 0x000fe2000001140b */
[----:B------:R-:W-:Y:S01]  /*1720*/  IMAD R4, R4, UR4, RZ ;  /* 0x0000000404047c24 */ /* 0x000fe2000f8e02ff */
[----:B------:R-:W-:Y:S01]  /*1730*/  IADD3 R10, P0, R20, R7, RZ ;  /* 0x00000007140a7210 */ /* 0x000fe20007f1e0ff */
[----:B------:R-:W-:Y:S01]  /*1740*/  IMAD.IADD R19, R25, 0x1, R18 ;  /* 0x0000000119137824 */ /* 0x000fe200078e0212 */
[----:B------:R-:W-:Y:S01]  /*1750*/  LEA.HI R11, R11, R12, RZ, 0x2 ;  /* 0x0000000c0b0b7211 */ /* 0x000fe200078f10ff */
[----:B------:R-:W-:Y:S02]  /*1760*/  IMAD.MOV.U32 R18, RZ, RZ, R24 ;  /* 0x000000ffff127224 */ /* 0x000fe400078e0018 */
[----:B------:R-:W-:Y:S02]  /*1770*/  IMAD R7, R13, UR5, R4 ;  /* 0x000000050d077c24 */ /* 0x000fe4000f8e0204 */
[----:B------:R-:W-:Y:S02]  /*1780*/  IMAD R4, R21, UR6, RZ ;  /* 0x0000000615047c24 */ /* 0x000fe4000f8e02ff */
[----:B------:R-:W-:Y:S01]  /*1790*/  IMAD.WIDE.U32 R18, R13, UR4, R18 ;  /* 0x000000040d127c25 */ /* 0x000fe2000f8e0012 */
[----:B------:R-:W-:Y:S01]  /*17a0*/  LOP3.LUT R13, R11, 0xfffffffc, RZ, 0xc0, !PT ;  /* 0xfffffffc0b0d7812 */ /* 0x000fe200078ec0ff */
[----:B------:R-:W-:-:S02]  /*17b0*/  ULDC.64 UR4, c[0x0][0x218] ;  /* 0x0000860000047ab9 */ /* 0x000fc40000000a00 */
[----:B------:R-:W-:-:S04]  /*17c0*/  IMAD.WIDE R16, R17, 0x40, R20 ;  /* 0x0000004011107825 */ /* 0x000fc800078e0214 */
[----:B------:R-:W-:Y:S02]  /*17d0*/  IMAD R11, R20, UR7, R4 ;  /* 0x00000007140b7c24 */ /* 0x000fe4000f8e0204 */
[----:B------:R-:W-:Y:S02]  /*17e0*/  IMAD.IADD R19, R19, 0x1, R7 ;  /* 0x0000000113137824 */ /* 0x000fe400078e0207 */
[----:B--2---:R-:W-:Y:S02]  /*17f0*/  IMAD R7, R17, R2, RZ ;  /* 0x0000000211077224 */ /* 0x004fe400078e02ff */
[----:B------:R-:W-:Y:S01]  /*1800*/  IMAD.X R9, R21, 0x1, R9, P0 ;  /* 0x0000000115097824 */ /* 0x000fe200000e0609 */
[----:B------:R-:W-:Y:S01]  /*1810*/  LEA R168, P0, R22, UR4, 0x1 ;  /* 0x0000000416a87c11 */ /* 0x000fe2000f8008ff */
[----:B------:R-:W-:Y:S02]  /*1820*/  IMAD.IADD R11, R23, 0x1, R11 ;  /* 0x00000001170b7824 */ /* 0x000fe400078e020b */
[----:B------:R-:W-:-:S02]  /*1830*/  IMAD R7, R16, R3, R7 ;  /* 0x0000000310077224 */ /* 0x000fc400078e0207 */
[----:B------:R-:W-:Y:S01]  /*1840*/  IMAD.WIDE.U32 R14, R14, UR10, R26 ;  /* 0x0000000a0e0e7c25 */ /* 0x000fe2000f8e001a */
[----:B------:R-:W-:Y:S01]  /*1850*/  LEA.HI.X R169, R22, UR5, R11, 0x1, P0 ;  /* 0x0000000516a97c11 */ /* 0x000fe200080f0c0b */
[----:B------:R-:W-:Y:S01]  /*1860*/  ULDC.64 UR4, c[0x0][0x210] ;  /* 0x0000840000047ab9 */ /* 0x000fe20000000a00 */
[----:B------:R-:W-:Y:S01]  /*1870*/  ULDC.64 UR10, c[0x0][0x250] ;  /* 0x00009400000a7ab9 */ /* 0x000fe20000000a00 */
[----:B------:R-:W-:-:S04]  /*1880*/  IMAD.WIDE.U32 R16, R16, R2, R18 ;  /* 0x0000000210107225 */ /* 0x000fc800078e0012 */
[----:B------:R-:W-:Y:S01]  /*1890*/  IMAD.IADD R15, R15, 0x1, R8 ;  /* 0x000000010f0f7824 */ /* 0x000fe200078e0208 */
[----:B------:R-:W-:Y:S01]  /*18a0*/  LEA R8, P0, R16, UR4, 0x1 ;  /* 0x0000000410087c11 */ /* 0x000fe2000f8008ff */
[----:B------:R-:W-:Y:S01]  /*18b0*/  IMAD.IADD R7, R17, 0x1, R7 ;  /* 0x0000000111077824 */ /* 0x000fe200078e0207 */
[----:B------:R-:W-:Y:S01]  /*18c0*/  UMOV UR4, 0x400 ;  /* 0x0000040000047882 */ /* 0x000fe20000000000 */
[----:B------:R-:W-:Y:S02]  /*18d0*/  IMAD R11, R9, UR10, RZ ;  /* 0x0000000a090b7c24 */ /* 0x000fe4000f8e02ff */
[----:B------:R-:W-:Y:S01]  /*18e0*/  IMAD.IADD R4, R12, 0x1, -R13 ;  /* 0x000000010c047824 */ /* 0x000fe200078e0a0d */
[----:B------:R-:W-:Y:S01]  /*18f0*/  LEA.HI.X R9, R16, UR5, R7, 0x1, P0 ;  /* 0x0000000510097c11 */ /* 0x000fe200080f0c07 */
[----:B-1----:R-:W-:Y:S01]  /*1900*/  ULEA UR5, UR12, UR4, 0x18 ;  /* 0x000000040c057291 */ /* 0x002fe2000f8ec03f */
[----:B------:R-:W-:Y:S01]  /*1910*/  LEA R12, P0, R2, R8, 0x6 ;  /* 0x00000008020c7211 */ /* 0x000fe200078030ff */
[C---:B------:R-:W-:Y:S01]  /*1920*/  IMAD R7, R10.reuse, UR11, R11 ;  /* 0x0000000b0a077c24 */ /* 0x040fe2000f8e020b */
[----:B------:R-:W-:Y:S01]  /*1930*/  ULDC.64 UR12, c[0x0][0x220] ;  /* 0x00008800000c7ab9 */ /* 0x000fe20000000a00 */
[----:B------:R-:W-:Y:S01]  /*1940*/  IMAD.WIDE.U32 R10, R10, UR10, R14 ;  /* 0x0000000a0a0a7c25 */ /* 0x000fe2000f8e000e */
[----:B------:R-:W-:Y:S01]  /*1950*/  LOP3.LUT R15, R6, 0xfffffff8, RZ, 0xc0, !PT ;  /* 0xfffffff8060f7812 */ /* 0x000fe200078ec0ff */
[----:B------:R-:W-:Y:S01]  /*1960*/  USHF.L.U64.HI UR11, UR10, 0x6, UR11 ;  /* 0x000000060a0b7899 */ /* 0x000fe2000801020b */
[----:B------:R-:W-:Y:S01]  /*1970*/  LEA.HI.X R13, R2, R9, R3, 0x6, P0 ;  /* 0x00000009020d7211 */ /* 0x000fe200000f3403 */
[----:B------:R-:W-:Y:S01]  /*1980*/  IMAD.SHL.U32 R3, R163, 0x8, RZ ;  /* 0x00000008a3037824 */ /* 0x000fe200078e00ff */
[----:B------:R-:W-:Y:S01]  /*1990*/  LEA R161, R161, UR5, 0x1 ;  /* 0x00000005a1a17c11 */ /* 0x000fe2000f8e08ff */
[----:B------:R-:W-:Y:S01]  /*19a0*/  IMAD.IADD R162, R130, 0x1, -R15 ;  /* 0x0000000182a27824 */ /* 0x000fe200078e0a0f */
[----:B------:R-:W-:Y:S01]  /*19b0*/  IADD3 R14, P0, R168, UR19, RZ ;  /* 0x00000013a80e7c10 */ /* 0x000fe2000ff1e0ff */
[----:B------:R-:W-:Y:S01]  /*19c0*/  IMAD.IADD R7, R11, 0x1, R7 ;  /* 0x000000010b077824 */ /* 0x000fe200078e0207 */
[----:B------:R-:W-:Y:S01]  /*19d0*/  UIADD3 UR4, UR5, 0x3000, URZ ;  /* 0x0000300005047890 */ /* 0x000fe2000fffe03f */
[----:B------:R-:W-:Y:S01]  /*19e0*/  @!PT LDS RZ, [RZ] ;  /* 0x00000000fffff984 */ /* 0x000fe20000000800 */
[----:B------:R-:W-:Y:S01]  /*19f0*/  @!PT LDS RZ, [RZ] ;  /* 0x00000000fffff984 */ /* 0x000fe20000000800 */
[----:B------:R-:W-:Y:S01]  /*1a00*/  @!PT LDS RZ, [RZ] ;  /* 0x00000000fffff984 */ /* 0x000fe20000000800 */
[----:B------:R-:W-:Y:S01]  /*1a10*/  LDGSTS.E.BYPASS.LTC128B.128 [R161], desc[UR16][R8.64] ;  /* 0x0000000008a17fae */ /* 0x000fe2000b901d50 */
[----:B------:R-:W-:Y:S01]  /*1a20*/  IADD3.X R15, R169, UR18, RZ, P0, !PT ;  /* 0x00000012a90f7c10 */ /* 0x000fe200087fe4ff */
[----:B------:R-:W-:Y:S01]  /*1a30*/  IMAD.SHL.U32 R0, R0, 0x20, RZ ;  /* 0x0000002000007824 */ /* 0x000fe200078e00ff */
[----:B------:R-:W-:Y:S01]  /*1a40*/  IADD3 R18, P0, R14, UR19, RZ ;  /* 0x000000130e127c10 */ /* 0x000fe2000ff1e0ff */
[----:B------:R-:W-:Y:S01]  /*1a50*/  LDGSTS.E.BYPASS.LTC128B.128 [R161+0x1000], desc[UR16][R8.64+0x40] ;  /* 0x0100004008a17fae */ /* 0x000fe2000b901d50 */
[----:B------:R-:W-:Y:S01]  /*1a60*/  LEA.HI R2, R162, R162, RZ, 0x1 ;  /* 0x000000a2a2027211 */ /* 0x000fe200078f08ff */
[----:B------:R-:W-:Y:S01]  /*1a70*/  IMAD R137, R134, 0x10, R137 ;  /* 0x0000001086897824 */ /* 0x000fe200078e0289 */
[----:B------:R-:W-:Y:S01]  /*1a80*/  IADD3.X R19, R15, UR18, RZ, P0, !PT ;  /* 0x000000120f137c10 */ /* 0x000fe200087fe4ff */
[----:B------:R1:W-:Y:S01]  /*1a90*/  LDGSTS.E.BYPASS.LTC128B.128 [R161+0x2000], desc[UR16][R8.64+0x80] ;  /* 0x0200008008a17fae */ /* 0x0003e2000b901d50 */
[----:B------:R-:W-:-:S02]  /*1aa0*/  IADD3 R16, P0, R18, UR19, RZ ;  /* 0x0000001312107c10 */ /* 0x000fc4000ff1e0ff */
[----:B------:R-:W-:Y:S01]  /*1ab0*/  SHF.R.S32.HI R164, RZ, 0x1, R2 ;  /* 0x00000001ffa47819 */ /* 0x000fe20000011402 */
[----:B------:R-:W-:Y:S01]  /*1ac0*/  LDGSTS.E.BYPASS.LTC128B.128 [R161+0x800], desc[UR16][R12.64] ;  /* 0x008000000ca17fae */ /* 0x000fe2000b901d50 */
[----:B------:R-:W-:Y:S02]  /*1ad0*/  IADD3.X R17, R19, UR18, RZ, P0, !PT ;  /* 0x0000001213117c10 */ /* 0x000fe400087fe4ff */
[----:B------:R-:W-:Y:S01]  /*1ae0*/  LEA R170, P0, R10, UR12, 0x1 ;  /* 0x0000000c0aaa7c11 */ /* 0x000fe2000f8008ff */
[----:B------:R-:W-:Y:S01]  /*1af0*/  LDGSTS.E.BYPASS.LTC128B.128 [R161+0x1800], desc[UR16][R12.64+0x40] ;  /* 0x018000400ca17fae */ /* 0x000fe2000b901d50 */
[----:B------:R-:W-:Y:S01]  /*1b00*/  IMAD.SHL.U32 R6, R164, 0x40, RZ ;  /* 0x00000040a4067824 */ /* 0x000fe200078e00ff */
[----:B------:R-:W-:Y:S01]  /*1b10*/  USHF.L.U32 UR12, UR10, 0x6, URZ ;  /* 0x000000060a0c7899 */ /* 0x000fe2000800063f */
[----:B------:R-:W-:Y:S01]  /*1b20*/  LEA.HI.X R171, R10, UR13, R7, 0x1, P0 ;  /* 0x0000000d0aab7c11 */ /* 0x000fe200080f0c07 */
[----:B------:R-:W-:Y:S01]  /*1b30*/  LDGSTS.E.BYPASS.LTC128B.128 [R161+0x2800], desc[UR16][R12.64+0x80] ;  /* 0x028000800ca17fae */ /* 0x000fe2000b901d50 */
[----:B------:R-:W-:-:S02]  /*1b40*/  LOP3.LUT R131, R0, 0xffffff00, RZ, 0xc0, !PT ;  /* 0xffffff0000837812 */ /* 0x000fc400078ec0ff */
[----:B------:R-:W-:Y:S01]  /*1b50*/  LOP3.LUT R6, R6, 0xc0, RZ, 0xc0, !PT ;  /* 0x000000c006067812 */ /* 0x000fe200078ec0ff */
[----:B------:R-:W-:Y:S01]  /*1b60*/  LDGSTS.E.BYPASS.LTC128B.128 [R161+0x3000], desc[UR16][R168.64] ;  /* 0x03000000a8a17fae */ /* 0x000fe2000b901d50 */
[----:B------:R-:W-:Y:S01]  /*1b70*/  LOP3.LUT P1, RZ, R4, 0x2, RZ, 0xc0, !PT ;  /* 0x0000000204ff7812 */ /* 0x000fe2000782c0ff */
[----:B------:R-:W-:Y:S01]  /*1b80*/  IMAD R159, R134, 0x200, R131 ;  /* 0x00000200869f7824 */ /* 0x000fe200078e0283 */
[----:B------:R-:W-:Y:S01]  /*1b90*/  LOP3.LUT R3, R6, 0x8, R3, 0xf8, !PT ;  /* 0x0000000806037812 */ /* 0x000fe200078ef803 */
[----:B------:R-:W-:Y:S02]  /*1ba0*/  LDGSTS.E.BYPASS.LTC128B.128 [R161+0x5000], desc[UR16][R168.64+0x40] ;  /* 0x05000040a8a17fae */ /* 0x000fe4000b901d50 */
[----:B------:R-:W-:Y:S02]  /*1bb0*/  IMAD R159, R132, 0x20, R159 ;  /* 0x00000020849f7824 */ /* 0x000fe400078e029f */
[----:B------:R-:W-:Y:S01]  /*1bc0*/  LDGSTS.E.BYPASS.LTC128B.128 [R161+0x7000], desc[UR16][R168.64+0x80] ;  /* 0x07000080a8a17fae */ /* 0x000fe2000b901d50 */
[----:B-1----:R-:W-:-:S03]  /*1bd0*/  LOP3.LUT R9, R2, 0xfffffffe, RZ, 0xc0, !PT ;  /* 0xfffffffe02097812 */ /* 0x002fc600078ec0ff */
[----:B------:R-:W-:Y:S01]  /*1be0*/  LDGSTS.E.BYPASS.LTC128B.128 [R161+0x3800], desc[UR16][R14.64] ;  /* 0x038000000ea17fae */ /* 0x000fe2000b901d50 */
[----:B------:R-:W-:Y:S01]  /*1bf0*/  SHF.R.U32.HI R2, RZ, 0x3, R6 ;  /* 0x00000003ff027819 */ /* 0x000fe20000011606 */
[----:B------:R-:W-:Y:S01]  /*1c00*/  IMAD.SHL.U32 R6, R5, 0x8, RZ ;  /* 0x0000000805067824 */ /* 0x000fe200078e00ff */
[----:B------:R-:W-:Y:S01]  /*1c10*/  IADD3 R8, P0, R170, UR12, RZ ;  /* 0x0000000caa087c10 */ /* 0x000fe2000ff1e0ff */
[----:B------:R-:W-:Y:S01]  /*1c20*/  LDGSTS.E.BYPASS.LTC128B.128 [R161+0x5800], desc[UR16][R14.64+0x40] ;  /* 0x058000400ea17fae */ /* 0x000fe2000b901d50 */
[----:B------:R-:W-:Y:S01]  /*1c30*/  LOP3.LUT R2, R3, R2, RZ, 0x3c, !PT ;  /* 0x0000000203027212 */ /* 0x000fe200078e3cff */
[----:B------:R-:W-:Y:S02]  /*1c40*/  IMAD.SHL.U32 R3, R4, 0x40, RZ ;  /* 0x0000004004037824 */ /* 0x000fe400078e00ff */
[----:B------:R-:W-:Y:S01]  /*1c50*/  LDGSTS.E.BYPASS.LTC128B.128 [R161+0x7800], desc[UR16][R14.64+0x80] ;  /* 0x078000800ea17fae */ /* 0x000fe2000b901d50 */
[----:B------:R-:W-:Y:S01]  /*1c60*/  IMAD.IADD R162, R162, 0x1, -R9 ;  /* 0x00000001a2a27824 */ /* 0x000fe200078e0a09 */
[----:B------:R-:W-:-:S02]  /*1c70*/  IADD3.X R9, R171, UR11, RZ, P0, !PT ;  /* 0x0000000bab097c10 */ /* 0x000fc400087fe4ff */
[----:B------:R-:W-:Y:S01]  /*1c80*/  LDGSTS.E.BYPASS.LTC128B.128 [R161+0x4000], desc[UR16][R18.64] ;  /* 0x0400000012a17fae */ /* 0x000fe2000b901d50 */
[----:B------:R-:W-:Y:S01]  /*1c90*/  LOP3.LUT R3, R3, 0xc0, RZ, 0xc0, !PT ;  /* 0x000000c003037812 */ /* 0x000fe200078ec0ff */
[----:B------:R-:W-:Y:S01]  /*1ca0*/  IMAD R5, R5, 0x8, R162 ;  /* 0x0000000805057824 */ /* 0x000fe200078e02a2 */
[----:B------:R-:W-:Y:S01]  /*1cb0*/  IADD3 R10, P0, R8, UR12, RZ ;  /* 0x0000000c080a7c10 */ /* 0x000fe2000ff1e0ff */
[----:B------:R-:W-:Y:S01]  /*1cc0*/  LDGSTS.E.BYPASS.LTC128B.128 [R161+0x6000], desc[UR16][R18.64+0x40] ;  /* 0x0600004012a17fae */ /* 0x000fe2000b901d50 */
[----:B------:R-:W-:Y:S01]  /*1cd0*/  LOP3.LUT R6, R3, 0x8, R6, 0xf8, !PT ;  /* 0x0000000803067812 */ /* 0x000fe200078ef806 */
[----:B------:R-:W-:Y:S01]  /*1ce0*/  IMAD.U32 R0, R5, 0x20, R2 ;  /* 0x0000002005007824 */ /* 0x000fe200078e0002 */
[----:B------:R-:W-:Y:S01]  /*1cf0*/  SHF.R.U32.HI R3, RZ, 0x3, R3 ;  /* 0x00000003ff037819 */ /* 0x000fe20000011603 */
[----:B------:R-:W-:Y:S01]  /*1d00*/  LDGSTS.E.BYPASS.LTC128B.128 [R161+0x8000], desc[UR16][R18.64+0x80] ;  /* 0x0800008012a17fae */ /* 0x000fe2000b901d50 */
[----:B------:R-:W-:Y:S02]  /*1d10*/  IADD3.X R11, R9, UR11, RZ, P0, !PT ;  /* 0x0000000b090b7c10 */ /* 0x000fe400087fe4ff */
[----:B------:R-:W-:Y:S01]  /*1d20*/  LOP3.LUT R2, R6, R3, RZ, 0x3c, !PT ;  /* 0x0000000306027212 */ /* 0x000fe200078e3cff */
[----:B------:R-:W-:Y:S01]  /*1d30*/  LDGSTS.E.BYPASS.LTC128B.128 [R161+0x4800], desc[UR16][R16.64] ;  /* 0x0480000010a17fae */ /* 0x000fe2000b901d50 */
[----:B------:R-:W-:Y:S01]  /*1d40*/  IADD3 R6, P0, R10, UR12, RZ ;  /* 0x0000000c0a067c10 */ /* 0x000fe2000ff1e0ff */
[----:B------:R-:W-:Y:S01]  /*1d50*/  IMAD.MOV.U32 R3, RZ, RZ, 0x20 ;  /* 0x00000020ff037424 */ /* 0x000fe200078e00ff */
[----:B------:R-:W-:Y:S01]  /*1d60*/  LEA R128, R0, UR5, 0x1 ;  /* 0x0000000500807c11 */ /* 0x000fe2000f8e08ff */
[----:B------:R-:W-:Y:S01]  /*1d70*/  LDGSTS.E.BYPASS.LTC128B.128 [R161+0x6800], desc[UR16][R16.64+0x40] ;  /* 0x0680004010a17fae */ /* 0x000fe2000b901d50 */
[----:B------:R-:W-:Y:S01]  /*1d80*/  IMAD.IADD R159, R2, 0x1, R159 ;  /* 0x00000001029f7824 */ /* 0x000fe200078e029f */
[----:B------:R-:W-:-:S02]  /*1d90*/  IADD3.X R7, R11, UR11, RZ, P0, !PT ;  /* 0x0000000b0b077c10 */ /* 0x000fc400087fe4ff */
[----:B------:R1:W-:Y:S01]  /*1da0*/  LDGSTS.E.BYPASS.LTC128B.128 [R161+0x8800], desc[UR16][R16.64+0x80] ;  /* 0x0880008010a17fae */ /* 0x0003e2000b901d50 */
[----:B------:R-:W-:Y:S02]  /*1db0*/  LOP3.LUT P0, RZ, R164, 0x2, RZ, 0xc0, !PT ;  /* 0x00000002a4ff7812 */ /* 0x000fe4000780c0ff */
[----:B------:R-:W-:Y:S01]  /*1dc0*/  LEA R159, R159, UR5, 0x1 ;  /* 0x000000059f9f7c11 */ /* 0x000fe2000f8e08ff */
[----:B------:R-:W0:Y:S01]  /*1dd0*/  LDGDEPBAR ;  /* 0x00000000000079af */ /* 0x000e220000000000 */
[C---:B------:R-:W-:Y:S02]  /*1de0*/  SEL R5, R3.reuse, 0xffffffe0, !P0 ;  /* 0xffffffe003057807 */ /* 0x040fe40004000000 */
[----:B------:R-:W-:Y:S02]  /*1df0*/  SEL R3, R3, 0xffffffe0, !P1 ;  /* 0xffffffe003037807 */ /* 0x000fe40004800000 */
[----:B------:R-:W-:Y:S01]  /*1e00*/  LEA R158, R0, UR4, 0x1 ;  /* 0x00000004009e7c11 */ /* 0x000fe2000f8e08ff */
[----:B------:R-:W-:-:S02]  /*1e10*/  ULDC UR4, c[0x0][0x39c] ;  /* 0x0000e70000047ab9 */ /* 0x000fc40000000800 */
        /* <DEDUP_REMOVED lines=21> */
[----:B------:R-:W-:Y:S04]  /*1f70*/  LDSM.16.M88.4 R116, [R157] ;  /* 0x000000009d74783b */ /* 0x000fe80000000200 */
[----:B------:R-:W-:Y:S04]  /*1f80*/  LDSM.16.M88.4 R40, [R156] ;  /* 0x000000009c28783b */ /* 0x000fe80000000200 */
[----:B------:R-:W5:Y:S04]  /*1f90*/  LDSM.16.M88.4 R52, [R128+0x3400] ;  /* 0x003400008034783b */ /* 0x000f680000000200 */
[----:B-1----:R-:W-:Y:S04]  /*1fa0*/  LDSM.16.M88.4 R16, [R159+0x1000] ;  /* 0x001000009f10783b */ /* 0x002fe80000000200 */
[----:B------:R-:W-:Y:S04]  /*1fb0*/  LDSM.16.M88.4 R20, [R128+0x5000] ;  /* 0x005000008014783b */ /* 0x000fe80000000200 */
[----:B------:R-:W1:Y:S04]  /*1fc0*/  LDSM.16.M88.4 R44, [R128+0x3800] ;  /* 0x00380000802c783b */ /* 0x000e680000000200 */
[----:B------:R-:W1:Y:S04]  /*1fd0*/  LDSM.16.M88.4 R92, [R128+0x3c00] ;  /* 0x003c0000805c783b */ /* 0x000e680000000200 */
[----:B------:R-:W1:Y:S04]  /*1fe0*/  LDSM.16.M88.4 R84, [R128+0x4000] ;  /* 0x004000008054783b */ /* 0x000e680000000200 */
[----:B------:R-:W1:Y:S01]  /*1ff0*/  LDSM.16.M88.4 R76, [R128+0x4400] ;  /* 0x00440000804c783b */ /* 0x000e620000000200 */
[C---:B----4-:R-:W-:Y:S03]  /*2000*/  HMMA.16816.F32 R28, R60.reuse, R24, RZ ;  /* 0x000000183c1c723c */ /* 0x050fe600000018ff */
[----:B------:R-:W4:Y:S04]  /*2010*/  LDSM.16.M88.4 R68, [R128+0x4800] ;  /* 0x004800008044783b */ /* 0x000f280000000200 */
[----:B------:R-:W4:Y:S01]  /*2020*/  LDSM.16.M88.4 R32, [R128+0x4c00] ;  /* 0x004c00008020783b */ /* 0x000f220000000200 */
[C---:B------:R-:W-:Y:S03]  /*2030*/  HMMA.16816.F32 R24, R60.reuse, R26, RZ ;  /* 0x0000001a3c18723c */ /* 0x040fe600000018ff */
[----:B--2---:R-:W2:Y:S03]  /*2040*/  LDSM.16.M88.4 R8, [R156+0x400] ;  /* 0x000400009c08783b */ /* 0x004ea60000000200 */
[C---:B-----5:R-:W-:Y:S01]  /*2050*/  HMMA.16816.F32 R36, R60.reuse, R52, RZ ;  /* 0x000000343c24723c */ /* 0x060fe200000018ff */
[----:B------:R-:W-:Y:S04]  /*2060*/  LDSM.16.M88.4 R12, [R157+0x1000] ;  /* 0x001000009d0c783b */ /* 0x000fe80000000200 */
[----:B------:R-:W5:Y:S01]  /*2070*/  LDSM.16.M88.4 R56, [R156+0x2000] ;  /* 0x002000009c38783b */ /* 0x000f620000000200 */
[----:B------:R-:W-:Y:S03]  /*2080*/  HMMA.16816.F32 R52, R60, R54, RZ ;  /* 0x000000363c34723c */ /* 0x000fe600000018ff */
[----:B---3--:R-:W3:Y:S03]  /*2090*/  LDSM.16.M88.4 R4, [R156+0x800] ;  /* 0x000800009c04783b */ /* 0x008ee60000000200 */
[C---:B------:R-:W-:Y:S01]  /*20a0*/  HMMA.16816.F32 R28, R116.reuse, R40, R28 ;  /* 0x00000028741c723c */ /* 0x040fe2000000181c */
[----:B------:R-:W3:Y:S04]  /*20b0*/  LDSM.16.M88.4 R124, [R128+0x5400] ;  /* 0x00540000807c783b */ /* 0x000ee80000000200 */
[----:B------:R-:W-:Y:S01]  /*20c0*/  LDSM.16.M88.4 R108, [R156+0x1000] ;  /* 0x001000009c6c783b */ /* 0x000fe20000000200 */
[----:B------:R-:W-:Y:S03]  /*20d0*/  HMMA.16816.F32 R24, R116, R42, R24 ;  /* 0x0000002a7418723c */ /* 0x000fe60000001818 */
[----:B------:R-:W-:Y:S03]  /*20e0*/  LDSM.16.M88.4 R112, [R156+0xc00] ;  /* 0x000c00009c70783b */ /* 0x000fe60000000200 */
[C---:B-1----:R-:W-:Y:S01]  /*20f0*/  HMMA.16816.F32 R48, R60.reuse, R44, RZ ;  /* 0x0000002c3c30723c */ /* 0x042fe200000018ff */
[----:B------:R-:W-:Y:S04]  /*2100*/  LDSM.16.M88.4 R40, [R156+0x2400] ;  /* 0x002400009c28783b */ /* 0x000fe80000000200 */
[----:B------:R-:W-:Y:S01]  /*2110*/  LDSM.16.M88.4 R104, [R156+0x1400] ;  /* 0x001400009c68783b */ /* 0x000fe20000000200 */
[----:B------:R-:W-:Y:S03]  /*2120*/  HMMA.16816.F32 R96, R60, R92, RZ ;  /* 0x0000005c3c60723c */ /* 0x000fe600000018ff */
[----:B------:R-:W-:Y:S03]  /*2130*/  LDSM.16.M88.4 R100, [R156+0x1800] ;  /* 0x001800009c64783b */ /* 0x000fe60000000200 */
[C---:B------:R-:W-:Y:S01]  /*2140*/  HMMA.16816.F32 R28, R16.reuse, R20, R28 ;  /* 0x00000014101c723c */ /* 0x040fe2000000181c */
[----:B------:R-:W0:Y:S05]  /*2150*/  LDGDEPBAR ;  /* 0x00000000000079af */ /* 0x000e2a0000000000 */
[----:B------:R-:W-:Y:S01]  /*2160*/  HMMA.16816.F32 R24, R16, R22, R24 ;  /* 0x000000161018723c */ /* 0x000fe20000001818 */
[----:B------:R-:W-:Y:S05]  /*2170*/  LDSM.16.M88.4 R20, [R156+0x4000] ;  /* 0x004000009c14783b */ /* 0x000fea0000000200 */
[C---:B------:R-:W-:Y:S06]  /*2180*/  HMMA.16816.F32 R88, R60.reuse, R84, RZ ;  /* 0x000000543c58723c */ /* 0x040fec00000018ff */
[C---:B------:R-:W-:Y:S06]  /*2190*/  HMMA.16816.F32 R80, R60.reuse, R76, RZ ;  /* 0x0000004c3c50723c */ /* 0x040fec00000018ff */
[C---:B----4-:R-:W-:Y:S06]  /*21a0*/  HMMA.16816.F32 R72, R60.reuse, R68, RZ ;  /* 0x000000443c48723c */ /* 0x050fec00000018ff */
        /* <DEDUP_REMOVED lines=8> */
[C---:B--2---:R-:W-:Y:S06]  /*2230*/  HMMA.16816.F32 R36, R116.reuse, R8, R36 ;  /* 0x000000087424723c */ /* 0x044fec0000001824 */
[----:B------:R-:W-:Y:S01]  /*2240*/  HMMA.16816.F32 R52, R116, R10, R52 ;  /* 0x0000000a7434723c */ /* 0x000fe20000001834 */
[----:B------:R-:W1:Y:S05]  /*2250*/  LDSM.16.M88.4 R8, [R159+0x2000] ;  /* 0x002000009f08783b */ /* 0x000e6a0000000200 */
[C---:B-----5:R-:W-:Y:S06]  /*2260*/  HMMA.16816.F32 R28, R12.reuse, R56, R28 ;  /* 0x000000380c1c723c */ /* 0x060fec000000181c */
[----:B------:R-:W-:Y:S01]  /*2270*/  HMMA.16816.F32 R24, R12, R58, R24 ;  /* 0x0000003a0c18723c */ /* 0x000fe20000001818 */
[----:B------:R-:W2:Y:S05]  /*2280*/  LDSM.16.M88.4 R56, [R128+0x5800] ;  /* 0x005800008038783b */ /* 0x000eaa0000000200 */
[C---:B---3--:R-:W-:Y:S06]  /*2290*/  HMMA.16816.F32 R48, R116.reuse, R4, R48 ;  /* 0x000000047430723c */ /* 0x048fec0000001830 */
[----:B------:R-:W-:Y:S01]  /*22a0*/  HMMA.16816.F32 R44, R116, R6, R44 ;  /* 0x00000006742c723c */ /* 0x000fe2000000182c */
[----:B------:R-:W3:Y:S05]  /*22b0*/  LDSM.16.M88.4 R4, [R157+0x2000] ;  /* 0x002000009d04783b */ /* 0x000eea0000000200 */
[C---:B------:R-:W-:Y:S06]  /*22c0*/  HMMA.16816.F32 R36, R16.reuse, R124, R36 ;  /* 0x0000007c1024723c */ /* 0x040fec0000001824 */
[----:B------:R-:W-:Y:S06]  /*22d0*/  HMMA.16816.F32 R52, R16, R126, R52 ;  /* 0x0000007e1034723c */ /* 0x000fec0000001834 */
[C---:B-1----:R-:W-:Y:S06]  /*22e0*/  HMMA.16816.F32 R28, R8.reuse, R32, R28 ;  /* 0x00000020081c723c */ /* 0x042fec000000181c */
[----:B------:R-:W-:Y:S01]  /*22f0*/  HMMA.16816.F32 R24, R8, R34, R24 ;  /* 0x000000220818723c */ /* 0x000fe20000001818 */
[----:B------:R-:W1:Y:S05]  /*2300*/  LDSM.16.M88.4 R32, [R156+0x2800] ;  /* 0x002800009c20783b */ /* 0x000e6a0000000200 */
[----:B--2---:R-:W-:Y:S06]  /*2310*/  HMMA.16816.F32 R48, R16, R56, R48 ;  /* 0x000000381030723c */ /* 0x004fec0000001830 */
[----:B------:R-:W-:Y:S06]  /*2320*/  HMMA.16816.F32 R88, R116, R108, R88 ;  /* 0x0000006c7458723c */ /* 0x000fec0000001858 */
[C---:B---3--:R-:W-:Y:S06]  /*2330*/  HMMA.16816.F32 R28, R4.reuse, R20, R28 ;  /* 0x00000014041c723c */ /* 0x048fec000000181c */
[----:B------:R-:W-:Y:S01]  /*2340*/  HMMA.16816.F32 R24, R4, R22, R24 ;  /* 0x000000160418723c */ /* 0x000fe20000001818 */
[----:B------:R-:W2:Y:S05]  /*2350*/  LDSM.16.M88.4 R20, [R128+0x7800] ;  /* 0x007800008014783b */ /* 0x000eaa0000000200 */
[----:B------:R-:W-:Y:S01]  /*2360*/  HMMA.16816.F32 R84, R116, R110, R84 ;  /* 0x0000006e7454723c */ /* 0x000fe20000001854 */
[----:B------:R-:W3:Y:S05]  /*2370*/  LDSM.16.M88.4 R108, [R128+0x5c00] ;  /* 0x005c0000806c783b */ /* 0x000eea0000000200 */
[----:B------:R-:W-:Y:S06]  /*2380*/  HMMA.16816.F32 R44, R16, R58, R44 ;  /* 0x0000003a102c723c */ /* 0x000fec000000182c */
[----:B------:R-:W-:Y:S01]  /*2390*/  HMMA.16816.F32 R120, R116, R112, R96 ;  /* 0x000000707478723c */ /* 0x000fe20000001860 */
[----:B------:R-:W4:Y:S01]  /*23a0*/  LDSM.16.M88.4 R96, [R128+0x7400] ;  /* 0x007400008060783b */ /* 0x000f220000000200 */
[----:B------:R-:W-:Y:S01]  /*23b0*/  FMUL.FTZ R0, R28, UR4 ;  /* 0x000000041c007c20 */ /* 0x000fe20008410000 */
[----:B------:R-:W-:Y:S01]  /*23c0*/  FMUL.FTZ R57, R29, UR4 ;  /* 0x000000041d397c20 */ /* 0x000fe20008410000 */
[----:B------:R-:W-:Y:S01]  /*23d0*/  FMUL.FTZ R56, R30, UR4 ;  /* 0x000000041e387c20 */ /* 0x000fe20008410000 */
[----:B------:R-:W-:Y:S01]  /*23e0*/  FMUL.FTZ R58, R31, UR4 ;  /* 0x000000041f3a7c20 */ /* 0x000fe20008410000 */
[----:B-1----:R-:W-:Y:S01]  /*23f0*/  HMMA.16816.F32 R48, R12, R32, R48 ;  /* 0x000000200c30723c */ /* 0x002fe20000001830 */
[----:B------:R-:W-:Y:S01]  /*2400*/  LDSM.16.M88.4 R28, [R156+0x2c00] ;  /* 0x002c00009c1c783b */ /* 0x000fe20000000200 */
[----:B------:R-:W-:Y:S01]  /*2410*/  FMUL.FTZ R24, R24, UR4 ;  /* 0x0000000418187c20 */ /* 0x000fe20008410000 */
[----:B------:R-:W1:Y:S03]  /*2420*/  MUFU.TANH R57, R57 ;  /* 0x0000003900397308 */ /* 0x000e660000002400 */
[----:B------:R-:W-:Y:S05]  /*2430*/  HMMA.16816.F32 R92, R116, R114, R92 ;  /* 0x00000072745c723c */ /* 0x000fea000000185c */
[----:B------:R5:W-:Y:S01]  /*2440*/  MUFU.TANH R59, R24 ;  /* 0x00000018003b7308 */ /* 0x000be20000002400 */
[C---:B------:R-:W-:Y:S06]  /*2450*/  HMMA.16816.F32 R36, R12.reuse, R40, R36 ;  /* 0x000000280c24723c */ /* 0x040fec0000001824 */
[C---:B------:R-:W-:Y:S01]  /*2460*/  HMMA.16816.F32 R52, R12.reuse, R42, R52 ;  /* 0x0000002a0c34723c */ /* 0x040fe20000001834 */
[----:B------:R-:W1:Y:S01]  /*2470*/  LDSM.16.M88.4 R40, [R156+0x4800] ;  /* 0x004800009c28783b */ /* 0x000e620000000200 */
[----:B------:R-:W5:Y:S04]  /*2480*/  MUFU.TANH R58, R58 ;  /* 0x0000003a003a7308 */ /* 0x000f680000002400 */
[----:B------:R-:W-:Y:S01]  /*2490*/  HMMA.16816.F32 R44, R12, R34, R44 ;  /* 0x000000220c2c723c */ /* 0x000fe2000000182c */
[----:B------:R-:W5:Y:S03]  /*24a0*/  LDSM.16.M88.4 R32, [R128+0x6000] ;  /* 0x006000008020783b */ /* 0x000f660000000200 */
[----:B------:R-:W-:Y:S02]  /*24b0*/  MUFU.TANH R0, R0 ;  /* 0x0000000000007308 */ /* 0x000fe40000002400 */
[C---:B------:R-:W-:Y:S06]  /*24c0*/  HMMA.16816.F32 R80, R116.reuse, R104, R80 ;  /* 0x000000687450723c */ /* 0x040fec0000001850 */
[----:B------:R-:W-:Y:S01]  /*24d0*/  HMMA.16816.F32 R76, R116, R106, R76 ;  /* 0x0000006a744c723c */ /* 0x000fe2000000184c */
[----:B------:R-:W5:Y:S01]  /*24e0*/  LDSM.16.M88.4 R104, [R156+0x4400] ;  /* 0x004400009c68783b */ /* 0x000f620000000200 */
[----:B------:R-:W-:Y:S04]  /*24f0*/  MUFU.TANH R56, R56 ;  /* 0x0000003800387308 */ /* 0x000fe80000002400 */
[----:B--2---:R-:W-:Y:S06]  /*2500*/  HMMA.16816.F32 R48, R8, R20, R48 ;  /* 0x000000140830723c */ /* 0x004fec0000001830 */
[C---:B---3--:R-:W-:Y:S06]  /*2510*/  HMMA.16816.F32 R120, R16.reuse, R108, R120 ;  /* 0x0000006c1078723c */ /* 0x048fec0000001878 */
[----:B------:R-:W-:Y:S06]  /*2520*/  HMMA.16816.F32 R92, R16, R110, R92 ;  /* 0x0000006e105c723c */ /* 0x000fec000000185c */
[C---:B------:R-:W-:Y:S01]  /*2530*/  HMMA.16816.F32 R44, R8.reuse, R22, R44 ;  /* 0x00000016082c723c */ /* 0x040fe2000000182c */
[----:B------:R-:W2:Y:S05]  /*2540*/  LDSM.16.M88.4 R20, [R156+0x3000] ;  /* 0x003000009c14783b */ /* 0x000eaa0000000200 */
[----:B----4-:R-:W-:Y:S06]  /*2550*/  HMMA.16816.F32 R36, R8, R96, R36 ;  /* 0x000000600824723c */ /* 0x010fec0000001824 */
[----:B-1----:R-:W-:Y:S01]  /*2560*/  HMMA.16816.F32 R48, R4, R40, R48 ;  /* 0x000000280430723c */ /* 0x002fe20000001830 */
[----:B------:R-:W-:Y:S01]  /*2570*/  FMUL.FTZ R96, R25, UR4 ;  /* 0x0000000419607c20 */ /* 0x000fe20008410000 */
[----:B------:R-:W-:-:S04]  /*2580*/  FMUL.FTZ R97, R26, UR4 ;  /* 0x000000041a617c20 */ /* 0x000fc80008410000 */
[----:B------:R-:W-:Y:S01]  /*2590*/  HMMA.16816.F32 R52, R8, R98, R52 ;  /* 0x000000620834723c */ /* 0x000fe20000001834 */
[----:B------:R-:W-:Y:S05]  /*25a0*/  MUFU.TANH R96, R96 ;  /* 0x0000006000607308 */ /* 0x000fea0000002400 */
[C---:B------:R-:W-:Y:S01]  /*25b0*/  HMMA.16816.F32 R120, R12.reuse, R28, R120 ;  /* 0x0000001c0c78723c */ /* 0x040fe20000001878 */
[----:B------:R-:W-:Y:S02]  /*25c0*/  FMUL.FTZ R98, R27, UR4 ;  /* 0x000000041b627c20 */ /* 0x000fe40008410000 */
[----:B-----5:R-:W-:Y:S01]  /*25d0*/  LDSM.16.M88.4 R24, [R128+0x7c00] ;  /* 0x007c00008018783b */ /* 0x020fe20000000200 */
[----:B------:R-:W1:Y:S02]  /*25e0*/  MUFU.TANH R97, R97 ;  /* 0x0000006100617308 */ /* 0x000e640000002400 */
[----:B------:R-:W-:Y:S01]  /*25f0*/  HMMA.16816.F32 R92, R12, R30, R92 ;  /* 0x0000001e0c5c723c */ /* 0x000fe2000000185c */
[----:B------:R-:W3:Y:S05]  /*2600*/  LDSM.16.M88.4 R28, [R128+0x6400] ;  /* 0x00640000801c783b */ /* 0x000eea0000000200 */
[----:B------:R-:W-:Y:S01]  /*2610*/  HMMA.16816.F32 R88, R16, R32, R88 ;  /* 0x000000201058723c */ /* 0x000fe20000001858 */
[----:B------:R-:W-:Y:S01]  /*2620*/  FMUL.FTZ R48, R48, UR4 ;  /* 0x0000000430307c20 */ /* 0x000fe20008410000 */
[----:B------:R-:W4:Y:S04]  /*2630*/  MUFU.TANH R98, R98 ;  /* 0x0000006200627308 */ /* 0x000f280000002400 */
[C---:B------:R-:W-:Y:S01]  /*2640*/  HMMA.16816.F32 R44, R4.reuse, R42, R44 ;  /* 0x0000002a042c723c */ /* 0x040fe2000000182c */
[----:B------:R-:W5:Y:S05]  /*2650*/  LDSM.16.M88.4 R40, [R128+0x8000] ;  /* 0x008000008028783b */ /* 0x000f6a0000000200 */
[C---:B------:R-:W-:Y:S01]  /*2660*/  HMMA.16816.F32 R36, R4.reuse, R104, R36 ;  /* 0x000000680424723c */ /* 0x040fe20000001824 */
[----:B------:R1:W-:Y:S05]  /*2670*/  MUFU.TANH R105, R48 ;  /* 0x0000003000697308 */ /* 0x0003ea0000002400 */
[----:B------:R-:W-:Y:S06]  /*2680*/  HMMA.16816.F32 R52, R4, R106, R52 ;  /* 0x0000006a0434723c */ /* 0x000fec0000001834 */
[----:B------:R-:W-:Y:S01]  /*2690*/  HMMA.16816.F32 R68, R116, R102, R68 ;  /* 0x000000667444723c */ /* 0x000fe20000001844 */
[----:B------:R-:W-:-:S05]  /*26a0*/  FMUL.FTZ R106, R51, UR4 ;  /* 0x00000004336a7c20 */ /* 0x000fca0008410000 */
[----:B------:R-:W-:Y:S01]  /*26b0*/  HMMA.16816.F32 R84, R16, R34, R84 ;  /* 0x000000221054723c */ /* 0x000fe20000001854 */
[----:B------:R-:W-:Y:S01]  /*26c0*/  FMUL.FTZ R102, R49, UR4 ;  /* 0x0000000431667c20 */ /* 0x000fe20008410000 */
[----:B------:R-:W-:Y:S01]  /*26d0*/  FMUL.FTZ R103, R50, UR4 ;  /* 0x0000000432677c20 */ /* 0x000fe20008410000 */
[----:B------:R-:W-:Y:S01]  /*26e0*/  LDSM.16.M88.4 R32, [R156+0x5000] ;  /* 0x005000009c20783b */ /* 0x000fe20000000200 */
[----:B------:R-:W-:Y:S01]  /*26f0*/  FMUL.FTZ R44, R44, UR4 ;  /* 0x000000042c2c7c20 */ /* 0x000fe20008410000 */
[----:B------:R-:W-:Y:S01]  /*2700*/  FMUL.FTZ R45, R45, UR4 ;  /* 0x000000042d2d7c20 */ /* 0x000fe20008410000 */
[----:B--2---:R-:W-:Y:S01]  /*2710*/  HMMA.16816.F32 R88, R12, R20, R88 ;  /* 0x000000140c58723c */ /* 0x004fe20000001858 */
[----:B-1----:R-:W1:Y:S01]  /*2720*/  LDSM.16.M88.4 R48, [R156+0x3400] ;  /* 0x003400009c30783b */ /* 0x002e620000000200 */
[----:B------:R-:W-:Y:S01]  /*2730*/  FMUL.FTZ R36, R36, UR4 ;  /* 0x0000000424247c20 */ /* 0x000fe20008410000 */
[----:B------:R-:W-:Y:S01]  /*2740*/  FMUL.FTZ R37, R37, UR4 ;  /* 0x0000000425257c20 */ /* 0x000fe20008410000 */
[----:B------:R-:W-:Y:S01]  /*2750*/  FMUL.FTZ R104, R39, UR4 ;  /* 0x0000000427687c20 */ /* 0x000fe20008410000 */
[----:B------:R-:W-:Y:S01]  /*2760*/  FMUL.FTZ R46, R46, UR4 ;  /* 0x000000042e2e7c20 */ /* 0x000fe20008410000 */
[----:B------:R-:W-:Y:S01]  /*2770*/  HMMA.16816.F32 R72, R116, R100, R72 ;  /* 0x000000647448723c */ /* 0x000fe20000001848 */
[----:B------:R-:W2:Y:S01]  /*2780*/  MUFU.TANH R99, R36 ;  /* 0x0000002400637308 */ /* 0x000ea20000002400 */
[----:B------:R-:W-:Y:S01]  /*2790*/  FMUL.FTZ R47, R47, UR4 ;  /* 0x000000042f2f7c20 */ /* 0x000fe20008410000 */
[----:B------:R-:W-:Y:S01]  /*27a0*/  FMUL.FTZ R53, R53, UR4 ;  /* 0x0000000435357c20 */ /* 0x000fe20008410000 */
[----:B------:R-:W-:Y:S01]  /*27b0*/  FMUL.FTZ R54, R54, UR4 ;  /* 0x0000000436367c20 */ /* 0x000fe20008410000 */
[----:B------:R-:W-:Y:S01]  /*27c0*/  FMUL.FTZ R52, R52, UR4 ;  /* 0x0000000434347c20 */ /* 0x000fe20008410000 */
[----:B---3--:R-:W-:Y:S01]  /*27d0*/  HMMA.16816.F32 R80, R16, R28, R80 ;  /* 0x0000001c1050723c */ /* 0x008fe20000001850 */
[----:B------:R-:W-:Y:S01]  /*27e0*/  FMUL.FTZ R101, R38, UR4 ;  /* 0x0000000426657c20 */ /* 0x000fe20008410000 */
[----:B------:R-:W-:Y:S01]  /*27f0*/  FMUL.FTZ R55, R55, UR4 ;  /* 0x0000000437377c20 */ /* 0x000fe20008410000 */
[----:B------:R3:W-:Y:S03]  /*2800*/  MUFU.TANH R100, R37 ;  /* 0x0000002500647308 */ /* 0x0007e60000002400 */
[----:B------:R-:W-:Y:S01]  /*2810*/  HMMA.16816.F32 R84, R12, R22, R84 ;  /* 0x000000160c54723c */ /* 0x000fe20000001854 */
[----:B------:R-:W4:Y:S04]  /*2820*/  LDSM.16.M88.4 R20, [R128+0x8400] ;  /* 0x008400008014783b */ /* 0x000f280000000200 */
[----:B------:R-:W-:Y:S01]  /*2830*/  MUFU.TANH R107, R44 ;  /* 0x0000002c006b7308 */ /* 0x000fe20000002400 */
[C---:B-----5:R-:W-:Y:S06]  /*2840*/  HMMA.16816.F32 R88, R8.reuse, R40, R88 ;  /* 0x000000280858723c */ /* 0x060fec0000001858 */
[C---:B------:R-:W-:Y:S01]  /*2850*/  HMMA.16816.F32 R92, R8.reuse, R26, R92 ;  /* 0x0000001a085c723c */ /* 0x040fe2000000185c */
[----:B------:R-:W-:Y:S01]  /*2860*/  MUFU.TANH R139, R45 ;  /* 0x0000002d008b7308 */ /* 0x000fe20000002400 */
[----:B---3--:R-:W3:Y:S04]  /*2870*/  LDSM.16.M88.4 R36, [R156+0x4c00] ;  /* 0x004c00009c24783b */ /* 0x008ee80000000200 */
[----:B------:R-:W-:Y:S01]  /*2880*/  HMMA.16816.F32 R120, R8, R24, R120 ;  /* 0x000000180878723c */ /* 0x000fe20000001878 */
[----:B------:R-:W5:Y:S02]  /*2890*/  LDSM.16.M88.4 R24, [R156+0x1c00] ;  /* 0x001c00009c18783b */ /* 0x000f640000000200 */
[----:B------:R-:W-:Y:S03]  /*28a0*/  MUFU.TANH R108, R46 ;  /* 0x0000002e006c7308 */ /* 0x000fe60000002400 */
[----:B-1----:R-:W-:Y:S05]  /*28b0*/  HMMA.16816.F32 R80, R12, R48, R80 ;  /* 0x000000300c50723c */ /* 0x002fea0000001850 */
[----:B------:R1:W-:Y:S01]  /*28c0*/  MUFU.TANH R142, R47 ;  /* 0x0000002f008e7308 */ /* 0x0003e20000002400 */
[----:B------:R-:W-:Y:S01]  /*28d0*/  HMMA.16816.F32 R88, R4, R32, R88 ;  /* 0x000000200458723c */ /* 0x000fe20000001858 */
[----:B------:R-:W-:-:S05]  /*28e0*/  IMAD R49, R132, 0x20, R131 ;  /* 0x0000002084317824 */ /* 0x000fca00078e0283 */
[----:B------:R-:W-:Y:S01]  /*28f0*/  HMMA.16816.F32 R76, R16, R30, R76 ;  /* 0x0000001e104c723c */ /* 0x000fe2000000184c */
[----:B------:R-:W-:Y:S01]  /*2900*/  LOP3.LUT R33, R135, 0xffffffe0, RZ, 0xc0, !PT ;  /* 0xffffffe087217812 */ /* 0x000fe200078ec0ff */
[----:B------:R-:W2:Y:S01]  /*2910*/  LDSM.16.M88.4 R28, [R156+0x5400] ;  /* 0x005400009c1c783b */ /* 0x000ea20000000200 */
[----:B------:R-:W-:Y:S01]  /*2920*/  SHF.R.S32.HI R135, RZ, 0x1f, R135 ;  /* 0x0000001fff877819 */ /* 0x000fe20000011487 */
[----:B------:R-:W2:Y:S02]  /*2930*/  MUFU.TANH R101, R101 ;  /* 0x0000006500657308 */ /* 0x000ea40000002400 */
[C---:B------:R-:W-:Y:S01]  /*2940*/  IMAD.IADD R172, R130.reuse, 0x1, -R33 ;  /* 0x0000000182ac7824 */ /* 0x040fe200078e0a21 */
[----:B------:R-:W-:Y:S01]  /*2950*/  HMMA.16816.F32 R84, R8, R42, R84 ;  /* 0x0000002a0854723c */ /* 0x000fe20000001854 */
[----:B------:R-:W-:Y:S01]  /*2960*/  IMAD.SHL.U32 R130, R130, 0x2, RZ ;  /* 0x0000000282827824 */ /* 0x000fe200078e00ff */
[----:B------:R-:W-:Y:S01]  /*2970*/  LDSM.16.M88.4 R40, [R156+0x3c00] ;  /* 0x003c00009c28783b */ /* 0x000fe20000000200 */
[----:B------:R-:W-:-:S02]  /*2980*/  LEA.HI R135, R135, R134, RZ, 0x2 ;  /* 0x0000008687877211 */ /* 0x000fc400078f10ff */
[----:B------:R-:W2:Y:S01]  /*2990*/  MUFU.TANH R104, R104 ;  /* 0x0000006800687308 */ /* 0x000ea20000002400 */
[----:B----4-:R-:W-:Y:S01]  /*29a0*/  HMMA.16816.F32 R80, R8, R20, R80 ;  /* 0x000000140850723c */ /* 0x010fe20000001850 */
[----:B-1----:R-:W-:Y:S01]  /*29b0*/  LDSM.16.M88.4 R44, [R128+0x8c00] ;  /* 0x008c0000802c783b */ /* 0x002fe20000000200 */
[----:B------:R-:W-:-:S03]  /*29c0*/  LOP3.LUT R173, R135, 0xfffffffc, RZ, 0xc0, !PT ;  /* 0xfffffffc87ad7812 */ /* 0x000fc600078ec0ff */
[----:B------:R-:W-:Y:S01]  /*29d0*/  FMUL.FTZ R88, R88, UR4 ;  /* 0x0000000458587c20 */ /* 0x000fe20008410000 */
[----:B---3--:R-:W-:Y:S01]  /*29e0*/  HMMA.16816.F32 R92, R4, R38, R92 ;  /* 0x00000026045c723c */ /* 0x008fe2000000185c */
[----:B------:R-:W-:Y:S01]  /*29f0*/  SHF.R.S32.HI R21, RZ, 0x1f, R172 ;  /* 0x0000001fff157819 */ /* 0x000fe200000114ac */
[----:B------:R-:W-:Y:S01]  /*2a00*/  FMUL.FTZ R89, R89, UR4 ;  /* 0x0000000459597c20 */ /* 0x000fe20008410000 */
[----:B------:R-:W-:Y:S01]  /*2a10*/  FMUL.FTZ R140, R90, UR4 ;  /* 0x000000045a8c7c20 */ /* 0x000fe20008410000 */
[----:B------:R-:W-:Y:S01]  /*2a20*/  MUFU.TANH R53, R53 ;  /* 0x0000003500357308 */ /* 0x000fe20000002400 */
[----:B------:R-:W-:Y:S01]  /*2a30*/  LEA.HI R172, R21, R172, RZ, 0x2 ;  /* 0x000000ac15ac7211 */ /* 0x000fe200078f10ff */
[----:B------:R-:W-:Y:S01]  /*2a40*/  HMMA.16816.F32 R76, R12, R50, R76 ;  /* 0x000000320c4c723c */ /* 0x000fe2000000184c */
[----:B------:R-:W-:Y:S02]  /*2a50*/  IMAD.IADD R173, R134, 0x1, -R173 ;  /* 0x0000000186ad7824 */ /* 0x000fe400078e0aad */
[----:B------:R-:W-:Y:S01]  /*2a60*/  FMUL.FTZ R91, R91, UR4 ;  /* 0x000000045b5b7c20 */ /* 0x000fe20008410000 */
[----:B------:R-:W-:-:S02]  /*2a70*/  SHF.R.S32.HI R172, RZ, 0x2, R172 ;  /* 0x00000002ffac7819 */ /* 0x000fc400000114ac */
[C---:B-----5:R-:W-:Y:S01]  /*2a80*/  HMMA.16816.F32 R64, R116.reuse, R24, R64 ;  /* 0x000000187440723c */ /* 0x060fe20000001840 */
[----:B------:R-:W-:Y:S01]  /*2a90*/  VIADD R51, R129, 0xffffffff ;  /* 0xffffffff81337836 */ /* 0x000fe20000000000 */
[----:B------:R-:W1:Y:S04]  /*2aa0*/  MUFU.TANH R54, R54 ;  /* 0x0000003600367308 */ /* 0x000e680000002400 */
[----:B------:R-:W-:Y:S01]  /*2ab0*/  HMMA.16816.F32 R60, R116, R26, R60 ;  /* 0x0000001a743c723c */ /* 0x000fe2000000183c */
[C---:B------:R-:W-:Y:S01]  /*2ac0*/  ISETP.GT.AND P0, PT, R51.reuse, R160, PT ;  /* 0x000000a03300720c */ /* 0x040fe20003f04270 */
[----:B------:R-:W-:Y:S01]  /*2ad0*/  IMAD.SHL.U32 R51, R51, 0x80, RZ ;  /* 0x0000008033337824 */ /* 0x000fe200078e00ff */
[----:B------:R-:W3:Y:S01]  /*2ae0*/  LDSM.16.M88.4 R24, [R128+0x6800] ;  /* 0x006800008018783b */ /* 0x000ee20000000200 */
[----:B------:R4:W-:Y:S02]  /*2af0*/  MUFU.TANH R117, R88 ;  /* 0x0000005800757308 */ /* 0x0009e40000002400 */
        /* <DEDUP_REMOVED lines=8> */
[----:B------:R-:W-:-:S05]  /*2b80*/  IMAD.IADD R118, R2, 0x1, R49 ;  /* 0x0000000102767824 */ /* 0x000fca00078e0231 */
[C---:B------:R-:W-:Y:S01]  /*2b90*/  HMMA.16816.F32 R120, R4.reuse, R36, R120 ;  /* 0x000000240478723c */ /* 0x040fe20000001878 */
[----:B------:R1:W-:Y:S01]  /*2ba0*/  MUFU.TANH R95, R89 ;  /* 0x00000059005f7308 */ /* 0x0003e20000002400 */
[----:B----4-:R-:W-:Y:S01]  /*2bb0*/  IADD3 R88, R137, 0x1, R172 ;  /* 0x0000000189587810 */ /* 0x010fe20007ffe0ac */
[----:B------:R-:W-:Y:S03]  /*2bc0*/  LDSM.16.M88.4 R36, [R128+0x8800] ;  /* 0x008800008024783b */ /* 0x000fe60000000200 */
[----:B------:R-:W-:Y:S01]  /*2bd0*/  IADD3 R88, R133, -UR15, R88 ;  /* 0x8000000f85587c10 */ /* 0x000fe2000fffe058 */
[----:B--2---:R-:W-:Y:S02]  /*2be0*/  HMMA.16816.F32 R80, R4, R28, R80 ;  /* 0x0000001c0450723c */ /* 0x004fe40000001850 */
[----:B------:R-:W2:Y:S02]  /*2bf0*/  MUFU.TANH R52, R52 ;  /* 0x0000003400347308 */ /* 0x000ea40000002400 */
[----:B------:R-:W-:-:S02]  /*2c00*/  VIADD R88, R88, UR14 ;  /* 0x0000000e58587c36 */ /* 0x000fc40008000000 */
[----:B------:R-:W-:Y:S01]  /*2c10*/  FMUL.FTZ R84, R84, UR4 ;  /* 0x0000000454547c20 */ /* 0x000fe20008410000 */
[----:B------:R-:W-:Y:S01]  /*2c20*/  FMUL.FTZ R85, R85, UR4 ;  /* 0x0000000455557c20 */ /* 0x000fe20008410000 */
[----:B------:R-:W-:Y:S01]  /*2c30*/  FMUL.FTZ R134, R86, UR4 ;  /* 0x0000000456867c20 */ /* 0x000fe20008410000 */
[----:B------:R-:W-:Y:S01]  /*2c40*/  FMUL.FTZ R138, R87, UR4 ;  /* 0x00000004578a7c20 */ /* 0x000fe20008410000 */
[C---:B------:R-:W-:Y:S01]  /*2c50*/  VIMNMX R90, R88.reuse, R133, PT ;  /* 0x00000085585a7248 */ /* 0x040fe20003fe0100 */
[----:B------:R4:W-:Y:S01]  /*2c60*/  MUFU.TANH R125, R84 ;  /* 0x00000054007d7308 */ /* 0x0009e20000002400 */
[----:B-1----:R-:W-:Y:S01]  /*2c70*/  LOP3.LUT R89, R51, 0x6, R130, 0xf8, !PT ;  /* 0x0000000633597812 */ /* 0x002fe200078ef882 */
[----:B------:R-:W-:Y:S01]  /*2c80*/  HMMA.16816.F32 R76, R4, R30, R76 ;  /* 0x0000001e044c723c */ /* 0x000fe2000000184c */
[----:B------:R-:W-:Y:S02]  /*2c90*/  VIADDMNMX R88, R88, 0x8, R133, PT ;  /* 0x0000000858587846 */ /* 0x000fe40003800185 */
[----:B------:R-:W-:-:S02]  /*2ca0*/  LOP3.LUT R21, R89, 0x1, RZ, 0xfc, !PT ;  /* 0x0000000159157812 */ /* 0x000fc400078efcff */
[----:B------:R-:W-:Y:S01]  /*2cb0*/  LOP3.LUT R29, R89, 0x11, RZ, 0xfc, !PT ;  /* 0x00000011591d7812 */ /* 0x000fe200078efcff */
[C---:B---3--:R-:W-:Y:S01]  /*2cc0*/  HMMA.16816.F32 R72, R16.reuse, R24, R72 ;  /* 0x000000181048723c */ /* 0x048fe20000001848 */
[C---:B------:R-:W-:Y:S01]  /*2cd0*/  ISETP.GE.AND P5, PT, R21.reuse, R90, PT ;  /* 0x0000005a1500720c */ /* 0x040fe20003fa6270 */
[----:B------:R1:W-:Y:S01]  /*2ce0*/  MUFU.TANH R119, R85 ;  /* 0x0000005500777308 */ /* 0x0003e20000002400 */
[----:B------:R-:W-:Y:S01]  /*2cf0*/  ISETP.GE.AND P4, PT, R21, R88, PT ;  /* 0x000000581500720c */ /* 0x000fe20003f86270 */
[----:B------:R-:W-:Y:S01]  /*2d00*/  FMUL.FTZ R110, R121, UR4 ;  /* 0x00000004796e7c20 */ /* 0x000fe20008410000 */
[----:B------:R-:W3:Y:S01]  /*2d10*/  LDSM.16.M88.4 R20, [R128+0x6c00] ;  /* 0x006c00008014783b */ /* 0x000ee20000000200 */
[----:B------:R-:W-:Y:S01]  /*2d20*/  HMMA.16816.F32 R68, R16, R26, R68 ;  /* 0x0000001a1044723c */ /* 0x000fe20000001844 */
[----:B------:R-:W-:Y:S01]  /*2d30*/  LOP3.LUT R25, R89, 0x8, RZ, 0xfc, !PT ;  /* 0x0000000859197812 */ /* 0x000fe200078efcff */
[----:B------:R-:W-:Y:S01]  /*2d40*/  FMUL.FTZ R80, R80, UR4 ;  /* 0x0000000450507c20 */ /* 0x000fe20008410000 */
[----:B------:R-:W-:Y:S01]  /*2d50*/  FSEL R57, R57, -INF , !P5 ;  /* 0xff80000039397808 */ /* 0x000fe20006800000 */
[----:B------:R-:W2:Y:S01]  /*2d60*/  MUFU.TANH R55, R55 ;  /* 0x0000003700377308 */ /* 0x000ea20000002400 */
[----:B------:R-:W-:Y:S01]  /*2d70*/  ISETP.GE.AND P3, PT, R25, R90, PT ;  /* 0x0000005a1900720c */ /* 0x000fe20003f66270 */
[----:B------:R-:W-:Y:S01]  /*2d80*/  FMUL.FTZ R81, R81, UR4 ;  /* 0x0000000451517c20 */ /* 0x000fe20008410000 */
[----:B------:R-:W-:Y:S01]  /*2d90*/  ISETP.GE.AND P1, PT, R25, R88, PT ;  /* 0x000000581900720c */ /* 0x000fe20003f26270 */
[----:B------:R-:W-:Y:S01]  /*2da0*/  FMUL.FTZ R82, R82, UR4 ;  /* 0x0000000452527c20 */ /* 0x000fe20008410000 */
[----:B------:R-:W-:Y:S01]  /*2db0*/  LOP3.LUT R25, R89, 0x9, RZ, 0xfc, !PT ;  /* 0x0000000959197812 */ /* 0x000fe200078efcff */
[----:B------:R-:W-:Y:S01]  /*2dc0*/  FMUL.FTZ R48, R123, UR4 ;  /* 0x000000047b307c20 */ /* 0x000fe20008410000 */
[----:B----4-:R-:W-:Y:S01]  /*2dd0*/  FSEL R84, R58, -INF , !P4 ;  /* 0xff8000003a547808 */ /* 0x010fe20006000000 */
[----:B------:R-:W-:Y:S01]  /*2de0*/  MUFU.TANH R102, R102 ;  /* 0x0000006600667308 */ /* 0x000fe20000002400 */
[C---:B------:R-:W-:Y:S01]  /*2df0*/  ISETP.GE.AND P2, PT, R25.reuse, R90, PT ;  /* 0x0000005a1900720c */ /* 0x040fe20003f46270 */
[----:B------:R-:W-:Y:S01]  /*2e00*/  FMUL.FTZ R109, R120, UR4 ;  /* 0x00000004786d7c20 */ /* 0x000fe20008410000 */
[----:B------:R-:W-:Y:S01]  /*2e10*/  ISETP.GE.AND P5, PT, R25, R88, PT ;  /* 0x000000581900720c */ /* 0x000fe20003fa6270 */
[----:B------:R-:W-:Y:S01]  /*2e20*/  FMUL.FTZ R111, R122, UR4 ;  /* 0x000000047a6f7c20 */ /* 0x000fe20008410000 */
[----:B------:R-:W-:Y:S01]  /*2e30*/  LOP3.LUT R25, R89, 0x10, RZ, 0xfc, !PT ;  /* 0x0000001059197812 */ /* 0x000fe200078efcff */
[C---:B-----5:R-:W-:Y:S01]  /*2e40*/  HMMA.16816.F32 R72, R12.reuse, R32, R72 ;  /* 0x000000200c48723c */ /* 0x060fe20000001848 */
[----:B-1----:R-:W-:Y:S01]  /*2e50*/  FSEL R85, R59, -INF , !P3 ;  /* 0xff8000003b557808 */ /* 0x002fe20005800000 */
[----:B------:R-:W1:Y:S01]  /*2e60*/  MUFU.TANH R103, R103 ;  /* 0x0000006700677308 */ /* 0x000e620000002400 */
[C---:B------:R-:W-:Y:S01]  /*2e70*/  ISETP.GE.AND P4, PT, R25.reuse, R90, PT ;  /* 0x0000005a1900720c */ /* 0x040fe20003f86270 */
[----:B------:R-:W-:Y:S01]  /*2e80*/  FMUL.FTZ R76, R76, UR4 ;  /* 0x000000044c4c7c20 */ /* 0x000fe20008410000 */
[----:B------:R-:W-:Y:S01]  /*2e90*/  ISETP.GE.AND P3, PT, R25, R88, PT ;  /* 0x000000581900720c */ /* 0x000fe20003f66270 */
[----:B------:R-:W-:Y:S01]  /*2ea0*/  HMMA.16816.F32 R68, R12, R34, R68 ;  /* 0x000000220c44723c */ /* 0x000fe20000001844 */
[----:B------:R-:W4:Y:S01]  /*2eb0*/  LDSM.16.M88.4 R24, [R156+0x5800] ;  /* 0x005800009c18783b */ /* 0x000f220000000200 */
[----:B------:R-:W-:Y:S01]  /*2ec0*/  FSEL R86, R97, -INF , !P1 ;  /* 0xff80000061567808 */ /* 0x000fe20004800000 */
[----:B------:R-:W-:Y:S01]  /*2ed0*/  FMUL.FTZ R77, R77, UR4 ;  /* 0x000000044d4d7c20 */ /* 0x000fe20008410000 */
[----:B------:R-:W-:Y:S01]  /*2ee0*/  FSEL R87, R96, -INF , !P2 ;  /* 0xff80000060577808 */ /* 0x000fe20005000000 */
[----:B------:R5:W-:Y:S01]  /*2ef0*/  MUFU.TANH R136, R91 ;  /* 0x0000005b00887308 */ /* 0x000be20000002400 */
[C---:B------:R-:W-:Y:S01]  /*2f00*/  ISETP.GE.AND P1, PT, R29.reuse, R90, PT ;  /* 0x0000005a1d00720c */ /* 0x040fe20003f26270 */
[----:B------:R-:W-:Y:S01]  /*2f10*/  FMUL.FTZ R78, R78, UR4 ;  /* 0x000000044e4e7c20 */ /* 0x000fe20008410000 */
[----:B------:R-:W-:Y:S01]  /*2f20*/  ISETP.GE.AND P2, PT, R29, R88, PT ;  /* 0x000000581d00720c */ /* 0x000fe20003f46270 */
[----:B------:R-:W-:Y:S01]  /*2f30*/  FMUL.FTZ R79, R79, UR4 ;  /* 0x000000044f4f7c20 */ /* 0x000fe20008410000 */
[----:B------:R-:W-:-:S02]  /*2f40*/  LOP3.LUT R29, R89, 0x18, RZ, 0xfc, !PT ;  /* 0x00000018591d7812 */ /* 0x000fc400078efcff */
[----:B------:R-:W-:Y:S01]  /*2f50*/  FSEL R98, R98, -INF , !P5 ;  /* 0xff80000062627808 */ /* 0x000fe20006800000 */
[----:B------:R-:W1:Y:S01]  /*2f60*/  MUFU.TANH R106, R106 ;  /* 0x0000006a006a7308 */ /* 0x000e620000002400 */
[----:B------:R-:W-:Y:S01]  /*2f70*/  FSEL R99, R99, -INF , !P4 ;  /* 0xff80000063637808 */ /* 0x000fe20006000000 */
[C---:B---3--:R-:W-:Y:S01]  /*2f80*/  HMMA.16816.F32 R64, R16.reuse, R20, R64 ;  /* 0x000000141040723c */ /* 0x048fe20000001840 */
[C---:B------:R-:W-:Y:S02]  /*2f90*/  ISETP.GE.AND P5, PT, R29.reuse, R90, PT ;  /* 0x0000005a1d00720c */ /* 0x040fe40003fa6270 */
[----:B------:R-:W-:Y:S02]  /*2fa0*/  ISETP.GE.AND P4, PT, R29, R88, PT ;  /* 0x000000581d00720c */ /* 0x000fe40003f86270 */
[----:B------:R-:W-:Y:S01]  /*2fb0*/  LOP3.LUT R29, R89, 0x19, RZ, 0xfc, !PT ;  /* 0x00000019591d7812 */ /* 0x000fe200078efcff */
[----:B------:R-:W-:Y:S01]  /*2fc0*/  HMMA.16816.F32 R60, R16, R22, R60 ;  /* 0x00000016103c723c */ /* 0x000fe2000000183c */
[----:B------:R-:W3:Y:S01]  /*2fd0*/  LDSM.16.M88.4 R16, [R156+0x5c00] ;  /* 0x005c00009c10783b */ /* 0x000ee20000000200 */
[----:B------:R-:W-:Y:S01]  /*2fe0*/  FSEL R50, R101, -INF , !P3 ;  /* 0xff80000065327808 */ /* 0x000fe20005800000 */
[----:B------:R2:W-:Y:S01]  /*2ff0*/  MUFU.TANH R133, R80 ;  /* 0x0000005000857308 */ /* 0x0005e20000002400 */
[----:B-----5:R-:W-:Y:S01]  /*3000*/  FSEL R91, R100, -INF , !P1 ;  /* 0xff800000645b7808 */ /* 0x020fe20004800000 */
[----:B------:R-:W-:Y:S01]  /*3010*/  FMUL.FTZ R20, R83, UR4 ;  /* 0x0000000453147c20 */ /* 0x000fe20008410000 */
[----:B------:R-:W-:Y:S01]  /*3020*/  HMMA.16816.F32 R72, R8, R36, R72 ;  /* 0x000000240848723c */ /* 0x000fe20000001848 */
[----:B------:R-:W-:Y:S01]  /*3030*/  ISETP.GE.AND P3, PT, R29, R90, PT ;  /* 0x0000005a1d00720c */ /* 0x000fe20003f66270 */
[----:B------:R-:W-:-:S04]  /*3040*/  DEPBAR.LE SB0, 0x0 ;  /* 0x000080000000791a */ /* 0x000fc80000000000 */
[----:B------:R-:W-:Y:S01]  /*3050*/  HMMA.16816.F32 R68, R8, R38, R68 ;  /* 0x000000260844723c */ /* 0x000fe20000001844 */
[----:B------:R-:W-:Y:S01]  /*3060*/  ISETP.GE.AND P1, PT, R29, R88, PT ;  /* 0x000000581d00720c */ /* 0x000fe20003f26270 */
[----:B------:R5:W-:Y:S01]  /*3070*/  MUFU.TANH R127, R81 ;  /* 0x00000051007f7308 */ /* 0x000be20000002400 */
[C---:B------:R-:W-:Y:S02]  /*3080*/  LOP3.LUT R29, R89.reuse, 0x20, RZ, 0xfc, !PT ;  /* 0x00000020591d7812 */ /* 0x040fe400078efcff */
[----:B------:R-:W-:Y:S01]  /*3090*/  LOP3.LUT R21, R89, 0x21, RZ, 0xfc, !PT ;  /* 0x0000002159157812 */ /* 0x000fe200078efcff */
[C---:B------:R-:W-:Y:S01]  /*30a0*/  HMMA.16816.F32 R64, R12.reuse, R40, R64 ;  /* 0x000000280c40723c */ /* 0x040fe20000001840 */
[----:B------:R-:W-:Y:S02]  /*30b0*/  FSEL R36, R104, -INF , !P2 ;  /* 0xff80000068247808 */ /* 0x000fe40005000000 */
[----:B--2---:R-:W-:Y:S01]  /*30c0*/  FSEL R80, R54, -INF , !P4 ;  /* 0xff80000036507808 */ /* 0x004fe20006000000 */
[----:B------:R2:W-:Y:S01]  /*30d0*/  MUFU.TANH R132, R82 ;  /* 0x0000005200847308 */ /* 0x0005e20000002400 */
[----:B------:R-:W-:Y:S01]  /*30e0*/  FSEL R83, R53, -INF , !P3 ;  /* 0xff80000035537808 */ /* 0x000fe20005800000 */
[----:B------:R-:W-:Y:S01]  /*30f0*/  HMMA.16816.F32 R60, R12, R42, R60 ;  /* 0x0000002a0c3c723c */ /* 0x000fe2000000183c */
[----:B------:R-:W-:-:S02]  /*3100*/  ISETP.GE.AND P2, PT, R29, R90, PT ;  /* 0x0000005a1d00720c */ /* 0x000fc40003f46270 */
[C---:B------:R-:W-:Y:S02]  /*3110*/  ISETP.GE.AND P4, PT, R21.reuse, R90, PT ;  /* 0x0000005a1500720c */ /* 0x040fe40003f86270 */
[-C--:B------:R-:W-:Y:S01]  /*3120*/  ISETP.GE.AND P3, PT, R21, R88.reuse, PT ;  /* 0x000000581500720c */ /* 0x080fe20003f66270 */
[C---:B----4-:R-:W-:Y:S01]  /*3130*/  HMMA.16816.F32 R72, R4.reuse, R24, R72 ;  /* 0x000000180448723c */ /* 0x050fe20000001848 */
[----:B------:R-:W-:Y:S01]  /*3140*/  LOP3.LUT R21, R89, 0x28, RZ, 0xfc, !PT ;  /* 0x0000002859157812 */ /* 0x000fe200078efcff */
[----:B------:R-:W4:Y:S01]  /*3150*/  MUFU.TANH R110, R110 ;  /* 0x0000006e006e7308 */ /* 0x000f220000002400 */
[----:B-----5:R-:W-:Y:S02]  /*3160*/  FSEL R81, R52, -INF , !P5 ;  /* 0xff80000034517808 */ /* 0x020fe40006800000 */
[----:B------:R-:W-:Y:S01]  /*3170*/  FSEL R33, R105, -INF , !P2 ;  /* 0xff80000069217808 */ /* 0x000fe20005000000 */
[----:B------:R-:W-:Y:S01]  /*3180*/  HMMA.16816.F32 R68, R4, R26, R68 ;  /* 0x0000001a0444723c */ /* 0x000fe20000001844 */
[----:B------:R-:W-:-:S02]  /*3190*/  ISETP.GE.AND P5, PT, R29, R88, PT ;  /* 0x000000581d00720c */ /* 0x000fc40003fa6270 */
[----:B--2---:R-:W-:Y:S01]  /*31a0*/  FSEL R82, R55, -INF , !P1 ;  /* 0xff80000037527808 */ /* 0x004fe20004800000 */
[----:B------:R-:W2:Y:S01]  /*31b0*/  MUFU.TANH R48, R48 ;  /* 0x0000003000307308 */ /* 0x000ea20000002400 */
[C---:B------:R-:W-:Y:S01]  /*31c0*/  ISETP.GE.AND P1, PT, R21.reuse, R90, PT ;  /* 0x0000005a1500720c */ /* 0x040fe20003f26270 */
[C---:B------:R-:W-:Y:S01]  /*31d0*/  HMMA.16816.F32 R64, R8.reuse, R44, R64 ;  /* 0x0000002c0840723c */ /* 0x040fe20000001840 */
[----:B------:R-:W-:Y:S02]  /*31e0*/  ISETP.GE.AND P2, PT, R21, R88, PT ;  /* 0x000000581500720c */ /* 0x000fe40003f46270 */
[----:B------:R-:W-:Y:S02]  /*31f0*/  LOP3.LUT R21, R89, 0x29, RZ, 0xfc, !PT ;  /* 0x0000002959157812 */ /* 0x000fe400078efcff */
[----:B-1----:R-:W-:Y:S01]  /*3200*/  FSEL R32, R103, -INF , !P5 ;  /* 0xff80000067207808 */ /* 0x002fe20006800000 */
[----:B------:R-:W-:Y:S01]  /*3210*/  HMMA.16816.F32 R60, R8, R46, R60 ;  /* 0x0000002e083c723c */ /* 0x000fe2000000183c */
[----:B------:R-:W1:Y:S01]  /*3220*/  MUFU.TANH R109, R109 ;  /* 0x0000006d006d7308 */ /* 0x000e620000002400 */
[----:B------:R-:W-:-:S02]  /*3230*/  FSEL R137, R102, -INF , !P4 ;  /* 0xff80000066897808 */ /* 0x000fc40006000000 */
[C---:B------:R-:W-:Y:S02]  /*3240*/  ISETP.GE.AND P5, PT, R21.reuse, R90, PT ;  /* 0x0000005a1500720c */ /* 0x040fe40003fa6270 */
[----:B------:R-:W-:Y:S01]  /*3250*/  ISETP.GE.AND P4, PT, R21, R88, PT ;  /* 0x000000581500720c */ /* 0x000fe20003f86270 */
[----:B------:R-:W-:Y:S01]  /*3260*/  FMUL.FTZ R24, R74, UR4 ;  /* 0x000000044a187c20 */ /* 0x000fe20008410000 */
[----:B------:R-:W-:Y:S01]  /*3270*/  LOP3.LUT R21, R89, 0x30, RZ, 0xfc, !PT ;  /* 0x0000003059157812 */ /* 0x000fe200078efcff */
[----:B------:R-:W5:Y:S01]  /*3280*/  MUFU.TANH R111, R111 ;  /* 0x0000006f006f7308 */ /* 0x000f620000002400 */
[----:B------:R-:W-:Y:S01]  /*3290*/  FSEL R28, R106, -INF , !P3 ;  /* 0xff8000006a1c7808 */ /* 0x000fe20005800000 */
[----:B------:R-:W-:Y:S01]  /*32a0*/  FMUL.FTZ R72, R72, UR4 ;  /* 0x0000000448487c20 */ /* 0x000fe20008410000 */
[----:B------:R-:W-:Y:S01]  /*32b0*/  FSEL R37, R107, -INF , !P1 ;  /* 0xff8000006b257808 */ /* 0x000fe20004800000 */
[----:B------:R-:W-:Y:S01]  /*32c0*/  FMUL.FTZ R12, R68, UR4 ;  /* 0x00000004440c7c20 */ /* 0x000fe20008410000 */
[----:B------:R-:W-:Y:S01]  /*32d0*/  ISETP.GE.AND P3, PT, R21, R90, PT ;  /* 0x0000005a1500720c */ /* 0x000fe20003f66270 */
[----:B------:R-:W-:Y:S01]  /*32e0*/  FMUL.FTZ R75, R75, UR4 ;  /* 0x000000044b4b7c20 */ /* 0x000fe20008410000 */
[----:B------:R-:W-:Y:S01]  /*32f0*/  ISETP.GE.AND P1, PT, R21, R88, PT ;  /* 0x000000581500720c */ /* 0x000fe20003f26270 */
[----:B------:R-:W5:Y:S01]  /*3300*/  MUFU.TANH R92, R92 ;  /* 0x0000005c005c7308 */ /* 0x000f620000002400 */
[----:B------:R-:W-:Y:S01]  /*3310*/  LOP3.LUT R21, R89, 0x31, RZ, 0xfc, !PT ;  /* 0x0000003159157812 */ /* 0x000fe200078efcff */
[C---:B---3--:R-:W-:Y:S01]  /*3320*/  HMMA.16816.F32 R64, R4.reuse, R16, R64 ;  /* 0x000000100440723c */ /* 0x048fe20000001840 */
[----:B------:R-:W-:Y:S01]  /*3330*/  FSEL R38, R108, -INF , !P2 ;  /* 0xff8000006c267808 */ /* 0x000fe20005000000 */
[----:B------:R-:W-:Y:S01]  /*3340*/  FMUL.FTZ R8, R71, UR4 ;  /* 0x0000000447087c20 */ /* 0x000fe20008410000 */
[----:B------:R-:W-:Y:S01]  /*3350*/  FSEL R139, R139, -INF , !P5 ;  /* 0xff8000008b8b7808 */ /* 0x000fe20006800000 */
[----:B------:R-:W-:Y:S01]  /*3360*/  FMUL.FTZ R69, R69, UR4 ;  /* 0x0000000445457c20 */ /* 0x000fe20008410000 */
[C---:B------:R-:W-:Y:S01]  /*3370*/  ISETP.GE.AND P2, PT, R21.reuse, R90, PT ;  /* 0x0000005a1500720c */ /* 0x040fe20003f46270 */
[----:B------:R-:W-:Y:S01]  /*3380*/  MUFU.TANH R93, R93 ;  /* 0x0000005d005d7308 */ /* 0x000fe20000002400 */
[----:B------:R-:W-:Y:S01]  /*3390*/  ISETP.GE.AND P5, PT, R21, R88, PT ;  /* 0x000000581500720c */ /* 0x000fe20003fa6270 */
[----:B------:R-:W-:Y:S01]  /*33a0*/  HMMA.16816.F32 R4, R4, R18, R60 ;  /* 0x000000120404723c */ /* 0x000fe2000000183c */
[C---:B------:R-:W-:Y:S01]  /*33b0*/  LOP3.LUT R23, R89.reuse, 0x38, RZ, 0xfc, !PT ;  /* 0x0000003859177812 */ /* 0x040fe200078efcff */
[----:B------:R-:W-:Y:S01]  /*33c0*/  FMUL.FTZ R70, R70, UR4 ;  /* 0x0000000446467c20 */ /* 0x000fe20008410000 */
[----:B------:R-:W-:-:S02]  /*33d0*/  LOP3.LUT R27, R89, 0x39, RZ, 0xfc, !PT ;  /* 0x00000039591b7812 */ /* 0x000fc400078efcff */
[----:B------:R-:W-:Y:S01]  /*33e0*/  LOP3.LUT R25, R89, 0x40, RZ, 0xfc, !PT ;  /* 0x0000004059197812 */ /* 0x000fe200078efcff */
[----:B------:R-:W3:Y:S01]  /*33f0*/  MUFU.TANH R94, R94 ;  /* 0x0000005e005e7308 */ /* 0x000ee20000002400 */
[----:B------:R-:W-:Y:S02]  /*3400*/  FSEL R142, R142, -INF , !P4 ;  /* 0xff8000008e8e7808 */ /* 0x000fe40006000000 */
[----:B----4-:R-:W-:Y:S02]  /*3410*/  FSEL R31, R110, -INF , !P2 ;  /* 0xff8000006e1f7808 */ /* 0x010fe40005000000 */
[----:B--2---:R-:W-:Y:S02]  /*3420*/  FSEL R30, R48, -INF , !P5 ;  /* 0xff800000301e7808 */ /* 0x004fe40006800000 */
[----:B------:R-:W-:Y:S01]  /*3430*/  ISETP.GE.AND P4, PT, R23, R90, PT ;  /* 0x0000005a1700720c */ /* 0x000fe20003f86270 */
[----:B------:R-:W2:Y:S01]  /*3440*/  MUFU.TANH R140, R140 ;  /* 0x0000008c008c7308 */ /* 0x000ea20000002400 */
[----:B-1----:R-:W-:Y:S01]  /*3450*/  FSEL R35, R109, -INF , !P3 ;  /* 0xff8000006d237808 */ /* 0x002fe20005800000 */
[----:B------:R-:W-:Y:S01]  /*3460*/  FMUL.FTZ R26, R65, UR4 ;  /* 0x00000004411a7c20 */ /* 0x000fe20008410000 */
[----:B-----5:R-:W-:Y:S01]  /*3470*/  FSEL R34, R111, -INF , !P1 ;  /* 0xff8000006f227808 */ /* 0x020fe20004800000 */
[----:B------:R-:W-:Y:S01]  /*3480*/  FMUL.FTZ R62, R66, UR4 ;  /* 0x00000004423e7c20 */ /* 0x000fe20008410000 */
[----:B------:R-:W-:Y:S01]  /*3490*/  ISETP.GE.AND P2, PT, R27, R88, PT ;  /* 0x000000581b00720c */ /* 0x000fe20003f46270 */
[----:B------:R-:W-:Y:S01]  /*34a0*/  FMUL.FTZ R61, R67, UR4 ;  /* 0x00000004433d7c20 */ /* 0x000fe20008410000 */
[----:B------:R-:W-:Y:S01]  /*34b0*/  ISETP.GE.AND P5, PT, R25, R90, PT ;  /* 0x0000005a1900720c */ /* 0x000fe20003fa6270 */
[----:B------:R-:W1:Y:S01]  /*34c0*/  MUFU.TANH R134, R134 ;  /* 0x0000008600867308 */ /* 0x000e620000002400 */
[----:B------:R-:W-:Y:S01]  /*34d0*/  ISETP.GE.AND P3, PT, R23, R88, PT ;  /* 0x000000581700720c */ /* 0x000fe20003f66270 */
[----:B------:R-:W-:Y:S01]  /*34e0*/  FMUL.FTZ R23, R73, UR4 ;  /* 0x0000000449177c20 */ /* 0x000fe20008410000 */
[----:B------:R-:W-:Y:S01]  /*34f0*/  ISETP.GE.AND P1, PT, R27, R90, PT ;  /* 0x0000005a1b00720c */ /* 0x000fe20003f26270 */
[----:B------:R-:W-:Y:S01]  /*3500*/  FMUL.FTZ R27, R64, UR4 ;  /* 0x00000004401b7c20 */ /* 0x000fe20008410000 */
[C---:B------:R-:W-:Y:S01]  /*3510*/  LOP3.LUT R13, R89.reuse, 0x48, RZ, 0xfc, !PT ;  /* 0x00000048590d7812 */ /* 0x040fe200078efcff */
[----:B------:R-:W-:Y:S01]  /*3520*/  FMUL.FTZ R4, R4, UR4 ;  /* 0x0000000404047c20 */ /* 0x000fe20008410000 */
[----:B------:R-:W-:Y:S01]  /*3530*/  LOP3.LUT R15, R89, 0x41, RZ, 0xfc, !PT ;  /* 0x00000041590f7812 */ /* 0x000fe200078efcff */
[----:B------:R-:W4:Y:S01]  /*3540*/  MUFU.TANH R138, R138 ;  /* 0x0000008a008a7308 */ /* 0x000f220000002400 */
[----:B------:R-:W-:Y:S01]  /*3550*/  FSEL R29, R92, -INF , !P4 ;  /* 0xff8000005c1d7808 */ /* 0x000fe20006000000 */
[----:B------:R-:W-:Y:S01]  /*3560*/  FMUL.FTZ R6, R6, UR4 ;  /* 0x0000000406067c20 */ /* 0x000fe20008410000 */
[----:B------:R-:W-:Y:S01]  /*3570*/  FSEL R124, R124, -INF , !P2 ;  /* 0xff8000007c7c7808 */ /* 0x000fe20005000000 */
[----:B------:R-:W-:Y:S01]  /*3580*/  FMUL.FTZ R7, R7, UR4 ;  /* 0x0000000407077c20 */ /* 0x000fe20008410000 */
[----:B------:R-:W-:-:S02]  /*3590*/  FSEL R117, R117, -INF , !P5 ;  /* 0xff80000075757808 */ /* 0x000fc40006800000 */
[----:B------:R-:W-:Y:S01]  /*35a0*/  ISETP.GE.AND P4, PT, R25, R88, PT ;  /* 0x000000581900720c */ /* 0x000fe20003f86270 */
[----:B------:R-:W5:Y:S01]  /*35b0*/  MUFU.TANH R123, R76 ;  /* 0x0000004c007b7308 */ /* 0x000f620000002400 */
[----:B---3--:R-:W-:Y:S02]  /*35c0*/  FSEL R130, R94, -INF , !P3 ;  /* 0xff8000005e827808 */ /* 0x008fe40005800000 */
[----:B------:R-:W-:Y:S02]  /*35d0*/  FSEL R135, R93, -INF , !P1 ;  /* 0xff8000005d877808 */ /* 0x000fe40004800000 */
[C---:B------:R-:W-:Y:S02]  /*35e0*/  ISETP.GE.AND P2, PT, R13.reuse, R90, PT ;  /* 0x0000005a0d00720c */ /* 0x040fe40003f46270 */
[----:B------:R-:W-:Y:S01]  /*35f0*/  ISETP.GE.AND P5, PT, R13, R88, PT ;  /* 0x000000580d00720c */ /* 0x000fe20003fa6270 */
[----:B------:R-:W3:Y:S01]  /*3600*/  MUFU.TANH R20, R20 ;  /* 0x0000001400147308 */ /* 0x000ee20000002400 */
[----:B------:R-:W-:-:S02]  /*3610*/  ISETP.GE.AND P3, PT, R15, R90, PT ;  /* 0x0000005a0f00720c */ /* 0x000fc40003f66270 */
[----:B------:R-:W-:Y:S02]  /*3620*/  ISETP.GE.AND P1, PT, R15, R88, PT ;  /* 0x000000580f00720c */ /* 0x000fe40003f26270 */
[C---:B------:R-:W-:Y:S02]  /*3630*/  LOP3.LUT R13, R89.reuse, 0x49, RZ, 0xfc, !PT ;  /* 0x00000049590d7812 */ /* 0x040fe400078efcff */
[----:B------:R-:W-:Y:S01]  /*3640*/  LOP3.LUT R15, R89, 0x50, RZ, 0xfc, !PT ;  /* 0x00000050590f7812 */ /* 0x000fe200078efcff */
[----:B------:R-:W-:Y:S01]  /*3650*/  MUFU.TANH R121, R77 ;  /* 0x0000004d00797308 */ /* 0x000fe20000002400 */
[----:B--2---:R-:W-:Y:S02]  /*3660*/  FSEL R140, R140, -INF , !P4 ;  /* 0xff8000008c8c7808 */ /* 0x004fe40006000000 */
[----:B------:R-:W-:Y:S02]  /*3670*/  ISETP.GE.AND P4, PT, R13, R90, PT ;  /* 0x0000005a0d00720c */ /* 0x000fe40003f86270 */
[----:B------:R-:W-:-:S02]  /*3680*/  FSEL R131, R95, -INF , !P3 ;  /* 0xff8000005f837808 */ /* 0x000fc40005800000 */
[----:B------:R-:W-:Y:S01]  /*3690*/  FSEL R136, R136, -INF , !P1 ;  /* 0xff80000088887808 */ /* 0x000fe20004800000 */
[----:B------:R-:W2:Y:S01]  /*36a0*/  MUFU.TANH R126, R78 ;  /* 0x0000004e007e7308 */ /* 0x000ea20000002400 */
[----:B------:R-:W-:Y:S02]  /*36b0*/  ISETP.GE.AND P3, PT, R13, R88, PT ;  /* 0x000000580d00720c */ /* 0x000fe40003f66270 */
[----:B------:R-:W-:Y:S02]  /*36c0*/  ISETP.GE.AND P1, PT, R15, R90, PT ;  /* 0x0000005a0f00720c */ /* 0x000fe40003f26270 */
[C---:B------:R-:W-:Y:S02]  /*36d0*/  LOP3.LUT R9, R89.reuse, 0x51, RZ, 0xfc, !PT ;  /* 0x0000005159097812 */ /* 0x040fe400078efcff */
[----:B------:R-:W-:Y:S01]  /*36e0*/  LOP3.LUT R11, R89, 0x58, RZ, 0xfc, !PT ;  /* 0x00000058590b7812 */ /* 0x000fe200078efcff */
[----:B------:R-:W2:Y:S01]  /*36f0*/  MUFU.TANH R24, R24 ;  /* 0x0000001800187308 */ /* 0x000ea20000002400 */
[----:B------:R-:W-:-:S02]  /*3700*/  FSEL R125, R125, -INF , !P2 ;  /* 0xff8000007d7d7808 */ /* 0x000fc40005000000 */
[----:B-1----:R-:W-:Y:S02]  /*3710*/  FSEL R134, R134, -INF , !P5 ;  /* 0xff80000086867808 */ /* 0x002fe40006800000 */
[----:B------:R-:W-:Y:S02]  /*3720*/  FSEL R119, R119, -INF , !P4 ;  /* 0xff80000077777808 */ /* 0x000fe40006000000 */
[----:B------:R-:W-:Y:S01]  /*3730*/  ISETP.GE.AND P2, PT, R15, R88, PT ;  /* 0x000000580f00720c */ /* 0x000fe20003f46270 */
[----:B------:R-:W1:Y:S01]  /*3740*/  MUFU.TANH R22, R79 ;  /* 0x0000004f00167308 */ /* 0x000e620000002400 */
[C---:B------:R-:W-:Y:S02]  /*3750*/  ISETP.GE.AND P5, PT, R9.reuse, R90, PT ;  /* 0x0000005a0900720c */ /* 0x040fe40003fa6270 */
[----:B------:R-:W-:Y:S02]  /*3760*/  ISETP.GE.AND P4, PT, R9, R88, PT ;  /* 0x000000580900720c */ /* 0x000fe40003f86270 */
[----:B----4-:R-:W-:-:S02]  /*3770*/  FSEL R138, R138, -INF , !P3 ;  /* 0xff8000008a8a7808 */ /* 0x010fc40005800000 */
[----:B------:R-:W-:Y:S01]  /*3780*/  FSEL R133, R133, -INF , !P1 ;  /* 0xff80000085857808 */ /* 0x000fe20004800000 */
[----:B------:R-:W4:Y:S01]  /*3790*/  MUFU.TANH R23, R23 ;  /* 0x0000001700177308 */ /* 0x000f220000002400 */
[----:B------:R-:W-:Y:S02]  /*37a0*/  LOP3.LUT R9, R89, 0x59, RZ, 0xfc, !PT ;  /* 0x0000005959097812 */ /* 0x000fe400078efcff */
[C---:B------:R-:W-:Y:S02]  /*37b0*/  ISETP.GE.AND P3, PT, R11.reuse, R90, PT ;  /* 0x0000005a0b00720c */ /* 0x040fe40003f66270 */
[----:B------:R-:W-:Y:S02]  /*37c0*/  ISETP.GE.AND P1, PT, R11, R88, PT ;  /* 0x000000580b00720c */ /* 0x000fe40003f26270 */
[----:B------:R-:W-:Y:S01]  /*37d0*/  LOP3.LUT R11, R89, 0x60, RZ, 0xfc, !PT ;  /* 0x00000060590b7812 */ /* 0x000fe200078efcff */
[----:B------:R-:W4:Y:S01]  /*37e0*/  MUFU.TANH R21, R72 ;  /* 0x0000004800157308 */ /* 0x000f220000002400 */
[----:B------:R-:W-:-:S02]  /*37f0*/  FSEL R132, R132, -INF , !P2 ;  /* 0xff80000084847808 */ /* 0x000fc40005000000 */
[----:B------:R-:W-:Y:S02]  /*3800*/  FSEL R127, R127, -INF , !P5 ;  /* 0xff8000007f7f7808 */ /* 0x000fe40006800000 */
[C---:B------:R-:W-:Y:S02]  /*3810*/  ISETP.GE.AND P2, PT, R9.reuse, R90, PT ;  /* 0x0000005a0900720c */ /* 0x040fe40003f46270 */
[-C--:B------:R-:W-:Y:S01]  /*3820*/  ISETP.GE.AND P5, PT, R9, R88.reuse, PT ;  /* 0x000000580900720c */ /* 0x080fe20003fa6270 */
[----:B------:R-:W4:Y:S01]  /*3830*/  MUFU.TANH R122, R75 ;  /* 0x0000004b007a7308 */ /* 0x000f220000002400 */
[----:B-----5:R-:W-:Y:S02]  /*3840*/  FSEL R123, R123, -INF , !P3 ;  /* 0xff8000007b7b7808 */ /* 0x020fe40005800000 */
[----:B------:R-:W-:Y:S02]  /*3850*/  LOP3.LUT R9, R89, 0x61, RZ, 0xfc, !PT ;  /* 0x0000006159097812 */ /* 0x000fe400078efcff */
[----:B------:R-:W-:-:S02]  /*3860*/  ISETP.GE.AND P3, PT, R11, R88, PT ;  /* 0x000000580b00720c */ /* 0x000fc40003f66270 */
[----:B---3--:R-:W-:Y:S01]  /*3870*/  FSEL R128, R20, -INF , !P4 ;  /* 0xff80000014807808 */ /* 0x008fe20006000000 */
[----:B------:R-:W3:Y:S01]  /*3880*/  MUFU.TANH R12, R12 ;  /* 0x0000000c000c7308 */ /* 0x000ee20000002400 */
[----:B--2---:R-:W-:Y:S02]  /*3890*/  FSEL R126, R126, -INF , !P1 ;  /* 0xff8000007e7e7808 */ /* 0x004fe40004800000 */
[----:B------:R-:W-:Y:S02]  /*38a0*/  FSEL R121, R121, -INF , !P2 ;  /* 0xff80000079797808 */ /* 0x000fe40005000000 */
[-C--:B------:R-:W-:Y:S02]  /*38b0*/  ISETP.GE.AND P4, PT, R11, R90.reuse, PT ;  /* 0x0000005a0b00720c */ /* 0x080fe40003f86270 */
[C---:B------:R-:W-:Y:S01]  /*38c0*/  ISETP.GE.AND P1, PT, R9.reuse, R90, PT ;  /* 0x0000005a0900720c */ /* 0x040fe20003f26270 */
[----:B------:R-:W-:Y:S01]  /*38d0*/  MUFU.TANH R13, R69 ;  /* 0x00000045000d7308 */ /* 0x000fe20000002400 */
[----:B------:R-:W-:-:S02]  /*38e0*/  ISETP.GE.AND P2, PT, R9, R88, PT ;  /* 0x000000580900720c */ /* 0x000fc40003f46270 */
[----:B------:R-:W-:Y:S01]  /*38f0*/  FSEL R20, R24, -INF , !P3 ;  /* 0xff80000018147808 */ /* 0x000fe20005800000 */
[----:B------:R-:W-:Y:S01]  /*3900*/  FMUL.FTZ R24, R5, UR4 ;  /* 0x0000000405187c20 */ /* 0x000fe20008410000 */
[C---:B------:R-:W-:Y:S02]  /*3910*/  LOP3.LUT R11, R89.reuse, 0x68, RZ, 0xfc, !PT ;  /* 0x00000068590b7812 */ /* 0x040fe400078efcff */
[----:B------:R-:W-:Y:S01]  /*3920*/  LOP3.LUT R9, R89, 0x69, RZ, 0xfc, !PT ;  /* 0x0000006959097812 */ /* 0x000fe200078efcff */
[----:B------:R-:W2:Y:S01]  /*3930*/  MUFU.TANH R120, R70 ;  /* 0x0000004600787308 */ /* 0x000ea20000002400 */
[----:B-1----:R-:W-:Y:S02]  /*3940*/  FSEL R22, R22, -INF , !P5 ;  /* 0xff80000016167808 */ /* 0x002fe40006800000 */
[----:B----4-:R-:W-:Y:S02]  /*3950*/  FSEL R65, R23, -INF , !P1 ;  /* 0xff80000017417808 */ /* 0x010fe40004800000 */
[----:B------:R-:W-:-:S02]  /*3960*/  ISETP.GE.AND P5, PT, R11, R90, PT ;  /* 0x0000005a0b00720c */ /* 0x000fc40003fa6270 */
[C---:B------:R-:W-:Y:S01]  /*3970*/  ISETP.GE.AND P3, PT, R9.reuse, R90, PT ;  /* 0x0000005a0900720c */ /* 0x040fe20003f66270 */
[----:B------:R-:W1:Y:S01]  /*3980*/  MUFU.TANH R8, R8 ;  /* 0x0000000800087308 */ /* 0x000e620000002400 */
[----:B------:R-:W-:Y:S02]  /*3990*/  ISETP.GE.AND P1, PT, R9, R88, PT ;  /* 0x000000580900720c */ /* 0x000fe40003f26270 */
[----:B------:R-:W-:Y:S02]  /*39a0*/  LOP3.LUT R9, R89, 0x70, RZ, 0xfc, !PT ;  /* 0x0000007059097812 */ /* 0x000fe400078efcff */
[----:B------:R-:W-:Y:S02]  /*39b0*/  FSEL R67, R21, -INF , !P4 ;  /* 0xff80000015437808 */ /* 0x000fe40006000000 */
[----:B------:R-:W-:Y:S01]  /*39c0*/  FSEL R122, R122, -INF , !P2 ;  /* 0xff8000007a7a7808 */ /* 0x000fe20005000000 */
[----:B------:R-:W4:Y:S01]  /*39d0*/  MUFU.TANH R27, R27 ;  /* 0x0000001b001b7308 */ /* 0x000f220000002400 */
[----:B---3--:R-:W-:-:S02]  /*39e0*/  FSEL R23, R12, -INF , !P5 ;  /* 0xff8000000c177808 */ /* 0x008fc40006800000 */
[----:B------:R-:W-:Y:S02]  /*39f0*/  ISETP.GE.AND P4, PT, R11, R88, PT ;  /* 0x000000580b00720c */ /* 0x000fe40003f86270 */
[C---:B------:R-:W-:Y:S02]  /*3a00*/  ISETP.GE.AND P2, PT, R9.reuse, R90, PT ;  /* 0x0000005a0900720c */ /* 0x040fe40003f46270 */
[----:B------:R-:W-:Y:S01]  /*3a10*/  ISETP.GE.AND P5, PT, R9, R88, PT ;  /* 0x000000580900720c */ /* 0x000fe20003fa6270 */
[----:B------:R-:W3:Y:S01]  /*3a20*/  MUFU.TANH R26, R26 ;  /* 0x0000001a001a7308 */ /* 0x000ee20000002400 */
[C---:B------:R-:W-:Y:S02]  /*3a30*/  LOP3.LUT R9, R89.reuse, 0x71, RZ, 0xfc, !PT ;  /* 0x0000007159097812 */ /* 0x040fe400078efcff */
[----:B------:R-:W-:Y:S02]  /*3a40*/  LOP3.LUT R5, R89, 0x78, RZ, 0xfc, !PT ;  /* 0x0000007859057812 */ /* 0x000fe400078efcff */
[----:B--2---:R-:W-:-:S02]  /*3a50*/  FSEL R120, R120, -INF , !P4 ;  /* 0xff80000078787808 */ /* 0x004fc40006000000 */
[----:B------:R-:W-:Y:S01]  /*3a60*/  FSEL R21, R13, -INF , !P3 ;  /* 0xff8000000d157808 */ /* 0x000fe20005800000 */
[----:B------:R-:W2:Y:S01]  /*3a70*/  MUFU.TANH R62, R62 ;  /* 0x0000003e003e7308 */ /* 0x000ea20000002400 */
[----:B-1----:R-:W-:Y:S02]  /*3a80*/  FSEL R66, R8, -INF , !P1 ;  /* 0xff80000008427808 */ /* 0x002fe40004800000 */
[----:B----4-:R-:W-:Y:S02]  /*3a90*/  FSEL R27, R27, -INF , !P2 ;  /* 0xff8000001b1b7808 */ /* 0x010fe40005000000 */
[C---:B------:R-:W-:Y:S02]  /*3aa0*/  ISETP.GE.AND P4, PT, R9.reuse, R90, PT ;  /* 0x0000005a0900720c */ /* 0x040fe40003f86270 */
[----:B------:R-:W-:Y:S01]  /*3ab0*/  ISETP.GE.AND P3, PT, R9, R88, PT ;  /* 0x000000580900720c */ /* 0x000fe20003f66270 */
[----:B------:R-:W1:Y:S01]  /*3ac0*/  MUFU.TANH R61, R61 ;  /* 0x0000003d003d7308 */ /* 0x000e620000002400 */
[----:B------:R-:W-:-:S02]  /*3ad0*/  ISETP.GE.AND P1, PT, R5, R90, PT ;  /* 0x0000005a0500720c */ /* 0x000fc40003f26270 */
[----:B------:R-:W-:Y:S02]  /*3ae0*/  ISETP.GE.AND P2, PT, R5, R88, PT ;  /* 0x000000580500720c */ /* 0x000fe40003f46270 */
[C---:B------:R-:W-:Y:S02]  /*3af0*/  LOP3.LUT R5, R89.reuse, 0x79, RZ, 0xfc, !PT ;  /* 0x0000007959057812 */ /* 0x040fe400078efcff */
[----:B---3--:R-:W-:Y:S01]  /*3b00*/  FSEL R26, R26, -INF , !P4 ;  /* 0xff8000001a1a7808 */ /* 0x008fe20006000000 */
[----:B------:R-:W3:Y:S01]  /*3b10*/  MUFU.TANH R25, R4 ;  /* 0x0000000400197308 */ /* 0x000ee20000002400 */
[----:B--2---:R-:W-:Y:S01]  /*3b20*/  FSEL R62, R62, -INF , !P5 ;  /* 0xff8000003e3e7808 */ /* 0x004fe20006800000 */
[----:B------:R-:W-:Y:S01]  /*3b30*/  BAR.SYNC.DEFER_BLOCKING 0x0 ;  /* 0x0000000000007b1d */ /* 0x000fe20000010000 */
[-C--:B------:R-:W-:Y:S02]  /*3b40*/  ISETP.GE.AND P5, PT, R89, R90.reuse, PT ;  /* 0x0000005a5900720c */ /* 0x080fe40003fa6270 */
[----:B------:R-:W-:-:S03]  /*3b50*/  ISETP.GE.AND P4, PT, R5, R90, PT ;  /* 0x0000005a0500720c */ /* 0x000fc60003f86270 */
[----:B------:R-:W2:Y:S01]  /*3b60*/  MUFU.TANH R24, R24 ;  /* 0x0000001800187308 */ /* 0x000ea20000002400 */
[----:B-1----:R-:W-:Y:S02]  /*3b70*/  FSEL R61, R61, -INF , !P3 ;  /* 0xff8000003d3d7808 */ /* 0x002fe40005800000 */
[----:B------:R-:W-:-:S05]  /*3b80*/  ISETP.GE.AND P3, PT, R89, R88, PT ;  /* 0x000000585900720c */ /* 0x000fca0003f66270 */
[----:B------:R-:W1:Y:S01]  /*3b90*/  MUFU.TANH R60, R6 ;  /* 0x00000006003c7308 */ /* 0x000e620000002400 */
[----:B---3--:R-:W-:Y:S02]  /*3ba0*/  FSEL R25, R25, -INF , !P1 ;  /* 0xff80000019197808 */ /* 0x008fe40004800000 */
[----:B------:R-:W-:Y:S02]  /*3bb0*/  ISETP.GE.AND P1, PT, R5, R88, PT ;  /* 0x000000580500720c */ /* 0x000fe40003f26270 */
[----:B------:R-:W-:Y:S02]  /*3bc0*/  FSEL R5, R0, -INF , !P5 ;  /* 0xff80000000057808 */ /* 0x000fe40006800000 */
[----:B------:R-:W-:Y:S01]  /*3bd0*/  FSEL R4, R56, -INF , !P3 ;  /* 0xff80000038047808 */ /* 0x000fe20005800000 */
[----:B------:R-:W3:Y:S01]  /*3be0*/  MUFU.TANH R59, R7 ;  /* 0x00000007003b7308 */ /* 0x000ee20000002400 */
[----:B--2---:R-:W-:Y:S02]  /*3bf0*/  FSEL R24, R24, -INF , !P4 ;  /* 0xff80000018187808 */ /* 0x004fe40006000000 */
[----:B-1----:R-:W-:-:S02]  /*3c00*/  FSEL R60, R60, -INF , !P2 ;  /* 0xff8000003c3c7808 */ /* 0x002fc40005000000 */
[----:B---3--:R-:W-:Y:S01]  /*3c10*/  FSEL R59, R59, -INF , !P1 ;  /* 0xff8000003b3b7808 */ /* 0x008fe20004800000 */
        /* <DEDUP_REMOVED lines=60> */
.L_x_1794:
[----:B------:R-:W-:-:S04]  /*3fe0*/  ULEA UR6, -UR6, URZ, 0x7 ;  /* 0x0000003f06067291 */ /* 0x000fc8000f8e393f */
[----:B------:R-:W-:Y:S02]  /*3ff0*/  USHF.R.S32.HI UR4, URZ, 0x1f, UR6 ;  /* 0x0000001f3f047899 */ /* 0x000fe40008011406 */
[----:B------:R-:W-:-:S04]  /*4000*/  MOV R0, UR6 ;  /* 0x0000000600007c02 */ /* 0x000fc80008000f00 */
[----:B------:R-:W-:-:S07]  /*4010*/  MOV R7, UR4 ;  /* 0x0000000400077c02 */ /* 0x000fce0008000f00 */
.L_x_1795:
        /* <DEDUP_REMOVED lines=24> */
.L_x_1793:
        /* <DEDUP_REMOVED lines=77> */
[----:B-1----:R-:W-:-:S03]  /*4670*/  FMNMX.FTZ R2, R9, R2, !PT ;  /* 0x0000000209027209 */ /* 0x002fc60007810000 */
[----:B------:R-:W-:Y:S01]  /*4680*/  LDSM.16.MT88.4 R8, [R116+0x9400] ;  /* 0x009400007408783b */ /* 0x000fe20000004200 */
[----:B--2---:R-:W-:Y:S01]  /*4690*/  FMNMX.FTZ R0, R7, R0, !PT ;  /* 0x0000000007007209 */ /* 0x004fe20007810000 */
[C---:B------:R-:W-:Y:S01]  /*46a0*/  FMUL.FTZ R64, R2.reuse, UR4 ;  /* 0x0000000402407c20 */ /* 0x040fe20008410000 */
[----:B------:R-:W-:-:S03]  /*46b0*/  FSETP.NEU.FTZ.AND P1, PT, R2, -INF , PT ;  /* 0xff8000000200780b */ /* 0x000fc60003f3d000 */
[----:B------:R-:W-:Y:S01]  /*46c0*/  FMUL.FTZ R63, R0, UR4 ;  /* 0x00000004003f7c20 */ /* 0x000fe20008410000 */
        /* <DEDUP_REMOVED lines=72> */
[----:B------:R-:W-:Y:S01]  /*4b50*/  FADD.FTZ R56, R56, R55 ;  /* 0x0000003738387221 */ /* 0x000fe20000010000 */
[----:B------:R-:W-:Y:S01]  /*4b60*/  FADD.FTZ R57, R58, R57 ;  /* 0x000000393a397221 */ /* 0x000fe20000010000 */
[--C-:B------:R-:W-:Y:S01]  /*4b70*/  FFMA.FTZ R141, R27, UR4, -R64.reuse ;  /* 0x000000041b8d7c23 */ /* 0x100fe20008010840 */
[----:B------:R-:W-:Y:S01]  /*4b80*/  FFMA.FTZ R139, R26, UR4, -R64 ;  /* 0x000000041a8b7c23 */ /* 0x000fe20008010840 */
[----:B------:R-:W-:Y:S01]  /*4b90*/  FADD.FTZ R53, R53, R56 ;  /* 0x0000003835357221 */ /* 0x000fe20000010000 */
[----:B------:R-:W-:Y:S01]  /*4ba0*/  MUFU.EX2 R51, R51 ;  /* 0x0000003300337308 */ /* 0x000fe20000000800 */
[--C-:B------:R-:W-:Y:S01]  /*4bb0*/  FFMA.FTZ R120, R25, UR4, -R64.reuse ;  /* 0x0000000419787c23 */ /* 0x100fe20008010840 */
[----:B------:R-:W-:Y:S01]  /*4bc0*/  FFMA.FTZ R179, R24, UR4, -R64 ;  /* 0x0000000418b37c23 */ /* 0x000fe20008010840 */
[----:B------:R-:W-:Y:S01]  /*4bd0*/  FADD.FTZ R52, R52, R53 ;  /* 0x0000003534347221 */ /* 0x000fe20000010000 */
[----:B------:R-:W-:Y:S01]  /*4be0*/  LDSM.16.MT88.4 R20, [R118+0xa800] ;  /* 0x00a800007614783b */ /* 0x000fe20000004200 */
[--C-:B------:R-:W-:Y:S01]  /*4bf0*/  FFMA.FTZ R62, R62, UR4, -R63.reuse ;  /* 0x000000043e3e7c23 */ /* 0x100fe2000801083f */
[--C-:B------:R-:W-:Y:S01]  /*4c00*/  FFMA.FTZ R176, R59, UR4, -R63.reuse ;  /* 0x000000043bb07c23 */ /* 0x100fe2000801083f */
[----:B------:R-:W-:Y:S01]  /*4c10*/  FFMA.FTZ R61, R61, UR4, -R63 ;  /* 0x000000043d3d7c23 */ /* 0x000fe2000801083f */
[----:B------:R-:W3:Y:S01]  /*4c20*/  MUFU.EX2 R48, R48 ;  /* 0x0000003000307308 */ /* 0x000ee20000000800 */
[----:B----4-:R-:W-:Y:S01]  /*4c30*/  F2FP.F16.F32.PACK_AB R71, R49, R54 ;  /* 0x000000363147723e */ /* 0x010fe200000000ff */
[----:B------:R-:W-:Y:S01]  /*4c40*/  FADD.FTZ R54, R54, R57 ;  /* 0x0000003936367221 */ /* 0x000fe20000010000 */
[----:B------:R-:W-:Y:S01]  /*4c50*/  LDSM.16.MT88.4 R24, [R116+0xe800] ;  /* 0x00e800007418783b */ /* 0x000fe20000004200 */
[----:B------:R-:W-:-:S02]  /*4c60*/  FFMA.FTZ R60, R60, UR4, -R63 ;  /* 0x000000043c3c7c23 */ /* 0x000fc4000801083f */
[----:B------:R-:W-:Y:S02]  /*4c70*/  FADD.FTZ R49, R49, R54 ;  /* 0x0000003631317221 */ /* 0x000fe40000010000 */
        /* <DEDUP_REMOVED lines=11> */
[C---:B------:R-:W-:Y:S05]  /*4d30*/  HMMA.16816.F32 R108, R68.reuse, R110, RZ ;  /* 0x0000006e446c723c */ /* 0x040fea00000018ff */
[----:B------:R-:W4:Y:S01]  /*4d40*/  MUFU.EX2 R43, R43 ;  /* 0x0000002b002b7308 */ /* 0x000f220000000800 */
        /* <DEDUP_REMOVED lines=10> */
[----:B-1----:R-:W-:Y:S01]  /*4df0*/  F2FP.F16.F32.PACK_AB R5, R45, R50 ;  /* 0x000000322d05723e */ /* 0x002fe200000000ff */
[----:B------:R-:W-:-:S02]  /*4e00*/  FADD.FTZ R50, R50, R49 ;  /* 0x0000003132327221 */ /* 0x000fc40000010000 */
[----:B------:R-:W-:Y:S01]  /*4e10*/  FADD.FTZ R48, R48, R51 ;  /* 0x0000003330307221 */ /* 0x000fe20000010000 */
[----:B------:R-:W-:Y:S01]  /*4e20*/  F2FP.F16.F32.PACK_AB R6, R44, R47 ;  /* 0x0000002f2c06723e */ /* 0x000fe200000000ff */
[----:B------:R-:W-:Y:S01]  /*4e30*/  MUFU.EX2 R36, R36 ;  /* 0x0000002400247308 */ /* 0x000fe20000000800 */
[----:B----4-:R-:W-:Y:S01]  /*4e40*/  F2FP.F16.F32.PACK_AB R7, R43, R46 ;  /* 0x0000002e2b07723e */ /* 0x010fe200000000ff */
        /* <DEDUP_REMOVED lines=34> */
[----:B------:R-:W-:Y:S01]  /*5070*/  F2FP.F16.F32.PACK_AB R4, R40, R41 ;  /* 0x000000292804723e */ /* 0x000fe200000000ff */
[----:B------:R-:W-:Y:S01]  /*5080*/  FADD.FTZ R41, R41, R44 ;  /* 0x0000002c29297221 */ /* 0x000fe20000010000 */
[----:B--2---:R-:W-:Y:S01]  /*5090*/  F2FP.F16.F32.PACK_AB R5, R37, R42 ;  /* 0x0000002a2505723e */ /* 0x004fe200000000ff */
[----:B------:R-:W-:Y:S01]  /*50a0*/  FADD.FTZ R42, R42, R43 ;  /* 0x0000002b2a2a7221 */ /* 0x000fe20000010000 */
[----:B------:R-:W-:Y:S01]  /*50b0*/  F2FP.F16.F32.PACK_AB R6, R36, R39 ;  /* 0x000000272406723e */ /* 0x000fe200000000ff */
[----:B------:R-:W-:Y:S01]  /*50c0*/  FADD.FTZ R40, R40, R41 ;  /* 0x0000002928287221 */ /* 0x000fe20000010000 */
[----:B----4-:R-:W-:Y:S01]  /*50d0*/  F2FP.F16.F32.PACK_AB R7, R33, R38 ;  /* 0x000000262107723e */ /* 0x010fe200000000ff */
[----:B------:R-:W2:Y:S01]  /*50e0*/  MUFU.EX2 R3, R3 ;  /* 0x0000000300037308 */ /* 0x000ea20000000800 */
[----:B------:R-:W-:Y:S01]  /*50f0*/  FADD.FTZ R37, R37, R42 ;  /* 0x0000002a25257221 */ /* 0x000fe20000010000 */
[----:B------:R-:W-:-:S03]  /*5100*/  FADD.FTZ R39, R39, R40 ;  /* 0x0000002827277221 */ /* 0x000fc60000010000 */
[----:B------:R-:W-:Y:S01]  /*5110*/  FADD.FTZ R38, R38, R37 ;  /* 0x0000002526267221 */ /* 0x000fe20000010000 */
[----:B-1----:R-:W-:Y:S01]  /*5120*/  HMMA.16816.F32 R104, R4, R8, R104 ;  /* 0x000000080468723c */ /* 0x002fe20000001868 */
[----:B------:R-:W-:Y:S01]  /*5130*/  FADD.FTZ R36, R36, R39 ;  /* 0x0000002724247221 */ /* 0x000fe20000010000 */
        /* <DEDUP_REMOVED lines=32> */
[----:B------:R-:W-:Y:S01]  /*5340*/  F2FP.F16.F32.PACK_AB R6, R28, R31 ;  /* 0x0000001f1c06723e */ /* 0x000fe200000000ff */
[----:B------:R-:W-:Y:S01]  /*5350*/  FADD.FTZ R34, R34, R33 ;  /* 0x0000002122227221 */ /* 0x000fe20000010000 */
[----:B--2---:R-:W-:Y:S01]  /*5360*/  F2FP.F16.F32.PACK_AB R7, R3, R30 ;  /* 0x0000001e0307723e */ /* 0x004fe200000000ff */
        /* <DEDUP_REMOVED lines=35> */
[----:B------:R-:W-:Y:S01]  /*55a0*/  F2FP.F16.F32.PACK_AB R4, R124, R117 ;  /* 0x000000757c04723e */ /* 0x000fe200000000ff */
[----:B------:R-:W-:Y:S01]  /*55b0*/  FADD.FTZ R117, R117, R28 ;  /* 0x0000001c75757221 */ /* 0x000fe20000010000 */
[----:B------:R-:W-:Y:S01]  /*55c0*/  F2FP.F16.F32.PACK_AB R5, R136, R131 ;  /* 0x000000838805723e */ /* 0x000fe200000000ff */
[----:B------:R-:W-:Y:S01]  /*55d0*/  FADD.FTZ R131, R131, R30 ;  /* 0x0000001e83837221 */ /* 0x000fe20000010000 */
[----:B------:R-:W-:Y:S01]  /*55e0*/  F2FP.F16.F32.PACK_AB R6, R119, R130 ;  /* 0x000000827706723e */ /* 0x000fe200000000ff */
[----:B------:R-:W-:Y:S01]  /*55f0*/  MUFU.EX2 R137, R137 ;  /* 0x0000008900897308 */ /* 0x000fe20000000800 */
[----:B------:R-:W-:Y:S01]  /*5600*/  F2FP.F16.F32.PACK_AB R7, R125, R134 ;  /* 0x000000867d07723e */ /* 0x000fe200000000ff */
[----:B------:R-:W-:Y:S01]  /*5610*/  FADD.FTZ R117, R124, R117 ;  /* 0x000000757c757221 */ /* 0x000fe20000010000 */
[----:B------:R-:W-:-:S03]  /*5620*/  FADD.FTZ R131, R136, R131 ;  /* 0x0000008388837221 */ /* 0x000fc60000010000 */
[----:B------:R-:W-:Y:S01]  /*5630*/  FADD.FTZ R130, R130, R117 ;  /* 0x0000007582827221 */ /* 0x000fe20000010000 */
[----:B------:R-:W-:Y:S01]  /*5640*/  FADD.FTZ R134, R134, R131 ;  /* 0x0000008386867221 */ /* 0x000fe20000010000 */
[----:B-1----:R-:W-:Y:S01]  /*5650*/  HMMA.16816.F32 R104, R4, R8, R104 ;  /* 0x000000080468723c */ /* 0x002fe20000001868 */
[----:B------:R-:W1:Y:S01]  /*5660*/  MUFU.EX2 R66, R66 ;  /* 0x0000004200427308 */ /* 0x000e620000000800 */
[----:B------:R-:W-:Y:S01]  /*5670*/  FADD.FTZ R130, R119, R130 ;  /* 0x0000008277827221 */ /* 0x000fe20000010000 */
[----:B------:R-:W-:-:S03]  /*5680*/  FADD.FTZ R134, R125, R134 ;  /* 0x000000867d867221 */ /* 0x000fc60000010000 */
        /* <DEDUP_REMOVED lines=20> */
[----:B------:R-:W3:Y:S01]  /*57d0*/  LDSM.16.MT88.4 R12, [R116+0xa400] ;  /* 0x00a40000740c783b */ /* 0x000ee20000004200 */
[----:B------:R-:W2:Y:S04]  /*57e0*/  MUFU.EX2 R176, R176 ;  /* 0x000000b000b07308 */ /* 0x000ea80000000800 */
        /* <DEDUP_REMOVED lines=13> */
[----:B-1----:R-:W-:Y:S01]  /*58c0*/  HMMA.16816.F32 R112, R4, R8, R112 ;  /* 0x000000080470723c */ /* 0x002fe20000001870 */
[----:B------:R-:W-:Y:S01]  /*58d0*/  FADD.FTZ R140, R121, R140 ;  /* 0x0000008c798c7221 */ /* 0x000fe20000010000 */
        /* <DEDUP_REMOVED lines=18> */
[----:B------:R-:W-:Y:S01]  /*5a00*/  F2FP.F16.F32.PACK_AB R8, R132, R67 ;  /* 0x000000438408723e */ /* 0x000fe200000000ff */
[----:B------:R-:W-:Y:S01]  /*5a10*/  FADD.FTZ R67, R67, R140 ;  /* 0x0000008c43437221 */ /* 0x000fe20000010000 */
[----:B------:R-:W-:Y:S01]  /*5a20*/  F2FP.F16.F32.PACK_AB R9, R122, R135 ;  /* 0x000000877a09723e */ /* 0x000fe200000000ff */
[----:B------:R-:W-:-:S02]  /*5a30*/  FADD.FTZ R135, R135, R126 ;  /* 0x0000007e87877221 */ /* 0x000fc40000010000 */
[----:B------:R-:W-:Y:S01]  /*5a40*/  F2FP.F16.F32.PACK_AB R10, R65, R142 ;  /* 0x0000008e410a723e */ /* 0x000fe200000000ff */
[----:B------:R-:W-:Y:S01]  /*5a50*/  FADD.FTZ R67, R132, R67 ;  /* 0x0000004384437221 */ /* 0x000fe20000010000 */
[----:B------:R-:W-:Y:S01]  /*5a60*/  F2FP.F16.F32.PACK_AB R11, R66, R137 ;  /* 0x00000089420b723e */ /* 0x000fe200000000ff */
[----:B------:R-:W-:Y:S02]  /*5a70*/  FADD.FTZ R122, R122, R135 ;  /* 0x000000877a7a7221 */ /* 0x000fe40000010000 */
[----:B------:R-:W-:Y:S02]  /*5a80*/  FADD.FTZ R142, R142, R67 ;  /* 0x000000438e8e7221 */ /* 0x000fe40000010000 */
[----:B------:R-:W-:Y:S02]  /*5a90*/  FADD.FTZ R137, R137, R122 ;  /* 0x0000007a89897221 */ /* 0x000fe40000010000 */
[----:B------:R-:W-:Y:S01]  /*5aa0*/  HMMA.16816.F32 R96, R8, R16, R96 ;  /* 0x000000100860723c */ /* 0x000fe20000001860 */
[----:B------:R-:W-:Y:S01]  /*5ab0*/  FADD.FTZ R65, R65, R142 ;  /* 0x0000008e41417221 */ /* 0x000fe20000010000 */
[----:B------:R-:W-:-:S04]  /*5ac0*/  FADD.FTZ R137, R66, R137 ;  /* 0x0000008942897221 */ /* 0x000fc80000010000 */
[C---:B------:R-:W-:Y:S01]  /*5ad0*/  HMMA.16816.F32 R92, R8.reuse, R18, R92 ;  /* 0x00000012085c723c */ /* 0x040fe2000000185c */
[----:B------:R-:W-:Y:S05]  /*5ae0*/  LDSM.16.MT88.4 R16, [R116+0xac00] ;  /* 0x00ac00007410783b */ /* 0x000fea0000004200 */
[C---:B---3--:R-:W-:Y:S06]  /*5af0*/  HMMA.16816.F32 R88, R8.reuse, R12, R88 ;  /* 0x0000000c0858723c */ /* 0x048fec0000001858 */
[C---:B------:R-:W-:Y:S01]  /*5b00*/  HMMA.16816.F32 R84, R8.reuse, R14, R84 ;  /* 0x0000000e0854723c */ /* 0x040fe20000001854 */
[----:B------:R-:W-:Y:S05]  /*5b10*/  LDSM.16.MT88.4 R12, [R118+0xcc00] ;  /* 0x00cc0000760c783b */ /* 0x000fea0000004200 */
[C---:B------:R-:W-:Y:S06]  /*5b20*/  HMMA.16816.F32 R112, R8.reuse, R20, R112 ;  /* 0x000000140870723c */ /* 0x040fec0000001870 */
[C---:B-1----:R-:W-:Y:S06]  /*5b30*/  HMMA.16816.F32 R104, R8.reuse, R4, R104 ;  /* 0x000000040868723c */ /* 0x042fec0000001868 */
[C---:B------:R-:W-:Y:S01]  /*5b40*/  HMMA.16816.F32 R100, R8.reuse, R6, R100 ;  /* 0x000000060864723c */ /* 0x040fe20000001864 */
[----:B------:R-:W1:Y:S05]  /*5b50*/  LDSM.16.MT88.4 R4, [R118+0xe800] ;  /* 0x00e800007604783b */ /* 0x000e6a0000004200 */
[C---:B------:R-:W-:Y:S01]  /*5b60*/  HMMA.16816.F32 R108, R8.reuse, R22, R108 ;  /* 0x00000016086c723c */ /* 0x040fe2000000186c */
[----:B------:R-:W3:Y:S05]  /*5b70*/  LDSM.16.MT88.4 R20, [R118+0xac00] ;  /* 0x00ac00007614783b */ /* 0x000eea0000004200 */
[C---:B------:R-:W-:Y:S06]  /*5b80*/  HMMA.16816.F32 R72, R8.reuse, R24, R72 ;  /* 0x000000180848723c */ /* 0x040fec0000001848 */
[C---:B------:R-:W-:Y:S06]  /*5b90*/  HMMA.16816.F32 R68, R8.reuse, R26, R68 ;  /* 0x0000001a0844723c */ /* 0x040fec0000001844 */
[C---:B-1----:R-:W-:Y:S06]  /*5ba0*/  HMMA.16816.F32 R80, R8.reuse, R4, R80 ;  /* 0x000000040850723c */ /* 0x042fec0000001850 */
[----:B------:R-:W-:Y:S01]  /*5bb0*/  HMMA.16816.F32 R76, R8, R6, R76 ;  /* 0x00000006084c723c */ /* 0x000fe2000000184c */
[----:B----4-:R-:W-:Y:S01]  /*5bc0*/  F2FP.F16.F32.PACK_AB R4, R139, R64 ;  /* 0x000000408b04723e */ /* 0x010fe200000000ff */
[----:B------:R-:W1:Y:S01]  /*5bd0*/  LDSM.16.MT88.4 R8, [R116+0xcc00] ;  /* 0x00cc00007408783b */ /* 0x000e620000004200 */
[----:B--2---:R-:W-:Y:S01]  /*5be0*/  F2FP.F16.F32.PACK_AB R5, R59, R62 ;  /* 0x0000003e3b05723e */ /* 0x004fe200000000ff */
[----:B------:R-:W-:Y:S01]  /*5bf0*/  FADD.FTZ R64, R64, R65 ;  /* 0x0000004140407221 */ /* 0x000fe20000010000 */
        /* <DEDUP_REMOVED lines=11> */
[----:B------:R-:W2:Y:S05]  /*5cb0*/  LDSM.16.MT88.4 R16, [R118+0xec00] ;  /* 0x00ec00007610783b */ /* 0x000eaa0000004200 */
[C---:B------:R-:W-:Y:S06]  /*5cc0*/  HMMA.16816.F32 R96, R4.reuse, R12, R96 ;  /* 0x0000000c0460723c */ /* 0x040fec0000001860 */
[C---:B------:R-:W-:Y:S01]  /*5cd0*/  HMMA.16816.F32 R92, R4.reuse, R14, R92 ;  /* 0x0000000e045c723c */ /* 0x040fe2000000185c */
[----:B------:R-:W4:Y:S05]  /*5ce0*/  LDSM.16.MT88.4 R12, [R116+0xec00] ;  /* 0x00ec0000740c783b */ /* 0x000f2a0000004200 */
[C---:B---3--:R-:W-:Y:S06]  /*5cf0*/  HMMA.16816.F32 R112, R4.reuse, R20, R112 ;  /* 0x000000140470723c */ /* 0x048fec0000001870 */
[C---:B------:R-:W-:Y:S06]  /*5d00*/  HMMA.16816.F32 R108, R4.reuse, R22, R108 ;  /* 0x00000016046c723c */ /* 0x040fec000000186c */
[C---:B-1----:R-:W-:Y:S06]  /*5d10*/  HMMA.16816.F32 R88, R4.reuse, R8, R88 ;  /* 0x000000080458723c */ /* 0x042fec0000001858 */
[C---:B------:R-:W-:Y:S06]  /*5d20*/  HMMA.16816.F32 R84, R4.reuse, R10, R84 ;  /* 0x0000000a0454723c */ /* 0x040fec0000001854 */
[C---:B--2---:R-:W-:Y:S06]  /*5d30*/  HMMA.16816.F32 R80, R4.reuse, R16, R80 ;  /* 0x000000100450723c */ /* 0x044fec0000001850 */
[C---:B------:R-:W-:Y:S06]  /*5d40*/  HMMA.16816.F32 R76, R4.reuse, R18, R76 ;  /* 0x00000012044c723c */ /* 0x040fec000000184c */
[C---:B----4-:R-:W-:Y:S06]  /*5d50*/  HMMA.16816.F32 R72, R4.reuse, R12, R72 ;  /* 0x0000000c0448723c */ /* 0x050fec0000001848 */
        /* <DEDUP_REMOVED lines=13> */
.L_x_1800:
        /* <DEDUP_REMOVED lines=66> */
.L_x_1797:
[C---:B------:R-:W-:Y:S04]  /*6250*/  LEA R170, P0, R10.reuse, R170, 0x1 ;  /* 0x000000aa0aaa7211 */ /* 0x040fe800078008ff */
[----:B------:R-:W-:Y:S02]  /*6260*/  LEA.HI.X R171, R10, R171, R0, 0x1, P0 ;  /* 0x000000ab0aab7211 */ /* 0x000fe400000f0c00 */
[----:B------:R-:W-:Y:S03]  /*6270*/  IADD3 R66, P0, R170, UR12, RZ ;  /* 0x0000000caa427c10 */ /* 0x000fe6000ff1e0ff */
[----:B------:R-:W-:Y:S01]  /*6280*/  @!PT LDS RZ, [RZ] ;  /* 0x00000000fffff984 */ /* 0x000fe20000000800 */
[----:B------:R-:W-:Y:S01]  /*6290*/  @!PT LDS RZ, [RZ] ;  /* 0x00000000fffff984 */ /* 0x000fe20000000800 */
[----:B------:R-:W-:Y:S01]  /*62a0*/  @!PT LDS RZ, [RZ] ;  /* 0x00000000fffff984 */ /* 0x000fe20000000800 */
[----:B------:R-:W-:Y:S01]  /*62b0*/  LDGSTS.E.BYPASS.LTC128B.128 [R161+0x9000], desc[UR16][R170.64] ;  /* 0x09000000aaa17fae */ /* 0x000fe2000b901d50 */
[----:B------:R-:W-:Y:S02]  /*62c0*/  IADD3.X R67, R171, UR11, RZ, P0, !PT ;  /* 0x0000000bab437c10 */ /* 0x000fe400087fe4ff */
[----:B------:R-:W-:Y:S03]  /*62d0*/  IADD3 R64, P0, R66, UR12, RZ ;  /* 0x0000000c42407c10 */ /* 0x000fe6000ff1e0ff */
[----:B------:R-:W-:Y:S01]  /*62e0*/  LDGSTS.E.BYPASS.LTC128B.128 [R161+0xb000], desc[UR16][R170.64+0x40] ;  /* 0x0b000040aaa17fae */ /* 0x000fe2000b901d50 */
[----:B------:R-:W-:Y:S05]  /*62f0*/  IADD3.X R65, R67, UR11, RZ, P0, !PT ;  /* 0x0000000b43417c10 */ /* 0x000fea00087fe4ff */
[----:B------:R-:W-:Y:S01]  /*6300*/  LDGSTS.E.BYPASS.LTC128B.128 [R161+0xd000], desc[UR16][R170.64+0x80] ;  /* 0x0d000080aaa17fae */ /* 0x000fe2000b901d50 */
[----:B------:R-:W-:Y:S05]  /*6310*/  IADD3 R2, P0, R64, UR12, RZ ;  /* 0x0000000c40027c10 */ /* 0x000fea000ff1e0ff */
[----:B------:R-:W-:Y:S01]  /*6320*/  LDGSTS.E.BYPASS.LTC128B.128 [R161+0x9800], desc[UR16][R66.64] ;  /* 0x0980000042a17fae */ /* 0x000fe2000b901d50 */
[----:B------:R-:W-:Y:S02]  /*6330*/  IADD3.X R3, R65, UR11, RZ, P0, !PT ;  /* 0x0000000b41037c10 */ /* 0x000fe400087fe4ff */
[----:B------:R-:W-:Y:S03]  /*6340*/  ISETP.GT.AND P0, PT, R177, R160, PT ;  /* 0x000000a0b100720c */ /* 0x000fe60003f04270 */
[----:B------:R-:W-:Y:S06]  /*6350*/  LDGSTS.E.BYPASS.LTC128B.128 [R161+0xb800], desc[UR16][R66.64+0x40] ;  /* 0x0b80004042a17fae */ /* 0x000fec000b901d50 */
[----:B------:R-:W-:Y:S06]  /*6360*/  LDGSTS.E.BYPASS.LTC128B.128 [R161+0xd800], desc[UR16][R66.64+0x80] ;  /* 0x0d80008042a17fae */ /* 0x000fec000b901d50 */
[----:B------:R-:W-:Y:S06]  /*6370*/  LDGSTS.E.BYPASS.LTC128B.128 [R161+0xa000], desc[UR16][R64.64] ;  /* 0x0a00000040a17fae */ /* 0x000fec000b901d50 */
[----:B------:R-:W-:Y:S06]  /*6380*/  LDGSTS.E.BYPASS.LTC128B.128 [R161+0xc000], desc[UR16][R64.64+0x40] ;  /* 0x0c00004040a17fae */ /* 0x000fec000b901d50 */
[----:B------:R1:W-:Y:S06]  /*6390*/  LDGSTS.E.BYPASS.LTC128B.128 [R161+0xe000], desc[UR16][R64.64+0x80] ;  /* 0x0e00008040a17fae */ /* 0x0003ec000b901d50 */
[----:B------:R-:W-:Y:S06]  /*63a0*/  LDGSTS.E.BYPASS.LTC128B.128 [R161+0xa800], desc[UR16][R2.64] ;  /* 0x0a80000002a17fae */ /* 0x000fec000b901d50 */
[----:B------:R-:W-:Y:S06]  /*63b0*/  LDGSTS.E.BYPASS.LTC128B.128 [R161+0xc800], desc[UR16][R2.64+0x40] ;  /* 0x0c80004002a17fae */ /* 0x000fec000b901d50 */
[----:B------:R2:W-:Y:S06]  /*63c0*/  LDGSTS.E.BYPASS.LTC128B.128 [R161+0xe800], desc[UR16][R2.64+0x80] ;  /* 0x0e80008002a17fae */ /* 0x0005ec000b901d50 */
[----:B------:R-:W-:Y:S06]  /*63d0*/  LDSM.16.M88.4 R120, [R159] ;  /* 0x000000009f78783b */ /* 0x000fec0000000200 */
[----:B------:R-:W3:Y:S06]  /*63e0*/  LDSM.16.M88.4 R124, [R158] ;  /* 0x000000009e7c783b */ /* 0x000eec0000000200 */
[----:B------:R-:W4:Y:S06]  /*63f0*/  LDSM.16.M88.4 R128, [R158+0x400] ;  /* 0x000400009e80783b */ /* 0x000f2c0000000200 */
[----:B------:R-:W5:Y:S06]  /*6400*/  LDSM.16.M88.4 R132, [R158+0x800] ;  /* 0x000800009e84783b */ /* 0x000f6c0000000200 */
[----:B------:R-:W1:Y:S06]  /*6410*/  LDSM.16.M88.4 R136, [R158+0xc00] ;  /* 0x000c00009e88783b */ /* 0x000e6c0000000200 */
[----:B------:R-:W0:Y:S06]  /*6420*/  LDGDEPBAR ;  /* 0x00000000000079af */ /* 0x000e2c0000000000 */
[----:B------:R-:W2:Y:S06]  /*6430*/  LDSM.16.M88.4 R140, [R158+0x1000] ;  /* 0x001000009e8c783b */ /* 0x000eac0000000200 */
[----:B------:R-:W2:Y:S01]  /*6440*/  LDSM.16.M88.4 R144, [R158+0x1400] ;  /* 0x001400009e90783b */ /* 0x000ea20000000200 */
[C---:B---3--:R-:W-:Y:S05]  /*6450*/  HMMA.16816.F32 R4, R120.reuse, R124, RZ ;  /* 0x0000007c7804723c */ /* 0x048fea00000018ff */
[----:B------:R-:W3:Y:S01]  /*6460*/  LDSM.16.M88.4 R148, [R158+0x1800] ;  /* 0x001800009e94783b */ /* 0x000ee20000000200 */
[C---:B------:R-:W-:Y:S05]  /*6470*/  HMMA.16816.F32 R8, R120.reuse, R126, RZ ;  /* 0x0000007e7808723c */ /* 0x040fea00000018ff */
[----:B------:R-:W3:Y:S01]  /*6480*/  LDSM.16.M88.4 R152, [R158+0x1c00] ;  /* 0x001c00009e98783b */ /* 0x000ee20000000200 */
[C---:B----4-:R-:W-:Y:S05]  /*6490*/  HMMA.16816.F32 R12, R120.reuse, R128, RZ ;  /* 0x00000080780c723c */ /* 0x050fea00000018ff */
[----:B------:R-:W-:Y:S01]  /*64a0*/  LDSM.16.M88.4 R124, [R157] ;  /* 0x000000009d7c783b */ /* 0x000fe20000000200 */
[C---:B------:R-:W-:Y:S05]  /*64b0*/  HMMA.16816.F32 R16, R120.reuse, R130, RZ ;  /* 0x000000827810723c */ /* 0x040fea00000018ff */
[----:B------:R-:W4:Y:S01]  /*64c0*/  LDSM.16.M88.4 R128, [R156] ;  /* 0x000000009c80783b */ /* 0x000f220000000200 */
[C---:B-----5:R-:W-:Y:S06]  /*64d0*/  HMMA.16816.F32 R20, R120.reuse, R132, RZ ;  /* 0x000000847814723c */ /* 0x060fec00000018ff */
[C---:B------:R-:W-:Y:S01]  /*64e0*/  HMMA.16816.F32 R24, R120.reuse, R134, RZ ;  /* 0x000000867818723c */ /* 0x040fe200000018ff */
[----:B------:R-:W5:Y:S05]  /*64f0*/  LDSM.16.M88.4 R132, [R156+0x400] ;  /* 0x000400009c84783b */ /* 0x000f6a0000000200 */
[C---:B-1----:R-:W-:Y:S06]  /*6500*/  HMMA.16816.F32 R28, R120.reuse, R136, RZ ;  /* 0x00000088781c723c */ /* 0x042fec00000018ff */
[C---:B------:R-:W-:Y:S01]  /*6510*/  HMMA.16816.F32 R32, R120.reuse, R138, RZ ;  /* 0x0000008a7820723c */ /* 0x040fe200000018ff */
[----:B------:R-:W1:Y:S05]  /*6520*/  LDSM.16.M88.4 R136, [R156+0x800] ;  /* 0x000800009c88783b */ /* 0x000e6a0000000200 */
[C---:B--2---:R-:W-:Y:S06]  /*6530*/  HMMA.16816.F32 R36, R120.reuse, R140, RZ ;  /* 0x0000008c7824723c */ /* 0x044fec00000018ff */
[C---:B------:R-:W-:Y:S06]  /*6540*/  HMMA.16816.F32 R40, R120.reuse, R142, RZ ;  /* 0x0000008e7828723c */ /* 0x040fec00000018ff */
[C---:B------:R-:W-:Y:S06]  /*6550*/  HMMA.16816.F32 R44, R120.reuse, R144, RZ ;  /* 0x00000090782c723c */ /* 0x040fec00000018ff */
[C---:B------:R-:W-:Y:S06]  /*6560*/  HMMA.16816.F32 R48, R120.reuse, R146, RZ ;  /* 0x000000927830723c */ /* 0x040fec00000018ff */
[C---:B---3--:R-:W-:Y:S06]  /*6570*/  HMMA.16816.F32 R52, R120.reuse, R148, RZ ;  /* 0x000000947834723c */ /* 0x048fec00000018ff */
[C---:B------:R-:W-:Y:S06]  /*6580*/  HMMA.16816.F32 R56, R120.reuse, R150, RZ ;  /* 0x000000967838723c */ /* 0x040fec00000018ff */
[C---:B------:R-:W-:Y:S06]  /*6590*/  HMMA.16816.F32 R60, R120.reuse, R152, RZ ;  /* 0x00000098783c723c */ /* 0x040fec00000018ff */
[----:B------:R-:W-:Y:S01]  /*65a0*/  HMMA.16816.F32 R64, R120, R154, RZ ;  /* 0x0000009a7840723c */ /* 0x000fe200000018ff */
[----:B------:R-:W2:Y:S05]  /*65b0*/  LDSM.16.M88.4 R120, [R156+0xc00] ;  /* 0x000c00009c78783b */ /* 0x000eaa0000000200 */
[C---:B----4-:R-:W-:Y:S06]  /*65c0*/  HMMA.16816.F32 R4, R124.reuse, R128, R4 ;  /* 0x000000807c04723c */ /* 0x050fec0000001804 */
[C---:B------:R-:W-:Y:S01]  /*65d0*/  HMMA.16816.F32 R8, R124.reuse, R130, R8 ;  /* 0x000000827c08723c */ /* 0x040fe20000001808 */
[----:B------:R-:W3:Y:S05]  /*65e0*/  LDSM.16.M88.4 R128, [R156+0x1000] ;  /* 0x001000009c80783b */ /* 0x000eea0000000200 */
[C---:B-----5:R-:W-:Y:S06]  /*65f0*/  HMMA.16816.F32 R12, R124.reuse, R132, R12 ;  /* 0x000000847c0c723c */ /* 0x060fec000000180c */
[C---:B------:R-:W-:Y:S01]  /*6600*/  HMMA.16816.F32 R16, R124.reuse, R134, R16 ;  /* 0x000000867c10723c */ /* 0x040fe20000001810 */
        /* <DEDUP_REMOVED lines=13> */
[C---:B-1----:R-:W-:Y:S06]  /*66e0*/  HMMA.16816.F32 R52, R124.reuse, R136, R52 ;  /* 0x000000887c34723c */ /* 0x042fec0000001834 */
[C---:B------:R-:W-:Y:S01]  /*66f0*/  HMMA.16816.F32 R56, R124.reuse, R138, R56 ;  /* 0x0000008a7c38723c */ /* 0x040fe20000001838 */
[----:B------:R-:W1:Y:S05]  /*6700*/  LDSM.16.M88.4 R136, [R158+0x2400] ;  /* 0x002400009e88783b */ /* 0x000e6a0000000200 */
[C---:B--2---:R-:W-:Y:S06]  /*6710*/  HMMA.16816.F32 R60, R124.reuse, R120, R60 ;  /* 0x000000787c3c723c */ /* 0x044fec000000183c */
[----:B------:R-:W-:Y:S01]  /*6720*/  HMMA.16816.F32 R64, R124, R122, R64 ;  /* 0x0000007a7c40723c */ /* 0x000fe20000001840 */
[----:B------:R-:W2:Y:S06]  /*6730*/  LDSM.16.M88.4 R120, [R158+0x2800] ;  /* 0x002800009e78783b */ /* 0x000eac0000000200 */
[----:B------:R-:W4:Y:S01]  /*6740*/  LDSM.16.M88.4 R124, [R158+0x2c00] ;  /* 0x002c00009e7c783b */ /* 0x000f220000000200 */
[C---:B---3--:R-:W-:Y:S06]  /*6750*/  HMMA.16816.F32 R4, R128.reuse, R132, R4 ;  /* 0x000000848004723c */ /* 0x048fec0000001804 */
        /* <DEDUP_REMOVED lines=22> */
[----:B------:R-:W2:Y:S06]  /*68c0*/  LDSM.16.M88.4 R124, [R156+0x2800] ;  /* 0x002800009c7c783b */ /* 0x000eac0000000200 */
[----:B------:R-:W4:Y:S01]  /*68d0*/  LDSM.16.M88.4 R128, [R156+0x2c00] ;  /* 0x002c00009c80783b */ /* 0x000f220000000200 */
        /* <DEDUP_REMOVED lines=9> */
[C---:B----4-:R-:W-:Y:S06]  /*6970*/  HMMA.16816.F32 R28, R120.reuse, R128, R28 ;  /* 0x00000080781c723c */ /* 0x050fec000000181c */
        /* <DEDUP_REMOVED lines=14> */
[----:B------:R-:W4:Y:S01]  /*6a60*/  LDSM.16.M88.4 R128, [R158+0x4c00] ;  /* 0x004c00009e80783b */ /* 0x000f220000000200 */
        /* <DEDUP_REMOVED lines=18> */
[C---:B---3--:R-:W-:Y:S06]  /*6b90*/  HMMA.16816.F32 R52, R132.reuse, R120, R52 ;  /* 0x000000788434723c */ /* 0x048fec0000001834 */
[C---:B------:R-:W-:Y:S01]  /*6ba0*/  HMMA.16816.F32 R56, R132.reuse, R122, R56 ;  /* 0x0000007a8438723c */ /* 0x040fe20000001838 */
[----:B------:R-:W2:Y:S05]  /*6bb0*/  LDSM.16.M88.4 R120, [R156+0x4400] ;  /* 0x004400009c78783b */ /* 0x000eaa0000000200 */
[C---:B----4-:R-:W-:Y:S06]  /*6bc0*/  HMMA.16816.F32 R60, R132.reuse, R128, R60 ;  /* 0x00000080843c723c */ /* 0x050fec000000183c */
[----:B------:R-:W-:Y:S01]  /*6bd0*/  HMMA.16816.F32 R64, R132, R130, R64 ;  /* 0x000000828440723c */ /* 0x000fe20000001840 */
[----:B------:R-:W3:Y:S05]  /*6be0*/  LDSM.16.M88.4 R128, [R156+0x4800] ;  /* 0x004800009c80783b */ /* 0x000eea0000000200 */
[C---:B-1----:R-:W-:Y:S06]  /*6bf0*/  HMMA.16816.F32 R4, R124.reuse, R136, R4 ;  /* 0x000000887c04723c */ /* 0x042fec0000001804 */
[C---:B------:R-:W-:Y:S06]  /*6c00*/  HMMA.16816.F32 R8, R124.reuse, R138, R8 ;  /* 0x0000008a7c08723c */ /* 0x040fec0000001808 */
[C---:B--2---:R-:W-:Y:S06]  /*6c10*/  HMMA.16816.F32 R12, R124.reuse, R120, R12 ;  /* 0x000000787c0c723c */ /* 0x044fec000000180c */
[C---:B------:R-:W-:Y:S01]  /*6c20*/  HMMA.16816.F32 R16, R124.reuse, R122, R16 ;  /* 0x0000007a7c10723c */ /* 0x040fe20000001810 */
[----:B------:R-:W1:Y:S05]  /*6c30*/  LDSM.16.M88.4 R120, [R156+0x4c00] ;  /* 0x004c00009c78783b */ /* 0x000e6a0000000200 */
[C---:B---3--:R-:W-:Y:S05]  /*6c40*/  HMMA.16816.F32 R20, R124.reuse, R128, R20 ;  /* 0x000000807c14723c */ /* 0x048fea0000001814 */
[----:B------:R-:W-:Y:S01]  /*6c50*/  FMUL.FTZ R235, R4, UR8 ;  /* 0x0000000804eb7c20 */ /* 0x000fe20008410000 */
[C---:B------:R-:W-:Y:S01]  /*6c60*/  HMMA.16816.F32 R24, R124.reuse, R130, R24 ;  /* 0x000000827c18723c */ /* 0x040fe20000001818 */
[----:B------:R-:W2:Y:S04]  /*6c70*/  LDSM.16.M88.4 R128, [R156+0x5000] ;  /* 0x005000009c80783b */ /* 0x000ea80000000200 */
[----:B------:R-:W3:Y:S01]  /*6c80*/  MUFU.TANH R235, R235 ;  /* 0x000000eb00eb7308 */ /* 0x000ee20000002400 */
[----:B------:R-:W-:Y:S01]  /*6c90*/  FMUL.FTZ R233, R5, UR8 ;  /* 0x0000000805e97c20 */ /* 0x000fe20008410000 */
[----:B------:R-:W-:Y:S01]  /*6ca0*/  FMUL.FTZ R234, R6, UR8 ;  /* 0x0000000806ea7c20 */ /* 0x000fe20008410000 */
[----:B------:R-:W-:Y:S03]  /*6cb0*/  FMUL.FTZ R238, R7, UR8 ;  /* 0x0000000807ee7c20 */ /* 0x000fe60008410000 */
[----:B------:R-:W-:Y:S01]  /*6cc0*/  FMUL.FTZ R239, R8, UR8 ;  /* 0x0000000808ef7c20 */ /* 0x000fe20008410000 */
[----:B------:R-:W-:Y:S03]  /*6cd0*/  FMUL.FTZ R237, R9, UR8 ;  /* 0x0000000809ed7c20 */ /* 0x000fe60008410000 */
[----:B------:R-:W4:Y:S01]  /*6ce0*/  MUFU.TANH R233, R233 ;  /* 0x000000e900e97308 */ /* 0x000f220000002400 */
[----:B------:R-:W-:Y:S01]  /*6cf0*/  FMUL.FTZ R236, R10, UR8 ;  /* 0x000000080aec7c20 */ /* 0x000fe20008410000 */
[----:B------:R-:W-:Y:S01]  /*6d00*/  FMUL.FTZ R240, R11, UR8 ;  /* 0x000000080bf07c20 */ /* 0x000fe20008410000 */
[----:B------:R-:W-:Y:S01]  /*6d10*/  FMUL.FTZ R229, R12, UR8 ;  /* 0x000000080ce57c20 */ /* 0x000fe20008410000 */
[----:B------:R-:W-:Y:S01]  /*6d20*/  FMUL.FTZ R231, R13, UR8 ;  /* 0x000000080de77c20 */ /* 0x000fe20008410000 */
[----:B------:R-:W-:Y:S01]  /*6d30*/  FMUL.FTZ R232, R14, UR8 ;  /* 0x000000080ee87c20 */ /* 0x000fe20008410000 */
[----:B------:R-:W-:Y:S01]  /*6d40*/  FMUL.FTZ R230, R15, UR8 ;  /* 0x000000080fe67c20 */ /* 0x000fe20008410000 */
[----:B------:R-:W-:Y:S03]  /*6d50*/  FMUL.FTZ R227, R16, UR8 ;  /* 0x0000000810e37c20 */ /* 0x000fe60008410000 */
[----:B------:R-:W2:Y:S01]  /*6d60*/  MUFU.TANH R234, R234 ;  /* 0x000000ea00ea7308 */ /* 0x000ea20000002400 */
[----:B------:R-:W-:Y:S01]  /*6d70*/  FMUL.FTZ R225, R17, UR8 ;  /* 0x0000000811e17c20 */ /* 0x000fe20008410000 */
[----:B------:R-:W-:Y:S01]  /*6d80*/  FMUL.FTZ R228, R18, UR8 ;  /* 0x0000000812e47c20 */ /* 0x000fe20008410000 */
[----:B------:R-:W-:Y:S01]  /*6d90*/  FMUL.FTZ R226, R19, UR8 ;  /* 0x0000000813e27c20 */ /* 0x000fe20008410000 */
[----:B------:R-:W-:Y:S01]  /*6da0*/  FMUL.FTZ R223, R20, UR8 ;  /* 0x0000000814df7c20 */ /* 0x000fe20008410000 */
[----:B------:R-:W-:Y:S01]  /*6db0*/  FMUL.FTZ R221, R21, UR8 ;  /* 0x0000000815dd7c20 */ /* 0x000fe20008410000 */
[----:B------:R-:W-:Y:S01]  /*6dc0*/  FMUL.FTZ R224, R22, UR8 ;  /* 0x0000000816e07c20 */ /* 0x000fe20008410000 */
[----:B------:R-:W-:Y:S03]  /*6dd0*/  FMUL.FTZ R222, R23, UR8 ;  /* 0x0000000817de7c20 */ /* 0x000fe60008410000 */
[----:B------:R-:W3:Y:S01]  /*6de0*/  MUFU.TANH R238, R238 ;  /* 0x000000ee00ee7308 */ /* 0x000ee20000002400 */
[C---:B-1----:R-:W-:Y:S03]  /*6df0*/  HMMA.16816.F32 R28, R124.reuse, R120, R28 ;  /* 0x000000787c1c723c */ /* 0x042fe6000000181c */
[----:B------:R-:W-:Y:S01]  /*6e00*/  FMUL.FTZ R219, R24, UR8 ;  /* 0x0000000818db7c20 */ /* 0x000fe20008410000 */
[----:B------:R-:W-:Y:S01]  /*6e10*/  FMUL.FTZ R217, R25, UR8 ;  /* 0x0000000819d97c20 */ /* 0x000fe20008410000 */
[----:B------:R-:W-:Y:S01]  /*6e20*/  FMUL.FTZ R220, R26, UR8 ;  /* 0x000000081adc7c20 */ /* 0x000fe20008410000 */
[C---:B------:R-:W-:Y:S03]  /*6e30*/  HMMA.16816.F32 R32, R124.reuse, R122, R32 ;  /* 0x0000007a7c20723c */ /* 0x040fe60000001820 */
[----:B------:R-:W1:Y:S01]  /*6e40*/  MUFU.TANH R239, R239 ;  /* 0x000000ef00ef7308 */ /* 0x000e620000002400 */
[----:B------:R-:W5:Y:S01]  /*6e50*/  LDSM.16.M88.4 R120, [R156+0x5400] ;  /* 0x005400009c78783b */ /* 0x000f620000000200 */
[----:B------:R-:W-:Y:S01]  /*6e60*/  FMUL.FTZ R218, R27, UR8 ;  /* 0x000000081bda7c20 */ /* 0x000fe20008410000 */
[C---:B--2---:R-:W-:Y:S07]  /*6e70*/  HMMA.16816.F32 R36, R124.reuse, R128, R36 ;  /* 0x000000807c24723c */ /* 0x044fee0000001824 */
[----:B------:R-:W2:Y:S01]  /*6e80*/  MUFU.TANH R237, R237 ;  /* 0x000000ed00ed7308 */ /* 0x000ea20000002400 */
[C---:B------:R-:W-:Y:S01]  /*6e90*/  HMMA.16816.F32 R40, R124.reuse, R130, R40 ;  /* 0x000000827c28723c */ /* 0x040fe20000001828 */
[----:B------:R-:W4:Y:S08]  /*6ea0*/  LDSM.16.M88.4 R128, [R156+0x5800] ;  /* 0x005800009c80783b */ /* 0x000f300000000200 */
        /* <DEDUP_REMOVED lines=20> */
[C---:B-----5:R-:W-:Y:S06]  /*6ff0*/  HMMA.16816.F32 R44, R124.reuse, R120, R44 ;  /* 0x000000787c2c723c */ /* 0x060fec000000182c */
[C---:B------:R-:W-:Y:S03]  /*7000*/  HMMA.16816.F32 R48, R124.reuse, R122, R48 ;  /* 0x0000007a7c30723c */ /* 0x040fe60000001830 */
[----:B------:R-:W1:Y:S01]  /*7010*/  MUFU.TANH R232, R232 ;  /* 0x000000e800e87308 */ /* 0x000e620000002400 */
[----:B------:R-:W5:Y:S02]  /*7020*/  LDSM.16.M88.4 R120, [R156+0x5c00] ;  /* 0x005c00009c78783b */ /* 0x000f640000000200 */
        /* <DEDUP_REMOVED lines=21> */
[C---:B-----5:R-:W-:Y:S03]  /*7180*/  HMMA.16816.F32 R60, R124.reuse, R120, R60 ;  /* 0x000000787c3c723c */ /* 0x060fe6000000183c */
[----:B------:R-:W-:Y:S01]  /*7190*/  FMUL.FTZ R187, R56, UR8 ;  /* 0x0000000838bb7c20 */ /* 0x000fe20008410000 */
[----:B------:R-:W-:Y:S01]  /*71a0*/  FMUL.FTZ R185, R57, UR8 ;  /* 0x0000000839b97c20 */ /* 0x000fe20008410000 */
[----:B------:R-:W-:Y:S01]  /*71b0*/  FMUL.FTZ R188, R58, UR8 ;  /* 0x000000083abc7c20 */ /* 0x000fe20008410000 */
[----:B------:R-:W-:Y:S03]  /*71c0*/  HMMA.16816.F32 R64, R124, R122, R64 ;  /* 0x0000007a7c40723c */ /* 0x000fe60000001840 */
[----:B------:R-:W1:Y:S02]  /*71d0*/  MUFU.TANH R223, R223 ;  /* 0x000000df00df7308 */ /* 0x000e640000002400 */
[----:B------:R-:W-:Y:S08]  /*71e0*/  FMUL.FTZ R186, R59, UR8 ;  /* 0x000000083bba7c20 */ /* 0x000ff00008410000 */
[----:B------:R-:W1:Y:S10]  /*71f0*/  MUFU.TANH R221, R221 ;  /* 0x000000dd00dd7308 */ /* 0x000e740000002400 */
        /* <DEDUP_REMOVED lines=9> */
[----:B------:R-:W-:Y:S07]  /*7290*/  FMUL.FTZ R66, R66, UR8 ;  /* 0x0000000842427c20 */ /* 0x000fee0008410000 */
        /* <DEDUP_REMOVED lines=50> */
[----:B------:R-:W2:Y:S01]  /*75c0*/  LDC R0, c[0x0][0x380] ;  /* 0x0000e000ff007b82 */ /* 0x000ea20000000800 */
[----:B------:R-:W-:Y:S04]  /*75d0*/  SHF.L.U32 R5, R177, 0x7, RZ ;  /* 0x00000007b1057819 */ /* 0x000fe800000006ff */
[----:B------:R-:W-:Y:S01]  /*75e0*/  IABS R6, R5 ;  /* 0x0000000500067213 */ /* 0x000fe20000000000 */
[C---:B------:R-:W-:Y:S01]  /*75f0*/  VIADD R11, R5.reuse, 0xffffff80 ;  /* 0xffffff80050b7836 */ /* 0x040fe20000000000 */
[-C--:B--2---:R-:W-:Y:S02]  /*7600*/  IABS R2, R0.reuse ;  /* 0x0000000000027213 */ /* 0x084fe40000000000 */
[-C--:B------:R-:W-:Y:S02]  /*7610*/  LOP3.LUT R5, R5, R0.reuse, RZ, 0x3c, !PT ;  /* 0x0000000005057212 */ /* 0x080fe400078e3cff */
[----:B------:R-:W2:Y:S02]  /*7620*/  I2F.RP R10, R2 ;  /* 0x00000002000a7306 */ /* 0x000ea40000209400 */
[----:B------:R-:W-:Y:S08]  /*7630*/  ISETP.GE.AND P2, PT, R5, RZ, PT ;  /* 0x000000ff0500720c */ /* 0x000ff00003f46270 */
[----:B--2---:R-:W2:Y:S02]  /*7640*/  MUFU.RCP R4, R10 ;  /* 0x0000000a00047308 */ /* 0x004ea40000001000 */
[----:B--2---:R-:W-:Y:S01]  /*7650*/  VIADD R8, R4, 0xffffffe ;  /* 0x0ffffffe04087836 */ /* 0x004fe20000000000 */
[----:B------:R-:W-:Y:S02]  /*7660*/  IABS R4, R11 ;  /* 0x0000000b00047213 */ /* 0x000fe40000000000 */
[----:B------:R-:W-:Y:S05]  /*7670*/  LOP3.LUT R11, R11, R0, RZ, 0x3c, !PT ;  /* 0x000000000b0b7212 */ /* 0x000fea00078e3cff */
[----:B------:R-:W2:Y:S01]  /*7680*/  F2I.FTZ.U32.TRUNC.NTZ R9, R8 ;  /* 0x0000000800097305 */ /* 0x000ea2000021f000 */
[----:B------:R-:W-:Y:S01]  /*7690*/  ISETP.GE.AND P0, PT, R11, RZ, PT ;  /* 0x000000ff0b00720c */ /* 0x000fe20003f06270 */
        /* <DEDUP_REMOVED lines=20> */
[----:B------:R-:W2:Y:S09]  /*77e0*/  LDC R2, c[0x0][0x24c] ;  /* 0x00009300ff027b82 */ /* 0x000eb20000000800 */
        /* <DEDUP_REMOVED lines=18> */
[----:B--2---:R-:W-:Y:S04]  /*7910*/  IMAD R9, R0, R2, R9 ;  /* 0x0000000200097224 */ /* 0x004fe800078e0209 */
[----:B------:R-:W-:Y:S01]  /*7920*/  IMAD.IADD R11, R11, 0x1, R9 ;  /* 0x000000010b0b7824 */ /* 0x000fe200078e0209 */
[----:B---3--:R-:W-:Y:S04]  /*7930*/  IADD3 R6, -R7, R6, RZ ;  /* 0x0000000607067210 */ /* 0x008fe80007ffe1ff */
[----:B------:R-:W-:Y:S01]  /*7940*/  SHF.R.S32.HI R7, RZ, 0x1f, R6 ;  /* 0x0000001fff077819 */ /* 0x000fe20000011406 */
[CC--:B----4-:R-:W-:Y:S04]  /*7950*/  IMAD.WIDE.U32 R10, R6.reuse, R4.reuse, R10 ;  /* 0x00000004060a7225 */ /* 0x0d0fe800078e000a */
[----:B------:R-:W-:Y:S04]  /*7960*/  IMAD R7, R7, R4, RZ ;  /* 0x0000000407077224 */ /* 0x000fe800078e02ff */
[----:B------:R-:W-:Y:S05]  /*7970*/  IMAD R7, R6, R5, R7 ;  /* 0x0000000506077224 */ /* 0x000fea00078e0207 */
[----:B------:R-:W-:Y:S07]  /*7980*/  IADD3 R7, R11, R7, RZ ;  /* 0x000000070b077210 */ /* 0x000fee0007ffe0ff */
.L_x_1799:
        /* <DEDUP_REMOVED lines=24> */
.L_x_1798:
[----:B------:R-:W-:Y:S01]  /*7b10*/  FMNMX.FTZ R0, R235, R119, !PT ;  /* 0x00000077eb007209 */ /* 0x000fe20007810000 */
[----:B------:R-:W-:Y:S01]  /*7b20*/  LDSM.16.MT88.4 R24, [R116+0x9000] ;  /* 0x009000007418783b */ /* 0x000fe20000004200 */
[----:B--2---:R-:W-:Y:S02]  /*7b30*/  FMNMX.FTZ R9, R234, R117, !PT ;  /* 0x00000075ea097209 */ /* 0x004fe40007810000 */
[----:B------:R-:W-:Y:S02]  /*7b40*/  FMNMX.FTZ R0, R233, R0, !PT ;  /* 0x00000000e9007209 */ /* 0x000fe40007810000 */
[----:B------:R-:W-:Y:S02]  /*7b50*/  FMNMX.FTZ R9, R238, R9, !PT ;  /* 0x00000009ee097209 */ /* 0x000fe40007810000 */
[----:B-1----:R-:W-:Y:S01]  /*7b60*/  FMNMX.FTZ R0, R239, R0, !PT ;  /* 0x00000000ef007209 */ /* 0x002fe20007810000 */
        /* <DEDUP_REMOVED lines=63> */
[----:B------:R-:W-:Y:S01]  /*7f60*/  FMNMX.FTZ R7, R3, R0, !PT ;  /* 0x0000000003077209 */ /* 0x000fe20007810000 */
[----:B------:R-:W-:Y:S08]  /*7f70*/  LDSM.16.MT88.4 R12, [R118+0x9000] ;  /* 0x00900000760c783b */ /* 0x000ff00000004200 */
[----:B------:R-:W1:Y:S08]  /*7f80*/  SHFL.BFLY PT, R9, R6, 0x2, 0x1f ;  /* 0x0c401f0006097f89 */ /* 0x000e7000000e0000 */
[----:B------:R-:W2:Y:S01]  /*7f90*/  SHFL.BFLY PT, R0, R7, 0x2, 0x1f ;  /* 0x0c401f0007007f89 */ /* 0x000ea200000e0000 */
[----:B-1----:R-:W-:Y:S02]  /*7fa0*/  FMNMX.FTZ R11, R6, R9, !PT ;  /* 0x00000009060b7209 */ /* 0x002fe40007810000 */
[----:B--2---:R-:W-:Y:S05]  /*7fb0*/  FMNMX.FTZ R5, R7, R0, !PT ;  /* 0x0000000007057209 */ /* 0x004fea0007810000 */
[----:B------:R-:W1:Y:S08]  /*7fc0*/  SHFL.BFLY PT, R2, R11, 0x1, 0x1f ;  /* 0x0c201f000b027f89 */ /* 0x000e7000000e0000 */
[----:B------:R-:W2:Y:S01]  /*7fd0*/  SHFL.BFLY PT, R0, R5, 0x1, 0x1f ;  /* 0x0c201f0005007f89 */ /* 0x000ea200000e0000 */
[----:B-1----:R-:W-:Y:S02]  /*7fe0*/  FMNMX.FTZ R2, R11, R2, !PT ;  /* 0x000000020b027209 */ /* 0x002fe40007810000 */
[----:B--2---:R-:W-:Y:S03]  /*7ff0*/  FMNMX.FTZ R0, R5, R0, !PT ;  /* 0x0000000005007209 */ /* 0x004fe60007810000 */
[C---:B------:R-:W-:Y:S01]  /*8000*/  FMUL.FTZ R120, R2.reuse, UR4 ;  /* 0x0000000402787c20 */ /* 0x040fe20008410000 */
[C---:B------:R-:W-:Y:S01]  /*8010*/  FSETP.NEU.FTZ.AND P0, PT, R2.reuse, -INF , PT ;  /* 0xff8000000200780b */ /* 0x040fe20003f1d000 */
[----:B------:R-:W-:Y:S01]  /*8020*/  FADD.FTZ R4, -R2, R119 ;  /* 0x0000007702047221 */ /* 0x000fe20000010100 */
[----:B------:R-:W-:Y:S01]  /*8030*/  MOV R119, R2 ;  /* 0x0000000200777202 */ /* 0x000fe20000000f00 */
[----:B------:R-:W-:Y:S01]  /*8040*/  FMUL.FTZ R55, R0, UR4 ;  /* 0x0000000400377c20 */ /* 0x000fe20008410000 */
        /* <DEDUP_REMOVED lines=55> */
[----:B------:R-:W-:Y:S01]  /*83c0*/  FMUL.FTZ R37, R54, R81 ;  /* 0x0000005136257220 */ /* 0x000fe20000410000 */
[C---:B------:R-:W-:Y:S01]  /*83d0*/  FMUL.FTZ R38, R53.reuse, R82 ;  /* 0x0000005235267220 */ /* 0x040fe20000410000 */
[----:B------:R-:W-:Y:S01]  /*83e0*/  FMUL.FTZ R39, R53, R83 ;  /* 0x0000005335277220 */ /* 0x000fe20000410000 */
[--C-:B------:R-:W-:Y:S01]  /*83f0*/  FFMA.FTZ R91, R232, UR4, -R55.reuse ;  /* 0x00000004e85b7c23 */ /* 0x100fe20008010837 */
[--C-:B------:R-:W-:Y:S01]  /*8400*/  FFMA.FTZ R81, R225, UR4, -R120.reuse ;  /* 0x00000004e1517c23 */ /* 0x100fe20008010878 */
[--C-:B------:R-:W-:Y:S01]  /*8410*/  FFMA.FTZ R82, R228, UR4, -R55.reuse ;  /* 0x00000004e4527c23 */ /* 0x100fe20008010837 */
[--C-:B------:R-:W-:Y:S03]  /*8420*/  FFMA.FTZ R83, R226, UR4, -R55.reuse ;  /* 0x00000004e2537c23 */ /* 0x100fe60008010837 */
[----:B------:R-:W2:Y:S01]  /*8430*/  MUFU.EX2 R125, R125 ;  /* 0x0000007d007d7308 */ /* 0x000ea20000000800 */
[----:B-1----:R-:W-:Y:S01]  /*8440*/  F2FP.F16.F32.PACK_AB R59, R117, R122 ;  /* 0x0000007a753b723e */ /* 0x002fe200000000ff */
        /* <DEDUP_REMOVED lines=11> */
[--C-:B------:R-:W-:Y:S01]  /*8500*/  FFMA.FTZ R98, R215, UR4, -R120.reuse ;  /* 0x00000004d7627c23 */ /* 0x100fe20008010878 */
[----:B------:R-:W-:Y:S01]  /*8510*/  LDSM.16.MT88.4 R68, [R118+0xd400] ;  /* 0x00d400007644783b */ /* 0x000fe20000004200 */
[----:B------:R-:W-:Y:S03]  /*8520*/  FFMA.FTZ R136, R202, UR4, -R55 ;  /* 0x00000004ca887c23 */ /* 0x000fe60008010837 */
[----:B------:R-:W1:Y:S01]  /*8530*/  MUFU.EX2 R123, R123 ;  /* 0x0000007b007b7308 */ /* 0x000e620000000800 */
[----:B--2---:R-:W-:Y:S01]  /*8540*/  F2FP.F16.F32.PACK_AB R56, R125, R129 ;  /* 0x000000817d38723e */ /* 0x004fe200000000ff */
[----:B------:R-:W-:Y:S01]  /*8550*/  FFMA.FTZ R129, R54, R179, R129 ;  /* 0x000000b336817223 */ /* 0x000fe20000010081 */
[--C-:B------:R-:W-:Y:S01]  /*8560*/  FFMA.FTZ R138, R200, UR4, -R55.reuse ;  /* 0x00000004c88a7c23 */ /* 0x100fe20008010837 */
[----:B------:R-:W-:Y:S01]  /*8570*/  FFMA.FTZ R141, R198, UR4, -R55 ;  /* 0x00000004c68d7c23 */ /* 0x000fe20008010837 */
[--C-:B------:R-:W-:Y:S01]  /*8580*/  FFMA.FTZ R140, R195, UR4, -R120.reuse ;  /* 0x00000004c38c7c23 */ /* 0x100fe20008010878 */
[----:B------:R-:W-:Y:S01]  /*8590*/  FADD.FTZ R129, R125, R129 ;  /* 0x000000817d817221 */ /* 0x000fe20000010000 */
        /* <DEDUP_REMOVED lines=10> */
[----:B-1----:R-:W-:Y:S01]  /*8640*/  F2FP.F16.F32.PACK_AB R57, R123, R128 ;  /* 0x000000807b39723e */ /* 0x002fe200000000ff */
[----:B------:R-:W-:Y:S01]  /*8650*/  FFMA.FTZ R128, R53, R176, R128 ;  /* 0x000000b035807223 */ /* 0x000fe20000010080 */
[--C-:B------:R-:W-:Y:S01]  /*8660*/  FFMA.FTZ R149, R183, UR4, -R120.reuse ;  /* 0x00000004b7957c23 */ /* 0x100fe20008010878 */
[--C-:B------:R-:W-:Y:S01]  /*8670*/  FFMA.FTZ R148, R178, UR4, -R55.reuse ;  /* 0x00000004b2947c23 */ /* 0x100fe20008010837 */
[--C-:B------:R-:W-:Y:S01]  /*8680*/  FFMA.FTZ R52, R52, UR4, -R55.reuse ;  /* 0x0000000434347c23 */ /* 0x100fe20008010837 */
[----:B------:R-:W-:Y:S04]  /*8690*/  ISETP.GT.AND P0, PT, R177, R160, PT ;  /* 0x000000a0b100720c */ /* 0x000fe80003f04270 */
[----:B------:R-:W-:Y:S01]  /*86a0*/  MUFU.EX2 R91, R91 ;  /* 0x0000005b005b7308 */ /* 0x000fe20000000800 */
[----:B--2---:R-:W-:Y:S07]  /*86b0*/  F2FP.F16.F32.PACK_AB R58, R121, R124 ;  /* 0x0000007c793a723e */ /* 0x004fee00000000ff */
[C---:B------:R-:W-:Y:S02]  /*86c0*/  HMMA.16816.F32 R4, R56.reuse, R12, R4 ;  /* 0x0000000c3804723c */ /* 0x040fe40000001804 */
[----:B------:R-:W-:Y:S04]  /*86d0*/  MUFU.EX2 R90, R90 ;  /* 0x0000005a005a7308 */ /* 0x000fe80000000800 */
[C---:B------:R-:W-:Y:S06]  /*86e0*/  HMMA.16816.F32 R8, R56.reuse, R14, R8 ;  /* 0x0000000e3808723c */ /* 0x040fec0000001808 */
[----:B------:R-:W-:Y:S01]  /*86f0*/  MUFU.EX2 R80, R227 ;  /* 0x000000e300507308 */ /* 0x000fe20000000800 */
[C---:B------:R-:W-:Y:S01]  /*8700*/  FMUL.FTZ R12, R54.reuse, R104 ;  /* 0x00000068360c7220 */ /* 0x040fe20000410000 */
[----:B------:R-:W-:Y:S03]  /*8710*/  FMUL.FTZ R13, R54, R105 ;  /* 0x00000069360d7220 */ /* 0x000fe60000410000 */
[C---:B------:R-:W-:Y:S01]  /*8720*/  FMUL.FTZ R14, R53.reuse, R106 ;  /* 0x0000006a350e7220 */ /* 0x040fe20000410000 */
[----:B------:R-:W-:Y:S04]  /*8730*/  FMUL.FTZ R15, R53, R107 ;  /* 0x0000006b350f7220 */ /* 0x000fe80000410000 */
[----:B------:R-:W-:Y:S01]  /*8740*/  MUFU.EX2 R96, R96 ;  /* 0x0000006000607308 */ /* 0x000fe20000000800 */
[--C-:B------:R-:W-:Y:S01]  /*8750*/  FFMA.FTZ R107, R214, UR4, -R55.reuse ;  /* 0x00000004d66b7c23 */ /* 0x100fe20008010837 */
[--C-:B------:R-:W-:Y:S01]  /*8760*/  FFMA.FTZ R104, R216, UR4, -R55.reuse ;  /* 0x00000004d8687c23 */ /* 0x100fe20008010837 */
[----:B------:R-:W-:Y:S01]  /*8770*/  FFMA.FTZ R105, R213, UR4, -R120 ;  /* 0x00000004d5697c23 */ /* 0x000fe20008010878 */
[C---:B------:R-:W-:Y:S03]  /*8780*/  HMMA.16816.F32 R12, R56.reuse, R24, R12 ;  /* 0x00000018380c723c */ /* 0x040fe6000000180c */
[----:B------:R-:W-:Y:S03]  /*8790*/  FFMA.FTZ R106, R212, UR4, -R55 ;  /* 0x00000004d46a7c23 */ /* 0x000fe60008010837 */
[----:B------:R-:W-:Y:S01]  /*87a0*/  MUFU.EX2 R131, R131 ;  /* 0x0000008300837308 */ /* 0x000fe20000000800 */
[C---:B------:R-:W-:Y:S04]  /*87b0*/  HMMA.16816.F32 R16, R56.reuse, R26, R16 ;  /* 0x0000001a3810723c */ /* 0x040fe80000001810 */
[C---:B------:R-:W-:Y:S02]  /*87c0*/  FMUL.FTZ R24, R54.reuse, R92 ;  /* 0x0000005c36187220 */ /* 0x040fe40000410000 */
[C---:B------:R-:W-:Y:S03]  /*87d0*/  HMMA.16816.F32 R20, R56.reuse, R32, R20 ;  /* 0x000000203814723c */ /* 0x040fe60000001814 */
[----:B------:R-:W-:Y:S02]  /*87e0*/  MUFU.EX2 R92, R229 ;  /* 0x000000e5005c7308 */ /* 0x000fe40000000800 */
[C---:B------:R-:W-:Y:S01]  /*87f0*/  FMUL.FTZ R27, R53.reuse, R95 ;  /* 0x0000005f351b7220 */ /* 0x040fe20000410000 */
[C---:B------:R-:W-:Y:S01]  /*8800*/  FMUL.FTZ R25, R54.reuse, R93 ;  /* 0x0000005d36197220 */ /* 0x040fe20000410000 */
[----:B------:R-:W-:Y:S01]  /*8810*/  FMUL.FTZ R26, R53, R94 ;  /* 0x0000005e351a7220 */ /* 0x000fe20000410000 */
[----:B------:R-:W-:Y:S05]  /*8820*/  FMUL.FTZ R32, R54, R84 ;  /* 0x0000005436207220 */ /* 0x000fea0000410000 */
[----:B------:R-:W-:Y:S01]  /*8830*/  MUFU.EX2 R135, R135 ;  /* 0x0000008700877308 */ /* 0x000fe20000000800 */
[----:B------:R-:W-:Y:S01]  /*8840*/  FADD.FTZ R93, R123, R128 ;  /* 0x000000807b5d7221 */ /* 0x000fe20000010000 */
[----:B------:R-:W-:Y:S01]  /*8850*/  FADD.FTZ R94, R124, R129 ;  /* 0x000000817c5e7221 */ /* 0x000fe20000010000 */
[----:B------:R-:W-:Y:S01]  /*8860*/  FMUL.FTZ R33, R54, R85 ;  /* 0x0000005536217220 */ /* 0x000fe20000410000 */
[C---:B------:R-:W-:Y:S06]  /*8870*/  HMMA.16816.F32 R24, R56.reuse, R34, R24 ;  /* 0x000000223818723c */ /* 0x040fec0000001818 */
[----:B------:R-:W1:Y:S01]  /*8880*/  MUFU.EX2 R84, R230 ;  /* 0x000000e600547308 */ /* 0x000e620000000800 */
[----:B------:R-:W-:Y:S01]  /*8890*/  FADD.FTZ R100, R122, R93 ;  /* 0x0000005d7a647221 */ /* 0x000fe20000010000 */
[----:B------:R-:W-:Y:S01]  /*88a0*/  FADD.FTZ R93, R121, R94 ;  /* 0x0000005e795d7221 */ /* 0x000fe20000010000 */
[C---:B------:R-:W-:Y:S03]  /*88b0*/  HMMA.16816.F32 R28, R56.reuse, R40, R28 ;  /* 0x00000028381c723c */ /* 0x040fe6000000181c */
[C---:B------:R-:W-:Y:S01]  /*88c0*/  FMUL.FTZ R34, R53.reuse, R86 ;  /* 0x0000005635227220 */ /* 0x040fe20000410000 */
[----:B------:R-:W-:Y:S03]  /*88d0*/  FMUL.FTZ R35, R53, R87 ;  /* 0x0000005735237220 */ /* 0x000fe60000410000 */
[C---:B------:R-:W-:Y:S01]  /*88e0*/  FMUL.FTZ R40, R54.reuse, R76 ;  /* 0x0000004c36287220 */ /* 0x040fe20000410000 */
[----:B------:R-:W-:Y:S01]  /*88f0*/  FMUL.FTZ R41, R54, R77 ;  /* 0x0000004d36297220 */ /* 0x000fe20000410000 */
[----:B------:R-:W2:Y:S02]  /*8900*/  MUFU.EX2 R81, R81 ;  /* 0x0000005100517308 */ /* 0x000ea40000000800 */
[----:B------:R-:W-:Y:S01]  /*8910*/  FADD.FTZ R94, R117, R100 ;  /* 0x00000064755e7221 */ /* 0x000fe20000010000 */
[--C-:B------:R-:W-:Y:S01]  /*8920*/  FFMA.FTZ R85, R221, UR4, -R120.reuse ;  /* 0x00000004dd557c23 */ /* 0x100fe20008010878 */
[C---:B------:R-:W-:Y:S01]  /*8930*/  HMMA.16816.F32 R32, R56.reuse, R42, R32 ;  /* 0x0000002a3820723c */ /* 0x040fe20000001820 */
[----:B------:R-:W-:Y:S02]  /*8940*/  LDSM.16.MT88.4 R100, [R116+0xac00] ;  /* 0x00ac00007464783b */ /* 0x000fe40000004200 */
[--C-:B------:R-:W-:Y:S03]  /*8950*/  FFMA.FTZ R86, R224, UR4, -R55.reuse ;  /* 0x00000004e0567c23 */ /* 0x100fe60008010837 */
[----:B------:R-:W-:Y:S01]  /*8960*/  MUFU.EX2 R82, R82 ;  /* 0x0000005200527308 */ /* 0x000fe20000000800 */
[--C-:B------:R-:W-:Y:S01]  /*8970*/  FFMA.FTZ R87, R222, UR4, -R55.reuse ;  /* 0x00000004de577c23 */ /* 0x100fe20008010837 */
[C---:B------:R-:W-:Y:S03]  /*8980*/  HMMA.16816.F32 R36, R56.reuse, R44, R36 ;  /* 0x0000002c3824723c */ /* 0x040fe60000001824 */
[C---:B------:R-:W-:Y:S01]  /*8990*/  FMUL.FTZ R42, R53.reuse, R78 ;  /* 0x0000004e352a7220 */ /* 0x040fe20000410000 */
[----:B------:R-:W-:Y:S03]  /*89a0*/  FMUL.FTZ R43, R53, R79 ;  /* 0x0000004f352b7220 */ /* 0x000fe60000410000 */
[C---:B------:R-:W-:Y:S01]  /*89b0*/  FMUL.FTZ R44, R54.reuse, R72 ;  /* 0x00000048362c7220 */ /* 0x040fe20000410000 */
[----:B------:R-:W3:Y:S01]  /*89c0*/  LDSM.16.MT88.4 R76, [R116+0x9400] ;  /* 0x00940000744c783b */ /* 0x000ee20000004200 */
[----:B------:R-:W-:Y:S02]  /*89d0*/  MUFU.EX2 R85, R85 ;  /* 0x0000005500557308 */ /* 0x000fe40000000800 */
[----:B------:R-:W-:Y:S01]  /*89e0*/  FMUL.FTZ R45, R54, R73 ;  /* 0x00000049362d7220 */ /* 0x000fe20000410000 */
[--C-:B------:R-:W-:Y:S01]  /*89f0*/  FFMA.FTZ R54, R197, UR4, -R120.reuse ;  /* 0x00000004c5367c23 */ /* 0x100fe20008010878 */
[C---:B------:R-:W-:Y:S03]  /*8a00*/  HMMA.16816.F32 R40, R56.reuse, R46, R40 ;  /* 0x0000002e3828723c */ /* 0x040fe60000001828 */
[--C-:B------:R-:W-:Y:S03]  /*8a10*/  FFMA.FTZ R123, R191, UR4, -R120.reuse ;  /* 0x00000004bf7b7c23 */ /* 0x100fe60008010878 */
[----:B------:R-:W4:Y:S01]  /*8a20*/  MUFU.EX2 R83, R83 ;  /* 0x0000005300537308 */ /* 0x000f220000000800 */
[--C-:B------:R-:W-:Y:S01]  /*8a30*/  FFMA.FTZ R124, R189, UR4, -R120.reuse ;  /* 0x00000004bd7c7c23 */ /* 0x100fe20008010878 */
[--C-:B------:R-:W-:Y:S03]  /*8a40*/  FFMA.FTZ R128, R190, UR4, -R55.reuse ;  /* 0x00000004be807c23 */ /* 0x100fe60008010837 */
[C---:B------:R-:W-:Y:S01]  /*8a50*/  FMUL.FTZ R46, R53.reuse, R74 ;  /* 0x0000004a352e7220 */ /* 0x040fe20000410000 */
[----:B------:R-:W-:Y:S02]  /*8a60*/  FMUL.FTZ R47, R53, R75 ;  /* 0x0000004b352f7220 */ /* 0x000fe40000410000 */
[----:B------:R-:W-:Y:S01]  /*8a70*/  LDSM.16.MT88.4 R72, [R118+0xc000] ;  /* 0x00c000007648783b */ /* 0x000fe20000004200 */
[--C-:B------:R-:W-:Y:S01]  /*8a80*/  FFMA.FTZ R53, R199, UR4, -R120.reuse ;  /* 0x00000004c7357c23 */ /* 0x100fe20008010878 */
[----:B------:R-:W-:Y:S01]  /*8a90*/  MUFU.EX2 R86, R86 ;  /* 0x0000005600567308 */ /* 0x000fe20000000800 */
[--C-:B------:R-:W-:Y:S01]  /*8aa0*/  FFMA.FTZ R129, R187, UR4, -R120.reuse ;  /* 0x00000004bb817c23 */ /* 0x100fe20008010878 */
[--C-:B------:R-:W-:Y:S01]  /*8ab0*/  FFMA.FTZ R122, R181, UR4, -R120.reuse ;  /* 0x00000004b57a7c23 */ /* 0x100fe20008010878 */
[C---:B------:R-:W-:Y:S03]  /*8ac0*/  HMMA.16816.F32 R44, R56.reuse, R60, R44 ;  /* 0x0000003c382c723c */ /* 0x040fe6000000182c */
[--C-:B------:R-:W-:Y:S01]  /*8ad0*/  FFMA.FTZ R121, R180, UR4, -R55.reuse ;  /* 0x00000004b4797c23 */ /* 0x100fe20008010837 */
[----:B------:R-:W-:Y:S03]  /*8ae0*/  FFMA.FTZ R120, R184, UR4, -R120 ;  /* 0x00000004b8787c23 */ /* 0x000fe60008010878 */
[----:B------:R-:W5:Y:S01]  /*8af0*/  MUFU.EX2 R87, R87 ;  /* 0x0000005700577308 */ /* 0x000f620000000800 */
[----:B------:R-:W-:Y:S01]  /*8b00*/  HMMA.16816.F32 R48, R56, R62, R48 ;  /* 0x0000003e3830723c */ /* 0x000fe20000001830 */
[----:B------:R-:W5:Y:S02]  /*8b10*/  LDSM.16.MT88.4 R60, [R118+0xb400] ;  /* 0x00b40000763c783b */ /* 0x000f640000004200 */
[----:B------:R-:W-:Y:S04]  /*8b20*/  FFMA.FTZ R55, R3, UR4, -R55 ;  /* 0x0000000403377c23 */ /* 0x000fe80008010837 */
[----:B-1----:R-:W-:Y:S02]  /*8b30*/  F2FP.F16.F32.PACK_AB R57, R84, R91 ;  /* 0x0000005b5439723e */ /* 0x002fe400000000ff */
[----:B------:R-:W-:Y:S02]  /*8b40*/  MUFU.EX2 R97, R97 ;  /* 0x0000006100617308 */ /* 0x000fe40000000800 */
[----:B------:R-:W-:Y:S01]  /*8b50*/  F2FP.F16.F32.PACK_AB R56, R89, R92 ;  /* 0x0000005c5938723e */ /* 0x000fe200000000ff */
[----:B------:R-:W-:Y:S01]  /*8b60*/  FADD.FTZ R92, R92, R93 ;  /* 0x0000005d5c5c7221 */ /* 0x000fe20000010000 */
[----:B--2---:R-:W-:Y:S01]  /*8b70*/  F2FP.F16.F32.PACK_AB R58, R81, R80 ;  /* 0x00000050513a723e */ /* 0x004fe200000000ff */
[----:B------:R-:W-:Y:S01]  /*8b80*/  FADD.FTZ R91, R91, R94 ;  /* 0x0000005e5b5b7221 */ /* 0x000fe20000010000 */
[----:B----4-:R-:W-:Y:S01]  /*8b90*/  F2FP.F16.F32.PACK_AB R59, R83, R82 ;  /* 0x00000052533b723e */ /* 0x010fe200000000ff */
[----:B------:R-:W-:Y:S03]  /*8ba0*/  FADD.FTZ R89, R89, R92 ;  /* 0x0000005c59597221 */ /* 0x000fe60000010000 */
[----:B------:R-:W1:Y:S01]  /*8bb0*/  MUFU.EX2 R88, R88 ;  /* 0x0000005800587308 */ /* 0x000e620000000800 */
[----:B------:R-:W-:Y:S01]  /*8bc0*/  LDSM.16.MT88.4 R92, [R118+0xcc00] ;  /* 0x00cc0000765c783b */ /* 0x000fe20000004200 */
[----:B------:R-:W-:Y:S01]  /*8bd0*/  FADD.FTZ R91, R84, R91 ;  /* 0x0000005b545b7221 */ /* 0x000fe20000010000 */
[----:B------:R-:W-:Y:S01]  /*8be0*/  FADD.FTZ R80, R80, R89 ;  /* 0x0000005950507221 */ /* 0x000fe20000010000 */
[C---:B------:R-:W-:Y:S06]  /*8bf0*/  HMMA.16816.F32 R4, R56.reuse, R64, R4 ;  /* 0x000000403804723c */ /* 0x040fec0000001804 */
[----:B------:R-:W2:Y:S01]  /*8c00*/  MUFU.EX2 R99, R99 ;  /* 0x0000006300637308 */ /* 0x000ea20000000800 */
[----:B------:R-:W-:Y:S01]  /*8c10*/  FADD.FTZ R82, R82, R91 ;  /* 0x0000005b52527221 */ /* 0x000fe20000010000 */
[----:B------:R-:W-:Y:S01]  /*8c20*/  FADD.FTZ R81, R81, R80 ;  /* 0x0000005051517221 */ /* 0x000fe20000010000 */
[C---:B------:R-:W-:Y:S01]  /*8c30*/  HMMA.16816.F32 R8, R56.reuse, R66, R8 ;  /* 0x000000423808723c */ /* 0x040fe20000001808 */
[----:B------:R-:W4:Y:S02]  /*8c40*/  LDSM.16.MT88.4 R64, [R116+0xb400] ;  /* 0x00b400007440783b */ /* 0x000f240000004200 */
[----:B------:R-:W-:Y:S03]  /*8c50*/  FADD.FTZ R83, R83, R82 ;  /* 0x0000005253537221 */ /* 0x000fe60000010000 */
[C---:B---3--:R-:W-:Y:S01]  /*8c60*/  HMMA.16816.F32 R12, R56.reuse, R76, R12 ;  /* 0x0000004c380c723c */ /* 0x048fe2000000180c */
[----:B------:R-:W-:Y:S05]  /*8c70*/  MUFU.EX2 R98, R98 ;  /* 0x0000006200627308 */ /* 0x000fea0000000800 */
[C---:B------:R-:W-:Y:S01]  /*8c80*/  HMMA.16816.F32 R16, R56.reuse, R78, R16 ;  /* 0x0000004e3810723c */ /* 0x040fe20000001810 */
[----:B------:R-:W-:Y:S04]  /*8c90*/  LDSM.16.MT88.4 R76, [R116+0xc400] ;  /* 0x00c40000744c783b */ /* 0x000fe80000004200 */
[----:B------:R-:W3:Y:S01]  /*8ca0*/  MUFU.EX2 R127, R127 ;  /* 0x0000007f007f7308 */ /* 0x000ee20000000800 */
[C---:B-----5:R-:W-:Y:S09]  /*8cb0*/  HMMA.16816.F32 R20, R56.reuse, R60, R20 ;  /* 0x0000003c3814723c */ /* 0x060ff20000001814 */
[----:B------:R-:W-:Y:S01]  /*8cc0*/  MUFU.EX2 R107, R107 ;  /* 0x0000006b006b7308 */ /* 0x000fe20000000800 */
[C---:B------:R-:W-:Y:S01]  /*8cd0*/  HMMA.16816.F32 R24, R56.reuse, R62, R24 ;  /* 0x0000003e3818723c */ /* 0x040fe20000001818 */
[----:B------:R-:W5:Y:S08]  /*8ce0*/  LDSM.16.MT88.4 R60, [R116+0xd400] ;  /* 0x00d40000743c783b */ /* 0x000f700000004200 */
[----:B------:R-:W3:Y:S10]  /*8cf0*/  MUFU.EX2 R104, R104 ;  /* 0x0000006800687308 */ /* 0x000ef40000000800 */
[----:B------:R-:W-:Y:S01]  /*8d00*/  MUFU.EX2 R105, R105 ;  /* 0x0000006900697308 */ /* 0x000fe20000000800 */
[C---:B----4-:R-:W-:Y:S06]  /*8d10*/  HMMA.16816.F32 R28, R56.reuse, R64, R28 ;  /* 0x00000040381c723c */ /* 0x050fec000000181c */
[C---:B------:R-:W-:Y:S01]  /*8d20*/  HMMA.16816.F32 R32, R56.reuse, R66, R32 ;  /* 0x000000423820723c */ /* 0x040fe20000001820 */
[----:B------:R-:W4:Y:S02]  /*8d30*/  LDSM.16.MT88.4 R64, [R118+0x9800] ;  /* 0x009800007640783b */ /* 0x000f240000004200 */
[----:B------:R-:W3:Y:S03]  /*8d40*/  MUFU.EX2 R126, R126 ;  /* 0x0000007e007e7308 */ /* 0x000ee60000000800 */
[C---:B------:R-:W-:Y:S07]  /*8d50*/  HMMA.16816.F32 R36, R56.reuse, R68, R36 ;  /* 0x000000443824723c */ /* 0x040fee0000001824 */
[----:B------:R-:W3:Y:S01]  /*8d60*/  MUFU.EX2 R106, R106 ;  /* 0x0000006a006a7308 */ /* 0x000ee20000000800 */
[C---:B------:R-:W-:Y:S01]  /*8d70*/  HMMA.16816.F32 R40, R56.reuse, R70, R40 ;  /* 0x000000463828723c */ /* 0x040fe20000001828 */
[----:B------:R-:W3:Y:S05]  /*8d80*/  LDSM.16.MT88.4 R68, [R116+0x9800] ;  /* 0x009800007444783b */ /* 0x000eea0000004200 */
[C---:B-----5:R-:W-:Y:S03]  /*8d90*/  HMMA.16816.F32 R44, R56.reuse, R60, R44 ;  /* 0x0000003c382c723c */ /* 0x060fe6000000182c */
[----:B------:R-:W-:Y:S03]  /*8da0*/  MUFU.EX2 R130, R130 ;  /* 0x0000008200827308 */ /* 0x000fe60000000800 */
[----:B------:R-:W-:Y:S01]  /*8db0*/  HMMA.16816.F32 R48, R56, R62, R48 ;  /* 0x0000003e3830723c */ /* 0x000fe20000001830 */
[----:B------:R-:W5:Y:S06]  /*8dc0*/  LDSM.16.MT88.4 R60, [R118+0xb800] ;  /* 0x00b80000763c783b */ /* 0x000f6c0000004200 */
[----:B------:R-:W5:Y:S01]  /*8dd0*/  MUFU.EX2 R133, R133 ;  /* 0x0000008500857308 */ /* 0x000f620000000800 */
[----:B------:R-:W-:Y:S03]  /*8de0*/  F2FP.F16.F32.PACK_AB R56, R85, R90 ;  /* 0x0000005a5538723e */ /* 0x000fe600000000ff */
[----:B------:R-:W-:Y:S01]  /*8df0*/  FADD.FTZ R90, R90, R81 ;  /* 0x000000515a5a7221 */ /* 0x000fe20000010000 */
[----:B------:R-:W-:Y:S01]  /*8e00*/  F2FP.F16.F32.PACK_AB R57, R87, R86 ;  /* 0x000000565739723e */ /* 0x000fe200000000ff */
[----:B------:R-:W-:Y:S01]  /*8e10*/  FADD.FTZ R86, R86, R83 ;  /* 0x0000005356567221 */ /* 0x000fe20000010000 */
[C---:B-1----:R-:W-:Y:S01]  /*8e20*/  F2FP.F16.F32.PACK_AB R58, R88.reuse, R97 ;  /* 0x00000061583a723e */ /* 0x042fe200000000ff */
[----:B------:R-:W-:Y:S01]  /*8e30*/  FADD.FTZ R90, R85, R90 ;  /* 0x0000005a555a7221 */ /* 0x000fe20000010000 */
[----:B--2---:R-:W-:Y:S01]  /*8e40*/  F2FP.F16.F32.PACK_AB R59, R99, R96 ;  /* 0x00000060633b723e */ /* 0x004fe200000000ff */
[----:B------:R-:W-:Y:S01]  /*8e50*/  FADD.FTZ R87, R87, R86 ;  /* 0x0000005657577221 */ /* 0x000fe20000010000 */
[----:B------:R-:W1:Y:S01]  /*8e60*/  MUFU.EX2 R132, R132 ;  /* 0x0000008400847308 */ /* 0x000e620000000800 */
[----:B------:R-:W-:Y:S04]  /*8e70*/  FADD.FTZ R97, R97, R90 ;  /* 0x0000005a61617221 */ /* 0x000fe80000010000 */
[C---:B----4-:R-:W-:Y:S05]  /*8e80*/  HMMA.16816.F32 R4, R56.reuse, R64, R4 ;  /* 0x000000403804723c */ /* 0x050fea0000001804 */
[----:B------:R-:W-:Y:S01]  /*8e90*/  MUFU.EX2 R134, R134 ;  /* 0x0000008600867308 */ /* 0x000fe20000000800 */
[----:B------:R-:W-:Y:S01]  /*8ea0*/  FADD.FTZ R97, R88, R97 ;  /* 0x0000006158617221 */ /* 0x000fe20000010000 */
[C---:B------:R-:W-:Y:S01]  /*8eb0*/  HMMA.16816.F32 R8, R56.reuse, R66, R8 ;  /* 0x000000423808723c */ /* 0x040fe20000001808 */
[----:B------:R-:W2:Y:S07]  /*8ec0*/  LDSM.16.MT88.4 R64, [R116+0xb800] ;  /* 0x00b800007440783b */ /* 0x000eae0000004200 */
[----:B------:R-:W4:Y:S01]  /*8ed0*/  MUFU.EX2 R137, R137 ;  /* 0x0000008900897308 */ /* 0x000f220000000800 */
[C---:B---3--:R-:W-:Y:S06]  /*8ee0*/  HMMA.16816.F32 R12, R56.reuse, R68, R12 ;  /* 0x00000044380c723c */ /* 0x048fec000000180c */
[C---:B------:R-:W-:Y:S01]  /*8ef0*/  HMMA.16816.F32 R16, R56.reuse, R70, R16 ;  /* 0x000000463810723c */ /* 0x040fe20000001810 */
[----:B------:R-:W3:Y:S02]  /*8f00*/  LDSM.16.MT88.4 R68, [R118+0xd800] ;  /* 0x00d800007644783b */ /* 0x000ee40000004200 */
[----:B------:R-:W-:Y:S03]  /*8f10*/  MUFU.EX2 R139, R139 ;  /* 0x0000008b008b7308 */ /* 0x000fe60000000800 */
[C---:B-----5:R-:W-:Y:S07]  /*8f20*/  HMMA.16816.F32 R20, R56.reuse, R60, R20 ;  /* 0x0000003c3814723c */ /* 0x060fee0000001814 */
[----:B------:R-:W5:Y:S01]  /*8f30*/  MUFU.EX2 R136, R136 ;  /* 0x0000008800887308 */ /* 0x000f620000000800 */
[C---:B------:R-:W-:Y:S01]  /*8f40*/  HMMA.16816.F32 R24, R56.reuse, R62, R24 ;  /* 0x0000003e3818723c */ /* 0x040fe20000001818 */
[----:B------:R-:W1:Y:S08]  /*8f50*/  LDSM.16.MT88.4 R60, [R116+0xd800] ;  /* 0x00d80000743c783b */ /* 0x000e700000004200 */
[----:B------:R-:W-:Y:S10]  /*8f60*/  MUFU.EX2 R53, R53 ;  /* 0x0000003500357308 */ /* 0x000ff40000000800 */
[----:B------:R-:W5:Y:S01]  /*8f70*/  MUFU.EX2 R54, R54 ;  /* 0x0000003600367308 */ /* 0x000f620000000800 */
[C---:B--2---:R-:W-:Y:S09]  /*8f80*/  HMMA.16816.F32 R28, R56.reuse, R64, R28 ;  /* 0x00000040381c723c */ /* 0x044ff2000000181c */
[----:B------:R-:W-:Y:S01]  /*8f90*/  MUFU.EX2 R138, R138 ;  /* 0x0000008a008a7308 */ /* 0x000fe20000000800 */
[C---:B------:R-:W-:Y:S01]  /*8fa0*/  HMMA.16816.F32 R32, R56.reuse, R66, R32 ;  /* 0x000000423820723c */ /* 0x040fe20000001820 */
[----:B------:R-:W2:Y:S05]  /*8fb0*/  LDSM.16.MT88.4 R64, [R118+0x9c00] ;  /* 0x009c00007640783b */ /* 0x000eaa0000004200 */
[C---:B---3--:R-:W-:Y:S03]  /*8fc0*/  HMMA.16816.F32 R36, R56.reuse, R68, R36 ;  /* 0x000000443824723c */ /* 0x048fe60000001824 */
[----:B------:R-:W3:Y:S03]  /*8fd0*/  MUFU.EX2 R141, R141 ;  /* 0x0000008d008d7308 */ /* 0x000ee60000000800 */
[C---:B------:R-:W-:Y:S01]  /*8fe0*/  HMMA.16816.F32 R40, R56.reuse, R70, R40 ;  /* 0x000000463828723c */ /* 0x040fe20000001828 */
[----:B------:R-:W4:Y:S06]  /*8ff0*/  LDSM.16.MT88.4 R68, [R116+0x9c00] ;  /* 0x009c00007444783b */ /* 0x000f2c0000004200 */
[----:B------:R-:W-:Y:S01]  /*9000*/  MUFU.EX2 R140, R140 ;  /* 0x0000008c008c7308 */ /* 0x000fe20000000800 */
[C---:B-1----:R-:W-:Y:S09]  /*9010*/  HMMA.16816.F32 R44, R56.reuse, R60, R44 ;  /* 0x0000003c382c723c */ /* 0x042ff2000000182c */
[----:B------:R-:W1:Y:S01]  /*9020*/  MUFU.EX2 R143, R143 ;  /* 0x0000008f008f7308 */ /* 0x000e620000000800 */
[----:B------:R-:W-:Y:S01]  /*9030*/  HMMA.16816.F32 R48, R56, R62, R48 ;  /* 0x0000003e3830723c */ /* 0x000fe20000001830 */
[----:B------:R-:W5:Y:S06]  /*9040*/  LDSM.16.MT88.4 R60, [R118+0xbc00] ;  /* 0x00bc0000763c783b */ /* 0x000f6c0000004200 */
[----:B------:R-:W-:Y:S02]  /*9050*/  F2FP.F16.F32.PACK_AB R56, R127, R98 ;  /* 0x000000627f38723e */ /* 0x000fe400000000ff */
[----:B------:R-:W-:Y:S02]  /*9060*/  MUFU.EX2 R142, R142 ;  /* 0x0000008e008e7308 */ /* 0x000fe40000000800 */
[----:B------:R-:W-:Y:S02]  /*9070*/  F2FP.F16.F32.PACK_AB R57, R104, R107 ;  /* 0x0000006b6839723e */ /* 0x000fe400000000ff */
[----:B------:R-:W-:Y:S02]  /*9080*/  F2FP.F16.F32.PACK_AB R58, R126, R105 ;  /* 0x000000697e3a723e */ /* 0x000fe400000000ff */
[----:B------:R-:W-:Y:S04]  /*9090*/  F2FP.F16.F32.PACK_AB R59, R131, R106 ;  /* 0x0000006a833b723e */ /* 0x000fe800000000ff */
[----:B------:R-:W1:Y:S03]  /*90a0*/  MUFU.EX2 R145, R145 ;  /* 0x0000009100917308 */ /* 0x000e660000000800 */
[C---:B--2---:R-:W-:Y:S07]  /*90b0*/  HMMA.16816.F32 R4, R56.reuse, R64, R4 ;  /* 0x000000403804723c */ /* 0x044fee0000001804 */
        /* <DEDUP_REMOVED lines=10> */
[C---:B------:R-:W-:Y:S01]  /*9160*/  HMMA.16816.F32 R24, R56.reuse, R62, R24 ;  /* 0x0000003e3818723c */ /* 0x040fe20000001818 */
[----:B------:R-:W3:Y:S08]  /*9170*/  LDSM.16.MT88.4 R60, [R116+0xdc00] ;  /* 0x00dc0000743c783b */ /* 0x000ef00000004200 */
[----:B------:R-:W-:Y:S10]  /*9180*/  MUFU.EX2 R129, R129 ;  /* 0x0000008100817308 */ /* 0x000ff40000000800 */
[----:B------:R-:W5:Y:S01]  /*9190*/  MUFU.EX2 R144, R144 ;  /* 0x0000009000907308 */ /* 0x000f620000000800 */
[C---:B--2---:R-:W-:Y:S09]  /*91a0*/  HMMA.16816.F32 R28, R56.reuse, R64, R28 ;  /* 0x00000040381c723c */ /* 0x044ff2000000181c */
[----:B------:R-:W-:Y:S01]  /*91b0*/  MUFU.EX2 R146, R146 ;  /* 0x0000009200927308 */ /* 0x000fe20000000800 */
[C---:B------:R-:W-:Y:S01]  /*91c0*/  HMMA.16816.F32 R32, R56.reuse, R66, R32 ;  /* 0x000000423820723c */ /* 0x040fe20000001820 */
[----:B------:R-:W2:Y:S05]  /*91d0*/  LDSM.16.MT88.4 R64, [R118+0xa000] ;  /* 0x00a000007640783b */ /* 0x000eaa0000004200 */
[C---:B----4-:R-:W-:Y:S03]  /*91e0*/  HMMA.16816.F32 R36, R56.reuse, R68, R36 ;  /* 0x000000443824723c */ /* 0x050fe60000001824 */
[----:B------:R-:W4:Y:S03]  /*91f0*/  MUFU.EX2 R147, R147 ;  /* 0x0000009300937308 */ /* 0x000f260000000800 */
[C---:B------:R-:W-:Y:S01]  /*9200*/  HMMA.16816.F32 R40, R56.reuse, R70, R40 ;  /* 0x000000463828723c */ /* 0x040fe20000001828 */
[----:B------:R-:W1:Y:S06]  /*9210*/  LDSM.16.MT88.4 R68, [R116+0xa000] ;  /* 0x00a000007444783b */ /* 0x000e6c0000004200 */
[----:B------:R-:W-:Y:S01]  /*9220*/  MUFU.EX2 R122, R122 ;  /* 0x0000007a007a7308 */ /* 0x000fe20000000800 */
[C---:B---3--:R-:W-:Y:S09]  /*9230*/  HMMA.16816.F32 R44, R56.reuse, R60, R44 ;  /* 0x0000003c382c723c */ /* 0x048ff2000000182c */
[----:B------:R-:W3:Y:S01]  /*9240*/  MUFU.EX2 R117, R182 ;  /* 0x000000b600757308 */ /* 0x000ee20000000800 */
[----:B------:R-:W-:Y:S01]  /*9250*/  HMMA.16816.F32 R48, R56, R62, R48 ;  /* 0x0000003e3830723c */ /* 0x000fe20000001830 */
[----:B------:R-:W5:Y:S06]  /*9260*/  LDSM.16.MT88.4 R60, [R116+0xc000] ;  /* 0x00c00000743c783b */ /* 0x000f6c0000004200 */
[----:B------:R-:W-:Y:S02]  /*9270*/  F2FP.F16.F32.PACK_AB R56, R133, R130 ;  /* 0x000000828538723e */ /* 0x000fe400000000ff */
[----:B------:R-:W-:Y:S02]  /*9280*/  MUFU.EX2 R121, R121 ;  /* 0x0000007900797308 */ /* 0x000fe40000000800 */
[----:B------:R-:W-:Y:S02]  /*9290*/  F2FP.F16.F32.PACK_AB R57, R132, R135 ;  /* 0x000000878439723e */ /* 0x000fe400000000ff */
[----:B------:R-:W-:Y:S02]  /*92a0*/  F2FP.F16.F32.PACK_AB R58, R137, R134 ;  /* 0x00000086893a723e */ /* 0x000fe400000000ff */
[----:B------:R-:W-:Y:S04]  /*92b0*/  F2FP.F16.F32.PACK_AB R59, R136, R139 ;  /* 0x0000008b883b723e */ /* 0x000fe800000000ff */
[----:B------:R-:W3:Y:S03]  /*92c0*/  MUFU.EX2 R148, R148 ;  /* 0x0000009400947308 */ /* 0x000ee60000000800 */
[C---:B--2---:R-:W-:Y:S07]  /*92d0*/  HMMA.16816.F32 R4, R56.reuse, R64, R4 ;  /* 0x000000403804723c */ /* 0x044fee0000001804 */
[----:B------:R-:W-:Y:S01]  /*92e0*/  MUFU.EX2 R149, R149 ;  /* 0x0000009500957308 */ /* 0x000fe20000000800 */
[C---:B------:R-:W-:Y:S01]  /*92f0*/  HMMA.16816.F32 R8, R56.reuse, R66, R8 ;  /* 0x000000423808723c */ /* 0x040fe20000001808 */
[----:B------:R-:W2:Y:S08]  /*9300*/  LDSM.16.MT88.4 R64, [R118+0xe000] ;  /* 0x00e000007640783b */ /* 0x000eb00000004200 */
[----:B------:R-:W3:Y:S01]  /*9310*/  MUFU.EX2 R120, R120 ;  /* 0x0000007800787308 */ /* 0x000ee20000000800 */
[C---:B-1----:R-:W-:Y:S06]  /*9320*/  HMMA.16816.F32 R12, R56.reuse, R68, R12 ;  /* 0x00000044380c723c */ /* 0x042fec000000180c */
[C---:B------:R-:W-:Y:S01]  /*9330*/  HMMA.16816.F32 R16, R56.reuse, R70, R16 ;  /* 0x000000463810723c */ /* 0x040fe20000001810 */
[----:B------:R-:W1:Y:S02]  /*9340*/  LDSM.16.MT88.4 R68, [R116+0xe000] ;  /* 0x00e000007444783b */ /* 0x000e640000004200 */
[----:B------:R-:W-:Y:S03]  /*9350*/  MUFU.EX2 R52, R52 ;  /* 0x0000003400347308 */ /* 0x000fe60000000800 */
[C---:B------:R-:W-:Y:S07]  /*9360*/  HMMA.16816.F32 R20, R56.reuse, R72, R20 ;  /* 0x000000483814723c */ /* 0x040fee0000001814 */
[----:B------:R-:W3:Y:S01]  /*9370*/  MUFU.EX2 R55, R55 ;  /* 0x0000003700377308 */ /* 0x000ee20000000800 */
[C---:B------:R-:W-:Y:S01]  /*9380*/  HMMA.16816.F32 R24, R56.reuse, R74, R24 ;  /* 0x0000004a3818723c */ /* 0x040fe20000001818 */
[----:B------:R-:W-:Y:S05]  /*9390*/  LDSM.16.MT88.4 R72, [R116+0xa400] ;  /* 0x00a400007448783b */ /* 0x000fea0000004200 */
[C---:B-----5:R-:W-:Y:S06]  /*93a0*/  HMMA.16816.F32 R28, R56.reuse, R60, R28 ;  /* 0x0000003c381c723c */ /* 0x060fec000000181c */
[C---:B------:R-:W-:Y:S01]  /*93b0*/  HMMA.16816.F32 R32, R56.reuse, R62, R32 ;  /* 0x0000003e3820723c */ /* 0x040fe20000001820 */
[----:B------:R-:W5:Y:S05]  /*93c0*/  LDSM.16.MT88.4 R60, [R118+0xa400] ;  /* 0x00a40000763c783b */ /* 0x000f6a0000004200 */
[C---:B--2---:R-:W-:Y:S06]  /*93d0*/  HMMA.16816.F32 R36, R56.reuse, R64, R36 ;  /* 0x000000403824723c */ /* 0x044fec0000001824 */
[C---:B------:R-:W-:Y:S01]  /*93e0*/  HMMA.16816.F32 R40, R56.reuse, R66, R40 ;  /* 0x000000423828723c */ /* 0x040fe20000001828 */
[----:B------:R-:W2:Y:S05]  /*93f0*/  LDSM.16.MT88.4 R64, [R118+0xc400] ;  /* 0x00c400007640783b */ /* 0x000eaa0000004200 */
        /* <DEDUP_REMOVED lines=26> */
[----:B------:R-:W-:Y:S02]  /*95a0*/  F2FP.F16.F32.PACK_AB R57, R128, R125 ;  /* 0x0000007d8039723e */ /* 0x000fe400000000ff */
[----:B------:R-:W-:Y:S02]  /*95b0*/  F2FP.F16.F32.PACK_AB R58, R144, R129 ;  /* 0x00000081903a723e */ /* 0x000fe400000000ff */
[----:B----4-:R-:W-:Y:S07]  /*95c0*/  F2FP.F16.F32.PACK_AB R59, R147, R146 ;  /* 0x00000092933b723e */ /* 0x010fee00000000ff */
[C---:B--2---:R-:W-:Y:S06]  /*95d0*/  HMMA.16816.F32 R4, R56.reuse, R64, R4 ;  /* 0x000000403804723c */ /* 0x044fec0000001804 */
[C---:B------:R-:W-:Y:S01]  /*95e0*/  HMMA.16816.F32 R8, R56.reuse, R66, R8 ;  /* 0x000000423808723c */ /* 0x040fe20000001808 */
[----:B------:R-:W2:Y:S05]  /*95f0*/  LDSM.16.MT88.4 R64, [R116+0xe800] ;  /* 0x00e800007440783b */ /* 0x000eaa0000004200 */
[C---:B------:R-:W-:Y:S06]  /*9600*/  HMMA.16816.F32 R12, R56.reuse, R72, R12 ;  /* 0x00000048380c723c */ /* 0x040fec000000180c */
[C---:B------:R-:W-:Y:S06]  /*9610*/  HMMA.16816.F32 R16, R56.reuse, R74, R16 ;  /* 0x0000004a3810723c */ /* 0x040fec0000001810 */
[C---:B-1----:R-:W-:Y:S06]  /*9620*/  HMMA.16816.F32 R20, R56.reuse, R68, R20 ;  /* 0x000000443814723c */ /* 0x042fec0000001814 */
[C---:B------:R-:W-:Y:S05]  /*9630*/  HMMA.16816.F32 R24, R56.reuse, R70, R24 ;  /* 0x000000463818723c */ /* 0x040fea0000001818 */
[----:B---3--:R-:W-:Y:S01]  /*9640*/  F2FP.F16.F32.PACK_AB R68, R117, R122 ;  /* 0x0000007a7544723e */ /* 0x008fe200000000ff */
[C---:B------:R-:W-:Y:S05]  /*9650*/  HMMA.16816.F32 R28, R56.reuse, R76, R28 ;  /* 0x0000004c381c723c */ /* 0x040fea000000181c */
[----:B------:R-:W-:Y:S01]  /*9660*/  F2FP.F16.F32.PACK_AB R69, R148, R121 ;  /* 0x000000799445723e */ /* 0x000fe200000000ff */
[C---:B------:R-:W-:Y:S01]  /*9670*/  HMMA.16816.F32 R32, R56.reuse, R78, R32 ;  /* 0x0000004e3820723c */ /* 0x040fe20000001820 */
[----:B------:R-:W-:Y:S04]  /*9680*/  LDSM.16.MT88.4 R76, [R118+0xec00] ;  /* 0x00ec0000764c783b */ /* 0x000fe80000004200 */
[----:B------:R-:W-:Y:S01]  /*9690*/  F2FP.F16.F32.PACK_AB R70, R120, R149 ;  /* 0x000000957846723e */ /* 0x000fe200000000ff */
[C---:B-----5:R-:W-:Y:S05]  /*96a0*/  HMMA.16816.F32 R36, R56.reuse, R60, R36 ;  /* 0x0000003c3824723c */ /* 0x060fea0000001824 */
[----:B------:R-:W-:Y:S01]  /*96b0*/  F2FP.F16.F32.PACK_AB R71, R55, R52 ;  /* 0x000000343747723e */ /* 0x000fe200000000ff */
[C---:B------:R-:W-:Y:S06]  /*96c0*/  HMMA.16816.F32 R40, R56.reuse, R62, R40 ;  /* 0x0000003e3828723c */ /* 0x040fec0000001828 */
[C---:B--2---:R-:W-:Y:S06]  /*96d0*/  HMMA.16816.F32 R44, R56.reuse, R64, R44 ;  /* 0x00000040382c723c */ /* 0x044fec000000182c */
[----:B------:R-:W-:Y:S06]  /*96e0*/  HMMA.16816.F32 R48, R56, R66, R48 ;  /* 0x000000423830723c */ /* 0x000fec0000001830 */
[C---:B------:R-:W-:Y:S05]  /*96f0*/  HMMA.16816.F32 R112, R68.reuse, R108, R4 ;  /* 0x0000006c4470723c */ /* 0x040fea0000001804 */
[----:B------:R-:W-:Y:S01]  /*9700*/  FADD.FTZ R56, R96, R87 ;  /* 0x0000005760387221 */ /* 0x000fe20000010000 */
[C---:B------:R-:W-:Y:S01]  /*9710*/  HMMA.16816.F32 R108, R68.reuse, R110, R8 ;  /* 0x0000006e446c723c */ /* 0x040fe20000001808 */
[----:B------:R-:W1:Y:S04]  /*9720*/  LDSM.16.MT88.4 R84, [R116+0xcc00] ;  /* 0x00cc00007454783b */ /* 0x000e680000004200 */
[----:B------:R-:W-:Y:S01]  /*9730*/  FADD.FTZ R56, R99, R56 ;  /* 0x0000003863387221 */ /* 0x000fe20000010000 */
[----:B------:R-:W-:Y:S05]  /*9740*/  FADD.FTZ R4, R98, R97 ;  /* 0x0000006162047221 */ /* 0x000fea0000010000 */
[----:B------:R-:W-:Y:S01]  /*9750*/  FADD.FTZ R107, R107, R56 ;  /* 0x000000386b6b7221 */ /* 0x000fe20000010000 */
[----:B------:R-:W-:Y:S03]  /*9760*/  FADD.FTZ R4, R127, R4 ;  /* 0x000000047f047221 */ /* 0x000fe60000010000 */
[----:B------:R-:W-:Y:S01]  /*9770*/  FADD.FTZ R107, R104, R107 ;  /* 0x0000006b686b7221 */ /* 0x000fe20000010000 */
[----:B------:R-:W-:Y:S03]  /*9780*/  FADD.FTZ R3, R105, R4 ;  /* 0x0000000469037221 */ /* 0x000fe60000010000 */
[----:B------:R-:W-:Y:S01]  /*9790*/  FADD.FTZ R4, R106, R107 ;  /* 0x0000006b6a047221 */ /* 0x000fe20000010000 */
[----:B------:R-:W-:Y:S01]  /*97a0*/  FADD.FTZ R3, R126, R3 ;  /* 0x000000037e037221 */ /* 0x000fe20000010000 */
[C---:B------:R-:W-:Y:S03]  /*97b0*/  HMMA.16816.F32 R104, R68.reuse, R100, R12 ;  /* 0x000000644468723c */ /* 0x040fe6000000180c */
[----:B------:R-:W-:Y:S01]  /*97c0*/  FADD.FTZ R4, R131, R4 ;  /* 0x0000000483047221 */ /* 0x000fe20000010000 */
[----:B------:R-:W-:Y:S01]  /*97d0*/  FADD.FTZ R130, R130, R3 ;  /* 0x0000000382827221 */ /* 0x000fe20000010000 */
[----:B------:R-:W-:Y:S01]  /*97e0*/  IADD3 R3, R177, -0x1, RZ ;  /* 0xffffffffb1037810 */ /* 0x000fe20007ffe0ff */
[C---:B------:R-:W-:Y:S05]  /*97f0*/  HMMA.16816.F32 R100, R68.reuse, R102, R16 ;  /* 0x000000664464723c */ /* 0x040fea0000001810 */
[----:B------:R-:W-:Y:S01]  /*9800*/  FADD.FTZ R135, R135, R4 ;  /* 0x0000000487877221 */ /* 0x000fe20000010000 */
[C---:B------:R-:W-:Y:S01]  /*9810*/  HMMA.16816.F32 R96, R68.reuse, R92, R20 ;  /* 0x0000005c4460723c */ /* 0x040fe20000001814 */
[----:B------:R-:W2:Y:S04]  /*9820*/  LDSM.16.MT88.4 R4, [R116+0xec00] ;  /* 0x00ec00007404783b */ /* 0x000ea80000004200 */
[----:B------:R-:W-:Y:S01]  /*9830*/  FADD.FTZ R133, R133, R130 ;  /* 0x0000008285857221 */ /* 0x000fe20000010000 */
[C---:B------:R-:W-:Y:S05]  /*9840*/  HMMA.16816.F32 R92, R68.reuse, R94, R24 ;  /* 0x0000005e445c723c */ /* 0x040fea0000001818 */
[----:B------:R-:W-:Y:S01]  /*9850*/  FADD.FTZ R132, R132, R135 ;  /* 0x0000008784847221 */ /* 0x000fe20000010000 */
[C---:B-1----:R-:W-:Y:S05]  /*9860*/  HMMA.16816.F32 R88, R68.reuse, R84, R28 ;  /* 0x000000544458723c */ /* 0x042fea000000181c */
        /* <DEDUP_REMOVED lines=10> */
[----:B------:R-:W-:Y:S01]  /*9910*/  MOV R177, R3 ;  /* 0x0000000300b17202 */ /* 0x000fe20000000f00 */
[C---:B--2---:R-:W-:Y:S03]  /*9920*/  HMMA.16816.F32 R72, R68.reuse, R4, R44 ;  /* 0x000000044448723c */ /* 0x044fe6000000182c */
[----:B------:R-:W-:Y:S01]  /*9930*/  FADD.FTZ R141, R141, R138 ;  /* 0x0000008a8d8d7221 */ /* 0x000fe20000010000 */
[----:B------:R-:W-:Y:S02]  /*9940*/  FADD.FTZ R140, R140, R53 ;  /* 0x000000358c8c7221 */ /* 0x000fe40000010000 */
        /* <DEDUP_REMOVED lines=21> */
[----:B------:R-:W-:Y:S06]  /*9aa0*/  @P0 BRA `(.L_x_1800) ;  /* 0xffffffc000e00947 */ /* 0x000fec000383ffff */
.L_x_1796:
        /* <DEDUP_REMOVED lines=195> */
.L_x_1802:
[----:B------:R-:W-:Y:S05]  /*a6e0*/  BSYNC B0 ;  /* 0x0000000000007941 */ /* 0x000fea0003800000 */
.L_x_1801:
        /* <DEDUP_REMOVED lines=21> */
.L_x_1803:
        /* <DEDUP_REMOVED lines=12> */
.L_x_6247:


//--------------------- .text._ZN5flash24flash_fwd_splitkv_kernelI23Flash_fwd_kernel_traitsILi96ELi64ELi128ELi4ELb0ELb0EN7cutlass6half_tE19Flash_kernel_traitsILi96ELi64ELi128ELi4ES3_EELb1ELb0ELb0ELb0ELb1ELb0ELb0ELb0EEEvNS_16Flash_fwd_paramsE --------------------------
	.section	.text._ZN5flash24flash_fwd_splitkv_kernelI23Flash_fwd_kernel_traitsILi96ELi64ELi128ELi4ELb0ELb0EN7cutlass6half_tE19Flash_kernel_traitsILi96ELi64ELi128ELi4ES3_EELb1ELb0ELb0ELb0ELb1ELb0ELb0ELb0EEEvNS_16Flash_fwd_paramsE,"ax",@progbits
	.align	128
        .global         _ZN5flash24flash_fwd_splitkv_kernelI23Flash_fwd_kernel_traitsILi96ELi64ELi128ELi4ELb0ELb0EN7cutlass6half_tE19Flash_kernel_traitsILi96ELi64ELi128ELi4ES3_EELb1ELb0ELb0ELb0ELb1ELb0ELb0ELb0EEEvNS_16Flash_fwd_paramsE
        .type           _ZN5flash24flash_fwd_splitkv_kernelI23Flash_fwd_kernel_traitsILi96ELi64ELi128ELi4ELb0ELb0EN7cutlass6half_tE19Flash_kernel_traitsILi96ELi64ELi128ELi4ES3_EELb1ELb0ELb0ELb0ELb1ELb0ELb0ELb0EEEvNS_16Flash_fwd_paramsE,@function
        .size           _ZN5flash24flash_fwd_splitkv_kernelI23Flash_fwd_kernel_traitsILi96ELi64ELi128ELi4ELb0ELb0EN7cutlass6half_tE19Flash_kernel_traitsILi96ELi64ELi128ELi4ES3_EELb1ELb0ELb0ELb0ELb1ELb0ELb0ELb0EEEvNS_16Flash_fwd_paramsE,(.L_x_6248 - _ZN5flash24flash_fwd_splitkv_kernelI23Flash_fwd_kernel_traitsILi96ELi64ELi128ELi4ELb0ELb0EN7cutlass6half_tE19Flash_kernel_traitsILi96ELi64ELi128ELi4ES3_EELb1ELb0ELb0ELb0ELb1ELb0ELb0ELb0EEEvNS_16Flash_fwd_paramsE)
        .other          _ZN5flash24flash_fwd_splitkv_kernelI23Flash_fwd_kernel_traitsILi96ELi64ELi128ELi4ELb0ELb0EN7cutlass6half_tE19Flash_kernel_traitsILi96ELi64ELi128ELi4ES3_EELb1ELb0ELb0ELb0ELb1ELb0ELb0ELb0EEEvNS_16Flash_fwd_paramsE,@"STO_CUDA_ENTRY STV_DEFAULT"
_ZN5flash24flash_fwd_splitkv_kernelI23Flash_fwd_kernel_traitsILi96ELi64ELi128ELi4ELb0ELb0EN7cutlass6half_tE19Flash_kernel_traitsILi96ELi64ELi128ELi4ES3_EELb1ELb0ELb0ELb0ELb1ELb0ELb0ELb0EEEvNS_16Flash_fwd_paramsE:
.text._ZN5flash24flash_fwd_splitkv_kernelI23Flash_fwd_kernel_traitsILi96ELi64ELi128ELi4ELb0ELb0EN7cutlass6half_tE19Flash_kernel_traitsILi96ELi64ELi128ELi4ES3_EELb1ELb0ELb0ELb0ELb1ELb0ELb0ELb0EEEvNS_16Flash_fwd_paramsE:
        /* <DEDUP_REMOVED lines=10> */
[----:B---3--:R-:W-:-:S05]  /*00a0*/  ISETP.NE.U32.AND P1, PT, R2, RZ, PT ;  /* 0x000000ff0200720c */ /* 0x008fca0003f25070 */
[----:B------:R-:W3:Y:S01]  /*00b0*/  LDC.64 R8, c[0x0][0x2f8] ;  /* 0x0000be00ff087b82 */ /* 0x000ee20000000a00 */
[----:B------:R-:W-:Y:S01]  /*00c0*/  ISETP.NE.AND.EX P1, PT, R3, RZ, PT, P1 ;  /* 0x000000ff0300720c */ /* 0x000fe20003f25310 */
[----:B--2---:R-:W-:-:S06]  /*00d0*/  IMAD.WIDE R14, R11, 0x4, R6 ;  /* 0x000000040b0e7825 */ /* 0x004fcc00078e0206 */
[----:B------:R-:W2:Y:S01]  /*00e0*/  LDC.64 R2, c[0x0][0x2f8] ;  /* 0x0000be00ff027b82 */ /* 0x000ea20000000a00 */
[----:B------:R-:W4:Y:S04]  /*00f0*/  @P2 LDG.E R182, desc[UR10][R14.64] ;  /* 0x0000000a0eb62981 */ /* 0x000f28000c1e1900 */
[----:B------:R-:W4:Y:S03]  /*0100*/  @P2 LDG.E R5, desc[UR10][R14.64+0x4] ;  /* 0x0000040a0e052981 */ /* 0x000f26000c1e1900 */
[----:B------:R-:W1:Y:S01]  /*0110*/  @P1 LDC.64 R6, c[0x0][0x300] ;  /* 0x0000c000ff061b82 */ /* 0x000e620000000a00 */
[----:B------:R-:W-:Y:S02]  /*0120*/  IMAD.MOV.U32 R10, RZ, RZ, RZ ;  /* 0x000000ffff0a7224 */ /* 0x000fe400078e00ff */
[----:B-1----:R-:W-:-:S05]  /*0130*/  @P1 IMAD.WIDE R12, R11, 0x4, R6 ;  /* 0x000000040b0c1825 */ /* 0x002fca00078e0206 */
[----:B------:R1:W5:Y:S01]  /*0140*/  @P1 LDG.E R10, desc[UR10][R12.64] ;  /* 0x0000000a0c0a1981 */ /* 0x000362000c1e1900 */
[----:B------:R-:W-:Y:S02]  /*0150*/  ISETP.NE.AND P3, PT, R0, RZ, PT ;  /* 0x000000ff0000720c */ /* 0x000fe40003f65270 */
[----:B--2---:R-:W-:-:S04]  /*0160*/  ISETP.EQ.U32.AND P0, PT, R2, RZ, PT ;  /* 0x000000ff0200720c */ /* 0x004fc80003f02070 */
[----:B------:R-:W-:Y:S01]  /*0170*/  ISETP.EQ.OR.EX P0, PT, R3, RZ, !P3, P0 ;  /* 0x000000ff0300720c */ /* 0x000fe20005f02700 */
[----:B------:R-:W-:Y:S02]  /*0180*/  IMAD.MOV.U32 R17, RZ, RZ, -0x1 ;  /* 0xffffffffff117424 */ /* 0x000fe400078e00ff */
[----:B---3--:R-:W-:Y:S01]  /*0190*/  IMAD.WIDE R6, R11, 0x4, R8 ;  /* 0x000000040b067825 */ /* 0x008fe200078e0208 */
[----:B------:R-:W2:Y:S01]  /*01a0*/  S2R R31, SR_CTAID.X ;  /* 0x00000000001f7919 */ /* 0x000ea20000002500 */
[----:B------:R-:W3:Y:S08]  /*01b0*/  S2R R32, SR_CTAID.Z ;  /* 0x0000000000207919 */ /* 0x000ef00000002700 */
[----:B------:R1:W5:Y:S01]  /*01c0*/  @!P0 LDG.E R17, desc[UR10][R6.64] ;  /* 0x0000000a06118981 */ /* 0x000362000c1e1900 */
[----:B------:R-:W-:-:S04]  /*01d0*/  ISETP.NE.U32.AND P0, PT, R2, RZ, PT ;  /* 0x000000ff0200720c */ /* 0x000fc80003f05070 */
[----:B------:R-:W-:Y:S01]  /*01e0*/  ISETP.NE.AND.EX P0, PT, R3, RZ, PT, P0 ;  /* 0x000000ff0300720c */ /* 0x000fe20003f05300 */
[----:B----4-:R-:W-:-:S06]  /*01f0*/  @P2 IMAD.IADD R184, R5, 0x1, -R182 ;  /* 0x0000000105b82824 */ /* 0x010fcc00078e0ab6 */
[----:B------:R-:W4:Y:S06]  /*0200*/  @!P2 LDC R184, c[0x0][0x2c4] ;  /* 0x0000b100ffb8ab82 */ /* 0x000f2c0000000800 */
[----:B-123--:R-:W-:Y:S05]  /*0210*/  @!P0 BRA `(.L_x_1804) ;  /* 0x0000000000108947 */ /* 0x00efea0003800000 */
[----:B------:R-:W2:Y:S02]  /*0220*/  @P3 LDG.E R0, desc[UR10][R6.64+0x4] ;  /* 0x0000040a06003981 */ /* 0x000ea4000c1e1900 */
[----:B--2--5:R-:W-:-:S06]  /*0230*/  @P3 IADD3 R5, R0, -R17, RZ ;  /* 0x8000001100053210 */ /* 0x024fcc0007ffe0ff */
[----:B------:R2:W5:Y:S01]  /*0240*/  @!P3 LDG.E R5, desc[UR10][R6.64] ;  /* 0x0000000a0605b981 */ /* 0x000562000c1e1900 */
[----:B------:R-:W-:Y:S05]  /*0250*/  BRA `(.L_x_1805) ;  /* 0x0000000000047947 */ /* 0x000fea0003800000 */
.L_x_1804:
[----:B------:R-:W1:Y:S02]  /*0260*/  LDC R5, c[0x0][0x2c8] ;  /* 0x0000b200ff057b82 */ /* 0x000e640000000800 */
.L_x_1805:
[----:B------:R-:W3:Y:S02]  /*0270*/  LDC.64 R2, c[0x0][0x308] ;  /* 0x0000c200ff027b82 */ /* 0x000ee40000000a00 */
[----:B---3--:R-:W-:-:S04]  /*0280*/  ISETP.NE.U32.AND P1, PT, R2, RZ, PT ;  /* 0x000000ff0200720c */ /* 0x008fc80003f25070 */
[----:B------:R-:W-:-:S13]  /*0290*/  ISETP.NE.AND.EX P1, PT, R3, RZ, PT, P1 ;  /* 0x000000ff0300720c */ /* 0x000fda0003f25310 */
[----:B------:R-:W2:Y:S01]  /*02a0*/  @P1 LDC.64 R2, c[0x0][0x308] ;  /* 0x0000c200ff021b82 */ /* 0x000ea20000000a00 */
[----:B------:R-:W-:-:S07]  /*02b0*/  IMAD.SHL.U32 R127, R31, 0x40, RZ ;  /* 0x000000401f7f7824 */ /* 0x000fce00078e00ff */
[----:B------:R-:W3:Y:S01]  /*02c0*/  @!P1 LDC R0, c[0x0][0x2cc] ;  /* 0x0000b300ff009b82 */ /* 0x000ee20000000800 */
[----:B--2---:R-:W-:-:S07]  /*02d0*/  @P1 IMAD.WIDE R6, R11, 0x4, R2 ;  /* 0x000000040b061825 */ /* 0x004fce00078e0202 */
[----:B------:R-:W2:Y:S01]  /*02e0*/  @!P1 LDC.64 R2, c[0x0][0x318] ;  /* 0x0000c600ff029b82 */ /* 0x000ea20000000a00 */
[----:B------:R1:W5:Y:S01]  /*02f0*/  @P1 LDG.E R121, desc[UR10][R6.64] ;  /* 0x0000000a06791981 */ /* 0x000362000c1e1900 */
[----:B----4-:R-:W-:-:S13]  /*0300*/  ISETP.GT.AND P0, PT, R184, R127, PT ;  /* 0x0000007fb800720c */ /* 0x010fda0003f04270 */
[----:B---3--:R-:W-:Y:S05]  /*0310*/  @!P0 EXIT ;  /* 0x000000000000894d */ /* 0x008fea0003800000 */
[----:B------:R-:W3:Y:S01]  /*0320*/  LDC R128, c[0x0][0x398] ;  /* 0x0000e600ff807b82 */ /* 0x000ee20000000800 */
[----:B--2---:R-:W-:Y:S01]  /*0330*/  @!P1 ISETP.NE.U32.AND P0, PT, R2, RZ, PT ;  /* 0x000000ff0200920c */ /* 0x004fe20003f05070 */
[----:B-----5:R-:W-:Y:S01]  /*0340*/  @P1 IMAD.IADD R121, R121, 0x1, -R10 ;  /* 0x0000000179791824 */ /* 0x020fe200078e0a0a */
[----:B------:R-:W-:Y:S01]  /*0350*/  ULDC UR5, c[0x0][0x2c8] ;  /* 0x0000b20000057ab9 */ /* 0x000fe20000000800 */
[----:B------:R-:W2:Y:S01]  /*0360*/  S2R R124, SR_TID.X ;  /* 0x00000000007c7919 */ /* 0x000ea20000002100 */
        /* <DEDUP_REMOVED lines=10> */
[----:B---3--:R-:W-:Y:S02]  /*0410*/  IADD3 R3, R3, R128, R121 ;  /* 0x0000008003037210 */ /* 0x008fe40007ffe079 */
[----:B------:R-:W-:Y:S02]  /*0420*/  LEA.HI R2, R2, R5, RZ, 0x7 ;  /* 0x0000000502027211 */ /* 0x000fe400078f38ff */
[----:B------:R-:W-:Y:S02]  /*0430*/  SHF.R.S32.HI R0, RZ, 0x1f, R3 ;  /* 0x0000001fff007819 */ /* 0x000fe40000011403 */
[----:B------:R-:W-:Y:S02]  /*0440*/  SHF.R.S32.HI R2, RZ, 0x7, R2 ;  /* 0x00000007ff027819 */ /* 0x000fe40000011402 */
[----:B------:R-:W-:-:S04]  /*0450*/  LEA.HI R0, R0, R3, RZ, 0x7 ;  /* 0x0000000300007211 */ /* 0x000fc800078f38ff */
[----:B------:R-:W-:-:S04]  /*0460*/  SHF.R.S32.HI R3, RZ, 0x7, R0 ;  /* 0x00000007ff037819 */ /* 0x000fc80000011400 */
[----:B------:R-:W-:-:S04]  /*0470*/  VIMNMX3 R138, R2, UR4, R3, PT ;  /* 0x00000004028a7c0f */ /* 0x000fc8000b800103 */
[----:B------:R-:W-:-:S13]  /*0480*/  ISETP.GT.AND P0, PT, R138, RZ, PT ;  /* 0x000000ff8a00720c */ /* 0x000fda0003f04270 */
[----:B--2---:R-:W-:Y:S05]  /*0490*/  @P0 BRA `(.L_x_1806) ;  /* 0x00000004004c0947 */ /* 0x004fea0003800000 */
[----:B------:R-:W-:Y:S01]  /*04a0*/  ISETP.NE.AND P0, PT, R182, -0x1, PT ;  /* 0xffffffffb600780c */ /* 0x000fe20003f05270 */
[----:B------:R-:W1:Y:S01]  /*04b0*/  LDC.64 R4, c[0x0][0x298] ;  /* 0x0000a600ff047b82 */ /* 0x000e620000000a00 */
[----:B------:R-:W-:Y:S01]  /*04c0*/  SHF.R.S32.HI R9, RZ, 0x1f, R124 ;  /* 0x0000001fff097819 */ /* 0x000fe2000001147c */
[----:B------:R-:W-:Y:S01]  /*04d0*/  ULDC UR7, c[0x0][0x270] ;  /* 0x00009c0000077ab9 */ /* 0x000fe20000000800 */
[----:B------:R-:W-:Y:S01]  /*04e0*/  IADD3 R184, -R127, R184, RZ ;  /* 0x000000b87fb87210 */ /* 0x000fe20007ffe1ff */
[----:B------:R-:W-:Y:S01]  /*04f0*/  ULDC.64 UR4, c[0x0][0x2a0] ;  /* 0x0000a80000047ab9 */ /* 0x000fe20000000a00 */
[----:B------:R-:W-:Y:S01]  /*0500*/  LEA.HI R6, R9, R124, RZ, 0x2 ;  /* 0x0000007c09067211 */ /* 0x000fe200078f10ff */
[----:B------:R-:W-:Y:S01]  /*0510*/  ULDC UR6, c[0x0][0x2c4] ;  /* 0x0000b10000067ab9 */ /* 0x000fe20000000800 */
[----:B------:R-:W-:Y:S01]  /*0520*/  LOP3.LUT P4, RZ, R124, 0x3, RZ, 0xc0, !PT ;  /* 0x000000037cff7812 */ /* 0x000fe2000788c0ff */
[----:B------:R-:W-:Y:S04]  /*0530*/  BSSY B0, `(.L_x_1807) ;  /* 0x000002e000007945 */ /* 0x000fe80003800000 */
[----:B------:R-:W2:Y:S01]  /*0540*/  @!P0 LDC.64 R2, c[0x0][0x290] ;  /* 0x0000a400ff028b82 */ /* 0x000ea20000000a00 */
[----:B------:R-:W-:Y:S01]  /*0550*/  @!P0 SHF.R.S32.HI R7, RZ, 0x1f, R11 ;  /* 0x0000001fff078819 */ /* 0x000fe2000001140b */
[----:B-1----:R-:W-:-:S04]  /*0560*/  @P0 IMAD.WIDE.U32 R8, R182, R4, RZ ;  /* 0x00000004b6080225 */ /* 0x002fc800078e00ff */
[----:B------:R-:W-:Y:S01]  /*0570*/  @P0 IMAD R182, R182, R5, R9 ;  /* 0x00000005b6b60224 */ /* 0x000fe200078e0209 */
[----:B------:R-:W-:-:S04]  /*0580*/  SHF.R.S32.HI R9, RZ, 0x2, R6 ;  /* 0x00000002ff097819 */ /* 0x000fc80000011406 */
[CC--:B------:R-:W-:Y:S02]  /*0590*/  ISETP.GE.AND P1, PT, R9.reuse, R184.reuse, PT ;  /* 0x000000b80900720c */ /* 0x0c0fe40003f26270 */
[----:B------:R-:W-:Y:S01]  /*05a0*/  ISETP.GE.OR P3, PT, R9, R184, P4 ;  /* 0x000000b80900720c */ /* 0x000fe20002766670 */
[----:B--2---:R-:W-:Y:S01]  /*05b0*/  @!P0 IMAD R0, R7, R2, RZ ;  /* 0x0000000207008224 */ /* 0x004fe200078e02ff */
[----:B------:R-:W-:-:S03]  /*05c0*/  LOP3.LUT R7, R6, 0x1ffffffc, RZ, 0xc0, !PT ;  /* 0x1ffffffc06077812 */ /* 0x000fc600078ec0ff */
[C---:B------:R-:W-:Y:S02]  /*05d0*/  @!P0 IMAD R0, R11.reuse, R3, R0 ;  /* 0x000000030b008224 */ /* 0x040fe400078e0200 */
[----:B------:R-:W-:Y:S02]  /*05e0*/  IMAD.IADD R7, R124, 0x1, -R7 ;  /* 0x000000017c077824 */ /* 0x000fe400078e0a07 */
[----:B------:R-:W-:-:S04]  /*05f0*/  @!P0 IMAD.WIDE.U32 R2, R11, R2, RZ ;  /* 0x000000020b028225 */ /* 0x000fc800078e00ff */
[----:B------:R-:W-:Y:S01]  /*0600*/  IMAD.SHL.U32 R12, R7, 0x8, RZ ;  /* 0x00000008070c7824 */ /* 0x000fe200078e00ff */
[----:B------:R-:W-:Y:S01]  /*0610*/  @!P0 MOV R8, R2 ;  /* 0x0000000200088202 */ /* 0x000fe20000000f00 */
[----:B------:R-:W-:Y:S01]  /*0620*/  @!P0 IMAD.IADD R182, R3, 0x1, R0 ;  /* 0x0000000103b68824 */ /* 0x000fe200078e0200 */
[----:B------:R-:W-:Y:S01]  /*0630*/  SHF.R.S32.HI R3, RZ, 0x1f, R127 ;  /* 0x0000001fff037819 */ /* 0x000fe2000001147f */
[----:B------:R-:W-:Y:S01]  /*0640*/  IMAD R2, R11, UR7, R32 ;  /* 0x000000070b027c24 */ /* 0x000fe2000f8e0220 */
[----:B------:R-:W-:Y:S02]  /*0650*/  SHF.R.S32.HI R13, RZ, 0x1f, R12 ;  /* 0x0000001fff0d7819 */ /* 0x000fe4000001140c */
[----:B------:R-:W-:Y:S01]  /*0660*/  SHF.R.S32.HI R0, RZ, 0x1f, R32 ;  /* 0x0000001fff007819 */ /* 0x000fe20000011420 */
[-C--:B------:R-:W-:Y:S02]  /*0670*/  IMAD R10, R3, R4.reuse, RZ ;  /* 0x00000004030a7224 */ /* 0x080fe400078e02ff */
[----:B------:R-:W-:-:S04]  /*0680*/  IMAD.WIDE.U32 R12, R127, R4, R12 ;  /* 0x000000047f0c7225 */ /* 0x000fc800078e000c */
[----:B------:R-:W-:Y:S01]  /*0690*/  IMAD R3, R127, R5, R10 ;  /* 0x000000057f037224 */ /* 0x000fe200078e020a */
[----:B------:R-:W-:Y:S01]  /*06a0*/  IADD3 R10, P0, R8, R12, RZ ;  /* 0x0000000c080a7210 */ /* 0x000fe20007f1e0ff */
[----:B------:R-:W-:Y:S02]  /*06b0*/  IMAD R7, R0, UR4, RZ ;  /* 0x0000000400077c24 */ /* 0x000fe4000f8e02ff */
[----:B------:R-:W-:Y:S01]  /*06c0*/  IMAD R2, R2, UR6, R127 ;  /* 0x0000000602027c24 */ /* 0x000fe2000f8e027f */
[----:B------:R-:W-:Y:S01]  /*06d0*/  IADD3.X R11, R182, R13, R3, P0, !PT ;  /* 0x0000000db60b7210 */ /* 0x000fe200007fe403 */
[----:B------:R-:W-:Y:S01]  /*06e0*/  IMAD R13, R32, UR5, R7 ;  /* 0x00000005200d7c24 */ /* 0x000fe2000f8e0207 */
[----:B------:R-:W-:Y:S01]  /*06f0*/  SHF.R.S32.HI R7, RZ, 0x1f, R9 ;  /* 0x0000001fff077819 */ /* 0x000fe20000011409 */
[----:B------:R-:W-:Y:S01]  /*0700*/  VIADD R3, R9, 0x20 ;  /* 0x0000002009037836 */ /* 0x000fe20000000000 */
[----:B------:R-:W-:Y:S01]  /*0710*/  IADD3 R0, P0, R2, R9, RZ ;  /* 0x0000000902007210 */ /* 0x000fe20007f1e0ff */
[----:B------:R-:W-:-:S03]  /*0720*/  IMAD.WIDE.U32 R10, R32, UR4, R10 ;  /* 0x00000004200a7c25 */ /* 0x000fc6000f8e000a */
[----:B------:R-:W-:Y:S02]  /*0730*/  ISETP.GE.AND P2, PT, R3, R184, PT ;  /* 0x000000b80300720c */ /* 0x000fe40003f46270 */
[----:B------:R-:W-:Y:S01]  /*0740*/  IADD3 R13, R11, R13, RZ ;  /* 0x0000000d0b0d7210 */ /* 0x000fe20007ffe0ff */
[----:B------:R-:W-:Y:S10]  /*0750*/  @P1 BRA `(.L_x_1808) ;  /* 0x00000000002c1947 */ /* 0x000ff40003800000 */
[----:B------:R-:W-:Y:S01]  /*0760*/  MOV R12, R10 ;  /* 0x0000000a000c7202 */ /* 0x000fe20000000f00 */
[----:B------:R-:W-:Y:S01]  /*0770*/  IMAD R6, R7, R4, RZ ;  /* 0x0000000407067224 */ /* 0x000fe200078e02ff */
[----:B------:R-:W-:-:S03]  /*0780*/  ULDC.64 UR4, c[0x0][0x280] ;  /* 0x0000a00000047ab9 */ /* 0x000fc60000000a00 */
[----:B------:R-:W-:-:S04]  /*0790*/  IMAD.WIDE.U32 R14, R9, R4, R12 ;  /* 0x00000004090e7225 */ /* 0x000fc800078e000c */
[----:B------:R-:W-:Y:S01]  /*07a0*/  IMAD R6, R9, R5, R6 ;  /* 0x0000000509067224 */ /* 0x000fe200078e0206 */
[----:B------:R-:W-:-:S04]  /*07b0*/  LEA R16, P1, R14, UR4, 0x1 ;  /* 0x000000040e107c11 */ /* 0x000fc8000f8208ff */
[----:B------:R-:W-:-:S04]  /*07c0*/  IADD3 R6, R15, R6, RZ ;  /* 0x000000060f067210 */ /* 0x000fc80007ffe0ff */
[----:B------:R-:W-:-:S05]  /*07d0*/  LEA.HI.X R17, R14, UR5, R6, 0x1, P1 ;  /* 0x000000050e117c11 */ /* 0x000fca00088f0c06 */
[----:B------:R1:W-:Y:S04]  /*07e0*/  STG.E.128 desc[UR10][R16.64], RZ ;  /* 0x000000ff10007986 */ /* 0x0003e8000c101d0a */
[----:B------:R1:W-:Y:S04]  /*07f0*/  STG.E.128 desc[UR10][R16.64+0x40], RZ ;  /* 0x000040ff10007986 */ /* 0x0003e8000c101d0a */
[----:B------:R1:W-:Y:S02]  /*0800*/  STG.E.128 desc[UR10][R16.64+0x80], RZ ;  /* 0x000080ff10007986 */ /* 0x0003e4000c101d0a */
.L_x_1808:
[----:B------:R-:W-:Y:S05]  /*0810*/  BSYNC B0 ;  /* 0x0000000000007941 */ /* 0x000fea0003800000 */
.L_x_1807:
[----:B------:R-:W-:Y:S04]  /*0820*/  BSSY B0, `(.L_x_1809) ;  /* 0x000000f000007945 */ /* 0x000fe80003800000 */
[----:B------:R-:W-:Y:S05]  /*0830*/  @P2 BRA `(.L_x_1810) ;  /* 0x0000000000342947 */ /* 0x000fea0003800000 */
[----:B------:R-:W-:Y:S01]  /*0840*/  IADD3 R9, P1, R9, 0x20, RZ ;  /* 0x0000002009097810 */ /* 0x000fe20007f3e0ff */
[----:B------:R-:W-:-:S03]  /*0850*/  ULDC.64 UR4, c[0x0][0x280] ;  /* 0x0000a00000047ab9 */ /* 0x000fc60000000a00 */
[----:B------:R-:W-:-:S05]  /*0860*/  IADD3.X R11, RZ, R7, RZ, P1, !PT ;  /* 0x00000007ff0b7210 */ /* 0x000fca0000ffe4ff */
[----:B------:R-:W-:Y:S01]  /*0870*/  IMAD R6, R11, R4, RZ ;  /* 0x000000040b067224 */ /* 0x000fe200078e02ff */
[----:B------:R-:W-:-:S03]  /*0880*/  MOV R11, R13 ;  /* 0x0000000d000b7202 */ /* 0x000fc60000000f00 */
[C---:B------:R-:W-:Y:S02]  /*0890*/  IMAD R5, R9.reuse, R5, R6 ;  /* 0x0000000509057224 */ /* 0x040fe400078e0206 */
[----:B------:R-:W-:-:S03]  /*08a0*/  IMAD.WIDE.U32 R10, R9, R4, R10 ;  /* 0x00000004090a7225 */ /* 0x000fc600078e000a */
[----:B------:R-:W-:Y:S02]  /*08b0*/  LEA R4, P1, R10, UR4, 0x1 ;  /* 0x000000040a047c11 */ /* 0x000fe4000f8208ff */
[----:B------:R-:W-:-:S04]  /*08c0*/  IADD3 R5, R11, R5, RZ ;  /* 0x000000050b057210 */ /* 0x000fc80007ffe0ff */
[----:B------:R-:W-:-:S05]  /*08d0*/  LEA.HI.X R5, R10, UR5, R5, 0x1, P1 ;  /* 0x000000050a057c11 */ /* 0x000fca00088f0c05 */
[----:B------:R2:W-:Y:S04]  /*08e0*/  STG.E.128 desc[UR10][R4.64], RZ ;  /* 0x000000ff04007986 */ /* 0x0005e8000c101d0a */
[----:B------:R2:W-:Y:S04]  /*08f0*/  STG.E.128 desc[UR10][R4.64+0x40], RZ ;  /* 0x000040ff04007986 */ /* 0x0005e8000c101d0a */
[----:B------:R2:W-:Y:S02]  /*0900*/  STG.E.128 desc[UR10][R4.64+0x80], RZ ;  /* 0x000080ff04007986 */ /* 0x0005e4000c101d0a */
.L_x_1810:
[----:B------:R-:W-:Y:S05]  /*0910*/  BSYNC B0 ;  /* 0x0000000000007941 */ /* 0x000fea0003800000 */
.L_x_1809:
[----:B------:R-:W-:Y:S01]  /*0920*/  ISETP.GE.OR P4, PT, R3, R184, P4 ;  /* 0x000000b80300720c */ /* 0x000fe20002786670 */
[----:B------:R-:W-:Y:S01]  /*0930*/  ULDC.64 UR4, c[0x0][0x2b0] ;  /* 0x0000ac0000047ab9 */ /* 0x000fe20000000a00 */
[----:B------:R-:W-:Y:S01]  /*0940*/  LEA.HI.X.SX32 R7, R2, R7, 0x1, P0 ;  /* 0x0000000702077211 */ /* 0x000fe200000f0eff */
[----:B--2---:R-:W-:Y:S01]  /*0950*/  @!P3 IMAD.MOV.U32 R5, RZ, RZ, 0x7f800000 ;  /* 0x7f800000ff05b424 */ /* 0x004fe200078e00ff */
[----:B------:R-:W-:-:S04]  /*0960*/  LEA R2, P0, R0, UR4, 0x2 ;  /* 0x0000000400027c11 */ /* 0x000fc8000f8010ff */
[----:B------:R-:W-:-:S05]  /*0970*/  LEA.HI.X R3, R0, UR5, R7, 0x2, P0 ;  /* 0x0000000500037c11 */ /* 0x000fca00080f1407 */
[----:B------:R2:W-:Y:S01]  /*0980*/  @!P3 STG.E desc[UR10][R2.64], R5 ;  /* 0x000000050200b986 */ /* 0x0005e2000c10190a */
[----:B------:R-:W-:Y:S05]  /*0990*/  @P4 EXIT ;  /* 0x000000000000494d */ /* 0x000fea0003800000 */
[----:B--2---:R-:W-:-:S05]  /*09a0*/  MOV R5, 0x7f800000 ;  /* 0x7f80000000057802 */ /* 0x004fca0000000f00 */
[----:B------:R-:W-:Y:S01]  /*09b0*/  STG.E desc[UR10][R2.64+0x80], R5 ;  /* 0x0000800502007986 */ /* 0x000fe2000c10190a */
[----:B------:R-:W-:Y:S05]  /*09c0*/  EXIT ;  /* 0x000000000000794d */ /* 0x000fea0003800000 */
.L_x_1806:
        /* <DEDUP_REMOVED lines=14> */
[----:B------:R-:W-:-:S05]  /*0ab0*/  SHF.R.S32.HI R5, RZ, 0x1f, R11 ;  /* 0x0000001fff057819 */ /* 0x000fca000001140b */
[-C--:B-1----:R-:W-:Y:S02]  /*0ac0*/  IMAD R4, R5, R2.reuse, RZ ;  /* 0x0000000205047224 */ /* 0x082fe400078e02ff */
[----:B------:R-:W-:-:S04]  /*0ad0*/  IMAD.WIDE.U32 R6, R11, R2, RZ ;  /* 0x000000020b067225 */ /* 0x000fc800078e00ff */
[----:B------:R-:W-:Y:S01]  /*0ae0*/  IMAD R3, R11, R3, R4 ;  /* 0x000000030b037224 */ /* 0x000fe200078e0204 */
[----:B------:R-:W-:-:S03]  /*0af0*/  LEA R188, P0, R6, UR4, 0x2 ;  /* 0x0000000406bc7c11 */ /* 0x000fc6000f8010ff */
[----:B------:R-:W-:Y:S01]  /*0b00*/  IMAD.IADD R3, R7, 0x1, R3 ;  /* 0x0000000107037824 */ /* 0x000fe200078e0203 */
[----:B------:R-:W-:-:S04]  /*0b10*/  ISETP.NE.U32.AND P6, PT, R188, RZ, PT ;  /* 0x000000ffbc00720c */ /* 0x000fc80003fc5070 */
[----:B------:R-:W-:-:S04]  /*0b20*/  SHF.L.U64.HI R3, R6, 0x2, R3 ;  /* 0x0000000206037819 */ /* 0x000fc80000010203 */
[----:B------:R-:W-:-:S04]  /*0b30*/  IADD3.X R189, R3, UR5, RZ, P0, !PT ;  /* 0x0000000503bd7c10 */ /* 0x000fc800087fe4ff */
[----:B------:R-:W-:-:S13]  /*0b40*/  ISETP.NE.AND.EX P6, PT, R189, RZ, PT, P6 ;  /* 0x000000ffbd00720c */ /* 0x000fda0003fc5360 */
.L_x_1811:
[----:B------:R-:W-:Y:S05]  /*0b50*/  @!P6 BRA `(.L_x_1812) ;  /* 0x00000004003ce947 */ /* 0x000fea0003800000 */
[----:B------:R-:W1:Y:S01]  /*0b60*/  LDC R6, c[0x0][0x380] ;  /* 0x0000e000ff067b82 */ /* 0x000e620000000800 */
[----:B------:R-:W-:Y:S01]  /*0b70*/  LEA R7, R138, 0xffffff80, 0x7 ;  /* 0xffffff808a077811 */ /* 0x000fe200078e38ff */
[----:B------:R-:W-:-:S03]  /*0b80*/  ULDC.64 UR4, c[0x0][0x230] ;  /* 0x00008c0000047ab9 */ /* 0x000fc60000000a00 */
[----:B-----5:R-:W-:-:S03]  /*0b90*/  IABS R0, R7 ;  /* 0x0000000700007213 */ /* 0x020fc60000000000 */
        /* <DEDUP_REMOVED lines=27> */
[----:B--2---:R-:W-:-:S04]  /*0d50*/  IABS R2, R9 ;  /* 0x0000000900027213 */ /* 0x004fc80000000000 */
[----:B------:R-:W1:Y:S08]  /*0d60*/  I2F.RP R5, R2 ;  /* 0x0000000200057306 */ /* 0x000e700000209400 */
        /* <DEDUP_REMOVED lines=11> */
[----:B------:R-:W-:Y:S01]  /*0e20*/  IMAD R3, R2, R3, R4 ;  /* 0x0000000302037224 */ /* 0x000fe200078e0204 */
[----:B------:R-:W-:-:S04]  /*0e30*/  IADD3 R4, -R13, RZ, RZ ;  /* 0x000000ff0d047210 */ /* 0x000fc80007ffe1ff */
[----:B------:R-:W-:Y:S01]  /*0e40*/  ISETP.GT.U32.AND P1, PT, R2, R3, PT ;  /* 0x000000030200720c */ /* 0x000fe20003f24070 */
[----:B------:R-:W-:-:S12]  /*0e50*/  IMAD R7, R6, R4, R7 ;  /* 0x0000000406077224 */ /* 0x000fd800078e0207 */
[-C--:B------:R-:W-:Y:S01]  /*0e60*/  @!P1 IADD3 R3, R3, -R2.reuse, RZ ;  /* 0x8000000203039210 */ /* 0x080fe20007ffe0ff */
[----:B------:R-:W-:Y:S01]  /*0e70*/  @!P1 VIADD R15, R15, 0x1 ;  /* 0x000000010f0f9836 */ /* 0x000fe20000000000 */
[----:B------:R-:W-:Y:S02]  /*0e80*/  ISETP.NE.AND P1, PT, R9, RZ, PT ;  /* 0x000000ff0900720c */ /* 0x000fe40003f25270 */
[----:B------:R-:W-:Y:S02]  /*0e90*/  ISETP.GE.U32.AND P2, PT, R3, R2, PT ;  /* 0x000000020300720c */ /* 0x000fe40003f46070 */
[----:B------:R-:W-:-:S04]  /*0ea0*/  LOP3.LUT R2, R32, R9, RZ, 0x3c, !PT ;  /* 0x0000000920027212 */ /* 0x000fc800078e3cff */
[----:B------:R-:W-:Y:S02]  /*0eb0*/  ISETP.GE.AND P0, PT, R2, RZ, PT ;  /* 0x000000ff0200720c */ /* 0x000fe40003f06270 */
[----:B------:R-:W1:Y:S05]  /*0ec0*/  LDC.64 R2, c[0x0][0x238] ;  /* 0x00008e00ff027b82 */ /* 0x000e6a0000000a00 */
[----:B------:R-:W-:-:S06]  /*0ed0*/  @P2 VIADD R15, R15, 0x1 ;  /* 0x000000010f0f2836 */ /* 0x000fcc0000000000 */
[----:B------:R-:W-:Y:S02]  /*0ee0*/  @!P0 IADD3 R15, -R15, RZ, RZ ;  /* 0x000000ff0f0f8210 */ /* 0x000fe40007ffe1ff */
[----:B------:R-:W-:-:S04]  /*0ef0*/  @!P1 LOP3.LUT R15, RZ, R9, RZ, 0x33, !PT ;  /* 0x00000009ff0f9212 */ /* 0x000fc800078e33ff */
[----:B------:R-:W-:Y:S02]  /*0f00*/  SHF.R.S32.HI R19, RZ, 0x1f, R15 ;  /* 0x0000001fff137819 */ /* 0x000fe4000001140f */
[----:B----4-:R-:W-:Y:S01]  /*0f10*/  SHF.R.S32.HI R5, RZ, 0x1f, R0 ;  /* 0x0000001fff057819 */ /* 0x010fe20000011400 */
[----:B------:R-:W-:-:S04]  /*0f20*/  IMAD.WIDE.U32 R16, R0, UR4, RZ ;  /* 0x0000000400107c25 */ /* 0x000fc8000f8e00ff */
[C---:B------:R-:W-:Y:S02]  /*0f30*/  IMAD R13, R5.reuse, UR4, RZ ;  /* 0x00000004050d7c24 */ /* 0x040fe4000f8e02ff */
[----:B-1----:R-:W-:Y:S02]  /*0f40*/  IMAD R5, R5, R2, RZ ;  /* 0x0000000205057224 */ /* 0x002fe400078e02ff */
[C---:B------:R-:W-:Y:S01]  /*0f50*/  IMAD R4, R0.reuse, UR5, R13 ;  /* 0x0000000500047c24 */ /* 0x040fe2000f8e020d */
[----:B------:R-:W-:Y:S01]  /*0f60*/  SHF.R.S32.HI R13, RZ, 0x1f, R7 ;  /* 0x0000001fff0d7819 */ /* 0x000fe20000011407 */
[----:B------:R-:W-:Y:S01]  /*0f70*/  ULDC.64 UR4, c[0x0][0x260] ;  /* 0x0000980000047ab9 */ /* 0x000fe20000000a00 */
[----:B------:R-:W-:Y:S02]  /*0f80*/  IMAD R3, R0, R3, R5 ;  /* 0x0000000300037224 */ /* 0x000fe400078e0205 */
[----:B------:R-:W-:Y:S01]  /*0f90*/  IADD3 R17, R17, R4, RZ ;  /* 0x0000000411117210 */ /* 0x000fe20007ffe0ff */
[----:B---3--:R-:W-:-:S04]  /*0fa0*/  IMAD R4, R13, R132, RZ ;  /* 0x000000840d047224 */ /* 0x008fc800078e02ff */
[C---:B------:R-:W-:Y:S02]  /*0fb0*/  IMAD R4, R7.reuse, R133, R4 ;  /* 0x0000008507047224 */ /* 0x040fe400078e0204 */
[----:B------:R-:W-:-:S04]  /*0fc0*/  IMAD.WIDE.U32 R8, R7, R132, R16 ;  /* 0x0000008407087225 */ /* 0x000fc800078e0010 */
[----:B------:R-:W-:Y:S02]  /*0fd0*/  IMAD.IADD R9, R9, 0x1, R4 ;  /* 0x0000000109097824 */ /* 0x000fe400078e0204 */
[----:B------:R-:W-:Y:S02]  /*0fe0*/  IMAD R4, R19, UR4, RZ ;  /* 0x0000000413047c24 */ /* 0x000fe4000f8e02ff */
[----:B------:R-:W-:-:S04]  /*0ff0*/  IMAD.WIDE.U32 R16, R0, R2, RZ ;  /* 0x0000000200107225 */ /* 0x000fc800078e00ff */
[----:B------:R-:W-:Y:S01]  /*1000*/  IMAD R4, R15, UR5, R4 ;  /* 0x000000050f047c24 */ /* 0x000fe2000f8e0204 */
[----:B------:R-:W-:Y:S01]  /*1010*/  IADD3 R12, R17, R3, RZ ;  /* 0x00000003110c7210 */ /* 0x000fe20007ffe0ff */
[----:B------:R-:W-:-:S05]  /*1020*/  IMAD.WIDE.U32 R36, R15, UR4, R8 ;  /* 0x000000040f247c25 */ /* 0x000fca000f8e0008 */
[----:B------:R-:W-:Y:S01]  /*1030*/  IADD3 R6, R37, R4, RZ ;  /* 0x0000000425067210 */ /* 0x000fe20007ffe0ff */
[----:B------:R-:W-:Y:S06]  /*1040*/  BRA `(.L_x_1813) ;  /* 0x0000000400287947 */ /* 0x000fec0003800000 */
.L_x_1812:
[----:B------:R-:W1:Y:S01]  /*1050*/  LDC R19, c[0x0][0x278] ;  /* 0x00009e00ff137b82 */ /* 0x000e620000000800 */
[----:B------:R-:W-:-:S13]  /*1060*/  ISETP.NE.AND P3, PT, R17, -0x1, PT ;  /* 0xffffffff1100780c */ /* 0x000fda0003f65270 */
[----:B------:R-:W2:Y:S01]  /*1070*/  @P3 LDC.64 R132, c[0x0][0x248] ;  /* 0x00009200ff843b82 */ /* 0x000ea20000000a00 */
[----:B------:R-:W-:Y:S01]  /*1080*/  @P3 IMAD.IADD R20, R10, 0x1, R17 ;  /* 0x000000010a143824 */ /* 0x000fe200078e0211 */
[----:B-1----:R-:W-:-:S04]  /*1090*/  IABS R3, R19 ;  /* 0x0000001300037213 */ /* 0x002fc80000000000 */
[----:B------:R-:W1:Y:S01]  /*10a0*/  I2F.RP R5, R3 ;  /* 0x0000000300057306 */ /* 0x000e620000209400 */
[C---:B--2---:R-:W-:Y:S02]  /*10b0*/  @P3 IMAD R9, R20.reuse, R133, RZ ;  /* 0x0000008514093224 */ /* 0x044fe400078e02ff */
[----:B------:R-:W-:-:S05]  /*10c0*/  @P3 IMAD.WIDE.U32 R20, R20, R132, RZ ;  /* 0x0000008414143225 */ /* 0x000fca00078e00ff */
[----:B-1----:R-:W1:Y:S01]  /*10d0*/  MUFU.RCP R6, R5 ;  /* 0x0000000500067308 */ /* 0x002e620000001000 */
[----:B------:R-:W-:Y:S02]  /*10e0*/  @P3 IADD3 R9, R21, R9, RZ ;  /* 0x0000000915093210 */ /* 0x000fe40007ffe0ff */
[----:B------:R-:W-:Y:S01]  /*10f0*/  @P3 MOV R8, R20 ;  /* 0x0000001400083202 */ /* 0x000fe20000000f00 */
[----:B-1----:R-:W-:-:S04]  /*1100*/  VIADD R6, R6, 0xffffffe ;  /* 0x0ffffffe06067836 */ /* 0x002fc80000000000 */
[----:B------:R-:W1:Y:S02]  /*1110*/  F2I.FTZ.U32.TRUNC.NTZ R7, R6 ;  /* 0x0000000600077305 */ /* 0x000e64000021f000 */
[----:B-1----:R-:W-:Y:S01]  /*1120*/  IMAD.MOV R2, RZ, RZ, -R7 ;  /* 0x000000ffff027224 */ /* 0x002fe200078e0a07 */
[----:B------:R-:W-:-:S03]  /*1130*/  MOV R6, RZ ;  /* 0x000000ff00067202 */ /* 0x000fc60000000f00 */
[----:B------:R-:W-:Y:S01]  /*1140*/  IMAD R4, R2, R3, RZ ;  /* 0x0000000302047224 */ /* 0x000fe200078e02ff */
[----:B------:R-:W-:-:S03]  /*1150*/  IABS R2, R32 ;  /* 0x0000002000027213 */ /* 0x000fc60000000000 */
[----:B------:R-:W-:Y:S01]  /*1160*/  IMAD.HI.U32 R7, R7, R4, R6 ;  /* 0x0000000407077227 */ /* 0x000fe200078e0006 */
[----:B------:R-:W-:-:S03]  /*1170*/  LOP3.LUT R6, R32, R19, RZ, 0x3c, !PT ;  /* 0x0000001320067212 */ /* 0x000fc600078e3cff */
[----:B------:R-:W-:Y:S01]  /*1180*/  IMAD.MOV.U32 R4, RZ, RZ, R2 ;  /* 0x000000ffff047224 */ /* 0x000fe200078e0002 */
[----:B------:R-:W-:-:S03]  /*1190*/  ISETP.GE.AND P1, PT, R6, RZ, PT ;  /* 0x000000ff0600720c */ /* 0x000fc60003f26270 */
[----:B------:R-:W-:Y:S01]  /*11a0*/  IMAD.HI.U32 R15, R7, R4, RZ ;  /* 0x00000004070f7227 */ /* 0x000fe200078e00ff */
[----:B------:R-:W-:-:S03]  /*11b0*/  LEA R7, R138, 0xffffff80, 0x7 ;  /* 0xffffff808a077811 */ /* 0x000fc600078e38ff */
[----:B------:R-:W-:Y:S01]  /*11c0*/  IMAD.MOV R2, RZ, RZ, -R15 ;  /* 0x000000ffff027224 */ /* 0x000fe200078e0a0f */
[----:B------:R-:W-:-:S03]  /*11d0*/  SHF.R.S32.HI R13, RZ, 0x1f, R7 ;  /* 0x0000001fff0d7819 */ /* 0x000fc60000011407 */
[C---:B------:R-:W-:Y:S02]  /*11e0*/  IMAD R2, R3.reuse, R2, R4 ;  /* 0x0000000203027224 */ /* 0x040fe400078e0204 */
[----:B------:R-:W1:Y:S03]  /*11f0*/  @P3 LDC.64 R4, c[0x0][0x250] ;  /* 0x00009400ff043b82 */ /* 0x000e660000000a00 */
[----:B------:R-:W-:-:S13]  /*1200*/  ISETP.GT.U32.AND P0, PT, R3, R2, PT ;  /* 0x000000020300720c */ /* 0x000fda0003f04070 */
[-C--:B------:R-:W-:Y:S02]  /*1210*/  @!P0 IADD3 R2, R2, -R3.reuse, RZ ;  /* 0x8000000302028210 */ /* 0x080fe40007ffe0ff */
[----:B------:R-:W-:Y:S02]  /*1220*/  @!P0 IADD3 R15, R15, 0x1, RZ ;  /* 0x000000010f0f8810 */ /* 0x000fe40007ffe0ff */
[----:B------:R-:W-:Y:S02]  /*1230*/  ISETP.GE.U32.AND P2, PT, R2, R3, PT ;  /* 0x000000030200720c */ /* 0x000fe40003f46070 */
[----:B------:R-:W2:Y:S01]  /*1240*/  LDC.64 R2, c[0x0][0x260] ;  /* 0x00009800ff027b82 */ /* 0x000ea20000000a00 */
[----:B------:R-:W-:-:S10]  /*1250*/  ISETP.NE.AND P0, PT, R19, RZ, PT ;  /* 0x000000ff1300720c */ /* 0x000fd40003f05270 */
[----:B------:R-:W-:-:S04]  /*1260*/  @P2 VIADD R15, R15, 0x1 ;  /* 0x000000010f0f2836 */ /* 0x000fc80000000000 */
[----:B------:R-:W-:Y:S01]  /*1270*/  @!P1 IMAD.MOV R15, RZ, RZ, -R15 ;  /* 0x000000ffff0f9224 */ /* 0x000fe200078e0a0f */
[----:B------:R-:W-:Y:S06]  /*1280*/  @P3 BRA `(.L_x_1814) ;  /* 0x0000000000303947 */ /* 0x000fec0003800000 */
[----:B------:R-:W3:Y:S01]  /*1290*/  LDC.64 R132, c[0x0][0x248] ;  /* 0x00009200ff847b82 */ /* 0x000ee20000000a00 */
[----:B------:R-:W-:-:S07]  /*12a0*/  SHF.R.S32.HI R21, RZ, 0x1f, R10 ;  /* 0x0000001fff157819 */ /* 0x000fce000001140a */
[----:B------:R-:W4:Y:S01]  /*12b0*/  LDC.64 R8, c[0x0][0x230] ;  /* 0x00008c00ff087b82 */ /* 0x000f220000000a00 */
[-C--:B---3--:R-:W-:Y:S01]  /*12c0*/  IMAD R12, R21, R132.reuse, RZ ;  /* 0x00000084150c7224 */ /* 0x088fe200078e02ff */
[----:B-----5:R-:W-:Y:S01]  /*12d0*/  SHF.R.S32.HI R21, RZ, 0x1f, R0 ;  /* 0x0000001fff157819 */ /* 0x020fe20000011400 */
[----:B------:R-:W-:-:S04]  /*12e0*/  IMAD.WIDE.U32 R22, R10, R132, RZ ;  /* 0x000000840a167225 */ /* 0x000fc800078e00ff */
[----:B------:R-:W-:Y:S02]  /*12f0*/  IMAD R12, R10, R133, R12 ;  /* 0x000000850a0c7224 */ /* 0x000fe400078e020c */
[----:B----4-:R-:W-:-:S03]  /*1300*/  IMAD R6, R21, R8, RZ ;  /* 0x0000000815067224 */ /* 0x010fc600078e02ff */
[----:B------:R-:W-:Y:S01]  /*1310*/  IADD3 R23, R23, R12, RZ ;  /* 0x0000000c17177210 */ /* 0x000fe20007ffe0ff */
[C---:B------:R-:W-:Y:S02]  /*1320*/  IMAD R6, R0.reuse, R9, R6 ;  /* 0x0000000900067224 */ /* 0x040fe400078e0206 */
[----:B------:R-:W-:-:S05]  /*1330*/  IMAD.WIDE.U32 R8, R0, R8, R22 ;  /* 0x0000000800087225 */ /* 0x000fca00078e0016 */
[----:B------:R-:W-:-:S07]  /*1340*/  IADD3 R9, R9, R6, RZ ;  /* 0x0000000609097210 */ /* 0x000fce0007ffe0ff */
.L_x_1814:
[----:B------:R-:W-:Y:S01]  /*1350*/  IMAD R6, R13, R132, RZ ;  /* 0x000000840d067224 */ /* 0x000fe200078e02ff */
[----:B------:R-:W-:Y:S01]  /*1360*/  @!P0 LOP3.LUT R15, RZ, R19, RZ, 0x33, !PT ;  /* 0x00000013ff0f8212 */ /* 0x000fe200078e33ff */
[----:B------:R-:W-:Y:S01]  /*1370*/  IMAD.WIDE.U32 R8, R132, R7, R8 ;  /* 0x0000000784087225 */ /* 0x000fe200078e0008 */
[----:B------:R-:W-:Y:S02]  /*1380*/  @P3 IADD3 R12, R10, R17, RZ ;  /* 0x000000110a0c3210 */ /* 0x000fe40007ffe0ff */
[----:B------:R-:W-:Y:S01]  /*1390*/  SHF.R.S32.HI R19, RZ, 0x1f, R15 ;  /* 0x0000001fff137819 */ /* 0x000fe2000001140f */
[----:B------:R-:W-:Y:S02]  /*13a0*/  IMAD R21, R133, R7, R6 ;  /* 0x0000000785157224 */ /* 0x000fe400078e0206 */
[----:B-1----:R-:W-:-:S03]  /*13b0*/  @P3 IMAD.WIDE.U32 R16, R12, R4, RZ ;  /* 0x000000040c103225 */ /* 0x002fc600078e00ff */
        /* <DEDUP_REMOVED lines=19> */
.L_x_1813:
[----:B------:R-:W-:Y:S01]  /*14f0*/  VIADD R183, R138, 0xffffffff ;  /* 0xffffffff8ab77836 */ /* 0x000fe20000000000 */
[----:B------:R-:W-:Y:S01]  /*1500*/  SHF.R.S32.HI R23, RZ, 0x1f, R124 ;  /* 0x0000001fff177819 */ /* 0x000fe2000001147c */
[----:B------:R-:W-:Y:S01]  /*1510*/  IMAD.IADD R178, R184, 0x1, -R127 ;  /* 0x00000001b8b27824 */ /* 0x000fe200078e0a7f */
[----:B------:R-:W-:Y:S01]  /*1520*/  ISETP.NE.AND P0, PT, R182, -0x1, PT ;  /* 0xffffffffb600780c */ /* 0x000fe20003f05270 */
[----:B-----5:R-:W-:Y:S01]  /*1530*/  IMAD.SHL.U32 R0, R183, 0x80, RZ ;  /* 0x00000080b7007824 */ /* 0x020fe200078e00ff */
[CC--:B------:R-:W-:Y:S01]  /*1540*/  LEA.HI R9, R23.reuse, R124.reuse, RZ, 0x2 ;  /* 0x0000007c17097211 */ /* 0x0c0fe200078f10ff */
[----:B------:R-:W-:Y:S01]  /*1550*/  ULDC.64 UR4, c[0x0][0x258] ;  /* 0x0000960000047ab9 */ /* 0x000fe20000000a00 */
[----:B------:R-:W-:Y:S01]  /*1560*/  LEA.HI R20, R23, R124, RZ, 0x3 ;  /* 0x0000007c17147211 */ /* 0x000fe200078f18ff */
[----:B------:R-:W-:Y:S01]  /*1570*/  IMAD.IADD R18, R121, 0x1, -R0 ;  /* 0x0000000179127824 */ /* 0x000fe200078e0a00 */
[----:B------:R-:W-:Y:S01]  /*1580*/  SHF.R.S32.HI R26, RZ, 0x2, R9 ;  /* 0x00000002ff1a7819 */ /* 0x000fe20000011409 */
[----:B------:R-:W-:Y:S01]  /*1590*/  ULDC.64 UR6, c[0x0][0x268] ;  /* 0x00009a0000067ab9 */ /* 0x000fe20000000a00 */
[----:B------:R-:W-:Y:S01]  /*15a0*/  SHF.R.S32.HI R14, RZ, 0x3, R20 ;  /* 0x00000003ff0e7819 */ /* 0x000fe20000011414 */
[----:B------:R-:W1:Y:S01]  /*15b0*/  LDC.64 R136, c[0x0][0x250] ;  /* 0x00009400ff887b82 */ /* 0x000e620000000a00 */
[C---:B------:R-:W-:Y:S01]  /*15c0*/  ISETP.GE.AND P3, PT, R26.reuse, R18, PT ;  /* 0x000000121a00720c */ /* 0x040fe20003f66270 */
[C---:B------:R-:W-:Y:S01]  /*15d0*/  VIADD R21, R26.reuse, 0x20 ;  /* 0x000000201a157836 */ /* 0x040fe20000000000 */
[----:B------:R-:W-:Y:S01]  /*15e0*/  ISETP.GE.AND P1, PT, R26, R178, PT ;  /* 0x000000b21a00720c */ /* 0x000fe20003f26270 */
[----:B------:R-:W-:Y:S01]  /*15f0*/  ULDC.64 UR8, c[0x0][0x220] ;  /* 0x0000880000087ab9 */ /* 0x000fe20000000a00 */
[----:B------:R-:W-:-:S02]  /*1600*/  @!P0 SHF.R.S32.HI R17, RZ, 0x1f, R11 ;  /* 0x0000001fff118819 */ /* 0x000fc4000001140b */
[----:B------:R-:W-:Y:S01]  /*1610*/  ISETP.GE.AND P4, PT, R21, R178, PT ;  /* 0x000000b21500720c */ /* 0x000fe20003f86270 */
[----:B------:R-:W2:Y:S01]  /*1620*/  @!P0 LDC.64 R2, c[0x0][0x228] ;  /* 0x00008a00ff028b82 */ /* 0x000ea20000000a00 */
[-C--:B------:R-:W-:Y:S02]  /*1630*/  LEA.HI R129, R23, R124.reuse, RZ, 0x5 ;  /* 0x0000007c17817211 */ /* 0x080fe400078f28ff */
[--C-:B------:R-:W-:Y:S02]  /*1640*/  SHF.R.S32.HI R27, RZ, 0x1f, R26.reuse ;  /* 0x0000001fff1b7819 */ /* 0x100fe4000001141a */
[----:B------:R-:W-:Y:S01]  /*1650*/  SHF.R.S32.HI R130, RZ, 0x5, R129 ;  /* 0x00000005ff827819 */ /* 0x000fe20000011481 */
[----:B------:R-:W3:Y:S01]  /*1660*/  @!P3 S2R R25, SR_CgaCtaId ;  /* 0x000000000019b919 */ /* 0x000ee20000008800 */
[----:B------:R-:W-:Y:S01]  /*1670*/  @!P3 MOV R10, 0x400 ;  /* 0x00000400000ab802 */ /* 0x000fe20000000f00 */
[----:B------:R-:W4:Y:S01]  /*1680*/  @P0 LDC.64 R4, c[0x0][0x240] ;  /* 0x00009000ff040b82 */ /* 0x000f220000000a00 */
[----:B------:R-:W-:Y:S01]  /*1690*/  IMAD.WIDE R30, R31, 0x40, R26 ;  /* 0x000000401f1e7825 */ /* 0x000fe200078e021a */
[----:B------:R-:W-:-:S02]  /*16a0*/  LEA.HI R23, R23, R124, RZ, 0x4 ;  /* 0x0000007c17177211 */ /* 0x000fc400078f20ff */
[----:B------:R-:W1:Y:S01]  /*16b0*/  @!P4 S2R R29, SR_CgaCtaId ;  /* 0x00000000001dc919 */ /* 0x000e620000008800 */
[----:B------:R-:W-:Y:S01]  /*16c0*/  IMAD R22, R27, R132, RZ ;  /* 0x000000841b167224 */ /* 0x000fe200078e02ff */
[----:B------:R-:W-:Y:S01]  /*16d0*/  LOP3.LUT R129, R129, 0xffffffe0, RZ, 0xc0, !PT ;  /* 0xffffffe081817812 */ /* 0x000fe200078ec0ff */
[----:B------:R-:W-:Y:S02]  /*16e0*/  IMAD R127, R130, 0x10, R127 ;  /* 0x00000010827f7824 */ /* 0x000fe400078e027f */
[----:B------:R-:W-:Y:S02]  /*16f0*/  IMAD R22, R26, R133, R22 ;  /* 0x000000851a167224 */ /* 0x000fe400078e0216 */
[----:B--2---:R-:W-:Y:S01]  /*1700*/  @!P0 IMAD R8, R17, R2, RZ ;  /* 0x0000000211088224 */ /* 0x004fe200078e02ff */
[C---:B------:R-:W-:Y:S02]  /*1710*/  LOP3.LUT R17, R9.reuse, 0xfffffffc, RZ, 0xc0, !PT ;  /* 0xfffffffc09117812 */ /* 0x040fe400078ec0ff */
[----:B------:R-:W-:Y:S01]  /*1720*/  LEA.HI R9, R9, R26, RZ, 0x1 ;  /* 0x0000001a09097211 */ /* 0x000fe200078f08ff */
[----:B------:R-:W-:-:S02]  /*1730*/  @!P0 IMAD R3, R11, R3, R8 ;  /* 0x000000030b038224 */ /* 0x000fc400078e0208 */
[----:B------:R-:W-:Y:S02]  /*1740*/  IMAD.IADD R186, R124, 0x1, -R17 ;  /* 0x000000017cba7824 */ /* 0x000fe400078e0a11 */
[----:B----4-:R-:W-:-:S04]  /*1750*/  @P0 IMAD.WIDE.U32 R38, R182, R4, RZ ;  /* 0x00000004b6260225 */ /* 0x010fc800078e00ff */
[----:B------:R-:W-:Y:S01]  /*1760*/  @P0 IMAD R4, R182, R5, R39 ;  /* 0x00000005b6040224 */ /* 0x000fe200078e0227 */
[----:B------:R-:W-:Y:S01]  /*1770*/  SHF.R.S32.HI R5, RZ, 0x1f, R32 ;  /* 0x0000001fff057819 */ /* 0x000fe20000011420 */
[----:B------:R-:W-:Y:S01]  /*1780*/  IMAD.SHL.U32 R186, R186, 0x8, RZ ;  /* 0x00000008baba7824 */ /* 0x000fe200078e00ff */
[----:B---3--:R-:W-:Y:S01]  /*1790*/  @!P3 LEA R25, R25, R10, 0x18 ;  /* 0x0000000a1919b211 */ /* 0x008fe200078ec0ff */
[----:B------:R-:W-:-:S03]  /*17a0*/  @!P0 IMAD.WIDE.U32 R10, R11, R2, RZ ;  /* 0x000000020b0a8225 */ /* 0x000fc600078e00ff */
[----:B------:R-:W-:Y:S01]  /*17b0*/  IADD3 R36, P2, R186, R36, RZ ;  /* 0x00000024ba247210 */ /* 0x000fe20007f5e0ff */
[----:B------:R-:W-:Y:S02]  /*17c0*/  IMAD.SHL.U32 R2, R14, 0x40, RZ ;  /* 0x000000400e027824 */ /* 0x000fe400078e00ff */
[----:B------:R-:W-:Y:S02]  /*17d0*/  @!P0 IMAD.IADD R4, R11, 0x1, R3 ;  /* 0x000000010b048824 */ /* 0x000fe400078e0203 */
[----:B------:R-:W-:Y:S01]  /*17e0*/  IMAD R5, R5, UR4, RZ ;  /* 0x0000000405057c24 */ /* 0x000fe2000f8e02ff */
[----:B------:R-:W-:Y:S01]  /*17f0*/  LOP3.LUT R3, R2, 0xc0, RZ, 0xc0, !PT ;  /* 0x000000c002037812 */ /* 0x000fe200078ec0ff */
[----:B------:R-:W-:Y:S02]  /*1800*/  @!P0 IMAD.MOV.U32 R38, RZ, RZ, R10 ;  /* 0x000000ffff268224 */ /* 0x000fe400078e000a */
[----:B------:R-:W-:Y:S01]  /*1810*/  IMAD R34, R32, UR5, R5 ;  /* 0x0000000520227c24 */ /* 0x000fe2000f8e0205 */
[----:B------:R-:W-:Y:S01]  /*1820*/  LOP3.LUT R11, R3, 0x18, R186, 0xf8, !PT ;  /* 0x00000018030b7812 */ /* 0x000fe200078ef8ba */
[----:B------:R-:W-:Y:S01]  /*1830*/  UMOV UR5, 0x400 ;  /* 0x0000040000057882 */ /* 0x000fe20000000000 */
[----:B------:R-:W-:-:S02]  /*1840*/  SHF.R.U32.HI R2, RZ, 0x3, R3 ;  /* 0x00000003ff027819 */ /* 0x000fc40000011603 */
[----:B------:R-:W-:Y:S02]  /*1850*/  LOP3.LUT R5, R9, 0x7fffffe, RZ, 0xc0, !PT ;  /* 0x07fffffe09057812 */ /* 0x000fe400078ec0ff */
[----:B------:R-:W-:Y:S01]  /*1860*/  LOP3.LUT R2, R11, R2, RZ, 0x3c, !PT ;  /* 0x000000020b027212 */ /* 0x000fe200078e3cff */
[----:B------:R-:W2:Y:S01]  /*1870*/  @!P4 LDC.64 R8, c[0x0][0x240] ;  /* 0x00009000ff08cb82 */ /* 0x000ea20000000a00 */
[----:B------:R-:W-:Y:S01]  /*1880*/  SHF.R.S32.HI R3, RZ, 0x1f, R186 ;  /* 0x0000001fff037819 */ /* 0x000fe200000114ba */
[----:B------:R-:W-:Y:S01]  /*1890*/  IMAD.IADD R5, R26, 0x1, -R5 ;  /* 0x000000011a057824 */ /* 0x000fe200078e0a05 */
[----:B------:R-:W-:-:S03]  /*18a0*/  IADD3 R38, P0, R186, R38, RZ ;  /* 0x00000026ba267210 */ /* 0x000fc60007f1e0ff */
[C---:B------:R-:W-:Y:S01]  /*18b0*/  IMAD.X R37, R3.reuse, 0x1, R6, P2 ;  /* 0x0000000103257824 */ /* 0x040fe200010e0606 */
[----:B------:R-:W-:Y:S01]  /*18c0*/  IADD3 R122, P2, R26, R7, RZ ;  /* 0x000000071a7a7210 */ /* 0x000fe20007f5e0ff */
[----:B------:R-:W3:Y:S01]  /*18d0*/  @!P1 LDC.64 R10, c[0x0][0x240] ;  /* 0x00009000ff0a9b82 */ /* 0x000ee20000000a00 */
[----:B------:R-:W-:Y:S01]  /*18e0*/  IMAD.X R39, R3, 0x1, R4, P0 ;  /* 0x0000000103277824 */ /* 0x000fe200000e0604 */
[----:B------:R-:W-:Y:S01]  /*18f0*/  IADD3 R16, P0, R186, R16, RZ ;  /* 0x00000010ba107210 */ /* 0x000fe20007f1e0ff */
[----:B------:R-:W-:Y:S01]  /*1900*/  IMAD R5, R130, 0x8, R5 ;  /* 0x0000000882057824 */ /* 0x000fe200078e0205 */
[----:B------:R-:W-:Y:S01]  /*1910*/  @!P4 MOV R4, 0x400 ;  /* 0x000004000004c802 */ /* 0x000fe20000000f00 */
[----:B------:R-:W-:-:S03]  /*1920*/  IMAD.WIDE.U32 R32, R32, UR4, R38 ;  /* 0x0000000420207c25 */ /* 0x000fc6000f8e0026 */
[----:B------:R-:W4:Y:S01]  /*1930*/  @!P1 LDC.64 R6, c[0x0][0x210] ;  /* 0x00008400ff069b82 */ /* 0x000f220000000a00 */
[----:B------:R-:W-:Y:S01]  /*1940*/  IMAD.X R17, R3, 0x1, R12, P0 ;  /* 0x0000000103117824 */ /* 0x000fe200000e060c */
[----:B-1----:R-:W-:Y:S01]  /*1950*/  @!P4 LEA R29, R29, R4, 0x18 ;  /* 0x000000041d1dc211 */ /* 0x002fe200078ec0ff */
[----:B------:R-:W-:Y:S01]  /*1960*/  IMAD.U32 R12, R5, 0x20, R2 ;  /* 0x00000020050c7824 */ /* 0x000fe200078e0002 */
[----:B------:R-:W-:Y:S01]  /*1970*/  @!P4 IADD3 R24, P0, R30, 0x20, RZ ;  /* 0x000000201e18c810 */ /* 0x000fe20007f1e0ff */
[----:B------:R-:W-:Y:S01]  /*1980*/  IMAD.X R13, R27, 0x1, R13, P2 ;  /* 0x000000011b0d7824 */ /* 0x000fe200010e060d */
[----:B------:R-:W-:Y:S01]  /*1990*/  ISETP.GE.AND P2, PT, R21, R18, PT ;  /* 0x000000121500720c */ /* 0x000fe20003f46270 */
[----:B------:R-:W-:Y:S01]  /*19a0*/  IMAD.IADD R35, R33, 0x1, R34 ;  /* 0x0000000121237824 */ /* 0x000fe200078e0222 */
[----:B------:R-:W1:Y:S01]  /*19b0*/  @!P4 LDC.64 R4, c[0x0][0x210] ;  /* 0x00008400ff04cb82 */ /* 0x000e620000000a00 */
[----:B------:R-:W-:Y:S02]  /*19c0*/  @!P1 IMAD.MOV.U32 R34, RZ, RZ, R32 ;  /* 0x000000ffff229224 */ /* 0x000fe400078e0020 */
[----:B------:R-:W-:-:S02]  /*19d0*/  @!P4 IMAD.X R27, RZ, RZ, R31, P0 ;  /* 0x000000ffff1bc224 */ /* 0x000fc400000e061f */
[----:B------:R-:W-:Y:S02]  /*19e0*/  @!P4 IMAD.MOV.U32 R33, RZ, RZ, R35 ;  /* 0x000000ffff21c224 */ /* 0x000fe400078e0023 */
[----:B--2---:R-:W-:Y:S01]  /*19f0*/  @!P4 IMAD R27, R27, R8, RZ ;  /* 0x000000081b1bc224 */ /* 0x004fe200078e02ff */
[----:B------:R-:W2:Y:S01]  /*1a00*/  S2UR UR4, SR_CgaCtaId ;  /* 0x00000000000479c3 */ /* 0x000ea20000008800 */
[-C--:B---3--:R-:W-:Y:S02]  /*1a10*/  @!P1 IMAD R2, R31, R10.reuse, RZ ;  /* 0x0000000a1f029224 */ /* 0x088fe400078e02ff */
[----:B------:R-:W-:Y:S02]  /*1a20*/  @!P4 IMAD R9, R24, R9, R27 ;  /* 0x000000091809c224 */ /* 0x000fe400078e021b */
[C---:B------:R-:W-:Y:S02]  /*1a30*/  @!P1 IMAD R11, R30.reuse, R11, R2 ;  /* 0x0000000b1e0b9224 */ /* 0x040fe400078e0202 */
[----:B------:R-:W-:Y:S01]  /*1a40*/  @!P1 IMAD.WIDE.U32 R30, R30, R10, R34 ;  /* 0x0000000a1e1e9225 */ /* 0x000fe200078e0022 */
[----:B------:R-:W3:Y:S03]  /*1a50*/  @!P3 LDC.64 R2, c[0x0][0x218] ;  /* 0x00008600ff02bb82 */ /* 0x000ee60000000a00 */
[----:B------:R-:W-:Y:S01]  /*1a60*/  @!P4 IMAD.WIDE.U32 R32, R24, R8, R32 ;  /* 0x000000081820c225 */ /* 0x000fe200078e0020 */
[----:B----4-:R-:W-:-:S02]  /*1a70*/  @!P1 LEA R10, P5, R30, R6, 0x1 ;  /* 0x000000061e0a9211 */ /* 0x010fc400078a08ff */
[----:B------:R-:W4:Y:S01]  /*1a80*/  @!P2 S2R R6, SR_CgaCtaId ;  /* 0x000000000006a919 */ /* 0x000f220000008800 */
[----:B------:R-:W-:Y:S01]  /*1a90*/  @!P1 IMAD.IADD R11, R31, 0x1, R11 ;  /* 0x000000011f0b9824 */ /* 0x000fe200078e020b */
[----:B-1----:R-:W-:Y:S01]  /*1aa0*/  @!P4 LEA R34, P0, R32, R4, 0x1 ;  /* 0x000000042022c211 */ /* 0x002fe200078008ff */
[----:B------:R-:W-:Y:S02]  /*1ab0*/  @!P4 IMAD.IADD R8, R33, 0x1, R9 ;  /* 0x000000012108c824 */ /* 0x000fe400078e0209 */
[----:B------:R-:W-:Y:S01]  /*1ac0*/  IMAD.WIDE.U32 R36, R26, R132, R36 ;  /* 0x000000841a247225 */ /* 0x000fe200078e0024 */
[----:B------:R-:W-:Y:S02]  /*1ad0*/  @!P1 LEA.HI.X R11, R30, R7, R11, 0x1, P5 ;  /* 0x000000071e0b9211 */ /* 0x000fe400028f0c0b */
[----:B------:R-:W-:Y:S01]  /*1ae0*/  @!P4 LEA.HI.X R35, R32, R5, R8, 0x1, P0 ;  /* 0x000000052023c211 */ /* 0x000fe200000f0c08 */
[----:B------:R-:W-:Y:S01]  /*1af0*/  VIADD R7, R26, 0x40 ;  /* 0x000000401a077836 */ /* 0x000fe20000000000 */
[----:B--2---:R-:W-:Y:S01]  /*1b00*/  ULEA UR4, UR4, UR5, 0x18 ;  /* 0x0000000504047291 */ /* 0x004fe2000f8ec03f */
[----:B------:R-:W1:Y:S01]  /*1b10*/  @!P2 LDC.64 R4, c[0x0][0x218] ;  /* 0x00008600ff04ab82 */ /* 0x000e620000000a00 */
[----:B------:R-:W-:-:S02]  /*1b20*/  IMAD.MOV.U32 R139, RZ, RZ, R36 ;  /* 0x000000ffff8b7224 */ /* 0x000fc400078e0024 */
[-C--:B------:R-:W-:Y:S01]  /*1b30*/  ISETP.GE.AND P0, PT, R7, R18.reuse, PT ;  /* 0x000000120700720c */ /* 0x080fe20003f06270 */
[----:B------:R-:W-:Y:S01]  /*1b40*/  IMAD.IADD R140, R37, 0x1, R22 ;  /* 0x00000001258c7824 */ /* 0x000fe200078e0216 */
[C---:B------:R-:W-:Y:S01]  /*1b50*/  LEA R185, R12.reuse, UR4, 0x1 ;  /* 0x000000040cb97c11 */ /* 0x040fe2000f8e08ff */
[C---:B------:R-:W-:Y:S02]  /*1b60*/  @!P4 IMAD R29, R12.reuse, 0x2, R29 ;  /* 0x000000020c1dc824 */ /* 0x040fe400078e021d */
[----:B------:R-:W-:Y:S02]  /*1b70*/  @!P3 IMAD R22, R12, 0x2, R25 ;  /* 0x000000020c16b824 */ /* 0x000fe400078e0219 */
[----:B------:R-:W-:Y:S01]  /*1b80*/  @!PT LDS RZ, [RZ] ;  /* 0x00000000fffff984 */ /* 0x000fe20000000800 */
[----:B------:R-:W-:Y:S01]  /*1b90*/  @!PT LDS RZ, [RZ] ;  /* 0x00000000fffff984 */ /* 0x000fe20000000800 */
[----:B------:R-:W-:Y:S01]  /*1ba0*/  @!PT LDS RZ, [RZ] ;  /* 0x00000000fffff984 */ /* 0x000fe20000000800 */
[----:B------:R-:W-:Y:S01]  /*1bb0*/  @!P1 LDGSTS.E.BYPASS.LTC128B.128 [R185], desc[UR10][R10.64] ;  /* 0x000000000ab99fae */ /* 0x000fe2000b901d4a */
[----:B------:R-:W-:Y:S02]  /*1bc0*/  VIADD R9, R26, 0x60 ;  /* 0x000000601a097836 */ /* 0x000fe40000000000 */
[----:B------:R-:W-:Y:S01]  /*1bd0*/  IMAD.WIDE.U32 R16, R15, UR6, R16 ;  /* 0x000000060f107c25 */ /* 0x000fe2000f8e0010 */
[----:B------:R-:W-:Y:S02]  /*1be0*/  @!P1 LDGSTS.E.BYPASS.LTC128B.128 [R185+0x1000], desc[UR10][R10.64+0x40] ;  /* 0x010000400ab99fae */ /* 0x000fe4000b901d4a */
[----:B------:R-:W-:Y:S01]  /*1bf0*/  ISETP.GE.AND P5, PT, R9, R18, PT ;  /* 0x000000120900720c */ /* 0x000fe20003fa6270 */
[----:B------:R-:W-:Y:S01]  /*1c00*/  IMAD R13, R13, R136, RZ ;  /* 0x000000880d0d7224 */ /* 0x000fe200078e02ff */
[----:B------:R2:W-:Y:S01]  /*1c10*/  @!P1 LDGSTS.E.BYPASS.LTC128B.128 [R185+0x2000], desc[UR10][R10.64+0x80] ;  /* 0x020000800ab99fae */ /* 0x0005e2000b901d4a */
[----:B---3--:R-:W-:-:S02]  /*1c20*/  @!P3 LEA R30, P1, R139, R2, 0x1 ;  /* 0x000000028b1eb211 */ /* 0x008fc400078208ff */
[----:B------:R-:W-:Y:S01]  /*1c30*/  IMAD R13, R122, R137, R13 ;  /* 0x000000897a0d7224 */ /* 0x000fe200078e020d */
[----:B------:R-:W-:Y:S01]  /*1c40*/  @!P4 LDGSTS.E.BYPASS.LTC128B.128 [R29+0x800], desc[UR10][R34.64] ;  /* 0x00800000221dcfae */ /* 0x000fe2000b901d4a */
[----:B------:R-:W-:Y:S02]  /*1c50*/  @!P3 LEA.HI.X R31, R139, R3, R140, 0x1, P1 ;  /* 0x000000038b1fb211 */ /* 0x000fe400008f0c8c */
[----:B------:R-:W3:Y:S01]  /*1c60*/  @!P0 LDC.64 R2, c[0x0][0x218] ;  /* 0x00008600ff028b82 */ /* 0x000ee20000000a00 */
[----:B------:R-:W-:Y:S01]  /*1c70*/  @!P4 LDGSTS.E.BYPASS.LTC128B.128 [R29+0x1800], desc[UR10][R34.64+0x40] ;  /* 0x01800040221dcfae */ /* 0x000fe2000b901d4a */
[----:B------:R-:W-:-:S03]  /*1c80*/  @!P2 LEA R25, P1, R132, R139, 0x5 ;  /* 0x0000008b8419a211 */ /* 0x000fc600078228ff */
[----:B------:R-:W-:Y:S01]  /*1c90*/  @!P4 LDGSTS.E.BYPASS.LTC128B.128 [R29+0x2800], desc[UR10][R34.64+0x80] ;  /* 0x02800080221dcfae */ /* 0x000fe2000b901d4a */
[----:B------:R-:W-:Y:S02]  /*1ca0*/  @!P2 LEA.HI.X R8, R132, R140, R133, 0x5, P1 ;  /* 0x0000008c8408a211 */ /* 0x000fe400008f2c85 */
[C---:B-1----:R-:W-:Y:S01]  /*1cb0*/  @!P2 LEA R24, P1, R25.reuse, R4, 0x1 ;  /* 0x000000041918a211 */ /* 0x042fe200078208ff */
[----:B------:R-:W-:Y:S01]  /*1cc0*/  @!P3 LDGSTS.E.BYPASS.LTC128B.128 [R22+0x3000], desc[UR10][R30.64] ;  /* 0x030000001e16bfae */ /* 0x000fe2000b901d4a */
[----:B------:R-:W-:Y:S01]  /*1cd0*/  ISETP.GE.AND P4, PT, R26, R18, PT ;  /* 0x000000121a00720c */ /* 0x000fe20003f86270 */
[----:B------:R-:W-:Y:S01]  /*1ce0*/  IMAD.WIDE.U32 R26, R132, 0x40, RZ ;  /* 0x00000040841a7825 */ /* 0x000fe200078e00ff */
[----:B------:R-:W-:Y:S01]  /*1cf0*/  @!P2 LEA.HI.X R25, R25, R5, R8, 0x1, P1 ;  /* 0x000000051919a211 */ /* 0x000fe200008f0c08 */
[----:B------:R-:W-:Y:S01]  /*1d00*/  @!P3 LDGSTS.E.BYPASS.LTC128B.128 [R22+0x5000], desc[UR10][R30.64+0x40] ;  /* 0x050000401e16bfae */ /* 0x000fe2000b901d4a */
[----:B------:R-:W-:Y:S02]  /*1d10*/  SHF.R.S32.HI R8, RZ, 0x4, R23 ;  /* 0x00000004ff087819 */ /* 0x000fe40000011417 */
[----:B------:R-:W-:Y:S01]  /*1d20*/  @!P0 IADD3 R5, P1, R139, R26, RZ ;  /* 0x0000001a8b058210 */ /* 0x000fe20007f3e0ff */
[----:B------:R1:W-:Y:S01]  /*1d30*/  @!P3 LDGSTS.E.BYPASS.LTC128B.128 [R22+0x7000], desc[UR10][R30.64+0x80] ;  /* 0x070000801e16bfae */ /* 0x0003e2000b901d4a */
[----:B------:R-:W-:-:S02]  /*1d40*/  ISETP.GE.AND P3, PT, R21, R18, PT ;  /* 0x000000121500720c */ /* 0x000fc40003f66270 */
[----:B--2---:R-:W-:Y:S01]  /*1d50*/  @!P2 MOV R11, 0x400 ;  /* 0x00000400000ba802 */ /* 0x004fe20000000f00 */
[----:B------:R-:W2:Y:S03]  /*1d60*/  @!P5 S2R R4, SR_CgaCtaId ;  /* 0x000000000004d919 */ /* 0x000ea60000008800 */
[----:B----4-:R-:W-:Y:S01]  /*1d70*/  @!P2 LEA R21, R6, R11, 0x18 ;  /* 0x0000000b0615a211 */ /* 0x010fe200078ec0ff */
[----:B------:R-:W-:Y:S01]  /*1d80*/  IMAD.SHL.U32 R11, R133, 0x40, RZ ;  /* 0x00000040850b7824 */ /* 0x000fe200078e00ff */
[----:B------:R-:W4:Y:S03]  /*1d90*/  @!P0 S2R R6, SR_CgaCtaId ;  /* 0x0000000000068919 */ /* 0x000f260000008800 */
[----:B------:R-:W-:-:S05]  /*1da0*/  @!P2 IMAD R21, R12, 0x2, R21 ;  /* 0x000000020c15a824 */ /* 0x000fca00078e0215 */
[----:B------:R-:W-:Y:S04]  /*1db0*/  @!P2 LDGSTS.E.BYPASS.LTC128B.128 [R21+0x3800], desc[UR10][R24.64] ;  /* 0x038000001815afae */ /* 0x000fe8000b901d4a */
[----:B------:R-:W-:Y:S04]  /*1dc0*/  @!P2 LDGSTS.E.BYPASS.LTC128B.128 [R21+0x5800], desc[UR10][R24.64+0x40] ;  /* 0x058000401815afae */ /* 0x000fe8000b901d4a */
[----:B------:R2:W-:Y:S01]  /*1dd0*/  @!P2 LDGSTS.E.BYPASS.LTC128B.128 [R21+0x7800], desc[UR10][R24.64+0x80] ;  /* 0x078000801815afae */ /* 0x0005e2000b901d4a */
[----:B------:R-:W-:Y:S02]  /*1de0*/  ISETP.GE.AND P2, PT, R7, R18, PT ;  /* 0x000000120700720c */ /* 0x000fe40003f46270 */
[----:B------:R-:W-:-:S02]  /*1df0*/  LOP3.LUT R7, R20, 0xfffffff8, RZ, 0xc0, !PT ;  /* 0xfffffff814077812 */ /* 0x000fc400078ec0ff */
[----:B-1----:R-:W-:Y:S02]  /*1e00*/  @!P0 IADD3.X R22, R140, R27, R11, P1, !PT ;  /* 0x0000001b8c168210 */ /* 0x002fe40000ffe40b */
[----:B---3--:R-:W-:Y:S01]  /*1e10*/  @!P0 LEA R10, P1, R5, R2, 0x1 ;  /* 0x00000002050a8211 */ /* 0x008fe200078208ff */
[C---:B------:R-:W-:Y:S01]  /*1e20*/  IMAD.IADD R2, R124.reuse, 0x1, -R7 ;  /* 0x000000017c027824 */ /* 0x040fe200078e0a07 */
[C---:B------:R-:W-:Y:S02]  /*1e30*/  LOP3.LUT R27, R23.reuse, 0xfffffff0, RZ, 0xc0, !PT ;  /* 0xfffffff0171b7812 */ /* 0x040fe400078ec0ff */
[----:B------:R-:W-:Y:S02]  /*1e40*/  LEA.HI R23, R23, R8, RZ, 0x1 ;  /* 0x0000000817177211 */ /* 0x000fe400078f08ff */
[----:B------:R-:W-:Y:S01]  /*1e50*/  @!P0 LEA.HI.X R11, R5, R3, R22, 0x1, P1 ;  /* 0x00000003050b8211 */ /* 0x000fe200008f0c16 */
[----:B------:R-:W-:Y:S01]  /*1e60*/  IMAD.IADD R126, R124, 0x1, -R27 ;  /* 0x000000017c7e7824 */ /* 0x000fe200078e0a1b */
[----:B------:R-:W-:Y:S01]  /*1e70*/  LEA.HI R3, R2, R2, RZ, 0x1 ;  /* 0x0000000202037211 */ /* 0x000fe200078f08ff */
[----:B------:R-:W-:Y:S01]  /*1e80*/  @!P5 IMAD.MOV.U32 R22, RZ, RZ, R139 ;  /* 0x000000ffff16d224 */ /* 0x000fe200078e008b */
[----:B------:R-:W-:-:S02]  /*1e90*/  LOP3.LUT R23, R23, 0xfffffffe, RZ, 0xc0, !PT ;  /* 0xfffffffe17177812 */ /* 0x000fc400078ec0ff */
[----:B------:R-:W-:Y:S02]  /*1ea0*/  LOP3.LUT R7, R3, 0x7fffffe, RZ, 0xc0, !PT ;  /* 0x07fffffe03077812 */ /* 0x000fe400078ec0ff */
[----:B------:R-:W-:Y:S01]  /*1eb0*/  ISETP.GE.AND P1, PT, R9, R18, PT ;  /* 0x000000120900720c */ /* 0x000fe20003f26270 */
[----:B------:R-:W-:Y:S01]  /*1ec0*/  IMAD.IADD R9, R8, 0x1, -R23 ;  /* 0x0000000108097824 */ /* 0x000fe200078e0a17 */
[----:B------:R-:W-:Y:S01]  /*1ed0*/  SHF.R.S32.HI R5, RZ, 0x1f, R126 ;  /* 0x0000001fff057819 */ /* 0x000fe2000001147e */
[----:B------:R-:W-:Y:S01]  /*1ee0*/  IMAD.IADD R2, R2, 0x1, -R7 ;  /* 0x0000000102027824 */ /* 0x000fe200078e0a07 */
[----:B------:R-:W-:Y:S01]  /*1ef0*/  SHF.R.S32.HI R3, RZ, 0x1, R3 ;  /* 0x00000001ff037819 */ /* 0x000fe20000011403 */
[----:B------:R-:W-:Y:S01]  /*1f00*/  IMAD R18, R19, UR6, RZ ;  /* 0x0000000613127c24 */ /* 0x000fe2000f8e02ff */
[-C--:B--2---:R-:W-:Y:S02]  /*1f10*/  LEA.HI R25, R126, R126.reuse, RZ, 0x1 ;  /* 0x0000007e7e197211 */ /* 0x084fe400078f08ff */
[----:B------:R-:W-:Y:S01]  /*1f20*/  @!P0 MOV R21, 0x400 ;  /* 0x0000040000158802 */ /* 0x000fe20000000f00 */
[----:B------:R-:W-:Y:S01]  /*1f30*/  IMAD R18, R15, UR7, R18 ;  /* 0x000000070f127c24 */ /* 0x000fe2000f8e0212 */
[----:B------:R-:W-:Y:S01]  /*1f40*/  LOP3.LUT R23, R25, 0x7fffffe, RZ, 0xc0, !PT ;  /* 0x07fffffe19177812 */ /* 0x000fe200078ec0ff */
[----:B------:R-:W-:Y:S01]  /*1f50*/  IMAD.SHL.U32 R15, R14, 0x8, RZ ;  /* 0x000000080e0f7824 */ /* 0x000fe200078e00ff */
[----:B----4-:R-:W-:Y:S01]  /*1f60*/  @!P0 LEA R21, R6, R21, 0x18 ;  /* 0x0000001506158211 */ /* 0x010fe200078ec0ff */
[----:B------:R-:W-:Y:S01]  /*1f70*/  @!P5 IMAD R14, R133, 0x60, RZ ;  /* 0x00000060850ed824 */ /* 0x000fe200078e02ff */
[--C-:B------:R-:W-:Y:S01]  /*1f80*/  SHF.R.S32.HI R8, RZ, 0x1, R25.reuse ;  /* 0x00000001ff087819 */ /* 0x100fe20000011419 */
[----:B------:R-:W1:Y:S01]  /*1f90*/  @!P5 LDC.64 R6, c[0x0][0x218] ;  /* 0x00008600ff06db82 */ /* 0x000e620000000a00 */
[----:B------:R-:W-:Y:S01]  /*1fa0*/  SHF.R.S32.HI R25, RZ, 0x1f, R25 ;  /* 0x0000001fff197819 */ /* 0x000fe20000011419 */
[----:B------:R-:W-:Y:S01]  /*1fb0*/  @!P0 IMAD R21, R12, 0x2, R21 ;  /* 0x000000020c158824 */ /* 0x000fe200078e0215 */
[----:B------:R-:W-:Y:S01]  /*1fc0*/  LEA.HI R5, R5, R126, RZ, 0x3 ;  /* 0x0000007e05057211 */ /* 0x000fe200078f18ff */
[----:B------:R-:W-:Y:S01]  /*1fd0*/  IMAD.IADD R126, R126, 0x1, -R23 ;  /* 0x000000017e7e7824 */ /* 0x000fe200078e0a17 */
[----:B------:R-:W-:Y:S01]  /*1fe0*/  @!P5 MOV R23, 0x400 ;  /* 0x000004000017d802 */ /* 0x000fe20000000f00 */
[----:B------:R-:W-:Y:S01]  /*1ff0*/  IMAD.IADD R17, R17, 0x1, R18 ;  /* 0x0000000111117824 */ /* 0x000fe200078e0212 */
[----:B------:R-:W-:Y:S01]  /*2000*/  LEA.HI R20, R25, R8, RZ, 0x2 ;  /* 0x0000000819147211 */ /* 0x000fe200078f10ff */
[----:B------:R-:W-:Y:S01]  /*2010*/  @!P0 LDGSTS.E.BYPASS.LTC128B.128 [R21+0x4000], desc[UR10][R10.64] ;  /* 0x040000000a158fae */ /* 0x000fe2000b901d4a */
[----:B------:R-:W-:Y:S01]  /*2020*/  @!P5 LEA R19, R4, R23, 0x18 ;  /* 0x000000170413d211 */ /* 0x000fe200078ec0ff */
[----:B------:R-:W-:Y:S01]  /*2030*/  IMAD.WIDE.U32 R122, R122, R136, R16 ;  /* 0x000000887a7a7225 */ /* 0x000fe200078e0010 */
[----:B------:R-:W-:Y:S01]  /*2040*/  LOP3.LUT R23, R20, 0xfffffffc, RZ, 0xc0, !PT ;  /* 0xfffffffc14177812 */ /* 0x000fe200078ec0ff */
[----:B------:R-:W-:Y:S02]  /*2050*/  @!P0 LDGSTS.E.BYPASS.LTC128B.128 [R21+0x6000], desc[UR10][R10.64+0x40] ;  /* 0x060000400a158fae */ /* 0x000fe4000b901d4a */
[----:B------:R-:W-:-:S02]  /*2060*/  @!P5 IMAD R19, R12, 0x2, R19 ;  /* 0x000000020c13d824 */ /* 0x000fc400078e0213 */
[----:B------:R-:W-:Y:S01]  /*2070*/  IMAD.IADD R4, R8, 0x1, -R23 ;  /* 0x0000000108047824 */ /* 0x000fe200078e0a17 */
[----:B------:R2:W-:Y:S01]  /*2080*/  @!P0 LDGSTS.E.BYPASS.LTC128B.128 [R21+0x8000], desc[UR10][R10.64+0x80] ;  /* 0x080000800a158fae */ /* 0x0005e2000b901d4a */
[----:B------:R-:W-:Y:S02]  /*2090*/  @!P5 IMAD.MOV.U32 R23, RZ, RZ, R140 ;  /* 0x000000ffff17d224 */ /* 0x000fe400078e008c */
[----:B------:R-:W-:Y:S02]  /*20a0*/  IMAD.SHL.U32 R8, R3, 0x40, RZ ;  /* 0x0000004003087824 */ /* 0x000fe400078e00ff */
[----:B------:R-:W-:-:S03]  /*20b0*/  @!P5 IMAD.WIDE.U32 R22, R132, 0x60, R22 ;  /* 0x000000608416d825 */ /* 0x000fc600078e0016 */
[----:B------:R-:W-:Y:S01]  /*20c0*/  LOP3.LUT R8, R8, 0xc0, RZ, 0xc0, !PT ;  /* 0x000000c008087812 */ /* 0x000fe200078ec0ff */
[----:B------:R-:W-:Y:S01]  /*20d0*/  @!P5 IMAD.IADD R14, R23, 0x1, R14 ;  /* 0x00000001170ed824 */ /* 0x000fe200078e020e */
[----:B-1----:R-:W-:Y:S01]  /*20e0*/  @!P5 LEA R6, P0, R22, R6, 0x1 ;  /* 0x000000061606d211 */ /* 0x002fe200078008ff */
[----:B------:R-:W-:Y:S01]  /*20f0*/  IMAD.IADD R120, R123, 0x1, R13 ;  /* 0x000000017b787824 */ /* 0x000fe200078e020d */
[----:B------:R-:W-:Y:S01]  /*2100*/  LOP3.LUT R15, R8, 0x8, R15, 0xf8, !PT ;  /* 0x00000008080f7812 */ /* 0x000fe200078ef80f */
[----:B------:R-:W-:Y:S01]  /*2110*/  IMAD.SHL.U32 R125, R5, 0x20, RZ ;  /* 0x00000020057d7824 */ /* 0x000fe200078e00ff */
[----:B------:R-:W-:Y:S01]  /*2120*/  @!P5 LEA.HI.X R7, R22, R7, R14, 0x1, P0 ;  /* 0x000000071607d211 */ /* 0x000fe200000f0c0e */
[----:B------:R-:W-:Y:S01]  /*2130*/  IMAD.SHL.U32 R14, R4, 0x40, RZ ;  /* 0x00000040040e7824 */ /* 0x000fe200078e00ff */
[C---:B------:R-:W-:Y:S01]  /*2140*/  LEA R180, P0, R122.reuse, UR8, 0x1 ;  /* 0x000000087ab47c11 */ /* 0x040fe2000f8008ff */
[C---:B------:R-:W-:Y:S01]  /*2150*/  IMAD R13, R9.reuse, 0x8, R2 ;  /* 0x00000008090d7824 */ /* 0x040fe200078e0202 */
[----:B------:R-:W-:Y:S01]  /*2160*/  SHF.R.U32.HI R8, RZ, 0x3, R8 ;  /* 0x00000003ff087819 */ /* 0x000fe20000011608 */
[----:B------:R-:W-:Y:S01]  /*2170*/  @!P5 LDGSTS.E.BYPASS.LTC128B.128 [R19+0x4800], desc[UR10][R6.64] ;  /* 0x048000000613dfae */ /* 0x000fe2000b901d4a */
[----:B------:R-:W-:Y:S01]  /*2180*/  LEA.HI.X R179, R122, UR9, R120, 0x1, P0 ;  /* 0x000000097ab37c11 */ /* 0x000fe200080f0c78 */
[----:B------:R-:W-:Y:S01]  /*2190*/  IMAD.SHL.U32 R9, R9, 0x8, RZ ;  /* 0x0000000809097824 */ /* 0x000fe200078e00ff */
[----:B------:R-:W-:Y:S01]  /*21a0*/  LOP3.LUT R2, R14, 0xc0, RZ, 0xc0, !PT ;  /* 0x000000c00e027812 */ /* 0x000fe200078ec0ff */
[----:B------:R-:W-:Y:S01]  /*21b0*/  @!P5 LDGSTS.E.BYPASS.LTC128B.128 [R19+0x6800], desc[UR10][R6.64+0x40] ;  /* 0x068000400613dfae */ /* 0x000fe2000b901d4a */
[----:B------:R-:W-:Y:S01]  /*21c0*/  LOP3.LUT R125, R125, 0xffffff00, RZ, 0xc0, !PT ;  /* 0xffffff007d7d7812 */ /* 0x000fe200078ec0ff */
[----:B------:R-:W-:Y:S01]  /*21d0*/  @!P1 IMAD.MOV.U32 R181, RZ, RZ, R179 ;  /* 0x000000ffffb59224 */ /* 0x000fe200078e00b3 */
[----:B------:R-:W-:Y:S01]  /*21e0*/  LOP3.LUT R8, R15, R8, RZ, 0x3c, !PT ;  /* 0x000000080f087212 */ /* 0x000fe200078e3cff */
[----:B------:R1:W-:Y:S01]  /*21f0*/  @!P5 LDGSTS.E.BYPASS.LTC128B.128 [R19+0x8800], desc[UR10][R6.64+0x80] ;  /* 0x088000800613dfae */ /* 0x0003e2000b901d4a */
[C---:B--2---:R-:W-:Y:S01]  /*2200*/  IMAD.SHL.U32 R11, R136.reuse, 0x20, RZ ;  /* 0x00000020880b7824 */ /* 0x044fe200078e00ff */
[----:B------:R-:W-:Y:S01]  /*2210*/  SHF.L.U64.HI R10, R136, 0x5, R137 ;  /* 0x00000005880a7819 */ /* 0x000fe20000010289 */
[----:B------:R-:W-:Y:S01]  /*2220*/  IMAD R177, R130, 0x200, R125 ;  /* 0x0000020082b17824 */ /* 0x000fe200078e027d */
[----:B------:R-:W0:Y:S01]  /*2230*/  LDGDEPBAR ;  /* 0x00000000000079af */ /* 0x000e220000000000 */
[----:B------:R-:W-:Y:S01]  /*2240*/  LOP3.LUT R5, R2, 0x8, R9, 0xf8, !PT ;  /* 0x0000000802057812 */ /* 0x000fe200078ef809 */
[----:B------:R-:W-:Y:S01]  /*2250*/  IMAD.U32 R176, R13, 0x20, R8 ;  /* 0x000000200db07824 */ /* 0x000fe200078e0008 */
[-C--:B------:R-:W-:Y:S01]  /*2260*/  @!P3 LEA R14, P0, R11, R180.reuse, 0x1 ;  /* 0x000000b40b0eb211 */ /* 0x080fe200078008ff */
[C---:B------:R-:W-:Y:S01]  /*2270*/  IMAD R177, R126.reuse, 0x20, R177 ;  /* 0x000000207eb17824 */ /* 0x040fe200078e02b1 */
[----:B------:R-:W-:Y:S01]  /*2280*/  SHF.R.U32.HI R2, RZ, 0x3, R2 ;  /* 0x00000003ff027819 */ /* 0x000fe20000011602 */
[----:B------:R-:W-:Y:S01]  /*2290*/  @!P1 IMAD R12, R137, 0xc0, RZ ;  /* 0x000000c0890c9824 */ /* 0x000fe200078e02ff */
[----:B------:R-:W-:Y:S01]  /*22a0*/  @!P3 LEA.HI.X R15, R11, R179, R10, 0x1, P0 ;  /* 0x000000b30b0fb211 */ /* 0x000fe200000f0c0a */
[----:B------:R-:W-:Y:S01]  /*22b0*/  IMAD R125, R126, 0x20, R125 ;  /* 0x000000207e7d7824 */ /* 0x000fe200078e027d */
[----:B------:R-:W-:-:S02]  /*22c0*/  @!P2 LEA R8, P0, R136, R180, 0x7 ;  /* 0x000000b48808a211 */ /* 0x000fc400078038ff */
[----:B------:R-:W-:Y:S01]  /*22d0*/  LOP3.LUT R2, R5, R2, RZ, 0x3c, !PT ;  /* 0x0000000205027212 */ /* 0x000fe200078e3cff */
[----:B------:R-:W-:Y:S01]  /*22e0*/  IMAD.MOV.U32 R5, RZ, RZ, 0x10 ;  /* 0x00000010ff057424 */ /* 0x000fe200078e00ff */
[----:B------:R-:W-:Y:S02]  /*22f0*/  @!P2 LEA.HI.X R9, R136, R179, R137, 0x7, P0 ;  /* 0x000000b38809a211 */ /* 0x000fe400000f3c89 */
[----:B------:R-:W-:Y:S01]  /*2300*/  LEA R176, R176, UR4, 0x1 ;  /* 0x00000004b0b07c11 */ /* 0x000fe2000f8e08ff */
[----:B------:R-:W-:Y:S01]  /*2310*/  IMAD.IADD R177, R2, 0x1, R177 ;  /* 0x0000000102b17824 */ /* 0x000fe200078e02b1 */
[----:B------:R-:W-:-:S04]  /*2320*/  LOP3.LUT P0, RZ, R3, 0x2, RZ, 0xc0, !PT ;  /* 0x0000000203ff7812 */ /* 0x000fc8000780c0ff */
[----:B------:R-:W-:Y:S01]  /*2330*/  LEA R177, R177, UR4, 0x1 ;  /* 0x00000004b1b17c11 */ /* 0x000fe2000f8e08ff */
[----:B-1----:R-:W-:Y:S01]  /*2340*/  @!P1 IMAD.WIDE.U32 R6, R136, 0xc0, R180 ;  /* 0x000000c088069825 */ /* 0x002fe200078e00b4 */
[----:B------:R-:W-:-:S04]  /*2350*/  DEPBAR.LE SB0, 0x0 ;  /* 0x000080000000791a */ /* 0x000fc80000000000 */
[----:B------:R-:W-:Y:S01]  /*2360*/  BAR.SYNC.DEFER_BLOCKING 0x0 ;  /* 0x0000000000007b1d */ /* 0x000fe20000010000 */
[----:B------:R-:W-:Y:S02]  /*2370*/  @!P4 IMAD.MOV.U32 R181, RZ, RZ, R179 ;  /* 0x000000ffffb5c224 */ /* 0x000fe400078e00b3 */
[----:B------:R-:W-:-:S03]  /*2380*/  @!P1 IMAD.IADD R7, R7, 0x1, R12 ;  /* 0x0000000107079824 */ /* 0x000fc600078e020c */
[----:B------:R-:W-:Y:S04]  /*2390*/  @P4 STS [R185+0x9000], RZ ;  /* 0x009000ffb9004388 */ /* 0x000fe80000000800 */
[----:B------:R-:W-:Y:S04]  /*23a0*/  @P4 STS [R185+0x9004], RZ ;  /* 0x009004ffb9004388 */ /* 0x000fe80000000800 */
[----:B------:R-:W-:Y:S04]  /*23b0*/  @P4 STS.64 [R185+0x9008], RZ ;  /* 0x009008ffb9004388 */ /* 0x000fe80000000a00 */
[----:B------:R-:W-:Y:S04]  /*23c0*/  @P4 STS.128 [R185+0xb000], RZ ;  /* 0x00b000ffb9004388 */ /* 0x000fe80000000c00 */
[----:B------:R-:W-:Y:S04]  /*23d0*/  @P4 STS.128 [R185+0xd000], RZ ;  /* 0x00d000ffb9004388 */ /* 0x000fe80000000c00 */
[----:B------:R-:W-:Y:S01]  /*23e0*/  @!PT LDS RZ, [RZ] ;  /* 0x00000000fffff984 */ /* 0x000fe20000000800 */
[----:B------:R-:W-:Y:S01]  /*23f0*/  @!PT LDS RZ, [RZ] ;  /* 0x00000000fffff984 */ /* 0x000fe20000000800 */
[----:B------:R-:W-:Y:S01]  /*2400*/  @!PT LDS RZ, [RZ] ;  /* 0x00000000fffff984 */ /* 0x000fe20000000800 */
[----:B------:R-:W-:Y:S04]  /*2410*/  @!P4 LDGSTS.E.BYPASS.LTC128B.128 [R185+0x9000], desc[UR10][R180.64] ;  /* 0x09000000b4b9cfae */ /* 0x000fe8000b901d4a */
[----:B------:R-:W-:Y:S04]  /*2420*/  @!P4 LDGSTS.E.BYPASS.LTC128B.128 [R185+0xb000], desc[UR10][R180.64+0x40] ;  /* 0x0b000040b4b9cfae */ /* 0x000fe8000b901d4a */
[----:B------:R-:W-:Y:S04]  /*2430*/  @!P4 LDGSTS.E.BYPASS.LTC128B.128 [R185+0xd000], desc[UR10][R180.64+0x80] ;  /* 0x0d000080b4b9cfae */ /* 0x000fe8000b901d4a */
[----:B------:R-:W-:Y:S04]  /*2440*/  @P3 STS.128 [R185+0x9800], RZ ;  /* 0x009800ffb9003388 */ /* 0x000fe80000000c00 */
[----:B------:R-:W-:Y:S04]  /*2450*/  @P3 STS.128 [R185+0xb800], RZ ;  /* 0x00b800ffb9003388 */ /* 0x000fe80000000c00 */
[----:B------:R-:W-:Y:S04]  /*2460*/  @P3 STS.128 [R185+0xd800], RZ ;  /* 0x00d800ffb9003388 */ /* 0x000fe80000000c00 */
[----:B------:R-:W-:Y:S01]  /*2470*/  @!PT LDS RZ, [RZ] ;  /* 0x00000000fffff984 */ /* 0x000fe20000000800 */
[----:B------:R-:W-:Y:S01]  /*2480*/  @!PT LDS RZ, [RZ] ;  /* 0x00000000fffff984 */ /* 0x000fe20000000800 */
[----:B------:R-:W-:Y:S01]  /*2490*/  @!PT LDS RZ, [RZ] ;  /* 0x00000000fffff984 */ /* 0x000fe20000000800 */
[----:B------:R-:W-:Y:S04]  /*24a0*/  @!P3 LDGSTS.E.BYPASS.LTC128B.128 [R185+0x9800], desc[UR10][R14.64] ;  /* 0x098000000eb9bfae */ /* 0x000fe8000b901d4a */
[----:B------:R-:W-:Y:S04]  /*24b0*/  @!P3 LDGSTS.E.BYPASS.LTC128B.128 [R185+0xb800], desc[UR10][R14.64+0x40] ;  /* 0x0b8000400eb9bfae */ /* 0x000fe8000b901d4a */
[----:B------:R1:W-:Y:S04]  /*24c0*/  @!P3 LDGSTS.E.BYPASS.LTC128B.128 [R185+0xd800], desc[UR10][R14.64+0x80] ;  /* 0x0d8000800eb9bfae */ /* 0x0003e8000b901d4a */
        /* <DEDUP_REMOVED lines=17> */
[----:B------:R2:W-:Y:S01]  /*25e0*/  @!P1 LDGSTS.E.BYPASS.LTC128B.128 [R185+0xe800], desc[UR10][R6.64+0x80] ;  /* 0x0e80008006b99fae */ /* 0x0005e2000b901d4a */
[----:B------:R-:W-:-:S03]  /*25f0*/  LOP3.LUT P1, RZ, R4, 0x2, RZ, 0xc0, !PT ;  /* 0x0000000204ff7812 */ /* 0x000fc6000782c0ff */
[----:B------:R-:W-:Y:S01]  /*2600*/  LDSM.16.M88.4 R88, [R177] ;  /* 0x00000000b158783b */ /* 0x000fe20000000200 */
[C---:B------:R-:W-:Y:S02]  /*2610*/  SEL R3, R5.reuse, 0xfffffff0, !P1 ;  /* 0xfffffff005037807 */ /* 0x040fe40004800000 */
[----:B------:R-:W-:Y:S01]  /*2620*/  SEL R5, R5, 0xfffffff0, !P0 ;  /* 0xfffffff005057807 */ /* 0x000fe20004000000 */
[----:B------:R-:W3:Y:S01]  /*2630*/  LDSM.16.M88.4 R44, [R176+0x3400] ;  /* 0x00340000b02c783b */ /* 0x000ee20000000200 */
[----:B------:R-:W-:Y:S01]  /*2640*/  ISETP.GT.AND P1, PT, R138, 0x1, PT ;  /* 0x000000018a00780c */ /* 0x000fe20003f24270 */
[----:B------:R-:W-:Y:S02]  /*2650*/  IMAD R175, R3, 0x2, R177 ;  /* 0x0000000203af7824 */ /* 0x000fe400078e02b1 */
[----:B------:R-:W4:Y:S01]  /*2660*/  LDSM.16.M88.4 R36, [R176+0x3800] ;  /* 0x00380000b024783b */ /* 0x000f220000000200 */
[----:B------:R-:W-:-:S03]  /*2670*/  IMAD R173, R5, 0x2, R176 ;  /* 0x0000000205ad7824 */ /* 0x000fc600078e02b0 */
[----:B------:R-:W4:Y:S04]  /*2680*/  LDSM.16.M88.4 R28, [R176+0x3c00] ;  /* 0x003c0000b01c783b */ /* 0x000f280000000200 */
[----:B------:R-:W4:Y:S02]  /*2690*/  LDSM.16.M88.4 R52, [R176+0x3000] ;  /* 0x00300000b034783b */ /* 0x000f240000000200 */
[----:B------:R-:W3:Y:S02]  /*26a0*/  @!P1 LDC.64 R134, c[0x0][0x218] ;  /* 0x00008600ff869b82 */ /* 0x000ee40000000a00 */
[----:B-1----:R-:W1:Y:S04]  /*26b0*/  LDSM.16.M88.4 R12, [R176+0x4400] ;  /* 0x00440000b00c783b */ /* 0x002e680000000200 */
[----:B------:R-:W1:Y:S04]  /*26c0*/  LDSM.16.M88.4 R96, [R176+0x4800] ;  /* 0x00480000b060783b */ /* 0x000e680000000200 */
[----:B------:R-:W-:Y:S04]  /*26d0*/  LDSM.16.M88.4 R76, [R175] ;  /* 0x00000000af4c783b */ /* 0x000fe80000000200 */
[----:B------:R-:W1:Y:S04]  /*26e0*/  LDSM.16.M88.4 R68, [R173+0x3400] ;  /* 0x00340000ad44783b */ /* 0x000e680000000200 */
[----:B------:R-:W1:Y:S04]  /*26f0*/  LDSM.16.M88.4 R64, [R173+0x3800] ;  /* 0x00380000ad40783b */ /* 0x000e680000000200 */
[----:B--2---:R-:W2:Y:S01]  /*2700*/  LDSM.16.M88.4 R4, [R173+0x3c00] ;  /* 0x003c0000ad04783b */ /* 0x004ea20000000200 */
[----:B---3--:R-:W-:-:S03]  /*2710*/  @!P1 LEA R194, P0, R139, R134, 0x1 ;  /* 0x000000868bc29211 */ /* 0x008fc600078008ff */
[----:B------:R-:W3:Y:S01]  /*2720*/  LDSM.16.M88.4 R20, [R176+0x4000] ;  /* 0x00400000b014783b */ /* 0x000ee20000000200 */
[C---:B------:R-:W-:Y:S01]  /*2730*/  HMMA.16816.F32 R48, R88.reuse, R44, RZ ;  /* 0x0000002c5830723c */ /* 0x040fe200000018ff */
[----:B------:R-:W-:Y:S02]  /*2740*/  @!P1 LEA.HI.X R195, R139, R135, R140, 0x1, P0 ;  /* 0x000000878bc39211 */ /* 0x000fe400000f0c8c */
[----:B------:R-:W3:Y:S03]  /*2750*/  LDSM.16.M88.4 R84, [R176+0x4c00] ;  /* 0x004c0000b054783b */ /* 0x000ee60000000200 */
[C---:B----4-:R-:W-:Y:S01]  /*2760*/  HMMA.16816.F32 R40, R88.reuse, R36, RZ ;  /* 0x000000245828723c */ /* 0x050fe200000018ff */
[----:B------:R-:W4:Y:S04]  /*2770*/  LDSM.16.M88.4 R72, [R173+0x3000] ;  /* 0x00300000ad48783b */ /* 0x000f280000000200 */
[----:B------:R-:W4:Y:S01]  /*2780*/  LDSM.16.M88.4 R8, [R173+0x4400] ;  /* 0x00440000ad08783b */ /* 0x000f220000000200 */
[C---:B------:R-:W-:Y:S03]  /*2790*/  HMMA.16816.F32 R32, R88.reuse, R28, RZ ;  /* 0x0000001c5820723c */ /* 0x040fe600000018ff */
[----:B------:R-:W4:Y:S03]  /*27a0*/  LDSM.16.M88.4 R60, [R173+0x4800] ;  /* 0x00480000ad3c783b */ /* 0x000f260000000200 */
[C---:B------:R-:W-:Y:S01]  /*27b0*/  HMMA.16816.F32 R44, R88.reuse, R46, RZ ;  /* 0x0000002e582c723c */ /* 0x040fe200000018ff */
[----:B------:R-:W4:Y:S04]  /*27c0*/  LDSM.16.M88.4 R80, [R173+0x4000] ;  /* 0x00400000ad50783b */ /* 0x000f280000000200 */
[----:B------:R-:W-:Y:S01]  /*27d0*/  LDSM.16.M88.4 R104, [R173+0x5800] ;  /* 0x00580000ad68783b */ /* 0x000fe20000000200 */
[C---:B------:R-:W-:Y:S03]  /*27e0*/  HMMA.16816.F32 R36, R88.reuse, R38, RZ ;  /* 0x000000265824723c */ /* 0x040fe600000018ff */
[----:B------:R-:W-:Y:S03]  /*27f0*/  LDSM.16.M88.4 R112, [R177+0x2000] ;  /* 0x00200000b170783b */ /* 0x000fe60000000200 */
[C---:B------:R-:W-:Y:S01]  /*2800*/  HMMA.16816.F32 R28, R88.reuse, R30, RZ ;  /* 0x0000001e581c723c */ /* 0x040fe200000018ff */
[----:B------:R-:W-:Y:S04]  /*2810*/  LDSM.16.M88.4 R108, [R176+0x8800] ;  /* 0x00880000b06c783b */ /* 0x000fe80000000200 */
[----:B------:R-:W-:Y:S01]  /*2820*/  LDSM.16.M88.4 R116, [R176+0x8000] ;  /* 0x00800000b074783b */ /* 0x000fe20000000200 */
[C---:B------:R-:W-:Y:S03]  /*2830*/  HMMA.16816.F32 R56, R88.reuse, R52, RZ ;  /* 0x000000345838723c */ /* 0x040fe600000018ff */
[----:B------:R-:W0:Y:S03]  /*2840*/  LDGDEPBAR ;  /* 0x00000000000079af */ /* 0x000e260000000000 */
[C---:B-1----:R-:W-:Y:S06]  /*2850*/  HMMA.16816.F32 R16, R88.reuse, R12, RZ ;  /* 0x0000000c5810723c */ /* 0x042fec00000018ff */
        /* <DEDUP_REMOVED lines=10> */
[C---:B--2---:R-:W-:Y:S06]  /*2900*/  HMMA.16816.F32 R32, R76.reuse, R4, R32 ;  /* 0x000000044c20723c */ /* 0x044fec0000001820 */
[----:B------:R-:W-:Y:S01]  /*2910*/  HMMA.16816.F32 R28, R76, R6, R28 ;  /* 0x000000064c1c723c */ /* 0x000fe2000000181c */
[----:B------:R-:W2:Y:S05]  /*2920*/  LDSM.16.M88.4 R4, [R176+0x5800] ;  /* 0x00580000b004783b */ /* 0x000eaa0000000200 */
[C---:B---3--:R-:W-:Y:S06]  /*2930*/  HMMA.16816.F32 R24, R88.reuse, R20, RZ ;  /* 0x000000145818723c */ /* 0x048fec00000018ff */
[C---:B------:R-:W-:Y:S06]  /*2940*/  HMMA.16816.F32 R20, R88.reuse, R22, RZ ;  /* 0x000000165814723c */ /* 0x040fec00000018ff */
[C---:B------:R-:W-:Y:S06]  /*2950*/  HMMA.16816.F32 R92, R88.reuse, R84, RZ ;  /* 0x00000054585c723c */ /* 0x040fec00000018ff */
[----:B------:R-:W-:Y:S01]  /*2960*/  HMMA.16816.F32 R88, R88, R86, RZ ;  /* 0x000000565858723c */ /* 0x000fe200000018ff */
[----:B------:R-:W3:Y:S05]  /*2970*/  LDSM.16.M88.4 R84, [R173+0x4c00] ;  /* 0x004c0000ad54783b */ /* 0x000eea0000000200 */
[C---:B----4-:R-:W-:Y:S06]  /*2980*/  HMMA.16816.F32 R56, R76.reuse, R72, R56 ;  /* 0x000000484c38723c */ /* 0x050fec0000001838 */
[C---:B------:R-:W-:Y:S01]  /*2990*/  HMMA.16816.F32 R52, R76.reuse, R74, R52 ;  /* 0x0000004a4c34723c */ /* 0x040fe20000001834 */
[----:B------:R-:W4:Y:S05]  /*29a0*/  LDSM.16.M88.4 R72, [R176+0x5000] ;  /* 0x00500000b048783b */ /* 0x000f2a0000000200 */
[C---:B------:R-:W-:Y:S06]  /*29b0*/  HMMA.16816.F32 R16, R76.reuse, R8, R16 ;  /* 0x000000084c10723c */ /* 0x040fec0000001810 */
[C---:B------:R-:W-:Y:S01]  /*29c0*/  HMMA.16816.F32 R12, R76.reuse, R10, R12 ;  /* 0x0000000a4c0c723c */ /* 0x040fe2000000180c */
[----:B------:R-:W4:Y:S05]  /*29d0*/  LDSM.16.M88.4 R8, [R176+0x6000] ;  /* 0x00600000b008783b */ /* 0x000f2a0000000200 */
[C---:B------:R-:W-:Y:S06]  /*29e0*/  HMMA.16816.F32 R100, R76.reuse, R60, R100 ;  /* 0x0000003c4c64723c */ /* 0x040fec0000001864 */
[C---:B------:R-:W-:Y:S01]  /*29f0*/  HMMA.16816.F32 R96, R76.reuse, R62, R96 ;  /* 0x0000003e4c60723c */ /* 0x040fe20000001860 */
[----:B------:R-:W4:Y:S05]  /*2a00*/  LDSM.16.M88.4 R60, [R176+0x6400] ;  /* 0x00640000b03c783b */ /* 0x000f2a0000000200 */
[C---:B------:R-:W-:Y:S06]  /*2a10*/  HMMA.16816.F32 R24, R76.reuse, R80, R24 ;  /* 0x000000504c18723c */ /* 0x040fec0000001818 */
[----:B------:R-:W-:Y:S01]  /*2a20*/  HMMA.16816.F32 R20, R76, R82, R20 ;  /* 0x000000524c14723c */ /* 0x000fe20000001814 */
[----:B------:R-:W4:Y:S05]  /*2a30*/  LDSM.16.M88.4 R80, [R176+0x5c00] ;  /* 0x005c0000b050783b */ /* 0x000f2a0000000200 */
[C---:B-1----:R-:W-:Y:S06]  /*2a40*/  HMMA.16816.F32 R48, R64.reuse, R68, R48 ;  /* 0x000000444030723c */ /* 0x042fec0000001830 */
[C---:B------:R-:W-:Y:S01]  /*2a50*/  HMMA.16816.F32 R44, R64.reuse, R70, R44 ;  /* 0x00000046402c723c */ /* 0x040fe2000000182c */
[----:B------:R-:W-:Y:S05]  /*2a60*/  LDSM.16.M88.4 R68, [R175+0x1000] ;  /* 0x00100000af44783b */ /* 0x000fea0000000200 */
[C---:B--2---:R-:W-:Y:S06]  /*2a70*/  HMMA.16816.F32 R40, R64.reuse, R4, R40 ;  /* 0x000000044028723c */ /* 0x044fec0000001828 */
[----:B------:R-:W-:Y:S01]  /*2a80*/  HMMA.16816.F32 R36, R64, R6, R36 ;  /* 0x000000064024723c */ /* 0x000fe20000001824 */
[----:B------:R-:W1:Y:S05]  /*2a90*/  LDSM.16.M88.4 R4, [R173+0x5000] ;  /* 0x00500000ad04783b */ /* 0x000e6a0000000200 */
[C---:B---3--:R-:W-:Y:S06]  /*2aa0*/  HMMA.16816.F32 R92, R76.reuse, R84, R92 ;  /* 0x000000544c5c723c */ /* 0x048fec000000185c */
[----:B------:R-:W-:Y:S01]  /*2ab0*/  HMMA.16816.F32 R88, R76, R86, R88 ;  /* 0x000000564c58723c */ /* 0x000fe20000001858 */
[----:B------:R-:W2:Y:S04]  /*2ac0*/  LDSM.16.M88.4 R76, [R176+0x6800] ;  /* 0x00680000b04c783b */ /* 0x000ea80000000200 */
[----:B------:R-:W-:Y:S01]  /*2ad0*/  LDSM.16.M88.4 R84, [R173+0x6000] ;  /* 0x00600000ad54783b */ /* 0x000fe20000000200 */
[C---:B----4-:R-:W-:Y:S06]  /*2ae0*/  HMMA.16816.F32 R56, R64.reuse, R72, R56 ;  /* 0x000000484038723c */ /* 0x050fec0000001838 */
        /* <DEDUP_REMOVED lines=8> */
[C---:B------:R-:W-:Y:S06]  /*2b70*/  HMMA.16816.F32 R32, R64.reuse, R80, R32 ;  /* 0x000000504020723c */ /* 0x040fec0000001820 */
[----:B------:R-:W-:Y:S01]  /*2b80*/  HMMA.16816.F32 R28, R64, R82, R28 ;  /* 0x00000052401c723c */ /* 0x000fe2000000181c */
[----:B------:R-:W-:Y:S05]  /*2b90*/  LDSM.16.M88.4 R80, [R173+0x6400] ;  /* 0x00640000ad50783b */ /* 0x000fea0000000200 */
[C---:B-1----:R-:W-:Y:S06]  /*2ba0*/  HMMA.16816.F32 R56, R68.reuse, R4, R56 ;  /* 0x000000044438723c */ /* 0x042fec0000001838 */
[----:B------:R-:W-:Y:S01]  /*2bb0*/  HMMA.16816.F32 R52, R68, R6, R52 ;  /* 0x000000064434723c */ /* 0x000fe20000001834 */
        /* <DEDUP_REMOVED lines=8> */
[----:B------:R-:W-:Y:S01]  /*2c40*/  HMMA.16816.F32 R28, R68, R62, R28 ;  /* 0x0000003e441c723c */ /* 0x000fe2000000181c */
[----:B------:R-:W4:Y:S05]  /*2c50*/  LDSM.16.M88.4 R60, [R176+0x7c00] ;  /* 0x007c0000b03c783b */ /* 0x000f2a0000000200 */
[C---:B------:R-:W-:Y:S06]  /*2c60*/  HMMA.16816.F32 R92, R64.reuse, R72, R92 ;  /* 0x00000048405c723c */ /* 0x040fec000000185c */
[----:B------:R-:W-:Y:S01]  /*2c70*/  HMMA.16816.F32 R88, R64, R74, R88 ;  /* 0x0000004a4058723c */ /* 0x000fe20000001858 */
[----:B------:R-:W4:Y:S04]  /*2c80*/  LDSM.16.M88.4 R72, [R173+0x6c00] ;  /* 0x006c0000ad48783b */ /* 0x000f280000000200 */
[----:B------:R-:W-:Y:S01]  /*2c90*/  LDSM.16.M88.4 R64, [R176+0x7000] ;  /* 0x00700000b040783b */ /* 0x000fe20000000200 */
[C---:B------:R-:W-:Y:S06]  /*2ca0*/  HMMA.16816.F32 R40, R68.reuse, R104, R40 ;  /* 0x000000684428723c */ /* 0x040fec0000001828 */
[----:B------:R-:W-:Y:S01]  /*2cb0*/  HMMA.16816.F32 R36, R68, R106, R36 ;  /* 0x0000006a4424723c */ /* 0x000fe20000001824 */
[----:B------:R-:W-:Y:S05]  /*2cc0*/  LDSM.16.M88.4 R104, [R176+0x8c00] ;  /* 0x008c0000b068783b */ /* 0x000fea0000000200 */
[C---:B-1----:R-:W-:Y:S06]  /*2cd0*/  HMMA.16816.F32 R48, R112.reuse, R4, R48 ;  /* 0x000000047030723c */ /* 0x042fec0000001830 */
[----:B------:R-:W-:Y:S01]  /*2ce0*/  HMMA.16816.F32 R44, R112, R6, R44 ;  /* 0x00000006702c723c */ /* 0x000fe2000000182c */
[----:B------:R-:W1:Y:S05]  /*2cf0*/  LDSM.16.M88.4 R4, [R176+0x8400] ;  /* 0x00840000b004783b */ /* 0x000e6a0000000200 */
[C---:B------:R-:W-:Y:S06]  /*2d00*/  HMMA.16816.F32 R16, R68.reuse, R80, R16 ;  /* 0x000000504410723c */ /* 0x040fec0000001810 */
[C---:B------:R-:W-:Y:S01]  /*2d10*/  HMMA.16816.F32 R12, R68.reuse, R82, R12 ;  /* 0x00000052440c723c */ /* 0x040fe2000000180c */
[----:B------:R-:W-:Y:S05]  /*2d20*/  LDSM.16.M88.4 R80, [R173+0x7400] ;  /* 0x00740000ad50783b */ /* 0x000fea0000000200 */
[----:B--2---:R-:W-:Y:S06]  /*2d30*/  HMMA.16816.F32 R100, R68, R76, R100 ;  /* 0x0000004c4464723c */ /* 0x004fec0000001864 */
[C---:B---3--:R-:W-:Y:S06]  /*2d40*/  HMMA.16816.F32 R40, R112.reuse, R8, R40 ;  /* 0x000000087028723c */ /* 0x048fec0000001828 */
[C---:B------:R-:W-:Y:S01]  /*2d50*/  HMMA.16816.F32 R36, R112.reuse, R10, R36 ;  /* 0x0000000a7024723c */ /* 0x040fe20000001824 */
[----:B------:R-:W-:Y:S05]  /*2d60*/  LDSM.16.M88.4 R8, [R175+0x2000] ;  /* 0x00200000af08783b */ /* 0x000fea0000000200 */
[C---:B----4-:R-:W-:Y:S06]  /*2d70*/  HMMA.16816.F32 R32, R112.reuse, R60, R32 ;  /* 0x0000003c7020723c */ /* 0x050fec0000001820 */
[----:B------:R-:W-:Y:S01]  /*2d80*/  HMMA.16816.F32 R28, R112, R62, R28 ;  /* 0x0000003e701c723c */ /* 0x000fe2000000181c */
[----:B------:R-:W2:Y:S05]  /*2d90*/  LDSM.16.M88.4 R60, [R173+0x8800] ;  /* 0x00880000ad3c783b */ /* 0x000eaa0000000200 */
[----:B------:R-:W-:Y:S06]  /*2da0*/  HMMA.16816.F32 R92, R68, R72, R92 ;  /* 0x00000048445c723c */ /* 0x000fec000000185c */
[C---:B-1----:R-:W-:Y:S06]  /*2db0*/  HMMA.16816.F32 R16, R112.reuse, R4, R16 ;  /* 0x000000047010723c */ /* 0x042fec0000001810 */
[C---:B------:R-:W-:Y:S01]  /*2dc0*/  HMMA.16816.F32 R12, R112.reuse, R6, R12 ;  /* 0x00000006700c723c */ /* 0x040fe2000000180c */
[----:B------:R-:W1:Y:S05]  /*2dd0*/  LDSM.16.M88.4 R4, [R173+0x8c00] ;  /* 0x008c0000ad04783b */ /* 0x000e6a0000000200 */
[----:B------:R-:W-:Y:S06]  /*2de0*/  HMMA.16816.F32 R100, R112, R108, R100 ;  /* 0x0000006c7064723c */ /* 0x000fec0000001864 */
[C---:B------:R-:W-:Y:S06]  /*2df0*/  HMMA.16816.F32 R24, R68.reuse, R84, R24 ;  /* 0x000000544418723c */ /* 0x040fec0000001818 */
[C---:B------:R-:W-:Y:S01]  /*2e00*/  HMMA.16816.F32 R20, R68.reuse, R86, R20 ;  /* 0x000000564414723c */ /* 0x040fe20000001814 */
[----:B------:R-:W3:Y:S05]  /*2e10*/  LDSM.16.M88.4 R84, [R173+0x7000] ;  /* 0x00700000ad54783b */ /* 0x000eea0000000200 */
[C---:B------:R-:W-:Y:S01]  /*2e20*/  HMMA.16816.F32 R96, R68.reuse, R78, R96 ;  /* 0x0000004e4460723c */ /* 0x040fe20000001860 */
[----:B------:R-:W4:Y:S05]  /*2e30*/  LDSM.16.M88.4 R76, [R173+0x7800] ;  /* 0x00780000ad4c783b */ /* 0x000f2a0000000200 */
[----:B------:R-:W-:Y:S01]  /*2e40*/  HMMA.16816.F32 R88, R68, R74, R88 ;  /* 0x0000004a4458723c */ /* 0x000fe20000001858 */
[----:B------:R-:W4:Y:S04]  /*2e50*/  LDSM.16.M88.4 R72, [R173+0x7c00] ;  /* 0x007c0000ad48783b */ /* 0x000f280000000200 */
[----:B------:R-:W4:Y:S01]  /*2e60*/  LDSM.16.M88.4 R68, [R173+0x8000] ;  /* 0x00800000ad44783b */ /* 0x000f220000000200 */
[C---:B------:R-:W-:Y:S06]  /*2e70*/  HMMA.16816.F32 R56, R112.reuse, R64, R56 ;  /* 0x000000407038723c */ /* 0x040fec0000001838 */
[----:B------:R-:W-:Y:S01]  /*2e80*/  HMMA.16816.F32 R52, R112, R66, R52 ;  /* 0x000000427034723c */ /* 0x000fe20000001834 */
[----:B------:R-:W4:Y:S01]  /*2e90*/  LDSM.16.M88.4 R64, [R173+0x8400] ;  /* 0x00840000ad40783b */ /* 0x000f220000000200 */
[----:B------:R-:W-:-:S04]  /*2ea0*/  DEPBAR.LE SB0, 0x0 ;  /* 0x000080000000791a */ /* 0x000fc80000000000 */
[----:B------:R-:W-:Y:S06]  /*2eb0*/  HMMA.16816.F32 R92, R112, R104, R92 ;  /* 0x00000068705c723c */ /* 0x000fec000000185c */
[----:B--2---:R-:W-:Y:S06]  /*2ec0*/  HMMA.16816.F32 R100, R8, R60, R100 ;  /* 0x0000003c0864723c */ /* 0x004fec0000001864 */
[----:B------:R-:W-:Y:S01]  /*2ed0*/  HMMA.16816.F32 R24, R112, R116, R24 ;  /* 0x000000747018723c */ /* 0x000fe20000001818 */
[----:B------:R-:W-:-:S05]  /*2ee0*/  IMAD.IADD R60, R124, 0x1, -R129 ;  /* 0x000000017c3c7824 */ /* 0x000fca00078e0a81 */
[----:B------:R-:W-:Y:S01]  /*2ef0*/  HMMA.16816.F32 R20, R112, R118, R20 ;  /* 0x000000767014723c */ /* 0x000fe20000001814 */
[----:B------:R-:W-:-:S04]  /*2f00*/  SHF.R.S32.HI R61, RZ, 0x1f, R60 ;  /* 0x0000001fff3d7819 */ /* 0x000fc8000001143c */
[----:B------:R-:W-:Y:S01]  /*2f10*/  LEA.HI R61, R61, R60, RZ, 0x2 ;  /* 0x0000003c3d3d7211 */ /* 0x000fe200078f10ff */
[----:B------:R-:W-:Y:S03]  /*2f20*/  HMMA.16816.F32 R96, R112, R110, R96 ;  /* 0x0000006e7060723c */ /* 0x000fe60000001860 */
[----:B------:R-:W-:-:S03]  /*2f30*/  SHF.R.S32.HI R190, RZ, 0x2, R61 ;  /* 0x00000002ffbe7819 */ /* 0x000fc6000001143d */
[----:B------:R-:W-:Y:S06]  /*2f40*/  HMMA.16816.F32 R88, R112, R106, R88 ;  /* 0x0000006a7058723c */ /* 0x000fec0000001858 */
[C---:B-1----:R-:W-:Y:S06]  /*2f50*/  HMMA.16816.F32 R92, R8.reuse, R4, R92 ;  /* 0x00000004085c723c */ /* 0x042fec000000185c */
[----:B---3--:R-:W-:Y:S01]  /*2f60*/  HMMA.16816.F32 R56, R8, R84, R56 ;  /* 0x000000540838723c */ /* 0x008fe20000001838 */
[----:B------:R-:W-:Y:S01]  /*2f70*/  IADD3 R5, R127, 0x1, R190 ;  /* 0x000000017f057810 */ /* 0x000fe20007ffe0be */
[----:B------:R-:W-:-:S03]  /*2f80*/  IMAD.IADD R4, R2, 0x1, R125 ;  /* 0x0000000102047824 */ /* 0x000fc600078e027d */
[----:B------:R-:W-:Y:S01]  /*2f90*/  IADD3 R5, R121, R5, -R184 ;  /* 0x0000000579057210 */ /* 0x000fe20007ffe8b8 */
[C---:B------:R-:W-:Y:S04]  /*2fa0*/  HMMA.16816.F32 R52, R8.reuse, R86, R52 ;  /* 0x000000560834723c */ /* 0x040fe80000001834 */
[----:B------:R-:W-:Y:S02]  /*2fb0*/  IMAD.IADD R128, R5, 0x1, R128 ;  /* 0x0000000105807824 */ /* 0x000fe400078e0280 */
[----:B------:R-:W-:Y:S01]  /*2fc0*/  IMAD.SHL.U32 R5, R124, 0x2, RZ ;  /* 0x000000027c057824 */ /* 0x000fe200078e00ff */
[----:B------:R-:W-:Y:S02]  /*2fd0*/  HMMA.16816.F32 R48, R8, R80, R48 ;  /* 0x000000500830723c */ /* 0x000fe40000001830 */
[----:B------:R-:W-:-:S02]  /*2fe0*/  VIMNMX R142, R128, R121, PT ;  /* 0x00000079808e7248 */ /* 0x000fc40003fe0100 */
[----:B------:R-:W-:Y:S02]  /*2ff0*/  VIADDMNMX R141, R128, 0x8, R121, PT ;  /* 0x00000008808d7846 */ /* 0x000fe40003800179 */
[----:B------:R-:W-:Y:S01]  /*3000*/  HMMA.16816.F32 R44, R8, R82, R44 ;  /* 0x00000052082c723c */ /* 0x000fe2000000182c */
[----:B------:R-:W-:-:S05]  /*3010*/  LOP3.LUT R5, R5, 0x6, RZ, 0xc0, !PT ;  /* 0x0000000605057812 */ /* 0x000fca00078ec0ff */
[C---:B----4-:R-:W-:Y:S06]  /*3020*/  HMMA.16816.F32 R40, R8.reuse, R76, R40 ;  /* 0x0000004c0828723c */ /* 0x050fec0000001828 */
[C---:B------:R-:W-:Y:S06]  /*3030*/  HMMA.16816.F32 R36, R8.reuse, R78, R36 ;  /* 0x0000004e0824723c */ /* 0x040fec0000001824 */
[C---:B------:R-:W-:Y:S06]  /*3040*/  HMMA.16816.F32 R32, R8.reuse, R72, R32 ;  /* 0x000000480820723c */ /* 0x040fec0000001820 */
[C---:B------:R-:W-:Y:S06]  /*3050*/  HMMA.16816.F32 R28, R8.reuse, R74, R28 ;  /* 0x0000004a081c723c */ /* 0x040fec000000181c */
[C---:B------:R-:W-:Y:S06]  /*3060*/  HMMA.16816.F32 R24, R8.reuse, R68, R24 ;  /* 0x000000440818723c */ /* 0x040fec0000001818 */
[C---:B------:R-:W-:Y:S06]  /*3070*/  HMMA.16816.F32 R20, R8.reuse, R70, R20 ;  /* 0x000000460814723c */ /* 0x040fec0000001814 */
        /* <DEDUP_REMOVED lines=15> */
[----:B------:R-:W1:Y:S02]  /*3170*/  I2F.RP R61, R2 ;  /* 0x00000002003d7306 */ /* 0x000e640000209400 */
[----:B------:R-:W-:-:S06]  /*3180*/  ISETP.GE.AND P0, PT, R60, RZ, PT ;  /* 0x000000ff3c00720c */ /* 0x000fcc0003f06270 */
        /* <DEDUP_REMOVED lines=23> */
[----:B------:R-:W-:-:S02]  /*3300*/  ISETP.NE.AND P1, PT, R7, RZ, PT ;  /* 0x000000ff0700720c */ /* 0x000fc40003f25270 */
[----:B------:R-:W-:-:S05]  /*3310*/  ISETP.GE.AND P2, PT, R2, RZ, PT ;  /* 0x000000ff0200720c */ /* 0x000fca0003f46270 */
[----:B------:R-:W-:Y:S02]  /*3320*/  @P4 IADD3 R10, R10, 0x1, RZ ;  /* 0x000000010a0a4810 */ /* 0x000fe40007ffe0ff */
[----:B------:R-:W-:Y:S02]  /*3330*/  @P5 VIADD R61, R61, 0x1 ;  /* 0x000000013d3d5836 */ /* 0x000fe40000000000 */
[----:B------:R-:W-:-:S04]  /*3340*/  @!P0 IADD3 R10, -R10, RZ, RZ ;  /* 0x000000ff0a0a8210 */ /* 0x000fc80007ffe1ff */
        /* <DEDUP_REMOVED lines=22> */
.L_x_1816:
[----:B------:R-:W-:-:S04]  /*34b0*/  LEA R2, -R132, RZ, 0x7 ;  /* 0x000000ff84027211 */ /* 0x000fc800078e39ff */
[----:B------:R-:W-:-:S07]  /*34c0*/  SHF.R.S32.HI R9, RZ, 0x1f, R2 ;  /* 0x0000001fff097819 */ /* 0x000fce0000011402 */
.L_x_1817:
[----:B------:R-:W1:Y:S01]  /*34d0*/  LDC.64 R134, c[0x0][0x218] ;  /* 0x00008600ff867b82 */ /* 0x000e620000000a00 */
[----:B------:R-:W-:Y:S01]  /*34e0*/  IADD3 R139, P0, R2, R139, RZ ;  /* 0x0000008b028b7210 */ /* 0x000fe20007f1e0ff */
[C---:B------:R-:W-:Y:S01]  /*34f0*/  IMAD.SHL.U32 R7, R132.reuse, 0x40, RZ ;  /* 0x0000004084077824 */ /* 0x040fe200078e00ff */
[----:B------:R-:W-:-:S03]  /*3500*/  SHF.L.U64.HI R2, R132, 0x6, R133 ;  /* 0x0000000684027819 */ /* 0x000fc60000010285 */
[----:B------:R-:W-:Y:S01]  /*3510*/  IMAD.X R140, R9, 0x1, R140, P0 ;  /* 0x00000001098c7824 */ /* 0x000fe200000e068c */
[----:B-1----:R-:W-:-:S04]  /*3520*/  LEA R194, P1, R139, R134, 0x1 ;  /* 0x000000868bc27211 */ /* 0x002fc800078208ff */
[----:B------:R-:W-:Y:S02]  /*3530*/  IADD3 R8, P0, R7, R194, RZ ;  /* 0x000000c207087210 */ /* 0x000fe40007f1e0ff */
[----:B------:R-:W-:Y:S02]  /*3540*/  LEA.HI.X R195, R139, R135, R140, 0x1, P1 ;  /* 0x000000878bc37211 */ /* 0x000fe400008f0c8c */
[----:B------:R-:W-:-:S03]  /*3550*/  IADD3 R6, P1, R7, R8, RZ ;  /* 0x0000000807067210 */ /* 0x000fc60007f3e0ff */
[C---:B------:R-:W-:Y:S01]  /*3560*/  IMAD.X R9, R2.reuse, 0x1, R195, P0 ;  /* 0x0000000102097824 */ /* 0x040fe200000e06c3 */
[----:B------:R-:W-:Y:S01]  /*3570*/  IADD3 R10, P0, R7, R6, RZ ;  /* 0x00000006070a7210 */ /* 0x000fe20007f1e0ff */
[----:B------:R-:W-:Y:S01]  /*3580*/  @!PT LDS RZ, [RZ] ;  /* 0x00000000fffff984 */ /* 0x000fe20000000800 */
[----:B------:R-:W-:Y:S01]  /*3590*/  @!PT LDS RZ, [RZ] ;  /* 0x00000000fffff984 */ /* 0x000fe20000000800 */
[----:B------:R-:W-:Y:S01]  /*35a0*/  @!PT LDS RZ, [RZ] ;  /* 0x00000000fffff984 */ /* 0x000fe20000000800 */
[----:B------:R1:W-:Y:S02]  /*35b0*/  LDGSTS.E.BYPASS.LTC128B.128 [R185+0x3000], desc[UR10][R194.64] ;  /* 0x03000000c2b97fae */ /* 0x0003e4000b901d4a */
[C---:B------:R-:W-:Y:S02]  /*35c0*/  IMAD.X R7, R2.reuse, 0x1, R9, P1 ;  /* 0x0000000102077824 */ /* 0x040fe400008e0609 */
[----:B------:R1:W-:Y:S02]  /*35d0*/  LDGSTS.E.BYPASS.LTC128B.128 [R185+0x5000], desc[UR10][R194.64+0x40] ;  /* 0x05000040c2b97fae */ /* 0x0003e4000b901d4a */
[----:B------:R-:W-:Y:S02]  /*35e0*/  IMAD.X R11, R2, 0x1, R7, P0 ;  /* 0x00000001020b7824 */ /* 0x000fe400000e0607 */
        /* <DEDUP_REMOVED lines=11> */
.L_x_1815:
[----:B------:R-:W-:Y:S01]  /*36a0*/  IMAD.IADD R0, R0, 0x1, R5 ;  /* 0x0000000100007824 */ /* 0x000fe200078e0205 */
[----:B------:R-:W-:Y:S01]  /*36b0*/  ULDC UR6, c[0x0][0x2ec] ;  /* 0x0000bb0000067ab9 */ /* 0x000fe20000000800 */
[----:B------:R-:W-:Y:S02]  /*36c0*/  LEA R174, R4, UR4, 0x1 ;  /* 0x0000000404ae7c11 */ /* 0x000fe4000f8e08ff */
[C---:B------:R-:W-:Y:S02]  /*36d0*/  VIADD R2, R0.reuse, 0x8 ;  /* 0x0000000800027836 */ /* 0x040fe40000000000 */
[----:B------:R-:W-:Y:S01]  /*36e0*/  VIADD R5, R0, 0x1 ;  /* 0x0000000100057836 */ /* 0x000fe20000000000 */
[----:B------:R-:W-:Y:S01]  /*36f0*/  LDSM.16.MT88.4 R80, [R174+0xb000] ;  /* 0x00b00000ae50783b */ /* 0x000fe20000004200 */
[----:B------:R-:W-:Y:S01]  /*3700*/  IMAD R172, R3, 0x2, R174 ;  /* 0x0000000203ac7824 */ /* 0x000fe200078e02ae */
[CC--:B------:R-:W-:Y:S02]  /*3710*/  ISETP.GE.AND P2, PT, R2.reuse, R142.reuse, PT ;  /* 0x0000008e0200720c */ /* 0x0c0fe40003f46270 */
[-C--:B------:R-:W-:Y:S01]  /*3720*/  ISETP.GE.AND P1, PT, R2, R141.reuse, PT ;  /* 0x0000008d0200720c */ /* 0x080fe20003f26270 */
[C---:B------:R-:W-:Y:S01]  /*3730*/  VIADD R2, R0.reuse, 0x10 ;  /* 0x0000001000027836 */ /* 0x040fe20000000000 */
[C---:B------:R-:W-:Y:S01]  /*3740*/  ISETP.GE.AND P0, PT, R5.reuse, R142, PT ;  /* 0x0000008e0500720c */ /* 0x040fe20003f06270 */
[----:B------:R-:W-:Y:S01]  /*3750*/  LDSM.16.MT88.4 R68, [R174+0x9000] ;  /* 0x00900000ae44783b */ /* 0x000fe20000004200 */
[----:B------:R-:W-:Y:S01]  /*3760*/  ISETP.GE.AND P5, PT, R5, R141, PT ;  /* 0x0000008d0500720c */ /* 0x000fe20003fa6270 */
[----:B------:R-:W-:Y:S01]  /*3770*/  VIADD R5, R0, 0x9 ;  /* 0x0000000900057836 */ /* 0x000fe20000000000 */
[----:B-1----:R-:W-:-:S02]  /*3780*/  FSEL R9, R52, -INF , !P2 ;  /* 0xff80000034097808 */ /* 0x002fc40005000000 */
[----:B------:R-:W-:Y:S02]  /*3790*/  FSEL R76, R54, -INF , !P1 ;  /* 0xff800000364c7808 */ /* 0x000fe40004800000 */
[CC--:B------:R-:W-:Y:S02]  /*37a0*/  ISETP.GE.AND P2, PT, R2.reuse, R142.reuse, PT ;  /* 0x0000008e0200720c */ /* 0x0c0fe40003f46270 */
[-C--:B------:R-:W-:Y:S01]  /*37b0*/  ISETP.GE.AND P1, PT, R2, R141.reuse, PT ;  /* 0x0000008d0200720c */ /* 0x080fe20003f26270 */
[C---:B------:R-:W-:Y:S01]  /*37c0*/  VIADD R2, R0.reuse, 0x18 ;  /* 0x0000001800027836 */ /* 0x040fe20000000000 */
[C---:B------:R-:W-:Y:S02]  /*37d0*/  ISETP.GE.AND P4, PT, R5.reuse, R142, PT ;  /* 0x0000008e0500720c */ /* 0x040fe40003f86270 */
[----:B------:R-:W-:Y:S01]  /*37e0*/  ISETP.GE.AND P3, PT, R5, R141, PT ;  /* 0x0000008d0500720c */ /* 0x000fe20003f66270 */
[----:B------:R-:W-:Y:S01]  /*37f0*/  VIADD R5, R0, 0x11 ;  /* 0x0000001100057836 */ /* 0x000fe20000000000 */
[----:B------:R-:W-:-:S02]  /*3800*/  FSEL R11, R48, -INF , !P2 ;  /* 0xff800000300b7808 */ /* 0x000fc40005000000 */
        /* <DEDUP_REMOVED lines=8> */
[----:B------:R-:W-:Y:S01]  /*3890*/  VIADD R5, R0, 0x19 ;  /* 0x0000001900057836 */ /* 0x000fe20000000000 */
[----:B------:R-:W-:Y:S01]  /*38a0*/  FSEL R7, R44, -INF , !P2 ;  /* 0xff8000002c077808 */ /* 0x000fe20005000000 */
[----:B------:R-:W-:Y:S01]  /*38b0*/  VIADD R44, R0, 0x21 ;  /* 0x00000021002c7836 */ /* 0x000fe20000000000 */
[----:B------:R-:W-:Y:S02]  /*38c0*/  FSEL R72, R46, -INF , !P1 ;  /* 0xff8000002e487808 */ /* 0x000fe40004800000 */
[----:B------:R-:W-:Y:S02]  /*38d0*/  FSEL R49, R49, -INF , !P4 ;  /* 0xff80000031317808 */ /* 0x000fe40006000000 */
[CC--:B------:R-:W-:Y:S02]  /*38e0*/  ISETP.GE.AND P2, PT, R2.reuse, R142.reuse, PT ;  /* 0x0000008e0200720c */ /* 0x0c0fe40003f46270 */
[----:B------:R-:W-:Y:S01]  /*38f0*/  ISETP.GE.AND P1, PT, R2, R141, PT ;  /* 0x0000008d0200720c */ /* 0x000fe20003f26270 */
[----:B------:R-:W-:Y:S01]  /*3900*/  VIADD R2, R0, 0x28 ;  /* 0x0000002800027836 */ /* 0x000fe20000000000 */
[----:B------:R-:W-:-:S02]  /*3910*/  ISETP.GE.AND P4, PT, R5, R142, PT ;  /* 0x0000008e0500720c */ /* 0x000fc40003f86270 */
[----:B------:R-:W-:Y:S02]  /*3920*/  FSEL R10, R51, -INF , !P3 ;  /* 0xff800000330a7808 */ /* 0x000fe40005800000 */
[----:B------:R-:W-:Y:S02]  /*3930*/  ISETP.GE.AND P3, PT, R5, R141, PT ;  /* 0x0000008d0500720c */ /* 0x000fe40003f66270 */
[----:B------:R-:W-:Y:S02]  /*3940*/  FSEL R5, R45, -INF , !P4 ;  /* 0xff8000002d057808 */ /* 0x000fe40006000000 */
[----:B------:R-:W-:Y:S01]  /*3950*/  FSEL R55, R40, -INF , !P2 ;  /* 0xff80000028377808 */ /* 0x000fe20005000000 */
[----:B------:R-:W-:Y:S01]  /*3960*/  VIADD R40, R0, 0x29 ;  /* 0x0000002900287836 */ /* 0x000fe20000000000 */
[-C--:B------:R-:W-:Y:S02]  /*3970*/  ISETP.GE.AND P4, PT, R44, R142.reuse, PT ;  /* 0x0000008e2c00720c */ /* 0x080fe40003f86270 */
[----:B------:R-:W-:-:S02]  /*3980*/  ISETP.GE.AND P2, PT, R2, R142, PT ;  /* 0x0000008e0200720c */ /* 0x000fc40003f46270 */
[----:B------:R-:W-:Y:S02]  /*3990*/  FSEL R6, R47, -INF , !P3 ;  /* 0xff8000002f067808 */ /* 0x000fe40005800000 */
[----:B------:R-:W-:Y:S02]  /*39a0*/  ISETP.GE.AND P3, PT, R44, R141, PT ;  /* 0x0000008d2c00720c */ /* 0x000fe40003f66270 */
[----:B------:R-:W-:Y:S02]  /*39b0*/  FSEL R131, R41, -INF , !P4 ;  /* 0xff80000029837808 */ /* 0x000fe40006000000 */
[----:B------:R-:W-:Y:S01]  /*39c0*/  FSEL R143, R36, -INF , !P2 ;  /* 0xff800000248f7808 */ /* 0x000fe20005000000 */
[----:B------:R-:W-:Y:S01]  /*39d0*/  VIADD R36, R0, 0x31 ;  /* 0x0000003100247836 */ /* 0x000fe20000000000 */
[----:B------:R-:W-:Y:S02]  /*39e0*/  FSEL R64, R42, -INF , !P1 ;  /* 0xff8000002a407808 */ /* 0x000fe40004800000 */
[----:B------:R-:W-:-:S02]  /*39f0*/  ISETP.GE.AND P4, PT, R40, R142, PT ;  /* 0x0000008e2800720c */ /* 0x000fc40003f86270 */
[-C--:B------:R-:W-:Y:S01]  /*3a00*/  ISETP.GE.AND P1, PT, R2, R141.reuse, PT ;  /* 0x0000008d0200720c */ /* 0x080fe20003f26270 */
[----:B------:R-:W-:Y:S01]  /*3a10*/  VIADD R2, R0, 0x30 ;  /* 0x0000003000027836 */ /* 0x000fe20000000000 */
[----:B------:R-:W-:Y:S02]  /*3a20*/  FSEL R66, R43, -INF , !P3 ;  /* 0xff8000002b427808 */ /* 0x000fe40005800000 */
[----:B------:R-:W-:Y:S02]  /*3a30*/  ISETP.GE.AND P3, PT, R40, R141, PT ;  /* 0x0000008d2800720c */ /* 0x000fe40003f66270 */
[----:B------:R-:W-:Y:S02]  /*3a40*/  FSEL R145, R37, -INF , !P4 ;  /* 0xff80000025917808 */ /* 0x000fe40006000000 */
[----:B------:R-:W-:Y:S02]  /*3a50*/  ISETP.GE.AND P4, PT, R36, R142, PT ;  /* 0x0000008e2400720c */ /* 0x000fe40003f86270 */
[----:B------:R-:W-:-:S02]  /*3a60*/  FSEL R162, R38, -INF , !P1 ;  /* 0xff80000026a27808 */ /* 0x000fc40004800000 */
[CC--:B------:R-:W-:Y:S02]  /*3a70*/  ISETP.GE.AND P2, PT, R2.reuse, R142.reuse, PT ;  /* 0x0000008e0200720c */ /* 0x0c0fe40003f46270 */
[-C--:B------:R-:W-:Y:S01]  /*3a80*/  ISETP.GE.AND P1, PT, R2, R141.reuse, PT ;  /* 0x0000008d0200720c */ /* 0x080fe20003f26270 */
[----:B------:R-:W-:Y:S01]  /*3a90*/  VIADD R2, R0, 0x38 ;  /* 0x0000003800027836 */ /* 0x000fe20000000000 */
[----:B------:R-:W-:Y:S02]  /*3aa0*/  FSEL R62, R39, -INF , !P3 ;  /* 0xff800000273e7808 */ /* 0x000fe40005800000 */
[----:B------:R-:W-:Y:S02]  /*3ab0*/  ISETP.GE.AND P3, PT, R36, R141, PT ;  /* 0x0000008d2400720c */ /* 0x000fe40003f66270 */
[----:B------:R-:W-:Y:S02]  /*3ac0*/  FSEL R51, R33, -INF , !P4 ;  /* 0xff80000021337808 */ /* 0x000fe40006000000 */
[----:B------:R-:W-:-:S02]  /*3ad0*/  ISETP.GE.AND P4, PT, R0, R142, PT ;  /* 0x0000008e0000720c */ /* 0x000fc40003f86270 */
[----:B------:R-:W-:Y:S01]  /*3ae0*/  FSEL R45, R32, -INF , !P2 ;  /* 0xff800000202d7808 */ /* 0x000fe20005000000 */
[----:B------:R-:W-:Y:S01]  /*3af0*/  VIADD R32, R0, 0x40 ;  /* 0x0000004000207836 */ /* 0x000fe20000000000 */
[----:B------:R-:W-:Y:S02]  /*3b00*/  ISETP.GE.AND P2, PT, R2, R142, PT ;  /* 0x0000008e0200720c */ /* 0x000fe40003f46270 */
[----:B------:R-:W-:Y:S02]  /*3b10*/  FSEL R158, R35, -INF , !P3 ;  /* 0xff800000239e7808 */ /* 0x000fe40005800000 */
[----:B------:R-:W-:Y:S02]  /*3b20*/  FSEL R60, R34, -INF , !P1 ;  /* 0xff800000223c7808 */ /* 0x000fe40004800000 */
[----:B------:R-:W-:Y:S02]  /*3b30*/  FSEL R33, R57, -INF , !P0 ;  /* 0xff80000039217808 */ /* 0x000fe40004000000 */
[----:B------:R-:W-:-:S02]  /*3b40*/  FSEL R35, R56, -INF , !P4 ;  /* 0xff80000038237808 */ /* 0x000fc40006000000 */
[----:B------:R-:W-:Y:S01]  /*3b50*/  ISETP.GE.AND P1, PT, R2, R141, PT ;  /* 0x0000008d0200720c */ /* 0x000fe20003f26270 */
[----:B------:R-:W-:Y:S01]  /*3b60*/  VIADD R2, R0, 0x39 ;  /* 0x0000003900027836 */ /* 0x000fe20000000000 */
[----:B------:R-:W-:Y:S02]  /*3b70*/  FSEL R53, R28, -INF , !P2 ;  /* 0xff8000001c357808 */ /* 0x000fe40005000000 */
[----:B------:R-:W-:Y:S02]  /*3b80*/  FMNMX.FTZ R28, R35, R33, !PT ;  /* 0x00000021231c7209 */ /* 0x000fe40007810000 */
[C---:B------:R-:W-:Y:S02]  /*3b90*/  ISETP.GE.AND P3, PT, R2.reuse, R142, PT ;  /* 0x0000008e0200720c */ /* 0x040fe40003f66270 */
[----:B------:R-:W-:Y:S01]  /*3ba0*/  ISETP.GE.AND P0, PT, R2, R141, PT ;  /* 0x0000008d0200720c */ /* 0x000fe20003f06270 */
[----:B------:R-:W-:Y:S01]  /*3bb0*/  VIADD R2, R0, 0x41 ;  /* 0x0000004100027836 */ /* 0x000fe20000000000 */
[----:B------:R-:W-:-:S02]  /*3bc0*/  FMNMX.FTZ R28, R9, R28, !PT ;  /* 0x0000001c091c7209 */ /* 0x000fc40007810000 */
[----:B------:R-:W-:Y:S02]  /*3bd0*/  FSEL R160, R30, -INF , !P1 ;  /* 0xff8000001ea07808 */ /* 0x000fe40004800000 */
[----:B------:R-:W-:Y:S01]  /*3be0*/  FSEL R129, R29, -INF , !P3 ;  /* 0xff8000001d817808 */ /* 0x000fe20005800000 */
[----:B------:R-:W-:Y:S01]  /*3bf0*/  VIADD R29, R0, 0x48 ;  /* 0x00000048001d7836 */ /* 0x000fe20000000000 */
[----:B------:R-:W-:Y:S02]  /*3c00*/  FMNMX.FTZ R28, R65, R28, !PT ;  /* 0x0000001c411c7209 */ /* 0x000fe40007810000 */
[C---:B------:R-:W-:Y:S02]  /*3c10*/  ISETP.GE.AND P1, PT, R2.reuse, R142, PT ;  /* 0x0000008e0200720c */ /* 0x040fe40003f26270 */
[-C--:B------:R-:W-:Y:S01]  /*3c20*/  ISETP.GE.AND P3, PT, R2, R141.reuse, PT ;  /* 0x0000008d0200720c */ /* 0x080fe20003f66270 */
[----:B------:R-:W-:Y:S01]  /*3c30*/  VIADD R2, R0, 0x49 ;  /* 0x0000004900027836 */ /* 0x000fe20000000000 */
[----:B------:R-:W-:-:S02]  /*3c40*/  ISETP.GE.AND P4, PT, R32, R141, PT ;  /* 0x0000008d2000720c */ /* 0x000fc40003f86270 */
[----:B------:R-:W-:Y:S02]  /*3c50*/  FMNMX.FTZ R28, R11, R28, !PT ;  /* 0x0000001c0b1c7209 */ /* 0x000fe40007810000 */
[----:B------:R-:W-:Y:S02]  /*3c60*/  FSEL R150, R26, -INF , !P4 ;  /* 0xff8000001a967808 */ /* 0x000fe40006000000 */
[----:B------:R-:W-:Y:S02]  /*3c70*/  FSEL R121, R25, -INF , !P1 ;  /* 0xff80000019797808 */ /* 0x000fe40004800000 */
[C---:B------:R-:W-:Y:S02]  /*3c80*/  ISETP.GE.AND P4, PT, R2.reuse, R142, PT ;  /* 0x0000008e0200720c */ /* 0x040fe40003f86270 */
[----:B------:R-:W-:Y:S02]  /*3c90*/  ISETP.GE.AND P1, PT, R2, R141, PT ;  /* 0x0000008d0200720c */ /* 0x000fe40003f26270 */
[----:B------:R-:W-:-:S02]  /*3ca0*/  FMNMX.FTZ R2, R49, R28, !PT ;  /* 0x0000001c31027209 */ /* 0x000fc40007810000 */
[----:B------:R-:W-:Y:S02]  /*3cb0*/  FSEL R28, R59, -INF , !P5 ;  /* 0xff8000003b1c7808 */ /* 0x000fe40006800000 */
[----:B------:R-:W-:Y:S02]  /*3cc0*/  FMNMX.FTZ R2, R7, R2, !PT ;  /* 0x0000000207027209 */ /* 0x000fe40007810000 */
[----:B------:R-:W-:Y:S02]  /*3cd0*/  ISETP.GE.AND P5, PT, R0, R141, PT ;  /* 0x0000008d0000720c */ /* 0x000fe40003fa6270 */
[----:B------:R-:W-:Y:S02]  /*3ce0*/  FMNMX.FTZ R2, R5, R2, !PT ;  /* 0x0000000205027209 */ /* 0x000fe40007810000 */
[----:B------:R-:W-:Y:S02]  /*3cf0*/  FSEL R58, R58, -INF , !P5 ;  /* 0xff8000003a3a7808 */ /* 0x000fe40006800000 */
[----:B------:R-:W-:-:S02]  /*3d00*/  FMNMX.FTZ R2, R55, R2, !PT ;  /* 0x0000000237027209 */ /* 0x000fc40007810000 */
[----:B------:R-:W-:Y:S02]  /*3d10*/  FMNMX.FTZ R25, R58, R28, !PT ;  /* 0x0000001c3a197209 */ /* 0x000fe40007810000 */
[----:B------:R-:W-:Y:S02]  /*3d20*/  FMNMX.FTZ R2, R131, R2, !PT ;  /* 0x0000000283027209 */ /* 0x000fe40007810000 */
[----:B------:R-:W-:Y:S02]  /*3d30*/  FMNMX.FTZ R25, R76, R25, !PT ;  /* 0x000000194c197209 */ /* 0x000fe40007810000 */
[----:B------:R-:W-:Y:S02]  /*3d40*/  FMNMX.FTZ R2, R143, R2, !PT ;  /* 0x000000028f027209 */ /* 0x000fe40007810000 */
[----:B------:R-:W-:Y:S02]  /*3d50*/  FSEL R127, R21, -INF , !P4 ;  /* 0xff800000157f7808 */ /* 0x000fe40006000000 */
[----:B------:R-:W-:-:S02]  /*3d60*/  FMNMX.FTZ R21, R74, R25, !PT ;  /* 0x000000194a157209 */ /* 0x000fc40007810000 */
[----:B------:R-:W-:Y:S02]  /*3d70*/  FSEL R156, R31, -INF , !P0 ;  /* 0xff8000001f9c7808 */ /* 0x000fe40004000000 */
[----:B------:R-:W-:Y:S02]  /*3d80*/  FMNMX.FTZ R2, R145, R2, !PT ;  /* 0x0000000291027209 */ /* 0x000fe40007810000 */
[-C--:B------:R-:W-:Y:S02]  /*3d90*/  ISETP.GE.AND P2, PT, R32, R142.reuse, PT ;  /* 0x0000008e2000720c */ /* 0x080fe40003f46270 */
[----:B------:R-:W-:Y:S02]  /*3da0*/  ISETP.GE.AND P0, PT, R29, R142, PT ;  /* 0x0000008e1d00720c */ /* 0x000fe40003f06270 */
[----:B------:R-:W-:Y:S02]  /*3db0*/  FMNMX.FTZ R21, R8, R21, !PT ;  /* 0x0000001508157209 */ /* 0x000fe40007810000 */
[----:B------:R-:W-:-:S02]  /*3dc0*/  FMNMX.FTZ R2, R45, R2, !PT ;  /* 0x000000022d027209 */ /* 0x000fc40007810000 */
[----:B------:R-:W-:Y:S01]  /*3dd0*/  FSEL R119, R24, -INF , !P2 ;  /* 0xff80000018777808 */ /* 0x000fe20005000000 */
[----:B------:R-:W-:Y:S01]  /*3de0*/  VIADD R24, R0, 0x50 ;  /* 0x0000005000187836 */ /* 0x000fe20000000000 */
[----:B------:R-:W-:Y:S01]  /*3df0*/  FSEL R125, R20, -INF , !P0 ;  /* 0xff800000147d7808 */ /* 0x000fe20004000000 */
[C---:B------:R-:W-:Y:S01]  /*3e00*/  VIADD R20, R0.reuse, 0x51 ;  /* 0x0000005100147836 */ /* 0x040fe20000000000 */
[----:B------:R-:W-:Y:S01]  /*3e10*/  ISETP.GE.AND P2, PT, R29, R141, PT ;  /* 0x0000008d1d00720c */ /* 0x000fe20003f46270 */
[----:B------:R-:W-:Y:S01]  /*3e20*/  VIADD R29, R0, 0x61 ;  /* 0x00000061001d7836 */ /* 0x000fe20000000000 */
[----:B------:R-:W-:Y:S02]  /*3e30*/  FMNMX.FTZ R21, R10, R21, !PT ;  /* 0x000000150a157209 */ /* 0x000fe40007810000 */
[----:B------:R-:W-:Y:S02]  /*3e40*/  FMNMX.FTZ R2, R51, R2, !PT ;  /* 0x0000000233027209 */ /* 0x000fe40007810000 */
[----:B------:R-:W-:-:S02]  /*3e50*/  FSEL R154, R22, -INF , !P2 ;  /* 0xff800000169a7808 */ /* 0x000fc40005000000 */
[----:B------:R-:W-:Y:S02]  /*3e60*/  FMNMX.FTZ R21, R72, R21, !PT ;  /* 0x0000001548157209 */ /* 0x000fe40007810000 */
        /* <DEDUP_REMOVED lines=8> */
[CC--:B------:R-:W-:Y:S02]  /*3ef0*/  ISETP.GE.AND P4, PT, R20.reuse, R142.reuse, PT ;  /* 0x0000008e1400720c */ /* 0x0c0fe40003f86270 */
[-C--:B------:R-:W-:Y:S01]  /*3f00*/  ISETP.GE.AND P1, PT, R20, R141.reuse, PT ;  /* 0x0000008d1400720c */ /* 0x080fe20003f26270 */
[----:B------:R-:W-:Y:S01]  /*3f10*/  VIADD R20, R0, 0x59 ;  /* 0x0000005900147836 */ /* 0x000fe20000000000 */
[C---:B------:R-:W-:Y:S02]  /*3f20*/  ISETP.GE.AND P3, PT, R24.reuse, R142, PT ;  /* 0x0000008e1800720c */ /* 0x040fe40003f66270 */
[----:B------:R-:W-:-:S02]  /*3f30*/  ISETP.GE.AND P0, PT, R24, R141, PT ;  /* 0x0000008d1800720c */ /* 0x000fc40003f06270 */
[----:B------:R-:W-:Y:S02]  /*3f40*/  FMNMX.FTZ R21, R64, R21, !PT ;  /* 0x0000001540157209 */ /* 0x000fe40007810000 */
[----:B------:R-:W-:Y:S02]  /*3f50*/  FMNMX.FTZ R2, R119, R2, !PT ;  /* 0x0000000277027209 */ /* 0x000fe40007810000 */
[----:B------:R-:W-:Y:S01]  /*3f60*/  FSEL R57, R16, -INF , !P3 ;  /* 0xff80000010397808 */ /* 0x000fe20005800000 */
[----:B------:R-:W-:Y:S01]  /*3f70*/  VIADD R16, R0, 0x60 ;  /* 0x0000006000107836 */ /* 0x000fe20000000000 */
[----:B------:R-:W-:Y:S01]  /*3f80*/  FSEL R116, R18, -INF , !P0 ;  /* 0xff80000012747808 */ /* 0x000fe20004000000 */
[----:B------:R-:W-:Y:S01]  /*3f90*/  VIADD R18, R0, 0x69 ;  /* 0x0000006900127836 */ /* 0x000fe20000000000 */
[----:B------:R-:W-:Y:S02]  /*3fa0*/  FMNMX.FTZ R21, R66, R21, !PT ;  /* 0x0000001542157209 */ /* 0x000fe40007810000 */
[----:B------:R-:W-:-:S02]  /*3fb0*/  ISETP.GE.AND P3, PT, R20, R142, PT ;  /* 0x0000008e1400720c */ /* 0x000fc40003f66270 */
[----:B------:R-:W-:Y:S02]  /*3fc0*/  ISETP.GE.AND P0, PT, R20, R141, PT ;  /* 0x0000008d1400720c */ /* 0x000fe40003f06270 */
[----:B------:R-:W-:Y:S01]  /*3fd0*/  FMNMX.FTZ R20, R121, R2, !PT ;  /* 0x0000000279147209 */ /* 0x000fe20007810000 */
[----:B------:R-:W-:Y:S01]  /*3fe0*/  VIADD R2, R0, 0x78 ;  /* 0x0000007800027836 */ /* 0x000fe20000000000 */
[----:B------:R-:W-:Y:S02]  /*3ff0*/  FMNMX.FTZ R21, R162, R21, !PT ;  /* 0x00000015a2157209 */ /* 0x000fe40007810000 */
[----:B------:R-:W-:Y:S02]  /*4000*/  FMNMX.FTZ R20, R125, R20, !PT ;  /* 0x000000147d147209 */ /* 0x000fe40007810000 */
[----:B------:R-:W-:Y:S02]  /*4010*/  FMNMX.FTZ R21, R62, R21, !PT ;  /* 0x000000153e157209 */ /* 0x000fe40007810000 */
[----:B------:R-:W-:-:S02]  /*4020*/  FMNMX.FTZ R20, R127, R20, !PT ;  /* 0x000000147f147209 */ /* 0x000fc40007810000 */
[----:B------:R-:W-:Y:S02]  /*4030*/  FMNMX.FTZ R21, R60, R21, !PT ;  /* 0x000000153c157209 */ /* 0x000fe40007810000 */
[----:B------:R-:W-:Y:S01]  /*4040*/  FSEL R59, R17, -INF , !P5 ;  /* 0xff800000113b7808 */ /* 0x000fe20006800000 */
[----:B------:R-:W-:Y:S01]  /*4050*/  VIADD R17, R0, 0x70 ;  /* 0x0000007000117836 */ /* 0x000fe20000000000 */
[----:B------:R-:W-:Y:S02]  /*4060*/  FMNMX.FTZ R20, R57, R20, !PT ;  /* 0x0000001439147209 */ /* 0x000fe40007810000 */
[----:B------:R-:W-:Y:S02]  /*4070*/  FMNMX.FTZ R21, R158, R21, !PT ;  /* 0x000000159e157209 */ /* 0x000fe40007810000 */
[----:B------:R-:W-:Y:S02]  /*4080*/  FSEL R61, R12, -INF , !P4 ;  /* 0xff8000000c3d7808 */ /* 0x000fe40006000000 */
[----:B------:R-:W-:-:S02]  /*4090*/  FMNMX.FTZ R12, R59, R20, !PT ;  /* 0x000000143b0c7209 */ /* 0x000fc40007810000 */
[----:B------:R-:W-:Y:S02]  /*40a0*/  FSEL R63, R13, -INF , !P3 ;  /* 0xff8000000d3f7808 */ /* 0x000fe40005800000 */
[----:B------:R-:W-:Y:S02]  /*40b0*/  FMNMX.FTZ R13, R160, R21, !PT ;  /* 0x00000015a00d7209 */ /* 0x000fe40007810000 */
[----:B------:R-:W-:Y:S02]  /*40c0*/  ISETP.GE.AND P5, PT, R16, R142, PT ;  /* 0x0000008e1000720c */ /* 0x000fe40003fa6270 */
[----:B------:R-:W-:Y:S02]  /*40d0*/  FMNMX.FTZ R12, R61, R12, !PT ;  /* 0x0000000c3d0c7209 */ /* 0x000fe40007810000 */
[----:B------:R-:W-:Y:S01]  /*40e0*/  FSEL R124, R19, -INF , !P2 ;  /* 0xff800000137c7808 */ /* 0x000fe20005000000 */
[----:B------:R-:W-:Y:S01]  /*40f0*/  VIADD R19, R0, 0x68 ;  /* 0x0000006800137836 */ /* 0x000fe20000000000 */
        /* <DEDUP_REMOVED lines=12> */
[----:B------:R-:W-:Y:S01]  /*41c0*/  ISETP.GE.AND P2, PT, R16, R141, PT ;  /* 0x0000008d1000720c */ /* 0x000fe20003f46270 */
[----:B------:R-:W-:Y:S01]  /*41d0*/  VIADD R16, R0, 0x71 ;  /* 0x0000007100107836 */ /* 0x000fe20000000000 */
[----:B------:R-:W-:Y:S01]  /*41e0*/  FMNMX.FTZ R13, R154, R13, !PT ;  /* 0x0000000d9a0d7209 */ /* 0x000fe20007810000 */
[----:B------:R-:W-:Y:S01]  /*41f0*/  VIADD R0, R0, 0x79 ;  /* 0x0000007900007836 */ /* 0x000fe20000000000 */
[----:B------:R-:W-:-:S02]  /*4200*/  ISETP.GE.AND P4, PT, R17, R142, PT ;  /* 0x0000008e1100720c */ /* 0x000fc40003f86270 */
[----:B------:R-:W-:Y:S02]  /*4210*/  FSEL R27, R97, -INF , !P5 ;  /* 0xff800000611b7808 */ /* 0x000fe40006800000 */
[----:B------:R-:W-:Y:S02]  /*4220*/  FMNMX.FTZ R12, R25, R12, !PT ;  /* 0x0000000c190c7209 */ /* 0x000fe40007810000 */
[----:B------:R-:W-:Y:S02]  /*4230*/  FMNMX.FTZ R13, R148, R13, !PT ;  /* 0x0000000d940d7209 */ /* 0x000fe40007810000 */
[----:B------:R-:W-:Y:S02]  /*4240*/  ISETP.GE.AND P3, PT, R16, R142, PT ;  /* 0x0000008e1000720c */ /* 0x000fe40003f66270 */
[----:B------:R-:W-:Y:S02]  /*4250*/  FSEL R20, R92, -INF , !P4 ;  /* 0xff8000005c147808 */ /* 0x000fe40006000000 */
[----:B------:R-:W-:-:S02]  /*4260*/  FMNMX.FTZ R31, R27, R12, !PT ;  /* 0x0000000c1b1f7209 */ /* 0x000fc40007810000 */
        /* <DEDUP_REMOVED lines=9> */
[----:B------:R-:W-:Y:S02]  /*4300*/  FSEL R118, R15, -INF , !P0 ;  /* 0xff8000000f767808 */ /* 0x000fe40004000000 */
[----:B------:R-:W-:Y:S02]  /*4310*/  FMNMX.FTZ R13, R130, R13, !PT ;  /* 0x0000000d820d7209 */ /* 0x000fe40007810000 */
[----:B------:R-:W-:-:S02]  /*4320*/  FSEL R26, R89, -INF , !P4 ;  /* 0xff800000591a7808 */ /* 0x000fc40006000000 */
[----:B------:R-:W-:Y:S02]  /*4330*/  FMNMX.FTZ R31, R24, R31, !PT ;  /* 0x0000001f181f7209 */ /* 0x000fe40007810000 */
[----:B------:R-:W-:Y:S02]  /*4340*/  ISETP.GE.AND P0, PT, R29, R141, PT ;  /* 0x0000008d1d00720c */ /* 0x000fe40003f06270 */
[----:B------:R-:W-:Y:S02]  /*4350*/  FSEL R40, R102, -INF , !P2 ;  /* 0xff80000066287808 */ /* 0x000fe40005000000 */
[----:B------:R-:W-:Y:S02]  /*4360*/  FMNMX.FTZ R13, R118, R13, !PT ;  /* 0x0000000d760d7209 */ /* 0x000fe40007810000 */
[----:B------:R-:W-:Y:S02]  /*4370*/  FMNMX.FTZ R12, R26, R31, !PT ;  /* 0x0000001f1a0c7209 */ /* 0x000fe40007810000 */
[----:B------:R-:W-:-:S02]  /*4380*/  ISETP.GE.AND P1, PT, R19, R141, PT ;  /* 0x0000008d1300720c */ /* 0x000fc40003f26270 */
[----:B------:R-:W-:Y:S02]  /*4390*/  FSEL R52, R103, -INF , !P0 ;  /* 0xff80000067347808 */ /* 0x000fe40004000000 */
[----:B------:R-:W-:Y:S02]  /*43a0*/  FMNMX.FTZ R15, R40, R13, !PT ;  /* 0x0000000d280f7209 */ /* 0x000fe40007810000 */
[----:B------:R-:W1:Y:S01]  /*43b0*/  SHFL.BFLY PT, R13, R12, 0x2, 0x1f ;  /* 0x0c401f000c0d7f89 */ /* 0x000e6200000e0000 */
[----:B------:R-:W-:Y:S02]  /*43c0*/  ISETP.GE.AND P0, PT, R18, R141, PT ;  /* 0x0000008d1200720c */ /* 0x000fe40003f06270 */
[----:B------:R-:W-:Y:S02]  /*43d0*/  FSEL R54, R98, -INF , !P1 ;  /* 0xff80000062367808 */ /* 0x000fe40004800000 */
        /* <DEDUP_REMOVED lines=8> */
[----:B------:R-:W-:-:S02]  /*4460*/  ISETP.GE.AND P1, PT, R2, R141, PT ;  /* 0x0000008d0200720c */ /* 0x000fc40003f26270 */
[----:B------:R-:W-:Y:S02]  /*4470*/  FSEL R50, R95, -INF , !P0 ;  /* 0xff8000005f327808 */ /* 0x000fe40004000000 */
[----:B------:R-:W-:Y:S02]  /*4480*/  FMNMX.FTZ R15, R39, R14, !PT ;  /* 0x0000000e270f7209 */ /* 0x000fe40007810000 */
[----:B------:R-:W-:Y:S02]  /*4490*/  ISETP.GE.AND P0, PT, R0, R141, PT ;  /* 0x0000008d0000720c */ /* 0x000fe40003f06270 */
[----:B------:R-:W-:Y:S02]  /*44a0*/  FSEL R48, R90, -INF , !P1 ;  /* 0xff8000005a307808 */ /* 0x000fe40004800000 */
[----:B------:R-:W-:Y:S02]  /*44b0*/  FMNMX.FTZ R15, R50, R15, !PT ;  /* 0x0000000f320f7209 */ /* 0x000fe40007810000 */
[----:B------:R-:W-:-:S02]  /*44c0*/  FSEL R46, R91, -INF , !P0 ;  /* 0xff8000005b2e7808 */ /* 0x000fc40004000000 */
[----:B------:R-:W-:Y:S01]  /*44d0*/  FMNMX.FTZ R17, R48, R15, !PT ;  /* 0x0000000f30117209 */ /* 0x000fe20007810000 */
[----:B------:R-:W-:Y:S01]  /*44e0*/  LDSM.16.MT88.4 R88, [R172+0xb000] ;  /* 0x00b00000ac58783b */ /* 0x000fe20000004200 */
[----:B-1----:R-:W-:Y:S02]  /*44f0*/  FMNMX.FTZ R15, R12, R13, !PT ;  /* 0x0000000d0c0f7209 */ /* 0x002fe40007810000 */
[----:B------:R-:W-:Y:S02]  /*4500*/  FMNMX.FTZ R12, R46, R17, !PT ;  /* 0x000000112e0c7209 */ /* 0x000fe40007810000 */
[----:B------:R-:W-:Y:S04]  /*4510*/  LDSM.16.MT88.4 R16, [R174+0x9400] ;  /* 0x00940000ae10783b */ /* 0x000fe80000004200 */
[----:B------:R-:W1:Y:S04]  /*4520*/  SHFL.BFLY PT, R13, R12, 0x2, 0x1f ;  /* 0x0c401f000c0d7f89 */ /* 0x000e6800000e0000 */
[----:B------:R-:W2:Y:S01]  /*4530*/  SHFL.BFLY PT, R2, R15, 0x1, 0x1f ;  /* 0x0c201f000f027f89 */ /* 0x000ea200000e0000 */
[----:B-1----:R-:W-:-:S02]  /*4540*/  FMNMX.FTZ R13, R12, R13, !PT ;  /* 0x0000000d0c0d7209 */ /* 0x002fc40007810000 */
        /* <DEDUP_REMOVED lines=21> */
[----:B------:R-:W1:Y:S01]  /*46a0*/  MUFU.EX2 R117, R117 ;  /* 0x0000007500757308 */ /* 0x000e620000000800 */
[--C-:B------:R-:W-:Y:S01]  /*46b0*/  FFMA.FTZ R51, R129, UR6, -R44.reuse ;  /* 0x0000000681337c23 */ /* 0x100fe2000801082c */
[--C-:B------:R-:W-:Y:S01]  /*46c0*/  FFMA.FTZ R121, R121, UR6, -R44.reuse ;  /* 0x0000000679797c23 */ /* 0x100fe2000801082c */
[--C-:B------:R-:W-:Y:S01]  /*46d0*/  FFMA.FTZ R59, R59, UR6, -R44.reuse ;  /* 0x000000063b3b7c23 */ /* 0x100fe2000801082c */
[----:B------:R-:W-:Y:S01]  /*46e0*/  FSEL R41, R41, RZ, P0 ;  /* 0x000000ff29297208 */ /* 0x000fe20000000000 */
[----:B------:R-:W-:Y:S01]  /*46f0*/  FFMA.FTZ R193, R26, UR6, -R44 ;  /* 0x000000061ac17c23 */ /* 0x000fe2000801082c */
[----:B------:R-:W-:-:S02]  /*4700*/  ISETP.GE.AND P0, PT, R138, 0x2, PT ;  /* 0x000000028a00780c */ /* 0x000fc40003f06270 */
        /* <DEDUP_REMOVED lines=9> */
[----:B------:R-:W-:Y:S01]  /*47a0*/  LDSM.16.MT88.4 R8, [R174+0xb400] ;  /* 0x00b40000ae08783b */ /* 0x000fe20000004200 */
[----:B-1----:R-:W-:Y:S01]  /*47b0*/  F2FP.F16.F32.PACK_AB R104, R117, R146 ;  /* 0x000000927568723e */ /* 0x002fe200000000ff */
[--C-:B------:R-:W-:Y:S01]  /*47c0*/  FFMA.FTZ R36, R72, UR6, -R41.reuse ;  /* 0x0000000648247c23 */ /* 0x100fe20008010829 */
[--C-:B------:R-:W-:Y:S01]  /*47d0*/  FFMA.FTZ R33, R6, UR6, -R41.reuse ;  /* 0x0000000606217c23 */ /* 0x100fe20008010829 */
[----:B------:R-:W1:Y:S01]  /*47e0*/  LDSM.16.MT88.4 R76, [R172+0x9000] ;  /* 0x00900000ac4c783b */ /* 0x000e620000004200 */
        /* <DEDUP_REMOVED lines=31> */
[----:B------:R-:W-:Y:S01]  /*49e0*/  FADD.FTZ R117, R146, R117 ;  /* 0x0000007592757221 */ /* 0x000fe20000010000 */
[----:B------:R-:W-:Y:S01]  /*49f0*/  FADD.FTZ R67, R128, R67 ;  /* 0x0000004380437221 */ /* 0x000fe20000010000 */
[----:B------:R-:W-:Y:S01]  /*4a00*/  FFMA.FTZ R129, R40, UR6, -R41 ;  /* 0x0000000628817c23 */ /* 0x000fe20008010829 */
[----:B------:R-:W-:Y:S01]  /*4a10*/  MUFU.EX2 R43, R43 ;  /* 0x0000002b002b7308 */ /* 0x000fe20000000800 */
[----:B------:R-:W-:Y:S01]  /*4a20*/  FADD.FTZ R126, R126, R117 ;  /* 0x000000757e7e7221 */ /* 0x000fe20000010000 */
[--C-:B------:R-:W-:Y:S01]  /*4a30*/  FFMA.FTZ R124, R21, UR6, -R44.reuse ;  /* 0x00000006157c7c23 */ /* 0x100fe2000801082c */
[----:B------:R-:W-:Y:S01]  /*4a40*/  FFMA.FTZ R118, R25, UR6, -R44 ;  /* 0x0000000619767c23 */ /* 0x000fe2000801082c */
[--C-:B------:R-:W-:Y:S01]  /*4a50*/  FFMA.FTZ R40, R52, UR6, -R41.reuse ;  /* 0x0000000634287c23 */ /* 0x100fe20008010829 */
[----:B------:R-:W-:Y:S01]  /*4a60*/  FADD.FTZ R126, R65, R126 ;  /* 0x0000007e417e7221 */ /* 0x000fe20000010000 */
[--C-:B------:R-:W-:Y:S01]  /*4a70*/  FFMA.FTZ R65, R27, UR6, -R44.reuse ;  /* 0x000000061b417c23 */ /* 0x100fe2000801082c */
[----:B------:R-:W-:Y:S01]  /*4a80*/  FFMA.FTZ R117, R54, UR6, -R41 ;  /* 0x0000000636757c23 */ /* 0x000fe20008010829 */
[----:B------:R-:W3:Y:S01]  /*4a90*/  MUFU.EX2 R42, R42 ;  /* 0x0000002a002a7308 */ /* 0x000ee20000000800 */
[----:B--2---:R-:W-:Y:S01]  /*4aa0*/  F2FP.F16.F32.PACK_AB R107, R49, R144 ;  /* 0x00000090316b723e */ /* 0x004fe200000000ff */
[----:B------:R-:W-:Y:S01]  /*4ab0*/  FADD.FTZ R144, R144, R67 ;  /* 0x0000004390907221 */ /* 0x000fe20000010000 */
[--C-:B------:R-:W-:Y:S01]  /*4ac0*/  FFMA.FTZ R67, R23, UR6, -R44.reuse ;  /* 0x0000000617437c23 */ /* 0x100fe2000801082c */
[----:B------:R-:W-:Y:S01]  /*4ad0*/  FFMA.FTZ R38, R38, UR6, -R41 ;  /* 0x0000000626267c23 */ /* 0x000fe20008010829 */
[--C-:B------:R-:W-:Y:S01]  /*4ae0*/  FFMA.FTZ R54, R20, UR6, -R44.reuse ;  /* 0x0000000614367c23 */ /* 0x100fe2000801082c */
[----:B------:R-:W-:-:S02]  /*4af0*/  FFMA.FTZ R52, R22, UR6, -R44 ;  /* 0x0000000616347c23 */ /* 0x000fc4000801082c */
[C---:B------:R-:W-:Y:S01]  /*4b00*/  HMMA.16816.F32 R108, R104.reuse, R80, RZ ;  /* 0x00000050686c723c */ /* 0x040fe200000018ff */
[----:B------:R-:W-:Y:S01]  /*4b10*/  MUFU.EX2 R58, R58 ;  /* 0x0000003a003a7308 */ /* 0x000fe20000000800 */
[----:B------:R-:W-:Y:S04]  /*4b20*/  LDSM.16.MT88.4 R20, [R174+0xc800] ;  /* 0x00c80000ae14783b */ /* 0x000fe80000004200 */
[C---:B------:R-:W-:Y:S03]  /*4b30*/  HMMA.16816.F32 R80, R104.reuse, R82, RZ ;  /* 0x000000526850723c */ /* 0x040fe600000018ff */
[----:B------:R-:W2:Y:S01]  /*4b40*/  MUFU.EX2 R37, R37 ;  /* 0x0000002500257308 */ /* 0x000ea20000000800 */
[----:B---3--:R-:W-:Y:S01]  /*4b50*/  F2FP.F16.F32.PACK_AB R4, R42, R43 ;  /* 0x0000002b2a04723e */ /* 0x008fe200000000ff */
[----:B------:R-:W-:Y:S01]  /*4b60*/  FADD.FTZ R43, R43, R126 ;  /* 0x0000007e2b2b7221 */ /* 0x000fe20000010000 */
[C---:B------:R-:W-:Y:S05]  /*4b70*/  HMMA.16816.F32 R112, R104.reuse, R68, RZ ;  /* 0x000000446870723c */ /* 0x040fea00000018ff */
[----:B------:R-:W-:Y:S01]  /*4b80*/  MUFU.EX2 R56, R56 ;  /* 0x0000003800387308 */ /* 0x000fe20000000800 */
[C---:B-1----:R-:W-:Y:S06]  /*4b90*/  HMMA.16816.F32 R72, R104.reuse, R76, RZ ;  /* 0x0000004c6848723c */ /* 0x042fec00000018ff */
[----:B------:R-:W-:Y:S01]  /*4ba0*/  HMMA.16816.F32 R84, R104, R88, RZ ;  /* 0x000000586854723c */ /* 0x000fe200000018ff */
        /* <DEDUP_REMOVED lines=20> */
[----:B------:R-:W4:Y:S01]  /*4cf0*/  LDSM.16.MT88.4 R12, [R174+0xd400] ;  /* 0x00d40000ae0c783b */ /* 0x000f220000004200 */
[----:B------:R-:W-:Y:S04]  /*4d00*/  MUFU.EX2 R32, R32 ;  /* 0x0000002000207308 */ /* 0x000fe80000000800 */
[C---:B------:R-:W-:Y:S04]  /*4d10*/  HMMA.16816.F32 R112, R4.reuse, R16, R112 ;  /* 0x000000100470723c */ /* 0x040fe80000001870 */
[----:B------:R-:W5:Y:S02]  /*4d20*/  MUFU.EX2 R29, R29 ;  /* 0x0000001d001d7308 */ /* 0x000f640000000800 */
[----:B------:R-:W-:Y:S01]  /*4d30*/  HMMA.16816.F32 R68, R4, R18, R68 ;  /* 0x000000120444723c */ /* 0x000fe20000001844 */
[----:B------:R-:W1:Y:S05]  /*4d40*/  LDSM.16.MT88.4 R16, [R172+0xb400] ;  /* 0x00b40000ac10783b */ /* 0x000e6a0000004200 */
[----:B------:R-:W-:Y:S08]  /*4d50*/  MUFU.EX2 R30, R30 ;  /* 0x0000001e001e7308 */ /* 0x000ff00000000800 */
[----:B------:R-:W5:Y:S01]  /*4d60*/  MUFU.EX2 R3, R3 ;  /* 0x0000000300037308 */ /* 0x000f620000000800 */
[C---:B--2---:R-:W-:Y:S07]  /*4d70*/  HMMA.16816.F32 R100, R104.reuse, R8, RZ ;  /* 0x000000086864723c */ /* 0x044fee00000018ff */
[----:B------:R-:W-:Y:S01]  /*4d80*/  MUFU.EX2 R66, R66 ;  /* 0x0000004200427308 */ /* 0x000fe20000000800 */
[----:B------:R-:W-:Y:S01]  /*4d90*/  HMMA.16816.F32 R104, R104, R10, RZ ;  /* 0x0000000a6868723c */ /* 0x000fe200000018ff */
[----:B------:R-:W2:Y:S05]  /*4da0*/  LDSM.16.MT88.4 R8, [R172+0xd400] ;  /* 0x00d40000ac08783b */ /* 0x000eaa0000004200 */
[C---:B----4-:R-:W-:Y:S01]  /*4db0*/  HMMA.16816.F32 R92, R4.reuse, R12, R92 ;  /* 0x0000000c045c723c */ /* 0x050fe2000000185c */
[----:B------:R-:W4:Y:S05]  /*4dc0*/  MUFU.EX2 R55, R55 ;  /* 0x0000003700377308 */ /* 0x000f2a0000000800 */
[C---:B------:R-:W-:Y:S01]  /*4dd0*/  HMMA.16816.F32 R96, R4.reuse, R14, R96 ;  /* 0x0000000e0460723c */ /* 0x040fe20000001860 */
[----:B------:R-:W4:Y:S02]  /*4de0*/  LDSM.16.MT88.4 R12, [R174+0x9800] ;  /* 0x00980000ae0c783b */ /* 0x000f240000004200 */
        /* <DEDUP_REMOVED lines=14> */
[----:B-----5:R-:W-:Y:S02]  /*4ed0*/  F2FP.F16.F32.PACK_AB R5, R29, R32 ;  /* 0x000000201d05723e */ /* 0x020fe400000000ff */
[----:B------:R-:W-:-:S05]  /*4ee0*/  F2FP.F16.F32.PACK_AB R7, R3, R30 ;  /* 0x0000001e0307723e */ /* 0x000fca00000000ff */
[----:B------:R-:W-:Y:S02]  /*4ef0*/  MUFU.EX2 R158, R158 ;  /* 0x0000009e009e7308 */ /* 0x000fe40000000800 */
[C---:B----4-:R-:W-:Y:S06]  /*4f00*/  HMMA.16816.F32 R112, R4.reuse, R12, R112 ;  /* 0x0000000c0470723c */ /* 0x050fec0000001870 */
        /* <DEDUP_REMOVED lines=17> */
[----:B------:R-:W1:Y:S01]  /*5020*/  MUFU.EX2 R59, R59 ;  /* 0x0000003b003b7308 */ /* 0x000e620000000800 */
[C---:B------:R-:W-:Y:S01]  /*5030*/  HMMA.16816.F32 R88, R4.reuse, R10, R88 ;  /* 0x0000000a0458723c */ /* 0x040fe20000001858 */
[----:B------:R-:W3:Y:S06]  /*5040*/  LDSM.16.MT88.4 R8, [R172+0xd800] ;  /* 0x00d80000ac08783b */ /* 0x000eec0000004200 */
[----:B------:R-:W-:Y:S08]  /*5050*/  MUFU.EX2 R148, R148 ;  /* 0x0000009400947308 */ /* 0x000ff00000000800 */
[----:B------:R-:W1:Y:S01]  /*5060*/  MUFU.EX2 R57, R57 ;  /* 0x0000003900397308 */ /* 0x000e620000000800 */
[C---:B----4-:R-:W-:Y:S07]  /*5070*/  HMMA.16816.F32 R92, R4.reuse, R12, R92 ;  /* 0x0000000c045c723c */ /* 0x050fee000000185c */
[----:B------:R-:W-:Y:S01]  /*5080*/  MUFU.EX2 R154, R154 ;  /* 0x0000009a009a7308 */ /* 0x000fe20000000800 */
[C---:B------:R-:W-:Y:S01]  /*5090*/  HMMA.16816.F32 R96, R4.reuse, R14, R96 ;  /* 0x0000000e0460723c */ /* 0x040fe20000001860 */
[----:B------:R-:W4:Y:S06]  /*50a0*/  LDSM.16.MT88.4 R12, [R174+0x9c00] ;  /* 0x009c0000ae0c783b */ /* 0x000f2c0000004200 */
[----:B------:R-:W1:Y:S08]  /*50b0*/  MUFU.EX2 R63, R63 ;  /* 0x0000003f003f7308 */ /* 0x000e700000000800 */
[----:B------:R-:W-:Y:S01]  /*50c0*/  MUFU.EX2 R116, R116 ;  /* 0x0000007400747308 */ /* 0x000fe20000000800 */
[C---:B---3--:R-:W-:Y:S07]  /*50d0*/  HMMA.16816.F32 R100, R4.reuse, R8, R100 ;  /* 0x000000080464723c */ /* 0x048fee0000001864 */
[----:B------:R-:W3:Y:S01]  /*50e0*/  MUFU.EX2 R61, R61 ;  /* 0x0000003d003d7308 */ /* 0x000ee20000000800 */
[----:B------:R-:W-:Y:S01]  /*50f0*/  HMMA.16816.F32 R104, R4, R10, R104 ;  /* 0x0000000a0468723c */ /* 0x000fe20000001868 */
[----:B------:R-:W5:Y:S06]  /*5100*/  LDSM.16.MT88.4 R8, [R172+0x9c00] ;  /* 0x009c0000ac08783b */ /* 0x000f6c0000004200 */
[----:B------:R-:W-:Y:S01]  /*5110*/  F2FP.F16.F32.PACK_AB R4, R55, R66 ;  /* 0x000000423704723e */ /* 0x000fe200000000ff */
[----:B------:R-:W-:Y:S01]  /*5120*/  MUFU.EX2 R124, R124 ;  /* 0x0000007c007c7308 */ /* 0x000fe20000000800 */
[----:B------:R-:W-:-:S02]  /*5130*/  F2FP.F16.F32.PACK_AB R6, R51, R62 ;  /* 0x0000003e3306723e */ /* 0x000fc400000000ff */
[----:B------:R-:W-:Y:S02]  /*5140*/  F2FP.F16.F32.PACK_AB R5, R53, R64 ;  /* 0x000000403505723e */ /* 0x000fe400000000ff */
[----:B------:R-:W-:-:S03]  /*5150*/  F2FP.F16.F32.PACK_AB R7, R45, R60 ;  /* 0x0000003c2d07723e */ /* 0x000fc600000000ff */
[----:B------:R-:W3:Y:S04]  /*5160*/  MUFU.EX2 R67, R67 ;  /* 0x0000004300437308 */ /* 0x000ee80000000800 */
[C---:B----4-:R-:W-:Y:S04]  /*5170*/  HMMA.16816.F32 R112, R4.reuse, R12, R112 ;  /* 0x0000000c0470723c */ /* 0x050fe80000001870 */
[----:B------:R-:W-:Y:S02]  /*5180*/  MUFU.EX2 R118, R118 ;  /* 0x0000007600767308 */ /* 0x000fe40000000800 */
[C---:B------:R-:W-:Y:S01]  /*5190*/  HMMA.16816.F32 R68, R4.reuse, R14, R68 ;  /* 0x0000000e0444723c */ /* 0x040fe20000001844 */
[----:B------:R-:W4:Y:S05]  /*51a0*/  LDSM.16.MT88.4 R12, [R174+0xbc00] ;  /* 0x00bc0000ae0c783b */ /* 0x000f2a0000004200 */
[----:B------:R-:W3:Y:S08]  /*51b0*/  MUFU.EX2 R65, R65 ;  /* 0x0000004100417308 */ /* 0x000ef00000000800 */
[----:B------:R-:W-:Y:S01]  /*51c0*/  MUFU.EX2 R129, R129 ;  /* 0x0000008100817308 */ /* 0x000fe20000000800 */
[C---:B-----5:R-:W-:Y:S06]  /*51d0*/  HMMA.16816.F32 R72, R4.reuse, R8, R72 ;  /* 0x000000080448723c */ /* 0x060fec0000001848 */
[C---:B------:R-:W-:Y:S01]  /*51e0*/  HMMA.16816.F32 R76, R4.reuse, R10, R76 ;  /* 0x0000000a044c723c */ /* 0x040fe2000000184c */
[----:B------:R-:W5:Y:S01]  /*51f0*/  LDSM.16.MT88.4 R8, [R172+0xbc00] ;  /* 0x00bc0000ac08783b */ /* 0x000f620000004200 */
[----:B------:R-:W3:Y:S08]  /*5200*/  MUFU.EX2 R40, R40 ;  /* 0x0000002800287308 */ /* 0x000ef00000000800 */
[----:B------:R-:W-:Y:S08]  /*5210*/  MUFU.EX2 R117, R117 ;  /* 0x0000007500757308 */ /* 0x000ff00000000800 */
[----:B------:R-:W3:Y:S01]  /*5220*/  MUFU.EX2 R38, R38 ;  /* 0x0000002600267308 */ /* 0x000ee20000000800 */
[C---:B----4-:R-:W-:Y:S06]  /*5230*/  HMMA.16816.F32 R108, R4.reuse, R12, R108 ;  /* 0x0000000c046c723c */ /* 0x050fec000000186c */
[C---:B------:R-:W-:Y:S01]  /*5240*/  HMMA.16816.F32 R80, R4.reuse, R14, R80 ;  /* 0x0000000e0450723c */ /* 0x040fe20000001850 */
[----:B------:R-:W4:Y:S01]  /*5250*/  LDSM.16.MT88.4 R12, [R174+0xdc00] ;  /* 0x00dc0000ae0c783b */ /* 0x000f220000004200 */
[----:B------:R-:W-:Y:S04]  /*5260*/  MUFU.EX2 R193, R193 ;  /* 0x000000c100c17308 */ /* 0x000fe80000000800 */
[C---:B-----5:R-:W-:Y:S06]  /*5270*/  HMMA.16816.F32 R84, R4.reuse, R8, R84 ;  /* 0x000000080454723c */ /* 0x060fec0000001854 */
[C---:B------:R-:W-:Y:S01]  /*5280*/  HMMA.16816.F32 R88, R4.reuse, R10, R88 ;  /* 0x0000000a0458723c */ /* 0x040fe20000001858 */
[----:B------:R-:W5:Y:S05]  /*5290*/  LDSM.16.MT88.4 R8, [R172+0xdc00] ;  /* 0x00dc0000ac08783b */ /* 0x000f6a0000004200 */
[C---:B----4-:R-:W-:Y:S06]  /*52a0*/  HMMA.16816.F32 R92, R4.reuse, R12, R92 ;  /* 0x0000000c045c723c */ /* 0x050fec000000185c */
[C---:B------:R-:W-:Y:S01]  /*52b0*/  HMMA.16816.F32 R96, R4.reuse, R14, R96 ;  /* 0x0000000e0460723c */ /* 0x040fe20000001860 */
[----:B------:R-:W4:Y:S05]  /*52c0*/  LDSM.16.MT88.4 R12, [R174+0xa000] ;  /* 0x00a00000ae0c783b */ /* 0x000f2a0000004200 */
[C---:B-----5:R-:W-:Y:S06]  /*52d0*/  HMMA.16816.F32 R100, R4.reuse, R8, R100 ;  /* 0x000000080464723c */ /* 0x060fec0000001864 */
[----:B------:R-:W-:Y:S01]  /*52e0*/  HMMA.16816.F32 R104, R4, R10, R104 ;  /* 0x0000000a0468723c */ /* 0x000fe20000001868 */
[----:B------:R-:W5:Y:S06]  /*52f0*/  LDSM.16.MT88.4 R8, [R172+0xa000] ;  /* 0x00a00000ac08783b */ /* 0x000f6c0000004200 */
[----:B------:R-:W-:-:S02]  /*5300*/  F2FP.F16.F32.PACK_AB R4, R121, R158 ;  /* 0x0000009e7904723e */ /* 0x000fc400000000ff */
[----:B--2---:R-:W-:Y:S02]  /*5310*/  F2FP.F16.F32.PACK_AB R6, R119, R156 ;  /* 0x0000009c7706723e */ /* 0x004fe400000000ff */
[----:B------:R-:W-:Y:S02]  /*5320*/  F2FP.F16.F32.PACK_AB R5, R127, R160 ;  /* 0x000000a07f05723e */ /* 0x000fe400000000ff */
[----:B------:R-:W-:-:S07]  /*5330*/  F2FP.F16.F32.PACK_AB R7, R125, R150 ;  /* 0x000000967d07723e */ /* 0x000fce00000000ff */
[C---:B----4-:R-:W-:Y:S06]  /*5340*/  HMMA.16816.F32 R112, R4.reuse, R12, R112 ;  /* 0x0000000c0470723c */ /* 0x050fec0000001870 */
[C---:B------:R-:W-:Y:S01]  /*5350*/  HMMA.16816.F32 R68, R4.reuse, R14, R68 ;  /* 0x0000000e0444723c */ /* 0x040fe20000001844 */
[----:B------:R-:W2:Y:S05]  /*5360*/  LDSM.16.MT88.4 R12, [R174+0xc000] ;  /* 0x00c00000ae0c783b */ /* 0x000eaa0000004200 */
[C---:B-----5:R-:W-:Y:S06]  /*5370*/  HMMA.16816.F32 R72, R4.reuse, R8, R72 ;  /* 0x000000080448723c */ /* 0x060fec0000001848 */
[C---:B------:R-:W-:Y:S01]  /*5380*/  HMMA.16816.F32 R76, R4.reuse, R10, R76 ;  /* 0x0000000a044c723c */ /* 0x040fe2000000184c */
[----:B------:R-:W4:Y:S05]  /*5390*/  LDSM.16.MT88.4 R8, [R172+0xc000] ;  /* 0x00c00000ac08783b */ /* 0x000f2a0000004200 */
[C---:B--2---:R-:W-:Y:S06]  /*53a0*/  HMMA.16816.F32 R108, R4.reuse, R12, R108 ;  /* 0x0000000c046c723c */ /* 0x044fec000000186c */
[C---:B------:R-:W-:Y:S01]  /*53b0*/  HMMA.16816.F32 R80, R4.reuse, R14, R80 ;  /* 0x0000000e0450723c */ /* 0x040fe20000001850 */
[----:B------:R-:W2:Y:S05]  /*53c0*/  LDSM.16.MT88.4 R12, [R174+0xe000] ;  /* 0x00e00000ae0c783b */ /* 0x000eaa0000004200 */
        /* <DEDUP_REMOVED lines=9> */
[----:B-1----:R-:W-:-:S02]  /*5460*/  F2FP.F16.F32.PACK_AB R4, R59, R152 ;  /* 0x000000983b04723e */ /* 0x002fc400000000ff */
[----:B------:R-:W-:Y:S02]  /*5470*/  F2FP.F16.F32.PACK_AB R6, R57, R148 ;  /* 0x000000943906723e */ /* 0x000fe400000000ff */
[----:B------:R-:W-:Y:S02]  /*5480*/  F2FP.F16.F32.PACK_AB R5, R63, R154 ;  /* 0x0000009a3f05723e */ /* 0x000fe400000000ff */
[----:B---3--:R-:W-:-:S07]  /*5490*/  F2FP.F16.F32.PACK_AB R7, R61, R116 ;  /* 0x000000743d07723e */ /* 0x008fce00000000ff */
[C---:B--2---:R-:W-:Y:S06]  /*54a0*/  HMMA.16816.F32 R72, R4.reuse, R12, R72 ;  /* 0x0000000c0448723c */ /* 0x044fec0000001848 */
[C---:B------:R-:W-:Y:S01]  /*54b0*/  HMMA.16816.F32 R76, R4.reuse, R14, R76 ;  /* 0x0000000e044c723c */ /* 0x040fe2000000184c */
[----:B------:R-:W1:Y:S05]  /*54c0*/  LDSM.16.MT88.4 R12, [R172+0xe400] ;  /* 0x00e40000ac0c783b */ /* 0x000e6a0000004200 */
[C---:B------:R-:W-:Y:S06]  /*54d0*/  HMMA.16816.F32 R112, R4.reuse, R16, R112 ;  /* 0x000000100470723c */ /* 0x040fec0000001870 */
[C---:B------:R-:W-:Y:S01]  /*54e0*/  HMMA.16816.F32 R68, R4.reuse, R18, R68 ;  /* 0x000000120444723c */ /* 0x040fe20000001844 */
[----:B------:R-:W2:Y:S05]  /*54f0*/  LDSM.16.MT88.4 R16, [R172+0xc400] ;  /* 0x00c40000ac10783b */ /* 0x000eaa0000004200 */
[C---:B----4-:R-:W-:Y:S06]  /*5500*/  HMMA.16816.F32 R108, R4.reuse, R8, R108 ;  /* 0x00000008046c723c */ /* 0x050fec000000186c */
[C---:B------:R-:W-:Y:S01]  /*5510*/  HMMA.16816.F32 R80, R4.reuse, R10, R80 ;  /* 0x0000000a0450723c */ /* 0x040fe20000001850 */
[----:B------:R-:W3:Y:S05]  /*5520*/  LDSM.16.MT88.4 R8, [R174+0xe400] ;  /* 0x00e40000ae08783b */ /* 0x000eea0000004200 */
[C---:B-1----:R-:W-:Y:S06]  /*5530*/  HMMA.16816.F32 R100, R4.reuse, R12, R100 ;  /* 0x0000000c0464723c */ /* 0x042fec0000001864 */
[----:B------:R-:W-:Y:S01]  /*5540*/  HMMA.16816.F32 R104, R4, R14, R104 ;  /* 0x0000000e0468723c */ /* 0x000fe20000001868 */
[----:B------:R-:W-:Y:S01]  /*5550*/  FADD.FTZ R13, R49, R144 ;  /* 0x00000090310d7221 */ /* 0x000fe20000010000 */
[----:B------:R-:W-:-:S02]  /*5560*/  FFMA.FTZ R49, R24, UR6, -R44 ;  /* 0x0000000618317c23 */ /* 0x000fc4000801082c */
[----:B------:R-:W1:Y:S01]  /*5570*/  LDSM.16.MT88.4 R24, [R172+0xa800] ;  /* 0x00a80000ac18783b */ /* 0x000e620000004200 */
[----:B------:R-:W-:Y:S01]  /*5580*/  FADD.FTZ R56, R56, R13 ;  /* 0x0000000d38387221 */ /* 0x000fe20000010000 */
[C---:B--2---:R-:W-:Y:S01]  /*5590*/  HMMA.16816.F32 R84, R4.reuse, R16, R84 ;  /* 0x000000100454723c */ /* 0x044fe20000001854 */
[----:B------:R-:W-:Y:S01]  /*55a0*/  FADD.FTZ R13, R42, R43 ;  /* 0x0000002b2a0d7221 */ /* 0x000fe20000010000 */
[--C-:B------:R-:W-:Y:S01]  /*55b0*/  FFMA.FTZ R43, R39, UR6, -R41.reuse ;  /* 0x00000006272b7c23 */ /* 0x100fe20008010829 */
[----:B------:R-:W-:Y:S01]  /*55c0*/  FADD.FTZ R47, R47, R56 ;  /* 0x000000382f2f7221 */ /* 0x000fe20000010000 */
[----:B------:R-:W-:Y:S01]  /*55d0*/  FFMA.FTZ R42, R50, UR6, -R41 ;  /* 0x00000006322a7c23 */ /* 0x000fe20008010829 */
[----:B------:R-:W-:Y:S01]  /*55e0*/  FADD.FTZ R58, R58, R13 ;  /* 0x0000000d3a3a7221 */ /* 0x000fe20000010000 */
[C---:B------:R-:W-:Y:S01]  /*55f0*/  HMMA.16816.F32 R88, R4.reuse, R18, R88 ;  /* 0x000000120458723c */ /* 0x040fe20000001858 */
[----:B------:R-:W2:Y:S01]  /*5600*/  LDSM.16.MT88.4 R12, [R172+0xc800] ;  /* 0x00c80000ac0c783b */ /* 0x000ea20000004200 */
[----:B------:R-:W-:Y:S01]  /*5610*/  FADD.FTZ R36, R36, R47 ;  /* 0x0000002f24247221 */ /* 0x000fe20000010000 */
[----:B------:R-:W-:Y:S01]  /*5620*/  FADD.FTZ R58, R37, R58 ;  /* 0x0000003a253a7221 */ /* 0x000fe20000010000 */
[--C-:B------:R-:W-:Y:S01]  /*5630*/  FFMA.FTZ R39, R48, UR6, -R41.reuse ;  /* 0x0000000630277c23 */ /* 0x100fe20008010829 */
[----:B------:R-:W-:Y:S01]  /*5640*/  LDSM.16.MT88.4 R16, [R172+0xe800] ;  /* 0x00e80000ac10783b */ /* 0x000fe20000004200 */
[C---:B---3--:R-:W-:Y:S01]  /*5650*/  HMMA.16816.F32 R92, R4.reuse, R8, R92 ;  /* 0x00000008045c723c */ /* 0x048fe2000000185c */
[----:B------:R-:W-:Y:S01]  /*5660*/  FADD.FTZ R33, R33, R36 ;  /* 0x0000002421217221 */ /* 0x000fe20000010000 */
[----:B------:R-:W-:Y:S01]  /*5670*/  FADD.FTZ R35, R35, R58 ;  /* 0x0000003a23237221 */ /* 0x000fe20000010000 */
[----:B------:R-:W-:Y:S01]  /*5680*/  FFMA.FTZ R41, R46, UR6, -R41 ;  /* 0x000000062e297c23 */ /* 0x000fe20008010829 */
[----:B------:R-:W-:Y:S01]  /*5690*/  MUFU.EX2 R42, R42 ;  /* 0x0000002a002a7308 */ /* 0x000fe20000000800 */
[----:B------:R-:W-:Y:S01]  /*56a0*/  FADD.FTZ R32, R32, R33 ;  /* 0x0000002120207221 */ /* 0x000fe20000010000 */
[----:B------:R-:W-:Y:S01]  /*56b0*/  HMMA.16816.F32 R96, R4, R10, R96 ;  /* 0x0000000a0460723c */ /* 0x000fe20000001860 */
[----:B------:R-:W3:Y:S01]  /*56c0*/  LDSM.16.MT88.4 R8, [R174+0xa800] ;  /* 0x00a80000ae08783b */ /* 0x000ee20000004200 */
[----:B------:R-:W-:Y:S01]  /*56d0*/  FADD.FTZ R34, R34, R35 ;  /* 0x0000002322227221 */ /* 0x000fe20000010000 */
[----:B------:R-:W-:-:S03]  /*56e0*/  FADD.FTZ R29, R29, R32 ;  /* 0x000000201d1d7221 */ /* 0x000fc60000010000 */
[----:B------:R-:W-:Y:S01]  /*56f0*/  FADD.FTZ R31, R31, R34 ;  /* 0x000000221f1f7221 */ /* 0x000fe20000010000 */
[----:B------:R-:W-:Y:S01]  /*5700*/  F2FP.F16.F32.PACK_AB R4, R67, R124 ;  /* 0x0000007c4304723e */ /* 0x000fe200000000ff */
[----:B------:R-:W-:Y:S01]  /*5710*/  FADD.FTZ R30, R30, R29 ;  /* 0x0000001d1e1e7221 */ /* 0x000fe20000010000 */
        /* <DEDUP_REMOVED lines=9> */
[----:B------:R-:W-:Y:S01]  /*57b0*/  FADD.FTZ R53, R53, R64 ;  /* 0x0000004035357221 */ /* 0x000fe20000010000 */
[C---:B-1----:R-:W-:Y:S01]  /*57c0*/  HMMA.16816.F32 R72, R4.reuse, R24, R72 ;  /* 0x000000180448723c */ /* 0x042fe20000001848 */
[----:B------:R-:W-:Y:S01]  /*57d0*/  FADD.FTZ R62, R62, R55 ;  /* 0x000000373e3e7221 */ /* 0x000fe20000010000 */
[----:B------:R-:W-:Y:S01]  /*57e0*/  MUFU.EX2 R25, R54 ;  /* 0x0000003600197308 */ /* 0x000fe20000000800 */
[----:B------:R-:W-:Y:S02]  /*57f0*/  FADD.FTZ R60, R60, R53 ;  /* 0x000000353c3c7221 */ /* 0x000fe40000010000 */
[----:B------:R-:W-:Y:S01]  /*5800*/  FADD.FTZ R51, R51, R62 ;  /* 0x0000003e33337221 */ /* 0x000fe20000010000 */
[----:B------:R-:W-:Y:S01]  /*5810*/  HMMA.16816.F32 R76, R4, R26, R76 ;  /* 0x0000001a044c723c */ /* 0x000fe2000000184c */
[----:B------:R-:W-:-:S02]  /*5820*/  FADD.FTZ R45, R45, R60 ;  /* 0x0000003c2d2d7221 */ /* 0x000fc40000010000 */
[----:B------:R-:W-:Y:S01]  /*5830*/  FADD.FTZ R158, R158, R51 ;  /* 0x000000339e9e7221 */ /* 0x000fe20000010000 */
[----:B------:R-:W1:Y:S01]  /*5840*/  MUFU.EX2 R24, R52 ;  /* 0x0000003400187308 */ /* 0x000e620000000800 */
[----:B------:R-:W-:Y:S01]  /*5850*/  FADD.FTZ R160, R160, R45 ;  /* 0x0000002da0a07221 */ /* 0x000fe20000010000 */
[C---:B--2---:R-:W-:Y:S01]  /*5860*/  HMMA.16816.F32 R84, R4.reuse, R12, R84 ;  /* 0x0000000c0454723c */ /* 0x044fe20000001854 */
[----:B------:R-:W-:Y:S02]  /*5870*/  FADD.FTZ R121, R121, R158 ;  /* 0x0000009e79797221 */ /* 0x000fe40000010000 */
[----:B------:R-:W-:Y:S02]  /*5880*/  FADD.FTZ R127, R127, R160 ;  /* 0x000000a07f7f7221 */ /* 0x000fe40000010000 */
[----:B------:R-:W-:Y:S01]  /*5890*/  FADD.FTZ R156, R156, R121 ;  /* 0x000000799c9c7221 */ /* 0x000fe20000010000 */
[----:B------:R-:W-:Y:S01]  /*58a0*/  HMMA.16816.F32 R88, R4, R14, R88 ;  /* 0x0000000e0458723c */ /* 0x000fe20000001858 */
[----:B------:R-:W-:Y:S01]  /*58b0*/  LDSM.16.MT88.4 R12, [R172+0xac00] ;  /* 0x00ac0000ac0c783b */ /* 0x000fe20000004200 */
[----:B------:R-:W2:Y:S01]  /*58c0*/  MUFU.EX2 R26, R49 ;  /* 0x00000031001a7308 */ /* 0x000ea20000000800 */
[----:B------:R-:W-:Y:S01]  /*58d0*/  FADD.FTZ R150, R150, R127 ;  /* 0x0000007f96967221 */ /* 0x000fe20000010000 */
[----:B------:R-:W-:-:S02]  /*58e0*/  FADD.FTZ R119, R119, R156 ;  /* 0x0000009c77777221 */ /* 0x000fc40000010000 */
[C---:B---3--:R-:W-:Y:S01]  /*58f0*/  HMMA.16816.F32 R112, R4.reuse, R8, R112 ;  /* 0x000000080470723c */ /* 0x048fe20000001870 */
[----:B------:R-:W-:Y:S01]  /*5900*/  FADD.FTZ R125, R125, R150 ;  /* 0x000000967d7d7221 */ /* 0x000fe20000010000 */
[----:B------:R-:W-:Y:S02]  /*5910*/  FADD.FTZ R152, R152, R119 ;  /* 0x0000007798987221 */ /* 0x000fe40000010000 */
[----:B------:R-:W3:Y:S01]  /*5920*/  MUFU.EX2 R27, R43 ;  /* 0x0000002b001b7308 */ /* 0x000ee20000000800 */
[----:B------:R-:W-:Y:S01]  /*5930*/  FADD.FTZ R154, R154, R125 ;  /* 0x0000007d9a9a7221 */ /* 0x000fe20000010000 */
[----:B------:R-:W-:Y:S01]  /*5940*/  HMMA.16816.F32 R68, R4, R10, R68 ;  /* 0x0000000a0444723c */ /* 0x000fe20000001844 */
[----:B------:R-:W4:Y:S01]  /*5950*/  LDSM.16.MT88.4 R8, [R174+0xe800] ;  /* 0x00e80000ae08783b */ /* 0x000f220000004200 */
[----:B------:R-:W-:Y:S01]  /*5960*/  FADD.FTZ R59, R59, R152 ;  /* 0x000000983b3b7221 */ /* 0x000fe20000010000 */
[----:B------:R-:W-:-:S03]  /*5970*/  FADD.FTZ R63, R63, R154 ;  /* 0x0000009a3f3f7221 */ /* 0x000fc60000010000 */
[----:B------:R-:W-:Y:S01]  /*5980*/  HMMA.16816.F32 R108, R4, R20, R108 ;  /* 0x00000014046c723c */ /* 0x000fe2000000186c */
[----:B------:R-:W5:Y:S01]  /*5990*/  MUFU.EX2 R196, R41 ;  /* 0x0000002900c47308 */ /* 0x000f620000000800 */
[----:B------:R-:W-:Y:S01]  /*59a0*/  FADD.FTZ R148, R148, R59 ;  /* 0x0000003b94947221 */ /* 0x000fe20000010000 */
[----:B------:R-:W-:-:S03]  /*59b0*/  FADD.FTZ R116, R116, R63 ;  /* 0x0000003f74747221 */ /* 0x000fc60000010000 */
[----:B------:R-:W-:Y:S01]  /*59c0*/  HMMA.16816.F32 R80, R4, R22, R80 ;  /* 0x000000160450723c */ /* 0x000fe20000001850 */
[----:B------:R-:W5:Y:S01]  /*59d0*/  LDSM.16.MT88.4 R20, [R174+0xac00] ;  /* 0x00ac0000ae14783b */ /* 0x000f620000004200 */
[----:B------:R-:W-:Y:S01]  /*59e0*/  FADD.FTZ R57, R57, R148 ;  /* 0x0000009439397221 */ /* 0x000fe20000010000 */
[----:B------:R-:W-:-:S03]  /*59f0*/  FADD.FTZ R116, R61, R116 ;  /* 0x000000743d747221 */ /* 0x000fc60000010000 */
[----:B------:R-:W-:Y:S01]  /*5a00*/  HMMA.16816.F32 R100, R4, R16, R100 ;  /* 0x000000100464723c */ /* 0x000fe20000001864 */
[----:B------:R-:W-:Y:S01]  /*5a10*/  FADD.FTZ R124, R124, R57 ;  /* 0x000000397c7c7221 */ /* 0x000fe20000010000 */
[----:B------:R-:W-:-:S03]  /*5a20*/  FADD.FTZ R129, R129, R116 ;  /* 0x0000007481817221 */ /* 0x000fc60000010000 */
[----:B------:R-:W-:Y:S01]  /*5a30*/  FADD.FTZ R67, R67, R124 ;  /* 0x0000007c43437221 */ /* 0x000fe20000010000 */
[----:B------:R-:W-:Y:S01]  /*5a40*/  HMMA.16816.F32 R104, R4, R18, R104 ;  /* 0x000000120468723c */ /* 0x000fe20000001868 */
[----:B------:R-:W-:Y:S01]  /*5a50*/  LDSM.16.MT88.4 R16, [R172+0xcc00] ;  /* 0x00cc0000ac10783b */ /* 0x000fe20000004200 */
[----:B------:R-:W-:Y:S01]  /*5a60*/  FADD.FTZ R40, R40, R129 ;  /* 0x0000008128287221 */ /* 0x000fe20000010000 */
[----:B------:R-:W-:-:S03]  /*5a70*/  FADD.FTZ R118, R118, R67 ;  /* 0x0000004376767221 */ /* 0x000fc60000010000 */
[----:B------:R-:W-:Y:S01]  /*5a80*/  FADD.FTZ R117, R117, R40 ;  /* 0x0000002875757221 */ /* 0x000fe20000010000 */
[----:B------:R-:W-:-:S03]  /*5a90*/  FADD.FTZ R118, R65, R118 ;  /* 0x0000007641767221 */ /* 0x000fc60000010000 */
[----:B------:R-:W-:Y:S01]  /*5aa0*/  FADD.FTZ R38, R38, R117 ;  /* 0x0000007526267221 */ /* 0x000fe20000010000 */
[C---:B----4-:R-:W-:Y:S06]  /*5ab0*/  HMMA.16816.F32 R92, R4.reuse, R8, R92 ;  /* 0x00000008045c723c */ /* 0x050fec000000185c */
[----:B------:R-:W-:Y:S01]  /*5ac0*/  HMMA.16816.F32 R96, R4, R10, R96 ;  /* 0x0000000a0460723c */ /* 0x000fe20000001860 */
[----:B------:R-:W4:Y:S06]  /*5ad0*/  LDSM.16.MT88.4 R8, [R174+0xcc00] ;  /* 0x00cc0000ae08783b */ /* 0x000f2c0000004200 */
[----:B-1----:R-:W-:Y:S01]  /*5ae0*/  F2FP.F16.F32.PACK_AB R4, R24, R25 ;  /* 0x000000191804723e */ /* 0x002fe200000000ff */
[----:B------:R-:W-:Y:S01]  /*5af0*/  FADD.FTZ R25, R25, R118 ;  /* 0x0000007619197221 */ /* 0x000fe20000010000 */
[----:B--2---:R-:W-:-:S02]  /*5b00*/  F2FP.F16.F32.PACK_AB R6, R193, R26 ;  /* 0x0000001ac106723e */ /* 0x004fc400000000ff */
[----:B---3--:R-:W-:Y:S01]  /*5b10*/  F2FP.F16.F32.PACK_AB R5, R42, R27 ;  /* 0x0000001b2a05723e */ /* 0x008fe200000000ff */
[----:B------:R-:W-:Y:S01]  /*5b20*/  FADD.FTZ R27, R27, R38 ;  /* 0x000000261b1b7221 */ /* 0x000fe20000010000 */
[----:B-----5:R-:W-:Y:S01]  /*5b30*/  F2FP.F16.F32.PACK_AB R7, R196, R39 ;  /* 0x00000027c407723e */ /* 0x020fe200000000ff */
[----:B------:R-:W-:Y:S02]  /*5b40*/  FADD.FTZ R25, R24, R25 ;  /* 0x0000001918197221 */ /* 0x000fe40000010000 */
[----:B------:R-:W-:Y:S02]  /*5b50*/  FADD.FTZ R42, R42, R27 ;  /* 0x0000001b2a2a7221 */ /* 0x000fe40000010000 */
[----:B------:R-:W-:Y:S02]  /*5b60*/  FADD.FTZ R26, R26, R25 ;  /* 0x000000191a1a7221 */ /* 0x000fe40000010000 */
[----:B------:R-:W-:Y:S01]  /*5b70*/  HMMA.16816.F32 R72, R4, R12, R72 ;  /* 0x0000000c0448723c */ /* 0x000fe20000001848 */
[----:B------:R-:W-:Y:S01]  /*5b80*/  FADD.FTZ R39, R39, R42 ;  /* 0x0000002a27277221 */ /* 0x000fe20000010000 */
[----:B------:R-:W-:-:S03]  /*5b90*/  FADD.FTZ R193, R193, R26 ;  /* 0x0000001ac1c17221 */ /* 0x000fc60000010000 */
[----:B------:R-:W-:Y:S01]  /*5ba0*/  FADD.FTZ R196, R196, R39 ;  /* 0x00000027c4c47221 */ /* 0x000fe20000010000 */
[C---:B------:R-:W-:Y:S01]  /*5bb0*/  HMMA.16816.F32 R76, R4.reuse, R14, R76 ;  /* 0x0000000e044c723c */ /* 0x040fe2000000184c */
[----:B------:R-:W1:Y:S05]  /*5bc0*/  LDSM.16.MT88.4 R12, [R174+0xec00] ;  /* 0x00ec0000ae0c783b */ /* 0x000e6a0000004200 */
[C---:B------:R-:W-:Y:S06]  /*5bd0*/  HMMA.16816.F32 R112, R4.reuse, R20, R112 ;  /* 0x000000140470723c */ /* 0x040fec0000001870 */
[C---:B------:R-:W-:Y:S06]  /*5be0*/  HMMA.16816.F32 R68, R4.reuse, R22, R68 ;  /* 0x000000160444723c */ /* 0x040fec0000001844 */
[C---:B----4-:R-:W-:Y:S06]  /*5bf0*/  HMMA.16816.F32 R108, R4.reuse, R8, R108 ;  /* 0x00000008046c723c */ /* 0x050fec000000186c */
[C---:B------:R-:W-:Y:S01]  /*5c00*/  HMMA.16816.F32 R80, R4.reuse, R10, R80 ;  /* 0x0000000a0450723c */ /* 0x040fe20000001850 */
[----:B------:R-:W2:Y:S05]  /*5c10*/  LDSM.16.MT88.4 R8, [R172+0xec00] ;  /* 0x00ec0000ac08783b */ /* 0x000eaa0000004200 */
[C---:B------:R-:W-:Y:S06]  /*5c20*/  HMMA.16816.F32 R84, R4.reuse, R16, R84 ;  /* 0x000000100454723c */ /* 0x040fec0000001854 */
[C---:B------:R-:W-:Y:S06]  /*5c30*/  HMMA.16816.F32 R88, R4.reuse, R18, R88 ;  /* 0x000000120458723c */ /* 0x040fec0000001858 */
[C---:B-1----:R-:W-:Y:S06]  /*5c40*/  HMMA.16816.F32 R92, R4.reuse, R12, R92 ;  /* 0x0000000c045c723c */ /* 0x042fec000000185c */
        /* <DEDUP_REMOVED lines=10> */
[----:B------:R-:W-:-:S04]  /*5cf0*/  SHF.L.U32 R6, R183, 0x7, RZ ;  /* 0x00000007b7067819 */ /* 0x000fc800000006ff */
[----:B------:R-:W-:Y:S01]  /*5d00*/  IABS R7, R6 ;  /* 0x0000000600077213 */ /* 0x000fe20000000000 */
[----:B------:R-:W-:-:S05]  /*5d10*/  VIADD R12, R6, 0x80 ;  /* 0x00000080060c7836 */ /* 0x000fca0000000000 */
[----:B------:R-:W-:Y:S02]  /*5d20*/  IABS R8, R12 ;  /* 0x0000000c00087213 */ /* 0x000fe40000000000 */
[-C--:B-1----:R-:W-:Y:S02]  /*5d30*/  IABS R4, R3.reuse ;  /* 0x0000000300047213 */ /* 0x082fe40000000000 */
[-C--:B------:R-:W-:Y:S02]  /*5d40*/  LOP3.LUT R12, R12, R3.reuse, RZ, 0x3c, !PT ;  /* 0x000000030c0c7212 */ /* 0x080fe400078e3cff */
[----:B------:R-:W1:Y:S01]  /*5d50*/  I2F.RP R9, R4 ;  /* 0x0000000400097306 */ /* 0x000e620000209400 */
[----:B------:R-:W-:Y:S02]  /*5d60*/  LOP3.LUT R6, R6, R3, RZ, 0x3c, !PT ;  /* 0x0000000306067212 */ /* 0x000fe400078e3cff */
[----:B------:R-:W-:Y:S02]  /*5d70*/  ISETP.GE.AND P2, PT, R12, RZ, PT ;  /* 0x000000ff0c00720c */ /* 0x000fe40003f46270 */
[----:B------:R-:W-:-:S03]  /*5d80*/  ISETP.GE.AND P0, PT, R6, RZ, PT ;  /* 0x000000ff0600720c */ /* 0x000fc60003f06270 */
        /* <DEDUP_REMOVED lines=11> */
[C---:B------:R-:W-:Y:S01]  /*5e40*/  IMAD R9, R4.reuse, R9, R8 ;  /* 0x0000000904097224 */ /* 0x040fe200078e0208 */
[----:B------:R-:W-:Y:S01]  /*5e50*/  LOP3.LUT R8, RZ, R3, RZ, 0x33, !PT ;  /* 0x00000003ff087212 */ /* 0x000fe200078e33ff */
[----:B------:R-:W-:-:S03]  /*5e60*/  IMAD R5, R4, R5, R7 ;  /* 0x0000000504057224 */ /* 0x000fc600078e0207 */
[C---:B------:R-:W-:Y:S02]  /*5e70*/  ISETP.GT.U32.AND P3, PT, R4.reuse, R9, PT ;  /* 0x000000090400720c */ /* 0x040fe40003f64070 */
[----:B------:R-:W-:-:S11]  /*5e80*/  ISETP.GT.U32.AND P1, PT, R4, R5, PT ;  /* 0x000000050400720c */ /* 0x000fd60003f24070 */
[----:B------:R-:W-:Y:S02]  /*5e90*/  @!P3 IMAD.IADD R9, R9, 0x1, -R4 ;  /* 0x000000010909b824 */ /* 0x000fe400078e0a04 */
[-C--:B------:R-:W-:Y:S01]  /*5ea0*/  @!P1 IADD3 R5, R5, -R4.reuse, RZ ;  /* 0x8000000405059210 */ /* 0x080fe20007ffe0ff */
[----:B------:R-:W-:Y:S01]  /*5eb0*/  @!P3 VIADD R11, R11, 0x1 ;  /* 0x000000010b0bb836 */ /* 0x000fe20000000000 */
[----:B------:R-:W-:Y:S02]  /*5ec0*/  @!P1 IADD3 R10, R10, 0x1, RZ ;  /* 0x000000010a0a9810 */ /* 0x000fe40007ffe0ff */
[-C--:B------:R-:W-:Y:S02]  /*5ed0*/  ISETP.GE.U32.AND P5, PT, R9, R4.reuse, PT ;  /* 0x000000040900720c */ /* 0x080fe40003fa6070 */
[----:B------:R-:W-:Y:S02]  /*5ee0*/  ISETP.GE.U32.AND P4, PT, R5, R4, PT ;  /* 0x000000040500720c */ /* 0x000fe40003f86070 */
[----:B------:R-:W-:-:S09]  /*5ef0*/  ISETP.NE.AND P1, PT, R3, RZ, PT ;  /* 0x000000ff0300720c */ /* 0x000fd20003f25270 */
        /* <DEDUP_REMOVED lines=19> */
[----:B------:R-:W-:-:S05]  /*6030*/  SHF.R.S32.HI R7, RZ, 0x1f, R6 ;  /* 0x0000001fff077819 */ /* 0x000fca0000011406 */
[----:B-1----:R-:W-:-:S04]  /*6040*/  IMAD R7, R7, R4, RZ ;  /* 0x0000000407077224 */ /* 0x002fc800078e02ff */
[C---:B------:R-:W-:Y:S02]  /*6050*/  IMAD R5, R6.reuse, R5, R7 ;  /* 0x0000000506057224 */ /* 0x040fe400078e0207 */
[----:B------:R-:W-:-:S04]  /*6060*/  IMAD.WIDE.U32 R6, R6, R4, R8 ;  /* 0x0000000406067225 */ /* 0x000fc800078e0008 */
[----:B------:R-:W-:Y:S01]  /*6070*/  IMAD.MOV.U32 R4, RZ, RZ, R6 ;  /* 0x000000ffff047224 */ /* 0x000fe200078e0006 */
[----:B------:R-:W-:Y:S01]  /*6080*/  IADD3 R3, R7, R5, RZ ;  /* 0x0000000507037210 */ /* 0x000fe20007ffe0ff */
[----:B------:R-:W-:Y:S06]  /*6090*/  BRA `(.L_x_1820) ;  /* 0x0000000000087947 */ /* 0x000fec0003800000 */
.L_x_1819:
[----:B------:R-:W-:-:S04]  /*60a0*/  LEA R4, -R136, RZ, 0x7 ;  /* 0x000000ff88047211 */ /* 0x000fc800078e39ff */
[----:B------:R-:W-:-:S07]  /*60b0*/  SHF.R.S32.HI R3, RZ, 0x1f, R4 ;  /* 0x0000001fff037819 */ /* 0x000fce0000011404 */
.L_x_1820:
[----:B------:R-:W-:Y:S02]  /*60c0*/  IADD3 R6, P0, R4, R122, RZ ;  /* 0x0000007a04067210 */ /* 0x000fe40007f1e0ff */
[----:B------:R-:W-:Y:S02]  /*60d0*/  LEA R7, P1, R136, R4, 0x5 ;  /* 0x0000000488077211 */ /* 0x000fe400078228ff */
[----:B------:R-:W-:Y:S01]  /*60e0*/  LEA R180, P3, R4, R180, 0x1 ;  /* 0x000000b404b47211 */ /* 0x000fe200078608ff */
[--C-:B------:R-:W-:Y:S01]  /*60f0*/  IMAD.X R5, R3, 0x1, R120.reuse, P0 ;  /* 0x0000000103057824 */ /* 0x100fe200000e0678 */
[----:B------:R-:W-:Y:S02]  /*6100*/  IADD3 R122, P0, R7, R122, RZ ;  /* 0x0000007a077a7210 */ /* 0x000fe40007f1e0ff */
[----:B------:R-:W-:Y:S02]  /*6110*/  LEA.HI.X R7, R136, R3, R137, 0x5, P1 ;  /* 0x0000000388077211 */ /* 0x000fe400008f2c89 */
[----:B------:R-:W-:Y:S01]  /*6120*/  LEA.HI.X R179, R4, R179, R3, 0x1, P3 ;  /* 0x000000b304b37211 */ /* 0x000fe200018f0c03 */
[----:B------:R-:W-:Y:S01]  /*6130*/  IMAD.SHL.U32 R3, R136, 0x40, RZ ;  /* 0x0000004088037824 */ /* 0x000fe200078e00ff */
[----:B------:R-:W-:Y:S01]  /*6140*/  LEA R8, P2, R6, UR8, 0x1 ;  /* 0x0000000806087c11 */ /* 0x000fe2000f8408ff */
[----:B------:R-:W-:Y:S01]  /*6150*/  IMAD.X R7, R7, 0x1, R120, P0 ;  /* 0x0000000107077824 */ /* 0x000fe200000e0678 */
[----:B------:R-:W-:Y:S01]  /*6160*/  LEA R10, P0, R122, UR8, 0x1 ;  /* 0x000000087a0a7c11 */ /* 0x000fe2000f8008ff */
[----:B------:R-:W-:Y:S01]  /*6170*/  IMAD.MOV.U32 R181, RZ, RZ, R179 ;  /* 0x000000ffffb57224 */ /* 0x000fe200078e00b3 */
[----:B------:R-:W-:-:S02]  /*6180*/  LEA.HI.X R9, R6, UR9, R5, 0x1, P2 ;  /* 0x0000000906097c11 */ /* 0x000fc400090f0c05 */
[----:B------:R-:W-:Y:S02]  /*6190*/  SHF.L.U64.HI R4, R136, 0x6, R137 ;  /* 0x0000000688047819 */ /* 0x000fe40000010289 */
[----:B------:R-:W-:Y:S01]  /*61a0*/  IADD3 R6, P1, R3, R180, RZ ;  /* 0x000000b403067210 */ /* 0x000fe20007f3e0ff */
[----:B------:R-:W-:Y:S01]  /*61b0*/  @!PT LDS RZ, [RZ] ;  /* 0x00000000fffff984 */ /* 0x000fe20000000800 */
[----:B------:R-:W-:Y:S01]  /*61c0*/  @!PT LDS RZ, [RZ] ;  /* 0x00000000fffff984 */ /* 0x000fe20000000800 */
[----:B------:R-:W-:Y:S01]  /*61d0*/  @!PT LDS RZ, [RZ] ;  /* 0x00000000fffff984 */ /* 0x000fe20000000800 */
[----:B------:R-:W-:Y:S01]  /*61e0*/  LDGSTS.E.BYPASS.LTC128B.128 [R185+0x9000], desc[UR10][R180.64] ;  /* 0x09000000b4b97fae */ /* 0x000fe2000b901d4a */
[----:B------:R-:W-:Y:S02]  /*61f0*/  LEA.HI.X R11, R122, UR9, R7, 0x1, P0 ;  /* 0x000000097a0b7c11 */ /* 0x000fe400080f0c07 */
[-C--:B------:R-:W-:Y:S01]  /*6200*/  IADD3 R16, P0, R6, R3.reuse, RZ ;  /* 0x0000000306107210 */ /* 0x080fe20007f1e0ff */
[----:B------:R-:W-:Y:S01]  /*6210*/  IMAD.X R7, R4, 0x1, R179, P1 ;  /* 0x0000000104077824 */ /* 0x000fe200008e06b3 */
[-C--:B------:R-:W-:Y:S01]  /*6220*/  IADD3 R26, P2, R10, R3.reuse, RZ ;  /* 0x000000030a1a7210 */ /* 0x080fe20007f5e0ff */
[----:B------:R-:W-:Y:S01]  /*6230*/  LDGSTS.E.BYPASS.LTC128B.128 [R185+0xb000], desc[UR10][R8.64+0x40] ;  /* 0x0b00004008b97fae */ /* 0x000fe2000b901d4a */
[-C--:B------:R-:W-:Y:S01]  /*6240*/  IADD3 R24, P1, R16, R3.reuse, RZ ;  /* 0x0000000310187210 */ /* 0x080fe20007f3e0ff */
[--C-:B------:R-:W-:Y:S01]  /*6250*/  IMAD.X R17, R7, 0x1, R4.reuse, P0 ;  /* 0x0000000107117824 */ /* 0x100fe200000e0604 */
[----:B------:R-:W-:Y:S01]  /*6260*/  IADD3 R36, P0, R26, R3, RZ ;  /* 0x000000031a247210 */ /* 0x000fe20007f1e0ff */
[--C-:B------:R-:W-:Y:S01]  /*6270*/  IMAD.X R27, R11, 0x1, R4.reuse, P2 ;  /* 0x000000010b1b7824 */ /* 0x100fe200010e0604 */
[----:B------:R-:W-:Y:S01]  /*6280*/  LDGSTS.E.BYPASS.LTC128B.128 [R185+0xd000], desc[UR10][R8.64+0x80] ;  /* 0x0d00008008b97fae */ /* 0x000fe2000b901d4a */
[----:B------:R-:W-:-:S02]  /*6290*/  IMAD.X R25, R17, 0x1, R4, P1 ;  /* 0x0000000111197824 */ /* 0x000fc400008e0604 */
[----:B------:R-:W-:Y:S01]  /*62a0*/  IMAD.X R37, R27, 0x1, R4, P0 ;  /* 0x000000011b257824 */ /* 0x000fe200000e0604 */
[----:B------:R1:W-:Y:S01]  /*62b0*/  LDGSTS.E.BYPASS.LTC128B.128 [R185+0x9800], desc[UR10][R6.64] ;  /* 0x0980000006b97fae */ /* 0x0003e2000b901d4a */
[----:B------:R-:W-:-:S03]  /*62c0*/  ISETP.GE.AND P0, PT, R138, 0x3, PT ;  /* 0x000000038a00780c */ /* 0x000fc60003f06270 */
[----:B------:R-:W-:Y:S04]  /*62d0*/  LDGSTS.E.BYPASS.LTC128B.128 [R185+0xb800], desc[UR10][R10.64+0x40] ;  /* 0x0b8000400ab97fae */ /* 0x000fe8000b901d4a */
[----:B------:R-:W-:Y:S04]  /*62e0*/  LDGSTS.E.BYPASS.LTC128B.128 [R185+0xd800], desc[UR10][R10.64+0x80] ;  /* 0x0d8000800ab97fae */ /* 0x000fe8000b901d4a */
[----:B------:R-:W-:Y:S04]  /*62f0*/  LDGSTS.E.BYPASS.LTC128B.128 [R185+0xa000], desc[UR10][R16.64] ;  /* 0x0a00000010b97fae */ /* 0x000fe8000b901d4a */
[----:B------:R-:W-:Y:S04]  /*6300*/  LDGSTS.E.BYPASS.LTC128B.128 [R185+0xc000], desc[UR10][R26.64+0x40] ;  /* 0x0c0000401ab97fae */ /* 0x000fe8000b901d4a */
[----:B------:R-:W-:Y:S04]  /*6310*/  LDGSTS.E.BYPASS.LTC128B.128 [R185+0xe000], desc[UR10][R26.64+0x80] ;  /* 0x0e0000801ab97fae */ /* 0x000fe8000b901d4a */
[----:B------:R2:W-:Y:S04]  /*6320*/  LDGSTS.E.BYPASS.LTC128B.128 [R185+0xa800], desc[UR10][R24.64] ;  /* 0x0a80000018b97fae */ /* 0x0005e8000b901d4a */
[----:B------:R-:W-:Y:S04]  /*6330*/  LDGSTS.E.BYPASS.LTC128B.128 [R185+0xc800], desc[UR10][R36.64+0x40] ;  /* 0x0c80004024b97fae */ /* 0x000fe8000b901d4a */
[----:B------:R3:W-:Y:S04]  /*6340*/  LDGSTS.E.BYPASS.LTC128B.128 [R185+0xe800], desc[UR10][R36.64+0x80] ;  /* 0x0e80008024b97fae */ /* 0x0007e8000b901d4a */
[----:B------:R-:W-:Y:S04]  /*6350*/  LDSM.16.M88.4 R124, [R177] ;  /* 0x00000000b17c783b */ /* 0x000fe80000000200 */
[----:B------:R-:W4:Y:S04]  /*6360*/  LDSM.16.M88.4 R12, [R176+0x3000] ;  /* 0x00300000b00c783b */ /* 0x000f280000000200 */
[----:B-1----:R-:W1:Y:S04]  /*6370*/  LDSM.16.M88.4 R4, [R176+0x3400] ;  /* 0x00340000b004783b */ /* 0x002e680000000200 */
[----:B------:R-:W5:Y:S04]  /*6380*/  LDSM.16.M88.4 R40, [R176+0x3800] ;  /* 0x00380000b028783b */ /* 0x000f680000000200 */
[----:B------:R-:W3:Y:S04]  /*6390*/  LDSM.16.M88.4 R32, [R176+0x3c00] ;  /* 0x003c0000b020783b */ /* 0x000ee80000000200 */
[----:B------:R-:W-:Y:S04]  /*63a0*/  LDSM.16.M88.4 R64, [R175] ;  /* 0x00000000af40783b */ /* 0x000fe80000000200 */
[----:B------:R-:W3:Y:S04]  /*63b0*/  LDSM.16.M88.4 R28, [R173+0x3000] ;  /* 0x00300000ad1c783b */ /* 0x000ee80000000200 */
[----:B--2---:R-:W2:Y:S04]  /*63c0*/  LDSM.16.M88.4 R24, [R176+0x4000] ;  /* 0x00400000b018783b */ /* 0x004ea80000000200 */
[----:B------:R-:W2:Y:S04]  /*63d0*/  LDSM.16.M88.4 R20, [R173+0x3400] ;  /* 0x00340000ad14783b */ /* 0x000ea80000000200 */
[----:B------:R-:W2:Y:S04]  /*63e0*/  LDSM.16.M88.4 R60, [R173+0x3800] ;  /* 0x00380000ad3c783b */ /* 0x000ea80000000200 */
[----:B------:R-:W2:Y:S01]  /*63f0*/  LDSM.16.M88.4 R56, [R173+0x3c00] ;  /* 0x003c0000ad38783b */ /* 0x000ea20000000200 */
[C---:B----4-:R-:W-:Y:S03]  /*6400*/  HMMA.16816.F32 R16, R124.reuse, R12, RZ ;  /* 0x0000000c7c10723c */ /* 0x050fe600000018ff */
[----:B------:R-:W4:Y:S04]  /*6410*/  LDSM.16.M88.4 R128, [R176+0x4400] ;  /* 0x00440000b080783b */ /* 0x000f280000000200 */
[----:B------:R-:W4:Y:S01]  /*6420*/  LDSM.16.M88.4 R120, [R176+0x4800] ;  /* 0x00480000b078783b */ /* 0x000f220000000200 */
[C---:B------:R-:W-:Y:S03]  /*6430*/  HMMA.16816.F32 R12, R124.reuse, R14, RZ ;  /* 0x0000000e7c0c723c */ /* 0x040fe600000018ff */
[----:B------:R-:W4:Y:S03]  /*6440*/  LDSM.16.M88.4 R116, [R176+0x4c00] ;  /* 0x004c0000b074783b */ /* 0x000f260000000200 */
[C---:B-1----:R-:W-:Y:S01]  /*6450*/  HMMA.16816.F32 R8, R124.reuse, R4, RZ ;  /* 0x000000047c08723c */ /* 0x042fe200000018ff */
[----:B------:R-:W1:Y:S04]  /*6460*/  LDSM.16.M88.4 R52, [R173+0x4000] ;  /* 0x00400000ad34783b */ /* 0x000e680000000200 */
[----:B------:R-:W1:Y:S01]  /*6470*/  LDSM.16.M88.4 R48, [R173+0x4400] ;  /* 0x00440000ad30783b */ /* 0x000e620000000200 */
[C---:B-----5:R-:W-:Y:S01]  /*6480*/  HMMA.16816.F32 R44, R124.reuse, R40, RZ ;  /* 0x000000287c2c723c */ /* 0x060fe200000018ff */
[----:B------:R-:W5:Y:S05]  /*6490*/  S2R R3, SR_TID.X ;  /* 0x0000000000037919 */ /* 0x000f6a0000002100 */
[C---:B---3--:R-:W-:Y:S01]  /*64a0*/  HMMA.16816.F32 R36, R124.reuse, R32, RZ ;  /* 0x000000207c24723c */ /* 0x048fe200000018ff */
[----:B------:R-:W0:Y:S05]  /*64b0*/  LDGDEPBAR ;  /* 0x00000000000079af */ /* 0x000e2a0000000000 */
[----:B------:R-:W-:Y:S06]  /*64c0*/  HMMA.16816.F32 R4, R124, R6, RZ ;  /* 0x000000067c04723c */ /* 0x000fec00000018ff */
[C---:B------:R-:W-:Y:S06]  /*64d0*/  HMMA.16816.F32 R16, R64.reuse, R28, R16 ;  /* 0x0000001c4010723c */ /* 0x040fec0000001810 */
[----:B------:R-:W-:Y:S06]  /*64e0*/  HMMA.16816.F32 R12, R64, R30, R12 ;  /* 0x0000001e400c723c */ /* 0x000fec000000180c */
[----:B------:R-:W-:Y:S01]  /*64f0*/  HMMA.16816.F32 R40, R124, R42, RZ ;  /* 0x0000002a7c28723c */ /* 0x000fe200000018ff */
[----:B-----5:R-:W-:-:S05]  /*6500*/  IMAD.SHL.U32 R166, R3, 0x2, RZ ;  /* 0x0000000203a67824 */ /* 0x020fca00078e00ff */
[----:B------:R-:W-:Y:S01]  /*6510*/  HMMA.16816.F32 R32, R124, R34, RZ ;  /* 0x000000227c20723c */ /* 0x000fe200000018ff */
[----:B------:R-:W-:Y:S01]  /*6520*/  IMAD.SHL.U32 R3, R183, 0x80, RZ ;  /* 0x00000080b7037824 */ /* 0x000fe200078e00ff */
[----:B------:R-:W-:-:S04]  /*6530*/  LOP3.LUT R166, R166, 0x6, RZ, 0xc0, !PT ;  /* 0x00000006a6a67812 */ /* 0x000fc800078ec0ff */
[----:B--2---:R-:W-:Y:S01]  /*6540*/  HMMA.16816.F32 R28, R124, R24, RZ ;  /* 0x000000187c1c723c */ /* 0x004fe200000018ff */
[----:B------:R-:W-:-:S05]  /*6550*/  LOP3.LUT R165, R3, R166, RZ, 0xfc, !PT ;  /* 0x000000a603a57212 */ /* 0x000fca00078efcff */
[----:B------:R-:W-:Y:S06]  /*6560*/  HMMA.16816.F32 R24, R124, R26, RZ ;  /* 0x0000001a7c18723c */ /* 0x000fec00000018ff */
[C---:B------:R-:W-:Y:S06]  /*6570*/  HMMA.16816.F32 R8, R64.reuse, R20, R8 ;  /* 0x000000144008723c */ /* 0x040fec0000001808 */
[C---:B------:R-:W-:Y:S06]  /*6580*/  HMMA.16816.F32 R4, R64.reuse, R22, R4 ;  /* 0x000000164004723c */ /* 0x040fec0000001804 */
[C---:B------:R-:W-:Y:S06]  /*6590*/  HMMA.16816.F32 R44, R64.reuse, R60, R44 ;  /* 0x0000003c402c723c */ /* 0x040fec000000182c */
[C---:B------:R-:W-:Y:S06]  /*65a0*/  HMMA.16816.F32 R40, R64.reuse, R62, R40 ;  /* 0x0000003e4028723c */ /* 0x040fec0000001828 */
[C---:B------:R-:W-:Y:S06]  /*65b0*/  HMMA.16816.F32 R36, R64.reuse, R56, R36 ;  /* 0x000000384024723c */ /* 0x040fec0000001824 */
[----:B------:R-:W-:Y:S06]  /*65c0*/  HMMA.16816.F32 R32, R64, R58, R32 ;  /* 0x0000003a4020723c */ /* 0x000fec0000001820 */
[C---:B----4-:R-:W-:Y:S06]  /*65d0*/  HMMA.16816.F32 R20, R124.reuse, R128, RZ ;  /* 0x000000807c14723c */ /* 0x050fec00000018ff */
[C---:B------:R-:W-:Y:S06]  /*65e0*/  HMMA.16816.F32 R56, R124.reuse, R120, RZ ;  /* 0x000000787c38723c */ /* 0x040fec00000018ff */
[C---:B------:R-:W-:Y:S06]  /*65f0*/  HMMA.16816.F32 R60, R124.reuse, R116, RZ ;  /* 0x000000747c3c723c */ /* 0x040fec00000018ff */
[C---:B------:R-:W-:Y:S06]  /*6600*/  HMMA.16816.F32 R128, R124.reuse, R130, RZ ;  /* 0x000000827c80723c */ /* 0x040fec00000018ff */
[C---:B------:R-:W-:Y:S06]  /*6610*/  HMMA.16816.F32 R120, R124.reuse, R122, RZ ;  /* 0x0000007a7c78723c */ /* 0x040fec00000018ff */
[----:B------:R-:W-:Y:S01]  /*6620*/  HMMA.16816.F32 R116, R124, R118, RZ ;  /* 0x000000767c74723c */ /* 0x000fe200000018ff */
        /* <DEDUP_REMOVED lines=102> */
[----:B---3--:R-:W-:Y:S01]  /*6c90*/  HMMA.16816.F32 R36, R52, R64, R36 ;  /* 0x000000403424723c */ /* 0x008fe20000001824 */
[----:B------:R-:W-:Y:S01]  /*6ca0*/  VIADD R49, R165, 0x1 ;  /* 0x00000001a5317836 */ /* 0x000fe20000000000 */
[----:B------:R-:W-:-:S04]  /*6cb0*/  LOP3.LUT R48, R3, 0x8, R166, 0xfe, !PT ;  /* 0x0000000803307812 */ /* 0x000fc800078efea6 */
[CC--:B------:R-:W-:Y:S01]  /*6cc0*/  ISETP.GE.AND P5, PT, R48.reuse, R142.reuse, PT ;  /* 0x0000008e3000720c */ /* 0x0c0fe20003fa6270 */
[----:B------:R-:W-:Y:S01]  /*6cd0*/  HMMA.16816.F32 R32, R52, R66, R32 ;  /* 0x000000423420723c */ /* 0x000fe20000001820 */
[----:B------:R-:W-:Y:S01]  /*6ce0*/  ISETP.GE.AND P1, PT, R48, R141, PT ;  /* 0x0000008d3000720c */ /* 0x000fe20003f26270 */
[----:B------:R-:W2:Y:S01]  /*6cf0*/  LDSM.16.M88.4 R64, [R173+0x8c00] ;  /* 0x008c0000ad40783b */ /* 0x000ea20000000200 */
[----:B------:R-:W-:Y:S01]  /*6d00*/  ISETP.GE.AND P3, PT, R49, R142, PT ;  /* 0x0000008e3100720c */ /* 0x000fe20003f66270 */
[----:B------:R-:W-:-:S04]  /*6d10*/  DEPBAR.LE SB0, 0x0 ;  /* 0x000080000000791a */ /* 0x000fc80000000000 */
[----:B------:R-:W-:Y:S01]  /*6d20*/  LOP3.LUT R48, R3, 0x10, R166, 0xfe, !PT ;  /* 0x0000001003307812 */ /* 0x000fe200078efea6 */
[----:B------:R-:W-:Y:S01]  /*6d30*/  HMMA.16816.F32 R128, R52, R50, R128 ;  /* 0x000000323480723c */ /* 0x000fe20000001880 */
[-C--:B------:R-:W-:Y:S01]  /*6d40*/  ISETP.GE.AND P2, PT, R49, R141.reuse, PT ;  /* 0x0000008d3100720c */ /* 0x080fe20003f46270 */
[----:B------:R-:W-:Y:S01]  /*6d50*/  VIADD R49, R165, 0x9 ;  /* 0x00000009a5317836 */ /* 0x000fe20000000000 */
[----:B------:R-:W-:Y:S02]  /*6d60*/  FSEL R161, R17, -INF , !P3 ;  /* 0xff80000011a17808 */ /* 0x000fe40005800000 */
[C---:B------:R-:W-:Y:S02]  /*6d70*/  ISETP.GE.AND P4, PT, R48.reuse, R142, PT ;  /* 0x0000008e3000720c */ /* 0x040fe40003f86270 */
[----:B------:R-:W-:Y:S02]  /*6d80*/  ISETP.GE.AND P3, PT, R48, R141, PT ;  /* 0x0000008d3000720c */ /* 0x000fe40003f66270 */
[----:B------:R-:W-:-:S02]  /*6d90*/  FSEL R48, R19, -INF , !P2 ;  /* 0xff80000013307808 */ /* 0x000fc40005000000 */
[----:B------:R-:W-:Y:S02]  /*6da0*/  FSEL R163, R12, -INF , !P5 ;  /* 0xff8000000ca37808 */ /* 0x000fe40006800000 */
[----:B------:R-:W-:Y:S01]  /*6db0*/  LOP3.LUT R17, R3, 0x18, R166, 0xfe, !PT ;  /* 0x0000001803117812 */ /* 0x000fe200078efea6 */
[C---:B-1----:R-:W-:Y:S01]  /*6dc0*/  HMMA.16816.F32 R120, R52.reuse, R126, R120 ;  /* 0x0000007e3478723c */ /* 0x042fe20000001878 */
[CC--:B------:R-:W-:Y:S02]  /*6dd0*/  ISETP.GE.AND P2, PT, R49.reuse, R142.reuse, PT ;  /* 0x0000008e3100720c */ /* 0x0c0fe40003f46270 */
[----:B------:R-:W-:Y:S01]  /*6de0*/  ISETP.GE.AND P5, PT, R49, R141, PT ;  /* 0x0000008d3100720c */ /* 0x000fe20003fa6270 */
[C---:B------:R-:W-:Y:S01]  /*6df0*/  VIADD R49, R165.reuse, 0x11 ;  /* 0x00000011a5317836 */ /* 0x040fe20000000000 */
[----:B------:R-:W-:Y:S01]  /*6e00*/  FSEL R14, R14, -INF , !P1 ;  /* 0xff8000000e0e7808 */ /* 0x000fe20004800000 */
[----:B------:R-:W-:Y:S01]  /*6e10*/  HMMA.16816.F32 R56, R52, R124, R56 ;  /* 0x0000007c3438723c */ /* 0x000fe20000001838 */
[----:B------:R-:W-:Y:S01]  /*6e20*/  FSEL R19, R8, -INF , !P4 ;  /* 0xff80000008137808 */ /* 0x000fe20006000000 */
[----:B------:R-:W-:Y:S01]  /*6e30*/  VIADD R8, R165, 0x19 ;  /* 0x00000019a5087836 */ /* 0x000fe20000000000 */
[----:B------:R-:W-:Y:S01]  /*6e40*/  BAR.SYNC.DEFER_BLOCKING 0x0 ;  /* 0x0000000000007b1d */ /* 0x000fe20000010000 */
[----:B------:R-:W-:-:S02]  /*6e50*/  ISETP.GE.AND P1, PT, R17, R142, PT ;  /* 0x0000008e1100720c */ /* 0x000fc40003f26270 */
[----:B------:R-:W-:Y:S02]  /*6e60*/  FSEL R12, R15, -INF , !P5 ;  /* 0xff8000000f0c7808 */ /* 0x000fe40006800000 */
[----:B------:R-:W-:Y:S02]  /*6e70*/  LOP3.LUT R15, R3, 0x20, R166, 0xfe, !PT ;  /* 0x00000020030f7812 */ /* 0x000fe400078efea6 */
[CC--:B------:R-:W-:Y:S02]  /*6e80*/  ISETP.GE.AND P5, PT, R49.reuse, R142.reuse, PT ;  /* 0x0000008e3100720c */ /* 0x0c0fe40003fa6270 */
[----:B------:R-:W-:Y:S01]  /*6e90*/  ISETP.GE.AND P4, PT, R49, R141, PT ;  /* 0x0000008d3100720c */ /* 0x000fe20003f86270 */
[C---:B--2---:R-:W-:Y:S01]  /*6ea0*/  HMMA.16816.F32 R60, R52.reuse, R64, R60 ;  /* 0x00000040343c723c */ /* 0x044fe2000000183c */
[----:B------:R-:W-:Y:S02]  /*6eb0*/  FSEL R164, R10, -INF , !P3 ;  /* 0xff8000000aa47808 */ /* 0x000fe40005800000 */
[----:B------:R-:W-:Y:S01]  /*6ec0*/  FSEL R159, R4, -INF , !P1 ;  /* 0xff800000049f7808 */ /* 0x000fe20004800000 */
[----:B------:R-:W-:Y:S01]  /*6ed0*/  VIADD R4, R165, 0x21 ;  /* 0x00000021a5047836 */ /* 0x000fe20000000000 */
[----:B------:R-:W-:Y:S01]  /*6ee0*/  FSEL R13, R13, -INF , !P2 ;  /* 0xff8000000d0d7808 */ /* 0x000fe20005000000 */
[----:B------:R-:W-:Y:S01]  /*6ef0*/  HMMA.16816.F32 R116, R52, R66, R116 ;  /* 0x000000423474723c */ /* 0x000fe20000001874 */
[----:B------:R-:W-:-:S02]  /*6f00*/  ISETP.GE.AND P3, PT, R15, R142, PT ;  /* 0x0000008e0f00720c */ /* 0x000fc40003f66270 */
[CC--:B------:R-:W-:Y:S02]  /*6f10*/  ISETP.GE.AND P1, PT, R8.reuse, R141.reuse, PT ;  /* 0x0000008d0800720c */ /* 0x0c0fe40003f26270 */
[----:B------:R-:W-:Y:S02]  /*6f20*/  ISETP.GE.AND P2, PT, R17, R141, PT ;  /* 0x0000008d1100720c */ /* 0x000fe40003f46270 */
[----:B------:R-:W-:Y:S02]  /*6f30*/  FSEL R157, R9, -INF , !P5 ;  /* 0xff800000099d7808 */ /* 0x000fe40006800000 */
[----:B------:R-:W-:Y:S02]  /*6f40*/  FSEL R162, R11, -INF , !P4 ;  /* 0xff8000000ba27808 */ /* 0x000fe40006000000 */
[----:B------:R-:W-:Y:S02]  /*6f50*/  LOP3.LUT R9, R3, 0x28, R166, 0xfe, !PT ;  /* 0x0000002803097812 */ /* 0x000fe400078efea6 */
[----:B------:R-:W-:-:S02]  /*6f60*/  ISETP.GE.AND P4, PT, R8, R142, PT ;  /* 0x0000008e0800720c */ /* 0x000fc40003f86270 */
[----:B------:R-:W-:Y:S02]  /*6f70*/  FSEL R158, R7, -INF , !P1 ;  /* 0xff800000079e7808 */ /* 0x000fe40004800000 */
[----:B------:R-:W-:Y:S02]  /*6f80*/  FSEL R49, R44, -INF , !P3 ;  /* 0xff8000002c317808 */ /* 0x000fe40005800000 */
[----:B------:R-:W-:Y:S02]  /*6f90*/  FSEL R160, R6, -INF , !P2 ;  /* 0xff80000006a07808 */ /* 0x000fe40005000000 */
[CC--:B------:R-:W-:Y:S02]  /*6fa0*/  ISETP.GE.AND P1, PT, R4.reuse, R142.reuse, PT ;  /* 0x0000008e0400720c */ /* 0x0c0fe40003f26270 */
[----:B------:R-:W-:Y:S01]  /*6fb0*/  ISETP.GE.AND P3, PT, R4, R141, PT ;  /* 0x0000008d0400720c */ /* 0x000fe20003f66270 */
[----:B------:R-:W-:Y:S01]  /*6fc0*/  VIADD R4, R165, 0x29 ;  /* 0x00000029a5047836 */ /* 0x000fe20000000000 */
[----:B------:R-:W-:-:S02]  /*6fd0*/  ISETP.GE.AND P2, PT, R9, R142, PT ;  /* 0x0000008e0900720c */ /* 0x000fc40003f46270 */
[----:B------:R-:W-:Y:S02]  /*6fe0*/  ISETP.GE.AND P5, PT, R15, R141, PT ;  /* 0x0000008d0f00720c */ /* 0x000fe40003fa6270 */
[----:B------:R-:W-:Y:S02]  /*6ff0*/  FSEL R17, R5, -INF , !P4 ;  /* 0xff80000005117808 */ /* 0x000fe40006000000 */
[----:B------:R-:W-:Y:S02]  /*7000*/  LOP3.LUT R5, R3, 0x30, R166, 0xfe, !PT ;  /* 0x0000003003057812 */ /* 0x000fe400078efea6 */
[----:B------:R-:W-:Y:S02]  /*7010*/  FSEL R154, R47, -INF , !P3 ;  /* 0xff8000002f9a7808 */ /* 0x000fe40005800000 */
[----:B------:R-:W-:Y:S02]  /*7020*/  FSEL R155, R40, -INF , !P2 ;  /* 0xff800000289b7808 */ /* 0x000fe40005000000 */
[----:B------:R-:W-:-:S02]  /*7030*/  FSEL R50, R46, -INF , !P5 ;  /* 0xff8000002e327808 */ /* 0x000fc40006800000 */
[CC--:B------:R-:W-:Y:S02]  /*7040*/  ISETP.GE.AND P3, PT, R4.reuse, R142.reuse, PT ;  /* 0x0000008e0400720c */ /* 0x0c0fe40003f66270 */
[-C--:B------:R-:W-:Y:S01]  /*7050*/  ISETP.GE.AND P2, PT, R4, R141.reuse, PT ;  /* 0x0000008d0400720c */ /* 0x080fe20003f46270 */
[----:B------:R-:W-:Y:S01]  /*7060*/  VIADD R4, R165, 0x31 ;  /* 0x00000031a5047836 */ /* 0x000fe20000000000 */
[----:B------:R-:W-:Y:S02]  /*7070*/  ISETP.GE.AND P5, PT, R5, R142, PT ;  /* 0x0000008e0500720c */ /* 0x000fe40003fa6270 */
[----:B------:R-:W-:Y:S02]  /*7080*/  FSEL R153, R45, -INF , !P1 ;  /* 0xff8000002d997808 */ /* 0x000fe40004800000 */
[-C--:B------:R-:W-:Y:S02]  /*7090*/  ISETP.GE.AND P4, PT, R9, R141.reuse, PT ;  /* 0x0000008d0900720c */ /* 0x080fe40003f86270 */
[----:B------:R-:W-:-:S02]  /*70a0*/  ISETP.GE.AND P1, PT, R5, R141, PT ;  /* 0x0000008d0500720c */ /* 0x000fc40003f26270 */
[----:B------:R-:W-:Y:S02]  /*70b0*/  LOP3.LUT R5, R3, 0x38, R166, 0xfe, !PT ;  /* 0x0000003803057812 */ /* 0x000fe400078efea6 */
[----:B------:R-:W-:Y:S02]  /*70c0*/  FSEL R46, R43, -INF , !P2 ;  /* 0xff8000002b2e7808 */ /* 0x000fe40005000000 */
        /* <DEDUP_REMOVED lines=17> */
[----:B------:R-:W-:Y:S02]  /*71e0*/  ISETP.GE.AND P2, PT, R5, R141, PT ;  /* 0x0000008d0500720c */ /* 0x000fe40003f46270 */
[----:B------:R-:W-:-:S02]  /*71f0*/  LOP3.LUT R5, R3, 0x48, R166, 0xfe, !PT ;  /* 0x0000004803057812 */ /* 0x000fc400078efea6 */
        /* <DEDUP_REMOVED lines=29> */
[----:B------:R-:W-:Y:S02]  /*73d0*/  LOP3.LUT R5, R3, 0x60, R166, 0xfe, !PT ;  /* 0x0000006003057812 */ /* 0x000fe400078efea6 */
[----:B------:R-:W-:Y:S02]  /*73e0*/  FSEL R52, R22, -INF , !P4 ;  /* 0xff80000016347808 */ /* 0x000fe40006000000 */
[----:B------:R-:W-:Y:S02]  /*73f0*/  FSEL R65, R21, -INF , !P3 ;  /* 0xff80000015417808 */ /* 0x000fe40005800000 */
[----:B------:R-:W-:Y:S02]  /*7400*/  FSEL R34, R23, -INF , !P2 ;  /* 0xff80000017227808 */ /* 0x000fe40005000000 */
[----:B------:R-:W-:-:S02]  /*7410*/  ISETP.GE.AND P4, PT, R5, R142, PT ;  /* 0x0000008e0500720c */ /* 0x000fc40003f86270 */
[----:B------:R-:W-:Y:S02]  /*7420*/  ISETP.GE.AND P3, PT, R5, R141, PT ;  /* 0x0000008d0500720c */ /* 0x000fe40003f66270 */
        /* <DEDUP_REMOVED lines=10> */
[----:B------:R-:W-:Y:S02]  /*74d0*/  FSEL R33, R131, -INF , !P5 ;  /* 0xff80000083217808 */ /* 0x000fe40006800000 */
[----:B------:R-:W-:-:S02]  /*74e0*/  ISETP.GE.AND P5, PT, R5, R142, PT ;  /* 0x0000008e0500720c */ /* 0x000fc40003fa6270 */
[----:B------:R-:W-:Y:S01]  /*74f0*/  ISETP.GE.AND P4, PT, R5, R141, PT ;  /* 0x0000008d0500720c */ /* 0x000fe20003f86270 */
[----:B------:R-:W-:Y:S01]  /*7500*/  VIADD R5, R165, 0x69 ;  /* 0x00000069a5057836 */ /* 0x000fe20000000000 */
[----:B------:R-:W-:Y:S02]  /*7510*/  LOP3.LUT R4, R3, 0x70, R166, 0xfe, !PT ;  /* 0x0000007003047812 */ /* 0x000fe400078efea6 */
[----:B------:R-:W-:Y:S02]  /*7520*/  FSEL R51, R58, -INF , !P3 ;  /* 0xff8000003a337808 */ /* 0x000fe40005800000 */
[----:B------:R-:W-:Y:S02]  /*7530*/  FSEL R53, R57, -INF , !P5 ;  /* 0xff80000039357808 */ /* 0x000fe40006800000 */
[----:B------:R-:W-:Y:S02]  /*7540*/  FSEL R55, R120, -INF , !P1 ;  /* 0xff80000078377808 */ /* 0x000fe40004800000 */
[----:B------:R-:W-:-:S02]  /*7550*/  ISETP.GE.AND P3, PT, R4, R142, PT ;  /* 0x0000008e0400720c */ /* 0x000fc40003f66270 */
[-C--:B------:R-:W-:Y:S01]  /*7560*/  ISETP.GE.AND P5, PT, R4, R141.reuse, PT ;  /* 0x0000008d0400720c */ /* 0x080fe20003fa6270 */
[----:B------:R-:W-:Y:S01]  /*7570*/  VIADD R4, R165, 0x71 ;  /* 0x00000071a5047836 */ /* 0x000fe20000000000 */
[----:B------:R-:W-:Y:S02]  /*7580*/  FSEL R54, R59, -INF , !P4 ;  /* 0xff8000003b367808 */ /* 0x000fe40006000000 */
[C---:B------:R-:W-:Y:S02]  /*7590*/  ISETP.GE.AND P1, PT, R5.reuse, R141, PT ;  /* 0x0000008d0500720c */ /* 0x040fe40003f26270 */
[----:B------:R-:W-:Y:S02]  /*75a0*/  ISETP.GE.AND P4, PT, R5, R142, PT ;  /* 0x0000008e0500720c */ /* 0x000fe40003f86270 */
[----:B------:R-:W-:Y:S02]  /*75b0*/  FSEL R58, R123, -INF , !P1 ;  /* 0xff8000007b3a7808 */ /* 0x000fe40004800000 */
[----:B------:R-:W-:-:S02]  /*75c0*/  FSEL R59, R60, -INF , !P3 ;  /* 0xff8000003c3b7808 */ /* 0x000fc40005800000 */
[----:B------:R-:W-:Y:S02]  /*75d0*/  FSEL R56, R122, -INF , !P2 ;  /* 0xff8000007a387808 */ /* 0x000fe40005000000 */
[----:B------:R-:W-:Y:S02]  /*75e0*/  FSEL R57, R121, -INF , !P4 ;  /* 0xff80000079397808 */ /* 0x000fe40006000000 */
[CC--:B------:R-:W-:Y:S02]  /*75f0*/  ISETP.GE.AND P1, PT, R165.reuse, R142.reuse, PT ;  /* 0x0000008ea500720c */ /* 0x0c0fe40003f26270 */
[CC--:B------:R-:W-:Y:S01]  /*7600*/  ISETP.GE.AND P3, PT, R165.reuse, R141.reuse, PT ;  /* 0x0000008da500720c */ /* 0x0c0fe20003f66270 */
[----:B------:R-:W-:Y:S01]  /*7610*/  VIADD R165, R165, 0x79 ;  /* 0x00000079a5a57836 */ /* 0x000fe20000000000 */
[C---:B------:R-:W-:Y:S02]  /*7620*/  ISETP.GE.AND P2, PT, R4.reuse, R142, PT ;  /* 0x0000008e0400720c */ /* 0x040fe40003f46270 */
[----:B------:R-:W-:-:S02]  /*7630*/  ISETP.GE.AND P4, PT, R4, R141, PT ;  /* 0x0000008d0400720c */ /* 0x000fc40003f86270 */
        /* <DEDUP_REMOVED lines=48> */
[----:B------:R-:W-:-:S02]  /*7940*/  ISETP.NE.AND P1, PT, R6, RZ, PT ;  /* 0x000000ff0600720c */ /* 0x000fc40003f25270 */
[----:B------:R-:W-:-:S07]  /*7950*/  LOP3.LUT R7, RZ, R6, RZ, 0x33, !PT ;  /* 0x00000006ff077212 */ /* 0x000fce00078e33ff */
        /* <DEDUP_REMOVED lines=12> */
[----:B------:R-:W-:Y:S02]  /*7a20*/  SHF.R.S32.HI R3, RZ, 0x1f, R7 ;  /* 0x0000001fff037819 */ /* 0x000fe40000011407 */
[----:B--2---:R-:W-:-:S03]  /*7a30*/  IADD3 R6, -R9, R4, RZ ;  /* 0x0000000409067210 */ /* 0x004fc60007ffe1ff */
[-C--:B------:R-:W-:Y:S02]  /*7a40*/  IMAD R4, R3, R132.reuse, RZ ;  /* 0x0000008403047224 */ /* 0x080fe400078e02ff */
[----:B------:R-:W-:Y:S01]  /*7a50*/  IMAD.WIDE.U32 R8, R7, R132, RZ ;  /* 0x0000008407087225 */ /* 0x000fe200078e00ff */
[----:B------:R-:W-:-:S03]  /*7a60*/  SHF.R.S32.HI R3, RZ, 0x1f, R6 ;  /* 0x0000001fff037819 */ /* 0x000fc60000011406 */
[----:B------:R-:W-:Y:S02]  /*7a70*/  IMAD R4, R7, R133, R4 ;  /* 0x0000008507047224 */ /* 0x000fe400078e0204 */
[----:B------:R-:W-:Y:S02]  /*7a80*/  IMAD R3, R3, UR4, RZ ;  /* 0x0000000403037c24 */ /* 0x000fe4000f8e02ff */
[----:B------:R-:W-:Y:S02]  /*7a90*/  IMAD.IADD R9, R9, 0x1, R4 ;  /* 0x0000000109097824 */ /* 0x000fe400078e0204 */
[C---:B------:R-:W-:Y:S02]  /*7aa0*/  IMAD R3, R6.reuse, UR5, R3 ;  /* 0x0000000506037c24 */ /* 0x040fe4000f8e0203 */
[----:B------:R-:W-:-:S04]  /*7ab0*/  IMAD.WIDE.U32 R6, R6, UR4, R8 ;  /* 0x0000000406067c25 */ /* 0x000fc8000f8e0008 */
[----:B------:R-:W-:Y:S01]  /*7ac0*/  IMAD.MOV.U32 R4, RZ, RZ, R6 ;  /* 0x000000ffff047224 */ /* 0x000fe200078e0006 */
[----:B------:R-:W-:Y:S01]  /*7ad0*/  IADD3 R3, R7, R3, RZ ;  /* 0x0000000307037210 */ /* 0x000fe20007ffe0ff */
[----:B------:R-:W-:Y:S06]  /*7ae0*/  BRA `(.L_x_1823) ;  /* 0x0000000000087947 */ /* 0x000fec0003800000 */
.L_x_1822:
[----:B------:R-:W-:-:S04]  /*7af0*/  LEA R4, -R132, RZ, 0x7 ;  /* 0x000000ff84047211 */ /* 0x000fc800078e39ff */
[----:B------:R-:W-:-:S07]  /*7b00*/  SHF.R.S32.HI R3, RZ, 0x1f, R4 ;  /* 0x0000001fff037819 */ /* 0x000fce0000011404 */
.L_x_1823:
[----:B------:R-:W-:Y:S01]  /*7b10*/  IADD3 R139, P0, R139, R4, RZ ;  /* 0x000000048b8b7210 */ /* 0x000fe20007f1e0ff */
[C---:B------:R-:W-:Y:S01]  /*7b20*/  IMAD.SHL.U32 R4, R132.reuse, 0x40, RZ ;  /* 0x0000004084047824 */ /* 0x040fe200078e00ff */
[----:B------:R-:W-:Y:S02]  /*7b30*/  SHF.L.U64.HI R132, R132, 0x6, R133 ;  /* 0x0000000684847819 */ /* 0x000fe40000010285 */
[----:B------:R-:W-:Y:S01]  /*7b40*/  LEA R194, P1, R139, R134, 0x1 ;  /* 0x000000868bc27211 */ /* 0x000fe200078208ff */
[----:B------:R-:W-:-:S03]  /*7b50*/  IMAD.X R140, R140, 0x1, R3, P0 ;  /* 0x000000018c8c7824 */ /* 0x000fc600000e0603 */
[C---:B------:R-:W-:Y:S02]  /*7b60*/  IADD3 R6, P0, R4.reuse, R194, RZ ;  /* 0x000000c204067210 */ /* 0x040fe40007f1e0ff */
[----:B------:R-:W-:Y:S02]  /*7b70*/  LEA.HI.X R195, R139, R135, R140, 0x1, P1 ;  /* 0x000000878bc37211 */ /* 0x000fe400008f0c8c */
[----:B------:R-:W-:-:S03]  /*7b80*/  IADD3 R8, P1, R4, R6, RZ ;  /* 0x0000000604087210 */ /* 0x000fc60007f3e0ff */
[----:B------:R-:W-:Y:S01]  /*7b90*/  IMAD.X R7, R132, 0x1, R195, P0 ;  /* 0x0000000184077824 */ /* 0x000fe200000e06c3 */
        /* <DEDUP_REMOVED lines=19> */
.L_x_1821:
        /* <DEDUP_REMOVED lines=39> */
[----:B-1----:R-:W-:Y:S02]  /*7f40*/  FMNMX.FTZ R7, R137, R4, !PT ;  /* 0x0000000489077209 */ /* 0x002fe40007810000 */
        /* <DEDUP_REMOVED lines=25> */
[----:B------:R-:W-:-:S05]  /*80e0*/  FMNMX.FTZ R9, R119, R4, !PT ;  /* 0x0000000477097209 */ /* 0x000fca0007810000 */
[----:B------:R-:W2:Y:S01]  /*80f0*/  SHFL.BFLY PT, R4, R9, 0x2, 0x1f ;  /* 0x0c401f0009047f89 */ /* 0x000ea200000e0000 */
[----:B-1----:R-:W-:-:S05]  /*8100*/  FMNMX.FTZ R7, R6, R7, !PT ;  /* 0x0000000706077209 */ /* 0x002fca0007810000 */
[----:B------:R-:W1:Y:S01]  /*8110*/  SHFL.BFLY PT, R24, R7, 0x1, 0x1f ;  /* 0x0c201f0007187f89 */ /* 0x000e6200000e0000 */
[----:B--2---:R-:W-:-:S03]  /*8120*/  FMNMX.FTZ R4, R9, R4, !PT ;  /* 0x0000000409047209 */ /* 0x004fc60007810000 */
[----:B------:R-:W-:Y:S04]  /*8130*/  LDSM.16.MT88.4 R8, [R174+0x9000] ;  /* 0x00900000ae08783b */ /* 0x000fe80000004200 */
[----:B------:R-:W2:Y:S01]  /*8140*/  SHFL.BFLY PT, R3, R4, 0x1, 0x1f ;  /* 0x0c201f0004037f89 */ /* 0x000ea200000e0000 */
[----:B-1----:R-:W-:-:S04]  /*8150*/  FMNMX.FTZ R24, R7, R24, !PT ;  /* 0x0000001807187209 */ /* 0x002fc80007810000 */
[C---:B------:R-:W-:Y:S01]  /*8160*/  FSETP.NEU.FTZ.AND P1, PT, R24.reuse, -INF , PT ;  /* 0xff8000001800780b */ /* 0x040fe20003f3d000 */
[----:B------:R-:W-:Y:S01]  /*8170*/  FMUL.FTZ R120, R24, UR6 ;  /* 0x0000000618787c20 */ /* 0x000fe20008410000 */
[----:B--2---:R-:W-:-:S04]  /*8180*/  FMNMX.FTZ R3, R4, R3, !PT ;  /* 0x0000000304037209 */ /* 0x004fc80007810000 */
[----:B------:R-:W-:Y:S02]  /*8190*/  FSEL R120, R120, RZ, P1 ;  /* 0x000000ff78787208 */ /* 0x000fe40000800000 */
[C---:B------:R-:W-:Y:S01]  /*81a0*/  FSETP.NEU.FTZ.AND P0, PT, R3.reuse, -INF , PT ;  /* 0xff8000000300780b */ /* 0x040fe20003f1d000 */
[----:B------:R-:W-:Y:S02]  /*81b0*/  FMUL.FTZ R121, R3, UR6 ;  /* 0x0000000603797c20 */ /* 0x000fe40008410000 */
[--C-:B------:R-:W-:Y:S01]  /*81c0*/  FFMA.FTZ R116, R5, UR6, -R120.reuse ;  /* 0x0000000605747c23 */ /* 0x100fe20008010878 */
[----:B------:R-:W-:Y:S01]  /*81d0*/  FSEL R5, R24, RZ, P1 ;  /* 0x000000ff18057208 */ /* 0x000fe20000800000 */
[--C-:B------:R-:W-:Y:S01]  /*81e0*/  FFMA.FTZ R25, R13, UR6, -R120.reuse ;  /* 0x000000060d197c23 */ /* 0x100fe20008010878 */
[----:B------:R-:W-:Y:S01]  /*81f0*/  FSEL R121, R121, RZ, P0 ;  /* 0x000000ff79797208 */ /* 0x000fe20000000000 */
[--C-:B------:R-:W-:Y:S01]  /*8200*/  FFMA.FTZ R44, R161, UR6, -R120.reuse ;  /* 0x00000006a12c7c23 */ /* 0x100fe20008010878 */
[--C-:B------:R-:W-:Y:S01]  /*8210*/  FFMA.FTZ R26, R163, UR6, -R120.reuse ;  /* 0x00000006a31a7c23 */ /* 0x100fe20008010878 */
[----:B------:R-:W-:Y:S01]  /*8220*/  FADD.FTZ R122, R2, -R5 ;  /* 0x80000005027a7221 */ /* 0x000fe20000010000 */
[----:B------:R-:W-:Y:S01]  /*8230*/  FSEL R5, R3, RZ, P0 ;  /* 0x000000ff03057208 */ /* 0x000fe20000000000 */
[--C-:B------:R-:W-:Y:S01]  /*8240*/  FFMA.FTZ R42, R48, UR6, -R121.reuse ;  /* 0x00000006302a7c23 */ /* 0x100fe20008010879 */
[--C-:B------:R-:W-:Y:S01]  /*8250*/  FFMA.FTZ R27, R14, UR6, -R121.reuse ;  /* 0x000000060e1b7c23 */ /* 0x100fe20008010879 */
[----:B------:R-:W-:Y:S01]  /*8260*/  FFMA.FTZ R45, R18, UR6, -R121 ;  /* 0x00000006122d7c23 */ /* 0x000fe20008010879 */
[----:B------:R-:W-:Y:S01]  /*8270*/  FMUL.FTZ R122, R122, UR6 ;  /* 0x000000067a7a7c20 */ /* 0x000fe20008410000 */
[----:B------:R-:W-:Y:S01]  /*8280*/  FADD.FTZ R0, R0, -R5 ;  /* 0x8000000500007221 */ /* 0x000fe20000010000 */
[----:B------:R-:W-:Y:S01]  /*8290*/  MUFU.EX2 R116, R116 ;  /* 0x0000007400747308 */ /* 0x000fe20000000800 */
[--C-:B------:R-:W-:Y:S01]  /*82a0*/  FFMA.FTZ R37, R19, UR6, -R120.reuse ;  /* 0x0000000613257c23 */ /* 0x100fe20008010878 */
[--C-:B------:R-:W-:Y:S01]  /*82b0*/  FFMA.FTZ R30, R157, UR6, -R120.reuse ;  /* 0x000000069d1e7c23 */ /* 0x100fe20008010878 */
[----:B------:R-:W-:Y:S01]  /*82c0*/  FMUL.FTZ R48, R0, UR6 ;  /* 0x0000000600307c20 */ /* 0x000fe20008410000 */
[--C-:B------:R-:W-:Y:S01]  /*82d0*/  FFMA.FTZ R0, R12, UR6, -R121.reuse ;  /* 0x000000060c007c23 */ /* 0x100fe20008010879 */
[--C-:B------:R-:W-:Y:S01]  /*82e0*/  FFMA.FTZ R29, R159, UR6, -R120.reuse ;  /* 0x000000069f1d7c23 */ /* 0x100fe20008010878 */
[----:B------:R-:W1:Y:S01]  /*82f0*/  LDSM.16.MT88.4 R12, [R172+0x9000] ;  /* 0x00900000ac0c783b */ /* 0x000e620000004200 */
[--C-:B------:R-:W-:Y:S01]  /*8300*/  FFMA.FTZ R2, R17, UR6, -R120.reuse ;  /* 0x0000000611027c23 */ /* 0x100fe20008010878 */
[----:B------:R-:W2:Y:S01]  /*8310*/  MUFU.EX2 R44, R44 ;  /* 0x0000002c002c7308 */ /* 0x000ea20000000800 */
[--C-:B------:R-:W-:Y:S01]  /*8320*/  FFMA.FTZ R36, R164, UR6, -R121.reuse ;  /* 0x00000006a4247c23 */ /* 0x100fe20008010879 */
[--C-:B------:R-:W-:Y:S01]  /*8330*/  FFMA.FTZ R39, R162, UR6, -R121.reuse ;  /* 0x00000006a2277c23 */ /* 0x100fe20008010879 */
[--C-:B------:R-:W-:Y:S01]  /*8340*/  FFMA.FTZ R31, R160, UR6, -R121.reuse ;  /* 0x00000006a01f7c23 */ /* 0x100fe20008010879 */
[--C-:B------:R-:W-:Y:S01]  /*8350*/  FFMA.FTZ R28, R158, UR6, -R121.reuse ;  /* 0x000000069e1c7c23 */ /* 0x100fe20008010879 */
[----:B------:R-:W-:Y:S01]  /*8360*/  LDSM.16.MT88.4 R16, [R172+0x9400] ;  /* 0x00940000ac10783b */ /* 0x000fe20000004200 */
        /* <DEDUP_REMOVED lines=40> */
[----:B------:R-:W-:Y:S01]  /*85f0*/  LDSM.16.MT88.4 R32, [R172+0xa400] ;  /* 0x00a40000ac20783b */ /* 0x000fe20000004200 */
        /* <DEDUP_REMOVED lines=14> */
[--C-:B------:R-:W-:Y:S01]  /*86e0*/  FFMA.FTZ R118, R118, UR6, -R121.reuse ;  /* 0x0000000676767c23 */ /* 0x100fe20008010879 */
[----:B------:R-:W-:-:S02]  /*86f0*/  FFMA.FTZ R119, R119, UR6, -R121 ;  /* 0x0000000677777c23 */ /* 0x000fc40008010879 */
[----:B------:R-:W4:Y:S01]  /*8700*/  MUFU.EX2 R0, R0 ;  /* 0x0000000000007308 */ /* 0x000f220000000800 */
[-C--:B---3--:R-:W-:Y:S01]  /*8710*/  FMUL.FTZ R72, R72, R122.reuse ;  /* 0x0000007a48487220 */ /* 0x088fe20000410000 */
[-C--:B------:R-:W-:Y:S01]  /*8720*/  FMUL.FTZ R73, R73, R122.reuse ;  /* 0x0000007a49497220 */ /* 0x080fe20000410000 */
[-C--:B------:R-:W-:Y:S01]  /*8730*/  FMUL.FTZ R76, R76, R122.reuse ;  /* 0x0000007a4c4c7220 */ /* 0x080fe20000410000 */
[-C--:B------:R-:W-:Y:S01]  /*8740*/  FMUL.FTZ R77, R77, R122.reuse ;  /* 0x0000007a4d4d7220 */ /* 0x080fe20000410000 */
[-C--:B------:R-:W-:Y:S01]  /*8750*/  FMUL.FTZ R112, R112, R122.reuse ;  /* 0x0000007a70707220 */ /* 0x080fe20000410000 */
[-C--:B------:R-:W-:Y:S01]  /*8760*/  FMUL.FTZ R113, R113, R122.reuse ;  /* 0x0000007a71717220 */ /* 0x080fe20000410000 */
[-C--:B------:R-:W-:Y:S01]  /*8770*/  FMUL.FTZ R68, R68, R122.reuse ;  /* 0x0000007a44447220 */ /* 0x080fe20000410000 */
[----:B------:R-:W-:Y:S01]  /*8780*/  FMUL.FTZ R69, R69, R122 ;  /* 0x0000007a45457220 */ /* 0x000fe20000410000 */
[-C--:B--2---:R-:W-:Y:S01]  /*8790*/  FMUL.FTZ R74, R74, R48.reuse ;  /* 0x000000304a4a7220 */ /* 0x084fe20000410000 */
[-C--:B------:R-:W-:Y:S01]  /*87a0*/  FMUL.FTZ R75, R75, R48.reuse ;  /* 0x000000304b4b7220 */ /* 0x080fe20000410000 */
[-C--:B------:R-:W-:Y:S01]  /*87b0*/  FMUL.FTZ R78, R78, R48.reuse ;  /* 0x000000304e4e7220 */ /* 0x080fe20000410000 */
[-C--:B------:R-:W-:Y:S01]  /*87c0*/  FMUL.FTZ R79, R79, R48.reuse ;  /* 0x000000304f4f7220 */ /* 0x080fe20000410000 */
[-C--:B------:R-:W-:Y:S01]  /*87d0*/  FMUL.FTZ R114, R114, R48.reuse ;  /* 0x0000003072727220 */ /* 0x080fe20000410000 */
[-C--:B------:R-:W-:Y:S01]  /*87e0*/  FMUL.FTZ R115, R115, R48.reuse ;  /* 0x0000003073737220 */ /* 0x080fe20000410000 */
[-C--:B------:R-:W-:Y:S01]  /*87f0*/  FMUL.FTZ R70, R70, R48.reuse ;  /* 0x0000003046467220 */ /* 0x080fe20000410000 */
[----:B------:R-:W-:Y:S01]  /*8800*/  FMUL.FTZ R71, R71, R48 ;  /* 0x0000003047477220 */ /* 0x000fe20000410000 */
[----:B----4-:R-:W-:Y:S01]  /*8810*/  F2FP.F16.F32.PACK_AB R7, R0, R27 ;  /* 0x0000001b0007723e */ /* 0x010fe200000000ff */
[-C--:B------:R-:W-:Y:S01]  /*8820*/  FMUL.FTZ R84, R84, R122.reuse ;  /* 0x0000007a54547220 */ /* 0x080fe20000410000 */
[----:B------:R-:W-:Y:S01]  /*8830*/  FMUL.FTZ R85, R85, R122 ;  /* 0x0000007a55557220 */ /* 0x000fe20000410000 */
[-C--:B------:R-:W-:Y:S01]  /*8840*/  FMUL.FTZ R86, R86, R48.reuse ;  /* 0x0000003056567220 */ /* 0x080fe20000410000 */
[----:B------:R-:W-:Y:S01]  /*8850*/  FMUL.FTZ R87, R87, R48 ;  /* 0x0000003057577220 */ /* 0x000fe20000410000 */
[-C--:B------:R-:W-:Y:S01]  /*8860*/  FMUL.FTZ R88, R88, R122.reuse ;  /* 0x0000007a58587220 */ /* 0x080fe20000410000 */
[----:B------:R-:W-:Y:S01]  /*8870*/  FMUL.FTZ R89, R89, R122 ;  /* 0x0000007a59597220 */ /* 0x000fe20000410000 */
[C---:B-1----:R-:W-:Y:S01]  /*8880*/  HMMA.16816.F32 R72, R4.reuse, R12, R72 ;  /* 0x0000000c0448723c */ /* 0x042fe20000001848 */
[-C--:B------:R-:W-:Y:S01]  /*8890*/  FMUL.FTZ R90, R90, R48.reuse ;  /* 0x000000305a5a7220 */ /* 0x080fe20000410000 */
[----:B------:R-:W-:Y:S01]  /*88a0*/  FMUL.FTZ R91, R91, R48 ;  /* 0x000000305b5b7220 */ /* 0x000fe20000410000 */
[-C--:B------:R-:W-:Y:S01]  /*88b0*/  FMUL.FTZ R108, R108, R122.reuse ;  /* 0x0000007a6c6c7220 */ /* 0x080fe20000410000 */
[----:B------:R-:W-:Y:S01]  /*88c0*/  FMUL.FTZ R109, R109, R122 ;  /* 0x0000007a6d6d7220 */ /* 0x000fe20000410000 */
[-C--:B------:R-:W-:Y:S01]  /*88d0*/  FMUL.FTZ R110, R110, R48.reuse ;  /* 0x000000306e6e7220 */ /* 0x080fe20000410000 */
[C---:B------:R-:W-:Y:S01]  /*88e0*/  HMMA.16816.F32 R76, R4.reuse, R14, R76 ;  /* 0x0000000e044c723c */ /* 0x040fe2000000184c */
[----:B------:R-:W1:Y:S01]  /*88f0*/  LDSM.16.MT88.4 R12, [R172+0xb000] ;  /* 0x00b00000ac0c783b */ /* 0x000e620000004200 */
[----:B------:R-:W-:Y:S01]  /*8900*/  FMUL.FTZ R111, R111, R48 ;  /* 0x000000306f6f7220 */ /* 0x000fe20000410000 */
[-C--:B------:R-:W-:Y:S01]  /*8910*/  FMUL.FTZ R80, R80, R122.reuse ;  /* 0x0000007a50507220 */ /* 0x080fe20000410000 */
[----:B------:R-:W-:Y:S01]  /*8920*/  FMUL.FTZ R81, R81, R122 ;  /* 0x0000007a51517220 */ /* 0x000fe20000410000 */
[-C--:B------:R-:W-:Y:S01]  /*8930*/  FMUL.FTZ R82, R82, R48.reuse ;  /* 0x0000003052527220 */ /* 0x080fe20000410000 */
[C---:B------:R-:W-:Y:S01]  /*8940*/  HMMA.16816.F32 R112, R4.reuse, R8, R112 ;  /* 0x000000080470723c */ /* 0x040fe20000001870 */
[----:B------:R-:W-:Y:S01]  /*8950*/  FMUL.FTZ R83, R83, R48 ;  /* 0x0000003053537220 */ /* 0x000fe20000410000 */
[-C--:B------:R-:W-:Y:S01]  /*8960*/  FMUL.FTZ R100, R100, R122.reuse ;  /* 0x0000007a64647220 */ /* 0x080fe20000410000 */
[----:B------:R-:W-:Y:S01]  /*8970*/  FMUL.FTZ R101, R101, R122 ;  /* 0x0000007a65657220 */ /* 0x000fe20000410000 */
[-C--:B------:R-:W-:Y:S01]  /*8980*/  FMUL.FTZ R102, R102, R48.reuse ;  /* 0x0000003066667220 */ /* 0x080fe20000410000 */
[----:B------:R-:W-:Y:S01]  /*8990*/  FMUL.FTZ R103, R103, R48 ;  /* 0x0000003067677220 */ /* 0x000fe20000410000 */
[----:B------:R-:W-:Y:S01]  /*89a0*/  HMMA.16816.F32 R68, R4, R10, R68 ;  /* 0x0000000a0444723c */ /* 0x000fe20000001844 */
[----:B------:R-:W2:Y:S01]  /*89b0*/  LDSM.16.MT88.4 R8, [R174+0xb000] ;  /* 0x00b00000ae08783b */ /* 0x000ea20000004200 */
        /* <DEDUP_REMOVED lines=14> */
[----:B------:R-:W-:Y:S01]  /*8aa0*/  FFMA.FTZ R193, R193, R122, R116 ;  /* 0x0000007ac1c17223 */ /* 0x000fe20000010074 */
[----:B------:R-:W-:-:S03]  /*8ab0*/  FFMA.FTZ R45, R196, R48, R45 ;  /* 0x00000030c42d7223 */ /* 0x000fc6000001002d */
[----:B------:R-:W-:Y:S01]  /*8ac0*/  FADD.FTZ R193, R44, R193 ;  /* 0x000000c12cc17221 */ /* 0x000fe20000010000 */
[----:B------:R-:W-:Y:S01]  /*8ad0*/  FADD.FTZ R44, R42, R45 ;  /* 0x0000002d2a2c7221 */ /* 0x000fe20000010000 */
[----:B------:R-:W-:Y:S02]  /*8ae0*/  MUFU.EX2 R29, R29 ;  /* 0x0000001d001d7308 */ /* 0x000fe40000000800 */
[----:B------:R-:W-:Y:S01]  /*8af0*/  FADD.FTZ R26, R26, R193 ;  /* 0x000000c11a1a7221 */ /* 0x000fe20000010000 */
[----:B------:R-:W-:-:S03]  /*8b00*/  FADD.FTZ R27, R27, R44 ;  /* 0x0000002c1b1b7221 */ /* 0x000fc60000010000 */
[----:B------:R-:W-:Y:S01]  /*8b10*/  FADD.FTZ R26, R25, R26 ;  /* 0x0000001a191a7221 */ /* 0x000fe20000010000 */
[----:B-1----:R-:W-:Y:S01]  /*8b20*/  HMMA.16816.F32 R84, R4, R12, R84 ;  /* 0x0000000c0454723c */ /* 0x002fe20000001854 */
[----:B------:R-:W-:Y:S01]  /*8b30*/  MUFU.EX2 R2, R2 ;  /* 0x0000000200027308 */ /* 0x000fe20000000800 */
[----:B------:R-:W-:-:S04]  /*8b40*/  FADD.FTZ R27, R0, R27 ;  /* 0x0000001b001b7221 */ /* 0x000fc80000010000 */
[C---:B------:R-:W-:Y:S01]  /*8b50*/  HMMA.16816.F32 R88, R4.reuse, R14, R88 ;  /* 0x0000000e0458723c */ /* 0x040fe20000001858 */
[----:B------:R-:W1:Y:S02]  /*8b60*/  LDSM.16.MT88.4 R12, [R172+0xd000] ;  /* 0x00d00000ac0c783b */ /* 0x000e640000004200 */
[----:B------:R-:W3:Y:S03]  /*8b70*/  MUFU.EX2 R36, R36 ;  /* 0x0000002400247308 */ /* 0x000ee60000000800 */
[C---:B--2---:R-:W-:Y:S05]  /*8b80*/  HMMA.16816.F32 R108, R4.reuse, R8, R108 ;  /* 0x00000008046c723c */ /* 0x044fea000000186c */
[----:B------:R-:W2:Y:S01]  /*8b90*/  MUFU.EX2 R39, R39 ;  /* 0x0000002700277308 */ /* 0x000ea20000000800 */
[----:B------:R-:W-:Y:S01]  /*8ba0*/  HMMA.16816.F32 R80, R4, R10, R80 ;  /* 0x0000000a0450723c */ /* 0x000fe20000001850 */
[----:B------:R-:W4:Y:S06]  /*8bb0*/  LDSM.16.MT88.4 R8, [R174+0xd000] ;  /* 0x00d00000ae08783b */ /* 0x000f2c0000004200 */
[----:B------:R-:W-:Y:S01]  /*8bc0*/  MUFU.EX2 R31, R31 ;  /* 0x0000001f001f7308 */ /* 0x000fe20000000800 */
[----:B---3--:R-:W-:-:S07]  /*8bd0*/  FADD.FTZ R0, R36, R27 ;  /* 0x0000001b24007221 */ /* 0x008fce0000010000 */
[----:B------:R-:W3:Y:S01]  /*8be0*/  MUFU.EX2 R28, R28 ;  /* 0x0000001c001c7308 */ /* 0x000ee20000000800 */
[----:B--2---:R-:W-:-:S07]  /*8bf0*/  FADD.FTZ R0, R39, R0 ;  /* 0x0000000027007221 */ /* 0x004fce0000010000 */
[----:B------:R-:W-:Y:S01]  /*8c00*/  MUFU.EX2 R41, R41 ;  /* 0x0000002900297308 */ /* 0x000fe20000000800 */
[C---:B-1----:R-:W-:Y:S07]  /*8c10*/  HMMA.16816.F32 R100, R4.reuse, R12, R100 ;  /* 0x0000000c0464723c */ /* 0x042fee0000001864 */
[----:B------:R-:W1:Y:S01]  /*8c20*/  MUFU.EX2 R40, R40 ;  /* 0x0000002800287308 */ /* 0x000e620000000800 */
[C---:B------:R-:W-:Y:S01]  /*8c30*/  HMMA.16816.F32 R104, R4.reuse, R14, R104 ;  /* 0x0000000e0468723c */ /* 0x040fe20000001868 */
[----:B------:R-:W2:Y:S06]  /*8c40*/  LDSM.16.MT88.4 R12, [R174+0xb400] ;  /* 0x00b40000ae0c783b */ /* 0x000eac0000004200 */
[----:B------:R-:W-:Y:S01]  /*8c50*/  MUFU.EX2 R38, R38 ;  /* 0x0000002600267308 */ /* 0x000fe20000000800 */
[C---:B----4-:R-:W-:Y:S06]  /*8c60*/  HMMA.16816.F32 R92, R4.reuse, R8, R92 ;  /* 0x00000008045c723c */ /* 0x050fec000000185c */
[----:B------:R-:W-:Y:S01]  /*8c70*/  HMMA.16816.F32 R96, R4, R10, R96 ;  /* 0x0000000a0460723c */ /* 0x000fe20000001860 */
[----:B------:R-:W4:Y:S01]  /*8c80*/  LDSM.16.MT88.4 R8, [R172+0xb400] ;  /* 0x00b40000ac08783b */ /* 0x000f220000004200 */
[----:B------:R-:W-:Y:S05]  /*8c90*/  MUFU.EX2 R43, R43 ;  /* 0x0000002b002b7308 */ /* 0x000fea0000000800 */
[----:B------:R-:W-:Y:S01]  /*8ca0*/  F2FP.F16.F32.PACK_AB R4, R30, R37 ;  /* 0x000000251e04723e */ /* 0x000fe200000000ff */
[----:B------:R-:W-:Y:S01]  /*8cb0*/  FADD.FTZ R37, R37, R26 ;  /* 0x0000001a25257221 */ /* 0x000fe20000010000 */
[----:B------:R-:W-:Y:S01]  /*8cc0*/  F2FP.F16.F32.PACK_AB R5, R39, R36 ;  /* 0x000000242705723e */ /* 0x000fe200000000ff */
[----:B------:R-:W-:Y:S01]  /*8cd0*/  MUFU.EX2 R50, R50 ;  /* 0x0000003200327308 */ /* 0x000fe20000000800 */
[----:B------:R-:W-:Y:S01]  /*8ce0*/  F2FP.F16.F32.PACK_AB R6, R2, R29 ;  /* 0x0000001d0206723e */ /* 0x000fe200000000ff */
[----:B------:R-:W-:Y:S01]  /*8cf0*/  FADD.FTZ R30, R30, R37 ;  /* 0x000000251e1e7221 */ /* 0x000fe20000010000 */
[----:B---3--:R-:W-:-:S03]  /*8d00*/  F2FP.F16.F32.PACK_AB R7, R28, R31 ;  /* 0x0000001f1c07723e */ /* 0x008fc600000000ff */
[----:B------:R-:W-:Y:S02]  /*8d10*/  FADD.FTZ R29, R29, R30 ;  /* 0x0000001e1d1d7221 */ /* 0x000fe40000010000 */
[----:B------:R-:W3:Y:S02]  /*8d20*/  MUFU.EX2 R49, R49 ;  /* 0x0000003100317308 */ /* 0x000ee40000000800 */
[----:B------:R-:W-:Y:S01]  /*8d30*/  HMMA.16816.F32 R72, R4, R16, R72 ;  /* 0x000000100448723c */ /* 0x000fe20000001848 */
[----:B------:R-:W-:-:S05]  /*8d40*/  FADD.FTZ R2, R2, R29 ;  /* 0x0000001d02027221 */ /* 0x000fca0000010000 */
[C---:B------:R-:W-:Y:S01]  /*8d50*/  HMMA.16816.F32 R76, R4.reuse, R18, R76 ;  /* 0x00000012044c723c */ /* 0x040fe2000000184c */
[----:B------:R-:W5:Y:S01]  /*8d60*/  LDSM.16.MT88.4 R16, [R174+0xd400] ;  /* 0x00d40000ae10783b */ /* 0x000f620000004200 */
[----:B------:R-:W-:Y:S04]  /*8d70*/  MUFU.EX2 R47, R47 ;  /* 0x0000002f002f7308 */ /* 0x000fe80000000800 */
[C---:B--2---:R-:W-:Y:S04]  /*8d80*/  HMMA.16816.F32 R108, R4.reuse, R12, R108 ;  /* 0x0000000c046c723c */ /* 0x044fe8000000186c */
[----:B------:R-:W2:Y:S02]  /*8d90*/  MUFU.EX2 R46, R46 ;  /* 0x0000002e002e7308 */ /* 0x000ea40000000800 */
[C---:B------:R-:W-:Y:S01]  /*8da0*/  HMMA.16816.F32 R80, R4.reuse, R14, R80 ;  /* 0x0000000e0450723c */ /* 0x040fe20000001850 */
[----:B------:R-:W1:Y:S05]  /*8db0*/  LDSM.16.MT88.4 R12, [R172+0xd400] ;  /* 0x00d40000ac0c783b */ /* 0x000e6a0000004200 */
[C---:B----4-:R-:W-:Y:S01]  /*8dc0*/  HMMA.16816.F32 R84, R4.reuse, R8, R84 ;  /* 0x000000080454723c */ /* 0x050fe20000001854 */
[----:B------:R-:W-:Y:S05]  /*8dd0*/  MUFU.EX2 R130, R130 ;  /* 0x0000008200827308 */ /* 0x000fea0000000800 */
[C---:B------:R-:W-:Y:S01]  /*8de0*/  HMMA.16816.F32 R88, R4.reuse, R10, R88 ;  /* 0x0000000a0458723c */ /* 0x040fe20000001858 */
[----:B------:R-:W4:Y:S02]  /*8df0*/  LDSM.16.MT88.4 R8, [R174+0x9800] ;  /* 0x00980000ae08783b */ /* 0x000f240000004200 */
[----:B------:R-:W4:Y:S03]  /*8e00*/  MUFU.EX2 R127, R127 ;  /* 0x0000007f007f7308 */ /* 0x000f260000000800 */
[C---:B------:R-:W-:Y:S05]  /*8e10*/  HMMA.16816.F32 R112, R4.reuse, R20, R112 ;  /* 0x000000140470723c */ /* 0x040fea0000001870 */
[----:B------:R-:W-:Y:S01]  /*8e20*/  MUFU.EX2 R128, R128 ;  /* 0x0000008000807308 */ /* 0x000fe20000000800 */
[C---:B------:R-:W-:Y:S01]  /*8e30*/  HMMA.16816.F32 R68, R4.reuse, R22, R68 ;  /* 0x000000160444723c */ /* 0x040fe20000001844 */
[----:B------:R-:W-:Y:S05]  /*8e40*/  LDSM.16.MT88.4 R20, [R172+0x9800] ;  /* 0x00980000ac14783b */ /* 0x000fea0000004200 */
[C---:B-----5:R-:W-:Y:S01]  /*8e50*/  HMMA.16816.F32 R92, R4.reuse, R16, R92 ;  /* 0x00000010045c723c */ /* 0x060fe2000000185c */
[----:B------:R-:W-:Y:S05]  /*8e60*/  MUFU.EX2 R123, R123 ;  /* 0x0000007b007b7308 */ /* 0x000fea0000000800 */
[C---:B------:R-:W-:Y:S01]  /*8e70*/  HMMA.16816.F32 R96, R4.reuse, R18, R96 ;  /* 0x000000120460723c */ /* 0x040fe20000001860 */
[----:B------:R-:W5:Y:S02]  /*8e80*/  LDSM.16.MT88.4 R16, [R174+0xb800] ;  /* 0x00b80000ae10783b */ /* 0x000f640000004200 */
[----:B------:R-:W-:Y:S03]  /*8e90*/  MUFU.EX2 R129, R129 ;  /* 0x0000008100817308 */ /* 0x000fe60000000800 */
[C---:B-1----:R-:W-:Y:S05]  /*8ea0*/  HMMA.16816.F32 R100, R4.reuse, R12, R100 ;  /* 0x0000000c0464723c */ /* 0x042fea0000001864 */
[----:B------:R-:W1:Y:S01]  /*8eb0*/  MUFU.EX2 R132, R132 ;  /* 0x0000008400847308 */ /* 0x000e620000000800 */
[----:B------:R-:W-:Y:S01]  /*8ec0*/  HMMA.16816.F32 R104, R4, R14, R104 ;  /* 0x0000000e0468723c */ /* 0x000fe20000001868 */
[----:B------:R-:W1:Y:S06]  /*8ed0*/  LDSM.16.MT88.4 R12, [R172+0xb800] ;  /* 0x00b80000ac0c783b */ /* 0x000e6c0000004200 */
[----:B------:R-:W-:Y:S01]  /*8ee0*/  F2FP.F16.F32.PACK_AB R4, R40, R41 ;  /* 0x000000292804723e */ /* 0x000fe200000000ff */
[----:B------:R-:W-:Y:S01]  /*8ef0*/  MUFU.EX2 R134, R134 ;  /* 0x0000008600867308 */ /* 0x000fe20000000800 */
[----:B---3--:R-:W-:Y:S01]  /*8f00*/  F2FP.F16.F32.PACK_AB R5, R49, R50 ;  /* 0x000000323105723e */ /* 0x008fe200000000ff */
[----:B------:R-:W-:Y:S01]  /*8f10*/  FADD.FTZ R41, R41, R2 ;  /* 0x0000000229297221 */ /* 0x000fe20000010000 */
[----:B------:R-:W-:-:S02]  /*8f20*/  F2FP.F16.F32.PACK_AB R6, R43, R38 ;  /* 0x000000262b06723e */ /* 0x000fc400000000ff */
[----:B--2---:R-:W-:-:S03]  /*8f30*/  F2FP.F16.F32.PACK_AB R7, R46, R47 ;  /* 0x0000002f2e07723e */ /* 0x004fc600000000ff */
[----:B------:R-:W2:Y:S04]  /*8f40*/  MUFU.EX2 R131, R131 ;  /* 0x0000008300837308 */ /* 0x000ea80000000800 */
[C---:B----4-:R-:W-:Y:S04]  /*8f50*/  HMMA.16816.F32 R112, R4.reuse, R8, R112 ;  /* 0x000000080470723c */ /* 0x050fe80000001870 */
[----:B------:R-:W-:Y:S02]  /*8f60*/  MUFU.EX2 R125, R125 ;  /* 0x0000007d007d7308 */ /* 0x000fe40000000800 */
[C---:B------:R-:W-:Y:S01]  /*8f70*/  HMMA.16816.F32 R68, R4.reuse, R10, R68 ;  /* 0x0000000a0444723c */ /* 0x040fe20000001844 */
[----:B------:R-:W3:Y:S05]  /*8f80*/  LDSM.16.MT88.4 R8, [R174+0xd800] ;  /* 0x00d80000ae08783b */ /* 0x000eea0000004200 */
[C---:B-----5:R-:W-:Y:S01]  /*8f90*/  HMMA.16816.F32 R108, R4.reuse, R16, R108 ;  /* 0x00000010046c723c */ /* 0x060fe2000000186c */
[----:B------:R-:W4:Y:S05]  /*8fa0*/  MUFU.EX2 R140, R140 ;  /* 0x0000008c008c7308 */ /* 0x000f2a0000000800 */
[C---:B------:R-:W-:Y:S01]  /*8fb0*/  HMMA.16816.F32 R80, R4.reuse, R18, R80 ;  /* 0x000000120450723c */ /* 0x040fe20000001850 */
[----:B------:R-:W-:Y:S02]  /*8fc0*/  LDSM.16.MT88.4 R16, [R172+0x9c00] ;  /* 0x009c0000ac10783b */ /* 0x000fe40000004200 */
[----:B------:R-:W-:Y:S03]  /*8fd0*/  MUFU.EX2 R133, R133 ;  /* 0x0000008500857308 */ /* 0x000fe60000000800 */
[C---:B-1----:R-:W-:Y:S05]  /*8fe0*/  HMMA.16816.F32 R84, R4.reuse, R12, R84 ;  /* 0x0000000c0454723c */ /* 0x042fea0000001854 */
[----:B------:R-:W-:Y:S01]  /*8ff0*/  MUFU.EX2 R142, R142 ;  /* 0x0000008e008e7308 */ /* 0x000fe20000000800 */
[C---:B------:R-:W-:Y:S01]  /*9000*/  HMMA.16816.F32 R88, R4.reuse, R14, R88 ;  /* 0x0000000e0458723c */ /* 0x040fe20000001858 */
[----:B------:R-:W1:Y:S05]  /*9010*/  LDSM.16.MT88.4 R12, [R172+0xd800] ;  /* 0x00d80000ac0c783b */ /* 0x000e6a0000004200 */
[C---:B------:R-:W-:Y:S01]  /*9020*/  HMMA.16816.F32 R72, R4.reuse, R20, R72 ;  /* 0x000000140448723c */ /* 0x040fe20000001848 */
[----:B------:R-:W-:Y:S05]  /*9030*/  MUFU.EX2 R137, R137 ;  /* 0x0000008900897308 */ /* 0x000fea0000000800 */
[C---:B------:R-:W-:Y:S01]  /*9040*/  HMMA.16816.F32 R76, R4.reuse, R22, R76 ;  /* 0x00000016044c723c */ /* 0x040fe2000000184c */
[----:B------:R-:W-:Y:S02]  /*9050*/  LDSM.16.MT88.4 R20, [R174+0x9c00] ;  /* 0x009c0000ae14783b */ /* 0x000fe40000004200 */
[----:B------:R-:W-:Y:S03]  /*9060*/  MUFU.EX2 R135, R135 ;  /* 0x0000008700877308 */ /* 0x000fe60000000800 */
[C---:B---3--:R-:W-:Y:S05]  /*9070*/  HMMA.16816.F32 R92, R4.reuse, R8, R92 ;  /* 0x00000008045c723c */ /* 0x048fea000000185c */
[----:B------:R-:W-:Y:S01]  /*9080*/  MUFU.EX2 R124, R124 ;  /* 0x0000007c007c7308 */ /* 0x000fe20000000800 */
[C---:B------:R-:W-:Y:S01]  /*9090*/  HMMA.16816.F32 R96, R4.reuse, R10, R96 ;  /* 0x0000000a0460723c */ /* 0x040fe20000001860 */
[----:B------:R-:W3:Y:S06]  /*90a0*/  LDSM.16.MT88.4 R8, [R172+0xbc00] ;  /* 0x00bc0000ac08783b */ /* 0x000eec0000004200 */
[----:B------:R-:W-:Y:S08]  /*90b0*/  MUFU.EX2 R139, R139 ;  /* 0x0000008b008b7308 */ /* 0x000ff00000000800 */
[----:B------:R-:W-:Y:S01]  /*90c0*/  MUFU.EX2 R64, R64 ;  /* 0x0000004000407308 */ /* 0x000fe20000000800 */
[C---:B-1----:R-:W-:Y:S06]  /*90d0*/  HMMA.16816.F32 R100, R4.reuse, R12, R100 ;  /* 0x0000000c0464723c */ /* 0x042fec0000001864 */
[----:B------:R-:W-:Y:S01]  /*90e0*/  HMMA.16816.F32 R104, R4, R14, R104 ;  /* 0x0000000e0468723c */ /* 0x000fe20000001868 */
[----:B------:R-:W1:Y:S01]  /*90f0*/  LDSM.16.MT88.4 R12, [R174+0xbc00] ;  /* 0x00bc0000ae0c783b */ /* 0x000e620000004200 */
[----:B------:R-:W-:Y:S05]  /*9100*/  MUFU.EX2 R65, R65 ;  /* 0x0000004100417308 */ /* 0x000fea0000000800 */
[----:B------:R-:W-:-:S02]  /*9110*/  F2FP.F16.F32.PACK_AB R4, R127, R130 ;  /* 0x000000827f04723e */ /* 0x000fc400000000ff */
[----:B------:R-:W-:Y:S01]  /*9120*/  F2FP.F16.F32.PACK_AB R5, R132, R129 ;  /* 0x000000818405723e */ /* 0x000fe200000000ff */
[----:B------:R-:W-:Y:S01]  /*9130*/  MUFU.EX2 R52, R52 ;  /* 0x0000003400347308 */ /* 0x000fe20000000800 */
[----:B------:R-:W-:Y:S02]  /*9140*/  F2FP.F16.F32.PACK_AB R6, R123, R128 ;  /* 0x000000807b06723e */ /* 0x000fe400000000ff */
[----:B--2---:R-:W-:-:S05]  /*9150*/  F2FP.F16.F32.PACK_AB R7, R131, R134 ;  /* 0x000000868307723e */ /* 0x004fca00000000ff */
[----:B------:R-:W-:Y:S02]  /*9160*/  MUFU.EX2 R67, R67 ;  /* 0x0000004300437308 */ /* 0x000fe40000000800 */
[C---:B------:R-:W-:Y:S06]  /*9170*/  HMMA.16816.F32 R72, R4.reuse, R16, R72 ;  /* 0x000000100448723c */ /* 0x040fec0000001848 */
[C---:B------:R-:W-:Y:S01]  /*9180*/  HMMA.16816.F32 R76, R4.reuse, R18, R76 ;  /* 0x00000012044c723c */ /* 0x040fe2000000184c */
[----:B------:R-:W2:Y:S01]  /*9190*/  LDSM.16.MT88.4 R16, [R174+0xdc00] ;  /* 0x00dc0000ae10783b */ /* 0x000ea20000004200 */
[----:B------:R-:W-:Y:S04]  /*91a0*/  MUFU.EX2 R66, R66 ;  /* 0x0000004200427308 */ /* 0x000fe80000000800 */
[C---:B---3--:R-:W-:Y:S04]  /*91b0*/  HMMA.16816.F32 R84, R4.reuse, R8, R84 ;  /* 0x000000080454723c */ /* 0x048fe80000001854 */
[----:B------:R-:W-:Y:S02]  /*91c0*/  MUFU.EX2 R53, R53 ;  /* 0x0000003500357308 */ /* 0x000fe40000000800 */
[C---:B------:R-:W-:Y:S01]  /*91d0*/  HMMA.16816.F32 R88, R4.reuse, R10, R88 ;  /* 0x0000000a0458723c */ /* 0x040fe20000001858 */
[----:B------:R-:W-:Y:S05]  /*91e0*/  LDSM.16.MT88.4 R8, [R174+0xa000] ;  /* 0x00a00000ae08783b */ /* 0x000fea0000004200 */
[C---:B-1----:R-:W-:Y:S01]  /*91f0*/  HMMA.16816.F32 R108, R4.reuse, R12, R108 ;  /* 0x0000000c046c723c */ /* 0x042fe2000000186c */
[----:B------:R-:W-:Y:S05]  /*9200*/  MUFU.EX2 R51, R146 ;  /* 0x0000009200337308 */ /* 0x000fea0000000800 */
[C---:B------:R-:W-:Y:S01]  /*9210*/  HMMA.16816.F32 R80, R4.reuse, R14, R80 ;  /* 0x0000000e0450723c */ /* 0x040fe20000001850 */
[----:B------:R-:W1:Y:S02]  /*9220*/  LDSM.16.MT88.4 R12, [R172+0xdc00] ;  /* 0x00dc0000ac0c783b */ /* 0x000e640000004200 */
[----:B------:R-:W-:Y:S03]  /*9230*/  MUFU.EX2 R56, R144 ;  /* 0x0000009000387308 */ /* 0x000fe60000000800 */
[C---:B------:R-:W-:Y:S05]  /*9240*/  HMMA.16816.F32 R112, R4.reuse, R20, R112 ;  /* 0x000000140470723c */ /* 0x040fea0000001870 */
[----:B------:R-:W-:Y:S01]  /*9250*/  MUFU.EX2 R54, R145 ;  /* 0x0000009100367308 */ /* 0x000fe20000000800 */
[----:B------:R-:W-:Y:S01]  /*9260*/  HMMA.16816.F32 R68, R4, R22, R68 ;  /* 0x000000160444723c */ /* 0x000fe20000001844 */
[--C-:B------:R-:W-:Y:S01]  /*9270*/  FFMA.FTZ R20, R126, UR6, -R121.reuse ;  /* 0x000000067e147c23 */ /* 0x100fe20008010879 */
[----:B------:R-:W-:-:S04]  /*9280*/  FFMA.FTZ R126, R138, UR6, -R121 ;  /* 0x000000068a7e7c23 */ /* 0x000fc80008010879 */
[C---:B--2---:R-:W-:Y:S01]  /*9290*/  HMMA.16816.F32 R92, R4.reuse, R16, R92 ;  /* 0x00000010045c723c */ /* 0x044fe2000000185c */
[----:B------:R2:W3:Y:S05]  /*92a0*/  MUFU.EX2 R138, R20 ;  /* 0x00000014008a7308 */ /* 0x0004ea0000000800 */
[C---:B------:R-:W-:Y:S01]  /*92b0*/  HMMA.16816.F32 R96, R4.reuse, R18, R96 ;  /* 0x000000120460723c */ /* 0x040fe20000001860 */
[----:B------:R-:W5:Y:S02]  /*92c0*/  LDSM.16.MT88.4 R16, [R174+0xc000] ;  /* 0x00c00000ae10783b */ /* 0x000f640000004200 */
[----:B------:R-:W3:Y:S08]  /*92d0*/  MUFU.EX2 R126, R126 ;  /* 0x0000007e007e7308 */ /* 0x000ef00000000800 */
[----:B------:R-:W-:Y:S01]  /*92e0*/  MUFU.EX2 R55, R55 ;  /* 0x0000003700377308 */ /* 0x000fe20000000800 */
[----:B--2---:R-:W-:Y:S01]  /*92f0*/  LDSM.16.MT88.4 R20, [R172+0xa000] ;  /* 0x00a00000ac14783b */ /* 0x004fe20000004200 */
[C---:B-1----:R-:W-:Y:S06]  /*9300*/  HMMA.16816.F32 R100, R4.reuse, R12, R100 ;  /* 0x0000000c0464723c */ /* 0x042fec0000001864 */
[----:B------:R-:W-:Y:S01]  /*9310*/  MUFU.EX2 R57, R57 ;  /* 0x0000003900397308 */ /* 0x000fe20000000800 */
[----:B------:R-:W-:Y:S01]  /*9320*/  HMMA.16816.F32 R104, R4, R14, R104 ;  /* 0x0000000e0468723c */ /* 0x000fe20000001868 */
[----:B------:R-:W1:Y:S06]  /*9330*/  LDSM.16.MT88.4 R12, [R172+0xc000] ;  /* 0x00c00000ac0c783b */ /* 0x000e6c0000004200 */
[----:B------:R-:W2:Y:S01]  /*9340*/  MUFU.EX2 R58, R143 ;  /* 0x0000008f003a7308 */ /* 0x000ea20000000800 */
[----:B----4-:R-:W-:-:S02]  /*9350*/  F2FP.F16.F32.PACK_AB R4, R140, R125 ;  /* 0x0000007d8c04723e */ /* 0x010fc400000000ff */
[----:B---3--:R-:W-:Y:S02]  /*9360*/  F2FP.F16.F32.PACK_AB R5, R138, R137 ;  /* 0x000000898a05723e */ /* 0x008fe400000000ff */
[----:B------:R-:W-:-:S03]  /*9370*/  F2FP.F16.F32.PACK_AB R6, R142, R133 ;  /* 0x000000858e06723e */ /* 0x000fc600000000ff */
[----:B------:R-:W-:Y:S01]  /*9380*/  MUFU.EX2 R59, R59 ;  /* 0x0000003b003b7308 */ /* 0x000fe20000000800 */
[----:B------:R-:W-:-:S07]  /*9390*/  F2FP.F16.F32.PACK_AB R7, R135, R126 ;  /* 0x0000007e8707723e */ /* 0x000fce00000000ff */
[C---:B------:R-:W-:Y:S01]  /*93a0*/  HMMA.16816.F32 R112, R4.reuse, R8, R112 ;  /* 0x000000080470723c */ /* 0x040fe20000001870 */
[----:B------:R-:W3:Y:S05]  /*93b0*/  MUFU.EX2 R116, R120 ;  /* 0x0000007800747308 */ /* 0x000eea0000000800 */
[C---:B------:R-:W-:Y:S01]  /*93c0*/  HMMA.16816.F32 R68, R4.reuse, R10, R68 ;  /* 0x0000000a0444723c */ /* 0x040fe20000001844 */
[----:B------:R-:W4:Y:S02]  /*93d0*/  LDSM.16.MT88.4 R8, [R174+0xe000] ;  /* 0x00e00000ae08783b */ /* 0x000f240000004200 */
[----:B------:R-:W-:Y:S03]  /*93e0*/  MUFU.EX2 R141, R141 ;  /* 0x0000008d008d7308 */ /* 0x000fe60000000800 */
[C---:B-----5:R-:W-:Y:S05]  /*93f0*/  HMMA.16816.F32 R108, R4.reuse, R16, R108 ;  /* 0x00000010046c723c */ /* 0x060fea000000186c */
        /* <DEDUP_REMOVED lines=10> */
[C---:B------:R-:W-:Y:S01]  /*94a0*/  HMMA.16816.F32 R76, R4.reuse, R22, R76 ;  /* 0x00000016044c723c */ /* 0x040fe2000000184c */
[----:B------:R-:W-:Y:S05]  /*94b0*/  LDSM.16.MT88.4 R20, [R174+0xc400] ;  /* 0x00c40000ae14783b */ /* 0x000fea0000004200 */
[C---:B----4-:R-:W-:Y:S01]  /*94c0*/  HMMA.16816.F32 R92, R4.reuse, R8, R92 ;  /* 0x00000008045c723c */ /* 0x050fe2000000185c */
[----:B------:R-:W4:Y:S05]  /*94d0*/  MUFU.EX2 R63, R63 ;  /* 0x0000003f003f7308 */ /* 0x000f2a0000000800 */
[C---:B------:R-:W-:Y:S01]  /*94e0*/  HMMA.16816.F32 R96, R4.reuse, R10, R96 ;  /* 0x0000000a0460723c */ /* 0x040fe20000001860 */
[----:B------:R-:W2:Y:S02]  /*94f0*/  LDSM.16.MT88.4 R8, [R174+0xa400] ;  /* 0x00a40000ae08783b */ /* 0x000ea40000004200 */
[----:B------:R-:W-:Y:S08]  /*9500*/  MUFU.EX2 R118, R118 ;  /* 0x0000007600767308 */ /* 0x000ff00000000800 */
[----:B------:R-:W4:Y:S01]  /*9510*/  MUFU.EX2 R119, R119 ;  /* 0x0000007700777308 */ /* 0x000f220000000800 */
[C---:B-1----:R-:W-:Y:S06]  /*9520*/  HMMA.16816.F32 R100, R4.reuse, R12, R100 ;  /* 0x0000000c0464723c */ /* 0x042fec0000001864 */
[----:B------:R-:W-:Y:S01]  /*9530*/  HMMA.16816.F32 R104, R4, R14, R104 ;  /* 0x0000000e0468723c */ /* 0x000fe20000001868 */
[----:B------:R-:W1:Y:S06]  /*9540*/  LDSM.16.MT88.4 R12, [R174+0xe400] ;  /* 0x00e40000ae0c783b */ /* 0x000e6c0000004200 */
[----:B------:R-:W-:-:S02]  /*9550*/  F2FP.F16.F32.PACK_AB R4, R139, R124 ;  /* 0x0000007c8b04723e */ /* 0x000fc400000000ff */
[----:B------:R-:W-:Y:S02]  /*9560*/  F2FP.F16.F32.PACK_AB R5, R67, R52 ;  /* 0x000000344305723e */ /* 0x000fe400000000ff */
[----:B------:R-:W-:Y:S02]  /*9570*/  F2FP.F16.F32.PACK_AB R6, R65, R64 ;  /* 0x000000404106723e */ /* 0x000fe400000000ff */
[----:B------:R-:W-:-:S07]  /*9580*/  F2FP.F16.F32.PACK_AB R7, R53, R66 ;  /* 0x000000423507723e */ /* 0x000fce00000000ff */
[C---:B--2---:R-:W-:Y:S06]  /*9590*/  HMMA.16816.F32 R112, R4.reuse, R8, R112 ;  /* 0x000000080470723c */ /* 0x044fec0000001870 */
[C---:B------:R-:W-:Y:S01]  /*95a0*/  HMMA.16816.F32 R68, R4.reuse, R10, R68 ;  /* 0x0000000a0444723c */ /* 0x040fe20000001844 */
[----:B------:R-:W2:Y:S05]  /*95b0*/  LDSM.16.MT88.4 R8, [R172+0xe400] ;  /* 0x00e40000ac08783b */ /* 0x000eaa0000004200 */
[C---:B------:R-:W-:Y:S06]  /*95c0*/  HMMA.16816.F32 R84, R4.reuse, R16, R84 ;  /* 0x000000100454723c */ /* 0x040fec0000001854 */
[C---:B------:R-:W-:Y:S01]  /*95d0*/  HMMA.16816.F32 R88, R4.reuse, R18, R88 ;  /* 0x000000120458723c */ /* 0x040fe20000001858 */
[----:B------:R-:W5:Y:S05]  /*95e0*/  LDSM.16.MT88.4 R16, [R174+0xc800] ;  /* 0x00c80000ae10783b */ /* 0x000f6a0000004200 */
[C---:B------:R-:W-:Y:S06]  /*95f0*/  HMMA.16816.F32 R108, R4.reuse, R20, R108 ;  /* 0x00000014046c723c */ /* 0x040fec000000186c */
        /* <DEDUP_REMOVED lines=10> */
[----:B------:R-:W-:Y:S01]  /*96a0*/  F2FP.F16.F32.PACK_AB R8, R56, R51 ;  /* 0x000000333808723e */ /* 0x000fe200000000ff */
[----:B------:R-:W2:Y:S01]  /*96b0*/  LDSM.16.MT88.4 R4, [R174+0xe800] ;  /* 0x00e80000ae04783b */ /* 0x000ea20000004200 */
[----:B------:R-:W-:-:S04]  /*96c0*/  F2FP.F16.F32.PACK_AB R9, R58, R57 ;  /* 0x000000393a09723e */ /* 0x000fc800000000ff */
[----:B------:R-:W-:Y:S02]  /*96d0*/  F2FP.F16.F32.PACK_AB R10, R55, R54 ;  /* 0x00000036370a723e */ /* 0x000fe400000000ff */
[----:B---3--:R-:W-:-:S07]  /*96e0*/  F2FP.F16.F32.PACK_AB R11, R116, R59 ;  /* 0x0000003b740b723e */ /* 0x008fce00000000ff */
[C---:B-----5:R-:W-:Y:S06]  /*96f0*/  HMMA.16816.F32 R108, R8.reuse, R16, R108 ;  /* 0x00000010086c723c */ /* 0x060fec000000186c */
[C---:B------:R-:W-:Y:S01]  /*9700*/  HMMA.16816.F32 R80, R8.reuse, R18, R80 ;  /* 0x000000120850723c */ /* 0x040fe20000001850 */
[----:B------:R-:W3:Y:S05]  /*9710*/  LDSM.16.MT88.4 R16, [R174+0xac00] ;  /* 0x00ac0000ae10783b */ /* 0x000eea0000004200 */
[C---:B----4-:R-:W-:Y:S06]  /*9720*/  HMMA.16816.F32 R112, R8.reuse, R20, R112 ;  /* 0x000000140870723c */ /* 0x050fec0000001870 */
[C---:B------:R-:W-:Y:S01]  /*9730*/  HMMA.16816.F32 R68, R8.reuse, R22, R68 ;  /* 0x000000160844723c */ /* 0x040fe20000001844 */
[----:B------:R-:W4:Y:S05]  /*9740*/  LDSM.16.MT88.4 R20, [R172+0xe800] ;  /* 0x00e80000ac14783b */ /* 0x000f2a0000004200 */
[C---:B-1----:R-:W-:Y:S06]  /*9750*/  HMMA.16816.F32 R84, R8.reuse, R12, R84 ;  /* 0x0000000c0854723c */ /* 0x042fec0000001854 */
[C---:B--2---:R-:W-:Y:S06]  /*9760*/  HMMA.16816.F32 R92, R8.reuse, R4, R92 ;  /* 0x00000004085c723c */ /* 0x044fec000000185c */
[----:B------:R-:W-:Y:S01]  /*9770*/  HMMA.16816.F32 R96, R8, R6, R96 ;  /* 0x000000060860723c */ /* 0x000fe20000001860 */
[----:B------:R-:W-:-:S02]  /*9780*/  F2FP.F16.F32.PACK_AB R4, R42, R141 ;  /* 0x0000008d2a04723e */ /* 0x000fc400000000ff */
[----:B------:R-:W-:-:S03]  /*9790*/  F2FP.F16.F32.PACK_AB R5, R63, R62 ;  /* 0x0000003e3f05723e */ /* 0x000fc600000000ff */
[----:B------:R-:W-:Y:S01]  /*97a0*/  HMMA.16816.F32 R88, R8, R14, R88 ;  /* 0x0000000e0858723c */ /* 0x000fe20000001858 */
[----:B------:R-:W-:Y:S01]  /*97b0*/  F2FP.F16.F32.PACK_AB R6, R117, R60 ;  /* 0x0000003c7506723e */ /* 0x000fe200000000ff */
[----:B------:R-:W1:Y:S01]  /*97c0*/  LDSM.16.MT88.4 R12, [R172+0xac00] ;  /* 0x00ac0000ac0c783b */ /* 0x000e620000004200 */
[----:B------:R-:W-:-:S03]  /*97d0*/  F2FP.F16.F32.PACK_AB R7, R119, R118 ;  /* 0x000000767707723e */ /* 0x000fc600000000ff */
[----:B------:R-:W-:Y:S06]  /*97e0*/  HMMA.16816.F32 R72, R8, R32, R72 ;  /* 0x000000200848723c */ /* 0x000fec0000001848 */
[----:B---3--:R-:W-:Y:S06]  /*97f0*/  HMMA.16816.F32 R112, R4, R16, R112 ;  /* 0x000000100470723c */ /* 0x008fec0000001870 */
[C---:B------:R-:W-:Y:S01]  /*9800*/  HMMA.16816.F32 R76, R8.reuse, R34, R76 ;  /* 0x00000022084c723c */ /* 0x040fe2000000184c */
[----:B------:R-:W-:Y:S01]  /*9810*/  FADD.FTZ R17, R31, R0 ;  /* 0x000000001f117221 */ /* 0x000fe20000010000 */
[----:B------:R-:W2:Y:S03]  /*9820*/  LDSM.16.MT88.4 R32, [R174+0xcc00] ;  /* 0x00cc0000ae20783b */ /* 0x000ea60000004200 */
[----:B------:R-:W-:Y:S01]  /*9830*/  FADD.FTZ R17, R28, R17 ;  /* 0x000000111c117221 */ /* 0x000fe20000010000 */
[----:B----4-:R-:W-:Y:S03]  /*9840*/  HMMA.16816.F32 R100, R8, R20, R100 ;  /* 0x000000140864723c */ /* 0x010fe60000001864 */
[----:B------:R-:W-:Y:S01]  /*9850*/  FADD.FTZ R0, R50, R17 ;  /* 0x0000001132007221 */ /* 0x000fe20000010000 */
[----:B------:R-:W-:-:S02]  /*9860*/  FADD.FTZ R17, R40, R41 ;  /* 0x0000002928117221 */ /* 0x000fc40000010000 */
[----:B------:R-:W-:Y:S01]  /*9870*/  HMMA.16816.F32 R104, R8, R22, R104 ;  /* 0x000000160868723c */ /* 0x000fe20000001868 */
[----:B------:R-:W3:Y:S01]  /*9880*/  LDSM.16.MT88.4 R8, [R172+0xcc00] ;  /* 0x00cc0000ac08783b */ /* 0x000ee20000004200 */
        /* <DEDUP_REMOVED lines=14> */
[C---:B------:R-:W-:Y:S01]  /*9970*/  HMMA.16816.F32 R76, R4.reuse, R14, R76 ;  /* 0x0000000e044c723c */ /* 0x040fe2000000184c */
[----:B------:R-:W1:Y:S01]  /*9980*/  LDSM.16.MT88.4 R12, [R174+0xec00] ;  /* 0x00ec0000ae0c783b */ /* 0x000e620000004200 */
[----:B------:R-:W-:Y:S01]  /*9990*/  FADD.FTZ R2, R131, R2 ;  /* 0x0000000283027221 */ /* 0x000fe20000010000 */
[----:B------:R-:W-:Y:S02]  /*99a0*/  FADD.FTZ R125, R125, R0 ;  /* 0x000000007d7d7221 */ /* 0x000fe40000010000 */
[----:B------:R-:W4:Y:S01]  /*99b0*/  LDSM.16.MT88.4 R16, [R172+0xec00] ;  /* 0x00ec0000ac10783b */ /* 0x000f220000004200 */
[----:B------:R-:W-:Y:S01]  /*99c0*/  FADD.FTZ R21, R137, R2 ;  /* 0x0000000289157221 */ /* 0x000fe20000010000 */
[----:B------:R-:W-:Y:S01]  /*99d0*/  FADD.FTZ R140, R140, R125 ;  /* 0x0000007d8c8c7221 */ /* 0x000fe20000010000 */
[----:B--2---:R-:W-:Y:S02]  /*99e0*/  HMMA.16816.F32 R108, R4, R32, R108 ;  /* 0x00000020046c723c */ /* 0x004fe4000000186c */
[----:B------:R-:W-:-:S04]  /*99f0*/  FADD.FTZ R21, R138, R21 ;  /* 0x000000158a157221 */ /* 0x000fc80000010000 */
[----:B------:R-:W-:Y:S01]  /*9a00*/  FADD.FTZ R126, R126, R21 ;  /* 0x000000157e7e7221 */ /* 0x000fe20000010000 */
[----:B------:R-:W-:Y:S03]  /*9a10*/  HMMA.16816.F32 R80, R4, R34, R80 ;  /* 0x000000220450723c */ /* 0x000fe60000001850 */
[----:B------:R-:W-:-:S03]  /*9a20*/  FADD.FTZ R135, R135, R126 ;  /* 0x0000007e87877221 */ /* 0x000fc60000010000 */
[----:B---3--:R-:W-:Y:S01]  /*9a30*/  HMMA.16816.F32 R84, R4, R8, R84 ;  /* 0x000000080454723c */ /* 0x008fe20000001854 */
        /* <DEDUP_REMOVED lines=9> */
[----:B------:R-:W-:Y:S01]  /*9ad0*/  MOV R2, R24 ;  /* 0x0000001800027202 */ /* 0x000fe20000000f00 */
[----:B------:R-:W-:Y:S01]  /*9ae0*/  FADD.FTZ R139, R139, R124 ;  /* 0x0000007c8b8b7221 */ /* 0x000fe20000010000 */
[----:B-1----:R-:W-:Y:S01]  /*9af0*/  HMMA.16816.F32 R92, R4, R12, R92 ;  /* 0x0000000c045c723c */ /* 0x002fe2000000185c */
[----:B------:R-:W-:Y:S02]  /*9b00*/  FADD.FTZ R58, R58, R57 ;  /* 0x000000393a3a7221 */ /* 0x000fe40000010000 */
[----:B------:R-:W-:-:S03]  /*9b10*/  FADD.FTZ R0, R64, R139 ;  /* 0x0000008b40007221 */ /* 0x000fc60000010000 */
[----:B------:R-:W-:Y:S01]  /*9b20*/  HMMA.16816.F32 R96, R4, R14, R96 ;  /* 0x0000000e0460723c */ /* 0x000fe20000001860 */
[----:B------:R-:W-:-:S04]  /*9b30*/  FADD.FTZ R0, R65, R0 ;  /* 0x0000000041007221 */ /* 0x000fc80000010000 */
[----:B------:R-:W-:Y:S01]  /*9b40*/  FADD.FTZ R9, R51, R0 ;  /* 0x0000000033097221 */ /* 0x000fe20000010000 */
[----:B----4-:R-:W-:Y:S03]  /*9b50*/  HMMA.16816.F32 R100, R4, R16, R100 ;  /* 0x000000100464723c */ /* 0x010fe60000001864 */
        /* <DEDUP_REMOVED lines=14> */
[----:B------:R-:W-:-:S07]  /*9c40*/  FADD.FTZ R196, R119, R118 ;  /* 0x0000007677c47221 */ /* 0x000fce0000010000 */
.L_x_1818:
[----:B------:R-:W-:-:S13]  /*9c50*/  ISETP.GE.AND P0, PT, R183, 0x1, PT ;  /* 0x00000001b700780c */ /* 0x000fda0003f06270 */
[----:B------:R-:W-:Y:S05]  /*9c60*/  @!P0 BRA `(.L_x_1824) ;  /* 0x0000003400648947 */ /* 0x000fea0003800000 */
[----:B------:R-:W-:Y:S01]  /*9c70*/  IMAD.U32 R192, R136, -0x80, RZ ;  /* 0xffffff8088c07824 */ /* 0x000fe200078e00ff */
[----:B------:R-:W-:Y:S01]  /*9c80*/  ULDC.64 UR12, c[0x0][0x250] ;  /* 0x00009400000c7ab9 */ /* 0x000fe20000000a00 */
[----:B------:R-:W-:Y:S01]  /*9c90*/  MOV R3, R0 ;  /* 0x0000000000037202 */ /* 0x000fe20000000f00 */
[----:B------:R-:W-:Y:S01]  /*9ca0*/  IMAD.MOV.U32 R117, RZ, RZ, R2 ;  /* 0x000000ffff757224 */ /* 0x000fe200078e0002 */
[----:B------:R-:W-:Y:S01]  /*9cb0*/  ULDC UR6, c[0x0][0x24c] ;  /* 0x0000930000067ab9 */ /* 0x000fe20000000800 */
[----:B------:R-:W-:Y:S01]  /*9cc0*/  SHF.R.S32.HI R191, RZ, 0x1f, R192 ;  /* 0x0000001fffbf7819 */ /* 0x000fe200000114c0 */
[----:B------:R-:W-:Y:S01]  /*9cd0*/  ULDC UR9, c[0x0][0x248] ;  /* 0x0000920000097ab9 */ /* 0x000fe20000000800 */
[----:B------:R-:W-:Y:S02]  /*9ce0*/  USHF.L.U64.HI UR13, UR12, 0x6, UR13 ;  /* 0x000000060c0d7899 */ /* 0x000fe4000801020d */
[----:B------:R-:W-:Y:S02]  /*9cf0*/  USHF.L.U32 UR12, UR12, 0x6, URZ ;  /* 0x000000060c0c7899 */ /* 0x000fe4000800063f */
[----:B------:R-:W-:-:S02]  /*9d00*/  USHF.L.U64.HI UR6, UR9, 0x6, UR6 ;  /* 0x0000000609067899 */ /* 0x000fc40008010206 */
[----:B------:R-:W-:Y:S01]  /*9d10*/  USHF.L.U32 UR5, UR9, 0x6, URZ ;  /* 0x0000000609057899 */ /* 0x000fe2000800063f */
[----:B------:R-:W-:-:S11]  /*9d20*/  ULDC UR4, c[0x0][0x2ec] ;  /* 0x0000bb0000047ab9 */ /* 0x000fd60000000800 */
.L_x_1828:
[----:B------:R-:W-:Y:S04]  /*9d30*/  DEPBAR.LE SB0, 0x0 ;  /* 0x000080000000791a */ /* 0x000fe80000000000 */
[----:B------:R-:W-:Y:S01]  /*9d40*/  BAR.SYNC.DEFER_BLOCKING 0x0 ;  /* 0x0000000000007b1d */ /* 0x000fe20000010000 */
[----:B------:R-:W-:Y:S02]  /*9d50*/  MOV R8, R192 ;  /* 0x000000c000087202 */ /* 0x000fe40000000f00 */
[----:B------:R-:W-:Y:S03]  /*9d60*/  MOV R0, R191 ;  /* 0x000000bf00007202 */ /* 0x000fe60000000f00 */
[----:B------:R-:W-:Y:S05]  /*9d70*/  @!P6 BRA `(.L_x_1825) ;  /* 0x0000000000f4e947 */ /* 0x000fea0003800000 */
[----:B------:R-:W1:Y:S01]  /*9d80*/  LDC R0, c[0x0][0x380] ;  /* 0x0000e000ff007b82 */ /* 0x000e620000000800 */
[----:B------:R-:W-:Y:S04]  /*9d90*/  SHF.L.U32 R11, R183, 0x7, RZ ;  /* 0x00000007b70b7819 */ /* 0x000fe800000006ff */
[----:B------:R-:W-:Y:S01]  /*9da0*/  IABS R6, R11 ;  /* 0x0000000b00067213 */ /* 0x000fe20000000000 */
[C---:B------:R-:W-:Y:S01]  /*9db0*/  VIADD R5, R11.reuse, 0xffffff80 ;  /* 0xffffff800b057836 */ /* 0x040fe20000000000 */
        /* <DEDUP_REMOVED lines=57> */
.L_x_1825:
        /* <DEDUP_REMOVED lines=26> */
[----:B------:R-:W2:Y:S04]  /*a2f0*/  LDSM.16.M88.4 R124, [R176+0x3000] ;  /* 0x00300000b07c783b */ /* 0x000ea80000000200 */
        /* <DEDUP_REMOVED lines=13> */
[----:B------:R-:W2:Y:S03]  /*a3d0*/  LDSM.16.M88.4 R168, [R173+0x3800] ;  /* 0x00380000ada8783b */ /* 0x000ea60000000200 */
[C---:B---3--:R-:W-:Y:S01]  /*a3e0*/  HMMA.16816.F32 R12, R120.reuse, R128, RZ ;  /* 0x00000080780c723c */ /* 0x048fe200000018ff */
[----:B------:R-:W3:Y:S05]  /*a3f0*/  LDSM.16.M88.4 R124, [R173+0x3c00] ;  /* 0x003c0000ad7c783b */ /* 0x000eea0000000200 */
        /* <DEDUP_REMOVED lines=60> */
[C---:B------:R-:W-:Y:S06]  /*a7c0*/  HMMA.16816.F32 R60, R120.reuse, R140, R60 ;  /* 0x0000008c783c723c */ /* 0x040fec000000183c */
        /* <DEDUP_REMOVED lines=21> */
[C---:B----4-:R-:W-:Y:S06]  /*a920*/  HMMA.16816.F32 R52, R124.reuse, R136, R52 ;  /* 0x000000887c34723c */ /* 0x050fec0000001834 */
[C---:B------:R-:W-:Y:S01]  /*a930*/  HMMA.16816.F32 R56, R124.reuse, R138, R56 ;  /* 0x0000008a7c38723c */ /* 0x040fe20000001838 */
[----:B------:R-:W3:Y:S05]  /*a940*/  LDSM.16.M88.4 R136, [R176+0x7800] ;  /* 0x00780000b088783b */ /* 0x000eea0000000200 */
[C---:B------:R-:W-:Y:S06]  /*a950*/  HMMA.16816.F32 R60, R124.reuse, R140, R60 ;  /* 0x0000008c7c3c723c */ /* 0x040fec000000183c */
[----:B------:R-:W-:Y:S01]  /*a960*/  HMMA.16816.F32 R64, R124, R142, R64 ;  /* 0x0000008e7c40723c */ /* 0x000fe20000001840 */
[----:B------:R-:W4:Y:S04]  /*a970*/  LDSM.16.M88.4 R124, [R176+0x7c00] ;  /* 0x007c0000b07c783b */ /* 0x000f280000000200 */
[----:B------:R-:W-:Y:S01]  /*a980*/  LDSM.16.M88.4 R140, [R176+0x8c00] ;  /* 0x008c0000b08c783b */ /* 0x000fe20000000200 */
        /* <DEDUP_REMOVED lines=33> */
[----:B------:R-:W3:Y:S01]  /*aba0*/  LDSM.16.M88.4 R136, [R173+0x8800] ;  /* 0x00880000ad88783b */ /* 0x000ee20000000200 */
[----:B------:R-:W-:Y:S04]  /*abb0*/  DEPBAR.LE SB0, 0x0 ;  /* 0x000080000000791a */ /* 0x000fe80000000000 */
[C---:B----4-:R-:W-:Y:S01]  /*abc0*/  HMMA.16816.F32 R28, R124.reuse, R120, R28 ;  /* 0x000000787c1c723c */ /* 0x050fe2000000181c */
[----:B------:R-:W-:Y:S05]  /*abd0*/  BAR.SYNC.DEFER_BLOCKING 0x0 ;  /* 0x0000000000007b1d */ /* 0x000fea0000010000 */
[C---:B------:R-:W-:Y:S06]  /*abe0*/  HMMA.16816.F32 R32, R124.reuse, R122, R32 ;  /* 0x0000007a7c20723c */ /* 0x040fec0000001820 */
[C---:B-1----:R-:W-:Y:S06]  /*abf0*/  HMMA.16816.F32 R36, R124.reuse, R128, R36 ;  /* 0x000000807c24723c */ /* 0x042fec0000001824 */
[C---:B------:R-:W-:Y:S06]  /*ac00*/  HMMA.16816.F32 R40, R124.reuse, R130, R40 ;  /* 0x000000827c28723c */ /* 0x040fec0000001828 */
[C---:B--2---:R-:W-:Y:S06]  /*ac10*/  HMMA.16816.F32 R44, R124.reuse, R132, R44 ;  /* 0x000000847c2c723c */ /* 0x044fec000000182c */
[C---:B------:R-:W-:Y:S06]  /*ac20*/  HMMA.16816.F32 R48, R124.reuse, R134, R48 ;  /* 0x000000867c30723c */ /* 0x040fec0000001830 */
[C---:B---3--:R-:W-:Y:S06]  /*ac30*/  HMMA.16816.F32 R52, R124.reuse, R136, R52 ;  /* 0x000000887c34723c */ /* 0x048fec0000001834 */
        /* <DEDUP_REMOVED lines=18> */
[----:B------:R-:W1:Y:S02]  /*ad60*/  I2F.RP R122, R2 ;  /* 0x00000002007a7306 */ /* 0x000e640000209400 */
[----:B------:R-:W-:Y:S08]  /*ad70*/  ISETP.GE.AND P2, PT, R125, RZ, PT ;  /* 0x000000ff7d00720c */ /* 0x000ff00003f46270 */
[----:B-1----:R-:W1:Y:S02]  /*ad80*/  MUFU.RCP R116, R122 ;  /* 0x0000007a00747308 */ /* 0x002e640000001000 */
[----:B-1----:R-:W-:Y:S01]  /*ad90*/  VIADD R120, R116, 0xffffffe ;  /* 0x0ffffffe74787836 */ /* 0x002fe20000000000 */
[----:B------:R-:W-:Y:S02]  /*ada0*/  IABS R116, R123 ;  /* 0x0000007b00747213 */ /* 0x000fe40000000000 */
[-C--:B------:R-:W-:Y:S05]  /*adb0*/  LOP3.LUT R123, R123, R0.reuse, RZ, 0x3c, !PT ;  /* 0x000000007b7b7212 */ /* 0x080fea00078e3cff */
[----:B------:R-:W1:Y:S01]  /*adc0*/  F2I.FTZ.U32.TRUNC.NTZ R121, R120 ;  /* 0x0000007800797305 */ /* 0x000e62000021f000 */
[----:B------:R-:W-:Y:S02]  /*add0*/  ISETP.GE.AND P0, PT, R123, RZ, PT ;  /* 0x000000ff7b00720c */ /* 0x000fe40003f06270 */
[----:B------:R-:W-:Y:S01]  /*ade0*/  LOP3.LUT R123, RZ, R0, RZ, 0x33, !PT ;  /* 0x00000000ff7b7212 */ /* 0x000fe200078e33ff */
        /* <DEDUP_REMOVED lines=12> */
[-C--:B------:R-:W-:Y:S01]  /*aeb0*/  @!P1 IADD3 R116, R116, -R2.reuse, RZ ;  /* 0x8000000274749210 */ /* 0x080fe20007ffe0ff */
[----:B------:R-:W-:Y:S01]  /*aec0*/  @!P1 VIADD R120, R120, 0x1 ;  /* 0x0000000178789836 */ /* 0x000fe20000000000 */
[----:B------:R-:W-:Y:S01]  /*aed0*/  @!P3 IADD3 R122, R122, 0x1, RZ ;  /* 0x000000017a7ab810 */ /* 0x000fe20007ffe0ff */
[----:B------:R-:W-:Y:S01]  /*aee0*/  @!P3 IMAD.IADD R118, R118, 0x1, -R2 ;  /* 0x000000017676b824 */ /* 0x000fe200078e0a02 */
[-C--:B------:R-:W-:Y:S02]  /*aef0*/  ISETP.GE.U32.AND P4, PT, R116, R2.reuse, PT ;  /* 0x000000027400720c */ /* 0x080fe40003f86070 */
[----:B------:R-:W-:Y:S02]  /*af00*/  ISETP.NE.AND P1, PT, R0, RZ, PT ;  /* 0x000000ff0000720c */ /* 0x000fe40003f25270 */
[----:B------:R-:W-:Y:S02]  /*af10*/  ISETP.GE.U32.AND P5, PT, R118, R2, PT ;  /* 0x000000027600720c */ /* 0x000fe40003fa6070 */
[----:B------:R-:W1:Y:S07]  /*af20*/  LDC R2, c[0x0][0x24c] ;  /* 0x00009300ff027b82 */ /* 0x000e6e0000000800 */
[----:B------:R-:W-:Y:S04]  /*af30*/  @P4 VIADD R120, R120, 0x1 ;  /* 0x0000000178784836 */ /* 0x000fe80000000000 */
[----:B------:R-:W-:Y:S01]  /*af40*/  @P5 VIADD R122, R122, 0x1 ;  /* 0x000000017a7a5836 */ /* 0x000fe20000000000 */
[----:B------:R-:W-:Y:S03]  /*af50*/  @!P0 IADD3 R120, -R120, RZ, RZ ;  /* 0x000000ff78788210 */ /* 0x000fe60007ffe1ff */
[----:B------:R-:W-:Y:S01]  /*af60*/  @!P2 IMAD.MOV R122, RZ, RZ, -R122 ;  /* 0x000000ffff7aa224 */ /* 0x000fe200078e0a7a */
[C---:B------:R-:W-:Y:S04]  /*af70*/  SEL R119, R123.reuse, R120, !P1 ;  /* 0x000000787b777207 */ /* 0x040fe80004800000 */
        /* <DEDUP_REMOVED lines=21> */
.L_x_1827:
        /* <DEDUP_REMOVED lines=24> */
.L_x_1826:
[----:B------:R-:W-:Y:S01]  /*b250*/  FMNMX.FTZ R0, R4, R117, !PT ;  /* 0x0000007504007209 */ /* 0x000fe20007810000 */
[----:B------:R-:W-:Y:S01]  /*b260*/  LDSM.16.MT88.4 R128, [R174+0xb000] ;  /* 0x00b00000ae80783b */ /* 0x000fe20000004200 */
[----:B------:R-:W-:Y:S02]  /*b270*/  FMNMX.FTZ R2, R6, R3, !PT ;  /* 0x0000000306027209 */ /* 0x000fe40007810000 */
[----:B-1----:R-:W-:Y:S02]  /*b280*/  FMNMX.FTZ R119, R5, R0, !PT ;  /* 0x0000000005777209 */ /* 0x002fe40007810000 */
        /* <DEDUP_REMOVED lines=120> */
[--C-:B------:R-:W-:Y:S01]  /*ba10*/  FFMA.FTZ R118, R13, UR4, -R136.reuse ;  /* 0x000000040d767c23 */ /* 0x100fe20008010888 */
[C---:B------:R-:W-:Y:S01]  /*ba20*/  FMUL.FTZ R12, R116.reuse, R108 ;  /* 0x0000006c740c7220 */ /* 0x040fe20000410000 */
[----:B------:R-:W-:Y:S01]  /*ba30*/  FMUL.FTZ R13, R116, R109 ;  /* 0x0000006d740d7220 */ /* 0x000fe20000410000 */
[C---:B------:R-:W-:Y:S01]  /*ba40*/  FMUL.FTZ R14, R3.reuse, R110 ;  /* 0x0000006e030e7220 */ /* 0x040fe20000410000 */
        /* <DEDUP_REMOVED lines=12> */
[----:B------:R-:W-:Y:S01]  /*bb10*/  LDSM.16.MT88.4 R108, [R172+0xd000] ;  /* 0x00d00000ac6c783b */ /* 0x000fe20000004200 */
[C---:B------:R-:W-:Y:S01]  /*bb20*/  FMUL.FTZ R88, R116.reuse, R88 ;  /* 0x0000005874587220 */ /* 0x040fe20000410000 */
[C---:B------:R-:W-:Y:S01]  /*bb30*/  FMUL.FTZ R89, R116.reuse, R89 ;  /* 0x0000005974597220 */ /* 0x040fe20000410000 */
[C---:B------:R-:W-:Y:S01]  /*bb40*/  FMUL.FTZ R90, R3.reuse, R90 ;  /* 0x0000005a035a7220 */ /* 0x040fe20000410000 */
[----:B------:R-:W-:Y:S03]  /*bb50*/  FMUL.FTZ R91, R3, R91 ;  /* 0x0000005b035b7220 */ /* 0x000fe60000410000 */
        /* <DEDUP_REMOVED lines=19> */
[--C-:B------:R-:W-:Y:S01]  /*bc90*/  FFMA.FTZ R153, R45, UR4, -R136.reuse ;  /* 0x000000042d997c23 */ /* 0x100fe20008010888 */
[--C-:B------:R-:W-:Y:S01]  /*bca0*/  FFMA.FTZ R154, R46, UR4, -R119.reuse ;  /* 0x000000042e9a7c23 */ /* 0x100fe20008010877 */
[----:B------:R-:W-:Y:S01]  /*bcb0*/  FFMA.FTZ R155, R47, UR4, -R119 ;  /* 0x000000042f9b7c23 */ /* 0x000fe20008010877 */
[----:B------:R-:W-:Y:S01]  /*bcc0*/  FFMA.FTZ R147, R116, R193, R147 ;  /* 0x000000c174937223 */ /* 0x000fe20000010093 */
[--C-:B------:R-:W-:Y:S03]  /*bcd0*/  FFMA.FTZ R143, R23, UR4, -R119.reuse ;  /* 0x00000004178f7c23 */ /* 0x100fe60008010877 */
[----:B------:R-:W-:Y:S01]  /*bce0*/  MUFU.EX2 R7, R7 ;  /* 0x0000000700077308 */ /* 0x000fe20000000800 */
[--C-:B------:R-:W-:Y:S01]  /*bcf0*/  FFMA.FTZ R48, R48, UR4, -R136.reuse ;  /* 0x0000000430307c23 */ /* 0x100fe20008010888 */
[----:B------:R-:W-:Y:S01]  /*bd00*/  FFMA.FTZ R49, R49, UR4, -R136 ;  /* 0x0000000431317c23 */ /* 0x000fe20008010888 */
[--C-:B------:R-:W-:Y:S01]  /*bd10*/  FFMA.FTZ R50, R50, UR4, -R119.reuse ;  /* 0x0000000432327c23 */ /* 0x100fe20008010877 */
[--C-:B------:R-:W-:Y:S01]  /*bd20*/  FFMA.FTZ R51, R51, UR4, -R119.reuse ;  /* 0x0000000433337c23 */ /* 0x100fe20008010877 */
[----:B------:R-:W-:Y:S01]  /*bd30*/  FFMA.FTZ R144, R3, R196, R144 ;  /* 0x000000c403907223 */ /* 0x000fe20000010090 */
[----:B------:R-:W-:Y:S01]  /*bd40*/  FFMA.FTZ R64, R64, UR4, -R136 ;  /* 0x0000000440407c23 */ /* 0x000fe20008010888 */
[----:B------:R-:W-:Y:S03]  /*bd50*/  FFMA.FTZ R66, R66, UR4, -R119 ;  /* 0x0000000442427c23 */ /* 0x000fe60008010877 */
[----:B------:R-:W2:Y:S01]  /*bd60*/  MUFU.EX2 R118, R118 ;  /* 0x0000007600767308 */ /* 0x000ea20000000800 */
[----:B---3--:R-:W-:Y:S01]  /*bd70*/  F2FP.F16.F32.PACK_AB R115, R5, R138 ;  /* 0x0000008a0573723e */ /* 0x008fe200000000ff */
[----:B------:R-:W-:Y:S01]  /*bd80*/  FADD.FTZ R139, R139, R144 ;  /* 0x000000908b8b7221 */ /* 0x000fe20000010000 */
[----:B------:R-:W-:Y:S01]  /*bd90*/  FADD.FTZ R142, R142, R147 ;  /* 0x000000938e8e7221 */ /* 0x000fe20000010000 */
[----:B------:R-:W-:Y:S02]  /*bda0*/  ISETP.GT.AND P0, PT, R183, 0x1, PT ;  /* 0x00000001b700780c */ /* 0x000fe40003f04270 */
[----:B------:R-:W-:Y:S01]  /*bdb0*/  FADD.FTZ R138, R138, R139 ;  /* 0x0000008b8a8a7221 */ /* 0x000fe20000010000 */
[----:B------:R-:W-:Y:S01]  /*bdc0*/  FADD.FTZ R137, R137, R142 ;  /* 0x0000008e89897221 */ /* 0x000fe20000010000 */
[C---:B------:R-:W-:Y:S02]  /*bdd0*/  HMMA.16816.F32 R8, R112.reuse, R120, R8 ;  /* 0x000000787008723c */ /* 0x040fe40000001808 */
[----:B------:R-:W-:Y:S03]  /*bde0*/  MUFU.EX2 R140, R140 ;  /* 0x0000008c008c7308 */ /* 0x000fe60000000800 */
[----:B------:R-:W-:Y:S01]  /*bdf0*/  FADD.FTZ R5, R5, R138 ;  /* 0x0000008a05057221 */ /* 0x000fe20000010000 */
[C---:B------:R-:W-:Y:S01]  /*be00*/  HMMA.16816.F32 R68, R112.reuse, R122, R68 ;  /* 0x0000007a7044723c */ /* 0x040fe20000001844 */
[----:B------:R-:W3:Y:S05]  /*be10*/  LDSM.16.MT88.4 R120, [R174+0xd000] ;  /* 0x00d00000ae78783b */ /* 0x000eea0000004200 */
[----:B------:R-:W-:Y:S01]  /*be20*/  MUFU.EX2 R148, R148 ;  /* 0x0000009400947308 */ /* 0x000fe20000000800 */
[----:B------:R-:W-:Y:S01]  /*be30*/  FADD.FTZ R6, R6, R137 ;  /* 0x0000008906067221 */ /* 0x000fe20000010000 */
[C---:B-1----:R-:W-:Y:S08]  /*be40*/  HMMA.16816.F32 R72, R112.reuse, R124, R72 ;  /* 0x0000007c7048723c */ /* 0x042ff00000001848 */
[----:B------:R-:W-:Y:S01]  /*be50*/  MUFU.EX2 R149, R149 ;  /* 0x0000009500957308 */ /* 0x000fe20000000800 */
[C---:B------:R-:W-:Y:S01]  /*be60*/  HMMA.16816.F32 R76, R112.reuse, R126, R76 ;  /* 0x0000007e704c723c */ /* 0x040fe2000000184c */
[----:B------:R-:W1:Y:S02]  /*be70*/  LDSM.16.MT88.4 R124, [R174+0x9400] ;  /* 0x00940000ae7c783b */ /* 0x000e640000004200 */
[----:B------:R-:W-:Y:S03]  /*be80*/  MOV R117, R2 ;  /* 0x0000000200757202 */ /* 0x000fe60000000f00 */
[C---:B------:R-:W-:Y:S03]  /*be90*/  HMMA.16816.F32 R12, R112.reuse, R128, R12 ;  /* 0x00000080700c723c */ /* 0x040fe6000000180c */
[----:B------:R-:W-:Y:S03]  /*bea0*/  MUFU.EX2 R150, R150 ;  /* 0x0000009600967308 */ /* 0x000fe60000000800 */
[C---:B------:R-:W-:Y:S01]  /*beb0*/  HMMA.16816.F32 R80, R112.reuse, R130, R80 ;  /* 0x000000827050723c */ /* 0x040fe20000001850 */
[----:B------:R-:W4:Y:S06]  /*bec0*/  LDSM.16.MT88.4 R128, [R172+0x9400] ;  /* 0x00940000ac80783b */ /* 0x000f2c0000004200 */
[----:B------:R-:W-:Y:S01]  /*bed0*/  MUFU.EX2 R151, R151 ;  /* 0x0000009700977308 */ /* 0x000fe20000000800 */
[C---:B------:R-:W-:Y:S09]  /*bee0*/  HMMA.16816.F32 R84, R112.reuse, R132, R84 ;  /* 0x000000847054723c */ /* 0x040ff20000001854 */
[----:B------:R5:W1:Y:S01]  /*bef0*/  MUFU.EX2 R133, R141 ;  /* 0x0000008d00857308 */ /* 0x000a620000000800 */
[C---:B------:R-:W-:Y:S03]  /*bf00*/  HMMA.16816.F32 R88, R112.reuse, R134, R88 ;  /* 0x000000867058723c */ /* 0x040fe60000001858 */
[--C-:B------:R-:W-:Y:S03]  /*bf10*/  FFMA.FTZ R132, R16, UR4, -R136.reuse ;  /* 0x0000000410847c23 */ /* 0x100fe60008010888 */
[C---:B---3--:R-:W-:Y:S03]  /*bf20*/  HMMA.16816.F32 R92, R112.reuse, R120, R92 ;  /* 0x00000078705c723c */ /* 0x048fe6000000185c */
[----:B------:R-:W-:Y:S02]  /*bf30*/  MUFU.EX2 R152, R152 ;  /* 0x0000009800987308 */ /* 0x000fe40000000800 */
[--C-:B------:R-:W-:Y:S01]  /*bf40*/  FFMA.FTZ R135, R17, UR4, -R136.reuse ;  /* 0x0000000411877c23 */ /* 0x100fe20008010888 */
[C---:B------:R-:W-:Y:S01]  /*bf50*/  HMMA.16816.F32 R96, R112.reuse, R122, R96 ;  /* 0x0000007a7060723c */ /* 0x040fe20000001860 */
[----:B------:R-:W3:Y:S06]  /*bf60*/  LDSM.16.MT88.4 R120, [R174+0xb400] ;  /* 0x00b40000ae78783b */ /* 0x000eec0000004200 */
[----:B------:R-:W-:Y:S01]  /*bf70*/  MUFU.EX2 R132, R132 ;  /* 0x0000008400847308 */ /* 0x000fe20000000800 */
[--C-:B------:R-:W-:Y:S01]  /*bf80*/  FFMA.FTZ R134, R18, UR4, -R119.reuse ;  /* 0x0000000412867c23 */ /* 0x100fe20008010877 */
[C---:B------:R-:W-:Y:S03]  /*bf90*/  HMMA.16816.F32 R100, R112.reuse, R108, R100 ;  /* 0x0000006c7064723c */ /* 0x040fe60000001864 */
[--C-:B-----5:R-:W-:Y:S05]  /*bfa0*/  FFMA.FTZ R141, R19, UR4, -R119.reuse ;  /* 0x00000004138d7c23 */ /* 0x120fea0008010877 */
[----:B------:R-:W5:Y:S03]  /*bfb0*/  MUFU.EX2 R135, R135 ;  /* 0x0000008700877308 */ /* 0x000f660000000800 */
[C---:B------:R-:W-:Y:S01]  /*bfc0*/  FMUL.FTZ R16, R116.reuse, R104 ;  /* 0x0000006874107220 */ /* 0x040fe20000410000 */
[----:B------:R-:W-:Y:S01]  /*bfd0*/  FMUL.FTZ R17, R116, R105 ;  /* 0x0000006974117220 */ /* 0x000fe20000410000 */
[C---:B------:R-:W-:Y:S01]  /*bfe0*/  FMUL.FTZ R18, R3.reuse, R106 ;  /* 0x0000006a03127220 */ /* 0x040fe20000410000 */
[----:B------:R-:W-:Y:S01]  /*bff0*/  FMUL.FTZ R19, R3, R107 ;  /* 0x0000006b03137220 */ /* 0x000fe20000410000 */
[----:B--2---:R-:W-:Y:S03]  /*c000*/  F2FP.F16.F32.PACK_AB R104, R118, R7 ;  /* 0x000000077668723e */ /* 0x004fe600000000ff */
[----:B------:R-:W-:Y:S01]  /*c010*/  MUFU.EX2 R134, R134 ;  /* 0x0000008600867308 */ /* 0x000fe20000000800 */
[----:B-1----:R-:W-:Y:S01]  /*c020*/  F2FP.F16.F32.PACK_AB R105, R133, R140 ;  /* 0x0000008c8569723e */ /* 0x002fe200000000ff */
[--C-:B------:R-:W-:Y:S01]  /*c030*/  FFMA.FTZ R116, R44, UR4, -R136.reuse ;  /* 0x000000042c747c23 */ /* 0x100fe20008010888 */
[--C-:B------:R-:W-:Y:S01]  /*c040*/  FFMA.FTZ R3, R52, UR4, -R136.reuse ;  /* 0x0000000434037c23 */ /* 0x100fe20008010888 */
[----:B------:R-:W-:Y:S01]  /*c050*/  LDSM.16.MT88.4 R44, [R172+0xc800] ;  /* 0x00c80000ac2c783b */ /* 0x000fe20000004200 */
[----:B------:R-:W-:Y:S05]  /*c060*/  HMMA.16816.F32 R16, R112, R110, R16 ;  /* 0x0000006e7010723c */ /* 0x000fea0000001810 */
[----:B------:R-:W1:Y:S01]  /*c070*/  MUFU.EX2 R141, R141 ;  /* 0x0000008d008d7308 */ /* 0x000e620000000800 */
[----:B-----5:R-:W-:Y:S01]  /*c080*/  F2FP.F16.F32.PACK_AB R106, R135, R132 ;  /* 0x00000084876a723e */ /* 0x020fe200000000ff */
[--C-:B------:R-:W-:Y:S01]  /*c090*/  FFMA.FTZ R52, R53, UR4, -R136.reuse ;  /* 0x0000000435347c23 */ /* 0x100fe20008010888 */
[--C-:B------:R-:W-:Y:S01]  /*c0a0*/  FFMA.FTZ R53, R54, UR4, -R119.reuse ;  /* 0x0000000436357c23 */ /* 0x100fe20008010877 */
[----:B------:R-:W2:Y:S02]  /*c0b0*/  LDSM.16.MT88.4 R108, [R172+0xb400] ;  /* 0x00b40000ac6c783b */ /* 0x000ea40000004200 */
[--C-:B------:R-:W-:Y:S04]  /*c0c0*/  FFMA.FTZ R54, R55, UR4, -R119.reuse ;  /* 0x0000000437367c23 */ /* 0x100fe80008010877 */
[----:B------:R-:W-:Y:S01]  /*c0d0*/  MUFU.EX2 R116, R116 ;  /* 0x0000007400747308 */ /* 0x000fe20000000800 */
[--C-:B------:R-:W-:Y:S01]  /*c0e0*/  FFMA.FTZ R55, R56, UR4, -R136.reuse ;  /* 0x0000000438377c23 */ /* 0x100fe20008010888 */
[--C-:B------:R-:W-:Y:S01]  /*c0f0*/  FFMA.FTZ R56, R57, UR4, -R136.reuse ;  /* 0x0000000439387c23 */ /* 0x100fe20008010888 */
[--C-:B------:R-:W-:Y:S01]  /*c100*/  FFMA.FTZ R57, R58, UR4, -R119.reuse ;  /* 0x000000043a397c23 */ /* 0x100fe20008010877 */
[----:B------:R-:W5:Y:S01]  /*c110*/  LDSM.16.MT88.4 R112, [R174+0xd400] ;  /* 0x00d40000ae70783b */ /* 0x000f620000004200 */
[--C-:B------:R-:W-:Y:S01]  /*c120*/  FFMA.FTZ R58, R59, UR4, -R119.reuse ;  /* 0x000000043b3a7c23 */ /* 0x100fe20008010877 */
[--C-:B------:R-:W-:Y:S01]  /*c130*/  FFMA.FTZ R59, R60, UR4, -R136.reuse ;  /* 0x000000043c3b7c23 */ /* 0x100fe20008010888 */
[----:B------:R-:W-:Y:S03]  /*c140*/  FFMA.FTZ R60, R61, UR4, -R136 ;  /* 0x000000043d3c7c23 */ /* 0x000fe60008010888 */
[----:B------:R-:W-:Y:S01]  /*c150*/  MUFU.EX2 R153, R153 ;  /* 0x0000009900997308 */ /* 0x000fe20000000800 */
[----:B-1----:R-:W-:Y:S01]  /*c160*/  F2FP.F16.F32.PACK_AB R107, R141, R134 ;  /* 0x000000868d6b723e */ /* 0x002fe200000000ff */
[----:B------:R-:W-:Y:S01]  /*c170*/  FFMA.FTZ R61, R62, UR4, -R119 ;  /* 0x000000043e3d7c23 */ /* 0x000fe20008010877 */
[----:B------:R-:W-:Y:S01]  /*c180*/  FADD.FTZ R140, R140, R5 ;  /* 0x000000058c8c7221 */ /* 0x000fe20000010000 */
[----:B------:R-:W-:Y:S03]  /*c190*/  FADD.FTZ R7, R7, R6 ;  /* 0x0000000607077221 */ /* 0x000fe60000010000 */
[----:B------:R-:W-:Y:S01]  /*c1a0*/  FADD.FTZ R133, R133, R140 ;  /* 0x0000008c85857221 */ /* 0x000fe20000010000 */
[C---:B------:R-:W-:Y:S02]  /*c1b0*/  HMMA.16816.F32 R8, R104.reuse, R124, R8 ;  /* 0x0000007c6808723c */ /* 0x040fe40000001808 */
[----:B------:R-:W-:Y:S03]  /*c1c0*/  MUFU.EX2 R154, R154 ;  /* 0x0000009a009a7308 */ /* 0x000fe60000000800 */
[----:B------:R-:W-:Y:S01]  /*c1d0*/  FADD.FTZ R7, R118, R7 ;  /* 0x0000000776077221 */ /* 0x000fe20000010000 */
[C---:B------:R-:W-:Y:S01]  /*c1e0*/  HMMA.16816.F32 R68, R104.reuse, R126, R68 ;  /* 0x0000007e6844723c */ /* 0x040fe20000001844 */
[----:B------:R-:W1:Y:S05]  /*c1f0*/  LDSM.16.MT88.4 R124, [R172+0xd400] ;  /* 0x00d40000ac7c783b */ /* 0x000e6a0000004200 */
[----:B------:R-:W-:Y:S01]  /*c200*/  MUFU.EX2 R155, R155 ;  /* 0x0000009b009b7308 */ /* 0x000fe20000000800 */
[----:B------:R-:W-:Y:S01]  /*c210*/  FADD.FTZ R132, R132, R7 ;  /* 0x0000000784847221 */ /* 0x000fe20000010000 */
[C---:B----4-:R-:W-:Y:S08]  /*c220*/  HMMA.16816.F32 R72, R104.reuse, R128, R72 ;  /* 0x000000806848723c */ /* 0x050ff00000001848 */
[----:B------:R-:W-:Y:S01]  /*c230*/  MUFU.EX2 R48, R48 ;  /* 0x0000003000307308 */ /* 0x000fe20000000800 */
[C---:B------:R-:W-:Y:S03]  /*c240*/  HMMA.16816.F32 R76, R104.reuse, R130, R76 ;  /* 0x00000082684c723c */ /* 0x040fe6000000184c */
[--C-:B------:R-:W-:Y:S03]  /*c250*/  FFMA.FTZ R129, R20, UR4, -R136.reuse ;  /* 0x0000000414817c23 */ /* 0x100fe60008010888 */
[C---:B---3--:R-:W-:Y:S03]  /*c260*/  HMMA.16816.F32 R12, R104.reuse, R120, R12 ;  /* 0x00000078680c723c */ /* 0x048fe6000000180c */
[----:B------:R-:W-:Y:S02]  /*c270*/  MUFU.EX2 R49, R49 ;  /* 0x0000003100317308 */ /* 0x000fe40000000800 */
[--C-:B------:R-:W-:Y:S01]  /*c280*/  FFMA.FTZ R131, R25, UR4, -R136.reuse ;  /* 0x0000000419837c23 */ /* 0x100fe20008010888 */
[C---:B------:R-:W-:Y:S01]  /*c290*/  HMMA.16816.F32 R80, R104.reuse, R122, R80 ;  /* 0x0000007a6850723c */ /* 0x040fe20000001850 */
[----:B------:R-:W-:Y:S06]  /*c2a0*/  LDSM.16.MT88.4 R120, [R172+0x9800] ;  /* 0x00980000ac78783b */ /* 0x000fec0000004200 */
[----:B------:R-:W-:Y:S01]  /*c2b0*/  MUFU.EX2 R50, R50 ;  /* 0x0000003200327308 */ /* 0x000fe20000000800 */
[--C-:B------:R-:W-:Y:S01]  /*c2c0*/  FFMA.FTZ R128, R21, UR4, -R136.reuse ;  /* 0x0000000415807c23 */ /* 0x100fe20008010888 */
[C---:B--2---:R-:W-:Y:S08]  /*c2d0*/  HMMA.16816.F32 R84, R104.reuse, R108, R84 ;  /* 0x0000006c6854723c */ /* 0x044ff00000001854 */
[----:B------:R-:W-:Y:S01]  /*c2e0*/  MUFU.EX2 R51, R51 ;  /* 0x0000003300337308 */ /* 0x000fe20000000800 */
[C---:B------:R-:W-:Y:S01]  /*c2f0*/  HMMA.16816.F32 R88, R104.reuse, R110, R88 ;  /* 0x0000006e6858723c */ /* 0x040fe20000001858 */
[----:B------:R-:W2:Y:S02]  /*c300*/  LDSM.16.MT88.4 R108, [R174+0x9800] ;  /* 0x00980000ae6c783b */ /* 0x000ea40000004200 */
[----:B------:R-:W-:Y:S03]  /*c310*/  FFMA.FTZ R130, R22, UR4, -R119 ;  /* 0x0000000416827c23 */ /* 0x000fe60008010877 */
[C---:B-----5:R-:W-:Y:S03]  /*c320*/  HMMA.16816.F32 R92, R104.reuse, R112, R92 ;  /* 0x00000070685c723c */ /* 0x060fe6000000185c */
[----:B------:R-:W-:Y:S02]  /*c330*/  MUFU.EX2 R3, R3 ;  /* 0x0000000300037308 */ /* 0x000fe40000000800 */
[----:B------:R-:W-:Y:S01]  /*c340*/  FADD.FTZ R134, R134, R133 ;  /* 0x0000008586867221 */ /* 0x000fe20000010000 */
[C---:B------:R-:W-:Y:S07]  /*c350*/  HMMA.16816.F32 R96, R104.reuse, R114, R96 ;  /* 0x000000726860723c */ /* 0x040fee0000001860 */
[----:B------:R-:W-:Y:S01]  /*c360*/  MUFU.EX2 R52, R52 ;  /* 0x0000003400347308 */ /* 0x000fe20000000800 */
[--C-:B------:R-:W-:Y:S01]  /*c370*/  FFMA.FTZ R112, R27, UR4, -R119.reuse ;  /* 0x000000041b707c23 */ /* 0x100fe20008010877 */
[C---:B-1----:R-:W-:Y:S01]  /*c380*/  HMMA.16816.F32 R100, R104.reuse, R124, R100 ;  /* 0x0000007c6864723c */ /* 0x042fe20000001864 */
[----:B------:R-:W1:Y:S07]  /*c390*/  LDSM.16.MT88.4 R24, [R174+0xb800] ;  /* 0x00b80000ae18783b */ /* 0x000e6e0000004200 */
[----:B------:R3:W-:Y:S01]  /*c3a0*/  MUFU.EX2 R124, R112 ;  /* 0x00000070007c7308 */ /* 0x0007e20000000800 */
[----:B------:R-:W-:Y:S01]  /*c3b0*/  HMMA.16816.F32 R16, R104, R126, R16 ;  /* 0x0000007e6810723c */ /* 0x000fe20000001810 */
[----:B------:R-:W4:Y:S02]  /*c3c0*/  LDSM.16.MT88.4 R104, [R172+0xb800] ;  /* 0x00b80000ac68783b */ /* 0x000f240000004200 */
[----:B------:R-:W-:Y:S01]  /*c3d0*/  FFMA.FTZ R125, R32, UR4, -R136 ;  /* 0x00000004207d7c23 */ /* 0x000fe20008010888 */
[----:B------:R-:W-:Y:S05]  /*c3e0*/  FADD.FTZ R132, R135, R132 ;  /* 0x0000008487847221 */ /* 0x000fea0000010000 */
[----:B------:R-:W-:Y:S02]  /*c3f0*/  MUFU.EX2 R129, R129 ;  /* 0x0000008100817308 */ /* 0x000fe40000000800 */
[----:B------:R-:W-:Y:S01]  /*c400*/  FFMA.FTZ R126, R36, UR4, -R136 ;  /* 0x00000004247e7c23 */ /* 0x000fe20008010888 */
[----:B------:R-:W-:Y:S01]  /*c410*/  FFMA.FTZ R127, R39, UR4, -R119 ;  /* 0x00000004277f7c23 */ /* 0x000fe20008010877 */
[----:B------:R-:W-:Y:S06]  /*c420*/  FADD.FTZ R141, R141, R134 ;  /* 0x000000868d8d7221 */ /* 0x000fec0000010000 */
[----:B------:R-:W5:Y:S01]  /*c430*/  MUFU.EX2 R128, R128 ;  /* 0x0000008000807308 */ /* 0x000f620000000800 */
[----:B---3--:R-:W-:Y:S09]  /*c440*/  LDSM.16.MT88.4 R112, [R172+0xd800] ;  /* 0x00d80000ac70783b */ /* 0x008ff20000004200 */
[----:B------:R-:W3:Y:S10]  /*c450*/  MUFU.EX2 R130, R130 ;  /* 0x0000008200827308 */ /* 0x000ef40000000800 */
[----:B------:R-:W2:Y:S01]  /*c460*/  MUFU.EX2 R143, R143 ;  /* 0x0000008f008f7308 */ /* 0x000ea20000000800 */
[C---:B-----5:R-:W-:Y:S01]  /*c470*/  F2FP.F16.F32.PACK_AB R20, R128.reuse, R129 ;  /* 0x000000818014723e */ /* 0x060fe200000000ff */
[----:B------:R-:W-:Y:S04]  /*c480*/  FADD.FTZ R129, R129, R132 ;  /* 0x0000008481817221 */ /* 0x000fe80000010000 */
[----:B------:R-:W-:Y:S04]  /*c490*/  FADD.FTZ R129, R128, R129 ;  /* 0x0000008180817221 */ /* 0x000fe80000010000 */
[----:B------:R-:W-:Y:S01]  /*c4a0*/  MUFU.EX2 R146, R146 ;  /* 0x0000009200927308 */ /* 0x000fe20000000800 */
[----:B---3--:R-:W-:Y:S09]  /*c4b0*/  FADD.FTZ R6, R130, R141 ;  /* 0x0000008d82067221 */ /* 0x008ff20000010000 */
[----:B------:R-:W3:Y:S01]  /*c4c0*/  MUFU.EX2 R131, R131 ;  /* 0x0000008300837308 */ /* 0x000ee20000000800 */
[C---:B--2---:R-:W-:Y:S01]  /*c4d0*/  F2FP.F16.F32.PACK_AB R21, R143.reuse, R130 ;  /* 0x000000828f15723e */ /* 0x044fe200000000ff */
[----:B------:R-:W-:Y:S08]  /*c4e0*/  FADD.FTZ R6, R143, R6 ;  /* 0x000000068f067221 */ /* 0x000ff00000010000 */
[----:B------:R-:W2:Y:S10]  /*c4f0*/  MUFU.EX2 R145, R145 ;  /* 0x0000009100917308 */ /* 0x000eb40000000800 */
[----:B------:R-:W-:Y:S01]  /*c500*/  MUFU.EX2 R126, R126 ;  /* 0x0000007e007e7308 */ /* 0x000fe20000000800 */
[C---:B---3--:R-:W-:Y:S01]  /*c510*/  F2FP.F16.F32.PACK_AB R22, R131.reuse, R146 ;  /* 0x000000928316723e */ /* 0x048fe200000000ff */
[----:B------:R-:W-:Y:S04]  /*c520*/  FADD.FTZ R146, R146, R129 ;  /* 0x0000008192927221 */ /* 0x000fe80000010000 */
[----:B------:R-:W-:Y:S04]  /*c530*/  FADD.FTZ R131, R131, R146 ;  /* 0x0000009283837221 */ /* 0x000fe80000010000 */
[----:B------:R-:W-:Y:S01]  /*c540*/  MUFU.EX2 R127, R127 ;  /* 0x0000007f007f7308 */ /* 0x000fe20000000800 */
[C---:B--2---:R-:W-:Y:S01]  /*c550*/  F2FP.F16.F32.PACK_AB R23, R124.reuse, R145 ;  /* 0x000000917c17723e */ /* 0x044fe200000000ff */
[----:B------:R-:W-:Y:S04]  /*c560*/  FADD.FTZ R7, R145, R6 ;  /* 0x0000000691077221 */ /* 0x000fe80000010000 */
[----:B------:R-:W-:Y:S02]  /*c570*/  FADD.FTZ R7, R124, R7 ;  /* 0x000000077c077221 */ /* 0x000fe40000010000 */
[C---:B------:R-:W-:Y:S02]  /*c580*/  HMMA.16816.F32 R8, R20.reuse, R108, R8 ;  /* 0x0000006c1408723c */ /* 0x040fe40000001808 */
[----:B------:R-:W-:Y:S04]  /*c590*/  MUFU.EX2 R53, R53 ;  /* 0x0000003500357308 */ /* 0x000fe80000000800 */
[C---:B------:R-:W-:Y:S01]  /*c5a0*/  HMMA.16816.F32 R68, R20.reuse, R110, R68 ;  /* 0x0000006e1444723c */ /* 0x040fe20000001844 */
[----:B------:R-:W2:Y:S05]  /*c5b0*/  LDSM.16.MT88.4 R108, [R174+0xd800] ;  /* 0x00d80000ae6c783b */ /* 0x000eaa0000004200 */
[----:B------:R-:W-:Y:S01]  /*c5c0*/  MUFU.EX2 R54, R54 ;  /* 0x0000003600367308 */ /* 0x000fe20000000800 */
[C---:B------:R-:W-:Y:S09]  /*c5d0*/  HMMA.16816.F32 R72, R20.reuse, R120, R72 ;  /* 0x000000781448723c */ /* 0x040ff20000001848 */
[----:B------:R-:W-:Y:S01]  /*c5e0*/  MUFU.EX2 R55, R55 ;  /* 0x0000003700377308 */ /* 0x000fe20000000800 */
[C---:B------:R-:W-:Y:S03]  /*c5f0*/  HMMA.16816.F32 R76, R20.reuse, R122, R76 ;  /* 0x0000007a144c723c */ /* 0x040fe6000000184c */
[--C-:B------:R-:W-:Y:S03]  /*c600*/  FFMA.FTZ R120, R28, UR4, -R136.reuse ;  /* 0x000000041c787c23 */ /* 0x100fe60008010888 */
[C---:B-1----:R-:W-:Y:S03]  /*c610*/  HMMA.16816.F32 R12, R20.reuse, R24, R12 ;  /* 0x00000018140c723c */ /* 0x042fe6000000180c */
[----:B------:R-:W-:Y:S02]  /*c620*/  MUFU.EX2 R56, R56 ;  /* 0x0000003800387308 */ /* 0x000fe40000000800 */
[--C-:B------:R-:W-:Y:S01]  /*c630*/  FFMA.FTZ R121, R29, UR4, -R136.reuse ;  /* 0x000000041d797c23 */ /* 0x100fe20008010888 */
[C---:B------:R-:W-:Y:S01]  /*c640*/  HMMA.16816.F32 R80, R20.reuse, R26, R80 ;  /* 0x0000001a1450723c */ /* 0x040fe20000001850 */
[----:B------:R-:W1:Y:S06]  /*c650*/  LDSM.16.MT88.4 R24, [R174+0x9c00] ;  /* 0x009c0000ae18783b */ /* 0x000e6c0000004200 */
[----:B------:R-:W-:Y:S01]  /*c660*/  MUFU.EX2 R57, R57 ;  /* 0x0000003900397308 */ /* 0x000fe20000000800 */
[--C-:B------:R-:W-:Y:S01]  /*c670*/  FFMA.FTZ R122, R30, UR4, -R119.reuse ;  /* 0x000000041e7a7c23 */ /* 0x100fe20008010877 */
[C---:B----4-:R-:W-:Y:S03]  /*c680*/  HMMA.16816.F32 R84, R20.reuse, R104, R84 ;  /* 0x000000681454723c */ /* 0x050fe60000001854 */
[--C-:B------:R-:W-:Y:S03]  /*c690*/  FFMA.FTZ R123, R31, UR4, -R119.reuse ;  /* 0x000000041f7b7c23 */ /* 0x100fe60008010877 */
[C---:B------:R-:W-:Y:S01]  /*c6a0*/  HMMA.16816.F32 R88, R20.reuse, R106, R88 ;  /* 0x0000006a1458723c */ /* 0x040fe20000001858 */
[----:B------:R-:W3:Y:S01]  /*c6b0*/  LDSM.16.MT88.4 R28, [R172+0x9c00] ;  /* 0x009c0000ac1c783b */ /* 0x000ee20000004200 */
[----:B------:R-:W-:Y:S04]  /*c6c0*/  MUFU.EX2 R58, R58 ;  /* 0x0000003a003a7308 */ /* 0x000fe80000000800 */
[C---:B--2---:R-:W-:Y:S03]  /*c6d0*/  HMMA.16816.F32 R92, R20.reuse, R108, R92 ;  /* 0x0000006c145c723c */ /* 0x044fe6000000185c */
[----:B------:R-:W-:Y:S03]  /*c6e0*/  LDSM.16.MT88.4 R104, [R172+0xbc00] ;  /* 0x00bc0000ac68783b */ /* 0x000fe60000004200 */
[----:B------:R-:W-:Y:S01]  /*c6f0*/  MUFU.EX2 R120, R120 ;  /* 0x0000007800787308 */ /* 0x000fe20000000800 */
[C---:B------:R-:W-:Y:S04]  /*c700*/  HMMA.16816.F32 R96, R20.reuse, R110, R96 ;  /* 0x0000006e1460723c */ /* 0x040fe80000001860 */
[--C-:B------:R-:W-:Y:S02]  /*c710*/  FFMA.FTZ R108, R33, UR4, -R136.reuse ;  /* 0x00000004216c7c23 */ /* 0x100fe40008010888 */
[C---:B------:R-:W-:Y:S03]  /*c720*/  HMMA.16816.F32 R100, R20.reuse, R112, R100 ;  /* 0x000000701464723c */ /* 0x040fe60000001864 */
[----:B------:R-:W2:Y:S02]  /*c730*/  MUFU.EX2 R121, R121 ;  /* 0x0000007900797308 */ /* 0x000ea40000000800 */
[--C-:B------:R-:W-:Y:S01]  /*c740*/  FFMA.FTZ R109, R34, UR4, -R119.reuse ;  /* 0x00000004226d7c23 */ /* 0x100fe20008010877 */
[----:B------:R-:W-:Y:S07]  /*c750*/  HMMA.16816.F32 R16, R20, R114, R16 ;  /* 0x000000721410723c */ /* 0x000fee0000001810 */
[----:B------:R-:W-:Y:S01]  /*c760*/  MUFU.EX2 R122, R122 ;  /* 0x0000007a007a7308 */ /* 0x000fe20000000800 */
[----:B------:R-:W-:Y:S03]  /*c770*/  FFMA.FTZ R110, R35, UR4, -R119 ;  /* 0x00000004236e7c23 */ /* 0x000fe60008010877 */
[--C-:B------:R-:W-:Y:S01]  /*c780*/  FFMA.FTZ R111, R37, UR4, -R136.reuse ;  /* 0x00000004256f7c23 */ /* 0x100fe20008010888 */
[----:B------:R-:W4:Y:S01]  /*c790*/  LDSM.16.MT88.4 R32, [R174+0xbc00] ;  /* 0x00bc0000ae20783b */ /* 0x000f220000004200 */
[----:B------:R-:W-:Y:S04]  /*c7a0*/  FFMA.FTZ R136, R65, UR4, -R136 ;  /* 0x0000000441887c23 */ /* 0x000fe80008010888 */
[----:B------:R-:W5:Y:S01]  /*c7b0*/  MUFU.EX2 R123, R123 ;  /* 0x0000007b007b7308 */ /* 0x000f620000000800 */
[C---:B--2---:R-:W-:Y:S01]  /*c7c0*/  F2FP.F16.F32.PACK_AB R20, R121.reuse, R120 ;  /* 0x000000787914723e */ /* 0x044fe200000000ff */
[----:B------:R-:W-:Y:S01]  /*c7d0*/  FADD.FTZ R6, R120, R131 ;  /* 0x0000008378067221 */ /* 0x000fe20000010000 */
[----:B------:R-:W-:Y:S03]  /*c7e0*/  LDSM.16.MT88.4 R36, [R172+0xa000] ;  /* 0x00a00000ac24783b */ /* 0x000fe60000004200 */
[----:B------:R-:W-:Y:S04]  /*c7f0*/  FADD.FTZ R6, R121, R6 ;  /* 0x0000000679067221 */ /* 0x000fe80000010000 */
[----:B------:R-:W-:Y:S10]  /*c800*/  MUFU.EX2 R125, R125 ;  /* 0x0000007d007d7308 */ /* 0x000ff40000000800 */
[----:B------:R-:W2:Y:S01]  /*c810*/  MUFU.EX2 R108, R108 ;  /* 0x0000006c006c7308 */ /* 0x000ea20000000800 */
[C---:B-----5:R-:W-:Y:S01]  /*c820*/  F2FP.F16.F32.PACK_AB R21, R123.reuse, R122 ;  /* 0x0000007a7b15723e */ /* 0x060fe200000000ff */
[----:B------:R-:W-:Y:S04]  /*c830*/  FADD.FTZ R122, R122, R7 ;  /* 0x000000077a7a7221 */ /* 0x000fe80000010000 */
[----:B------:R-:W-:Y:S04]  /*c840*/  FADD.FTZ R122, R123, R122 ;  /* 0x0000007a7b7a7221 */ /* 0x000fe80000010000 */
[----:B------:R-:W-:Y:S10]  /*c850*/  MUFU.EX2 R109, R109 ;  /* 0x0000006d006d7308 */ /* 0x000ff40000000800 */
[----:B------:R-:W5:Y:S01]  /*c860*/  MUFU.EX2 R110, R110 ;  /* 0x0000006e006e7308 */ /* 0x000f620000000800 */
[C---:B--2---:R-:W-:Y:S01]  /*c870*/  F2FP.F16.F32.PACK_AB R22, R108.reuse, R125 ;  /* 0x0000007d6c16723e */ /* 0x044fe200000000ff */
[----:B------:R-:W-:Y:S04]  /*c880*/  FADD.FTZ R125, R125, R6 ;  /* 0x000000067d7d7221 */ /* 0x000fe80000010000 */
[----:B------:R-:W-:Y:S04]  /*c890*/  FADD.FTZ R125, R108, R125 ;  /* 0x0000007d6c7d7221 */ /* 0x000fe80000010000 */
[----:B------:R-:W-:Y:S10]  /*c8a0*/  MUFU.EX2 R111, R111 ;  /* 0x0000006f006f7308 */ /* 0x000ff40000000800 */
[----:B------:R-:W-:Y:S01]  /*c8b0*/  MUFU.EX2 R59, R59 ;  /* 0x0000003b003b7308 */ /* 0x000fe20000000800 */
[C---:B-----5:R-:W-:Y:S01]  /*c8c0*/  F2FP.F16.F32.PACK_AB R23, R110.reuse, R109 ;  /* 0x0000006d6e17723e */ /* 0x060fe200000000ff */
[----:B------:R-:W-:Y:S04]  /*c8d0*/  FADD.FTZ R109, R109, R122 ;  /* 0x0000007a6d6d7221 */ /* 0x000fe80000010000 */
[----:B------:R-:W-:Y:S02]  /*c8e0*/  FADD.FTZ R109, R110, R109 ;  /* 0x0000006d6e6d7221 */ /* 0x000fe40000010000 */
[C---:B-1----:R-:W-:Y:S02]  /*c8f0*/  HMMA.16816.F32 R8, R20.reuse, R24, R8 ;  /* 0x000000181408723c */ /* 0x042fe40000001808 */
[----:B------:R-:W1:Y:S01]  /*c900*/  MUFU.EX2 R60, R60 ;  /* 0x0000003c003c7308 */ /* 0x000e620000000800 */
[----:B------:R-:W-:Y:S03]  /*c910*/  FADD.FTZ R6, R148, R109 ;  /* 0x0000006d94067221 */ /* 0x000fe60000010000 */
[C---:B------:R-:W-:Y:S01]  /*c920*/  HMMA.16816.F32 R68, R20.reuse, R26, R68 ;  /* 0x0000001a1444723c */ /* 0x040fe20000001844 */
[----:B------:R-:W2:Y:S05]  /*c930*/  LDSM.16.MT88.4 R24, [R174+0xdc00] ;  /* 0x00dc0000ae18783b */ /* 0x000eaa0000004200 */
[----:B------:R-:W-:Y:S01]  /*c940*/  MUFU.EX2 R61, R61 ;  /* 0x0000003d003d7308 */ /* 0x000fe20000000800 */
[----:B------:R-:W-:Y:S01]  /*c950*/  FADD.FTZ R6, R127, R6 ;  /* 0x000000067f067221 */ /* 0x000fe20000010000 */
[C---:B---3--:R-:W-:Y:S08]  /*c960*/  HMMA.16816.F32 R72, R20.reuse, R28, R72 ;  /* 0x0000001c1448723c */ /* 0x048ff00000001848 */
[----:B------:R-:W-:Y:S01]  /*c970*/  MUFU.EX2 R136, R136 ;  /* 0x0000008800887308 */ /* 0x000fe20000000800 */
[C---:B------:R-:W-:Y:S01]  /*c980*/  HMMA.16816.F32 R76, R20.reuse, R30, R76 ;  /* 0x0000001e144c723c */ /* 0x040fe2000000184c */
[----:B------:R-:W3:Y:S05]  /*c990*/  LDSM.16.MT88.4 R28, [R172+0xdc00] ;  /* 0x00dc0000ac1c783b */ /* 0x000eea0000004200 */
[C---:B----4-:R-:W-:Y:S03]  /*c9a0*/  HMMA.16816.F32 R12, R20.reuse, R32, R12 ;  /* 0x00000020140c723c */ /* 0x050fe6000000180c */
[----:B------:R-:W-:Y:S03]  /*c9b0*/  MUFU.EX2 R5, R66 ;  /* 0x0000004200057308 */ /* 0x000fe60000000800 */
[C---:B------:R-:W-:Y:S01]  /*c9c0*/  HMMA.16816.F32 R80, R20.reuse, R34, R80 ;  /* 0x000000221450723c */ /* 0x040fe20000001850 */
[----:B------:R-:W4:Y:S05]  /*c9d0*/  LDSM.16.MT88.4 R32, [R174+0xa000] ;  /* 0x00a00000ae20783b */ /* 0x000f2a0000004200 */
[C---:B------:R-:W-:Y:S06]  /*c9e0*/  HMMA.16816.F32 R84, R20.reuse, R104, R84 ;  /* 0x000000681454723c */ /* 0x040fec0000001854 */
[C---:B------:R-:W-:Y:S05]  /*c9f0*/  HMMA.16816.F32 R88, R20.reuse, R106, R88 ;  /* 0x0000006a1458723c */ /* 0x040fea0000001858 */
[----:B-1----:R-:W-:Y:S01]  /*ca00*/  F2FP.F16.F32.PACK_AB R104, R60, R59 ;  /* 0x0000003b3c68723e */ /* 0x002fe200000000ff */
[C---:B--2---:R-:W-:Y:S06]  /*ca10*/  HMMA.16816.F32 R92, R20.reuse, R24, R92 ;  /* 0x00000018145c723c */ /* 0x044fec000000185c */
[C---:B------:R-:W-:Y:S01]  /*ca20*/  HMMA.16816.F32 R96, R20.reuse, R26, R96 ;  /* 0x0000001a1460723c */ /* 0x040fe20000001860 */
[----:B------:R-:W1:Y:S05]  /*ca30*/  LDSM.16.MT88.4 R24, [R174+0xc000] ;  /* 0x00c00000ae18783b */ /* 0x000e6a0000004200 */
[C---:B---3--:R-:W-:Y:S06]  /*ca40*/  HMMA.16816.F32 R100, R20.reuse, R28, R100 ;  /* 0x0000001c1464723c */ /* 0x048fec0000001864 */
        /* <DEDUP_REMOVED lines=9> */
[----:B------:R-:W-:Y:S03]  /*cae0*/  FADD.FTZ R151, R151, R6 ;  /* 0x0000000697977221 */ /* 0x000fe60000010000 */
[----:B------:R-:W-:Y:S01]  /*caf0*/  FADD.FTZ R7, R150, R7 ;  /* 0x0000000796077221 */ /* 0x000fe20000010000 */
[----:B------:R-:W-:Y:S01]  /*cb00*/  FADD.FTZ R151, R152, R151 ;  /* 0x0000009798977221 */ /* 0x000fe20000010000 */
[C---:B----4-:R-:W-:Y:S06]  /*cb10*/  HMMA.16816.F32 R8, R20.reuse, R32, R8 ;  /* 0x000000201408723c */ /* 0x050fec0000001808 */
        /* <DEDUP_REMOVED lines=8> */
[C---:B--2---:R-:W-:Y:S05]  /*cba0*/  HMMA.16816.F32 R84, R20.reuse, R28, R84 ;  /* 0x0000001c1454723c */ /* 0x044fea0000001854 */
[----:B------:R-:W-:Y:S01]  /*cbb0*/  F2FP.F16.F32.PACK_AB R25, R155, R154 ;  /* 0x0000009a9b19723e */ /* 0x000fe200000000ff */
[C---:B------:R-:W-:Y:S01]  /*cbc0*/  HMMA.16816.F32 R88, R20.reuse, R30, R88 ;  /* 0x0000001e1458723c */ /* 0x040fe20000001858 */
[----:B------:R-:W1:Y:S04]  /*cbd0*/  LDSM.16.MT88.4 R28, [R172+0xa400] ;  /* 0x00a40000ac1c783b */ /* 0x000e680000004200 */
[----:B------:R-:W-:Y:S01]  /*cbe0*/  F2FP.F16.F32.PACK_AB R26, R49, R48 ;  /* 0x00000030311a723e */ /* 0x000fe200000000ff */
[C---:B---3--:R-:W-:Y:S05]  /*cbf0*/  HMMA.16816.F32 R92, R20.reuse, R32, R92 ;  /* 0x00000020145c723c */ /* 0x048fea000000185c */
[----:B------:R-:W-:Y:S01]  /*cc00*/  F2FP.F16.F32.PACK_AB R27, R51, R50 ;  /* 0x00000032331b723e */ /* 0x000fe200000000ff */
[C---:B------:R-:W-:Y:S01]  /*cc10*/  HMMA.16816.F32 R96, R20.reuse, R34, R96 ;  /* 0x000000221460723c */ /* 0x040fe20000001860 */
[----:B------:R-:W2:Y:S04]  /*cc20*/  LDSM.16.MT88.4 R32, [R174+0xc400] ;  /* 0x00c40000ae20783b */ /* 0x000ea80000004200 */
[----:B------:R-:W-:Y:S01]  /*cc30*/  FADD.FTZ R116, R116, R7 ;  /* 0x0000000774747221 */ /* 0x000fe20000010000 */
[C---:B----4-:R-:W-:Y:S05]  /*cc40*/  HMMA.16816.F32 R100, R20.reuse, R36, R100 ;  /* 0x000000241464723c */ /* 0x050fea0000001864 */
[----:B------:R-:W-:Y:S01]  /*cc50*/  FADD.FTZ R154, R154, R151 ;  /* 0x000000979a9a7221 */ /* 0x000fe20000010000 */
[----:B------:R-:W-:Y:S01]  /*cc60*/  HMMA.16816.F32 R16, R20, R38, R16 ;  /* 0x000000261410723c */ /* 0x000fe20000001810 */
[----:B------:R-:W3:Y:S04]  /*cc70*/  LDSM.16.MT88.4 R20, [R172+0xc400] ;  /* 0x00c40000ac14783b */ /* 0x000ee80000004200 */
[----:B------:R-:W-:Y:S01]  /*cc80*/  FADD.FTZ R153, R153, R116 ;  /* 0x0000007499997221 */ /* 0x000fe20000010000 */
[C---:B------:R-:W-:Y:S03]  /*cc90*/  HMMA.16816.F32 R8, R24.reuse, R40, R8 ;  /* 0x000000281808723c */ /* 0x040fe60000001808 */
[----:B------:R-:W4:Y:S02]  /*cca0*/  LDSM.16.MT88.4 R36, [R174+0xe400] ;  /* 0x00e40000ae24783b */ /* 0x000f240000004200 */
[----:B------:R-:W-:Y:S01]  /*ccb0*/  FADD.FTZ R155, R155, R154 ;  /* 0x0000009a9b9b7221 */ /* 0x000fe20000010000 */
[C---:B------:R-:W-:Y:S05]  /*ccc0*/  HMMA.16816.F32 R68, R24.reuse, R42, R68 ;  /* 0x0000002a1844723c */ /* 0x040fea0000001844 */
[----:B------:R-:W-:Y:S01]  /*ccd0*/  LDSM.16.MT88.4 R40, [R172+0xa800] ;  /* 0x00a80000ac28783b */ /* 0x000fe20000004200 */
[C---:B-1----:R-:W-:Y:S05]  /*cce0*/  HMMA.16816.F32 R72, R24.reuse, R28, R72 ;  /* 0x0000001c1848723c */ /* 0x042fea0000001848 */
[----:B------:R-:W-:Y:S01]  /*ccf0*/  FADD.FTZ R48, R48, R153 ;  /* 0x0000009930307221 */ /* 0x000fe20000010000 */
[C---:B------:R-:W-:Y:S01]  /*cd00*/  HMMA.16816.F32 R76, R24.reuse, R30, R76 ;  /* 0x0000001e184c723c */ /* 0x040fe2000000184c */
[----:B------:R-:W1:Y:S04]  /*cd10*/  LDSM.16.MT88.4 R28, [R172+0xe400] ;  /* 0x00e40000ac1c783b */ /* 0x000e680000004200 */
[----:B------:R-:W-:Y:S01]  /*cd20*/  FADD.FTZ R6, R50, R155 ;  /* 0x0000009b32067221 */ /* 0x000fe20000010000 */
[C---:B--2---:R-:W-:Y:S05]  /*cd30*/  HMMA.16816.F32 R12, R24.reuse, R32, R12 ;  /* 0x00000020180c723c */ /* 0x044fea000000180c */
[----:B------:R-:W-:Y:S01]  /*cd40*/  FADD.FTZ R48, R49, R48 ;  /* 0x0000003031307221 */ /* 0x000fe20000010000 */
[C---:B------:R-:W-:Y:S01]  /*cd50*/  HMMA.16816.F32 R80, R24.reuse, R34, R80 ;  /* 0x000000221850723c */ /* 0x040fe20000001850 */
[----:B------:R-:W2:Y:S04]  /*cd60*/  LDSM.16.MT88.4 R32, [R174+0xa800] ;  /* 0x00a80000ae20783b */ /* 0x000ea80000004200 */
[----:B------:R-:W-:Y:S01]  /*cd70*/  FADD.FTZ R6, R51, R6 ;  /* 0x0000000633067221 */ /* 0x000fe20000010000 */
        /* <DEDUP_REMOVED lines=8> */
[C---:B-1----:R-:W-:Y:S05]  /*ce00*/  HMMA.16816.F32 R100, R24.reuse, R28, R100 ;  /* 0x0000001c1864723c */ /* 0x042fea0000001864 */
[----:B------:R-:W-:Y:S01]  /*ce10*/  F2FP.F16.F32.PACK_AB R23, R58, R57 ;  /* 0x000000393a17723e */ /* 0x000fe200000000ff */
[----:B------:R-:W-:Y:S01]  /*ce20*/  HMMA.16816.F32 R16, R24, R30, R16 ;  /* 0x0000001e1810723c */ /* 0x000fe20000001810 */
[----:B------:R-:W1:Y:S04]  /*ce30*/  LDSM.16.MT88.4 R24, [R174+0xe800] ;  /* 0x00e80000ae18783b */ /* 0x000e680000004200 */
[----:B------:R-:W-:Y:S01]  /*ce40*/  FADD.FTZ R3, R3, R48 ;  /* 0x0000003003037221 */ /* 0x000fe20000010000 */
[C---:B--2---:R-:W-:Y:S03]  /*ce50*/  HMMA.16816.F32 R8, R20.reuse, R32, R8 ;  /* 0x000000201408723c */ /* 0x044fe60000001808 */
[----:B------:R-:W2:Y:S02]  /*ce60*/  LDSM.16.MT88.4 R28, [R172+0xe800] ;  /* 0x00e80000ac1c783b */ /* 0x000ea40000004200 */
[----:B------:R-:W-:Y:S01]  /*ce70*/  FADD.FTZ R53, R53, R6 ;  /* 0x0000000635357221 */ /* 0x000fe20000010000 */
[C---:B------:R-:W-:Y:S05]  /*ce80*/  HMMA.16816.F32 R68, R20.reuse, R34, R68 ;  /* 0x000000221444723c */ /* 0x040fea0000001844 */
[----:B------:R-:W4:Y:S01]  /*ce90*/  LDSM.16.MT88.4 R32, [R174+0xac00] ;  /* 0x00ac0000ae20783b */ /* 0x000f220000004200 */
[C---:B------:R-:W-:Y:S01]  /*cea0*/  HMMA.16816.F32 R72, R20.reuse, R40, R72 ;  /* 0x000000281448723c */ /* 0x040fe20000001848 */
[----:B------:R-:W5:Y:S04]  /*ceb0*/  MUFU.EX2 R41, R64 ;  /* 0x0000004000297308 */ /* 0x000f680000000800 */
[----:B------:R-:W-:Y:S01]  /*cec0*/  FADD.FTZ R52, R52, R3 ;  /* 0x0000000334347221 */ /* 0x000fe20000010000 */
[C---:B------:R-:W-:Y:S05]  /*ced0*/  HMMA.16816.F32 R76, R20.reuse, R42, R76 ;  /* 0x0000002a144c723c */ /* 0x040fea000000184c */
[--C-:B------:R-:W-:Y:S01]  /*cee0*/  FFMA.FTZ R40, R63, UR4, -R119.reuse ;  /* 0x000000043f287c23 */ /* 0x100fe20008010877 */
[C---:B---3--:R-:W-:Y:S05]  /*cef0*/  HMMA.16816.F32 R12, R20.reuse, R36, R12 ;  /* 0x00000024140c723c */ /* 0x048fea000000180c */
[----:B------:R-:W3:Y:S01]  /*cf00*/  MUFU.EX2 R40, R40 ;  /* 0x0000002800287308 */ /* 0x000ee20000000800 */
[C---:B------:R-:W-:Y:S01]  /*cf10*/  HMMA.16816.F32 R80, R20.reuse, R38, R80 ;  /* 0x000000261450723c */ /* 0x040fe20000001850 */
[----:B------:R-:W4:Y:S04]  /*cf20*/  LDSM.16.MT88.4 R36, [R172+0xac00] ;  /* 0x00ac0000ac24783b */ /* 0x000f280000004200 */
[----:B-----5:R-:W-:Y:S01]  /*cf30*/  F2FP.F16.F32.PACK_AB R106, R136, R41 ;  /* 0x00000029886a723e */ /* 0x020fe200000000ff */
[C---:B------:R-:W-:Y:S05]  /*cf40*/  HMMA.16816.F32 R84, R20.reuse, R44, R84 ;  /* 0x0000002c1454723c */ /* 0x040fea0000001854 */
[----:B------:R-:W-:Y:S01]  /*cf50*/  FFMA.FTZ R119, R67, UR4, -R119 ;  /* 0x0000000443777c23 */ /* 0x000fe20008010877 */
[C---:B------:R-:W-:Y:S03]  /*cf60*/  HMMA.16816.F32 R88, R20.reuse, R46, R88 ;  /* 0x0000002e1458723c */ /* 0x040fe60000001858 */
[----:B------:R-:W5:Y:S02]  /*cf70*/  MUFU.EX2 R196, R119 ;  /* 0x0000007700c47308 */ /* 0x000f640000000800 */
[----:B---3--:R-:W-:Y:S01]  /*cf80*/  F2FP.F16.F32.PACK_AB R105, R40, R61 ;  /* 0x0000003d2869723e */ /* 0x008fe200000000ff */
[C---:B-1----:R-:W-:Y:S05]  /*cf90*/  HMMA.16816.F32 R92, R20.reuse, R24, R92 ;  /* 0x00000018145c723c */ /* 0x042fea000000185c */
[----:B------:R-:W-:Y:S01]  /*cfa0*/  FADD.FTZ R54, R54, R53 ;  /* 0x0000003536367221 */ /* 0x000fe20000010000 */
[C---:B------:R-:W-:Y:S01]  /*cfb0*/  HMMA.16816.F32 R96, R20.reuse, R26, R96 ;  /* 0x0000001a1460723c */ /* 0x040fe20000001860 */
[----:B------:R-:W1:Y:S04]  /*cfc0*/  LDSM.16.MT88.4 R24, [R174+0xcc00] ;  /* 0x00cc0000ae18783b */ /* 0x000e680000004200 */
[----:B------:R-:W-:Y:S01]  /*cfd0*/  IADD3 R3, R183, -0x1, RZ ;  /* 0xffffffffb7037810 */ /* 0x000fe20007ffe0ff */
[C---:B--2---:R-:W-:Y:S05]  /*cfe0*/  HMMA.16816.F32 R100, R20.reuse, R28, R100 ;  /* 0x0000001c1464723c */ /* 0x044fea0000001864 */
[----:B-----5:R-:W-:Y:S01]  /*cff0*/  F2FP.F16.F32.PACK_AB R107, R196, R5 ;  /* 0x00000005c46b723e */ /* 0x020fe200000000ff */
[----:B------:R-:W-:Y:S01]  /*d000*/  HMMA.16816.F32 R16, R20, R30, R16 ;  /* 0x0000001e1410723c */ /* 0x000fe20000001810 */
[----:B------:R-:W2:Y:S04]  /*d010*/  LDSM.16.MT88.4 R20, [R172+0xcc00] ;  /* 0x00cc0000ac14783b */ /* 0x000ea80000004200 */
[----:B------:R-:W-:Y:S01]  /*d020*/  MOV R183, R3 ;  /* 0x0000000300b77202 */ /* 0x000fe20000000f00 */
[C---:B----4-:R-:W-:Y:S03]  /*d030*/  HMMA.16816.F32 R112, R104.reuse, R32, R8 ;  /* 0x000000206870723c */ /* 0x050fe60000001808 */
[----:B------:R-:W3:Y:S02]  /*d040*/  LDSM.16.MT88.4 R8, [R174+0xec00] ;  /* 0x00ec0000ae08783b */ /* 0x000ee40000004200 */
[----:B------:R-:W-:Y:S01]  /*d050*/  FADD.FTZ R55, R55, R52 ;  /* 0x0000003437377221 */ /* 0x000fe20000010000 */
[C---:B------:R-:W-:Y:S05]  /*d060*/  HMMA.16816.F32 R68, R104.reuse, R34, R68 ;  /* 0x000000226844723c */ /* 0x040fea0000001844 */
[----:B------:R-:W4:Y:S01]  /*d070*/  LDSM.16.MT88.4 R28, [R172+0xec00] ;  /* 0x00ec0000ac1c783b */ /* 0x000f220000004200 */
        /* <DEDUP_REMOVED lines=18> */
[----:B------:R-:W-:Y:S05]  /*d1a0*/  HMMA.16816.F32 R104, R104, R30, R16 ;  /* 0x0000001e6868723c */ /* 0x000fea0000001810 */
[----:B------:R-:W-:Y:S01]  /*d1b0*/  FADD.FTZ R193, R136, R41 ;  /* 0x0000002988c17221 */ /* 0x000fe20000010000 */
[----:B------:R-:W-:Y:S01]  /*d1c0*/  MOV R3, R0 ;  /* 0x0000000000037202 */ /* 0x000fe20000000f00 */
[----:B------:R-:W-:Y:S01]  /*d1d0*/  FADD.FTZ R196, R196, R5 ;  /* 0x00000005c4c47221 */ /* 0x000fe20000010000 */
[----:B------:R-:W-:Y:S05]  /*d1e0*/  @!UPT UIADD3 URZ, URZ, URZ, URZ ;  /* 0x0000003f3f3ff290 */ /* 0x000fea000fffe03f */
[----:B------:R-:W-:Y:S11]  /*d1f0*/  @P0 BRA `(.L_x_1828) ;  /* 0xffffffc800cc0947 */ /* 0x000ff6000383ffff */
.L_x_1824:
[----:B------:R-:W1:Y:S01]  /*d200*/  SHFL.BFLY PT, R8, R193, 0x2, 0x1f ;  /* 0x0c401f00c1087f89 */ /* 0x000e6200000e0000 */
[----:B------:R-:W-:Y:S01]  /*d210*/  MOV R6, 0x3f800000 ;  /* 0x3f80000000067802 */ /* 0x000fe20000000f00 */
[----:B------:R-:W2:Y:S01]  /*d220*/  S2UR UR4, SR_CgaCtaId ;  /* 0x00000000000479c3 */ /* 0x000ea20000008800 */
[----:B------:R-:W-:Y:S01]  /*d230*/  MOV R7, 0x3f800000 ;  /* 0x3f80000000077802 */ /* 0x000fe20000000f00 */
[----:B------:R-:W3:Y:S01]  /*d240*/  SHFL.BFLY PT, R9, R196, 0x2, 0x1f ;  /* 0x0c401f00c4097f89 */ /* 0x000ee200000e0000 */
[----:B------:R-:W-:Y:S01]  /*d250*/  UMOV UR5, 0x400 ;  /* 0x0000040000057882 */ /* 0x000fe20000000000 */
        /* <DEDUP_REMOVED lines=12> */
[----:B------:R-:W3:Y:S08]  /*d320*/  @P2 MUFU.RCP R7, R4 ;  /* 0x0000000400072308 */ /* 0x000ef00000001000 */
        /* <DEDUP_REMOVED lines=57> */
[----:B------:R-:W-:Y:S02]  /*d6c0*/  SHF.R.S32.HI R11, RZ, 0x5, R6 ;  /* 0x00000005ff0b7819 */ /* 0x000fe40000011406 */
[----:B------:R-:W-:Y:S02]  /*d6d0*/  LOP3.LUT R10, R10, 0xfffffff8, RZ, 0xc0, !PT ;  /* 0xfffffff80a0a7812 */ /* 0x000fe400078ec0ff */
[----:B------:R-:W-:-:S02]  /*d6e0*/  IADD3 R12, -R12, R3, RZ ;  /* 0x000000030c0c7210 */ /* 0x000fc40007ffe1ff */
[----:B------:R-:W-:Y:S01]  /*d6f0*/  F2FP.F16.F32.PACK_AB R112, R113, R112 ;  /* 0x000000707170723e */ /* 0x000fe200000000ff */
[----:B------:R-:W-:Y:S01]  /*d700*/  IMAD.IADD R10, R7, 0x1, -R10 ;  /* 0x00000001070a7824 */ /* 0x000fe200078e0a0a */
[----:B------:R-:W-:Y:S01]  /*d710*/  F2FP.F16.F32.PACK_AB R114, R115, R114 ;  /* 0x000000727372723e */ /* 0x000fe200000000ff */
[----:B------:R-:W-:Y:S01]  /*d720*/  IMAD R12, R11, 0x100, R12 ;  /* 0x000001000b0c7824 */ /* 0x000fe200078e020c */
[----:B------:R-:W-:Y:S02]  /*d730*/  F2FP.F16.F32.PACK_AB R68, R69, R68 ;  /* 0x000000444544723e */ /* 0x000fe400000000ff */
[----:B------:R-:W-:Y:S02]  /*d740*/  LEA.HI R9, R10, R10, RZ, 0x1 ;  /* 0x0000000a0a097211 */ /* 0x000fe400078f08ff */
[----:B------:R-:W-:Y:S02]  /*d750*/  F2FP.F16.F32.PACK_AB R70, R71, R70 ;  /* 0x000000464746723e */ /* 0x000fe400000000ff */
[----:B------:R-:W-:-:S02]  /*d760*/  LOP3.LUT R13, R9, 0x3fffffe, RZ, 0xc0, !PT ;  /* 0x03fffffe090d7812 */ /* 0x000fc400078ec0ff */
[----:B------:R-:W-:Y:S02]  /*d770*/  SHF.R.S32.HI R9, RZ, 0x1, R9 ;  /* 0x00000001ff097819 */ /* 0x000fe40000011409 */
[----:B------:R-:W-:Y:S01]  /*d780*/  F2FP.F16.F32.PACK_AB R72, R73, R72 ;  /* 0x000000484948723e */ /* 0x000fe200000000ff */
[----:B------:R-:W-:Y:S01]  /*d790*/  IMAD.IADD R13, R10, 0x1, -R13 ;  /* 0x000000010a0d7824 */ /* 0x000fe200078e0a0d */
[C---:B------:R-:W-:Y:S02]  /*d7a0*/  SHF.L.U32 R10, R9.reuse, 0x6, RZ ;  /* 0x00000006090a7819 */ /* 0x040fe400000006ff */
[----:B------:R-:W-:Y:S02]  /*d7b0*/  LOP3.LUT P0, RZ, R9, 0x2, RZ, 0xc0, !PT ;  /* 0x0000000209ff7812 */ /* 0x000fe4000780c0ff */
[----:B------:R-:W-:Y:S02]  /*d7c0*/  LEA R12, R13, R12, 0x4 ;  /* 0x0000000c0d0c7211 */ /* 0x000fe400078e20ff */
[----:B------:R-:W-:-:S02]  /*d7d0*/  LOP3.LUT R10, R10, 0xc0, RZ, 0xc0, !PT ;  /* 0x000000c00a0a7812 */ /* 0x000fc400078ec0ff */
[----:B------:R-:W-:Y:S01]  /*d7e0*/  LOP3.LUT R13, R9, 0x1, RZ, 0xc0, !PT ;  /* 0x00000001090d7812 */ /* 0x000fe200078ec0ff */
[----:B------:R-:W-:Y:S01]  /*d7f0*/  IMAD.MOV.U32 R9, RZ, RZ, 0x20 ;  /* 0x00000020ff097424 */ /* 0x000fe200078e00ff */
[----:B------:R-:W-:Y:S02]  /*d800*/  LEA.HI R15, R10, R10, RZ, 0x1d ;  /* 0x0000000a0a0f7211 */ /* 0x000fe400078fe8ff */
[----:B------:R-:W-:Y:S02]  /*d810*/  ISETP.NE.U32.AND P1, PT, R13, 0x1, PT ;  /* 0x000000010d00780c */ /* 0x000fe40003f25070 */
[----:B------:R-:W-:Y:S02]  /*d820*/  LEA R12, R12, R15, 0x1 ;  /* 0x0000000f0c0c7211 */ /* 0x000fe400078e08ff */
[----:B------:R-:W-:Y:S02]  /*d830*/  SEL R10, R9, 0xffffffe0, !P0 ;  /* 0xffffffe0090a7807 */ /* 0x000fe40004000000 */
[----:B------:R-:W-:-:S02]  /*d840*/  ISETP.NE.AND P0, PT, R182, -0x1, PT ;  /* 0xffffffffb600780c */ /* 0x000fc40003f05270 */
[----:B------:R-:W-:Y:S01]  /*d850*/  LEA R15, R12, UR4, 0x1 ;  /* 0x000000040c0f7c11 */ /* 0x000fe2000f8e08ff */
[----:B------:R-:W-:Y:S01]  /*d860*/  ULDC.U8 UR4, c[0x0][0x3d8] ;  /* 0x0000f60000047ab9 */ /* 0x000fe20000000000 */
[----:B------:R-:W-:Y:S02]  /*d870*/  F2FP.F16.F32.PACK_AB R74, R75, R74 ;  /* 0x0000004a4b4a723e */ /* 0x000fe400000000ff */
[C---:B------:R-:W-:Y:S01]  /*d880*/  IADD3 R17, R15.reuse, -0x10, RZ ;  /* 0xfffffff00f117810 */ /* 0x040fe20007ffe0ff */
[C---:B------:R-:W-:Y:S01]  /*d890*/  IMAD.IADD R19, R15.reuse, 0x1, R10 ;  /* 0x000000010f137824 */ /* 0x040fe200078e020a */
[----:B------:R-:W-:Y:S01]  /*d8a0*/  @P1 IADD3 R17, R15, 0x10, RZ ;  /* 0x000000100f111810 */ /* 0x000fe20007ffe0ff */
[----:B------:R-:W-:Y:S01]  /*d8b0*/  STS [R15], R112 ;  /* 0x000000700f007388 */ /* 0x000fe20000000800 */
[----:B------:R-:W-:Y:S02]  /*d8c0*/  F2FP.F16.F32.PACK_AB R76, R77, R76 ;  /* 0x0000004c4d4c723e */ /* 0x000fe400000000ff */
[----:B------:R-:W-:Y:S01]  /*d8d0*/  F2FP.F16.F32.PACK_AB R78, R79, R78 ;  /* 0x0000004e4f4e723e */ /* 0x000fe200000000ff */
[----:B------:R-:W-:Y:S01]  /*d8e0*/  STS [R15+0x200], R114 ;  /* 0x000200720f007388 */ /* 0x000fe20000000800 */
[----:B------:R-:W-:Y:S01]  /*d8f0*/  IADD3 R9, R10, R17, RZ ;  /* 0x000000110a097210 */ /* 0x000fe20007ffe0ff */
[----:B------:R-:W3:Y:S01]  /*d900*/  @P0 LDC.64 R12, c[0x0][0x298] ;  /* 0x0000a600ff0c0b82 */ /* 0x000ee20000000a00 */
        /* <DEDUP_REMOVED lines=15> */
[----:B------:R-:W-:Y:S01]  /*da00*/  SHF.R.S32.HI R10, RZ, 0x1f, R11 ;  /* 0x0000001fff0a7819 */ /* 0x000fe2000001140b */
[----:B------:R-:W-:Y:S01]  /*da10*/  STS [R9+0x200], R78 ;  /* 0x0002004e09007388 */ /* 0x000fe20000000800 */
[----:B------:R-:W-:Y:S01]  /*da20*/  F2FP.F16.F32.PACK_AB R96, R97, R96 ;  /* 0x000000606160723e */ /* 0x000fe200000000ff */
[----:B---3--:R-:W-:Y:S01]  /*da30*/  @P0 IMAD.WIDE.U32 R22, R182, R12, RZ ;  /* 0x0000000cb6160225 */ /* 0x008fe200078e00ff */
[----:B------:R-:W-:Y:S01]  /*da40*/  LEA.HI R10, R10, R11, RZ, 0x2 ;  /* 0x0000000b0a0a7211 */ /* 0x000fe200078f10ff */
[----:B------:R-:W-:Y:S01]  /*da50*/  STS [R15+0x1000], R108 ;  /* 0x0010006c0f007388 */ /* 0x000fe20000000800 */
[----:B------:R-:W-:Y:S01]  /*da60*/  F2FP.F16.F32.PACK_AB R98, R99, R98 ;  /* 0x000000626362723e */ /* 0x000fe200000000ff */
[----:B------:R-:W-:Y:S01]  /*da70*/  @P0 IMAD R16, R182, R13, R23 ;  /* 0x0000000db6100224 */ /* 0x000fe200078e0217 */
[----:B------:R-:W-:Y:S01]  /*da80*/  F2FP.F16.F32.PACK_AB R100, R101, R100 ;  /* 0x000000646564723e */ /* 0x000fe200000000ff */
[----:B------:R-:W-:Y:S01]  /*da90*/  STS [R15+0x1200], R110 ;  /* 0x0012006e0f007388 */ /* 0x000fe20000000800 */
[----:B------:R-:W-:Y:S01]  /*daa0*/  F2FP.F16.F32.PACK_AB R102, R103, R102 ;  /* 0x000000666766723e */ /* 0x000fe200000000ff */
[----:B-1----:R-:W-:Y:S01]  /*dab0*/  @P3 FMUL.FTZ R13, R5, 0.69314718246459960938 ;  /* 0x3f317218050d3820 */ /* 0x002fe20000410000 */
[----:B------:R-:W-:Y:S01]  /*dac0*/  F2FP.F16.F32.PACK_AB R104, R105, R104 ;  /* 0x000000686968723e */ /* 0x000fe200000000ff */
[----:B------:R-:W-:Y:S01]  /*dad0*/  STS [R17+0x1000], R80 ;  /* 0x0010005011007388 */ /* 0x000fe20000000800 */
[----:B------:R-:W-:-:S02]  /*dae0*/  F2FP.F16.F32.PACK_AB R106, R107, R106 ;  /* 0x0000006a6b6a723e */ /* 0x000fc400000000ff */
[----:B------:R-:W-:Y:S01]  /*daf0*/  LOP3.LUT R10, R10, 0xfffffffc, RZ, 0xc0, !PT ;  /* 0xfffffffc0a0a7812 */ /* 0x000fe200078ec0ff */
[----:B------:R-:W-:Y:S01]  /*db00*/  STS [R17+0x1200], R82 ;  /* 0x0012005211007388 */ /* 0x000fe20000000800 */
[----:B------:R-:W-:Y:S02]  /*db10*/  ISETP.NE.AND P1, PT, RZ, UR4, PT ;  /* 0x00000004ff007c0c */ /* 0x000fe4000bf25270 */
[----:B------:R-:W-:Y:S01]  /*db20*/  IADD3 R11, R11, -R10, RZ ;  /* 0x8000000a0b0b7210 */ /* 0x000fe20007ffe0ff */
[----:B------:R-:W-:Y:S01]  /*db30*/  STS [R19+0x1000], R84 ;  /* 0x0010005413007388 */ /* 0x000fe20000000800 */
[----:B------:R-:W-:-:S03]  /*db40*/  MOV R10, 0x7f800000 ;  /* 0x7f800000000a7802 */ /* 0x000fc60000000f00 */
        /* <DEDUP_REMOVED lines=11> */
[----:B-1----:R-:W1:Y:S01]  /*dc00*/  @P2 LDC R15, c[0x0][0x2e8] ;  /* 0x0000ba00ff0f2b82 */ /* 0x002e620000000800 */
[----:B---3--:R-:W-:Y:S01]  /*dc10*/  @P2 FMUL.FTZ R17, R4, 0.69314718246459960938 ;  /* 0x3f31721804112820 */ /* 0x008fe20000410000 */
[----:B------:R-:W-:Y:S01]  /*dc20*/  @P0 MOV R4, R22 ;  /* 0x0000001600040202 */ /* 0x000fe20000000f00 */
[----:B----4-:R-:W-:Y:S01]  /*dc30*/  IMAD.MOV.U32 R9, RZ, RZ, 0x7f800000 ;  /* 0x7f800000ff097424 */ /* 0x010fe200078e00ff */
[----:B--2---:R-:W-:Y:S06]  /*dc40*/  @P0 BRA `(.L_x_1829) ;  /* 0x0000000000200947 */ /* 0x004fec0003800000 */
[----:B------:R-:W2:Y:S01]  /*dc50*/  S2R R19, SR_CTAID.Y ;  /* 0x0000000000137919 */ /* 0x000ea20000002600 */
[----:B------:R-:W3:Y:S01]  /*dc60*/  LDC.64 R4, c[0x0][0x290] ;  /* 0x0000a400ff047b82 */ /* 0x000ee20000000a00 */
[----:B--2---:R-:W-:-:S05]  /*dc70*/  SHF.R.S32.HI R23, RZ, 0x1f, R19 ;  /* 0x0000001fff177819 */ /* 0x004fca0000011413 */
[-C--:B---3--:R-:W-:Y:S02]  /*dc80*/  IMAD R12, R23, R4.reuse, RZ ;  /* 0x00000004170c7224 */ /* 0x088fe400078e02ff */
[----:B------:R-:W-:-:S04]  /*dc90*/  IMAD.WIDE.U32 R22, R19, R4, RZ ;  /* 0x0000000413167225 */ /* 0x000fc800078e00ff */
[----:B------:R-:W-:Y:S01]  /*dca0*/  IMAD R5, R19, R5, R12 ;  /* 0x0000000513057224 */ /* 0x000fe200078e020c */
[----:B------:R-:W-:-:S04]  /*dcb0*/  MOV R4, R22 ;  /* 0x0000001600047202 */ /* 0x000fc80000000f00 */
[----:B------:R-:W-:Y:S02]  /*dcc0*/  IADD3 R16, R23, R5, RZ ;  /* 0x0000000517107210 */ /* 0x000fe40007ffe0ff */
.L_x_1829:
[----:B------:R-:W-:Y:S01]  /*dcd0*/  @P3 FFMA.FTZ R9, R2, R21, R13 ;  /* 0x0000001502093223 */ /* 0x000fe2000001000d */
[----:B-1----:R-:W-:Y:S01]  /*dce0*/  @P2 FFMA.FTZ R10, R0, R15, R17 ;  /* 0x0000000f000a2223 */ /* 0x002fe20000010011 */
        /* <DEDUP_REMOVED lines=8> */
.L_x_1830:
[----:B------:R-:W1:Y:S01]  /*dd70*/  S2R R5, SR_CTAID.Z ;  /* 0x0000000000057919 */ /* 0x000e620000002700 */
[----:B------:R-:W1:Y:S01]  /*dd80*/  LDC R0, c[0x0][0x270] ;  /* 0x00009c00ff007b82 */ /* 0x000e620000000800 */
[----:B------:R-:W1:Y:S07]  /*dd90*/  S2R R2, SR_CTAID.Y ;  /* 0x0000000000027919 */ /* 0x000e6e0000002600 */
[----:B------:R-:W2:Y:S01]  /*dda0*/  LDC R182, c[0x0][0x2c4] ;  /* 0x0000b100ffb67b82 */ /* 0x000ea20000000800 */
[----:B-1----:R-:W-:-:S04]  /*ddb0*/  IMAD R13, R2, R0, R5 ;  /* 0x00000000020d7224 */ /* 0x002fc800078e0205 */
[----:B--2---:R-:W-:-:S07]  /*ddc0*/  IMAD R182, R13, R182, RZ ;  /* 0x000000b60db67224 */ /* 0x004fce00078e02ff */
.L_x_1831:
[----:B------:R-:W-:Y:S01]  /*ddd0*/  BAR.SYNC.DEFER_BLOCKING 0x0 ;  /* 0x0000000000007b1d */ /* 0x000fe20000010000 */
[----:B------:R-:W-:Y:S01]  /*dde0*/  LOP3.LUT R6, R6, 0xffffffe0, RZ, 0xc0, !PT ;  /* 0xffffffe006067812 */ /* 0x000fe200078ec0ff */
[----:B------:R-:W-:Y:S01]  /*ddf0*/  IMAD R190, R11, 0x10, R190 ;  /* 0x000000100bbe7824 */ /* 0x000fe200078e02be */
[----:B------:R-:W-:-:S03]  /*de00*/  SHF.R.S32.HI R187, RZ, 0x1f, R186 ;  /* 0x0000001fffbb7819 */ /* 0x000fc600000114ba */
[----:B------:R-:W-:Y:S01]  /*de10*/  IMAD.IADD R6, R3, 0x1, -R6 ;  /* 0x0000000103067824 */ /* 0x000fe200078e0a06 */
[----:B------:R-:W-:Y:S01]  /*de20*/  ULDC.64 UR6, c[0x0][0x298] ;  /* 0x0000a60000067ab9 */ /* 0x000fe20000000a00 */
[----:B------:R-:W1:Y:S01]  /*de30*/  S2R R17, SR_CTAID.X ;  /* 0x0000000000117919 */ /* 0x000e620000002500 */
[----:B------:R-:W-:Y:S02]  /*de40*/  BSSY B0, `(.L_x_1832) ;  /* 0x000001c000007945 */ /* 0x000fe40003800000 */
[----:B------:R-:W-:Y:S01]  /*de50*/  LOP3.LUT P1, RZ, R6, 0x3, RZ, 0xc0, !PT ;  /* 0x0000000306ff7812 */ /* 0x000fe2000782c0ff */
[----:B------:R-:W2:Y:S01]  /*de60*/  S2R R0, SR_TID.X ;  /* 0x0000000000007919 */ /* 0x000ea20000002100 */
[----:B------:R3:W4:Y:S01]  /*de70*/  LDS.128 R12, [R185+0x800] ;  /* 0x00080000b90c7984 */ /* 0x0007220000000c00 */
[C---:B-1----:R-:W-:Y:S02]  /*de80*/  IMAD.SHL.U32 R19, R17.reuse, 0x40, RZ ;  /* 0x0000004011137824 */ /* 0x042fe400078e00ff */
[----:B------:R-:W-:-:S02]  /*de90*/  IMAD R17, R17, -0x40, R184 ;  /* 0xffffffc011117824 */ /* 0x000fc400078e02b8 */
[----:B------:R-:W-:Y:S01]  /*dea0*/  IMAD.WIDE.U32 R186, R19, UR6, R186 ;  /* 0x0000000613ba7c25 */ /* 0x000fe2000f8e00ba */
[----:B------:R-:W-:Y:S02]  /*deb0*/  SHF.R.S32.HI R2, RZ, 0x1f, R19 ;  /* 0x0000001fff027819 */ /* 0x000fe40000011413 */
[----:B--2---:R-:W-:Y:S02]  /*dec0*/  SHF.R.S32.HI R3, RZ, 0x1f, R0 ;  /* 0x0000001fff037819 */ /* 0x004fe40000011400 */
[----:B------:R-:W-:Y:S01]  /*ded0*/  IADD3 R18, P0, R4, R186, RZ ;  /* 0x000000ba04127210 */ /* 0x000fe20007f1e0ff */
[----:B------:R-:W-:Y:S01]  /*dee0*/  IMAD R2, R2, UR6, RZ ;  /* 0x0000000602027c24 */ /* 0x000fe2000f8e02ff */
[----:B------:R-:W-:-:S03]  /*def0*/  LEA.HI R3, R3, R0, RZ, 0x2 ;  /* 0x0000000003037211 */ /* 0x000fc600078f10ff */
[----:B------:R-:W-:Y:S01]  /*df00*/  IMAD R21, R19, UR7, R2 ;  /* 0x0000000713157c24 */ /* 0x000fe2000f8e0202 */
[----:B---34-:R-:W-:Y:S07]  /*df10*/  @P1 BRA `(.L_x_1833) ;  /* 0x0000000000381947 */ /* 0x018fee0003800000 */
[----:B------:R-:W1:Y:S01]  /*df20*/  S2R R11, SR_CTAID.X ;  /* 0x00000000000b7919 */ /* 0x000e620000002500 */
[----:B------:R-:W-:Y:S01]  /*df30*/  VIADD R0, R190, 0x8 ;  /* 0x00000008be007836 */ /* 0x000fe20000000000 */
[----:B------:R-:W-:Y:S01]  /*df40*/  ULDC.64 UR4, c[0x0][0x2b0] ;  /* 0x0000ac0000047ab9 */ /* 0x000fe20000000a00 */
[C---:B-1----:R-:W-:Y:S02]  /*df50*/  IMAD R23, R11.reuse, 0x40, R182 ;  /* 0x000000400b177824 */ /* 0x042fe400078e02b6 */
[----:B------:R-:W-:-:S03]  /*df60*/  IMAD R25, R11, -0x40, R184 ;  /* 0xffffffc00b197824 */ /* 0x000fc600078e02b8 */
[----:B------:R-:W-:Y:S02]  /*df70*/  SHF.R.S32.HI R11, RZ, 0x1f, R23 ;  /* 0x0000001fff0b7819 */ /* 0x000fe40000011417 */
[----:B------:R-:W-:Y:S02]  /*df80*/  IADD3 R23, P1, R190, R23, RZ ;  /* 0x00000017be177210 */ /* 0x000fe40007f3e0ff */
[-C--:B------:R-:W-:Y:S02]  /*df90*/  ISETP.GE.AND P2, PT, R0, R25.reuse, PT ;  /* 0x000000190000720c */ /* 0x080fe40003f46270 */
[C---:B------:R-:W-:Y:S02]  /*dfa0*/  ISETP.GE.AND P3, PT, R190.reuse, R25, PT ;  /* 0x00000019be00720c */ /* 0x040fe40003f66270 */
[----:B------:R-:W-:Y:S02]  /*dfb0*/  LEA.HI.X.SX32 R190, R190, R11, 0x1, P1 ;  /* 0x0000000bbebe7211 */ /* 0x000fe400008f0eff */
[----:B------:R-:W-:-:S04]  /*dfc0*/  LEA R22, P1, R23, UR4, 0x2 ;  /* 0x0000000417167c11 */ /* 0x000fc8000f8210ff */
[----:B------:R-:W-:-:S05]  /*dfd0*/  LEA.HI.X R23, R23, UR5, R190, 0x2, P1 ;  /* 0x0000000517177c11 */ /* 0x000fca00088f14be */
[----:B------:R1:W-:Y:S04]  /*dfe0*/  @!P3 STG.E desc[UR10][R22.64], R9 ;  /* 0x000000091600b986 */ /* 0x0003e8000c10190a */
[----:B------:R1:W-:Y:S02]  /*dff0*/  @!P2 STG.E desc[UR10][R22.64+0x20], R10 ;  /* 0x0000200a1600a986 */ /* 0x0003e4000c10190a */
.L_x_1833:
[----:B------:R-:W-:Y:S05]  /*e000*/  BSYNC B0 ;  /* 0x0000000000007941 */ /* 0x000fea0003800000 */
.L_x_1832:
[----:B------:R-:W-:Y:S01]  /*e010*/  LEA.HI.SX32 R8, R8, 0x20, 0x1e ;  /* 0x0000002008087811 */ /* 0x000fe200078ff2ff */
[----:B------:R-:W-:Y:S01]  /*e020*/  ULDC.64 UR4, c[0x0][0x2a0] ;  /* 0x0000a80000047ab9 */ /* 0x000fe20000000a00 */
[----:B------:R-:W-:Y:S01]  /*e030*/  IADD3.X R19, R16, R21, R187, P0, !PT ;  /* 0x0000001510137210 */ /* 0x000fe200007fe4bb */
[----:B------:R-:W-:Y:S01]  /*e040*/  BSSY B0, `(.L_x_1834) ;  /* 0x0000019000007945 */ /* 0x000fe20003800000 */
[----:B------:R-:W-:Y:S01]  /*e050*/  ISETP.GE.AND P1, PT, R8, R17, PT ;  /* 0x000000110800720c */ /* 0x000fe20003f26270 */
[----:B-1----:R1:W2:Y:S01]  /*e060*/  LDS.128 R20, [R185] ;  /* 0x00000000b9147984 */ /* 0x0022a20000000c00 */
[----:B------:R-:W-:Y:S01]  /*e070*/  SHF.R.S32.HI R3, RZ, 0x2, R3 ;  /* 0x00000002ff037819 */ /* 0x000fe20000011403 */
[----:B------:R-:W-:Y:S01]  /*e080*/  IMAD.WIDE.U32 R24, R5, UR4, R18 ;  /* 0x0000000405187c25 */ /* 0x000fe2000f8e0012 */
[----:B------:R-:W-:Y:S01]  /*e090*/  SHF.R.S32.HI R0, RZ, 0x1f, R5 ;  /* 0x0000001fff007819 */ /* 0x000fe20000011405 */
[----:B------:R1:W3:Y:S01]  /*e0a0*/  LDS.128 R16, [R185+0x1000] ;  /* 0x00100000b9107984 */ /* 0x0002e20000000c00 */
[----:B------:R-:W-:-:S02]  /*e0b0*/  ISETP.GE.AND P0, PT, R3, R178, PT ;  /* 0x000000b20300720c */ /* 0x000fc40003f06270 */
[----:B------:R-:W-:Y:S01]  /*e0c0*/  SHF.R.S32.HI R3, RZ, 0x1f, R3 ;  /* 0x0000001fff037819 */ /* 0x000fe20000011403 */
[----:B------:R1:W4:Y:S01]  /*e0d0*/  LDS.128 R8, [R185+0x2000] ;  /* 0x00200000b9087984 */ /* 0x0003220000000c00 */
[----:B------:R-:W-:-:S04]  /*e0e0*/  IMAD R0, R0, UR4, RZ ;  /* 0x0000000400007c24 */ /* 0x000fc8000f8e02ff */
[----:B------:R-:W-:-:S04]  /*e0f0*/  IMAD R5, R5, UR5, R0 ;  /* 0x0000000505057c24 */ /* 0x000fc8000f8e0200 */
[----:B------:R-:W-:Y:S01]  /*e100*/  IMAD.IADD R5, R5, 0x1, R25 ;  /* 0x0000000105057824 */ /* 0x000fe200078e0219 */
[----:B------:R-:W-:Y:S06]  /*e110*/  @P0 BRA `(.L_x_1835) ;  /* 0x00000000002c0947 */ /* 0x000fec0003800000 */
[----:B------:R-:W-:Y:S01]  /*e120*/  MOV R4, R24 ;  /* 0x0000001800047202 */ /* 0x000fe20000000f00 */
[----:B------:R-:W-:Y:S01]  /*e130*/  IMAD R0, R3, UR6, RZ ;  /* 0x0000000603007c24 */ /* 0x000fe2000f8e02ff */
[----:B------:R-:W-:-:S03]  /*e140*/  ULDC.64 UR4, c[0x0][0x280] ;  /* 0x0000a00000047ab9 */ /* 0x000fc60000000a00 */
[----:B------:R-:W-:-:S04]  /*e150*/  IMAD.WIDE.U32 R26, R7, UR6, R4 ;  /* 0x00000006071a7c25 */ /* 0x000fc8000f8e0004 */
[----:B------:R-:W-:Y:S01]  /*e160*/  IMAD R0, R7, UR7, R0 ;  /* 0x0000000707007c24 */ /* 0x000fe2000f8e0200 */
[----:B------:R-:W-:-:S04]  /*e170*/  LEA R28, P0, R26, UR4, 0x1 ;  /* 0x000000041a1c7c11 */ /* 0x000fc8000f8008ff */
[----:B------:R-:W-:-:S04]  /*e180*/  IADD3 R0, R0, R27, RZ ;  /* 0x0000001b00007210 */ /* 0x000fc80007ffe0ff */
[----:B------:R-:W-:-:S05]  /*e190*/  LEA.HI.X R29, R26, UR5, R0, 0x1, P0 ;  /* 0x000000051a1d7c11 */ /* 0x000fca00080f0c00 */
[----:B--2---:R2:W-:Y:S04]  /*e1a0*/  STG.E.128 desc[UR10][R28.64], R20 ;  /* 0x000000141c007986 */ /* 0x0045e8000c101d0a */
[----:B---3--:R2:W-:Y:S04]  /*e1b0*/  STG.E.128 desc[UR10][R28.64+0x40], R16 ;  /* 0x000040101c007986 */ /* 0x0085e8000c101d0a */
[----:B----4-:R2:W-:Y:S02]  /*e1c0*/  STG.E.128 desc[UR10][R28.64+0x80], R8 ;  /* 0x000080081c007986 */ /* 0x0105e4000c101d0a */
.L_x_1835:
[----:B------:R-:W-:Y:S05]  /*e1d0*/  BSYNC B0 ;  /* 0x0000000000007941 */ /* 0x000fea0003800000 */
.L_x_1834:
[----:B--2-4-:R2:W4:Y:S04]  /*e1e0*/  LDS.128 R8, [R185+0x1800] ;  /* 0x00180000b9087984 */ /* 0x0145280000000c00 */
[----:B---3--:R2:W3:Y:S01]  /*e1f0*/  LDS.128 R16, [R185+0x2800] ;  /* 0x00280000b9107984 */ /* 0x0084e20000000c00 */
[----:B------:R-:W-:Y:S05]  /*e200*/  @P1 EXIT ;  /* 0x000000000000194d */ /* 0x000fea0003800000 */
[----:B------:R-:W-:Y:S01]  /*e210*/  IADD3 R7, P0, R7, 0x20, RZ ;  /* 0x0000002007077810 */ /* 0x000fe20007f1e0ff */
[----:B------:R-:W-:Y:S01]  /*e220*/  IMAD.MOV.U32 R2, RZ, RZ, R24 ;  /* 0x000000ffff027224 */ /* 0x000fe200078e0018 */
[----:B------:R-:W-:-:S03]  /*e230*/  ULDC.64 UR4, c[0x0][0x280] ;  /* 0x0000a00000047ab9 */ /* 0x000fc60000000a00 */
[----:B------:R-:W-:Y:S01]  /*e240*/  IMAD.X R0, RZ, RZ, R3, P0 ;  /* 0x000000ffff007224 */ /* 0x000fe200000e0603 */
[----:B------:R-:W-:-:S03]  /*e250*/  MOV R3, R5 ;  /* 0x0000000500037202 */ /* 0x000fc60000000f00 */
[----:B------:R-:W-:Y:S02]  /*e260*/  IMAD R0, R0, UR6, RZ ;  /* 0x0000000600007c24 */ /* 0x000fe4000f8e02ff */
[----:B------:R-:W-:-:S04]  /*e270*/  IMAD.WIDE.U32 R2, R7, UR6, R2 ;  /* 0x0000000607027c25 */ /* 0x000fc8000f8e0002 */
[----:B------:R-:W-:Y:S01]  /*e280*/  IMAD R0, R7, UR7, R0 ;  /* 0x0000000707007c24 */ /* 0x000fe2000f8e0200 */
[----:B------:R-:W-:-:S04]  /*e290*/  LEA R4, P0, R2, UR4, 0x1 ;  /* 0x0000000402047c11 */ /* 0x000fc8000f8008ff */
[----:B------:R-:W-:-:S04]  /*e2a0*/  IADD3 R0, R0, R3, RZ ;  /* 0x0000000300007210 */ /* 0x000fc80007ffe0ff */
[----:B------:R-:W-:-:S05]  /*e2b0*/  LEA.HI.X R5, R2, UR5, R0, 0x1, P0 ;  /* 0x0000000502057c11 */ /* 0x000fca00080f0c00 */
[----:B------:R-:W-:Y:S04]  /*e2c0*/  STG.E.128 desc[UR10][R4.64], R12 ;  /* 0x0000000c04007986 */ /* 0x000fe8000c101d0a */
[----:B----4-:R-:W-:Y:S04]  /*e2d0*/  STG.E.128 desc[UR10][R4.64+0x40], R8 ;  /* 0x0000400804007986 */ /* 0x010fe8000c101d0a */
[----:B---3--:R-:W-:Y:S01]  /*e2e0*/  STG.E.128 desc[UR10][R4.64+0x80], R16 ;  /* 0x0000801004007986 */ /* 0x008fe2000c101d0a */
[----:B------:R-:W-:Y:S05]  /*e2f0*/  EXIT ;  /* 0x000000000000794d */ /* 0x000fea0003800000 */
.L_x_1836:
        /* <DEDUP_REMOVED lines=16> */
.L_x_6248:


//--------------------- .text._ZN5flash24flash_fwd_splitkv_kernelI23Flash_fwd_kernel_traitsILi96ELi64ELi128ELi4ELb0ELb0EN7cutlass6half_tE19Flash_kernel_traitsILi96ELi64ELi128ELi4ES3_EELb1ELb0ELb0ELb0ELb1ELb1ELb0ELb0EEEvNS_16Flash_fwd_paramsE --------------------------
	.section	.text._ZN5flash24flash_fwd_splitkv_kernelI23Flash_fwd_kernel_traitsILi96ELi64ELi128ELi4ELb0ELb0EN7cutlass6half_tE19Flash_kernel_traitsILi96ELi64ELi128ELi4ES3_EELb1ELb0ELb0ELb0ELb1ELb1ELb0ELb0EEEvNS_16Flash_fwd_paramsE,"ax",@progbits
	.align	128
        .global         _ZN5flash24flash_fwd_splitkv_kernelI23Flash_fwd_kernel_traitsILi96ELi64ELi128ELi4ELb0ELb0EN7cutlass6half_tE19Flash_kernel_traitsILi96ELi64ELi128ELi4ES3_EELb1ELb0ELb0ELb0ELb1ELb1ELb0ELb0EEEvNS_16Flash_fwd_paramsE
        .type           _ZN5flash24flash_fwd_splitkv_kernelI23Flash_fwd_kernel_traitsILi96ELi64ELi128ELi4ELb0ELb0EN7cutlass6half_tE19Flash_kernel_traitsILi96ELi64ELi128ELi4ES3_EELb1ELb0ELb0ELb0ELb1ELb1ELb0ELb0EEEvNS_16Flash_fwd_paramsE,@function
        .size           _ZN5flash24flash_fwd_splitkv_kernelI23Flash_fwd_kernel_traitsILi96ELi64ELi128ELi4ELb0ELb0EN7cutlass6half_tE19Flash_kernel_traitsILi96ELi64ELi128ELi4ES3_EELb1ELb0ELb0ELb0ELb1ELb1ELb0ELb0EEEvNS_16Flash_fwd_paramsE,(.L_x_6249 - _ZN5flash24flash_fwd_splitkv_kernelI23Flash_fwd_kernel_traitsILi96ELi64ELi128ELi4ELb0ELb0EN7cutlass6half_tE19Flash_kernel_traitsILi96ELi64ELi128ELi4ES3_EELb1ELb0ELb0ELb0ELb1ELb1ELb0ELb0EEEvNS_16Flash_fwd_paramsE)
        .other          _ZN5flash24flash_fwd_splitkv_kernelI23Flash_fwd_kernel_traitsILi96ELi64ELi128ELi4ELb0ELb0EN7cutlass6half_tE19Flash_kernel_traitsILi96ELi64ELi128ELi4ES3_EELb1ELb0ELb0ELb0ELb1ELb1ELb0ELb0EEEvNS_16Flash_fwd_paramsE,@"STO_CUDA_ENTRY STV_DEFAULT"
_ZN5flash24flash_fwd_splitkv_kernelI23Flash_fwd_kernel_traitsILi96ELi64ELi128ELi4ELb0ELb0EN7cutlass6half_tE19Flash_kernel_traitsILi96ELi64ELi128ELi4ES3_EELb1ELb0ELb0ELb0ELb1ELb1ELb0ELb0EEEvNS_16Flash_fwd_paramsE:
.text._ZN5flash24flash_fwd_splitkv_kernelI23Flash_fwd_kernel_traitsILi96ELi64ELi128ELi4ELb0ELb0EN7cutlass6half_tE19Flash_kernel_traitsILi96ELi64ELi128ELi4ES3_EELb1ELb0ELb0ELb0ELb1ELb1ELb0ELb0EEEvNS_16Flash_fwd_paramsE:
        /* <DEDUP_REMOVED lines=38> */
.L_x_1837:
[----:B------:R-:W1:Y:S02]  /*0260*/  LDC R5, c[0x0][0x2c8] ;  /* 0x0000b200ff057b82 */ /* 0x000e640000000800 */
.L_x_1838:
        /* <DEDUP_REMOVED lines=90> */
.L_x_1841:
[----:B------:R-:W-:Y:S05]  /*0810*/  BSYNC B0 ;  /* 0x0000000000007941 */ /* 0x000fea0003800000 */
.L_x_1840:
        /* <DEDUP_REMOVED lines=15> */
.L_x_1843:
[----:B------:R-:W-:Y:S05]  /*0910*/  BSYNC B0 ;  /* 0x0000000000007941 */ /* 0x000fea0003800000 */
.L_x_1842:
        /* <DEDUP_REMOVED lines=11> */
.L_x_1839:
        /* <DEDUP_REMOVED lines=24> */
.L_x_1844:
        /* <DEDUP_REMOVED lines=68> */
[----:B------:R-:W-:Y:S02]  /*0f90*/  IMAD.IADD R15, R15, 0x1, R4 ;  /* 0x000000010f0f7824 */ /* 0x000fe400078e0204 */
[----:B---3--:R-:W-:-:S02]  /*0fa0*/  IMAD R4, R13, R136, RZ ;  /* 0x000000880d047224 */ /* 0x008fc400078e02ff */
[----:B------:R-:W-:-:S04]  /*0fb0*/  IMAD.WIDE.U32 R8, R7, R136, R14 ;  /* 0x0000008807087225 */ /* 0x000fc800078e000e */
[----:B------:R-:W-:Y:S02]  /*0fc0*/  IMAD R4, R7, R137, R4 ;  /* 0x0000008907047224 */ /* 0x000fe400078e0204 */
[----:B------:R-:W-:Y:S02]  /*0fd0*/  IMAD.MOV.U32 R14, RZ, RZ, R8 ;  /* 0x000000ffff0e7224 */ /* 0x000fe400078e0008 */
[----:B------:R-:W-:Y:S01]  /*0fe0*/  IMAD.WIDE.U32 R16, R0, R2, RZ ;  /* 0x0000000200107225 */ /* 0x000fe200078e00ff */
[----:B------:R-:W-:-:S03]  /*0ff0*/  IADD3 R15, R9, R4, RZ ;  /* 0x00000004090f7210 */ /* 0x000fc60007ffe0ff */
[----:B------:R-:W-:Y:S02]  /*1000*/  IMAD R9, R19, UR4, RZ ;  /* 0x0000000413097c24 */ /* 0x000fe4000f8e02ff */
[----:B------:R-:W-:Y:S01]  /*1010*/  IMAD.WIDE.U32 R36, R12, UR4, R14 ;  /* 0x000000040c247c25 */ /* 0x000fe2000f8e000e */
[----:B------:R-:W-:-:S03]  /*1020*/  IADD3 R14, R17, R3, RZ ;  /* 0x00000003110e7210 */ /* 0x000fc60007ffe0ff */
[----:B------:R-:W-:-:S05]  /*1030*/  IMAD R9, R12, UR5, R9 ;  /* 0x000000050c097c24 */ /* 0x000fca000f8e0209 */
[----:B------:R-:W-:Y:S01]  /*1040*/  IADD3 R6, R37, R9, RZ ;  /* 0x0000000925067210 */ /* 0x000fe20007ffe0ff */
[----:B------:R-:W-:Y:S06]  /*1050*/  BRA `(.L_x_1846) ;  /* 0x0000000400287947 */ /* 0x000fec0003800000 */
.L_x_1845:
        /* <DEDUP_REMOVED lines=48> */
.L_x_1847:
        /* <DEDUP_REMOVED lines=8> */
[----:B-1----:R-:W-:-:S04]  /*13e0*/  @P3 IMAD.WIDE.U32 R16, R14, R4, RZ ;  /* 0x000000040e103225 */ /* 0x002fc800078e00ff */
[----:B------:R-:W-:-:S04]  /*13f0*/  IMAD.WIDE.U32 R36, R12, R2, R8 ;  /* 0x000000020c247225 */ /* 0x000fc800078e0008 */
        /* <DEDUP_REMOVED lines=16> */
.L_x_1846:
        /* <DEDUP_REMOVED lines=8> */
[----:B------:R-:W-:Y:S01]  /*1580*/  ULDC.64 UR6, c[0x0][0x268] ;  /* 0x00009a0000067ab9 */ /* 0x000fe20000000a00 */
[----:B------:R-:W-:Y:S01]  /*1590*/  SHF.R.S32.HI R26, RZ, 0x2, R9 ;  /* 0x00000002ff1a7819 */ /* 0x000fe20000011409 */
[----:B------:R-:W1:Y:S01]  /*15a0*/  LDC.64 R140, c[0x0][0x250] ;  /* 0x00009400ff8c7b82 */ /* 0x000e620000000a00 */
[----:B------:R-:W-:Y:S01]  /*15b0*/  IADD3 R18, -R0, R129, RZ ;  /* 0x0000008100127210 */ /* 0x000fe20007ffe1ff */
[----:B------:R-:W-:Y:S01]  /*15c0*/  ULDC.64 UR8, c[0x0][0x220] ;  /* 0x0000880000087ab9 */ /* 0x000fe20000000a00 */
[----:B------:R-:W-:Y:S01]  /*15d0*/  LOP3.LUT R17, R9, 0xfffffffc, RZ, 0xc0, !PT ;  /* 0xfffffffc09117812 */ /* 0x000fe200078ec0ff */
[C---:B------:R-:W-:Y:S01]  /*15e0*/  VIADD R21, R26.reuse, 0x20 ;  /* 0x000000201a157836 */ /* 0x040fe20000000000 */
[----:B------:R-:W-:-:S02]  /*15f0*/  ISETP.GE.AND P3, PT, R26, R18, PT ;  /* 0x000000121a00720c */ /* 0x000fc40003f66270 */
[----:B------:R-:W-:Y:S01]  /*1600*/  @!P0 SHF.R.S32.HI R15, RZ, 0x1f, R11 ;  /* 0x0000001fff0f8819 */ /* 0x000fe2000001140b */
[----:B------:R-:W2:Y:S01]  /*1610*/  @!P0 LDC.64 R2, c[0x0][0x228] ;  /* 0x00008a00ff028b82 */ /* 0x000ea20000000a00 */
[----:B------:R-:W-:Y:S02]  /*1620*/  ISETP.GE.AND P4, PT, R21, R176, PT ;  /* 0x000000b01500720c */ /* 0x000fe40003f86270 */
[----:B------:R-:W-:Y:S02]  /*1630*/  IADD3 R184, -R17, R116, RZ ;  /* 0x0000007411b87210 */ /* 0x000fe40007ffe1ff */
[----:B------:R-:W-:Y:S02]  /*1640*/  ISETP.GE.AND P1, PT, R26, R176, PT ;  /* 0x000000b01a00720c */ /* 0x000fe40003f26270 */
[----:B------:R-:W-:Y:S01]  /*1650*/  SHF.L.U32 R184, R184, 0x3, RZ ;  /* 0x00000003b8b87819 */ /* 0x000fe200000006ff */
[----:B------:R-:W3:Y:S01]  /*1660*/  @P0 LDC.64 R4, c[0x0][0x240] ;  /* 0x00009000ff040b82 */ /* 0x000ee20000000a00 */
[----:B------:R-:W-:Y:S01]  /*1670*/  LEA.HI R9, R9, R26, RZ, 0x1 ;  /* 0x0000001a09097211 */ /* 0x000fe200078f08ff */
[----:B------:R-:W4:Y:S01]  /*1680*/  @!P3 S2R R25, SR_CgaCtaId ;  /* 0x000000000019b919 */ /* 0x000f220000008800 */
[----:B------:R-:W-:-:S02]  /*1690*/  @!P3 MOV R10, 0x400 ;  /* 0x00000400000ab802 */ /* 0x000fc40000000f00 */
[C---:B------:R-:W-:Y:S01]  /*16a0*/  LEA.HI R138, R23.reuse, R116, RZ, 0x5 ;  /* 0x00000074178a7211 */ /* 0x040fe200078f28ff */
[----:B------:R-:W1:Y:S01]  /*16b0*/  @!P4 S2R R29, SR_CgaCtaId ;  /* 0x00000000001dc919 */ /* 0x000e620000008800 */
[----:B------:R-:W-:Y:S02]  /*16c0*/  IADD3 R36, P2, R184, R36, RZ ;  /* 0x00000024b8247210 */ /* 0x000fe40007f5e0ff */
[----:B------:R-:W-:Y:S02]  /*16d0*/  SHF.R.S32.HI R135, RZ, 0x5, R138 ;  /* 0x00000005ff877819 */ /* 0x000fe4000001148a */
[----:B------:R-:W-:Y:S02]  /*16e0*/  SHF.R.S32.HI R27, RZ, 0x1f, R26 ;  /* 0x0000001fff1b7819 */ /* 0x000fe4000001141a */
[----:B------:R-:W-:Y:S01]  /*16f0*/  LEA.HI R23, R23, R116, RZ, 0x4 ;  /* 0x0000007417177211 */ /* 0x000fe200078f20ff */
[----:B--2---:R-:W-:Y:S01]  /*1700*/  @!P0 IMAD R8, R15, R2, RZ ;  /* 0x000000020f088224 */ /* 0x004fe200078e02ff */
[----:B------:R-:W-:Y:S01]  /*1710*/  SHF.R.S32.HI R15, RZ, 0x3, R20 ;  /* 0x00000003ff0f7819 */ /* 0x000fe20000011414 */
[----:B------:R-:W-:Y:S01]  /*1720*/  IMAD.WIDE R30, R31, 0x40, R26 ;  /* 0x000000401f1e7825 */ /* 0x000fe200078e021a */
[----:B------:R-:W-:-:S03]  /*1730*/  LOP3.LUT R133, R23, 0xfffffff0, RZ, 0xc0, !PT ;  /* 0xfffffff017857812 */ /* 0x000fc600078ec0ff */
[----:B------:R-:W-:Y:S02]  /*1740*/  @!P0 IMAD R3, R11, R3, R8 ;  /* 0x000000030b038224 */ /* 0x000fe400078e0208 */
[----:B---3--:R-:W-:-:S04]  /*1750*/  @P0 IMAD.WIDE.U32 R38, R180, R4, RZ ;  /* 0x00000004b4260225 */ /* 0x008fc800078e00ff */
[----:B------:R-:W-:Y:S01]  /*1760*/  @P0 IMAD R4, R180, R5, R39 ;  /* 0x00000005b4040224 */ /* 0x000fe200078e0227 */
[----:B------:R-:W-:Y:S01]  /*1770*/  SHF.R.S32.HI R5, RZ, 0x1f, R32 ;  /* 0x0000001fff057819 */ /* 0x000fe20000011420 */
[----:B------:R-:W-:Y:S01]  /*1780*/  IMAD.IADD R133, R116, 0x1, -R133 ;  /* 0x0000000174857824 */ /* 0x000fe200078e0a85 */
[----:B----4-:R-:W-:Y:S01]  /*1790*/  @!P3 LEA R25, R25, R10, 0x18 ;  /* 0x0000000a1919b211 */ /* 0x010fe200078ec0ff */
[----:B------:R-:W-:-:S04]  /*17a0*/  @!P0 IMAD.WIDE.U32 R10, R11, R2, RZ ;  /* 0x000000020b0a8225 */ /* 0x000fc800078e00ff */
[C---:B------:R-:W-:Y:S01]  /*17b0*/  IMAD.SHL.U32 R2, R15.reuse, 0x40, RZ ;  /* 0x000000400f027824 */ /* 0x040fe200078e00ff */
[----:B------:R-:W-:Y:S01]  /*17c0*/  SHF.L.U32 R15, R15, 0x3, RZ ;  /* 0x000000030f0f7819 */ /* 0x000fe200000006ff */
        /* <DEDUP_REMOVED lines=9> */
[----:B------:R-:W-:Y:S01]  /*1860*/  SHF.R.S32.HI R3, RZ, 0x1f, R184 ;  /* 0x0000001fff037819 */ /* 0x000fe200000114b8 */
[----:B------:R-:W2:Y:S01]  /*1870*/  @!P4 LDC.64 R8, c[0x0][0x240] ;  /* 0x00009000ff08cb82 */ /* 0x000ea20000000a00 */
[----:B------:R-:W-:Y:S02]  /*1880*/  IADD3 R38, P0, R184, R38, RZ ;  /* 0x00000026b8267210 */ /* 0x000fe40007f1e0ff */
[----:B------:R-:W-:Y:S02]  /*1890*/  LOP3.LUT R2, R11, R2, RZ, 0x3c, !PT ;  /* 0x000000020b027212 */ /* 0x000fe400078e3cff */
[----:B------:R-:W-:Y:S01]  /*18a0*/  IADD3 R22, R26, -R5, RZ ;  /* 0x800000051a167210 */ /* 0x000fe20007ffe0ff */
[----:B------:R-:W-:Y:S01]  /*18b0*/  IMAD.X R39, R3, 0x1, R4, P0 ;  /* 0x0000000103277824 */ /* 0x000fe200000e0604 */
[----:B------:R-:W-:Y:S01]  /*18c0*/  IADD3 R16, P0, R184, R16, RZ ;  /* 0x00000010b8107210 */ /* 0x000fe20007f1e0ff */
[----:B------:R-:W3:Y:S01]  /*18d0*/  @!P1 LDC.64 R10, c[0x0][0x240] ;  /* 0x00009000ff0a9b82 */ /* 0x000ee20000000a00 */
[----:B------:R-:W-:Y:S01]  /*18e0*/  @!P4 MOV R4, 0x400 ;  /* 0x000004000004c802 */ /* 0x000fe20000000f00 */
[----:B------:R-:W-:Y:S01]  /*18f0*/  IMAD R5, R135, 0x8, R22 ;  /* 0x0000000887057824 */ /* 0x000fe200078e0216 */
[C---:B------:R-:W-:Y:S01]  /*1900*/  IADD3.X R37, R3.reuse, R6, RZ, P2, !PT ;  /* 0x0000000603257210 */ /* 0x040fe200017fe4ff */
[----:B------:R-:W-:Y:S01]  /*1910*/  IMAD.X R17, R3, 0x1, R14, P0 ;  /* 0x0000000103117824 */ /* 0x000fe200000e060e */
[----:B-1----:R-:W-:Y:S01]  /*1920*/  @!P4 LEA R29, R29, R4, 0x18 ;  /* 0x000000041d1dc211 */ /* 0x002fe200078ec0ff */
[----:B------:R-:W-:Y:S01]  /*1930*/  IMAD.U32 R14, R5, 0x20, R2 ;  /* 0x00000020050e7824 */ /* 0x000fe200078e0002 */
[----:B------:R-:W-:Y:S01]  /*1940*/  IADD3 R130, P2, R26, R7, RZ ;  /* 0x000000071a827210 */ /* 0x000fe20007f5e0ff */
[----:B------:R-:W1:Y:S01]  /*1950*/  @!P4 LDC.64 R4, c[0x0][0x210] ;  /* 0x00008400ff04cb82 */ /* 0x000e620000000a00 */
[----:B------:R-:W-:Y:S01]  /*1960*/  IMAD.WIDE.U32 R32, R32, UR4, R38 ;  /* 0x0000000420207c25 */ /* 0x000fe2000f8e0026 */
[----:B------:R-:W-:-:S02]  /*1970*/  @!P4 IADD3 R24, P0, R30, 0x20, RZ ;  /* 0x000000201e18c810 */ /* 0x000fc40007f1e0ff */
[----:B------:R-:W-:Y:S01]  /*1980*/  @!P4 LEA R29, R14, R29, 0x1 ;  /* 0x0000001d0e1dc211 */ /* 0x000fe200078e08ff */
[----:B------:R-:W-:Y:S01]  /*1990*/  IMAD.X R13, R27, 0x1, R13, P2 ;  /* 0x000000011b0d7824 */ /* 0x000fe200010e060d */
[----:B------:R-:W-:Y:S01]  /*19a0*/  ISETP.GE.AND P2, PT, R21, R18, PT ;  /* 0x000000121500720c */ /* 0x000fe20003f46270 */
[----:B------:R-:W-:Y:S01]  /*19b0*/  IMAD R22, R27, R136, RZ ;  /* 0x000000881b167224 */ /* 0x000fe200078e02ff */
[----:B------:R-:W4:Y:S01]  /*19c0*/  @!P1 LDC.64 R6, c[0x0][0x210] ;  /* 0x00008400ff069b82 */ /* 0x000f220000000a00 */
[----:B------:R-:W-:Y:S01]  /*19d0*/  @!P4 IADD3.X R27, RZ, R31, RZ, P0, !PT ;  /* 0x0000001fff1bc210 */ /* 0x000fe200007fe4ff */
[----:B------:R-:W-:Y:S01]  /*19e0*/  IMAD.IADD R35, R33, 0x1, R34 ;  /* 0x0000000121237824 */ /* 0x000fe200078e0222 */
[----:B------:R-:W-:Y:S01]  /*19f0*/  @!P1 MOV R34, R32 ;  /* 0x0000002000229202 */ /* 0x000fe20000000f00 */
[----:B------:R-:W-:-:S04]  /*1a00*/  IMAD.WIDE.U32 R36, R26, R136, R36 ;  /* 0x000000881a247225 */ /* 0x000fc800078e0024 */
[----:B------:R-:W4:Y:S01]  /*1a10*/  S2UR UR4, SR_CgaCtaId ;  /* 0x00000000000479c3 */ /* 0x000f220000008800 */
[----:B---3--:R-:W-:Y:S02]  /*1a20*/  @!P1 IMAD R2, R31, R10, RZ ;  /* 0x0000000a1f029224 */ /* 0x008fe400078e02ff */
[----:B------:R-:W-:Y:S02]  /*1a30*/  @!P4 IMAD.MOV.U32 R33, RZ, RZ, R35 ;  /* 0x000000ffff21c224 */ /* 0x000fe400078e0023 */
[----:B--2---:R-:W-:Y:S02]  /*1a40*/  @!P4 IMAD R27, R27, R8, RZ ;  /* 0x000000081b1bc224 */ /* 0x004fe400078e02ff */
[----:B------:R-:W-:Y:S02]  /*1a50*/  @!P1 IMAD R11, R30, R11, R2 ;  /* 0x0000000b1e0b9224 */ /* 0x000fe400078e0202 */
[----:B------:R-:W2:Y:S01]  /*1a60*/  @!P3 LDC.64 R2, c[0x0][0x218] ;  /* 0x00008600ff02bb82 */ /* 0x000ea20000000a00 */
[----:B------:R-:W-:-:S02]  /*1a70*/  @!P4 IMAD R9, R24, R9, R27 ;  /* 0x000000091809c224 */ /* 0x000fc400078e021b */
[----:B------:R-:W-:-:S04]  /*1a80*/  @!P4 IMAD.WIDE.U32 R32, R24, R8, R32 ;  /* 0x000000081820c225 */ /* 0x000fc800078e0020 */
[----:B------:R-:W-:Y:S01]  /*1a90*/  @!P1 IMAD.WIDE.U32 R30, R30, R10, R34 ;  /* 0x0000000a1e1e9225 */ /* 0x000fe200078e0022 */
[----:B-1----:R-:W-:-:S03]  /*1aa0*/  @!P4 LEA R34, P0, R32, R4, 0x1 ;  /* 0x000000042022c211 */ /* 0x002fc600078008ff */
[----:B------:R-:W-:Y:S01]  /*1ab0*/  @!P4 IMAD.IADD R8, R33, 0x1, R9 ;  /* 0x000000012108c824 */ /* 0x000fe200078e0209 */
[----:B------:R-:W-:Y:S01]  /*1ac0*/  @!P1 IADD3 R11, R31, R11, RZ ;  /* 0x0000000b1f0b9210 */ /* 0x000fe20007ffe0ff */
[----:B------:R-:W-:Y:S01]  /*1ad0*/  IMAD R22, R26, R137, R22 ;  /* 0x000000891a167224 */ /* 0x000fe200078e0216 */
[----:B----4-:R-:W-:Y:S01]  /*1ae0*/  @!P1 LEA R10, P5, R30, R6, 0x1 ;  /* 0x000000061e0a9211 */ /* 0x010fe200078a08ff */
[----:B------:R-:W-:Y:S01]  /*1af0*/  ULEA UR4, UR4, UR5, 0x18 ;  /* 0x0000000504047291 */ /* 0x000fe2000f8ec03f */
[----:B------:R-:W1:Y:S01]  /*1b00*/  @!P2 S2R R6, SR_CgaCtaId ;  /* 0x000000000006a919 */ /* 0x000e620000008800 */
[----:B------:R-:W-:Y:S01]  /*1b10*/  @!P4 LEA.HI.X R35, R32, R5, R8, 0x1, P0 ;  /* 0x000000052023c211 */ /* 0x000fe200000f0c08 */
[----:B------:R-:W-:Y:S01]  /*1b20*/  IMAD.MOV.U32 R119, RZ, RZ, R36 ;  /* 0x000000ffff777224 */ /* 0x000fe200078e0024 */
[----:B------:R-:W-:Y:S01]  /*1b30*/  @!P1 LEA.HI.X R11, R30, R7, R11, 0x1, P5 ;  /* 0x000000071e0b9211 */ /* 0x000fe200028f0c0b */
[----:B------:R-:W3:Y:S01]  /*1b40*/  @!P2 LDC.64 R4, c[0x0][0x218] ;  /* 0x00008600ff04ab82 */ /* 0x000ee20000000a00 */
[----:B------:R-:W-:Y:S01]  /*1b50*/  VIADD R7, R26, 0x40 ;  /* 0x000000401a077836 */ /* 0x000fe20000000000 */
[C---:B------:R-:W-:Y:S01]  /*1b60*/  LEA R183, R14.reuse, UR4, 0x1 ;  /* 0x000000040eb77c11 */ /* 0x040fe2000f8e08ff */
[----:B------:R-:W-:Y:S01]  /*1b70*/  IMAD.IADD R142, R37, 0x1, R22 ;  /* 0x00000001258e7824 */ /* 0x000fe200078e0216 */
[----:B------:R-:W-:Y:S01]  /*1b80*/  ULDC UR5, c[0x0][0x39c] ;  /* 0x0000e70000057ab9 */ /* 0x000fe20000000800 */
[----:B------:R-:W-:Y:S01]  /*1b90*/  @!P3 IMAD R22, R14, 0x2, R25 ;  /* 0x000000020e16b824 */ /* 0x000fe200078e0219 */
[----:B------:R-:W-:Y:S01]  /*1ba0*/  ISETP.GE.AND P0, PT, R7, R18, PT ;  /* 0x000000120700720c */ /* 0x000fe20003f06270 */
[----:B------:R-:W-:Y:S01]  /*1bb0*/  @!PT LDS RZ, [RZ] ;  /* 0x00000000fffff984 */ /* 0x000fe20000000800 */
[----:B------:R-:W-:Y:S01]  /*1bc0*/  @!PT LDS RZ, [RZ] ;  /* 0x00000000fffff984 */ /* 0x000fe20000000800 */
[----:B------:R-:W-:Y:S01]  /*1bd0*/  @!PT LDS RZ, [RZ] ;  /* 0x00000000fffff984 */ /* 0x000fe20000000800 */
[----:B------:R-:W-:Y:S01]  /*1be0*/  @!P1 LDGSTS.E.BYPASS.LTC128B.128 [R183], desc[UR10][R10.64] ;  /* 0x000000000ab79fae */ /* 0x000fe2000b901d4a */
[----:B------:R-:W-:-:S02]  /*1bf0*/  VIADD R9, R26, 0x60 ;  /* 0x000000601a097836 */ /* 0x000fc40000000000 */
[----:B------:R-:W-:Y:S01]  /*1c00*/  IMAD.WIDE.U32 R16, R12, UR6, R16 ;  /* 0x000000060c107c25 */ /* 0x000fe2000f8e0010 */
[----:B------:R-:W-:Y:S02]  /*1c10*/  @!P1 LDGSTS.E.BYPASS.LTC128B.128 [R183+0x1000], desc[UR10][R10.64+0x40] ;  /* 0x010000400ab79fae */ /* 0x000fe4000b901d4a */
[----:B------:R-:W-:Y:S01]  /*1c20*/  ISETP.GE.AND P5, PT, R9, R18, PT ;  /* 0x000000120900720c */ /* 0x000fe20003fa6270 */
[----:B------:R-:W-:Y:S01]  /*1c30*/  IMAD R13, R13, R140, RZ ;  /* 0x0000008c0d0d7224 */ /* 0x000fe200078e02ff */
[----:B------:R4:W-:Y:S01]  /*1c40*/  @!P1 LDGSTS.E.BYPASS.LTC128B.128 [R183+0x2000], desc[UR10][R10.64+0x80] ;  /* 0x020000800ab79fae */ /* 0x0009e2000b901d4a */
[C---:B--2---:R-:W-:Y:S02]  /*1c50*/  @!P3 LEA R30, P1, R119.reuse, R2, 0x1 ;  /* 0x00000002771eb211 */ /* 0x044fe400078208ff */
[----:B------:R-:W-:Y:S01]  /*1c60*/  IMAD R13, R130, R141, R13 ;  /* 0x0000008d820d7224 */ /* 0x000fe200078e020d */
[----:B------:R-:W-:Y:S01]  /*1c70*/  @!P4 LDGSTS.E.BYPASS.LTC128B.128 [R29+0x800], desc[UR10][R34.64] ;  /* 0x00800000221dcfae */ /* 0x000fe2000b901d4a */
[----:B------:R-:W-:-:S02]  /*1c80*/  @!P3 LEA.HI.X R31, R119, R3, R142, 0x1, P1 ;  /* 0x00000003771fb211 */ /* 0x000fc400008f0c8e */
[----:B------:R-:W2:Y:S01]  /*1c90*/  @!P0 LDC.64 R2, c[0x0][0x218] ;  /* 0x00008600ff028b82 */ /* 0x000ea20000000a00 */
[C---:B------:R-:W-:Y:S01]  /*1ca0*/  @!P2 LEA R25, P1, R136.reuse, R119, 0x5 ;  /* 0x000000778819a211 */ /* 0x040fe200078228ff */
[----:B------:R-:W-:Y:S03]  /*1cb0*/  @!P4 LDGSTS.E.BYPASS.LTC128B.128 [R29+0x1800], desc[UR10][R34.64+0x40] ;  /* 0x01800040221dcfae */ /* 0x000fe6000b901d4a */
[----:B------:R-:W-:Y:S01]  /*1cc0*/  @!P2 LEA.HI.X R8, R136, R142, R137, 0x5, P1 ;  /* 0x0000008e8808a211 */ /* 0x000fe200008f2c89 */
[----:B------:R-:W-:Y:S01]  /*1cd0*/  @!P4 LDGSTS.E.BYPASS.LTC128B.128 [R29+0x2800], desc[UR10][R34.64+0x80] ;  /* 0x02800080221dcfae */ /* 0x000fe2000b901d4a */
[C---:B---3--:R-:W-:Y:S02]  /*1ce0*/  @!P2 LEA R24, P1, R25.reuse, R4, 0x1 ;  /* 0x000000041918a211 */ /* 0x048fe400078208ff */
[----:B------:R-:W-:Y:S01]  /*1cf0*/  ISETP.GE.AND P4, PT, R26, R18, PT ;  /* 0x000000121a00720c */ /* 0x000fe20003f86270 */
[----:B------:R-:W-:Y:S01]  /*1d00*/  @!P3 LDGSTS.E.BYPASS.LTC128B.128 [R22+0x3000], desc[UR10][R30.64] ;  /* 0x030000001e16bfae */ /* 0x000fe2000b901d4a */
[----:B------:R-:W-:Y:S01]  /*1d10*/  @!P2 LEA.HI.X R25, R25, R5, R8, 0x1, P1 ;  /* 0x000000051919a211 */ /* 0x000fe200008f0c08 */
[----:B------:R-:W-:-:S02]  /*1d20*/  IMAD.WIDE.U32 R26, R136, 0x40, RZ ;  /* 0x00000040881a7825 */ /* 0x000fc400078e00ff */
[----:B------:R-:W-:Y:S04]  /*1d30*/  @!P3 LDGSTS.E.BYPASS.LTC128B.128 [R22+0x5000], desc[UR10][R30.64+0x40] ;  /* 0x050000401e16bfae */ /* 0x000fe8000b901d4a */
[----:B------:R3:W-:Y:S01]  /*1d40*/  @!P3 LDGSTS.E.BYPASS.LTC128B.128 [R22+0x7000], desc[UR10][R30.64+0x80] ;  /* 0x070000801e16bfae */ /* 0x0007e2000b901d4a */
[----:B------:R-:W-:Y:S02]  /*1d50*/  ISETP.GE.AND P3, PT, R21, R18, PT ;  /* 0x000000121500720c */ /* 0x000fe40003f66270 */
[----:B----4-:R-:W-:Y:S01]  /*1d60*/  @!P2 MOV R11, 0x400 ;  /* 0x00000400000ba802 */ /* 0x010fe20000000f00 */
[----:B------:R-:W4:Y:S03]  /*1d70*/  @!P0 S2R R5, SR_CgaCtaId ;  /* 0x0000000000058919 */ /* 0x000f260000008800 */
[----:B-1----:R-:W-:Y:S01]  /*1d80*/  @!P2 LEA R21, R6, R11, 0x18 ;  /* 0x0000000b0615a211 */ /* 0x002fe200078ec0ff */
[----:B------:R-:W1:Y:S01]  /*1d90*/  @!P5 S2R R4, SR_CgaCtaId ;  /* 0x000000000004d919 */ /* 0x000e620000008800 */
[----:B------:R-:W-:-:S02]  /*1da0*/  SHF.L.U32 R11, R137, 0x6, RZ ;  /* 0x00000006890b7819 */ /* 0x000fc400000006ff */
[----:B------:R-:W-:Y:S01]  /*1db0*/  @!P0 IADD3 R6, P1, R119, R26, RZ ;  /* 0x0000001a77068210 */ /* 0x000fe20007f3e0ff */
[----:B------:R-:W-:-:S03]  /*1dc0*/  @!P2 IMAD R21, R14, 0x2, R21 ;  /* 0x000000020e15a824 */ /* 0x000fc600078e0215 */
[----:B------:R-:W-:Y:S02]  /*1dd0*/  @!P0 IADD3.X R11, R142, R27, R11, P1, !PT ;  /* 0x0000001b8e0b8210 */ /* 0x000fe40000ffe40b */
[----:B------:R-:W-:Y:S01]  /*1de0*/  @!P2 LDGSTS.E.BYPASS.LTC128B.128 [R21+0x3800], desc[UR10][R24.64] ;  /* 0x038000001815afae */ /* 0x000fe2000b901d4a */
[C---:B--2---:R-:W-:Y:S02]  /*1df0*/  @!P0 LEA R10, P1, R6.reuse, R2, 0x1 ;  /* 0x00000002060a8211 */ /* 0x044fe400078208ff */
[----:B------:R-:W-:Y:S01]  /*1e00*/  @!P0 MOV R2, 0x400 ;  /* 0x0000040000028802 */ /* 0x000fe20000000f00 */
[----:B------:R-:W-:Y:S01]  /*1e10*/  @!P2 LDGSTS.E.BYPASS.LTC128B.128 [R21+0x5800], desc[UR10][R24.64+0x40] ;  /* 0x058000401815afae */ /* 0x000fe2000b901d4a */
[----:B------:R-:W-:Y:S02]  /*1e20*/  @!P0 LEA.HI.X R11, R6, R3, R11, 0x1, P1 ;  /* 0x00000003060b8211 */ /* 0x000fe400008f0c0b */
[-C--:B------:R-:W-:Y:S01]  /*1e30*/  ISETP.GE.AND P1, PT, R9, R18.reuse, PT ;  /* 0x000000120900720c */ /* 0x080fe20003f26270 */
[----:B------:R4:W-:Y:S01]  /*1e40*/  @!P2 LDGSTS.E.BYPASS.LTC128B.128 [R21+0x7800], desc[UR10][R24.64+0x80] ;  /* 0x078000801815afae */ /* 0x0009e2000b901d4a */
[----:B------:R-:W-:-:S02]  /*1e50*/  ISETP.GE.AND P2, PT, R7, R18, PT ;  /* 0x000000120700720c */ /* 0x000fc40003f46270 */
[----:B------:R-:W-:Y:S02]  /*1e60*/  LOP3.LUT R7, R20, 0xfffffff8, RZ, 0xc0, !PT ;  /* 0xfffffff814077812 */ /* 0x000fe400078ec0ff */
[----:B---3--:R-:W-:Y:S02]  /*1e70*/  SHF.R.S32.HI R22, RZ, 0x4, R23 ;  /* 0x00000004ff167819 */ /* 0x008fe40000011417 */
[----:B------:R-:W-:Y:S02]  /*1e80*/  IADD3 R6, -R7, R116, RZ ;  /* 0x0000007407067210 */ /* 0x000fe40007ffe1ff */
[----:B------:R-:W-:Y:S02]  /*1e90*/  LEA.HI R23, R23, R22, RZ, 0x1 ;  /* 0x0000001617177211 */ /* 0x000fe400078f08ff */
[----:B------:R-:W-:Y:S02]  /*1ea0*/  LEA.HI R8, R6, R6, RZ, 0x1 ;  /* 0x0000000606087211 */ /* 0x000fe400078f08ff */
[----:B------:R-:W-:-:S02]  /*1eb0*/  LOP3.LUT R23, R23, 0xfffffffe, RZ, 0xc0, !PT ;  /* 0xfffffffe17177812 */ /* 0x000fc400078ec0ff */
[----:B------:R-:W-:Y:S02]  /*1ec0*/  LOP3.LUT R3, R8, 0x7fffffe, RZ, 0xc0, !PT ;  /* 0x07fffffe08037812 */ /* 0x000fe400078ec0ff */
[----:B------:R-:W-:Y:S01]  /*1ed0*/  LEA.HI R20, R133, R133, RZ, 0x1 ;  /* 0x0000008585147211 */ /* 0x000fe200078f08ff */
[----:B------:R-:W-:Y:S01]  /*1ee0*/  IMAD.IADD R9, R22, 0x1, -R23 ;  /* 0x0000000116097824 */ /* 0x000fe200078e0a17 */
[----:B------:R-:W-:Y:S01]  /*1ef0*/  IADD3 R6, R6, -R3, RZ ;  /* 0x8000000306067210 */ /* 0x000fe20007ffe0ff */
[----:B------:R-:W-:Y:S01]  /*1f00*/  IMAD R23, R19, UR6, RZ ;  /* 0x0000000613177c24 */ /* 0x000fe2000f8e02ff */
[----:B------:R-:W-:Y:S02]  /*1f10*/  SHF.R.S32.HI R22, RZ, 0x1f, R133 ;  /* 0x0000001fff167819 */ /* 0x000fe40000011485 */
[----:B------:R-:W-:Y:S02]  /*1f20*/  LOP3.LUT R18, R20, 0x7fffffe, RZ, 0xc0, !PT ;  /* 0x07fffffe14127812 */ /* 0x000fe400078ec0ff */
[----:B------:R-:W-:Y:S01]  /*1f30*/  LEA.HI R7, R22, R133, RZ, 0x3 ;  /* 0x0000008516077211 */ /* 0x000fe200078f18ff */
[----:B------:R-:W-:Y:S01]  /*1f40*/  @!P5 IMAD.MOV.U32 R22, RZ, RZ, R119 ;  /* 0x000000ffff16d224 */ /* 0x000fe200078e0077 */
[----:B----4-:R-:W-:Y:S01]  /*1f50*/  @!P0 LEA R21, R5, R2, 0x18 ;  /* 0x0000000205158211 */ /* 0x010fe200078ec0ff */
[----:B------:R-:W-:Y:S01]  /*1f60*/  IMAD.IADD R133, R133, 0x1, -R18 ;  /* 0x0000000185857824 */ /* 0x000fe200078e0a12 */
[----:B------:R-:W2:Y:S01]  /*1f70*/  @!P5 LDC.64 R2, c[0x0][0x218] ;  /* 0x00008600ff02db82 */ /* 0x000ea20000000a00 */
[----:B------:R-:W-:Y:S01]  /*1f80*/  IMAD R18, R12, UR7, R23 ;  /* 0x000000070c127c24 */ /* 0x000fe2000f8e0217 */
[----:B------:R-:W-:Y:S01]  /*1f90*/  @!P5 MOV R23, R142 ;  /* 0x0000008e0017d202 */ /* 0x000fe20000000f00 */
[----:B------:R-:W-:Y:S01]  /*1fa0*/  @!P0 IMAD R21, R14, 0x2, R21 ;  /* 0x000000020e158824 */ /* 0x000fe200078e0215 */
[----:B------:R-:W-:Y:S01]  /*1fb0*/  @!P5 MOV R25, 0x400 ;  /* 0x000004000019d802 */ /* 0x000fe20000000f00 */
[----:B------:R-:W-:Y:S01]  /*1fc0*/  @!P5 IMAD R12, R137, 0x60, RZ ;  /* 0x00000060890cd824 */ /* 0x000fe200078e02ff */
[----:B------:R-:W-:Y:S01]  /*1fd0*/  SHF.R.S32.HI R5, RZ, 0x1, R20 ;  /* 0x00000001ff057819 */ /* 0x000fe20000011414 */
[----:B------:R-:W-:Y:S01]  /*1fe0*/  @!P5 IMAD.WIDE.U32 R22, R136, 0x60, R22 ;  /* 0x000000608816d825 */ /* 0x000fe200078e0016 */
[----:B------:R-:W-:Y:S01]  /*1ff0*/  @!P0 LDGSTS.E.BYPASS.LTC128B.128 [R21+0x4000], desc[UR10][R10.64] ;  /* 0x040000000a158fae */ /* 0x000fe2000b901d4a */
[----:B-1----:R-:W-:-:S02]  /*2000*/  @!P5 LEA R19, R4, R25, 0x18 ;  /* 0x000000190413d211 */ /* 0x002fc400078ec0ff */
[----:B------:R-:W-:Y:S01]  /*2010*/  @!P5 IMAD.IADD R12, R23, 0x1, R12 ;  /* 0x00000001170cd824 */ /* 0x000fe200078e020c */
[----:B------:R-:W-:Y:S01]  /*2020*/  @!P0 LDGSTS.E.BYPASS.LTC128B.128 [R21+0x6000], desc[UR10][R10.64+0x40] ;  /* 0x060000400a158fae */ /* 0x000fe2000b901d4a */
[----:B------:R-:W-:Y:S01]  /*2030*/  @!P5 LEA R19, R14, R19, 0x1 ;  /* 0x000000130e13d211 */ /* 0x000fe200078e08ff */
[----:B------:R-:W-:Y:S01]  /*2040*/  IMAD.IADD R17, R17, 0x1, R18 ;  /* 0x0000000111117824 */ /* 0x000fe200078e0212 */
[----:B------:R-:W-:Y:S01]  /*2050*/  SHF.R.S32.HI R20, RZ, 0x1f, R20 ;  /* 0x0000001fff147819 */ /* 0x000fe20000011414 */
[----:B------:R1:W-:Y:S01]  /*2060*/  @!P0 LDGSTS.E.BYPASS.LTC128B.128 [R21+0x8000], desc[UR10][R10.64+0x80] ;  /* 0x080000800a158fae */ /* 0x0003e2000b901d4a */
[----:B------:R-:W-:Y:S01]  /*2070*/  SHF.R.S32.HI R4, RZ, 0x1, R8 ;  /* 0x00000001ff047819 */ /* 0x000fe20000011408 */
[----:B------:R-:W-:Y:S01]  /*2080*/  IMAD.WIDE.U32 R130, R130, R140, R16 ;  /* 0x0000008c82827225 */ /* 0x000fe200078e0010 */
[----:B------:R-:W-:Y:S02]  /*2090*/  LEA.HI R20, R20, R5, RZ, 0x2 ;  /* 0x0000000514147211 */ /* 0x000fe400078f10ff */
[----:B------:R-:W-:Y:S01]  /*20a0*/  SHF.L.U32 R132, R7, 0x5, RZ ;  /* 0x0000000507847819 */ /* 0x000fe200000006ff */
[----:B------:R-:W-:Y:S01]  /*20b0*/  IMAD.SHL.U32 R8, R4, 0x40, RZ ;  /* 0x0000004004087824 */ /* 0x000fe200078e00ff */
[----:B------:R-:W-:Y:S01]  /*20c0*/  LOP3.LUT R20, R20, 0xfffffffc, RZ, 0xc0, !PT ;  /* 0xfffffffc14147812 */ /* 0x000fe200078ec0ff */
[----:B------:R-:W-:Y:S01]  /*20d0*/  IMAD.IADD R128, R131, 0x1, R13 ;  /* 0x0000000183807824 */ /* 0x000fe200078e020d */
[----:B--2---:R-:W-:Y:S01]  /*20e0*/  @!P5 LEA R2, P0, R22, R2, 0x1 ;  /* 0x000000021602d211 */ /* 0x004fe200078008ff */
[----:B------:R-:W-:Y:S01]  /*20f0*/  IMAD R13, R9, 0x8, R6 ;  /* 0x00000008090d7824 */ /* 0x000fe200078e0206 */
[----:B------:R-:W-:Y:S01]  /*2100*/  LOP3.LUT R8, R8, 0xc0, RZ, 0xc0, !PT ;  /* 0x000000c008087812 */ /* 0x000fe200078ec0ff */
[----:B------:R-:W-:Y:S01]  /*2110*/  IMAD.IADD R5, R5, 0x1, -R20 ;  /* 0x0000000105057824 */ /* 0x000fe200078e0a14 */
[----:B------:R-:W-:Y:S01]  /*2120*/  @!P5 LEA.HI.X R3, R22, R3, R12, 0x1, P0 ;  /* 0x000000031603d211 */ /* 0x000fe200000f0c0c */
[----:B------:R-:W-:Y:S01]  /*2130*/  @!P1 IMAD R12, R141, 0xc0, RZ ;  /* 0x000000c08d0c9824 */ /* 0x000fe200078e02ff */
[----:B------:R-:W-:-:S02]  /*2140*/  LEA R178, P0, R130, UR8, 0x1 ;  /* 0x0000000882b27c11 */ /* 0x000fc4000f8008ff */
[----:B------:R-:W-:Y:S01]  /*2150*/  LOP3.LUT R15, R8, 0x8, R15, 0xf8, !PT ;  /* 0x00000008080f7812 */ /* 0x000fe200078ef80f */
[----:B------:R-:W-:Y:S01]  /*2160*/  @!P5 LDGSTS.E.BYPASS.LTC128B.128 [R19+0x4800], desc[UR10][R2.64] ;  /* 0x048000000213dfae */ /* 0x000fe2000b901d4a */
[----:B------:R-:W-:Y:S02]  /*2170*/  LEA.HI.X R177, R130, UR9, R128, 0x1, P0 ;  /* 0x0000000982b17c11 */ /* 0x000fe400080f0c80 */
[----:B------:R-:W-:Y:S01]  /*2180*/  SHF.R.U32.HI R8, RZ, 0x3, R8 ;  /* 0x00000003ff087819 */ /* 0x000fe20000011608 */
[----:B------:R-:W-:Y:S01]  /*2190*/  @!P5 LDGSTS.E.BYPASS.LTC128B.128 [R19+0x6800], desc[UR10][R2.64+0x40] ;  /* 0x068000400213dfae */ /* 0x000fe2000b901d4a */
[----:B------:R-:W-:Y:S01]  /*21a0*/  SHF.L.U32 R14, R5, 0x6, RZ ;  /* 0x00000006050e7819 */ /* 0x000fe200000006ff */
[----:B------:R-:W-:Y:S01]  /*21b0*/  @!P1 IMAD.MOV.U32 R179, RZ, RZ, R177 ;  /* 0x000000ffffb39224 */ /* 0x000fe200078e00b1 */
[----:B------:R-:W-:Y:S01]  /*21c0*/  LOP3.LUT R8, R15, R8, RZ, 0x3c, !PT ;  /* 0x000000080f087212 */ /* 0x000fe200078e3cff */
[----:B------:R2:W-:Y:S01]  /*21d0*/  @!P5 LDGSTS.E.BYPASS.LTC128B.128 [R19+0x8800], desc[UR10][R2.64+0x80] ;  /* 0x088000800213dfae */ /* 0x0005e2000b901d4a */
[----:B-1----:R-:W-:Y:S01]  /*21e0*/  IMAD.SHL.U32 R11, R140, 0x20, RZ ;  /* 0x000000208c0b7824 */ /* 0x002fe200078e00ff */
[----:B------:R-:W-:-:S02]  /*21f0*/  LOP3.LUT R132, R132, 0xffffff00, RZ, 0xc0, !PT ;  /* 0xffffff0084847812 */ /* 0x000fc400078ec0ff */
[----:B------:R-:W0:Y:S01]  /*2200*/  LDGDEPBAR ;  /* 0x00000000000079af */ /* 0x000e220000000000 */
[C---:B------:R-:W-:Y:S02]  /*2210*/  SHF.L.U64.HI R10, R140.reuse, 0x5, R141 ;  /* 0x000000058c0a7819 */ /* 0x040fe4000001028d */
[----:B------:R-:W-:Y:S02]  /*2220*/  @!P3 LEA R16, P0, R11, R178, 0x1 ;  /* 0x000000b20b10b211 */ /* 0x000fe400078008ff */
[----:B------:R-:W-:Y:S02]  /*2230*/  LEA R174, R13, R8, 0x5 ;  /* 0x000000080dae7211 */ /* 0x000fe400078e28ff */
[----:B------:R-:W-:Y:S02]  /*2240*/  LEA R8, R135, R132, 0x9 ;  /* 0x0000008487087211 */ /* 0x000fe400078e48ff */
[----:B------:R-:W-:Y:S02]  /*2250*/  @!P3 LEA.HI.X R17, R11, R177, R10, 0x1, P0 ;  /* 0x000000b10b11b211 */ /* 0x000fe400000f0c0a */
[----:B------:R-:W-:-:S02]  /*2260*/  @!P2 LEA R10, P0, R140, R178, 0x7 ;  /* 0x000000b28c0aa211 */ /* 0x000fc400078038ff */
[----:B------:R-:W-:Y:S02]  /*2270*/  LEA R175, R133, R8, 0x5 ;  /* 0x0000000885af7211 */ /* 0x000fe400078e28ff */
[----:B------:R-:W-:Y:S02]  /*2280*/  @!P2 LEA.HI.X R11, R140, R177, R141, 0x7, P0 ;  /* 0x000000b18c0ba211 */ /* 0x000fe400000f3c8d */
[----:B------:R-:W-:Y:S02]  /*2290*/  LEA R174, R174, UR4, 0x1 ;  /* 0x00000004aeae7c11 */ /* 0x000fe4000f8e08ff */
[----:B------:R-:W-:Y:S02]  /*22a0*/  LOP3.LUT P0, RZ, R4, 0x2, RZ, 0xc0, !PT ;  /* 0x0000000204ff7812 */ /* 0x000fe4000780c0ff */
[----:B------:R-:W-:Y:S02]  /*22b0*/  LEA R135, R135, R143, 0x4 ;  /* 0x0000008f87877211 */ /* 0x000fe400078e20ff */
[----:B--2---:R-:W-:Y:S01]  /*22c0*/  SHF.L.U32 R3, R9, 0x3, RZ ;  /* 0x0000000309037819 */ /* 0x004fe200000006ff */
[----:B------:R-:W-:-:S04]  /*22d0*/  DEPBAR.LE SB0, 0x0 ;  /* 0x000080000000791a */ /* 0x000fc80000000000 */
[----:B------:R-:W-:Y:S01]  /*22e0*/  BAR.SYNC.DEFER_BLOCKING 0x0 ;  /* 0x0000000000007b1d */ /* 0x000fe20000010000 */
[----:B------:R-:W-:Y:S01]  /*22f0*/  LOP3.LUT R2, R14, 0xc0, RZ, 0xc0, !PT ;  /* 0x000000c00e027812 */ /* 0x000fe200078ec0ff */
[----:B------:R-:W-:Y:S01]  /*2300*/  @!P1 IMAD.WIDE.U32 R14, R140, 0xc0, R178 ;  /* 0x000000c08c0e9825 */ /* 0x000fe200078e00b2 */
[----:B------:R-:W-:Y:S02]  /*2310*/  LEA R133, R133, R132, 0x5 ;  /* 0x0000008485857211 */ /* 0x000fe400078e28ff */
[----:B------:R-:W-:Y:S01]  /*2320*/  LOP3.LUT R3, R2, 0x8, R3, 0xf8, !PT ;  /* 0x0000000802037812 */ /* 0x000fe200078ef803 */
[----:B------:R-:W-:Y:S01]  /*2330*/  @!P4 IMAD.MOV.U32 R179, RZ, RZ, R177 ;  /* 0x000000ffffb3c224 */ /* 0x000fe200078e00b1 */
[----:B------:R-:W-:Y:S01]  /*2340*/  SHF.R.U32.HI R2, RZ, 0x3, R2 ;  /* 0x00000003ff027819 */ /* 0x000fe20000011602 */
[----:B------:R-:W-:Y:S02]  /*2350*/  @!P1 IMAD.IADD R7, R15, 0x1, R12 ;  /* 0x000000010f079824 */ /* 0x000fe400078e020c */
[----:B------:R-:W-:Y:S01]  /*2360*/  @!P1 IMAD.MOV.U32 R6, RZ, RZ, R14 ;  /* 0x000000ffff069224 */ /* 0x000fe200078e000e */
[----:B------:R-:W-:-:S04]  /*2370*/  LOP3.LUT R2, R3, R2, RZ, 0x3c, !PT ;  /* 0x0000000203027212 */ /* 0x000fc800078e3cff */
[C---:B------:R-:W-:Y:S01]  /*2380*/  IADD3 R172, R2.reuse, R133, RZ ;  /* 0x0000008502ac7210 */ /* 0x040fe20007ffe0ff */
[----:B------:R-:W-:-:S05]  /*2390*/  IMAD.IADD R175, R2, 0x1, R175 ;  /* 0x0000000102af7824 */ /* 0x000fca00078e02af */
[----:B------:R-:W-:Y:S01]  /*23a0*/  LEA R175, R175, UR4, 0x1 ;  /* 0x00000004afaf7c11 */ /* 0x000fe2000f8e08ff */
        /* <DEDUP_REMOVED lines=38> */
[----:B------:R-:W-:-:S02]  /*2610*/  LOP3.LUT P1, RZ, R5, 0x2, RZ, 0xc0, !PT ;  /* 0x0000000205ff7812 */ /* 0x000fc4000782c0ff */
[----:B------:R-:W-:Y:S01]  /*2620*/  MOV R5, 0x10 ;  /* 0x0000001000057802 */ /* 0x000fe20000000f00 */
[----:B------:R-:W-:Y:S03]  /*2630*/  LDSM.16.M88.4 R76, [R175] ;  /* 0x00000000af4c783b */ /* 0x000fe60000000200 */
[C---:B------:R-:W-:Y:S01]  /*2640*/  SEL R3, R5.reuse, 0xfffffff0, !P1 ;  /* 0xfffffff005037807 */ /* 0x040fe20004800000 */
[----:B------:R-:W3:Y:S01]  /*2650*/  LDSM.16.M88.4 R12, [R174+0x3000] ;  /* 0x00300000ae0c783b */ /* 0x000ee20000000200 */
[----:B------:R-:W-:Y:S02]  /*2660*/  SEL R5, R5, 0xfffffff0, !P0 ;  /* 0xfffffff005057807 */ /* 0x000fe40004000000 */
[----:B------:R-:W-:Y:S01]  /*2670*/  ISETP.GT.AND P1, PT, R117, 0x1, PT ;  /* 0x000000017500780c */ /* 0x000fe20003f24270 */
[----:B------:R-:W-:Y:S01]  /*2680*/  IMAD R173, R3, 0x2, R175 ;  /* 0x0000000203ad7824 */ /* 0x000fe200078e02af */
[----:B------:R-:W-:Y:S01]  /*2690*/  LEA R118, R5, R174, 0x1 ;  /* 0x000000ae05767211 */ /* 0x000fe200078e08ff */
[----:B------:R-:W4:Y:S04]  /*26a0*/  LDSM.16.M88.4 R56, [R174+0x3800] ;  /* 0x00380000ae38783b */ /* 0x000f280000000200 */
[----:B------:R-:W-:Y:S04]  /*26b0*/  LDSM.16.M88.4 R112, [R173] ;  /* 0x00000000ad70783b */ /* 0x000fe80000000200 */
[----:B------:R-:W-:Y:S04]  /*26c0*/  LDSM.16.M88.4 R104, [R118+0x3000] ;  /* 0x003000007668783b */ /* 0x000fe80000000200 */
[----:B------:R-:W2:Y:S04]  /*26d0*/  LDSM.16.M88.4 R48, [R174+0x3c00] ;  /* 0x003c0000ae30783b */ /* 0x000ea80000000200 */
[----:B------:R-:W2:Y:S04]  /*26e0*/  LDSM.16.M88.4 R64, [R174+0x3400] ;  /* 0x00340000ae40783b */ /* 0x000ea80000000200 */
[----:B------:R-:W-:Y:S04]  /*26f0*/  LDSM.16.M88.4 R72, [R175+0x1000] ;  /* 0x00100000af48783b */ /* 0x000fe80000000200 */
[----:B-1----:R-:W1:Y:S04]  /*2700*/  LDSM.16.M88.4 R8, [R174+0x5000] ;  /* 0x00500000ae08783b */ /* 0x002e680000000200 */
[----:B------:R-:W1:Y:S04]  /*2710*/  LDSM.16.M88.4 R40, [R174+0x4000] ;  /* 0x00400000ae28783b */ /* 0x000e680000000200 */
[----:B------:R-:W1:Y:S01]  /*2720*/  LDSM.16.M88.4 R24, [R118+0x3800] ;  /* 0x003800007618783b */ /* 0x000e620000000200 */
[C---:B---3--:R-:W-:Y:S03]  /*2730*/  HMMA.16816.F32 R16, R76.reuse, R12, RZ ;  /* 0x0000000c4c10723c */ /* 0x048fe600000018ff */
[----:B------:R-:W3:Y:S03]  /*2740*/  LDSM.16.M88.4 R20, [R118+0x3c00] ;  /* 0x003c00007614783b */ /* 0x000ee60000000200 */
[C---:B------:R-:W-:Y:S01]  /*2750*/  HMMA.16816.F32 R12, R76.reuse, R14, RZ ;  /* 0x0000000e4c0c723c */ /* 0x040fe200000018ff */
[----:B------:R-:W3:Y:S04]  /*2760*/  LDSM.16.M88.4 R32, [R118+0x3400] ;  /* 0x003400007620783b */ /* 0x000ee80000000200 */
[----:B------:R-:W-:Y:S01]  /*2770*/  LDSM.16.M88.4 R36, [R173+0x1000] ;  /* 0x00100000ad24783b */ /* 0x000fe20000000200 */
[C---:B----4-:R-:W-:Y:S03]  /*2780*/  HMMA.16816.F32 R60, R76.reuse, R56, RZ ;  /* 0x000000384c3c723c */ /* 0x050fe600000018ff */
[----:B------:R-:W4:Y:S03]  /*2790*/  LDSM.16.M88.4 R68, [R118+0x5000] ;  /* 0x005000007644783b */ /* 0x000f260000000200 */
[----:B--2---:R-:W-:Y:S01]  /*27a0*/  HMMA.16816.F32 R52, R76, R48, RZ ;  /* 0x000000304c34723c */ /* 0x004fe200000018ff */
[----:B------:R-:W2:Y:S04]  /*27b0*/  LDSM.16.M88.4 R92, [R174+0x4400] ;  /* 0x00440000ae5c783b */ /* 0x000ea80000000200 */
[----:B------:R-:W2:Y:S01]  /*27c0*/  LDSM.16.M88.4 R4, [R118+0x4000] ;  /* 0x004000007604783b */ /* 0x000ea20000000200 */
[----:B------:R-:W-:Y:S03]  /*27d0*/  HMMA.16816.F32 R16, R112, R104, R16 ;  /* 0x000000687010723c */ /* 0x000fe60000001810 */
[----:B------:R-:W2:Y:S03]  /*27e0*/  LDSM.16.M88.4 R84, [R174+0x4800] ;  /* 0x00480000ae54783b */ /* 0x000ea60000000200 */
[C---:B------:R-:W-:Y:S01]  /*27f0*/  HMMA.16816.F32 R56, R76.reuse, R58, RZ ;  /* 0x0000003a4c38723c */ /* 0x040fe200000018ff */
[----:B------:R-:W2:Y:S04]  /*2800*/  LDSM.16.M88.4 R100, [R174+0x4c00] ;  /* 0x004c0000ae64783b */ /* 0x000ea80000000200 */
[----:B------:R-:W2:Y:S01]  /*2810*/  LDSM.16.M88.4 R120, [R174+0x5400] ;  /* 0x00540000ae78783b */ /* 0x000ea20000000200 */
[----:B------:R-:W-:Y:S03]  /*2820*/  HMMA.16816.F32 R48, R76, R50, RZ ;  /* 0x000000324c30723c */ /* 0x000fe600000018ff */
[----:B------:R-:W-:Y:S03]  /*2830*/  LDSM.16.M88.4 R108, [R118+0x4400] ;  /* 0x00440000766c783b */ /* 0x000fe60000000200 */
[----:B------:R-:W-:Y:S01]  /*2840*/  HMMA.16816.F32 R12, R112, R106, R12 ;  /* 0x0000006a700c723c */ /* 0x000fe2000000180c */
[----:B------:R-:W-:Y:S04]  /*2850*/  LDSM.16.M88.4 R104, [R118+0x4800] ;  /* 0x004800007668783b */ /* 0x000fe80000000200 */
[----:B------:R-:W0:Y:S01]  /*2860*/  LDGDEPBAR ;  /* 0x00000000000079af */ /* 0x000e220000000000 */
[----:B------:R-:W-:Y:S06]  /*2870*/  HMMA.16816.F32 R28, R76, R64, RZ ;  /* 0x000000404c1c723c */ /* 0x000fec00000018ff */
[----:B-1----:R-:W-:Y:S06]  /*2880*/  HMMA.16816.F32 R16, R72, R8, R16 ;  /* 0x000000084810723c */ /* 0x002fec0000001810 */
[C---:B------:R-:W-:Y:S06]  /*2890*/  HMMA.16816.F32 R64, R76.reuse, R66, RZ ;  /* 0x000000424c40723c */ /* 0x040fec00000018ff */
[C---:B------:R-:W-:Y:S06]  /*28a0*/  HMMA.16816.F32 R44, R76.reuse, R40, RZ ;  /* 0x000000284c2c723c */ /* 0x040fec00000018ff */
[----:B------:R-:W-:Y:S06]  /*28b0*/  HMMA.16816.F32 R40, R76, R42, RZ ;  /* 0x0000002a4c28723c */ /* 0x000fec00000018ff */
[C---:B------:R-:W-:Y:S06]  /*28c0*/  HMMA.16816.F32 R60, R112.reuse, R24, R60 ;  /* 0x00000018703c723c */ /* 0x040fec000000183c */
[C---:B------:R-:W-:Y:S01]  /*28d0*/  HMMA.16816.F32 R56, R112.reuse, R26, R56 ;  /* 0x0000001a7038723c */ /* 0x040fe20000001838 */
[----:B------:R-:W-:Y:S05]  /*28e0*/  LDSM.16.M88.4 R24, [R175+0x2000] ;  /* 0x00200000af18783b */ /* 0x000fea0000000200 */
[C---:B---3--:R-:W-:Y:S06]  /*28f0*/  HMMA.16816.F32 R52, R112.reuse, R20, R52 ;  /* 0x000000147034723c */ /* 0x048fec0000001834 */
[----:B------:R-:W-:Y:S01]  /*2900*/  HMMA.16816.F32 R48, R112, R22, R48 ;  /* 0x000000167030723c */ /* 0x000fe20000001830 */
[----:B------:R-:W1:Y:S05]  /*2910*/  LDSM.16.M88.4 R20, [R174+0x7000] ;  /* 0x00700000ae14783b */ /* 0x000e6a0000000200 */
[----:B------:R-:W-:Y:S01]  /*2920*/  HMMA.16816.F32 R12, R72, R10, R12 ;  /* 0x0000000a480c723c */ /* 0x000fe2000000180c */
[----:B------:R-:W-:Y:S05]  /*2930*/  LDSM.16.M88.4 R8, [R173+0x2000] ;  /* 0x00200000ad08783b */ /* 0x000fea0000000200 */
[----:B------:R-:W-:Y:S06]  /*2940*/  HMMA.16816.F32 R28, R112, R32, R28 ;  /* 0x00000020701c723c */ /* 0x000fec000000181c */
[----:B----4-:R-:W-:Y:S06]  /*2950*/  HMMA.16816.F32 R16, R36, R68, R16 ;  /* 0x000000442410723c */ /* 0x010fec0000001810 */
[----:B--2---:R-:W-:Y:S06]  /*2960*/  HMMA.16816.F32 R96, R76, R92, RZ ;  /* 0x0000005c4c60723c */ /* 0x004fec00000018ff */
[C---:B------:R-:W-:Y:S01]  /*2970*/  HMMA.16816.F32 R64, R112.reuse, R34, R64 ;  /* 0x000000227040723c */ /* 0x040fe20000001840 */
[----:B------:R-:W2:Y:S05]  /*2980*/  LDSM.16.M88.4 R32, [R118+0x5400] ;  /* 0x005400007620783b */ /* 0x000eaa0000000200 */
[C---:B------:R-:W-:Y:S06]  /*2990*/  HMMA.16816.F32 R44, R112.reuse, R4, R44 ;  /* 0x00000004702c723c */ /* 0x040fec000000182c */
[----:B------:R-:W-:Y:S01]  /*29a0*/  HMMA.16816.F32 R40, R112, R6, R40 ;  /* 0x000000067028723c */ /* 0x000fe20000001828 */
[----:B------:R-:W3:Y:S05]  /*29b0*/  LDSM.16.M88.4 R4, [R118+0x7000] ;  /* 0x007000007604783b */ /* 0x000eea0000000200 */
[C---:B------:R-:W-:Y:S06]  /*29c0*/  HMMA.16816.F32 R88, R76.reuse, R84, RZ ;  /* 0x000000544c58723c */ /* 0x040fec00000018ff */
[C---:B------:R-:W-:Y:S06]  /*29d0*/  HMMA.16816.F32 R92, R76.reuse, R94, RZ ;  /* 0x0000005e4c5c723c */ /* 0x040fec00000018ff */
[C---:B------:R-:W-:Y:S06]  /*29e0*/  HMMA.16816.F32 R84, R76.reuse, R86, RZ ;  /* 0x000000564c54723c */ /* 0x040fec00000018ff */
[C---:B------:R-:W-:Y:S06]  /*29f0*/  HMMA.16816.F32 R80, R76.reuse, R100, RZ ;  /* 0x000000644c50723c */ /* 0x040fec00000018ff */
[----:B------:R-:W-:Y:S01]  /*2a00*/  HMMA.16816.F32 R76, R76, R102, RZ ;  /* 0x000000664c4c723c */ /* 0x000fe200000018ff */
[----:B------:R-:W4:Y:S05]  /*2a10*/  LDSM.16.M88.4 R100, [R118+0x4c00] ;  /* 0x004c00007664783b */ /* 0x000f2a0000000200 */
[----:B------:R-:W-:Y:S01]  /*2a20*/  HMMA.16816.F32 R12, R36, R70, R12 ;  /* 0x00000046240c723c */ /* 0x000fe2000000180c */
[----:B------:R-:W4:Y:S05]  /*2a30*/  LDSM.16.M88.4 R68, [R174+0x5800] ;  /* 0x00580000ae44783b */ /* 0x000f2a0000000200 */
[----:B------:R-:W-:Y:S06]  /*2a40*/  HMMA.16816.F32 R28, R72, R120, R28 ;  /* 0x00000078481c723c */ /* 0x000fec000000181c */
[----:B-1----:R-:W-:Y:S06]  /*2a50*/  HMMA.16816.F32 R16, R24, R20, R16 ;  /* 0x000000141810723c */ /* 0x002fec0000001810 */
[----:B------:R-:W-:Y:S01]  /*2a60*/  HMMA.16816.F32 R124, R112, R108, R96 ;  /* 0x0000006c707c723c */ /* 0x000fe20000001860 */
[----:B------:R-:W1:Y:S05]  /*2a70*/  LDSM.16.M88.4 R96, [R174+0x7400] ;  /* 0x00740000ae60783b */ /* 0x000e6a0000000200 */
[----:B------:R-:W-:Y:S01]  /*2a80*/  HMMA.16816.F32 R12, R24, R22, R12 ;  /* 0x00000016180c723c */ /* 0x000fe2000000180c */
[----:B------:R-:W-:Y:S05]  /*2a90*/  LDSM.16.M88.4 R20, [R118+0x5800] ;  /* 0x005800007614783b */ /* 0x000fea0000000200 */
[----:B--2---:R-:W-:Y:S06]  /*2aa0*/  HMMA.16816.F32 R28, R36, R32, R28 ;  /* 0x00000020241c723c */ /* 0x004fec000000181c */
[C---:B------:R-:W-:Y:S06]  /*2ab0*/  HMMA.16816.F32 R88, R112.reuse, R104, R88 ;  /* 0x000000687058723c */ /* 0x040fec0000001858 */
[----:B------:R-:W-:Y:S01]  /*2ac0*/  HMMA.16816.F32 R84, R112, R106, R84 ;  /* 0x0000006a7054723c */ /* 0x000fe20000001854 */
[----:B------:R-:W2:Y:S05]  /*2ad0*/  LDSM.16.M88.4 R104, [R174+0x5c00] ;  /* 0x005c0000ae68783b */ /* 0x000eaa0000000200 */
[----:B---3--:R-:W-:Y:S06]  /*2ae0*/  HMMA.16816.F32 R16, R8, R4, R16 ;  /* 0x000000040810723c */ /* 0x008fec0000001810 */
[C---:B----4-:R-:W-:Y:S06]  /*2af0*/  HMMA.16816.F32 R80, R112.reuse, R100, R80 ;  /* 0x000000647050723c */ /* 0x050fec0000001850 */
        /* <DEDUP_REMOVED lines=26> */
[----:B------:R-:W4:Y:S02]  /*2ca0*/  LDSM.16.M88.4 R20, [R174+0x6000] ;  /* 0x00600000ae14783b */ /* 0x000f240000000200 */
[----:B------:R-:W1:Y:S03]  /*2cb0*/  MUFU.TANH R71, R71 ;  /* 0x0000004700477308 */ /* 0x000e660000002400 */
[----:B------:R-:W-:Y:S01]  /*2cc0*/  HMMA.16816.F32 R64, R36, R34, R64 ;  /* 0x000000222440723c */ /* 0x000fe20000001840 */
[----:B------:R-:W-:Y:S04]  /*2cd0*/  LDSM.16.M88.4 R32, [R118+0x7800] ;  /* 0x007800007620783b */ /* 0x000fe80000000200 */
[----:B------:R-:W1:Y:S01]  /*2ce0*/  MUFU.TANH R77, R77 ;  /* 0x0000004d004d7308 */ /* 0x000e620000002400 */
[----:B---3--:R-:W3:Y:S01]  /*2cf0*/  LDSM.16.M88.4 R12, [R174+0x7c00] ;  /* 0x007c0000ae0c783b */ /* 0x008ee20000000200 */
[----:B------:R-:W-:Y:S01]  /*2d00*/  HMMA.16816.F32 R92, R112, R110, R92 ;  /* 0x0000006e705c723c */ /* 0x000fe2000000185c */
[----:B------:R-:W-:Y:S01]  /*2d10*/  FMUL.FTZ R28, R28, UR5 ;  /* 0x000000051c1c7c20 */ /* 0x000fe20008410000 */
[----:B------:R-:W-:-:S04]  /*2d20*/  FMUL.FTZ R29, R29, UR5 ;  /* 0x000000051d1d7c20 */ /* 0x000fc80008410000 */
[C---:B--2---:R-:W-:Y:S01]  /*2d30*/  HMMA.16816.F32 R52, R36.reuse, R16, R52 ;  /* 0x000000102434723c */ /* 0x044fe20000001834 */
[----:B------:R-:W2:Y:S05]  /*2d40*/  MUFU.TANH R96, R96 ;  /* 0x0000006000607308 */ /* 0x000eaa0000002400 */
[----:B------:R-:W-:Y:S01]  /*2d50*/  HMMA.16816.F32 R48, R36, R18, R48 ;  /* 0x000000122430723c */ /* 0x000fe20000001830 */
[----:B------:R-:W1:Y:S02]  /*2d60*/  LDSM.16.M88.4 R16, [R174+0x6400] ;  /* 0x00640000ae10783b */ /* 0x000e640000000200 */
[----:B------:R-:W1:Y:S03]  /*2d70*/  MUFU.TANH R97, R97 ;  /* 0x0000006100617308 */ /* 0x000e660000002400 */
[C---:B------:R-:W-:Y:S06]  /*2d80*/  HMMA.16816.F32 R60, R24.reuse, R4, R60 ;  /* 0x00000004183c723c */ /* 0x040fec000000183c */
[----:B------:R-:W-:Y:S01]  /*2d90*/  HMMA.16816.F32 R56, R24, R6, R56 ;  /* 0x000000061838723c */ /* 0x000fe20000001838 */
[----:B------:R-:W2:Y:S05]  /*2da0*/  LDSM.16.M88.4 R4, [R118+0x6000] ;  /* 0x006000007604783b */ /* 0x000eaa0000000200 */
[C---:B----4-:R-:W-:Y:S06]  /*2db0*/  HMMA.16816.F32 R44, R72.reuse, R20, R44 ;  /* 0x00000014482c723c */ /* 0x050fec000000182c */
[----:B------:R-:W-:Y:S01]  /*2dc0*/  HMMA.16816.F32 R40, R72, R22, R40 ;  /* 0x000000164828723c */ /* 0x000fe20000001828 */
[----:B------:R-:W-:Y:S05]  /*2dd0*/  LDSM.16.M88.4 R20, [R118+0x8000] ;  /* 0x008000007614783b */ /* 0x000fea0000000200 */
[C---:B---3--:R-:W-:Y:S06]  /*2de0*/  HMMA.16816.F32 R52, R24.reuse, R12, R52 ;  /* 0x0000000c1834723c */ /* 0x048fec0000001834 */
[C---:B------:R-:W-:Y:S01]  /*2df0*/  HMMA.16816.F32 R48, R24.reuse, R14, R48 ;  /* 0x0000000e1830723c */ /* 0x040fe20000001830 */
[----:B------:R-:W3:Y:S05]  /*2e00*/  LDSM.16.M88.4 R12, [R118+0x6400] ;  /* 0x00640000760c783b */ /* 0x000eea0000000200 */
[----:B------:R-:W-:Y:S06]  /*2e10*/  HMMA.16816.F32 R64, R24, R98, R64 ;  /* 0x000000621840723c */ /* 0x000fec0000001840 */
[----:B-1----:R-:W-:Y:S01]  /*2e20*/  HMMA.16816.F32 R124, R72, R16, R124 ;  /* 0x00000010487c723c */ /* 0x002fe2000000187c */
[----:B------:R-:W-:Y:S01]  /*2e30*/  FMUL.FTZ R98, R30, UR5 ;  /* 0x000000051e627c20 */ /* 0x000fe20008410000 */
[----:B------:R-:W-:-:S04]  /*2e40*/  FMUL.FTZ R99, R31, UR5 ;  /* 0x000000051f637c20 */ /* 0x000fc80008410000 */
[----:B------:R-:W-:Y:S01]  /*2e50*/  HMMA.16816.F32 R92, R72, R18, R92 ;  /* 0x00000012485c723c */ /* 0x000fe2000000185c */
[----:B------:R-:W-:Y:S01]  /*2e60*/  LDSM.16.M88.4 R16, [R118+0x6800] ;  /* 0x006800007610783b */ /* 0x000fe20000000200 */
[----:B------:R-:W1:Y:S04]  /*2e70*/  MUFU.TANH R98, R98 ;  /* 0x0000006200627308 */ /* 0x000e680000002400 */
[C---:B------:R-:W-:Y:S04]  /*2e80*/  HMMA.16816.F32 R60, R8.reuse, R32, R60 ;  /* 0x00000020083c723c */ /* 0x040fe8000000183c */
[----:B------:R-:W4:Y:S02]  /*2e90*/  MUFU.TANH R99, R99 ;  /* 0x0000006300637308 */ /* 0x000f240000002400 */
[----:B------:R-:W-:Y:S01]  /*2ea0*/  HMMA.16816.F32 R56, R8, R34, R56 ;  /* 0x000000220838723c */ /* 0x000fe20000001838 */
[----:B------:R-:W1:Y:S05]  /*2eb0*/  LDSM.16.M88.4 R32, [R174+0x8000] ;  /* 0x00800000ae20783b */ /* 0x000e6a0000000200 */
        /* <DEDUP_REMOVED lines=9> */
[C---:B---3--:R-:W-:Y:S01]  /*2f50*/  HMMA.16816.F32 R124, R36.reuse, R12, R124 ;  /* 0x0000000c247c723c */ /* 0x048fe2000000187c */
[----:B------:R-:W-:Y:S01]  /*2f60*/  FMUL.FTZ R56, R56, UR5 ;  /* 0x0000000538387c20 */ /* 0x000fe20008410000 */
[----:B------:R-:W-:Y:S01]  /*2f70*/  FMUL.FTZ R57, R57, UR5 ;  /* 0x0000000539397c20 */ /* 0x000fe20008410000 */
[----:B------:R3:W2:Y:S01]  /*2f80*/  MUFU.TANH R79, R29 ;  /* 0x0000001d004f7308 */ /* 0x0006a20000002400 */
[----:B------:R-:W-:Y:S01]  /*2f90*/  FMUL.FTZ R58, R58, UR5 ;  /* 0x000000053a3a7c20 */ /* 0x000fe20008410000 */
[----:B------:R-:W-:Y:S01]  /*2fa0*/  FMUL.FTZ R59, R59, UR5 ;  /* 0x000000053b3b7c20 */ /* 0x000fe20008410000 */
[----:B------:R-:W-:Y:S01]  /*2fb0*/  HMMA.16816.F32 R92, R36, R14, R92 ;  /* 0x0000000e245c723c */ /* 0x000fe2000000185c */
[----:B------:R-:W4:Y:S04]  /*2fc0*/  LDSM.16.M88.4 R12, [R174+0x6c00] ;  /* 0x006c0000ae0c783b */ /* 0x000f280000000200 */
[----:B------:R-:W2:Y:S01]  /*2fd0*/  MUFU.TANH R60, R60 ;  /* 0x0000003c003c7308 */ /* 0x000ea20000002400 */
[C---:B-1----:R-:W-:Y:S06]  /*2fe0*/  HMMA.16816.F32 R44, R24.reuse, R32, R44 ;  /* 0x00000020182c723c */ /* 0x042fec000000182c */
[----:B------:R-:W-:Y:S01]  /*2ff0*/  FMUL.FTZ R64, R64, UR5 ;  /* 0x0000000540407c20 */ /* 0x000fe20008410000 */
[----:B------:R-:W-:Y:S01]  /*3000*/  FMUL.FTZ R65, R65, UR5 ;  /* 0x0000000541417c20 */ /* 0x000fe20008410000 */
[----:B---3--:R-:W1:Y:S01]  /*3010*/  LDSM.16.M88.4 R28, [R118+0x7c00] ;  /* 0x007c0000761c783b */ /* 0x008e620000000200 */
[----:B------:R-:W-:Y:S01]  /*3020*/  FMUL.FTZ R66, R66, UR5 ;  /* 0x0000000542427c20 */ /* 0x000fe20008410000 */
[----:B------:R-:W-:Y:S01]  /*3030*/  FMUL.FTZ R67, R67, UR5 ;  /* 0x0000000543437c20 */ /* 0x000fe20008410000 */
[----:B------:R-:W-:Y:S01]  /*3040*/  HMMA.16816.F32 R40, R24, R34, R40 ;  /* 0x000000221828723c */ /* 0x000fe20000001828 */
[----:B------:R-:W-:Y:S01]  /*3050*/  LDSM.16.M88.4 R32, [R118+0x8400] ;  /* 0x008400007620783b */ /* 0x000fe20000000200 */
[----:B------:R-:W3:Y:S04]  /*3060*/  MUFU.TANH R64, R64 ;  /* 0x0000004000407308 */ /* 0x000ee80000002400 */
[C---:B--2---:R-:W-:Y:S04]  /*3070*/  HMMA.16816.F32 R88, R72.reuse, R4, R88 ;  /* 0x000000044858723c */ /* 0x044fe80000001858 */
[----:B------:R-:W2:Y:S02]  /*3080*/  MUFU.TANH R65, R65 ;  /* 0x0000004100417308 */ /* 0x000ea40000002400 */
[----:B------:R-:W-:Y:S01]  /*3090*/  HMMA.16816.F32 R84, R72, R6, R84 ;  /* 0x000000064854723c */ /* 0x000fe20000001854 */
[----:B------:R-:W3:Y:S05]  /*30a0*/  LDSM.16.M88.4 R4, [R118+0x6c00] ;  /* 0x006c00007604783b */ /* 0x000eea0000000200 */
[----:B------:R-:W-:Y:S01]  /*30b0*/  HMMA.16816.F32 R44, R8, R20, R44 ;  /* 0x00000014082c723c */ /* 0x000fe2000000182c */
[----:B------:R-:W1:Y:S05]  /*30c0*/  MUFU.TANH R66, R66 ;  /* 0x0000004200427308 */ /* 0x000e6a0000002400 */
[C---:B----4-:R-:W-:Y:S03]  /*30d0*/  HMMA.16816.F32 R80, R72.reuse, R12, R80 ;  /* 0x0000000c4850723c */ /* 0x050fe60000001850 */
[----:B------:R-:W4:Y:S03]  /*30e0*/  MUFU.TANH R67, R67 ;  /* 0x0000004300437308 */ /* 0x000f260000002400 */
[----:B------:R-:W-:Y:S01]  /*30f0*/  HMMA.16816.F32 R100, R72, R14, R100 ;  /* 0x0000000e4864723c */ /* 0x000fe20000001864 */
[----:B------:R-:W-:Y:S04]  /*3100*/  LDSM.16.M88.4 R12, [R118+0x8c00] ;  /* 0x008c0000760c783b */ /* 0x000fe80000000200 */
[----:B------:R-:W2:Y:S01]  /*3110*/  MUFU.TANH R61, R61 ;  /* 0x0000003d003d7308 */ /* 0x000ea20000002400 */
[C---:B------:R-:W-:Y:S01]  /*3120*/  HMMA.16816.F32 R40, R8.reuse, R22, R40 ;  /* 0x000000160828723c */ /* 0x040fe20000001828 */
[----:B------:R-:W4:Y:S05]  /*3130*/  LDSM.16.M88.4 R20, [R174+0x8800] ;  /* 0x00880000ae14783b */ /* 0x000f2a0000000200 */
[C---:B-1----:R-:W-:Y:S01]  /*3140*/  HMMA.16816.F32 R52, R8.reuse, R28, R52 ;  /* 0x0000001c0834723c */ /* 0x042fe20000001834 */
[----:B------:R-:W-:Y:S01]  /*3150*/  FMUL.FTZ R45, R45, UR5 ;  /* 0x000000052d2d7c20 */ /* 0x000fe20008410000 */
[----:B------:R-:W-:Y:S01]  /*3160*/  FMUL.FTZ R150, R44, UR5 ;  /* 0x000000052c967c20 */ /* 0x000fe20008410000 */
[----:B------:R-:W-:Y:S01]  /*3170*/  FMUL.FTZ R44, R47, UR5 ;  /* 0x000000052f2c7c20 */ /* 0x000fe20008410000 */
[----:B------:R-:W-:Y:S01]  /*3180*/  FMUL.FTZ R46, R46, UR5 ;  /* 0x000000052e2e7c20 */ /* 0x000fe20008410000 */
[----:B------:R-:W1:Y:S01]  /*3190*/  MUFU.TANH R148, R45 ;  /* 0x0000002d00947308 */ /* 0x000e620000002400 */
[----:B------:R-:W-:Y:S01]  /*31a0*/  HMMA.16816.F32 R48, R8, R30, R48 ;  /* 0x0000001e0830723c */ /* 0x000fe20000001830 */
[----:B------:R-:W2:Y:S05]  /*31b0*/  LDSM.16.M88.4 R28, [R174+0x8400] ;  /* 0x00840000ae1c783b */ /* 0x000eaa0000000200 */
[C---:B------:R-:W-:Y:S01]  /*31c0*/  HMMA.16816.F32 R88, R36.reuse, R16, R88 ;  /* 0x000000102458723c */ /* 0x040fe20000001858 */
[----:B------:R-:W1:Y:S05]  /*31d0*/  MUFU.TANH R62, R62 ;  /* 0x0000003e003e7308 */ /* 0x000e6a0000002400 */
[C---:B------:R-:W-:Y:S01]  /*31e0*/  HMMA.16816.F32 R84, R36.reuse, R18, R84 ;  /* 0x000000122454723c */ /* 0x040fe20000001854 */
[----:B------:R-:W1:Y:S01]  /*31f0*/  LDSM.16.M88.4 R16, [R174+0x8c00] ;  /* 0x008c0000ae10783b */ /* 0x000e620000000200 */
[----:B------:R-:W-:Y:S01]  /*3200*/  FMUL.FTZ R40, R40, UR5 ;  /* 0x0000000528287c20 */ /* 0x000fe20008410000 */
[----:B------:R-:W-:Y:S01]  /*3210*/  FMUL.FTZ R42, R42, UR5 ;  /* 0x000000052a2a7c20 */ /* 0x000fe20008410000 */
[----:B------:R-:W1:Y:S02]  /*3220*/  MUFU.TANH R63, R63 ;  /* 0x0000003f003f7308 */ /* 0x000e640000002400 */
[----:B---3--:R-:W-:Y:S01]  /*3230*/  HMMA.16816.F32 R80, R36, R4, R80 ;  /* 0x000000042450723c */ /* 0x008fe20000001850 */
[----:B------:R-:W-:Y:S01]  /*3240*/  FMUL.FTZ R54, R54, UR5 ;  /* 0x0000000536367c20 */ /* 0x000fe20008410000 */
[----:B------:R-:W-:Y:S01]  /*3250*/  FMUL.FTZ R52, R52, UR5 ;  /* 0x0000000534347c20 */ /* 0x000fe20008410000 */
[----:B------:R-:W-:Y:S01]  /*3260*/  FMUL.FTZ R53, R53, UR5 ;  /* 0x0000000535357c20 */ /* 0x000fe20008410000 */
[----:B------:R-:W-:-:S02]  /*3270*/  FMUL.FTZ R55, R55, UR5 ;  /* 0x0000000537377c20 */ /* 0x000fc40008410000 */
[----:B------:R-:W-:Y:S01]  /*3280*/  HMMA.16816.F32 R100, R36, R6, R100 ;  /* 0x000000062464723c */ /* 0x000fe20000001864 */
[----:B------:R-:W-:Y:S01]  /*3290*/  FMUL.FTZ R145, R50, UR5 ;  /* 0x0000000532917c20 */ /* 0x000fe20008410000 */
[----:B------:R-:W3:Y:S01]  /*32a0*/  MUFU.TANH R151, R54 ;  /* 0x0000003600977308 */ /* 0x000ee20000002400 */
[----:B------:R-:W-:Y:S01]  /*32b0*/  FMUL.FTZ R50, R51, UR5 ;  /* 0x0000000533327c20 */ /* 0x000fe20008410000 */
[----:B------:R-:W-:Y:S01]  /*32c0*/  FMUL.FTZ R48, R48, UR5 ;  /* 0x0000000530307c20 */ /* 0x000fe20008410000 */
[----:B------:R-:W-:Y:S01]  /*32d0*/  FMUL.FTZ R49, R49, UR5 ;  /* 0x0000000531317c20 */ /* 0x000fe20008410000 */
[C---:B----4-:R-:W-:Y:S01]  /*32e0*/  HMMA.16816.F32 R88, R24.reuse, R20, R88 ;  /* 0x000000141858723c */ /* 0x050fe20000001858 */
[----:B------:R-:W-:Y:S02]  /*32f0*/  LOP3.LUT R7, R138, 0xffffffe0, RZ, 0xc0, !PT ;  /* 0xffffffe08a077812 */ /* 0x000fe400078ec0ff */
[----:B------:R-:W4:Y:S01]  /*3300*/  @!P1 LDC.64 R138, c[0x0][0x218] ;  /* 0x00008600ff8a9b82 */ /* 0x000f220000000a00 */
[----:B------:R-:W1:Y:S02]  /*3310*/  MUFU.TANH R146, R40 ;  /* 0x0000002800927308 */ /* 0x000e640000002400 */
[----:B------:R-:W-:Y:S01]  /*3320*/  HMMA.16816.F32 R84, R24, R22, R84 ;  /* 0x000000161854723c */ /* 0x000fe20000001854 */
[----:B------:R-:W-:-:S05]  /*3330*/  FMUL.FTZ R20, R43, UR5 ;  /* 0x000000052b147c20 */ /* 0x000fca0008410000 */
[C---:B--2---:R-:W-:Y:S01]  /*3340*/  HMMA.16816.F32 R124, R24.reuse, R28, R124 ;  /* 0x0000001c187c723c */ /* 0x044fe2000000187c */
[----:B------:R2:W2:Y:S05]  /*3350*/  MUFU.TANH R147, R42 ;  /* 0x0000002a00937308 */ /* 0x0004aa0000002400 */
[----:B------:R-:W-:Y:S01]  /*3360*/  HMMA.16816.F32 R92, R24, R30, R92 ;  /* 0x0000001e185c723c */ /* 0x000fe2000000185c */
[----:B------:R-:W3:Y:S01]  /*3370*/  LDSM.16.M88.4 R28, [R118+0x8800] ;  /* 0x00880000761c783b */ /* 0x000ee20000000200 */
[----:B------:R-:W-:-:S04]  /*3380*/  DEPBAR.LE SB0, 0x0 ;  /* 0x000080000000791a */ /* 0x000fc80000000000 */
[----:B-1----:R-:W-:Y:S01]  /*3390*/  HMMA.16816.F32 R80, R24, R16, R80 ;  /* 0x000000101850723c */ /* 0x002fe20000001850 */
[----:B------:R-:W1:Y:S01]  /*33a0*/  MUFU.TANH R56, R56 ;  /* 0x0000003800387308 */ /* 0x000e620000002400 */
[----:B----4-:R-:W-:-:S04]  /*33b0*/  @!P1 LEA R192, P0, R119, R138, 0x1 ;  /* 0x0000008a77c09211 */ /* 0x010fc800078008ff */
[----:B------:R-:W-:Y:S01]  /*33c0*/  HMMA.16816.F32 R100, R24, R18, R100 ;  /* 0x000000121864723c */ /* 0x000fe20000001864 */
[----:B------:R-:W-:Y:S02]  /*33d0*/  @!P1 LEA.HI.X R193, R119, R139, R142, 0x1, P0 ;  /* 0x0000008b77c19211 */ /* 0x000fe400000f0c8e */
[----:B------:R-:W4:Y:S03]  /*33e0*/  MUFU.TANH R57, R57 ;  /* 0x0000003900397308 */ /* 0x000f260000002400 */
[C---:B------:R-:W-:Y:S05]  /*33f0*/  HMMA.16816.F32 R124, R8.reuse, R32, R124 ;  /* 0x00000020087c723c */ /* 0x040fea000000187c */
[----:B------:R-:W1:Y:S01]  /*3400*/  MUFU.TANH R58, R58 ;  /* 0x0000003a003a7308 */ /* 0x000e620000002400 */
[----:B------:R-:W-:Y:S01]  /*3410*/  HMMA.16816.F32 R92, R8, R34, R92 ;  /* 0x00000022085c723c */ /* 0x000fe2000000185c */
[----:B------:R-:W-:-:S05]  /*3420*/  FMUL.FTZ R33, R41, UR5 ;  /* 0x0000000529217c20 */ /* 0x000fca0008410000 */
[C---:B------:R-:W-:Y:S01]  /*3430*/  HMMA.16816.F32 R80, R8.reuse, R12, R80 ;  /* 0x0000000c0850723c */ /* 0x040fe20000001850 */
[----:B------:R-:W1:Y:S05]  /*3440*/  MUFU.TANH R59, R59 ;  /* 0x0000003b003b7308 */ /* 0x000e6a0000002400 */
[C---:B------:R-:W-:Y:S03]  /*3450*/  HMMA.16816.F32 R100, R8.reuse, R14, R100 ;  /* 0x0000000e0864723c */ /* 0x040fe60000001864 */
[----:B------:R-:W1:Y:S03]  /*3460*/  MUFU.TANH R52, R52 ;  /* 0x0000003400347308 */ /* 0x000e660000002400 */
[C---:B---3--:R-:W-:Y:S01]  /*3470*/  HMMA.16816.F32 R88, R8.reuse, R28, R88 ;  /* 0x0000001c0858723c */ /* 0x048fe20000001858 */
        /* <DEDUP_REMOVED lines=10> */
[----:B--2---:R-:W-:Y:S01]  /*3520*/  FMUL.FTZ R42, R80, UR5 ;  /* 0x00000005502a7c20 */ /* 0x004fe20008410000 */
[----:B------:R-:W-:Y:S02]  /*3530*/  IMAD.IADD R8, R116, 0x1, -R7 ;  /* 0x0000000174087824 */ /* 0x000fe400078e0a07 */
[----:B------:R-:W-:Y:S01]  /*3540*/  FMUL.FTZ R40, R81, UR5 ;  /* 0x0000000551287c20 */ /* 0x000fe20008410000 */
[----:B------:R-:W-:Y:S01]  /*3550*/  FMUL.FTZ R43, R82, UR5 ;  /* 0x00000005522b7c20 */ /* 0x000fe20008410000 */
[----:B------:R-:W-:Y:S01]  /*3560*/  FMUL.FTZ R41, R83, UR5 ;  /* 0x0000000553297c20 */ /* 0x000fe20008410000 */
[----:B------:R-:W2:Y:S01]  /*3570*/  MUFU.TANH R55, R55 ;  /* 0x0000003700377308 */ /* 0x000ea20000002400 */
[----:B------:R-:W-:Y:S01]  /*3580*/  SHF.R.S32.HI R7, RZ, 0x1f, R8 ;  /* 0x0000001fff077819 */ /* 0x000fe20000011408 */
[----:B------:R-:W-:Y:S01]  /*3590*/  FMUL.FTZ R26, R100, UR5 ;  /* 0x00000005641a7c20 */ /* 0x000fe20008410000 */
[----:B------:R-:W-:Y:S01]  /*35a0*/  FMUL.FTZ R24, R101, UR5 ;  /* 0x0000000565187c20 */ /* 0x000fe20008410000 */
[----:B------:R-:W-:Y:S01]  /*35b0*/  FMUL.FTZ R27, R102, UR5 ;  /* 0x00000005661b7c20 */ /* 0x000fe20008410000 */
[----:B------:R-:W-:Y:S01]  /*35c0*/  LEA.HI R7, R7, R8, RZ, 0x2 ;  /* 0x0000000807077211 */ /* 0x000fe200078f10ff */
[----:B------:R-:W-:Y:S01]  /*35d0*/  FMUL.FTZ R25, R103, UR5 ;  /* 0x0000000567197c20 */ /* 0x000fe20008410000 */
[----:B------:R-:W-:Y:S01]  /*35e0*/  FMUL.FTZ R16, R88, UR5 ;  /* 0x0000000558107c20 */ /* 0x000fe20008410000 */
[----:B------:R-:W-:Y:S01]  /*35f0*/  FMUL.FTZ R54, R89, UR5 ;  /* 0x0000000559367c20 */ /* 0x000fe20008410000 */
[----:B------:R-:W-:Y:S01]  /*3600*/  SHF.R.S32.HI R188, RZ, 0x2, R7 ;  /* 0x00000002ffbc7819 */ /* 0x000fe20000011407 */
[----:B------:R-:W-:Y:S01]  /*3610*/  FMUL.FTZ R6, R90, UR5 ;  /* 0x000000055a067c20 */ /* 0x000fe20008410000 */
[----:B------:R-:W-:Y:S01]  /*3620*/  FMUL.FTZ R51, R91, UR5 ;  /* 0x000000055b337c20 */ /* 0x000fe20008410000 */
[----:B------:R-:W1:Y:S01]  /*3630*/  MUFU.TANH R48, R48 ;  /* 0x0000003000307308 */ /* 0x000e620000002400 */
[----:B------:R-:W-:Y:S01]  /*3640*/  FMUL.FTZ R17, R84, UR5 ;  /* 0x0000000554117c20 */ /* 0x000fe20008410000 */
[----:B------:R-:W-:Y:S01]  /*3650*/  FMUL.FTZ R13, R85, UR5 ;  /* 0x00000005550d7c20 */ /* 0x000fe20008410000 */
[----:B------:R-:W-:Y:S01]  /*3660*/  FMUL.FTZ R12, R86, UR5 ;  /* 0x00000005560c7c20 */ /* 0x000fe20008410000 */
[----:B------:R-:W-:Y:S01]  /*3670*/  FMUL.FTZ R45, R87, UR5 ;  /* 0x00000005572d7c20 */ /* 0x000fe20008410000 */
[----:B------:R-:W-:-:S03]  /*3680*/  IADD3 R7, R135, 0x1, R188 ;  /* 0x0000000187077810 */ /* 0x000fc60007ffe0bc */
[----:B------:R-:W1:Y:S01]  /*3690*/  MUFU.TANH R49, R49 ;  /* 0x0000003100317308 */ /* 0x000e620000002400 */
[----:B------:R-:W-:-:S05]  /*36a0*/  IADD3 R7, R129, R7, -R182 ;  /* 0x0000000781077210 */ /* 0x000fca0007ffe8b6 */
[----:B------:R-:W-:Y:S02]  /*36b0*/  IMAD.IADD R134, R7, 0x1, R134 ;  /* 0x0000000107867824 */ /* 0x000fe400078e0286 */
[----:B------:R-:W1:Y:S01]  /*36c0*/  MUFU.TANH R145, R145 ;  /* 0x0000009100917308 */ /* 0x000e620000002400 */
[----:B------:R-:W-:Y:S02]  /*36d0*/  IMAD.SHL.U32 R7, R116, 0x2, RZ ;  /* 0x0000000274077824 */ /* 0x000fe400078e00ff */
[C---:B------:R-:W-:Y:S02]  /*36e0*/  VIMNMX R144, R134.reuse, R129, PT ;  /* 0x0000008186907248 */ /* 0x040fe40003fe0100 */
[----:B------:R-:W-:Y:S02]  /*36f0*/  VIADDMNMX R143, R134, 0x8, R129, PT ;  /* 0x00000008868f7846 */ /* 0x000fe40003800181 */
[----:B------:R-:W-:Y:S01]  /*3700*/  LOP3.LUT R7, R7, 0x6, RZ, 0xc0, !PT ;  /* 0x0000000607077812 */ /* 0x000fe200078ec0ff */
[----:B------:R-:W1:Y:S08]  /*3710*/  MUFU.TANH R50, R50 ;  /* 0x0000003200327308 */ /* 0x000e700000002400 */
[----:B------:R-:W1:Y:S08]  /*3720*/  MUFU.TANH R150, R150 ;  /* 0x0000009600967308 */ /* 0x000e700000002400 */
        /* <DEDUP_REMOVED lines=8> */
[----:B------:R1:W1:Y:S08]  /*37b0*/  MUFU.TANH R124, R92 ;  /* 0x0000005c007c7308 */ /* 0x0002700000002400 */
        /* <DEDUP_REMOVED lines=29> */
[----:B------:R-:W2:Y:S02]  /*3990*/  I2F.RP R19, R2 ;  /* 0x0000000200137306 */ /* 0x000ea40000209400 */
[----:B------:R-:W-:-:S06]  /*39a0*/  ISETP.GE.AND P0, PT, R18, RZ, PT ;  /* 0x000000ff1200720c */ /* 0x000fcc0003f06270 */
        /* <DEDUP_REMOVED lines=50> */
.L_x_1849:
[----:B------:R-:W-:-:S04]  /*3cd0*/  LEA R2, -R136, RZ, 0x7 ;  /* 0x000000ff88027211 */ /* 0x000fc800078e39ff */
[----:B------:R-:W-:-:S07]  /*3ce0*/  SHF.R.S32.HI R11, RZ, 0x1f, R2 ;  /* 0x0000001fff0b7819 */ /* 0x000fce0000011402 */
.L_x_1850:
[----:B------:R-:W2:Y:S01]  /*3cf0*/  LDC.64 R138, c[0x0][0x218] ;  /* 0x00008600ff8a7b82 */ /* 0x000ea20000000a00 */
[----:B------:R-:W-:Y:S01]  /*3d00*/  IADD3 R119, P0, R2, R119, RZ ;  /* 0x0000007702777210 */ /* 0x000fe20007f1e0ff */
[C---:B------:R-:W-:Y:S01]  /*3d10*/  IMAD.SHL.U32 R9, R136.reuse, 0x40, RZ ;  /* 0x0000004088097824 */ /* 0x040fe200078e00ff */
[----:B------:R-:W-:-:S03]  /*3d20*/  SHF.L.U64.HI R2, R136, 0x6, R137 ;  /* 0x0000000688027819 */ /* 0x000fc60000010289 */
[----:B------:R-:W-:Y:S01]  /*3d30*/  IMAD.X R142, R11, 0x1, R142, P0 ;  /* 0x000000010b8e7824 */ /* 0x000fe200000e068e */
[----:B--2---:R-:W-:-:S04]  /*3d40*/  LEA R192, P1, R119, R138, 0x1 ;  /* 0x0000008a77c07211 */ /* 0x004fc800078208ff */
        /* <DEDUP_REMOVED lines=23> */
.L_x_1848:
[----:B------:R-:W-:Y:S01]  /*3ec0*/  IMAD.IADD R2, R0, 0x1, R7 ;  /* 0x0000000100027824 */ /* 0x000fe200078e0207 */
[----:B------:R-:W-:Y:S01]  /*3ed0*/  ULDC UR6, c[0x0][0x2ec] ;  /* 0x0000bb0000067ab9 */ /* 0x000fe20000000800 */
[----:B------:R-:W-:Y:S02]  /*3ee0*/  LEA R172, R172, UR4, 0x1 ;  /* 0x00000004acac7c11 */ /* 0x000fe4000f8e08ff */
[C---:B------:R-:W-:Y:S02]  /*3ef0*/  VIADD R0, R2.reuse, 0x1 ;  /* 0x0000000102007836 */ /* 0x040fe40000000000 */
[C---:B------:R-:W-:Y:S01]  /*3f00*/  VIADD R7, R2.reuse, 0x8 ;  /* 0x0000000802077836 */ /* 0x040fe20000000000 */
[----:B-1----:R-:W-:Y:S01]  /*3f10*/  LDSM.16.MT88.4 R92, [R172+0xb000] ;  /* 0x00b00000ac5c783b */ /* 0x002fe20000004200 */
[----:B--2---:R-:W-:Y:S01]  /*3f20*/  VIADD R8, R2, 0x10 ;  /* 0x0000001002087836 */ /* 0x004fe20000000000 */
[-C--:B------:R-:W-:Y:S01]  /*3f30*/  ISETP.GE.AND P3, PT, R0, R144.reuse, PT ;  /* 0x000000900000720c */ /* 0x080fe20003f66270 */
[----:B------:R-:W-:Y:S01]  /*3f40*/  VIADD R19, R2, 0x28 ;  /* 0x0000002802137836 */ /* 0x000fe20000000000 */
[-C--:B------:R-:W-:Y:S01]  /*3f50*/  ISETP.GE.AND P5, PT, R0, R143.reuse, PT ;  /* 0x0000008f0000720c */ /* 0x080fe20003fa6270 */
[C---:B------:R-:W-:Y:S01]  /*3f60*/  VIADD R0, R2.reuse, 0x9 ;  /* 0x0000000902007836 */ /* 0x040fe20000000000 */
[CC--:B------:R-:W-:Y:S01]  /*3f70*/  ISETP.GE.AND P2, PT, R7.reuse, R144.reuse, PT ;  /* 0x000000900700720c */ /* 0x0c0fe20003f46270 */
[C---:B------:R-:W-:Y:S01]  /*3f80*/  VIADD R15, R2.reuse, 0x29 ;  /* 0x00000029020f7836 */ /* 0x040fe20000000000 */
[-C--:B------:R-:W-:Y:S01]  /*3f90*/  ISETP.GE.AND P4, PT, R7, R143.reuse, PT ;  /* 0x0000008f0700720c */ /* 0x080fe20003f86270 */
[----:B------:R-:W-:Y:S01]  /*3fa0*/  VIADD R7, R2, 0x11 ;  /* 0x0000001102077836 */ /* 0x000fe20000000000 */
[----:B------:R-:W-:Y:S01]  /*3fb0*/  ISETP.GE.AND P1, PT, R0, R144, PT ;  /* 0x000000900000720c */ /* 0x000fe20003f26270 */
[----:B------:R-:W-:Y:S01]  /*3fc0*/  VIADD R22, R2, 0x48 ;  /* 0x0000004802167836 */ /* 0x000fe20000000000 */
[----:B------:R-:W-:Y:S01]  /*3fd0*/  ISETP.GE.AND P0, PT, R0, R143, PT ;  /* 0x0000008f0000720c */ /* 0x000fe20003f06270 */
[----:B------:R-:W-:Y:S01]  /*3fe0*/  IMAD R116, R3, 0x2, R172 ;  /* 0x0000000203747824 */ /* 0x000fe200078e02ac */
[----:B------:R-:W-:Y:S01]  /*3ff0*/  FSEL R0, R69, -INF , !P3 ;  /* 0xff80000045007808 */ /* 0x000fe20005800000 */
[----:B------:R-:W-:Y:S01]  /*4000*/  LDSM.16.MT88.4 R108, [R172+0x9000] ;  /* 0x00900000ac6c783b */ /* 0x000fe20000004200 */
[----:B------:R-:W-:-:S02]  /*4010*/  FSEL R71, R71, -INF , !P5 ;  /* 0xff80000047477808 */ /* 0x000fc40006800000 */
[CC--:B------:R-:W-:Y:S01]  /*4020*/  ISETP.GE.AND P3, PT, R8.reuse, R144.reuse, PT ;  /* 0x000000900800720c */ /* 0x0c0fe20003f66270 */
[----:B------:R-:W-:Y:S01]  /*4030*/  LDSM.16.MT88.4 R100, [R116+0x9000] ;  /* 0x009000007464783b */ /* 0x000fe20000004200 */
[-C--:B------:R-:W-:Y:S01]  /*4040*/  ISETP.GE.AND P5, PT, R8, R143.reuse, PT ;  /* 0x0000008f0800720c */ /* 0x080fe20003fa6270 */
[----:B------:R-:W-:Y:S01]  /*4050*/  VIADD R8, R2, 0x18 ;  /* 0x0000001802087836 */ /* 0x000fe20000000000 */
[----:B------:R-:W-:Y:S01]  /*4060*/  FSEL R76, R76, -INF , !P2 ;  /* 0xff8000004c4c7808 */ /* 0x000fe20005000000 */
[----:B------:R-:W-:Y:S01]  /*4070*/  LDSM.16.MT88.4 R84, [R116+0xb000] ;  /* 0x00b000007454783b */ /* 0x000fe20000004200 */
        /* <DEDUP_REMOVED lines=17> */
[----:B------:R-:W-:Y:S02]  /*4190*/  ISETP.GE.AND P4, PT, R8, R143, PT ;  /* 0x0000008f0800720c */ /* 0x000fe40003f86270 */
[----:B------:R-:W-:-:S02]  /*41a0*/  FSEL R10, R64, -INF , !P1 ;  /* 0xff800000400a7808 */ /* 0x000fc40004800000 */
[----:B------:R-:W-:Y:S02]  /*41b0*/  FSEL R37, R66, -INF , !P0 ;  /* 0xff80000042257808 */ /* 0x000fe40004000000 */
[C---:B------:R-:W-:Y:S02]  /*41c0*/  ISETP.GE.AND P1, PT, R7.reuse, R144, PT ;  /* 0x000000900700720c */ /* 0x040fe40003f26270 */
[----:B------:R-:W-:Y:S02]  /*41d0*/  ISETP.GE.AND P0, PT, R7, R143, PT ;  /* 0x0000008f0700720c */ /* 0x000fe40003f06270 */
[----:B------:R-:W-:Y:S02]  /*41e0*/  FSEL R8, R65, -INF , !P3 ;  /* 0xff80000041087808 */ /* 0x000fe40005800000 */
[----:B------:R-:W-:Y:S02]  /*41f0*/  FSEL R7, R67, -INF , !P5 ;  /* 0xff80000043077808 */ /* 0x000fe40006800000 */
        /* <DEDUP_REMOVED lines=11> */
[CC--:B------:R-:W-:Y:S02]  /*42b0*/  ISETP.GE.AND P1, PT, R19.reuse, R144.reuse, PT ;  /* 0x000000901300720c */ /* 0x0c0fe40003f26270 */
[----:B------:R-:W-:Y:S01]  /*42c0*/  ISETP.GE.AND P0, PT, R19, R143, PT ;  /* 0x0000008f1300720c */ /* 0x000fe20003f06270 */
[----:B------:R-:W-:Y:S01]  /*42d0*/  VIADD R19, R2, 0x38 ;  /* 0x0000003802137836 */ /* 0x000fe20000000000 */
[----:B------:R-:W-:Y:S02]  /*42e0*/  ISETP.GE.AND P3, PT, R15, R144, PT ;  /* 0x000000900f00720c */ /* 0x000fe40003f66270 */
[----:B------:R-:W-:-:S02]  /*42f0*/  FSEL R152, R57, -INF , !P2 ;  /* 0xff80000039987808 */ /* 0x000fc40005000000 */
[----:B------:R-:W-:Y:S02]  /*4300*/  FSEL R60, R53, -INF , !P3 ;  /* 0xff800000353c7808 */ /* 0x000fe40005800000 */
[----:B------:R-:W-:Y:S02]  /*4310*/  FSEL R59, R59, -INF , !P4 ;  /* 0xff8000003b3b7808 */ /* 0x000fe40006000000 */
[-C--:B------:R-:W-:Y:S02]  /*4320*/  ISETP.GE.AND P3, PT, R2, R144.reuse, PT ;  /* 0x000000900200720c */ /* 0x080fe40003f66270 */
[----:B------:R-:W-:Y:S02]  /*4330*/  FSEL R153, R58, -INF , !P5 ;  /* 0xff8000003a997808 */ /* 0x000fe40006800000 */
[C---:B------:R-:W-:Y:S02]  /*4340*/  ISETP.GE.AND P2, PT, R19.reuse, R144, PT ;  /* 0x000000901300720c */ /* 0x040fe40003f46270 */
[-C--:B------:R-:W-:Y:S01]  /*4350*/  ISETP.GE.AND P4, PT, R19, R143.reuse, PT ;  /* 0x0000008f1300720c */ /* 0x080fe20003f86270 */
[C---:B------:R-:W-:Y:S01]  /*4360*/  VIADD R19, R2.reuse, 0x40 ;  /* 0x0000004002137836 */ /* 0x040fe20000000000 */
[----:B------:R-:W-:Y:S01]  /*4370*/  ISETP.GE.AND P5, PT, R15, R143, PT ;  /* 0x0000008f0f00720c */ /* 0x000fe20003fa6270 */
[----:B------:R-:W-:Y:S01]  /*4380*/  VIADD R15, R2, 0x39 ;  /* 0x00000039020f7836 */ /* 0x000fe20000000000 */
[----:B------:R-:W-:-:S02]  /*4390*/  FSEL R68, R68, -INF , !P3 ;  /* 0xff80000044447808 */ /* 0x000fc40005800000 */
[----:B------:R-:W-:Y:S02]  /*43a0*/  FSEL R55, R55, -INF , !P5 ;  /* 0xff80000037377808 */ /* 0x000fe40006800000 */
[----:B------:R-:W-:Y:S02]  /*43b0*/  FSEL R58, R48, -INF , !P2 ;  /* 0xff800000303a7808 */ /* 0x000fe40005000000 */
[C---:B------:R-:W-:Y:S02]  /*43c0*/  ISETP.GE.AND P5, PT, R19.reuse, R144, PT ;  /* 0x000000901300720c */ /* 0x040fe40003fa6270 */
[----:B------:R-:W-:Y:S02]  /*43d0*/  ISETP.GE.AND P2, PT, R19, R143, PT ;  /* 0x0000008f1300720c */ /* 0x000fe40003f46270 */
[----:B------:R-:W-:Y:S02]  /*43e0*/  FMNMX.FTZ R19, R68, R0, !PT ;  /* 0x0000000044137209 */ /* 0x000fe40007810000 */
[----:B------:R-:W-:-:S02]  /*43f0*/  FSEL R62, R52, -INF , !P1 ;  /* 0xff800000343e7808 */ /* 0x000fc40004800000 */
[----:B------:R-:W-:Y:S02]  /*4400*/  FMNMX.FTZ R19, R76, R19, !PT ;  /* 0x000000134c137209 */ /* 0x000fe40007810000 */
[----:B------:R-:W-:Y:S02]  /*4410*/  FSEL R151, R151, -INF , !P0 ;  /* 0xff80000097977808 */ /* 0x000fe40004000000 */
[C---:B------:R-:W-:Y:S02]  /*4420*/  ISETP.GE.AND P1, PT, R15.reuse, R144, PT ;  /* 0x000000900f00720c */ /* 0x040fe40003f26270 */
[----:B------:R-:W-:Y:S01]  /*4430*/  ISETP.GE.AND P0, PT, R15, R143, PT ;  /* 0x0000008f0f00720c */ /* 0x000fe20003f06270 */
[----:B------:R-:W-:Y:S01]  /*4440*/  VIADD R15, R2, 0x41 ;  /* 0x00000041020f7836 */ /* 0x000fe20000000000 */
[----:B------:R-:W-:Y:S02]  /*4450*/  FMNMX.FTZ R19, R14, R19, !PT ;  /* 0x000000130e137209 */ /* 0x000fe40007810000 */
[----:B------:R-:W-:-:S02]  /*4460*/  FSEL R145, R145, -INF , !P4 ;  /* 0xff80000091917808 */ /* 0x000fc40006000000 */
[----:B------:R-:W-:Y:S02]  /*4470*/  FMNMX.FTZ R19, R78, R19, !PT ;  /* 0x000000134e137209 */ /* 0x000fe40007810000 */
[C---:B------:R-:W-:Y:S02]  /*4480*/  ISETP.GE.AND P3, PT, R15.reuse, R144, PT ;  /* 0x000000900f00720c */ /* 0x040fe40003f66270 */
[----:B------:R-:W-:Y:S01]  /*4490*/  ISETP.GE.AND P4, PT, R15, R143, PT ;  /* 0x0000008f0f00720c */ /* 0x000fe20003f86270 */
[----:B------:R-:W-:Y:S01]  /*44a0*/  VIADD R15, R2, 0x49 ;  /* 0x00000049020f7836 */ /* 0x000fe20000000000 */
[----:B------:R-:W-:Y:S01]  /*44b0*/  FMNMX.FTZ R23, R18, R19, !PT ;  /* 0x0000001312177209 */ /* 0x000fe20007810000 */
[----:B------:R-:W-:Y:S01]  /*44c0*/  VIADD R19, R2, 0x51 ;  /* 0x0000005102137836 */ /* 0x000fe20000000000 */
[----:B------:R-:W-:Y:S02]  /*44d0*/  FSEL R150, R150, -INF , !P5 ;  /* 0xff80000096967808 */ /* 0x000fe40006800000 */
[----:B------:R-:W-:-:S02]  /*44e0*/  FSEL R149, R149, -INF , !P2 ;  /* 0xff80000095957808 */ /* 0x000fc40005000000 */
[----:B------:R-:W-:Y:S02]  /*44f0*/  FSEL R28, R49, -INF , !P1 ;  /* 0xff800000311c7808 */ /* 0x000fe40004800000 */
[CC--:B------:R-:W-:Y:S02]  /*4500*/  ISETP.GE.AND P5, PT, R15.reuse, R144.reuse, PT ;  /* 0x000000900f00720c */ /* 0x0c0fe40003fa6270 */
[----:B------:R-:W-:Y:S01]  /*4510*/  ISETP.GE.AND P2, PT, R15, R143, PT ;  /* 0x0000008f0f00720c */ /* 0x000fe20003f46270 */
[----:B------:R-:W-:Y:S01]  /*4520*/  VIADD R15, R2, 0x50 ;  /* 0x00000050020f7836 */ /* 0x000fe20000000000 */
[----:B------:R-:W-:Y:S02]  /*4530*/  ISETP.GE.AND P1, PT, R22, R144, PT ;  /* 0x000000901600720c */ /* 0x000fe40003f26270 */
[----:B------:R-:W-:Y:S02]  /*4540*/  FMNMX.FTZ R23, R10, R23, !PT ;  /* 0x000000170a177209 */ /* 0x000fe40007810000 */
[----:B------:R-:W-:-:S02]  /*4550*/  FSEL R148, R148, -INF , !P3 ;  /* 0xff80000094947808 */ /* 0x000fc40005800000 */
[----:B------:R-:W-:Y:S02]  /*4560*/  ISETP.GE.AND P3, PT, R2, R143, PT ;  /* 0x0000008f0200720c */ /* 0x000fe40003f66270 */
[----:B------:R-:W-:Y:S02]  /*4570*/  FSEL R135, R44, -INF , !P4 ;  /* 0xff8000002c877808 */ /* 0x000fe40006000000 */
[----:B------:R-:W-:Y:S02]  /*4580*/  FSEL R146, R146, -INF , !P1 ;  /* 0xff80000092927808 */ /* 0x000fe40004800000 */
[----:B------:R-:W-:Y:S02]  /*4590*/  FMNMX.FTZ R23, R8, R23, !PT ;  /* 0x0000001708177209 */ /* 0x000fe40007810000 */
[C---:B------:R-:W-:Y:S02]  /*45a0*/  ISETP.GE.AND P4, PT, R15.reuse, R144, PT ;  /* 0x000000900f00720c */ /* 0x040fe40003f86270 */
[----:B------:R-:W-:-:S02]  /*45b0*/  ISETP.GE.AND P1, PT, R15, R143, PT ;  /* 0x0000008f0f00720c */ /* 0x000fc40003f26270 */
[----:B------:R-:W-:Y:S02]  /*45c0*/  FSEL R15, R70, -INF , !P3 ;  /* 0xff800000460f7808 */ /* 0x000fe40005800000 */
[----:B------:R-:W-:Y:S02]  /*45d0*/  FMNMX.FTZ R23, R30, R23, !PT ;  /* 0x000000171e177209 */ /* 0x000fe40007810000 */
[----:B------:R-:W-:Y:S02]  /*45e0*/  FMNMX.FTZ R36, R15, R71, !PT ;  /* 0x000000470f247209 */ /* 0x000fe40007810000 */
[----:B------:R-:W-:Y:S02]  /*45f0*/  FMNMX.FTZ R23, R32, R23, !PT ;  /* 0x0000001720177209 */ /* 0x000fe40007810000 */
[----:B------:R-:W-:Y:S02]  /*4600*/  FMNMX.FTZ R36, R11, R36, !PT ;  /* 0x000000240b247209 */ /* 0x000fe40007810000 */
[----:B------:R-:W-:-:S02]  /*4610*/  FMNMX.FTZ R23, R34, R23, !PT ;  /* 0x0000001722177209 */ /* 0x000fc40007810000 */
[----:B------:R-:W-:Y:S02]  /*4620*/  FMNMX.FTZ R36, R97, R36, !PT ;  /* 0x0000002461247209 */ /* 0x000fe40007810000 */
[----:B------:R-:W-:Y:S02]  /*4630*/  FSEL R134, R33, -INF , !P5 ;  /* 0xff80000021867808 */ /* 0x000fe40006800000 */
[----:B------:R-:W-:Y:S01]  /*4640*/  FMNMX.FTZ R33, R152, R23, !PT ;  /* 0x0000001798217209 */ /* 0x000fe20007810000 */
[----:B------:R-:W-:Y:S01]  /*4650*/  VIADD R23, R2, 0x61 ;  /* 0x0000006102177836 */ /* 0x000fe20000000000 */
        /* <DEDUP_REMOVED lines=10> */
[----:B------:R-:W-:Y:S02]  /*4700*/  FSEL R133, R50, -INF , !P0 ;  /* 0xff80000032857808 */ /* 0x000fe40004000000 */
[----:B------:R-:W-:Y:S02]  /*4710*/  FMNMX.FTZ R36, R31, R36, !PT ;  /* 0x000000241f247209 */ /* 0x000fe40007810000 */
[----:B------:R-:W-:Y:S01]  /*4720*/  ISETP.GE.AND P0, PT, R22, R143, PT ;  /* 0x0000008f1600720c */ /* 0x000fe20003f06270 */
[----:B------:R-:W-:Y:S01]  /*4730*/  VIADD R22, R2, 0x68 ;  /* 0x0000006802167836 */ /* 0x000fe20000000000 */
[----:B------:R-:W-:Y:S02]  /*4740*/  FMNMX.FTZ R33, R148, R33, !PT ;  /* 0x0000002194217209 */ /* 0x000fe40007810000 */
[----:B------:R-:W-:-:S02]  /*4750*/  FMNMX.FTZ R36, R153, R36, !PT ;  /* 0x0000002499247209 */ /* 0x000fc40007810000 */
[----:B------:R-:W-:Y:S02]  /*4760*/  FSEL R147, R147, -INF , !P0 ;  /* 0xff80000093937808 */ /* 0x000fe40004000000 */
[C---:B------:R-:W-:Y:S02]  /*4770*/  ISETP.GE.AND P3, PT, R19.reuse, R144, PT ;  /* 0x000000901300720c */ /* 0x040fe40003f66270 */
[----:B------:R-:W-:Y:S01]  /*4780*/  ISETP.GE.AND P0, PT, R19, R143, PT ;  /* 0x0000008f1300720c */ /* 0x000fe20003f06270 */
[----:B------:R-:W-:Y:S01]  /*4790*/  VIADD R19, R2, 0x58 ;  /* 0x0000005802137836 */ /* 0x000fe20000000000 */
[----:B------:R-:W-:Y:S02]  /*47a0*/  FMNMX.FTZ R33, R146, R33, !PT ;  /* 0x0000002192217209 */ /* 0x000fe40007810000 */
[----:B------:R-:W-:Y:S02]  /*47b0*/  FMNMX.FTZ R36, R59, R36, !PT ;  /* 0x000000243b247209 */ /* 0x000fe40007810000 */
[----:B------:R-:W-:Y:S01]  /*47c0*/  FSEL R132, R21, -INF , !P4 ;  /* 0xff80000015847808 */ /* 0x000fe20006000000 */
[----:B------:R-:W-:Y:S01]  /*47d0*/  VIADD R21, R2, 0x69 ;  /* 0x0000006902157836 */ /* 0x000fe20000000000 */
[----:B------:R-:W-:-:S02]  /*47e0*/  FMNMX.FTZ R33, R134, R33, !PT ;  /* 0x0000002186217209 */ /* 0x000fc40007810000 */
[----:B------:R-:W-:Y:S01]  /*47f0*/  FSEL R129, R20, -INF , !P2 ;  /* 0xff80000014817808 */ /* 0x000fe20005000000 */
[C---:B------:R-:W-:Y:S01]  /*4800*/  VIADD R20, R2.reuse, 0x70 ;  /* 0x0000007002147836 */ /* 0x040fe20000000000 */
[C---:B------:R-:W-:Y:S02]  /*4810*/  ISETP.GE.AND P5, PT, R19.reuse, R144, PT ;  /* 0x000000901300720c */ /* 0x040fe40003fa6270 */
[----:B------:R-:W-:Y:S01]  /*4820*/  ISETP.GE.AND P2, PT, R19, R143, PT ;  /* 0x0000008f1300720c */ /* 0x000fe20003f46270 */
[----:B------:R-:W-:Y:S01]  /*4830*/  VIADD R19, R2, 0x59 ;  /* 0x0000005902137836 */ /* 0x000fe20000000000 */
[----:B------:R-:W-:Y:S02]  /*4840*/  FMNMX.FTZ R36, R151, R36, !PT ;  /* 0x0000002497247209 */ /* 0x000fe40007810000 */
[----:B------:R-:W-:Y:S01]  /*4850*/  FSEL R127, R4, -INF , !P1 ;  /* 0xff800000047f7808 */ /* 0x000fe20004800000 */
[----:B------:R-:W-:Y:S01]  /*4860*/  VIADD R4, R2, 0x60 ;  /* 0x0000006002047836 */ /* 0x000fe20000000000 */
[----:B------:R-:W-:-:S02]  /*4870*/  FSEL R126, R35, -INF , !P3 ;  /* 0xff800000237e7808 */ /* 0x000fc40005800000 */
[----:B------:R-:W-:Y:S02]  /*4880*/  FMNMX.FTZ R33, R132, R33, !PT ;  /* 0x0000002184217209 */ /* 0x000fe40007810000 */
[----:B------:R-:W-:Y:S02]  /*4890*/  FMNMX.FTZ R36, R55, R36, !PT ;  /* 0x0000002437247209 */ /* 0x000fe40007810000 */
[-C--:B------:R-:W-:Y:S02]  /*48a0*/  ISETP.GE.AND P4, PT, R19, R144.reuse, PT ;  /* 0x000000901300720c */ /* 0x080fe40003f86270 */
[----:B------:R-:W-:Y:S02]  /*48b0*/  FSEL R124, R124, -INF , !P5 ;  /* 0xff8000007c7c7808 */ /* 0x000fe40006800000 */
[----:B------:R-:W-:Y:S02]  /*48c0*/  FMNMX.FTZ R33, R126, R33, !PT ;  /* 0x000000217e217209 */ /* 0x000fe40007810000 */
[----:B------:R-:W-:-:S02]  /*48d0*/  ISETP.GE.AND P3, PT, R4, R144, PT ;  /* 0x000000900400720c */ /* 0x000fc40003f66270 */
[----:B------:R-:W-:Y:S02]  /*48e0*/  FMNMX.FTZ R36, R145, R36, !PT ;  /* 0x0000002491247209 */ /* 0x000fe40007810000 */
[----:B------:R-:W-:Y:S02]  /*48f0*/  FSEL R122, R122, -INF , !P4 ;  /* 0xff8000007a7a7808 */ /* 0x000fe40006000000 */
[----:B------:R-:W-:Y:S02]  /*4900*/  FMNMX.FTZ R33, R124, R33, !PT ;  /* 0x000000217c217209 */ /* 0x000fe40007810000 */
[----:B------:R-:W-:Y:S02]  /*4910*/  FSEL R56, R16, -INF , !P3 ;  /* 0xff80000010387808 */ /* 0x000fe40005800000 */
[----:B------:R-:W-:Y:S02]  /*4920*/  FMNMX.FTZ R16, R133, R36, !PT ;  /* 0x0000002485107209 */ /* 0x000fe40007810000 */
[----:B------:R-:W-:-:S02]  /*4930*/  ISETP.GE.AND P5, PT, R23, R144, PT ;  /* 0x000000901700720c */ /* 0x000fc40003fa6270 */
        /* <DEDUP_REMOVED lines=9> */
[----:B------:R-:W-:Y:S01]  /*49d0*/  ISETP.GE.AND P1, PT, R19, R143, PT ;  /* 0x0000008f1300720c */ /* 0x000fe20003f26270 */
[----:B------:R-:W-:Y:S01]  /*49e0*/  VIADD R19, R2, 0x71 ;  /* 0x0000007102137836 */ /* 0x000fe20000000000 */
[----:B------:R-:W-:Y:S02]  /*49f0*/  FMNMX.FTZ R16, R147, R16, !PT ;  /* 0x0000001093107209 */ /* 0x000fe40007810000 */
[----:B------:R-:W-:-:S02]  /*4a00*/  FSEL R50, R13, -INF , !P3 ;  /* 0xff8000000d327808 */ /* 0x000fc40005800000 */
[----:B------:R-:W-:Y:S02]  /*4a10*/  ISETP.GE.AND P5, PT, R20, R144, PT ;  /* 0x000000901400720c */ /* 0x000fe40003fa6270 */
[----:B------:R-:W-:Y:S02]  /*4a20*/  FMNMX.FTZ R13, R52, R17, !PT ;  /* 0x00000011340d7209 */ /* 0x000fe40007810000 */
[----:B------:R-:W-:Y:S02]  /*4a30*/  FSEL R125, R125, -INF , !P0 ;  /* 0xff8000007d7d7808 */ /* 0x000fe40004000000 */
[----:B------:R-:W-:Y:S01]  /*4a40*/  ISETP.GE.AND P0, PT, R4, R143, PT ;  /* 0x0000008f0400720c */ /* 0x000fe20003f06270 */
[C---:B------:R-:W-:Y:S01]  /*4a50*/  VIADD R4, R2.reuse, 0x78 ;  /* 0x0000007802047836 */ /* 0x040fe20000000000 */
        /* <DEDUP_REMOVED lines=22> */
[-C--:B------:R-:W-:Y:S02]  /*4bc0*/  ISETP.GE.AND P0, PT, R22, R143.reuse, PT ;  /* 0x0000008f1600720c */ /* 0x080fe40003f06270 */
[----:B------:R-:W-:Y:S01]  /*4bd0*/  FSEL R51, R51, -INF , !P1 ;  /* 0xff80000033337808 */ /* 0x000fe20004800000 */
[----:B------:R-:W1:Y:S01]  /*4be0*/  SHFL.BFLY PT, R6, R5, 0x2, 0x1f ;  /* 0x0c401f0005067f89 */ /* 0x000e6200000e0000 */
[----:B------:R-:W-:Y:S02]  /*4bf0*/  FMNMX.FTZ R16, R53, R16, !PT ;  /* 0x0000001035107209 */ /* 0x000fe40007810000 */
[----:B------:R-:W-:Y:S02]  /*4c00*/  ISETP.GE.AND P1, PT, R21, R143, PT ;  /* 0x0000008f1500720c */ /* 0x000fe40003f26270 */
[----:B------:R-:W-:-:S02]  /*4c10*/  FSEL R49, R12, -INF , !P0 ;  /* 0xff8000000c317808 */ /* 0x000fc40004000000 */
[----:B------:R-:W-:Y:S02]  /*4c20*/  FMNMX.FTZ R16, R51, R16, !PT ;  /* 0x0000001033107209 */ /* 0x000fe40007810000 */
[-C--:B------:R-:W-:Y:S02]  /*4c30*/  ISETP.GE.AND P0, PT, R20, R143.reuse, PT ;  /* 0x0000008f1400720c */ /* 0x080fe40003f06270 */
[----:B------:R-:W-:Y:S02]  /*4c40*/  FSEL R45, R45, -INF , !P1 ;  /* 0xff8000002d2d7808 */ /* 0x000fe40004800000 */
        /* <DEDUP_REMOVED lines=35> */
[----:B------:R-:W-:Y:S01]  /*4e80*/  LDSM.16.MT88.4 R16, [R172+0x9400] ;  /* 0x00940000ac10783b */ /* 0x000fe20000004200 */
[----:B------:R-:W3:Y:S01]  /*4e90*/  MUFU.EX2 R121, R121 ;  /* 0x0000007900797308 */ /* 0x000ee20000000800 */
[--C-:B------:R-:W-:Y:S01]  /*4ea0*/  FFMA.FTZ R62, R62, UR6, -R23.reuse ;  /* 0x000000063e3e7c23 */ /* 0x100fe20008010817 */
        /* <DEDUP_REMOVED lines=11> */
[----:B------:R-:W-:Y:S01]  /*4f60*/  FFMA.FTZ R191, R24, UR6, -R23 ;  /* 0x0000000618bf7c23 */ /* 0x000fe20008010817 */
[----:B------:R-:W-:-:S02]  /*4f70*/  FSEL R20, R20, RZ, P0 ;  /* 0x000000ff14147208 */ /* 0x000fc40000000000 */
[----:B------:R-:W-:Y:S02]  /*4f80*/  ISETP.GE.AND P0, PT, R117, 0x2, PT ;  /* 0x000000027500780c */ /* 0x000fe40003f06270 */
[----:B------:R-:W1:Y:S01]  /*4f90*/  MUFU.EX2 R61, R61 ;  /* 0x0000003d003d7308 */ /* 0x000e620000000800 */
[--C-:B------:R-:W-:Y:S01]  /*4fa0*/  FFMA.FTZ R66, R15, UR6, -R20.reuse ;  /* 0x000000060f427c23 */ /* 0x100fe20008010814 */
[--C-:B------:R-:W-:Y:S01]  /*4fb0*/  FFMA.FTZ R65, R71, UR6, -R20.reuse ;  /* 0x0000000647417c23 */ /* 0x100fe20008010814 */
[--C-:B------:R-:W-:Y:S01]  /*4fc0*/  FFMA.FTZ R67, R11, UR6, -R20.reuse ;  /* 0x000000060b437c23 */ /* 0x100fe20008010814 */
[--C-:B------:R-:W-:Y:S01]  /*4fd0*/  FFMA.FTZ R46, R97, UR6, -R20.reuse ;  /* 0x00000006612e7c23 */ /* 0x100fe20008010814 */
[--C-:B------:R-:W-:Y:S01]  /*4fe0*/  FFMA.FTZ R47, R9, UR6, -R20.reuse ;  /* 0x00000006092f7c23 */ /* 0x100fe20008010814 */
[----:B---3--:R-:W-:Y:S01]  /*4ff0*/  F2FP.F16.F32.PACK_AB R68, R120, R121 ;  /* 0x000000797844723e */ /* 0x008fe200000000ff */
[----:B------:R-:W3:Y:S01]  /*5000*/  LDSM.16.MT88.4 R8, [R172+0xb400] ;  /* 0x00b40000ac08783b */ /* 0x000ee20000004200 */
[----:B------:R-:W-:Y:S01]  /*5010*/  MUFU.EX2 R66, R66 ;  /* 0x0000004200427308 */ /* 0x000fe20000000800 */
[--C-:B------:R-:W-:Y:S01]  /*5020*/  FFMA.FTZ R44, R99, UR6, -R20.reuse ;  /* 0x00000006632c7c23 */ /* 0x100fe20008010814 */
[--C-:B------:R-:W-:Y:S01]  /*5030*/  FFMA.FTZ R38, R37, UR6, -R20.reuse ;  /* 0x0000000625267c23 */ /* 0x100fe20008010814 */
[--C-:B------:R-:W-:Y:S01]  /*5040*/  FFMA.FTZ R35, R7, UR6, -R20.reuse ;  /* 0x0000000607237c23 */ /* 0x100fe20008010814 */
[----:B------:R-:W4:Y:S01]  /*5050*/  LDSM.16.MT88.4 R12, [R116+0x9400] ;  /* 0x00940000740c783b */ /* 0x000f220000004200 */
        /* <DEDUP_REMOVED lines=23> */
[----:B------:R-:W-:Y:S01]  /*51d0*/  FFMA.FTZ R149, R132, UR6, -R23 ;  /* 0x0000000684957c23 */ /* 0x000fe20008010817 */
[--C-:B------:R-:W-:Y:S01]  /*51e0*/  FFMA.FTZ R127, R127, UR6, -R20.reuse ;  /* 0x000000067f7f7c23 */ /* 0x100fe20008010814 */
[--C-:B------:R-:W-:Y:S01]  /*51f0*/  FFMA.FTZ R124, R125, UR6, -R20.reuse ;  /* 0x000000067d7c7c23 */ /* 0x100fe20008010814 */
[--C-:B------:R-:W-:Y:S01]  /*5200*/  FFMA.FTZ R63, R63, UR6, -R20.reuse ;  /* 0x000000063f3f7c23 */ /* 0x100fe20008010814 */
[----:B------:R-:W-:Y:S01]  /*5210*/  MUFU.EX2 R22, R22 ;  /* 0x0000001600167308 */ /* 0x000fe20000000800 */
[----:B------:R-:W-:Y:S01]  /*5220*/  FFMA.FTZ R123, R123, UR6, -R20 ;  /* 0x000000067b7b7c23 */ /* 0x000fe20008010814 */
[----:B------:R-:W-:Y:S01]  /*5230*/  FADD.FTZ R121, R121, R120 ;  /* 0x0000007879797221 */ /* 0x000fe20000010000 */
[----:B------:R-:W-:Y:S01]  /*5240*/  FADD.FTZ R66, R66, R65 ;  /* 0x0000004142427221 */ /* 0x000fe20000010000 */
[----:B------:R-:W-:Y:S01]  /*5250*/  FFMA.FTZ R65, R56, UR6, -R23 ;  /* 0x0000000638417c23 */ /* 0x000fe20008010817 */
[--C-:B------:R-:W-:Y:S01]  /*5260*/  FFMA.FTZ R56, R53, UR6, -R20.reuse ;  /* 0x0000000635387c23 */ /* 0x100fe20008010814 */
[----:B------:R-:W-:Y:S01]  /*5270*/  FADD.FTZ R64, R64, R121 ;  /* 0x0000007940407221 */ /* 0x000fe20000010000 */
[----:B------:R-:W-:Y:S01]  /*5280*/  FFMA.FTZ R45, R45, UR6, -R20 ;  /* 0x000000062d2d7c23 */ /* 0x000fe20008010814 */
[----:B------:R-:W5:Y:S01]  /*5290*/  MUFU.EX2 R21, R21 ;  /* 0x0000001500157308 */ /* 0x000f620000000800 */
[----:B-1----:R-:W-:Y:S01]  /*52a0*/  F2FP.F16.F32.PACK_AB R71, R46, R67 ;  /* 0x000000432e47723e */ /* 0x002fe200000000ff */
[----:B------:R-:W-:Y:S01]  /*52b0*/  FADD.FTZ R121, R61, R64 ;  /* 0x000000403d797221 */ /* 0x000fe20000010000 */
[--C-:B------:R-:W-:Y:S01]  /*52c0*/  FFMA.FTZ R61, R52, UR6, -R23.reuse ;  /* 0x00000006343d7c23 */ /* 0x100fe20008010817 */
[----:B------:R-:W-:Y:S01]  /*52d0*/  FFMA.FTZ R52, R49, UR6, -R20 ;  /* 0x0000000631347c23 */ /* 0x000fe20008010814 */
[----:B------:R-:W-:Y:S01]  /*52e0*/  FADD.FTZ R67, R67, R66 ;  /* 0x0000004243437221 */ /* 0x000fe20000010000 */
[--C-:B------:R-:W-:Y:S01]  /*52f0*/  FFMA.FTZ R53, R40, UR6, -R23.reuse ;  /* 0x0000000628357c23 */ /* 0x100fe20008010817 */
[----:B------:R-:W-:Y:S01]  /*5300*/  FFMA.FTZ R64, R42, UR6, -R23 ;  /* 0x000000062a407c23 */ /* 0x000fe20008010817 */
[C---:B------:R-:W-:Y:S01]  /*5310*/  HMMA.16816.F32 R96, R68.reuse, R92, RZ ;  /* 0x0000005c4460723c */ /* 0x040fe200000018ff */
[----:B------:R-:W-:Y:S01]  /*5320*/  MUFU.EX2 R48, R48 ;  /* 0x0000003000307308 */ /* 0x000fe20000000800 */
[----:B------:R-:W-:Y:S01]  /*5330*/  FADD.FTZ R46, R46, R67 ;  /* 0x000000432e2e7221 */ /* 0x000fe20000010000 */
[--C-:B------:R-:W-:Y:S01]  /*5340*/  FFMA.FTZ R40, R41, UR6, -R20.reuse ;  /* 0x0000000629287c23 */ /* 0x100fe20008010814 */
[--C-:B------:R-:W-:Y:S01]  /*5350*/  FFMA.FTZ R42, R27, UR6, -R20.reuse ;  /* 0x000000061b2a7c23 */ /* 0x100fe20008010814 */
[----:B------:R-:W-:Y:S01]  /*5360*/  FFMA.FTZ R41, R25, UR6, -R20 ;  /* 0x0000000619297c23 */ /* 0x000fe20008010814 */
[C---:B------:R-:W-:Y:S03]  /*5370*/  HMMA.16816.F32 R92, R68.reuse, R94, RZ ;  /* 0x0000005e445c723c */ /* 0x040fe600000018ff */
[----:B------:R-:W1:Y:S01]  /*5380*/  MUFU.EX2 R39, R39 ;  /* 0x0000002700277308 */ /* 0x000e620000000800 */
[C---:B-----5:R-:W-:Y:S01]  /*5390*/  F2FP.F16.F32.PACK_AB R4, R21.reuse, R22 ;  /* 0x000000161504723e */ /* 0x060fe200000000ff */
[----:B------:R-:W-:Y:S01]  /*53a0*/  FADD.FTZ R22, R22, R121 ;  /* 0x0000007916167221 */ /* 0x000fe20000010000 */
[----:B------:R-:W-:Y:S03]  /*53b0*/  HMMA.16816.F32 R104, R68, R100, RZ ;  /* 0x000000644468723c */ /* 0x000fe600000018ff */
[----:B------:R-:W-:-:S02]  /*53c0*/  FADD.FTZ R21, R21, R22 ;  /* 0x0000001615157221 */ /* 0x000fc40000010000 */
[----:B------:R-:W-:Y:S01]  /*53d0*/  MUFU.EX2 R47, R47 ;  /* 0x0000002f002f7308 */ /* 0x000fe20000000800 */
[C---:B------:R-:W-:Y:S06]  /*53e0*/  HMMA.16816.F32 R100, R68.reuse, R102, RZ ;  /* 0x000000664464723c */ /* 0x040fec00000018ff */
[----:B------:R-:W-:Y:S01]  /*53f0*/  HMMA.16816.F32 R112, R68, R108, RZ ;  /* 0x0000006c4470723c */ /* 0x000fe200000018ff */
[----:B------:R-:W5:Y:S01]  /*5400*/  MUFU.EX2 R44, R44 ;  /* 0x0000002c002c7308 */ /* 0x000f620000000800 */
[----:B-1----:R-:W-:Y:S01]  /*5410*/  F2FP.F16.F32.PACK_AB R6, R39, R48 ;  /* 0x000000302706723e */ /* 0x002fe200000000ff */
[----:B------:R-:W-:-:S03]  /*5420*/  FADD.FTZ R48, R48, R21 ;  /* 0x0000001530307221 */ /* 0x000fc60000010000 */
[C---:B------:R-:W-:Y:S01]  /*5430*/  HMMA.16816.F32 R88, R68.reuse, R84, RZ ;  /* 0x000000544458723c */ /* 0x040fe200000018ff */
[----:B------:R-:W-:Y:S02]  /*5440*/  FADD.FTZ R48, R39, R48 ;  /* 0x0000003027307221 */ /* 0x000fe40000010000 */
[----:B------:R-:W-:Y:S03]  /*5450*/  MUFU.EX2 R38, R38 ;  /* 0x0000002600267308 */ /* 0x000fe60000000800 */
[C---:B--2---:R-:W-:Y:S05]  /*5460*/  HMMA.16816.F32 R80, R68.reuse, R76, RZ ;  /* 0x0000004c4450723c */ /* 0x044fea00000018ff */
[----:B------:R-:W1:Y:S01]  /*5470*/  MUFU.EX2 R35, R35 ;  /* 0x0000002300237308 */ /* 0x000e620000000800 */
[----:B-----5:R-:W-:Y:S01]  /*5480*/  F2FP.F16.F32.PACK_AB R5, R44, R47 ;  /* 0x0000002f2c05723e */ /* 0x020fe200000000ff */
[----:B------:R-:W-:Y:S01]  /*5490*/  HMMA.16816.F32 R108, R68, R110, RZ ;  /* 0x0000006e446c723c */ /* 0x000fe200000018ff */
[----:B------:R-:W-:Y:S01]  /*54a0*/  FADD.FTZ R47, R47, R46 ;  /* 0x0000002e2f2f7221 */ /* 0x000fe20000010000 */
[----:B------:R-:W-:-:S03]  /*54b0*/  FFMA.FTZ R46, R43, UR6, -R20 ;  /* 0x000000062b2e7c23 */ /* 0x000fc60008010814 */
[----:B------:R-:W-:Y:S01]  /*54c0*/  FADD.FTZ R43, R44, R47 ;  /* 0x0000002f2c2b7221 */ /* 0x000fe20000010000 */
[C---:B------:R-:W-:Y:S01]  /*54d0*/  HMMA.16816.F32 R84, R68.reuse, R86, RZ ;  /* 0x000000564454723c */ /* 0x040fe200000018ff */
[----:B------:R-:W-:Y:S05]  /*54e0*/  MUFU.EX2 R37, R37 ;  /* 0x0000002500257308 */ /* 0x000fea0000000800 */
[----:B------:R-:W-:Y:S01]  /*54f0*/  HMMA.16816.F32 R76, R68, R78, RZ ;  /* 0x0000004e444c723c */ /* 0x000fe200000018ff */
[----:B-1----:R-:W-:Y:S02]  /*5500*/  F2FP.F16.F32.PACK_AB R7, R35, R38 ;  /* 0x000000262307723e */ /* 0x002fe400000000ff */
[----:B------:R-:W1:Y:S01]  /*5510*/  MUFU.EX2 R36, R36 ;  /* 0x0000002400247308 */ /* 0x000e620000000800 */
[----:B------:R-:W-:-:S04]  /*5520*/  FADD.FTZ R38, R38, R43 ;  /* 0x0000002b26267221 */ /* 0x000fc80000010000 */
[----:B------:R-:W-:Y:S01]  /*5530*/  FADD.FTZ R35, R35, R38 ;  /* 0x0000002623237221 */ /* 0x000fe20000010000 */
[C---:B---3--:R-:W-:Y:S02]  /*5540*/  HMMA.16816.F32 R96, R4.reuse, R8, R96 ;  /* 0x000000080460723c */ /* 0x048fe40000001860 */
[----:B------:R-:W-:Y:S04]  /*5550*/  MUFU.EX2 R33, R33 ;  /* 0x0000002100217308 */ /* 0x000fe80000000800 */
[C---:B------:R-:W-:Y:S01]  /*5560*/  HMMA.16816.F32 R92, R4.reuse, R10, R92 ;  /* 0x0000000a045c723c */ /* 0x040fe2000000185c */
[----:B------:R-:W2:Y:S03]  /*5570*/  LDSM.16.MT88.4 R8, [R116+0xd000] ;  /* 0x00d000007408783b */ /* 0x000ea60000004200 */
[----:B------:R-:W3:Y:S02]  /*5580*/  MUFU.EX2 R30, R30 ;  /* 0x0000001e001e7308 */ /* 0x000ee40000000800 */
[C---:B----4-:R-:W-:Y:S06]  /*5590*/  HMMA.16816.F32 R104, R4.reuse, R12, R104 ;  /* 0x0000000c0468723c */ /* 0x050fec0000001868 */
        /* <DEDUP_REMOVED lines=28> */
[----:B------:R-:W-:Y:S01]  /*5760*/  F2FP.F16.F32.PACK_AB R4, R36, R37 ;  /* 0x000000252404723e */ /* 0x000fe200000000ff */
[----:B------:R-:W-:Y:S01]  /*5770*/  FADD.FTZ R37, R37, R48 ;  /* 0x0000003025257221 */ /* 0x000fe20000010000 */
[----:B---3--:R-:W-:Y:S01]  /*5780*/  F2FP.F16.F32.PACK_AB R6, R30, R33 ;  /* 0x000000211e06723e */ /* 0x008fe200000000ff */
[----:B------:R-:W3:Y:S01]  /*5790*/  MUFU.EX2 R3, R3 ;  /* 0x0000000300037308 */ /* 0x000ee20000000800 */
[----:B-----5:R-:W-:Y:S01]  /*57a0*/  F2FP.F16.F32.PACK_AB R5, R31, R34 ;  /* 0x000000221f05723e */ /* 0x020fe200000000ff */
[----:B------:R-:W-:Y:S01]  /*57b0*/  FADD.FTZ R34, R34, R35 ;  /* 0x0000002322227221 */ /* 0x000fe20000010000 */
[----:B------:R-:W-:Y:S01]  /*57c0*/  F2FP.F16.F32.PACK_AB R7, R29, R32 ;  /* 0x000000201d07723e */ /* 0x000fe200000000ff */
[----:B------:R-:W-:-:S02]  /*57d0*/  FADD.FTZ R36, R36, R37 ;  /* 0x0000002524247221 */ /* 0x000fc40000010000 */
[----:B------:R-:W-:Y:S02]  /*57e0*/  FADD.FTZ R31, R31, R34 ;  /* 0x000000221f1f7221 */ /* 0x000fe40000010000 */
[----:B------:R-:W-:Y:S01]  /*57f0*/  MUFU.EX2 R150, R150 ;  /* 0x0000009600967308 */ /* 0x000fe20000000800 */
[----:B------:R-:W-:Y:S01]  /*5800*/  FADD.FTZ R33, R33, R36 ;  /* 0x0000002421217221 */ /* 0x000fe20000010000 */
[C---:B----4-:R-:W-:Y:S01]  /*5810*/  HMMA.16816.F32 R112, R4.reuse, R12, R112 ;  /* 0x0000000c0470723c */ /* 0x050fe20000001870 */
[----:B------:R-:W-:Y:S02]  /*5820*/  FADD.FTZ R32, R32, R31 ;  /* 0x0000001f20207221 */ /* 0x000fe40000010000 */
[----:B------:R-:W-:Y:S02]  /*5830*/  FADD.FTZ R33, R30, R33 ;  /* 0x000000211e217221 */ /* 0x000fe40000010000 */
[----:B------:R-:W-:Y:S01]  /*5840*/  FADD.FTZ R29, R29, R32 ;  /* 0x000000201d1d7221 */ /* 0x000fe20000010000 */
        /* <DEDUP_REMOVED lines=40> */
[----:B------:R-:W3:Y:S01]  /*5ad0*/  MUFU.EX2 R54, R54 ;  /* 0x0000003600367308 */ /* 0x000ee20000000800 */
[----:B------:R-:W-:Y:S01]  /*5ae0*/  FADD.FTZ R55, R55, R60 ;  /* 0x0000003c37377221 */ /* 0x000fe20000010000 */
[----:B------:R-:W-:Y:S02]  /*5af0*/  FADD.FTZ R57, R57, R62 ;  /* 0x0000003e39397221 */ /* 0x000fe40000010000 */
[C---:B----4-:R-:W-:Y:S01]  /*5b00*/  HMMA.16816.F32 R112, R4.reuse, R12, R112 ;  /* 0x0000000c0470723c */ /* 0x050fe20000001870 */
[----:B------:R-:W-:Y:S01]  /*5b10*/  FADD.FTZ R58, R58, R55 ;  /* 0x000000373a3a7221 */ /* 0x000fe20000010000 */
[----:B------:R-:W-:Y:S02]  /*5b20*/  FADD.FTZ R57, R28, R57 ;  /* 0x000000391c397221 */ /* 0x000fe40000010000 */
[----:B------:R-:W-:Y:S01]  /*5b30*/  MUFU.EX2 R61, R61 ;  /* 0x0000003d003d7308 */ /* 0x000fe20000000800 */
[----:B------:R-:W-:Y:S01]  /*5b40*/  FADD.FTZ R3, R3, R58 ;  /* 0x0000003a03037221 */ /* 0x000fe20000010000 */
[C---:B------:R-:W-:Y:S01]  /*5b50*/  HMMA.16816.F32 R108, R4.reuse, R14, R108 ;  /* 0x0000000e046c723c */ /* 0x040fe2000000186c */
[----:B------:R-:W4:Y:S05]  /*5b60*/  LDSM.16.MT88.4 R12, [R172+0xbc00] ;  /* 0x00bc0000ac0c783b */ /* 0x000f2a0000004200 */
[----:B------:R-:W3:Y:S08]  /*5b70*/  MUFU.EX2 R50, R50 ;  /* 0x0000003200327308 */ /* 0x000ef00000000800 */
[----:B------:R-:W-:Y:S01]  /*5b80*/  MUFU.EX2 R56, R56 ;  /* 0x0000003800387308 */ /* 0x000fe20000000800 */
[C---:B-----5:R-:W-:Y:S06]  /*5b90*/  HMMA.16816.F32 R104, R4.reuse, R8, R104 ;  /* 0x000000080468723c */ /* 0x060fec0000001868 */
[C---:B------:R-:W-:Y:S01]  /*5ba0*/  HMMA.16816.F32 R100, R4.reuse, R10, R100 ;  /* 0x0000000a0464723c */ /* 0x040fe20000001864 */
[----:B------:R-:W5:Y:S01]  /*5bb0*/  LDSM.16.MT88.4 R8, [R116+0xbc00] ;  /* 0x00bc00007408783b */ /* 0x000f620000004200 */
[----:B------:R-:W-:Y:S08]  /*5bc0*/  MUFU.EX2 R52, R52 ;  /* 0x0000003400347308 */ /* 0x000ff00000000800 */
[----:B------:R-:W-:Y:S08]  /*5bd0*/  MUFU.EX2 R45, R45 ;  /* 0x0000002d002d7308 */ /* 0x000ff00000000800 */
[----:B------:R-:W-:Y:S01]  /*5be0*/  MUFU.EX2 R191, R191 ;  /* 0x000000bf00bf7308 */ /* 0x000fe20000000800 */
[C---:B----4-:R-:W-:Y:S06]  /*5bf0*/  HMMA.16816.F32 R96, R4.reuse, R12, R96 ;  /* 0x0000000c0460723c */ /* 0x050fec0000001860 */
[C---:B------:R-:W-:Y:S01]  /*5c00*/  HMMA.16816.F32 R92, R4.reuse, R14, R92 ;  /* 0x0000000e045c723c */ /* 0x040fe2000000185c */
[----:B------:R-:W4:Y:S01]  /*5c10*/  LDSM.16.MT88.4 R12, [R172+0xdc00] ;  /* 0x00dc0000ac0c783b */ /* 0x000f220000004200 */
[----:B------:R-:W-:Y:S08]  /*5c20*/  MUFU.EX2 R40, R40 ;  /* 0x0000002800287308 */ /* 0x000ff00000000800 */
[----:B------:R-:W-:Y:S01]  /*5c30*/  MUFU.EX2 R42, R42 ;  /* 0x0000002a002a7308 */ /* 0x000fe20000000800 */
[C---:B-----5:R-:W-:Y:S07]  /*5c40*/  HMMA.16816.F32 R88, R4.reuse, R8, R88 ;  /* 0x000000080458723c */ /* 0x060fee0000001858 */
[----:B------:R-:W-:Y:S01]  /*5c50*/  MUFU.EX2 R41, R41 ;  /* 0x0000002900297308 */ /* 0x000fe20000000800 */
        /* <DEDUP_REMOVED lines=8> */
[----:B------:R-:W-:Y:S01]  /*5ce0*/  F2FP.F16.F32.PACK_AB R4, R145, R150 ;  /* 0x000000969104723e */ /* 0x000fe200000000ff */
[----:B------:R-:W-:Y:S01]  /*5cf0*/  FADD.FTZ R150, R150, R57 ;  /* 0x0000003996967221 */ /* 0x000fe20000010000 */
[----:B--2---:R-:W-:-:S02]  /*5d00*/  F2FP.F16.F32.PACK_AB R6, R133, R146 ;  /* 0x000000928506723e */ /* 0x004fc400000000ff */
[----:B------:R-:W-:Y:S01]  /*5d10*/  F2FP.F16.F32.PACK_AB R5, R135, R148 ;  /* 0x000000948705723e */ /* 0x000fe200000000ff */
[----:B------:R-:W-:Y:S01]  /*5d20*/  FADD.FTZ R148, R148, R3 ;  /* 0x0000000394947221 */ /* 0x000fe20000010000 */
[----:B------:R-:W-:Y:S01]  /*5d30*/  F2FP.F16.F32.PACK_AB R7, R129, R134 ;  /* 0x000000868107723e */ /* 0x000fe200000000ff */
[----:B------:R-:W-:Y:S02]  /*5d40*/  FADD.FTZ R145, R145, R150 ;  /* 0x0000009691917221 */ /* 0x000fe40000010000 */
[----:B------:R-:W-:Y:S02]  /*5d50*/  FADD.FTZ R135, R135, R148 ;  /* 0x0000009487877221 */ /* 0x000fe40000010000 */
[----:B------:R-:W-:Y:S02]  /*5d60*/  FADD.FTZ R146, R146, R145 ;  /* 0x0000009192927221 */ /* 0x000fe40000010000 */
[----:B----4-:R-:W-:Y:S01]  /*5d70*/  HMMA.16816.F32 R112, R4, R12, R112 ;  /* 0x0000000c0470723c */ /* 0x010fe20000001870 */
[----:B------:R-:W-:Y:S01]  /*5d80*/  FADD.FTZ R134, R134, R135 ;  /* 0x0000008786867221 */ /* 0x000fe20000010000 */
[----:B------:R-:W-:-:S03]  /*5d90*/  FADD.FTZ R146, R133, R146 ;  /* 0x0000009285927221 */ /* 0x000fc60000010000 */
[----:B------:R-:W-:Y:S01]  /*5da0*/  FADD.FTZ R134, R129, R134 ;  /* 0x0000008681867221 */ /* 0x000fe20000010000 */
        /* <DEDUP_REMOVED lines=17> */
[----:B-1----:R-:W-:Y:S01]  /*5ec0*/  F2FP.F16.F32.PACK_AB R4, R126, R149 ;  /* 0x000000957e04723e */ /* 0x002fe200000000ff */
[----:B------:R-:W-:Y:S01]  /*5ed0*/  FADD.FTZ R149, R149, R146 ;  /* 0x0000009295957221 */ /* 0x000fe20000010000 */
[----:B------:R-:W-:-:S02]  /*5ee0*/  F2FP.F16.F32.PACK_AB R6, R122, R147 ;  /* 0x000000937a06723e */ /* 0x000fc400000000ff */
[----:B------:R-:W-:Y:S01]  /*5ef0*/  F2FP.F16.F32.PACK_AB R5, R124, R127 ;  /* 0x0000007f7c05723e */ /* 0x000fe200000000ff */
[----:B------:R-:W-:Y:S01]  /*5f00*/  FADD.FTZ R127, R127, R134 ;  /* 0x000000867f7f7221 */ /* 0x000fe20000010000 */
[----:B---3--:R-:W-:Y:S01]  /*5f10*/  F2FP.F16.F32.PACK_AB R7, R63, R120 ;  /* 0x000000783f07723e */ /* 0x008fe200000000ff */
[----:B------:R-:W-:Y:S02]  /*5f20*/  FADD.FTZ R126, R126, R149 ;  /* 0x000000957e7e7221 */ /* 0x000fe40000010000 */
[----:B------:R-:W-:Y:S02]  /*5f30*/  FADD.FTZ R127, R124, R127 ;  /* 0x0000007f7c7f7221 */ /* 0x000fe40000010000 */
[----:B------:R-:W-:Y:S02]  /*5f40*/  FADD.FTZ R147, R147, R126 ;  /* 0x0000007e93937221 */ /* 0x000fe40000010000 */
[----:B--2---:R-:W-:Y:S01]  /*5f50*/  HMMA.16816.F32 R104, R4, R12, R104 ;  /* 0x0000000c0468723c */ /* 0x004fe20000001868 */
[----:B------:R-:W-:Y:S01]  /*5f60*/  FADD.FTZ R120, R120, R127 ;  /* 0x0000007f78787221 */ /* 0x000fe20000010000 */
[----:B------:R-:W-:-:S03]  /*5f70*/  FADD.FTZ R122, R122, R147 ;  /* 0x000000937a7a7221 */ /* 0x000fc60000010000 */
[----:B------:R-:W-:Y:S01]  /*5f80*/  FADD.FTZ R63, R63, R120 ;  /* 0x000000783f3f7221 */ /* 0x000fe20000010000 */
        /* <DEDUP_REMOVED lines=10> */
[----:B------:R-:W-:Y:S01]  /*6030*/  FFMA.FTZ R12, R51, UR6, -R20 ;  /* 0x00000006330c7c23 */ /* 0x000fe20008010814 */
[----:B------:R-:W-:-:S02]  /*6040*/  FFMA.FTZ R51, R26, UR6, -R23 ;  /* 0x000000061a337c23 */ /* 0x000fc40008010817 */
[----:B------:R-:W1:Y:S01]  /*6050*/  LDSM.16.MT88.4 R24, [R116+0xa800] ;  /* 0x00a800007418783b */ /* 0x000e620000004200 */
[----:B------:R4:W5:Y:S01]  /*6060*/  MUFU.EX2 R49, R12 ;  /* 0x0000000c00317308 */ /* 0x0009620000000800 */
[C---:B--2---:R-:W-:Y:S02]  /*6070*/  HMMA.16816.F32 R88, R4.reuse, R16, R88 ;  /* 0x000000100458723c */ /* 0x044fe40000001858 */
[----:B------:R-:W2:Y:S04]  /*6080*/  LDSM.16.MT88.4 R20, [R172+0xc800] ;  /* 0x00c80000ac14783b */ /* 0x000ea80000004200 */
[C---:B------:R-:W-:Y:S01]  /*6090*/  HMMA.16816.F32 R84, R4.reuse, R18, R84 ;  /* 0x000000120454723c */ /* 0x040fe20000001854 */
[----:B------:R-:W-:Y:S05]  /*60a0*/  LDSM.16.MT88.4 R16, [R116+0xe800] ;  /* 0x00e800007410783b */ /* 0x000fea0000004200 */
[C---:B---3--:R-:W-:Y:S01]  /*60b0*/  HMMA.16816.F32 R80, R4.reuse, R8, R80 ;  /* 0x000000080450723c */ /* 0x048fe20000001850 */
[----:B----4-:R-:W3:Y:S05]  /*60c0*/  LDSM.16.MT88.4 R12, [R116+0xc800] ;  /* 0x00c80000740c783b */ /* 0x010eea0000004200 */
[----:B------:R-:W-:Y:S01]  /*60d0*/  HMMA.16816.F32 R76, R4, R10, R76 ;  /* 0x0000000a044c723c */ /* 0x000fe2000000184c */
[----:B------:R-:W4:Y:S06]  /*60e0*/  LDSM.16.MT88.4 R8, [R172+0xa800] ;  /* 0x00a80000ac08783b */ /* 0x000f2c0000004200 */
[----:B------:R-:W-:Y:S01]  /*60f0*/  F2FP.F16.F32.PACK_AB R4, R54, R65 ;  /* 0x000000413604723e */ /* 0x000fe200000000ff */
[----:B------:R-:W-:Y:S01]  /*6100*/  FADD.FTZ R65, R65, R122 ;  /* 0x0000007a41417221 */ /* 0x000fe20000010000 */
[----:B------:R-:W-:-:S02]  /*6110*/  F2FP.F16.F32.PACK_AB R6, R50, R61 ;  /* 0x0000003d3206723e */ /* 0x000fc400000000ff */
[----:B-----5:R-:W-:Y:S01]  /*6120*/  F2FP.F16.F32.PACK_AB R5, R49, R56 ;  /* 0x000000383105723e */ /* 0x020fe200000000ff */
[----:B------:R-:W-:Y:S01]  /*6130*/  FADD.FTZ R56, R56, R63 ;  /* 0x0000003f38387221 */ /* 0x000fe20000010000 */
[----:B------:R-:W-:Y:S01]  /*6140*/  F2FP.F16.F32.PACK_AB R7, R45, R52 ;  /* 0x000000342d07723e */ /* 0x000fe200000000ff */
[----:B------:R-:W-:Y:S02]  /*6150*/  FADD.FTZ R54, R54, R65 ;  /* 0x0000004136367221 */ /* 0x000fe40000010000 */
[----:B------:R-:W-:Y:S02]  /*6160*/  FADD.FTZ R49, R49, R56 ;  /* 0x0000003831317221 */ /* 0x000fe40000010000 */
[----:B------:R-:W-:Y:S02]  /*6170*/  FADD.FTZ R61, R61, R54 ;  /* 0x000000363d3d7221 */ /* 0x000fe40000010000 */
[----:B-1----:R-:W-:Y:S01]  /*6180*/  HMMA.16816.F32 R104, R4, R24, R104 ;  /* 0x000000180468723c */ /* 0x002fe20000001868 */
[----:B------:R-:W-:Y:S01]  /*6190*/  MUFU.EX2 R25, R64 ;  /* 0x0000004000197308 */ /* 0x000fe20000000800 */
[----:B------:R-:W-:Y:S01]  /*61a0*/  FADD.FTZ R52, R52, R49 ;  /* 0x0000003134347221 */ /* 0x000fe20000010000 */
[----:B------:R-:W-:-:S03]  /*61b0*/  FADD.FTZ R50, R50, R61 ;  /* 0x0000003d32327221 */ /* 0x000fc60000010000 */
[C---:B------:R-:W-:Y:S01]  /*61c0*/  HMMA.16816.F32 R100, R4.reuse, R26, R100 ;  /* 0x0000001a0464723c */ /* 0x040fe20000001864 */
[----:B------:R-:W-:Y:S02]  /*61d0*/  FADD.FTZ R52, R45, R52 ;  /* 0x000000342d347221 */ /* 0x000fe40000010000 */
[----:B------:R-:W1:Y:S03]  /*61e0*/  MUFU.EX2 R24, R53 ;  /* 0x0000003500187308 */ /* 0x000e660000000800 */
[C---:B--2---:R-:W-:Y:S05]  /*61f0*/  HMMA.16816.F32 R96, R4.reuse, R20, R96 ;  /* 0x000000140460723c */ /* 0x044fea0000001860 */
[----:B------:R-:W2:Y:S01]  /*6200*/  MUFU.EX2 R26, R51 ;  /* 0x00000033001a7308 */ /* 0x000ea20000000800 */
[C---:B---3--:R-:W-:Y:S06]  /*6210*/  HMMA.16816.F32 R88, R4.reuse, R12, R88 ;  /* 0x0000000c0458723c */ /* 0x048fec0000001858 */
[C---:B----4-:R-:W-:Y:S01]  /*6220*/  HMMA.16816.F32 R112, R4.reuse, R8, R112 ;  /* 0x000000080470723c */ /* 0x050fe20000001870 */
[----:B------:R-:W3:Y:S05]  /*6230*/  MUFU.EX2 R27, R46 ;  /* 0x0000002e001b7308 */ /* 0x000eea0000000800 */
[C---:B------:R-:W-:Y:S01]  /*6240*/  HMMA.16816.F32 R108, R4.reuse, R10, R108 ;  /* 0x0000000a046c723c */ /* 0x040fe2000000186c */
[----:B------:R-:W4:Y:S05]  /*6250*/  LDSM.16.MT88.4 R8, [R172+0xe800] ;  /* 0x00e80000ac08783b */ /* 0x000f2a0000004200 */
[C---:B------:R-:W-:Y:S01]  /*6260*/  HMMA.16816.F32 R84, R4.reuse, R14, R84 ;  /* 0x0000000e0454723c */ /* 0x040fe20000001854 */
[----:B------:R-:W5:Y:S05]  /*6270*/  LDSM.16.MT88.4 R12, [R116+0xac00] ;  /* 0x00ac0000740c783b */ /* 0x000f6a0000004200 */
[C---:B------:R-:W-:Y:S01]  /*6280*/  HMMA.16816.F32 R92, R4.reuse, R22, R92 ;  /* 0x00000016045c723c */ /* 0x040fe2000000185c */
[----:B------:R-:W5:Y:S05]  /*6290*/  LDSM.16.MT88.4 R20, [R172+0xac00] ;  /* 0x00ac0000ac14783b */ /* 0x000f6a0000004200 */
[C---:B------:R-:W-:Y:S06]  /*62a0*/  HMMA.16816.F32 R72, R4.reuse, R16, R72 ;  /* 0x000000100448723c */ /* 0x040fec0000001848 */
[C---:B------:R-:W-:Y:S01]  /*62b0*/  HMMA.16816.F32 R68, R4.reuse, R18, R68 ;  /* 0x000000120444723c */ /* 0x040fe20000001844 */
[----:B------:R-:W-:Y:S05]  /*62c0*/  LDSM.16.MT88.4 R16, [R116+0xcc00] ;  /* 0x00cc00007410783b */ /* 0x000fea0000004200 */
        /* <DEDUP_REMOVED lines=8> */
[----:B------:R-:W-:Y:S01]  /*6350*/  F2FP.F16.F32.PACK_AB R7, R41, R42 ;  /* 0x0000002a2907723e */ /* 0x000fe200000000ff */
[----:B------:R-:W-:Y:S02]  /*6360*/  FADD.FTZ R25, R24, R25 ;  /* 0x0000001918197221 */ /* 0x000fe40000010000 */
[----:B------:R-:W-:Y:S02]  /*6370*/  FADD.FTZ R27, R40, R27 ;  /* 0x0000001b281b7221 */ /* 0x000fe40000010000 */
[----:B------:R-:W-:Y:S02]  /*6380*/  FADD.FTZ R26, R26, R25 ;  /* 0x000000191a1a7221 */ /* 0x000fe40000010000 */
[----:B-----5:R-:W-:Y:S01]  /*6390*/  HMMA.16816.F32 R104, R4, R12, R104 ;  /* 0x0000000c0468723c */ /* 0x020fe20000001868 */
        /* <DEDUP_REMOVED lines=82> */
.L_x_1852:
[----:B------:R-:W-:-:S04]  /*68c0*/  LEA R4, -R140, RZ, 0x7 ;  /* 0x000000ff8c047211 */ /* 0x000fc800078e39ff */
[----:B------:R-:W-:-:S07]  /*68d0*/  SHF.R.S32.HI R3, RZ, 0x1f, R4 ;  /* 0x0000001fff037819 */ /* 0x000fce0000011404 */
.L_x_1853:
        /* <DEDUP_REMOVED lines=60> */
[C---:B-----5:R-:W-:Y:S03]  /*6ca0*/  HMMA.16816.F32 R44, R128.reuse, R40, RZ ;  /* 0x00000028802c723c */ /* 0x060fe600000018ff */
[----:B------:R-:W0:Y:S03]  /*6cb0*/  LDGDEPBAR ;  /* 0x00000000000079af */ /* 0x000e260000000000 */
[C---:B---3--:R-:W-:Y:S06]  /*6cc0*/  HMMA.16816.F32 R36, R128.reuse, R32, RZ ;  /* 0x000000208024723c */ /* 0x048fec00000018ff */
[----:B------:R-:W-:Y:S06]  /*6cd0*/  HMMA.16816.F32 R4, R128, R6, RZ ;  /* 0x000000068004723c */ /* 0x000fec00000018ff */
[C---:B------:R-:W-:Y:S06]  /*6ce0*/  HMMA.16816.F32 R16, R64.reuse, R28, R16 ;  /* 0x0000001c4010723c */ /* 0x040fec0000001810 */
[----:B------:R-:W-:Y:S06]  /*6cf0*/  HMMA.16816.F32 R12, R64, R30, R12 ;  /* 0x0000001e400c723c */ /* 0x000fec000000180c */
[C---:B------:R-:W-:Y:S06]  /*6d00*/  HMMA.16816.F32 R40, R128.reuse, R42, RZ ;  /* 0x0000002a8028723c */ /* 0x040fec00000018ff */
[C---:B------:R-:W-:Y:S06]  /*6d10*/  HMMA.16816.F32 R32, R128.reuse, R34, RZ ;  /* 0x000000228020723c */ /* 0x040fec00000018ff */
[C---:B--2---:R-:W-:Y:S06]  /*6d20*/  HMMA.16816.F32 R28, R128.reuse, R24, RZ ;  /* 0x00000018801c723c */ /* 0x044fec00000018ff */
        /* <DEDUP_REMOVED lines=108> */
[----:B------:R-:W-:Y:S01]  /*73f0*/  HMMA.16816.F32 R4, R52, R50, R4 ;  /* 0x000000323404723c */ /* 0x000fe20000001804 */
[----:B------:R-:W-:Y:S01]  /*7400*/  FMUL.FTZ R19, R19, UR5 ;  /* 0x0000000513137c20 */ /* 0x000fe20008410000 */
[----:B------:R-:W-:Y:S01]  /*7410*/  FMUL.FTZ R17, R17, UR5 ;  /* 0x0000000511117c20 */ /* 0x000fe20008410000 */
[----:B------:R-:W-:-:S03]  /*7420*/  FMUL.FTZ R3, R16, UR5 ;  /* 0x0000000510037c20 */ /* 0x000fc60008410000 */
[----:B------:R-:W-:Y:S01]  /*7430*/  HMMA.16816.F32 R8, R52, R48, R8 ;  /* 0x000000303408723c */ /* 0x000fe20000001808 */
[----:B------:R-:W3:Y:S01]  /*7440*/  LDSM.16.M88.4 R48, [R118+0x8400] ;  /* 0x008400007630783b */ /* 0x000ee20000000200 */
[----:B------:R-:W-:Y:S01]  /*7450*/  FMUL.FTZ R12, R12, UR5 ;  /* 0x000000050c0c7c20 */ /* 0x000fe20008410000 */
[----:B------:R-:W-:Y:S01]  /*7460*/  FMUL.FTZ R14, R14, UR5 ;  /* 0x000000050e0e7c20 */ /* 0x000fe20008410000 */
[----:B------:R-:W-:Y:S01]  /*7470*/  FMUL.FTZ R13, R13, UR5 ;  /* 0x000000050d0d7c20 */ /* 0x000fe20008410000 */
[----:B------:R-:W-:Y:S01]  /*7480*/  FMUL.FTZ R15, R15, UR5 ;  /* 0x000000050f0f7c20 */ /* 0x000fe20008410000 */
[----:B------:R-:W-:Y:S01]  /*7490*/  FMUL.FTZ R44, R44, UR5 ;  /* 0x000000052c2c7c20 */ /* 0x000fe20008410000 */
[----:B------:R4:W-:Y:S01]  /*74a0*/  MUFU.TANH R151, R14 ;  /* 0x0000000e00977308 */ /* 0x0009e20000002400 */
[----:B------:R-:W-:-:S04]  /*74b0*/  FMUL.FTZ R156, R47, UR5 ;  /* 0x000000052f9c7c20 */ /* 0x000fc80008410000 */
[----:B------:R-:W-:Y:S01]  /*74c0*/  FMUL.FTZ R40, R40, UR5 ;  /* 0x0000000528287c20 */ /* 0x000fe20008410000 */
[----:B------:R-:W-:Y:S01]  /*74d0*/  FMUL.FTZ R42, R42, UR5 ;  /* 0x000000052a2a7c20 */ /* 0x000fe20008410000 */
[----:B------:R-:W-:Y:S01]  /*74e0*/  FMUL.FTZ R43, R43, UR5 ;  /* 0x000000052b2b7c20 */ /* 0x000fe20008410000 */
[----:B------:R-:W-:Y:S01]  /*74f0*/  MUFU.TANH R44, R44 ;  /* 0x0000002c002c7308 */ /* 0x000fe20000002400 */
[C---:B-1----:R-:W-:Y:S02]  /*7500*/  HMMA.16816.F32 R36, R52.reuse, R64, R36 ;  /* 0x000000403424723c */ /* 0x042fe40000001824 */
[----:B------:R-:W-:Y:S01]  /*7510*/  FMUL.FTZ R4, R4, UR5 ;  /* 0x0000000504047c20 */ /* 0x000fe20008410000 */
[----:B------:R-:W-:Y:S01]  /*7520*/  FMUL.FTZ R7, R7, UR5 ;  /* 0x0000000507077c20 */ /* 0x000fe20008410000 */
[----:B------:R-:W-:Y:S01]  /*7530*/  FMUL.FTZ R5, R5, UR5 ;  /* 0x0000000505057c20 */ /* 0x000fe20008410000 */
[----:B------:R-:W-:Y:S01]  /*7540*/  FMUL.FTZ R6, R6, UR5 ;  /* 0x0000000506067c20 */ /* 0x000fe20008410000 */
[C---:B------:R-:W-:Y:S01]  /*7550*/  HMMA.16816.F32 R32, R52.reuse, R66, R32 ;  /* 0x000000423420723c */ /* 0x040fe20000001820 */
[----:B------:R-:W1:Y:S01]  /*7560*/  LDSM.16.M88.4 R64, [R118+0x8c00] ;  /* 0x008c00007640783b */ /* 0x000e620000000200 */
[----:B------:R-:W-:Y:S01]  /*7570*/  FMUL.FTZ R10, R10, UR5 ;  /* 0x000000050a0a7c20 */ /* 0x000fe20008410000 */
[----:B------:R-:W-:Y:S01]  /*7580*/  FMUL.FTZ R11, R11, UR5 ;  /* 0x000000050b0b7c20 */ /* 0x000fe20008410000 */
[----:B------:R-:W-:Y:S01]  /*7590*/  FMUL.FTZ R8, R8, UR5 ;  /* 0x0000000508087c20 */ /* 0x000fe20008410000 */
[----:B------:R-:W-:Y:S01]  /*75a0*/  FMUL.FTZ R9, R9, UR5 ;  /* 0x0000000509097c20 */ /* 0x000fe20008410000 */
[C---:B--2---:R-:W-:Y:S01]  /*75b0*/  HMMA.16816.F32 R28, R52.reuse, R128, R28 ;  /* 0x00000080341c723c */ /* 0x044fe2000000181c */
[----:B------:R-:W-:Y:S05]  /*75c0*/  MUFU.TANH R47, R40 ;  /* 0x00000028002f7308 */ /* 0x000fea0000002400 */
[----:B------:R-:W-:Y:S01]  /*75d0*/  HMMA.16816.F32 R24, R52, R130, R24 ;  /* 0x000000823418723c */ /* 0x000fe20000001818 */
[----:B------:R-:W2:Y:S01]  /*75e0*/  LDSM.16.M88.4 R128, [R118+0x8800] ;  /* 0x008800007680783b */ /* 0x000ea20000000200 */
[----:B------:R-:W-:-:S04]  /*75f0*/  DEPBAR.LE SB0, 0x0 ;  /* 0x000080000000791a */ /* 0x000fc80000000000 */
[C---:B---3--:R-:W-:Y:S01]  /*7600*/  HMMA.16816.F32 R132, R52.reuse, R50, R132 ;  /* 0x000000323484723c */ /* 0x048fe20000001884 */
[----:B------:R3:W-:Y:S01]  /*7610*/  MUFU.TANH R51, R7 ;  /* 0x0000000700337308 */ /* 0x0007e20000002400 */
[----:B------:R-:W-:Y:S01]  /*7620*/  FMUL.FTZ R36, R36, UR5 ;  /* 0x0000000524247c20 */ /* 0x000fe20008410000 */
[----:B------:R-:W-:Y:S01]  /*7630*/  FMUL.FTZ R37, R37, UR5 ;  /* 0x0000000525257c20 */ /* 0x000fe20008410000 */
[----:B------:R-:W-:Y:S01]  /*7640*/  FMUL.FTZ R39, R39, UR5 ;  /* 0x0000000527277c20 */ /* 0x000fe20008410000 */
[----:B------:R-:W-:Y:S01]  /*7650*/  FMUL.FTZ R38, R38, UR5 ;  /* 0x0000000526267c20 */ /* 0x000fe20008410000 */
[----:B------:R-:W-:Y:S01]  /*7660*/  HMMA.16816.F32 R20, R52, R48, R20 ;  /* 0x000000303414723c */ /* 0x000fe20000001814 */
[----:B------:R-:W-:Y:S01]  /*7670*/  FMUL.FTZ R34, R34, UR5 ;  /* 0x0000000522227c20 */ /* 0x000fe20008410000 */
[----:B------:R-:W-:Y:S01]  /*7680*/  FMUL.FTZ R32, R32, UR5 ;  /* 0x0000000520207c20 */ /* 0x000fe20008410000 */
[----:B------:R-:W-:Y:S01]  /*7690*/  MUFU.TANH R50, R17 ;  /* 0x0000001100327308 */ /* 0x000fe20000002400 */
[----:B------:R-:W-:Y:S01]  /*76a0*/  FMUL.FTZ R33, R33, UR5 ;  /* 0x0000000521217c20 */ /* 0x000fe20008410000 */
[----:B------:R-:W-:Y:S01]  /*76b0*/  FMUL.FTZ R35, R35, UR5 ;  /* 0x0000000523237c20 */ /* 0x000fe20008410000 */
[----:B------:R-:W-:Y:S01]  /*76c0*/  FMUL.FTZ R28, R28, UR5 ;  /* 0x000000051c1c7c20 */ /* 0x000fe20008410000 */
[----:B------:R-:W-:Y:S01]  /*76d0*/  FMUL.FTZ R48, R18, UR5 ;  /* 0x0000000512307c20 */ /* 0x000fe20008410000 */
[----:B------:R-:W-:Y:S01]  /*76e0*/  FMUL.FTZ R49, R45, UR5 ;  /* 0x000000052d317c20 */ /* 0x000fe20008410000 */
[----:B------:R-:W-:Y:S01]  /*76f0*/  FMUL.FTZ R45, R46, UR5 ;  /* 0x000000052e2d7c20 */ /* 0x000fe20008410000 */
[----:B----4-:R-:W-:Y:S01]  /*7700*/  FMUL.FTZ R14, R29, UR5 ;  /* 0x000000051d0e7c20 */ /* 0x010fe20008410000 */
[----:B------:R-:W-:Y:S01]  /*7710*/  MUFU.TANH R17, R5 ;  /* 0x0000000500117308 */ /* 0x000fe20000002400 */
[----:B---3--:R-:W-:-:S02]  /*7720*/  IMAD.SHL.U32 R7, R181, 0x80, RZ ;  /* 0x00000080b5077824 */ /* 0x008fc400078e00ff */
[----:B------:R-:W-:Y:S01]  /*7730*/  FMUL.FTZ R145, R24, UR5 ;  /* 0x0000000518917c20 */ /* 0x000fe20008410000 */
[----:B------:R-:W-:Y:S01]  /*7740*/  FMUL.FTZ R24, R26, UR5 ;  /* 0x000000051a187c20 */ /* 0x000fe20008410000 */
[----:B------:R-:W-:Y:S01]  /*7750*/  FMUL.FTZ R27, R27, UR5 ;  /* 0x000000051b1b7c20 */ /* 0x000fe20008410000 */
[----:B------:R-:W-:Y:S01]  /*7760*/  FMUL.FTZ R29, R31, UR5 ;  /* 0x000000051f1d7c20 */ /* 0x000fe20008410000 */
[----:B-1----:R-:W-:Y:S01]  /*7770*/  HMMA.16816.F32 R60, R52, R64, R60 ;  /* 0x00000040343c723c */ /* 0x002fe2000000183c */
[----:B------:R-:W-:Y:S01]  /*7780*/  FMUL.FTZ R30, R30, UR5 ;  /* 0x000000051e1e7c20 */ /* 0x000fe20008410000 */
[----:B------:R-:W-:Y:S01]  /*7790*/  MUFU.TANH R64, R19 ;  /* 0x0000001300407308 */ /* 0x000fe20000002400 */
[----:B------:R-:W-:-:S03]  /*77a0*/  FMUL.FTZ R132, R132, UR5 ;  /* 0x0000000584847c20 */ /* 0x000fc60008410000 */
[C---:B------:R-:W-:Y:S01]  /*77b0*/  HMMA.16816.F32 R120, R52.reuse, R66, R120 ;  /* 0x000000423478723c */ /* 0x040fe20000001878 */
[----:B------:R-:W-:Y:S01]  /*77c0*/  FMUL.FTZ R21, R21, UR5 ;  /* 0x0000000515157c20 */ /* 0x000fe20008410000 */
[----:B------:R-:W-:Y:S02]  /*77d0*/  FMUL.FTZ R20, R20, UR5 ;  /* 0x0000000514147c20 */ /* 0x000fe40008410000 */
[----:B------:R1:W-:Y:S02]  /*77e0*/  MUFU.TANH R19, R4 ;  /* 0x0000000400137308 */ /* 0x0003e40000002400 */
[C---:B--2---:R-:W-:Y:S06]  /*77f0*/  HMMA.16816.F32 R56, R52.reuse, R128, R56 ;  /* 0x000000803438723c */ /* 0x044fec0000001838 */
[----:B------:R2:W-:Y:S01]  /*7800*/  MUFU.TANH R66, R10 ;  /* 0x0000000a00427308 */ /* 0x0005e20000002400 */
[----:B------:R-:W-:Y:S07]  /*7810*/  HMMA.16816.F32 R124, R52, R130, R124 ;  /* 0x00000082347c723c */ /* 0x000fee000000187c */
[----:B------:R-:W3:Y:S01]  /*7820*/  MUFU.TANH R55, R12 ;  /* 0x0000000c00377308 */ /* 0x000ee20000002400 */
[----:B-1----:R-:W1:Y:S07]  /*7830*/  S2R R4, SR_TID.X ;  /* 0x0000000000047919 */ /* 0x002e6e0000002100 */
[----:B------:R-:W-:Y:S08]  /*7840*/  MUFU.TANH R52, R11 ;  /* 0x0000000b00347308 */ /* 0x000ff00000002400 */
[----:B------:R-:W4:Y:S08]  /*7850*/  MUFU.TANH R53, R8 ;  /* 0x0000000800357308 */ /* 0x000f300000002400 */
[----:B------:R5:W4:Y:S08]  /*7860*/  MUFU.TANH R18, R13 ;  /* 0x0000000d00127308 */ /* 0x000b300000002400 */
[----:B------:R3:W-:Y:S01]  /*7870*/  MUFU.TANH R16, R9 ;  /* 0x0000000900107308 */ /* 0x0007e20000002400 */
[----:B-1----:R-:W-:-:S05]  /*7880*/  IMAD.SHL.U32 R4, R4, 0x2, RZ ;  /* 0x0000000204047824 */ /* 0x002fca00078e00ff */
[----:B--2---:R-:W-:Y:S02]  /*7890*/  LOP3.LUT R10, R4, 0x6, RZ, 0xc0, !PT ;  /* 0x00000006040a7812 */ /* 0x004fe400078ec0ff */
[----:B------:R1:W2:Y:S01]  /*78a0*/  MUFU.TANH R54, R15 ;  /* 0x0000000f00367308 */ /* 0x0002a20000002400 */
[----:B-----5:R-:W-:Y:S01]  /*78b0*/  FMUL.FTZ R13, R25, UR5 ;  /* 0x00000005190d7c20 */ /* 0x020fe20008410000 */
[--C-:B------:R-:W-:Y:S01]  /*78c0*/  LOP3.LUT R4, R7, 0x8, R10.reuse, 0xfe, !PT ;  /* 0x0000000807047812 */ /* 0x100fe200078efe0a */
[----:B------:R-:W-:Y:S01]  /*78d0*/  FMUL.FTZ R25, R23, UR5 ;  /* 0x0000000517197c20 */ /* 0x000fe20008410000 */
[C---:B------:R-:W-:Y:S02]  /*78e0*/  LOP3.LUT R12, R7.reuse, R10, RZ, 0xfc, !PT ;  /* 0x0000000a070c7212 */ /* 0x040fe400078efcff */
[CC--:B------:R-:W-:Y:S02]  /*78f0*/  ISETP.GE.AND P3, PT, R4.reuse, R144.reuse, PT ;  /* 0x000000900400720c */ /* 0x0c0fe40003f66270 */
[----:B------:R-:W-:Y:S01]  /*7900*/  ISETP.GE.AND P2, PT, R4, R143, PT ;  /* 0x0000008f0400720c */ /* 0x000fe20003f46270 */
[C---:B------:R-:W-:Y:S01]  /*7910*/  VIADD R4, R12.reuse, 0x1 ;  /* 0x000000010c047836 */ /* 0x040fe20000000000 */
[----:B------:R-:W-:Y:S01]  /*7920*/  LOP3.LUT R5, R7, 0x10, R10, 0xfe, !PT ;  /* 0x0000001007057812 */ /* 0x000fe200078efe0a */
[----:B------:R-:W-:Y:S01]  /*7930*/  VIADD R26, R12, 0x19 ;  /* 0x000000190c1a7836 */ /* 0x000fe20000000000 */
[----:B------:R-:W5:Y:S01]  /*7940*/  MUFU.TANH R49, R49 ;  /* 0x0000003100317308 */ /* 0x000f620000002400 */
[----:B---3--:R-:W-:Y:S01]  /*7950*/  FSEL R9, R55, -INF , !P3 ;  /* 0xff80000037097808 */ /* 0x008fe20005800000 */
[----:B------:R-:W-:Y:S01]  /*7960*/  FMUL.FTZ R55, R124, UR5 ;  /* 0x000000057c377c20 */ /* 0x000fe20008410000 */
[----:B------:R-:W-:-:S02]  /*7970*/  ISETP.GE.AND P1, PT, R4, R144, PT ;  /* 0x000000900400720c */ /* 0x000fc40003f26270 */
[-C--:B------:R-:W-:Y:S01]  /*7980*/  ISETP.GE.AND P4, PT, R5, R144.reuse, PT ;  /* 0x000000900500720c */ /* 0x080fe20003f86270 */
[----:B-1----:R-:W-:Y:S01]  /*7990*/  FMUL.FTZ R15, R41, UR5 ;  /* 0x00000005290f7c20 */ /* 0x002fe20008410000 */
[----:B------:R-:W-:Y:S01]  /*79a0*/  FSEL R11, R50, -INF , !P1 ;  /* 0xff800000320b7808 */ /* 0x000fe20004800000 */
[----:B------:R1:W3:Y:S01]  /*79b0*/  MUFU.TANH R65, R6 ;  /* 0x0000000600417308 */ /* 0x0002e20000002400 */
[-C--:B------:R-:W-:Y:S02]  /*79c0*/  ISETP.GE.AND P5, PT, R5, R143.reuse, PT ;  /* 0x0000008f0500720c */ /* 0x080fe40003fa6270 */
[----:B------:R-:W-:Y:S01]  /*79d0*/  ISETP.GE.AND P1, PT, R4, R143, PT ;  /* 0x0000008f0400720c */ /* 0x000fe20003f26270 */
[----:B------:R-:W-:Y:S01]  /*79e0*/  VIADD R4, R12, 0x9 ;  /* 0x000000090c047836 */ /* 0x000fe20000000000 */
[----:B------:R-:W-:Y:S02]  /*79f0*/  LOP3.LUT R5, R7, 0x18, R10, 0xfe, !PT ;  /* 0x0000001807057812 */ /* 0x000fe400078efe0a */
[----:B------:R-:W-:Y:S01]  /*7a00*/  FSEL R8, R64, -INF , !P1 ;  /* 0xff80000040087808 */ /* 0x000fe20004800000 */
[----:B------:R-:W-:Y:S01]  /*7a10*/  FMUL.FTZ R64, R22, UR5 ;  /* 0x0000000516407c20 */ /* 0x000fe20008410000 */
[-C--:B------:R-:W-:Y:S01]  /*7a20*/  ISETP.GE.AND P1, PT, R5, R144.reuse, PT ;  /* 0x000000900500720c */ /* 0x080fe20003f26270 */
[----:B------:R-:W-:Y:S01]  /*7a30*/  VIADD R22, R12, 0x11 ;  /* 0x000000110c167836 */ /* 0x000fe20000000000 */
[----:B------:R-:W-:Y:S01]  /*7a40*/  ISETP.GE.AND P3, PT, R4, R144, PT ;  /* 0x000000900400720c */ /* 0x000fe20003f66270 */
[----:B------:R-:W-:Y:S01]  /*7a50*/  MUFU.TANH R15, R15 ;  /* 0x0000000f000f7308 */ /* 0x000fe20000002400 */
[----:B------:R-:W-:-:S02]  /*7a60*/  FSEL R19, R19, -INF , !P1 ;  /* 0xff80000013137808 */ /* 0x000fc40004800000 */
[CC--:B------:R-:W-:Y:S02]  /*7a70*/  ISETP.GE.AND P1, PT, R26.reuse, R144.reuse, PT ;  /* 0x000000901a00720c */ /* 0x0c0fe40003f26270 */
[----:B----4-:R-:W-:Y:S01]  /*7a80*/  FSEL R23, R53, -INF , !P4 ;  /* 0xff80000035177808 */ /* 0x010fe20006000000 */
[----:B------:R-:W-:Y:S01]  /*7a90*/  FMUL.FTZ R53, R59, UR5 ;  /* 0x000000053b357c20 */ /* 0x000fe20008410000 */
[----:B------:R-:W-:Y:S01]  /*7aa0*/  FSEL R17, R17, -INF , !P1 ;  /* 0xff80000011117808 */ /* 0x000fe20004800000 */
[----:B------:R4:W-:Y:S01]  /*7ab0*/  MUFU.TANH R141, R28 ;  /* 0x0000001c008d7308 */ /* 0x0009e20000002400 */
[----:B------:R-:W-:Y:S01]  /*7ac0*/  ISETP.GE.AND P1, PT, R26, R143, PT ;  /* 0x0000008f1a00720c */ /* 0x000fe20003f26270 */
[----:B------:R-:W-:Y:S01]  /*7ad0*/  VIADD R26, R12, 0x21 ;  /* 0x000000210c1a7836 */ /* 0x000fe20000000000 */
[----:B-1----:R-:W-:Y:S01]  /*7ae0*/  FSEL R6, R151, -INF , !P2 ;  /* 0xff80000097067808 */ /* 0x002fe20005000000 */
[----:B------:R-:W-:Y:S01]  /*7af0*/  FMUL.FTZ R59, R127, UR5 ;  /* 0x000000057f3b7c20 */ /* 0x000fe20008410000 */
[----:B------:R-:W-:-:S02]  /*7b00*/  ISETP.GE.AND P4, PT, R22, R144, PT ;  /* 0x000000901600720c */ /* 0x000fc40003f86270 */
[-C--:B------:R-:W-:Y:S01]  /*7b10*/  ISETP.GE.AND P2, PT, R5, R143.reuse, PT ;  /* 0x0000008f0500720c */ /* 0x080fe20003f46270 */
[----:B------:R1:W-:Y:S01]  /*7b20*/  MUFU.TANH R117, R21 ;  /* 0x0000001500757308 */ /* 0x0003e20000002400 */
[----:B------:R-:W-:Y:S02]  /*7b30*/  FSEL R5, R18, -INF , !P3 ;  /* 0xff80000012057808 */ /* 0x000fe40005800000 */
[----:B------:R-:W-:Y:S02]  /*7b40*/  ISETP.GE.AND P3, PT, R4, R143, PT ;  /* 0x0000008f0400720c */ /* 0x000fe40003f66270 */
[----:B------:R-:W-:Y:S02]  /*7b50*/  LOP3.LUT R18, R7, 0x20, R10, 0xfe, !PT ;  /* 0x0000002007127812 */ /* 0x000fe400078efe0a */
[----:B--2---:R-:W-:Y:S01]  /*7b60*/  FSEL R4, R54, -INF , !P3 ;  /* 0xff80000036047808 */ /* 0x004fe20005800000 */
[----:B------:R2:W-:Y:S01]  /*7b70*/  MUFU.TANH R130, R27 ;  /* 0x0000001b00827308 */ /* 0x0005e20000002400 */
[----:B----4-:R-:W-:Y:S01]  /*7b80*/  FSEL R28, R51, -INF , !P1 ;  /* 0xff800000331c7808 */ /* 0x010fe20004800000 */
[----:B------:R-:W-:Y:S01]  /*7b90*/  FMUL.FTZ R51, R57, UR5 ;  /* 0x0000000539337c20 */ /* 0x000fe20008410000 */
[-C--:B------:R-:W-:Y:S01]  /*7ba0*/  ISETP.GE.AND P1, PT, R26, R144.reuse, PT ;  /* 0x000000901a00720c */ /* 0x080fe20003f26270 */
[----:B------:R-:W-:Y:S01]  /*7bb0*/  FMUL.FTZ R57, R63, UR5 ;  /* 0x000000053f397c20 */ /* 0x000fe20008410000 */
[----:B------:R-:W-:Y:S01]  /*7bc0*/  ISETP.GE.AND P3, PT, R18, R144, PT ;  /* 0x000000901200720c */ /* 0x000fe20003f66270 */
[----:B------:R-:W-:Y:S01]  /*7bd0*/  FMUL.FTZ R63, R122, UR5 ;  /* 0x000000057a3f7c20 */ /* 0x000fe20008410000 */
[----:B-----5:R-:W-:Y:S01]  /*7be0*/  FSEL R49, R49, -INF , !P1 ;  /* 0xff80000031317808 */ /* 0x020fe20004800000 */
[----:B------:R4:W-:Y:S01]  /*7bf0*/  MUFU.TANH R67, R20 ;  /* 0x0000001400437308 */ /* 0x0009e20000002400 */
[----:B-1----:R-:W-:-:S02]  /*7c00*/  FSEL R21, R16, -INF , !P4 ;  /* 0xff80000010157808 */ /* 0x002fc40006000000 */
[-C--:B------:R-:W-:Y:S02]  /*7c10*/  ISETP.GE.AND P4, PT, R22, R143.reuse, PT ;  /* 0x0000008f1600720c */ /* 0x080fe40003f86270 */
[-C--:B------:R-:W-:Y:S01]  /*7c20*/  ISETP.GE.AND P1, PT, R26, R143.reuse, PT ;  /* 0x0000008f1a00720c */ /* 0x080fe20003f26270 */
[----:B------:R-:W-:Y:S01]  /*7c30*/  VIADD R26, R12, 0x29 ;  /* 0x000000290c1a7836 */ /* 0x000fe20000000000 */
[----:B---3--:R-:W-:Y:S01]  /*7c40*/  FSEL R16, R65, -INF , !P2 ;  /* 0xff80000041107808 */ /* 0x008fe20005000000 */
[----:B------:R-:W1:Y:S01]  /*7c50*/  MUFU.TANH R45, R45 ;  /* 0x0000002d002d7308 */ /* 0x000e620000002400 */
[----:B--2---:R-:W-:Y:S01]  /*7c60*/  LOP3.LUT R27, R7, 0x28, R10, 0xfe, !PT ;  /* 0x00000028071b7812 */ /* 0x004fe200078efe0a */
[----:B------:R-:W-:Y:S01]  /*7c70*/  FMUL.FTZ R65, R121, UR5 ;  /* 0x0000000579417c20 */ /* 0x000fe20008410000 */
[----:B------:R-:W-:Y:S02]  /*7c80*/  FSEL R41, R44, -INF , !P3 ;  /* 0xff8000002c297808 */ /* 0x000fe40005800000 */
[----:B------:R-:W-:-:S03]  /*7c90*/  ISETP.GE.AND P2, PT, R27, R143, PT ;  /* 0x0000008f1b00720c */ /* 0x000fc60003f46270 */
[----:B------:R-:W2:Y:S01]  /*7ca0*/  MUFU.TANH R149, R36 ;  /* 0x0000002400957308 */ /* 0x000ea20000002400 */
[----:B----4-:R-:W-:Y:S01]  /*7cb0*/  FSEL R20, R66, -INF , !P5 ;  /* 0xff80000042147808 */ /* 0x010fe20006800000 */
[----:B------:R-:W-:Y:S01]  /*7cc0*/  FMUL.FTZ R66, R120, UR5 ;  /* 0x0000000578427c20 */ /* 0x000fe20008410000 */
[----:B------:R-:W-:Y:S02]  /*7cd0*/  ISETP.GE.AND P5, PT, R18, R143, PT ;  /* 0x0000008f1200720c */ /* 0x000fe40003fa6270 */
[----:B------:R-:W-:Y:S01]  /*7ce0*/  FSEL R18, R52, -INF , !P4 ;  /* 0xff80000034127808 */ /* 0x000fe20006000000 */
[----:B------:R-:W-:Y:S01]  /*7cf0*/  FMUL.FTZ R52, R126, UR5 ;  /* 0x000000057e347c20 */ /* 0x000fe20008410000 */
[----:B------:R-:W-:Y:S01]  /*7d00*/  ISETP.GE.AND P4, PT, R27, R144, PT ;  /* 0x000000901b00720c */ /* 0x000fe20003f86270 */
[----:B------:R-:W3:Y:S01]  /*7d10*/  MUFU.TANH R128, R42 ;  /* 0x0000002a00807308 */ /* 0x000ee20000002400 */
[----:B------:R-:W-:Y:S02]  /*7d20*/  LOP3.LUT R27, R7, 0x30, R10, 0xfe, !PT ;  /* 0x00000030071b7812 */ /* 0x000fe400078efe0a */
[----:B------:R-:W-:-:S02]  /*7d30*/  FSEL R47, R47, -INF , !P4 ;  /* 0xff8000002f2f7808 */ /* 0x000fc40006000000 */
[-C--:B------:R-:W-:Y:S02]  /*7d40*/  ISETP.GE.AND P4, PT, R26, R144.reuse, PT ;  /* 0x000000901a00720c */ /* 0x080fe40003f86270 */
[----:B------:R-:W-:Y:S01]  /*7d50*/  ISETP.GE.AND P3, PT, R27, R144, PT ;  /* 0x000000901b00720c */ /* 0x000fe20003f66270 */
[----:B------:R-:W-:Y:S01]  /*7d60*/  MUFU.TANH R147, R37 ;  /* 0x0000002500937308 */ /* 0x000fe20000002400 */
[----:B-1----:R-:W-:Y:S02]  /*7d70*/  FSEL R50, R45, -INF , !P5 ;  /* 0xff8000002d327808 */ /* 0x002fe40006800000 */
[----:B--2---:R-:W-:Y:S02]  /*7d80*/  FSEL R149, R149, -INF , !P3 ;  /* 0xff80000095957808 */ /* 0x004fe40005800000 */
[----:B------:R-:W-:Y:S02]  /*7d90*/  ISETP.GE.AND P5, PT, R27, R143, PT ;  /* 0x0000008f1b00720c */ /* 0x000fe40003fa6270 */
[----:B------:R-:W-:Y:S01]  /*7da0*/  LOP3.LUT R27, R7, 0x38, R10, 0xfe, !PT ;  /* 0x00000038071b7812 */ /* 0x000fe200078efe0a */
[----:B------:R-:W-:Y:S01]  /*7db0*/  MUFU.TANH R152, R39 ;  /* 0x0000002700987308 */ /* 0x000fe20000002400 */
[----:B---3--:R-:W-:-:S02]  /*7dc0*/  FSEL R128, R128, -INF , !P2 ;  /* 0xff80000080807808 */ /* 0x008fc40005000000 */
[----:B------:R-:W-:-:S05]  /*7dd0*/  ISETP.GE.AND P2, PT, R27, R143, PT ;  /* 0x0000008f1b00720c */ /* 0x000fca0003f46270 */
[----:B------:R-:W1:Y:S08]  /*7de0*/  MUFU.TANH R150, R34 ;  /* 0x0000002200967308 */ /* 0x000e700000002400 */
[----:B------:R2:W3:Y:S08]  /*7df0*/  MUFU.TANH R46, R43 ;  /* 0x0000002b002e7308 */ /* 0x0004f00000002400 */
[----:B------:R-:W4:Y:S01]  /*7e00*/  MUFU.TANH R154, R38 ;  /* 0x00000026009a7308 */ /* 0x000f220000002400 */
[----:B-1----:R-:W-:Y:S01]  /*7e10*/  FSEL R150, R150, -INF , !P2 ;  /* 0xff80000096967808 */ /* 0x002fe20005000000 */
[----:B------:R-:W-:-:S06]  /*7e20*/  FMUL.FTZ R34, R135, UR5 ;  /* 0x0000000587227c20 */ /* 0x000fcc0008410000 */
[----:B------:R-:W1:Y:S01]  /*7e30*/  MUFU.TANH R156, R156 ;  /* 0x0000009c009c7308 */ /* 0x000e620000002400 */
[----:B--2---:R-:W-:Y:S01]  /*7e40*/  FSEL R43, R15, -INF , !P4 ;  /* 0xff8000000f2b7808 */ /* 0x004fe20006000000 */
[----:B------:R-:W-:Y:S01]  /*7e50*/  VIADD R15, R12, 0x31 ;  /* 0x000000310c0f7836 */ /* 0x000fe20000000000 */
[----:B------:R-:W-:Y:S02]  /*7e60*/  ISETP.GE.AND P4, PT, R26, R143, PT ;  /* 0x0000008f1a00720c */ /* 0x000fe40003f86270 */
[----:B------:R-:W-:Y:S02]  /*7e70*/  LOP3.LUT R26, R7, 0x40, R10, 0xfe, !PT ;  /* 0x00000040071a7812 */ /* 0x000fe400078efe0a */
[----:B------:R-:W-:Y:S01]  /*7e80*/  ISETP.GE.AND P3, PT, R15, R144, PT ;  /* 0x000000900f00720c */ /* 0x000fe20003f66270 */
[----:B------:R-:W2:Y:S01]  /*7e90*/  MUFU.TANH R14, R14 ;  /* 0x0000000e000e7308 */ /* 0x000ea20000002400 */
[----:B---3--:R-:W-:Y:S02]  /*7ea0*/  FSEL R46, R46, -INF , !P4 ;  /* 0xff8000002e2e7808 */ /* 0x008fe40006000000 */
[----:B------:R-:W-:-:S02]  /*7eb0*/  FSEL R147, R147, -INF , !P3 ;  /* 0xff80000093937808 */ /* 0x000fc40005800000 */
[-C--:B------:R-:W-:Y:S02]  /*7ec0*/  ISETP.GE.AND P3, PT, R15, R143.reuse, PT ;  /* 0x0000008f0f00720c */ /* 0x080fe40003f66270 */
[----:B------:R-:W-:Y:S01]  /*7ed0*/  LOP3.LUT R15, R7, 0x48, R10, 0xfe, !PT ;  /* 0x00000048070f7812 */ /* 0x000fe200078efe0a */
[----:B------:R3:W5:Y:S01]  /*7ee0*/  MUFU.TANH R131, R32 ;  /* 0x0000002000837308 */ /* 0x0007620000002400 */
[----:B------:R-:W-:Y:S02]  /*7ef0*/  FSEL R152, R152, -INF , !P3 ;  /* 0xff80000098987808 */ /* 0x000fe40005800000 */
[CC--:B------:R-:W-:Y:S02]  /*7f00*/  ISETP.GE.AND P3, PT, R15.reuse, R144.reuse, PT ;  /* 0x000000900f00720c */ /* 0x0c0fe40003f66270 */
[----:B------:R-:W-:Y:S01]  /*7f10*/  ISETP.GE.AND P2, PT, R15, R143, PT ;  /* 0x0000008f0f00720c */ /* 0x000fe20003f46270 */
[----:B------:R-:W-:Y:S01]  /*7f20*/  VIADD R15, R12, 0x41 ;  /* 0x000000410c0f7836 */ /* 0x000fe20000000000 */
[----:B------:R-:W-:Y:S01]  /*7f30*/  ISETP.GE.AND P4, PT, R26, R144, PT ;  /* 0x000000901a00720c */ /* 0x000fe20003f86270 */
[----:B------:R-:W5:Y:S01]  /*7f40*/  MUFU.TANH R29, R29 ;  /* 0x0000001d001d7308 */ /* 0x000f620000002400 */
[----:B----4-:R-:W-:-:S02]  /*7f50*/  FSEL R154, R154, -INF , !P5 ;  /* 0xff8000009a9a7808 */ /* 0x010fc40006800000 */
[----:B------:R-:W-:Y:S02]  /*7f60*/  FSEL R141, R141, -INF , !P4 ;  /* 0xff8000008d8d7808 */ /* 0x000fe40006000000 */
[----:B-1----:R-:W-:Y:S02]  /*7f70*/  FSEL R156, R156, -INF , !P1 ;  /* 0xff8000009c9c7808 */ /* 0x002fe40004800000 */
[-C--:B------:R-:W-:Y:S01]  /*7f80*/  ISETP.GE.AND P5, PT, R26, R143.reuse, PT ;  /* 0x0000008f1a00720c */ /* 0x080fe20003fa6270 */
[----:B------:R-:W1:Y:S01]  /*7f90*/  MUFU.TANH R129, R33 ;  /* 0x0000002100817308 */ /* 0x000e620000002400 */
[-C--:B------:R-:W-:Y:S01]  /*7fa0*/  ISETP.GE.AND P4, PT, R15, R144.reuse, PT ;  /* 0x000000900f00720c */ /* 0x080fe20003f86270 */
[----:B------:R-:W-:Y:S01]  /*7fb0*/  VIADD R26, R12, 0x39 ;  /* 0x000000390c1a7836 */ /* 0x000fe20000000000 */
[----:B------:R-:W-:Y:S01]  /*7fc0*/  ISETP.GE.AND P1, PT, R27, R144, PT ;  /* 0x000000901b00720c */ /* 0x000fe20003f26270 */
[----:B---3--:R-:W-:Y:S01]  /*7fd0*/  FMUL.FTZ R32, R134, UR5 ;  /* 0x0000000586207c20 */ /* 0x008fe20008410000 */
[----:B--2---:R-:W-:Y:S01]  /*7fe0*/  FSEL R135, R14, -INF , !P4 ;  /* 0xff8000000e877808 */ /* 0x004fe20006000000 */
[----:B------:R-:W-:Y:S01]  /*7ff0*/  VIADD R14, R12, 0x49 ;  /* 0x000000490c0e7836 */ /* 0x000fe20000000000 */
[----:B-----5:R-:W-:Y:S01]  /*8000*/  FSEL R131, R131, -INF , !P1 ;  /* 0xff80000083837808 */ /* 0x020fe20004800000 */
[----:B------:R-:W-:Y:S01]  /*8010*/  MUFU.TANH R13, R13 ;  /* 0x0000000d000d7308 */ /* 0x000fe20000002400 */
[----:B------:R-:W-:-:S02]  /*8020*/  ISETP.GE.AND P4, PT, R15, R143, PT ;  /* 0x0000008f0f00720c */ /* 0x000fc40003f86270 */
[-C--:B------:R-:W-:Y:S02]  /*8030*/  ISETP.GE.AND P1, PT, R26, R144.reuse, PT ;  /* 0x000000901a00720c */ /* 0x080fe40003f26270 */
[----:B------:R-:W-:Y:S02]  /*8040*/  FSEL R134, R29, -INF , !P4 ;  /* 0xff8000001d867808 */ /* 0x000fe40006000000 */
[-C--:B------:R-:W-:Y:S01]  /*8050*/  ISETP.GE.AND P4, PT, R14, R144.reuse, PT ;  /* 0x000000900e00720c */ /* 0x080fe20003f86270 */
[----:B------:R2:W3:Y:S01]  /*8060*/  MUFU.TANH R148, R35 ;  /* 0x0000002300947308 */ /* 0x0004e20000002400 */
[----:B-1----:R-:W-:Y:S01]  /*8070*/  FSEL R129, R129, -INF , !P1 ;  /* 0xff80000081817808 */ /* 0x002fe20004800000 */
[----:B------:R-:W-:Y:S01]  /*8080*/  FMUL.FTZ R33, R58, UR5 ;  /* 0x000000053a217c20 */ /* 0x000fe20008410000 */
[----:B------:R-:W-:Y:S01]  /*8090*/  ISETP.GE.AND P1, PT, R26, R143, PT ;  /* 0x0000008f1a00720c */ /* 0x000fe20003f26270 */
[----:B------:R-:W-:Y:S01]  /*80a0*/  FMUL.FTZ R58, R62, UR5 ;  /* 0x000000053e3a7c20 */ /* 0x000fe20008410000 */
[--C-:B------:R-:W-:Y:S01]  /*80b0*/  LOP3.LUT R26, R7, 0x50, R10.reuse, 0xfe, !PT ;  /* 0x00000050071a7812 */ /* 0x100fe200078efe0a */
[----:B------:R-:W-:Y:S01]  /*80c0*/  FMUL.FTZ R62, R123, UR5 ;  /* 0x000000057b3e7c20 */ /* 0x000fe20008410000 */
[----:B------:R-:W-:Y:S01]  /*80d0*/  LOP3.LUT R15, R7, 0x58, R10, 0xfe, !PT ;  /* 0x00000058070f7812 */ /* 0x000fe200078efe0a */
[----:B------:R-:W1:Y:S08]  /*80e0*/  MUFU.TANH R146, R30 ;  /* 0x0000001e00927308 */ /* 0x000e700000002400 */
[----:B------:R-:W4:Y:S01]  /*80f0*/  MUFU.TANH R145, R145 ;  /* 0x0000009100917308 */ /* 0x000f220000002400 */
[----:B--2---:R-:W-:Y:S01]  /*8100*/  FMUL.FTZ R35, R56, UR5 ;  /* 0x0000000538237c20 */ /* 0x004fe20008410000 */
[----:B---3--:R-:W-:Y:S01]  /*8110*/  FSEL R148, R148, -INF , !P1 ;  /* 0xff80000094947808 */ /* 0x008fe20004800000 */
[----:B------:R-:W-:Y:S01]  /*8120*/  FMUL.FTZ R56, R125, UR5 ;  /* 0x000000057d387c20 */ /* 0x000fe20008410000 */
[----:B------:R-:W-:-:S04]  /*8130*/  ISETP.GE.AND P1, PT, R26, R144, PT ;  /* 0x000000901a00720c */ /* 0x000fc80003f26270 */
[----:B------:R-:W-:Y:S01]  /*8140*/  MUFU.TANH R24, R24 ;  /* 0x0000001800187308 */ /* 0x000fe20000002400 */
[----:B-1----:R-:W-:Y:S02]  /*8150*/  FSEL R146, R146, -INF , !P5 ;  /* 0xff80000092927808 */ /* 0x002fe40006800000 */
[----:B------:R-:W-:Y:S02]  /*8160*/  FSEL R67, R67, -INF , !P1 ;  /* 0xff80000043437808 */ /* 0x000fe40004800000 */
[----:B------:R-:W-:-:S03]  /*8170*/  ISETP.GE.AND P5, PT, R26, R143, PT ;  /* 0x0000008f1a00720c */ /* 0x000fc60003fa6270 */
[----:B------:R-:W1:Y:S01]  /*8180*/  MUFU.TANH R64, R64 ;  /* 0x0000004000407308 */ /* 0x000e620000002400 */
[----:B----4-:R-:W-:Y:S02]  /*8190*/  FSEL R145, R145, -INF , !P3 ;  /* 0xff80000091917808 */ /* 0x010fe40005800000 */
[----:B------:R-:W-:-:S05]  /*81a0*/  ISETP.GE.AND P3, PT, R15, R144, PT ;  /* 0x000000900f00720c */ /* 0x000fca0003f66270 */
[----:B------:R2:W3:Y:S08]  /*81b0*/  MUFU.TANH R54, R25 ;  /* 0x0000001900367308 */ /* 0x0004f00000002400 */
[----:B------:R-:W4:Y:S01]  /*81c0*/  MUFU.TANH R32, R32 ;  /* 0x0000002000207308 */ /* 0x000f220000002400 */
[----:B-1----:R-:W-:-:S07]  /*81d0*/  FSEL R64, R64, -INF , !P5 ;  /* 0xff80000040407808 */ /* 0x002fce0006800000 */
[----:B------:R1:W-:Y:S01]  /*81e0*/  MUFU.TANH R22, R132 ;  /* 0x0000008400167308 */ /* 0x0003e20000002400 */
[----:B--2---:R-:W-:Y:S01]  /*81f0*/  FMUL.FTZ R25, R133, UR5 ;  /* 0x0000000585197c20 */ /* 0x004fe20008410000 */
[----:B------:R-:W-:Y:S01]  /*8200*/  FSEL R133, R13, -INF , !P4 ;  /* 0xff8000000d857808 */ /* 0x000fe20006000000 */
[----:B------:R-:W-:Y:S01]  /*8210*/  FMUL.FTZ R13, R60, UR5 ;  /* 0x000000053c0d7c20 */ /* 0x000fe20008410000 */
[----:B------:R-:W-:Y:S01]  /*8220*/  ISETP.GE.AND P4, PT, R14, R143, PT ;  /* 0x0000008f0e00720c */ /* 0x000fe20003f86270 */
[----:B------:R-:W-:Y:S02]  /*8230*/  VIADD R14, R12, 0x51 ;  /* 0x000000510c0e7836 */ /* 0x000fe40000000000 */
[----:B------:R-:W-:Y:S01]  /*8240*/  FMUL.FTZ R60, R61, UR5 ;  /* 0x000000053d3c7c20 */ /* 0x000fe20008410000 */
[----:B------:R-:W2:Y:S01]  /*8250*/  MUFU.TANH R35, R35 ;  /* 0x0000002300237308 */ /* 0x000ea20000002400 */
[----:B------:R-:W-:Y:S02]  /*8260*/  FSEL R130, R130, -INF , !P4 ;  /* 0xff80000082827808 */ /* 0x000fe40006000000 */
[----:B------:R-:W-:-:S04]  /*8270*/  ISETP.GE.AND P1, PT, R14, R144, PT ;  /* 0x000000900e00720c */ /* 0x000fc80003f26270 */
[----:B------:R-:W-:Y:S01]  /*8280*/  FSEL R117, R117, -INF , !P1 ;  /* 0xff80000075757808 */ /* 0x000fe20004800000 */
[----:B------:R-:W5:Y:S01]  /*8290*/  MUFU.TANH R51, R51 ;  /* 0x0000003300337308 */ /* 0x000f620000002400 */
[----:B-1----:R-:W-:Y:S02]  /*82a0*/  FSEL R132, R24, -INF , !P2 ;  /* 0xff80000018847808 */ /* 0x002fe40005000000 */
[-C--:B------:R-:W-:Y:S02]  /*82b0*/  ISETP.GE.AND P2, PT, R15, R143.reuse, PT ;  /* 0x0000008f0f00720c */ /* 0x080fe40003f46270 */
[----:B------:R-:W-:Y:S02]  /*82c0*/  LOP3.LUT R15, R7, 0x60, R10, 0xfe, !PT ;  /* 0x00000060070f7812 */ /* 0x000fe400078efe0a */
[-C--:B------:R-:W-:Y:S01]  /*82d0*/  ISETP.GE.AND P1, PT, R14, R143.reuse, PT ;  /* 0x0000008f0e00720c */ /* 0x080fe20003f26270 */
[----:B------:R-:W1:Y:S01]  /*82e0*/  MUFU.TANH R25, R25 ;  /* 0x0000001900197308 */ /* 0x000e620000002400 */
[C---:B------:R-:W-:Y:S01]  /*82f0*/  ISETP.GE.AND P4, PT, R15.reuse, R144, PT ;  /* 0x000000900f00720c */ /* 0x040fe20003f86270 */
[----:B------:R-:W-:Y:S01]  /*8300*/  VIADD R14, R12, 0x59 ;  /* 0x000000590c0e7836 */ /* 0x000fe20000000000 */
[----:B------:R-:W-:-:S02]  /*8310*/  ISETP.GE.AND P5, PT, R15, R143, PT ;  /* 0x0000008f0f00720c */ /* 0x000fc40003fa6270 */
[----:B------:R-:W-:Y:S02]  /*8320*/  LOP3.LUT R15, R7, 0x68, R10, 0xfe, !PT ;  /* 0x00000068070f7812 */ /* 0x000fe400078efe0a */
[----:B---3--:R-:W-:Y:S01]  /*8330*/  FSEL R54, R54, -INF , !P1 ;  /* 0xff80000036367808 */ /* 0x008fe20004800000 */
[----:B------:R-:W3:Y:S01]  /*8340*/  MUFU.TANH R34, R34 ;  /* 0x0000002200227308 */ /* 0x000ee20000002400 */
[----:B----4-:R-:W-:Y:S02]  /*8350*/  FSEL R32, R32, -INF , !P2 ;  /* 0xff80000020207808 */ /* 0x010fe40005000000 */
[C---:B------:R-:W-:Y:S02]  /*8360*/  ISETP.GE.AND P1, PT, R15.reuse, R144, PT ;  /* 0x000000900f00720c */ /* 0x040fe40003f26270 */
[----:B------:R-:W-:Y:S01]  /*8370*/  ISETP.GE.AND P2, PT, R15, R143, PT ;  /* 0x0000008f0f00720c */ /* 0x000fe20003f46270 */
[----:B------:R-:W-:Y:S01]  /*8380*/  VIADD R15, R12, 0x61 ;  /* 0x000000610c0f7836 */ /* 0x000fe20000000000 */
[----:B--2---:R-:W-:Y:S01]  /*8390*/  FSEL R35, R35, -INF , !P4 ;  /* 0xff80000023237808 */ /* 0x004fe20006000000 */
[----:B------:R-:W2:Y:S01]  /*83a0*/  MUFU.TANH R33, R33 ;  /* 0x0000002100217308 */ /* 0x000ea20000002400 */
[----:B------:R-:W-:-:S02]  /*83b0*/  FSEL R125, R22, -INF , !P3 ;  /* 0xff800000167d7808 */ /* 0x000fc40005800000 */
[-C--:B------:R-:W-:Y:S02]  /*83c0*/  ISETP.GE.AND P4, PT, R15, R144.reuse, PT ;  /* 0x000000900f00720c */ /* 0x080fe40003f86270 */
[----:B------:R-:W-:Y:S02]  /*83d0*/  ISETP.GE.AND P3, PT, R14, R144, PT ;  /* 0x000000900e00720c */ /* 0x000fe40003f66270 */
[----:B-----5:R-:W-:Y:S01]  /*83e0*/  FSEL R51, R51, -INF , !P4 ;  /* 0xff80000033337808 */ /* 0x020fe20006000000 */
[----:B------:R-:W4:Y:S01]  /*83f0*/  MUFU.TANH R55, R55 ;  /* 0x0000003700377308 */ /* 0x000f220000002400 */
[----:B-1----:R-:W-:Y:S02]  /*8400*/  FSEL R124, R25, -INF , !P3 ;  /* 0xff800000197c7808 */ /* 0x002fe40005800000 */
[-C--:B------:R-:W-:Y:S01]  /*8410*/  ISETP.GE.AND P4, PT, R15, R143.reuse, PT ;  /* 0x0000008f0f00720c */ /* 0x080fe20003f86270 */
[----:B------:R-:W-:Y:S01]  /*8420*/  VIADD R15, R12, 0x69 ;  /* 0x000000690c0f7836 */ /* 0x000fe20000000000 */
[----:B------:R-:W-:-:S02]  /*8430*/  ISETP.GE.AND P3, PT, R14, R143, PT ;  /* 0x0000008f0e00720c */ /* 0x000fc40003f66270 */
[----:B------:R-:W-:Y:S01]  /*8440*/  LOP3.LUT R14, R7, 0x70, R10, 0xfe, !PT ;  /* 0x00000070070e7812 */ /* 0x000fe200078efe0a */
[----:B------:R-:W1:Y:S01]  /*8450*/  MUFU.TANH R53, R53 ;  /* 0x0000003500357308 */ /* 0x000e620000002400 */
[----:B---3--:R-:W-:Y:S02]  /*8460*/  FSEL R34, R34, -INF , !P3 ;  /* 0xff80000022227808 */ /* 0x008fe40005800000 */
[----:B--2---:R-:W-:Y:S02]  /*8470*/  FSEL R33, R33, -INF , !P5 ;  /* 0xff80000021217808 */ /* 0x004fe40006800000 */
[C---:B------:R-:W-:Y:S02]  /*8480*/  ISETP.GE.AND P3, PT, R14.reuse, R144, PT ;  /* 0x000000900e00720c */ /* 0x040fe40003f66270 */
[-C--:B------:R-:W-:Y:S01]  /*8490*/  ISETP.GE.AND P5, PT, R14, R143.reuse, PT ;  /* 0x0000008f0e00720c */ /* 0x080fe20003fa6270 */
[----:B------:R-:W2:Y:S01]  /*84a0*/  MUFU.TANH R59, R59 ;  /* 0x0000003b003b7308 */ /* 0x000ea20000002400 */
[----:B----4-:R-:W-:Y:S01]  /*84b0*/  FSEL R55, R55, -INF , !P1 ;  /* 0xff80000037377808 */ /* 0x010fe20004800000 */
[----:B------:R-:W-:Y:S01]  /*84c0*/  VIADD R14, R12, 0x71 ;  /* 0x000000710c0e7836 */ /* 0x000fe20000000000 */
[----:B------:R-:W-:-:S02]  /*84d0*/  ISETP.GE.AND P1, PT, R15, R143, PT ;  /* 0x0000008f0f00720c */ /* 0x000fc40003f26270 */
[----:B------:R-:W-:-:S03]  /*84e0*/  LOP3.LUT R10, R7, 0x78, R10, 0xfe, !PT ;  /* 0x00000078070a7812 */ /* 0x000fc600078efe0a */
        /* <DEDUP_REMOVED lines=8> */
[C---:B------:R-:W-:Y:S01]  /*8570*/  ISETP.GE.AND P3, PT, R12.reuse, R143, PT ;  /* 0x0000008f0c00720c */ /* 0x040fe20003f66270 */
        /* <DEDUP_REMOVED lines=21> */
[----:B-1----:R-:W-:-:S07]  /*86d0*/  FSEL R48, R48, -INF , !P3 ;  /* 0xff80000030307808 */ /* 0x002fce0005800000 */
[----:B------:R-:W1:Y:S01]  /*86e0*/  MUFU.TANH R63, R63 ;  /* 0x0000003f003f7308 */ /* 0x000e620000002400 */
[----:B--2---:R-:W-:-:S07]  /*86f0*/  FSEL R66, R66, -INF , !P5 ;  /* 0xff80000042427808 */ /* 0x004fce0006800000 */
[----:B------:R-:W2:Y:S01]  /*8700*/  MUFU.TANH R62, R62 ;  /* 0x0000003e003e7308 */ /* 0x000ea20000002400 */
[----:B---3--:R-:W-:Y:S02]  /*8710*/  FSEL R65, R65, -INF , !P4 ;  /* 0xff80000041417808 */ /* 0x008fe40006000000 */
[----:B-1----:R-:W-:Y:S02]  /*8720*/  FSEL R63, R63, -INF , !P2 ;  /* 0xff8000003f3f7808 */ /* 0x002fe40005000000 */
[----:B--2---:R-:W-:Y:S01]  /*8730*/  FSEL R62, R62, -INF , !P1 ;  /* 0xff8000003e3e7808 */ /* 0x004fe20004800000 */
        /* <DEDUP_REMOVED lines=61> */
.L_x_1855:
[----:B------:R-:W-:-:S04]  /*8b10*/  LEA R10, -R136, RZ, 0x7 ;  /* 0x000000ff880a7211 */ /* 0x000fc800078e39ff */
[----:B------:R-:W-:-:S07]  /*8b20*/  SHF.R.S32.HI R7, RZ, 0x1f, R10 ;  /* 0x0000001fff077819 */ /* 0x000fce000001140a */
.L_x_1856:
        /* <DEDUP_REMOVED lines=28> */
.L_x_1854:
        /* <DEDUP_REMOVED lines=70> */
[----:B-1----:R-:W-:-:S03]  /*9150*/  FMNMX.FTZ R24, R13, R24, !PT ;  /* 0x000000180d187209 */ /* 0x002fc60007810000 */
[----:B------:R-:W1:Y:S01]  /*9160*/  LDSM.16.MT88.4 R12, [R116+0x9000] ;  /* 0x00900000740c783b */ /* 0x000e620000004200 */
[C---:B------:R-:W-:Y:S01]  /*9170*/  FSETP.NEU.FTZ.AND P1, PT, R24.reuse, -INF , PT ;  /* 0xff8000001800780b */ /* 0x040fe20003f3d000 */
[----:B------:R-:W-:-:S03]  /*9180*/  FMUL.FTZ R122, R24, UR6 ;  /* 0x00000006187a7c20 */ /* 0x000fc60008410000 */
[----:B------:R-:W-:Y:S02]  /*9190*/  FSEL R121, R24, RZ, P1 ;  /* 0x000000ff18797208 */ /* 0x000fe40000800000 */
[----:B------:R-:W-:-:S03]  /*91a0*/  FSEL R122, R122, RZ, P1 ;  /* 0x000000ff7a7a7208 */ /* 0x000fc60000800000 */
[----:B------:R-:W-:Y:S02]  /*91b0*/  FADD.FTZ R121, R2, -R121 ;  /* 0x8000007902797221 */ /* 0x000fe40000010000 */
[--C-:B------:R-:W-:Y:S01]  /*91c0*/  FFMA.FTZ R120, R3, UR6, -R122.reuse ;  /* 0x0000000603787c23 */ /* 0x100fe2000801087a */
[----:B--2---:R-:W-:Y:S01]  /*91d0*/  FMNMX.FTZ R3, R10, R7, !PT ;  /* 0x000000070a037209 */ /* 0x004fe20007810000 */
[--C-:B------:R-:W-:Y:S01]  /*91e0*/  FFMA.FTZ R25, R5, UR6, -R122.reuse ;  /* 0x0000000605197c23 */ /* 0x100fe2000801087a */
[--C-:B------:R-:W-:Y:S01]  /*91f0*/  FFMA.FTZ R44, R11, UR6, -R122.reuse ;  /* 0x000000060b2c7c23 */ /* 0x100fe2000801087a */
[--C-:B------:R-:W-:Y:S01]  /*9200*/  FFMA.FTZ R26, R9, UR6, -R122.reuse ;  /* 0x00000006091a7c23 */ /* 0x100fe2000801087a */
[C---:B------:R-:W-:Y:S01]  /*9210*/  FSETP.NEU.FTZ.AND P0, PT, R3.reuse, -INF , PT ;  /* 0xff8000000300780b */ /* 0x040fe20003f1d000 */
[----:B------:R-:W-:Y:S01]  /*9220*/  FMUL.FTZ R119, R3, UR6 ;  /* 0x0000000603777c20 */ /* 0x000fe20008410000 */
[----:B------:R-:W-:Y:S01]  /*9230*/  FMUL.FTZ R121, R121, UR6 ;  /* 0x0000000679797c20 */ /* 0x000fe20008410000 */
[----:B------:R-:W-:Y:S01]  /*9240*/  MUFU.EX2 R120, R120 ;  /* 0x0000007800787308 */ /* 0x000fe20000000800 */
[----:B------:R-:W-:Y:S01]  /*9250*/  FSEL R5, R3, RZ, P0 ;  /* 0x000000ff03057208 */ /* 0x000fe20000000000 */
[--C-:B------:R-:W-:Y:S01]  /*9260*/  FFMA.FTZ R37, R23, UR6, -R122.reuse ;  /* 0x0000000617257c23 */ /* 0x100fe2000801087a */
[----:B------:R-:W-:Y:S01]  /*9270*/  FSEL R119, R119, RZ, P0 ;  /* 0x000000ff77777208 */ /* 0x000fe20000000000 */
[--C-:B------:R-:W-:Y:S01]  /*9280*/  FFMA.FTZ R30, R21, UR6, -R122.reuse ;  /* 0x00000006151e7c23 */ /* 0x100fe2000801087a */
[--C-:B------:R-:W-:Y:S01]  /*9290*/  FFMA.FTZ R29, R19, UR6, -R122.reuse ;  /* 0x00000006131d7c23 */ /* 0x100fe2000801087a */
[----:B------:R-:W-:Y:S01]  /*92a0*/  FADD.FTZ R0, R0, -R5 ;  /* 0x8000000500007221 */ /* 0x000fe20000010000 */
[--C-:B------:R-:W-:Y:S01]  /*92b0*/  FFMA.FTZ R2, R17, UR6, -R122.reuse ;  /* 0x0000000611027c23 */ /* 0x100fe2000801087a */
[--C-:B------:R-:W-:Y:S01]  /*92c0*/  FFMA.FTZ R45, R48, UR6, -R119.reuse ;  /* 0x00000006302d7c23 */ /* 0x100fe20008010877 */
[--C-:B------:R-:W-:Y:S01]  /*92d0*/  FFMA.FTZ R42, R8, UR6, -R119.reuse ;  /* 0x00000006082a7c23 */ /* 0x100fe20008010877 */
[----:B------:R-:W-:Y:S01]  /*92e0*/  FMUL.FTZ R48, R0, UR6 ;  /* 0x0000000600307c20 */ /* 0x000fe20008410000 */
[--C-:B------:R-:W-:Y:S01]  /*92f0*/  FFMA.FTZ R27, R6, UR6, -R119.reuse ;  /* 0x00000006061b7c23 */ /* 0x100fe20008010877 */
[--C-:B------:R-:W-:Y:S01]  /*9300*/  FFMA.FTZ R0, R4, UR6, -R119.reuse ;  /* 0x0000000604007c23 */ /* 0x100fe20008010877 */
[----:B------:R-:W2:Y:S01]  /*9310*/  MUFU.EX2 R44, R44 ;  /* 0x0000002c002c7308 */ /* 0x000ea20000000800 */
[----:B------:R-:W3:Y:S01]  /*9320*/  LDSM.16.MT88.4 R8, [R172+0x9000] ;  /* 0x00900000ac08783b */ /* 0x000ee20000004200 */
        /* <DEDUP_REMOVED lines=8> */
[----:B------:R-:W-:Y:S01]  /*93b0*/  LDSM.16.MT88.4 R20, [R172+0x9400] ;  /* 0x00940000ac14783b */ /* 0x000fe20000004200 */
[--C-:B------:R-:W-:Y:S01]  /*93c0*/  FFMA.FTZ R41, R41, UR6, -R122.reuse ;  /* 0x0000000629297c23 */ /* 0x100fe2000801087a */
[--C-:B------:R-:W-:Y:S01]  /*93d0*/  FFMA.FTZ R43, R43, UR6, -R122.reuse ;  /* 0x000000062b2b7c23 */ /* 0x100fe2000801087a */
[--C-:B------:R-:W-:Y:S01]  /*93e0*/  FFMA.FTZ R50, R50, UR6, -R119.reuse ;  /* 0x0000000632327c23 */ /* 0x100fe20008010877 */
[--C-:B------:R-:W-:Y:S01]  /*93f0*/  FFMA.FTZ R49, R156, UR6, -R119.reuse ;  /* 0x000000069c317c23 */ /* 0x100fe20008010877 */
[--C-:B------:R-:W-:Y:S01]  /*9400*/  FFMA.FTZ R47, R128, UR6, -R119.reuse ;  /* 0x00000006802f7c23 */ /* 0x100fe20008010877 */
[----:B------:R-:W4:Y:S01]  /*9410*/  MUFU.EX2 R25, R25 ;  /* 0x0000001900197308 */ /* 0x000f220000000800 */
        /* <DEDUP_REMOVED lines=36> */
[----:B------:R-:W-:Y:S01]  /*9660*/  LDSM.16.MT88.4 R32, [R116+0xa400] ;  /* 0x00a400007420783b */ /* 0x000fe20000004200 */
[--C-:B------:R-:W-:Y:S01]  /*9670*/  FFMA.FTZ R149, R55, UR6, -R122.reuse ;  /* 0x0000000637957c23 */ /* 0x100fe2000801087a */
[--C-:B------:R-:W-:Y:S01]  /*9680*/  FFMA.FTZ R143, R61, UR6, -R122.reuse ;  /* 0x000000063d8f7c23 */ /* 0x100fe2000801087a */
[----:B------:R-:W2:Y:S01]  /*9690*/  MUFU.EX2 R48, R48 ;  /* 0x0000003000307308 */ /* 0x000ea20000000800 */
[--C-:B------:R-:W-:Y:S01]  /*96a0*/  FFMA.FTZ R141, R60, UR6, -R122.reuse ;  /* 0x000000063c8d7c23 */ /* 0x100fe2000801087a */
[--C-:B------:R-:W-:Y:S01]  /*96b0*/  FFMA.FTZ R66, R66, UR6, -R122.reuse ;  /* 0x0000000642427c23 */ /* 0x100fe2000801087a */
[----:B------:R-:W-:Y:S01]  /*96c0*/  FFMA.FTZ R65, R65, UR6, -R122 ;  /* 0x0000000641417c23 */ /* 0x000fe2000801087a */
[--C-:B------:R-:W-:Y:S01]  /*96d0*/  FFMA.FTZ R146, R53, UR6, -R119.reuse ;  /* 0x0000000635927c23 */ /* 0x100fe20008010877 */
[--C-:B------:R-:W-:Y:S01]  /*96e0*/  FFMA.FTZ R145, R52, UR6, -R119.reuse ;  /* 0x0000000634917c23 */ /* 0x100fe20008010877 */
[--C-:B------:R-:W-:Y:S01]  /*96f0*/  FFMA.FTZ R122, R59, UR6, -R119.reuse ;  /* 0x000000063b7a7c23 */ /* 0x100fe20008010877 */
[--C-:B------:R-:W-:Y:S01]  /*9700*/  FFMA.FTZ R60, R58, UR6, -R119.reuse ;  /* 0x000000063a3c7c23 */ /* 0x100fe20008010877 */
[----:B------:R-:W5:Y:S01]  /*9710*/  MUFU.EX2 R0, R0 ;  /* 0x0000000000007308 */ /* 0x000f620000000800 */
[-C--:B----4-:R-:W-:Y:S01]  /*9720*/  FMUL.FTZ R104, R104, R121.reuse ;  /* 0x0000007968687220 */ /* 0x090fe20000410000 */
        /* <DEDUP_REMOVED lines=14> */
[-C--:B------:R-:W-:Y:S01]  /*9810*/  FMUL.FTZ R111, R111, R48.reuse ;  /* 0x000000306f6f7220 */ /* 0x080fe20000410000 */
[----:B-----5:R-:W-:Y:S01]  /*9820*/  F2FP.F16.F32.PACK_AB R7, R0, R27 ;  /* 0x0000001b0007723e */ /* 0x020fe200000000ff */
[-C--:B------:R-:W-:Y:S01]  /*9830*/  FMUL.FTZ R88, R88, R121.reuse ;  /* 0x0000007958587220 */ /* 0x080fe20000410000 */
[-C--:B------:R-:W-:Y:S01]  /*9840*/  FMUL.FTZ R89, R89, R121.reuse ;  /* 0x0000007959597220 */ /* 0x080fe20000410000 */
[-C--:B------:R-:W-:Y:S01]  /*9850*/  FMUL.FTZ R90, R90, R48.reuse ;  /* 0x000000305a5a7220 */ /* 0x080fe20000410000 */
[-C--:B------:R-:W-:Y:S01]  /*9860*/  FMUL.FTZ R91, R91, R48.reuse ;  /* 0x000000305b5b7220 */ /* 0x080fe20000410000 */
[-C--:B------:R-:W-:Y:S01]  /*9870*/  FMUL.FTZ R84, R84, R121.reuse ;  /* 0x0000007954547220 */ /* 0x080fe20000410000 */
[-C--:B------:R-:W-:Y:S01]  /*9880*/  FMUL.FTZ R85, R85, R121.reuse ;  /* 0x0000007955557220 */ /* 0x080fe20000410000 */
[C---:B-1----:R-:W-:Y:S01]  /*9890*/  HMMA.16816.F32 R104, R4.reuse, R12, R104 ;  /* 0x0000000c0468723c */ /* 0x042fe20000001868 */
[-C--:B------:R-:W-:Y:S01]  /*98a0*/  FMUL.FTZ R86, R86, R48.reuse ;  /* 0x0000003056567220 */ /* 0x080fe20000410000 */
[-C--:B------:R-:W-:Y:S01]  /*98b0*/  FMUL.FTZ R87, R87, R48.reuse ;  /* 0x0000003057577220 */ /* 0x080fe20000410000 */
[-C--:B------:R-:W-:Y:S01]  /*98c0*/  FMUL.FTZ R96, R96, R121.reuse ;  /* 0x0000007960607220 */ /* 0x080fe20000410000 */
[-C--:B------:R-:W-:Y:S01]  /*98d0*/  FMUL.FTZ R97, R97, R121.reuse ;  /* 0x0000007961617220 */ /* 0x080fe20000410000 */
[-C--:B------:R-:W-:Y:S01]  /*98e0*/  FMUL.FTZ R98, R98, R48.reuse ;  /* 0x0000003062627220 */ /* 0x080fe20000410000 */
[C---:B------:R-:W-:Y:S01]  /*98f0*/  HMMA.16816.F32 R100, R4.reuse, R14, R100 ;  /* 0x0000000e0464723c */ /* 0x040fe20000001864 */
[----:B------:R-:W1:Y:S01]  /*9900*/  LDSM.16.MT88.4 R12, [R116+0xb000] ;  /* 0x00b00000740c783b */ /* 0x000e620000004200 */
[-C--:B------:R-:W-:Y:S01]  /*9910*/  FMUL.FTZ R99, R99, R48.reuse ;  /* 0x0000003063637220 */ /* 0x080fe20000410000 */
[-C--:B------:R-:W-:Y:S01]  /*9920*/  FMUL.FTZ R92, R92, R121.reuse ;  /* 0x000000795c5c7220 */ /* 0x080fe20000410000 */
[-C--:B------:R-:W-:Y:S01]  /*9930*/  FMUL.FTZ R93, R93, R121.reuse ;  /* 0x000000795d5d7220 */ /* 0x080fe20000410000 */
[-C--:B------:R-:W-:Y:S01]  /*9940*/  FMUL.FTZ R94, R94, R48.reuse ;  /* 0x000000305e5e7220 */ /* 0x080fe20000410000 */
[C---:B---3--:R-:W-:Y:S01]  /*9950*/  HMMA.16816.F32 R112, R4.reuse, R8, R112 ;  /* 0x000000080470723c */ /* 0x048fe20000001870 */
[-C--:B------:R-:W-:Y:S01]  /*9960*/  FMUL.FTZ R95, R95, R48.reuse ;  /* 0x000000305f5f7220 */ /* 0x080fe20000410000 */
[-C--:B------:R-:W-:Y:S01]  /*9970*/  FMUL.FTZ R72, R72, R121.reuse ;  /* 0x0000007948487220 */ /* 0x080fe20000410000 */
[-C--:B------:R-:W-:Y:S01]  /*9980*/  FMUL.FTZ R73, R73, R121.reuse ;  /* 0x0000007949497220 */ /* 0x080fe20000410000 */
[-C--:B------:R-:W-:Y:S01]  /*9990*/  FMUL.FTZ R74, R74, R48.reuse ;  /* 0x000000304a4a7220 */ /* 0x080fe20000410000 */
[-C--:B------:R-:W-:Y:S01]  /*99a0*/  FMUL.FTZ R75, R75, R48.reuse ;  /* 0x000000304b4b7220 */ /* 0x080fe20000410000 */
[----:B------:R-:W-:Y:S01]  /*99b0*/  HMMA.16816.F32 R108, R4, R10, R108 ;  /* 0x0000000a046c723c */ /* 0x000fe2000000186c */
[----:B------:R-:W2:Y:S01]  /*99c0*/  LDSM.16.MT88.4 R8, [R172+0xb000] ;  /* 0x00b00000ac08783b */ /* 0x000ea20000004200 */
        /* <DEDUP_REMOVED lines=14> */
[--C-:B------:R-:W-:Y:S01]  /*9ab0*/  FFMA.FTZ R61, R57, UR6, -R119.reuse ;  /* 0x00000006393d7c23 */ /* 0x100fe20008010877 */
[----:B------:R-:W-:Y:S01]  /*9ac0*/  FFMA.FTZ R121, R191, R121, R120 ;  /* 0x00000079bf797223 */ /* 0x000fe20000010078 */
[--C-:B------:R-:W-:Y:S01]  /*9ad0*/  FFMA.FTZ R63, R63, UR6, -R119.reuse ;  /* 0x000000063f3f7c23 */ /* 0x100fe20008010877 */
[----:B------:R-:W-:Y:S01]  /*9ae0*/  FFMA.FTZ R62, R62, UR6, -R119 ;  /* 0x000000063e3e7c23 */ /* 0x000fe20008010877 */
[----:B------:R-:W-:Y:S01]  /*9af0*/  FFMA.FTZ R45, R194, R48, R45 ;  /* 0x00000030c22d7223 */ /* 0x000fe2000001002d */
[----:B------:R-:W-:Y:S01]  /*9b00*/  FADD.FTZ R121, R44, R121 ;  /* 0x000000792c797221 */ /* 0x000fe20000010000 */
[----:B------:R-:W-:Y:S02]  /*9b10*/  MUFU.EX2 R29, R29 ;  /* 0x0000001d001d7308 */ /* 0x000fe40000000800 */
[----:B------:R-:W-:Y:S01]  /*9b20*/  FADD.FTZ R44, R42, R45 ;  /* 0x0000002d2a2c7221 */ /* 0x000fe20000010000 */
[----:B------:R-:W-:-:S03]  /*9b30*/  FADD.FTZ R26, R26, R121 ;  /* 0x000000791a1a7221 */ /* 0x000fc60000010000 */
[----:B------:R-:W-:Y:S01]  /*9b40*/  FADD.FTZ R27, R27, R44 ;  /* 0x0000002c1b1b7221 */ /* 0x000fe20000010000 */
[----:B-1----:R-:W-:Y:S01]  /*9b50*/  HMMA.16816.F32 R88, R4, R12, R88 ;  /* 0x0000000c0458723c */ /* 0x002fe20000001858 */
[----:B------:R-:W-:Y:S01]  /*9b60*/  MUFU.EX2 R2, R2 ;  /* 0x0000000200027308 */ /* 0x000fe20000000800 */
[----:B------:R-:W-:Y:S01]  /*9b70*/  FADD.FTZ R26, R25, R26 ;  /* 0x0000001a191a7221 */ /* 0x000fe20000010000 */
[----:B------:R-:W-:-:S03]  /*9b80*/  FADD.FTZ R27, R0, R27 ;  /* 0x0000001b001b7221 */ /* 0x000fc60000010000 */
        /* <DEDUP_REMOVED lines=81> */
[----:B------:R-:W5:Y:S03]  /*a0a0*/  MUFU.EX2 R134, R134 ;  /* 0x0000008600867308 */ /* 0x000f660000000800 */
[C---:B---3--:R-:W-:Y:S05]  /*a0b0*/  HMMA.16816.F32 R80, R4.reuse, R8, R80 ;  /* 0x000000080450723c */ /* 0x048fea0000001850 */
[----:B------:R-:W-:Y:S01]  /*a0c0*/  MUFU.EX2 R132, R132 ;  /* 0x0000008400847308 */ /* 0x000fe20000000800 */
[C---:B------:R-:W-:Y:S01]  /*a0d0*/  HMMA.16816.F32 R76, R4.reuse, R10, R76 ;  /* 0x0000000a044c723c */ /* 0x040fe2000000184c */
[----:B------:R-:W3:Y:S06]  /*a0e0*/  LDSM.16.MT88.4 R8, [R116+0xbc00] ;  /* 0x00bc00007408783b */ /* 0x000eec0000004200 */
[----:B------:R-:W5:Y:S08]  /*a0f0*/  MUFU.EX2 R133, R133 ;  /* 0x0000008500857308 */ /* 0x000f700000000800 */
[----:B------:R-:W-:Y:S01]  /*a100*/  MUFU.EX2 R130, R130 ;  /* 0x0000008200827308 */ /* 0x000fe20000000800 */
[C---:B-1----:R-:W-:Y:S06]  /*a110*/  HMMA.16816.F32 R72, R4.reuse, R12, R72 ;  /* 0x0000000c0448723c */ /* 0x042fec0000001848 */
[----:B------:R-:W-:Y:S01]  /*a120*/  HMMA.16816.F32 R68, R4, R14, R68 ;  /* 0x0000000e0444723c */ /* 0x000fe20000001844 */
[----:B------:R-:W1:Y:S01]  /*a130*/  LDSM.16.MT88.4 R12, [R172+0xbc00] ;  /* 0x00bc0000ac0c783b */ /* 0x000e620000004200 */
[----:B------:R-:W5:Y:S05]  /*a140*/  MUFU.EX2 R117, R117 ;  /* 0x0000007500757308 */ /* 0x000f6a0000000800 */
        /* <DEDUP_REMOVED lines=11> */
[----:B------:R-:W3:Y:S02]  /*a200*/  MUFU.EX2 R125, R125 ;  /* 0x0000007d007d7308 */ /* 0x000ee40000000800 */
[C---:B------:R-:W-:Y:S01]  /*a210*/  HMMA.16816.F32 R84, R4.reuse, R10, R84 ;  /* 0x0000000a0454723c */ /* 0x040fe20000001854 */
[----:B------:R-:W-:Y:S05]  /*a220*/  LDSM.16.MT88.4 R8, [R172+0xa000] ;  /* 0x00a00000ac08783b */ /* 0x000fea0000004200 */
[C---:B-1----:R-:W-:Y:S01]  /*a230*/  HMMA.16816.F32 R96, R4.reuse, R12, R96 ;  /* 0x0000000c0460723c */ /* 0x042fe20000001860 */
[----:B------:R-:W-:Y:S05]  /*a240*/  MUFU.EX2 R54, R54 ;  /* 0x0000003600367308 */ /* 0x000fea0000000800 */
[C---:B------:R-:W-:Y:S01]  /*a250*/  HMMA.16816.F32 R92, R4.reuse, R14, R92 ;  /* 0x0000000e045c723c */ /* 0x040fe2000000185c */
[----:B------:R-:W1:Y:S02]  /*a260*/  LDSM.16.MT88.4 R12, [R116+0xdc00] ;  /* 0x00dc0000740c783b */ /* 0x000e640000004200 */
[----:B------:R-:W3:Y:S03]  /*a270*/  MUFU.EX2 R51, R51 ;  /* 0x0000003300337308 */ /* 0x000ee60000000800 */
[C---:B------:R-:W-:Y:S05]  /*a280*/  HMMA.16816.F32 R112, R4.reuse, R20, R112 ;  /* 0x000000140470723c */ /* 0x040fea0000001870 */
[----:B------:R-:W-:Y:S01]  /*a290*/  MUFU.EX2 R52, R150 ;  /* 0x0000009600347308 */ /* 0x000fe20000000800 */
[C---:B------:R-:W-:Y:S01]  /*a2a0*/  HMMA.16816.F32 R108, R4.reuse, R22, R108 ;  /* 0x00000016046c723c */ /* 0x040fe2000000186c */
[----:B------:R-:W-:Y:S05]  /*a2b0*/  LDSM.16.MT88.4 R20, [R116+0xa000] ;  /* 0x00a000007414783b */ /* 0x000fea0000004200 */
[C---:B--2---:R-:W-:Y:S01]  /*a2c0*/  HMMA.16816.F32 R80, R4.reuse, R16, R80 ;  /* 0x000000100450723c */ /* 0x044fe20000001850 */
[----:B------:R-:W2:Y:S05]  /*a2d0*/  MUFU.EX2 R55, R148 ;  /* 0x0000009400377308 */ /* 0x000eaa0000000800 */
[C---:B------:R-:W-:Y:S01]  /*a2e0*/  HMMA.16816.F32 R76, R4.reuse, R18, R76 ;  /* 0x00000012044c723c */ /* 0x040fe2000000184c */
[----:B------:R-:W3:Y:S02]  /*a2f0*/  LDSM.16.MT88.4 R16, [R172+0xc000] ;  /* 0x00c00000ac10783b */ /* 0x000ee40000004200 */
[----:B------:R-:W-:Y:S08]  /*a300*/  MUFU.EX2 R53, R149 ;  /* 0x0000009500357308 */ /* 0x000ff00000000800 */
[----:B------:R-:W-:Y:S01]  /*a310*/  MUFU.EX2 R56, R56 ;  /* 0x0000003800387308 */ /* 0x000fe20000000800 */
[C---:B-1----:R-:W-:Y:S07]  /*a320*/  HMMA.16816.F32 R72, R4.reuse, R12, R72 ;  /* 0x0000000c0448723c */ /* 0x042fee0000001848 */
[----:B------:R-:W-:Y:S01]  /*a330*/  MUFU.EX2 R57, R147 ;  /* 0x0000009300397308 */ /* 0x000fe20000000800 */
[----:B------:R-:W-:Y:S01]  /*a340*/  HMMA.16816.F32 R68, R4, R14, R68 ;  /* 0x0000000e0444723c */ /* 0x000fe20000001844 */
[----:B------:R-:W1:Y:S06]  /*a350*/  LDSM.16.MT88.4 R12, [R116+0xc000] ;  /* 0x00c00000740c783b */ /* 0x000e6c0000004200 */
[----:B------:R-:W2:Y:S01]  /*a360*/  MUFU.EX2 R58, R146 ;  /* 0x00000092003a7308 */ /* 0x000ea20000000800 */
[----:B----4-:R-:W-:-:S02]  /*a370*/  F2FP.F16.F32.PACK_AB R4, R142, R137 ;  /* 0x000000898e04723e */ /* 0x010fc400000000ff */
[----:B-----5:R-:W-:Y:S02]  /*a380*/  F2FP.F16.F32.PACK_AB R5, R134, R139 ;  /* 0x0000008b8605723e */ /* 0x020fe400000000ff */
[----:B------:R-:W-:-:S03]  /*a390*/  F2FP.F16.F32.PACK_AB R6, R144, R135 ;  /* 0x000000879006723e */ /* 0x000fc600000000ff */
[----:B------:R-:W-:Y:S01]  /*a3a0*/  MUFU.EX2 R59, R145 ;  /* 0x00000091003b7308 */ /* 0x000fe20000000800 */
[----:B------:R-:W-:-:S07]  /*a3b0*/  F2FP.F16.F32.PACK_AB R7, R133, R132 ;  /* 0x000000848507723e */ /* 0x000fce00000000ff */
[C---:B------:R-:W-:Y:S01]  /*a3c0*/  HMMA.16816.F32 R112, R4.reuse, R8, R112 ;  /* 0x000000080470723c */ /* 0x040fe20000001870 */
[----:B------:R-:W4:Y:S05]  /*a3d0*/  MUFU.EX2 R120, R122 ;  /* 0x0000007a00787308 */ /* 0x000f2a0000000800 */
[C---:B------:R-:W-:Y:S01]  /*a3e0*/  HMMA.16816.F32 R108, R4.reuse, R10, R108 ;  /* 0x0000000a046c723c */ /* 0x040fe2000000186c */
[----:B------:R-:W5:Y:S02]  /*a3f0*/  LDSM.16.MT88.4 R8, [R172+0xe000] ;  /* 0x00e00000ac08783b */ /* 0x000f640000004200 */
[----:B------:R-:W-:Y:S03]  /*a400*/  MUFU.EX2 R143, R143 ;  /* 0x0000008f008f7308 */ /* 0x000fe60000000800 */
[C---:B---3--:R-:W-:Y:S05]  /*a410*/  HMMA.16816.F32 R96, R4.reuse, R16, R96 ;  /* 0x000000100460723c */ /* 0x048fea0000001860 */
[----:B------:R-:W3:Y:S01]  /*a420*/  MUFU.EX2 R42, R141 ;  /* 0x0000008d002a7308 */ /* 0x000ee20000000800 */
        /* <DEDUP_REMOVED lines=11> */
[C---:B-----5:R-:W-:Y:S01]  /*a4e0*/  HMMA.16816.F32 R80, R4.reuse, R8, R80 ;  /* 0x000000080450723c */ /* 0x060fe20000001850 */
[----:B------:R-:W5:Y:S05]  /*a4f0*/  MUFU.EX2 R61, R61 ;  /* 0x0000003d003d7308 */ /* 0x000f6a0000000800 */
[C---:B------:R-:W-:Y:S01]  /*a500*/  HMMA.16816.F32 R76, R4.reuse, R10, R76 ;  /* 0x0000000a044c723c */ /* 0x040fe2000000184c */
[----:B------:R-:W2:Y:S02]  /*a510*/  LDSM.16.MT88.4 R8, [R172+0xa400] ;  /* 0x00a40000ac08783b */ /* 0x000ea40000004200 */
[----:B------:R-:W-:Y:S08]  /*a520*/  MUFU.EX2 R63, R63 ;  /* 0x0000003f003f7308 */ /* 0x000ff00000000800 */
[----:B------:R-:W5:Y:S01]  /*a530*/  MUFU.EX2 R62, R62 ;  /* 0x0000003e003e7308 */ /* 0x000f620000000800 */
        /* <DEDUP_REMOVED lines=12> */
[----:B------:R-:W3:Y:S05]  /*a600*/  LDSM.16.MT88.4 R16, [R172+0xc800] ;  /* 0x00c80000ac10783b */ /* 0x000eea0000004200 */
[C---:B------:R-:W-:Y:S06]  /*a610*/  HMMA.16816.F32 R96, R4.reuse, R20, R96 ;  /* 0x000000140460723c */ /* 0x040fec0000001860 */
[C---:B------:R-:W-:Y:S01]  /*a620*/  HMMA.16816.F32 R92, R4.reuse, R22, R92 ;  /* 0x00000016045c723c */ /* 0x040fe2000000185c */
[----:B------:R-:W5:Y:S05]  /*a630*/  LDSM.16.MT88.4 R20, [R172+0xa800] ;  /* 0x00a80000ac14783b */ /* 0x000f6a0000004200 */
        /* <DEDUP_REMOVED lines=12> */
[----:B----4-:R-:W-:-:S07]  /*a700*/  F2FP.F16.F32.PACK_AB R11, R120, R59 ;  /* 0x0000003b780b723e */ /* 0x010fce00000000ff */
[C---:B---3--:R-:W-:Y:S06]  /*a710*/  HMMA.16816.F32 R96, R8.reuse, R16, R96 ;  /* 0x000000100860723c */ /* 0x048fec0000001860 */
[C---:B------:R-:W-:Y:S01]  /*a720*/  HMMA.16816.F32 R92, R8.reuse, R18, R92 ;  /* 0x00000012085c723c */ /* 0x040fe2000000185c */
[----:B------:R-:W3:Y:S05]  /*a730*/  LDSM.16.MT88.4 R16, [R172+0xac00] ;  /* 0x00ac0000ac10783b */ /* 0x000eea0000004200 */
[C---:B-----5:R-:W-:Y:S06]  /*a740*/  HMMA.16816.F32 R112, R8.reuse, R20, R112 ;  /* 0x000000140870723c */ /* 0x060fec0000001870 */
        /* <DEDUP_REMOVED lines=43> */
[----:B--2---:R-:W-:Y:S01]  /*aa00*/  HMMA.16816.F32 R96, R4, R32, R96 ;  /* 0x000000200460723c */ /* 0x004fe20000001860 */
[----:B------:R-:W-:Y:S01]  /*aa10*/  MOV R2, R24 ;  /* 0x0000001800027202 */ /* 0x000fe20000000f00 */
        /* <DEDUP_REMOVED lines=8> */
[----:B------:R-:W-:-:S04]  /*aaa0*/  FADD.FTZ R9, R135, R142 ;  /* 0x0000008e87097221 */ /* 0x000fc80000010000 */
[----:B------:R-:W-:-:S04]  /*aab0*/  FADD.FTZ R9, R144, R9 ;  /* 0x0000000990097221 */ /* 0x000fc80000010000 */
[----:B------:R-:W-:-:S04]  /*aac0*/  FADD.FTZ R0, R130, R9 ;  /* 0x0000000982007221 */ /* 0x000fc80000010000 */
[----:B------:R-:W-:Y:S01]  /*aad0*/  FADD.FTZ R0, R117, R0 ;  /* 0x0000000075007221 */ /* 0x000fe20000010000 */
[C---:B-1----:R-:W-:Y:S03]  /*aae0*/  HMMA.16816.F32 R80, R4.reuse, R12, R80 ;  /* 0x0000000c0450723c */ /* 0x042fe60000001850 */
[----:B------:R-:W-:Y:S01]  /*aaf0*/  FADD.FTZ R9, R67, R0 ;  /* 0x0000000043097221 */ /* 0x000fe20000010000 */
[----:B------:R-:W-:Y:S02]  /*ab00*/  FADD.FTZ R0, R54, R125 ;  /* 0x0000007d36007221 */ /* 0x000fe40000010000 */
[----:B------:R-:W-:Y:S01]  /*ab10*/  HMMA.16816.F32 R76, R4, R14, R76 ;  /* 0x0000000e044c723c */ /* 0x000fe2000000184c */
        /* <DEDUP_REMOVED lines=10> */
[----:B------:R-:W-:Y:S01]  /*abc0*/  MOV R0, R3 ;  /* 0x0000000300007202 */ /* 0x000fe20000000f00 */
[----:B------:R-:W-:Y:S01]  /*abd0*/  FADD.FTZ R56, R56, R53 ;  /* 0x0000003538387221 */ /* 0x000fe20000010000 */
[----:B------:R-:W-:-:S03]  /*abe0*/  FADD.FTZ R9, R120, R9 ;  /* 0x0000000978097221 */ /* 0x000fc60000010000 */
        /* <DEDUP_REMOVED lines=8> */
.L_x_1851:
        /* <DEDUP_REMOVED lines=13> */
[----:B------:R-:W-:Y:S01]  /*ad40*/  ULDC UR12, c[0x0][0x39c] ;  /* 0x0000e700000c7ab9 */ /* 0x000fe20000000800 */
[----:B------:R-:W-:-:S10]  /*ad50*/  ULDC UR4, c[0x0][0x2ec] ;  /* 0x0000bb0000047ab9 */ /* 0x000fd40000000800 */
.L_x_1861:
[----:B------:R-:W-:Y:S04]  /*ad60*/  DEPBAR.LE SB0, 0x0 ;  /* 0x000080000000791a */ /* 0x000fe80000000000 */
[----:B------:R-:W-:Y:S01]  /*ad70*/  BAR.SYNC.DEFER_BLOCKING 0x0 ;  /* 0x0000000000007b1d */ /* 0x000fe20000010000 */
[----:B------:R-:W-:Y:S02]  /*ad80*/  MOV R10, R190 ;  /* 0x000000be000a7202 */ /* 0x000fe40000000f00 */
[----:B------:R-:W-:Y:S03]  /*ad90*/  MOV R0, R189 ;  /* 0x000000bd00007202 */ /* 0x000fe60000000f00 */
[----:B------:R-:W-:Y:S05]  /*ada0*/  @!P6 BRA `(.L_x_1858) ;  /* 0x0000000000f4e947 */ /* 0x000fea0003800000 */
        /* <DEDUP_REMOVED lines=11> */
[----:B------:R-:W-:Y:S02]  /*ae60*/  LOP3.LUT R3, R3, R0, RZ, 0x3c, !PT ;  /* 0x0000000003037212 */ /* 0x000fe400078e3cff */
[----:B------:R-:W-:Y:S02]  /*ae70*/  ISETP.GE.AND P2, PT, R11, RZ, PT ;  /* 0x000000ff0b00720c */ /* 0x000fe40003f46270 */
        /* <DEDUP_REMOVED lines=48> */
.L_x_1858:
        /* <DEDUP_REMOVED lines=26> */
[----:B------:R-:W3:Y:S06]  /*b320*/  LDSM.16.M88.4 R124, [R174+0x3000] ;  /* 0x00300000ae7c783b */ /* 0x000eec0000000200 */
        /* <DEDUP_REMOVED lines=13> */
[----:B------:R-:W4:Y:S01]  /*b400*/  LDSM.16.M88.4 R160, [R118+0x3000] ;  /* 0x0030000076a0783b */ /* 0x000f220000000200 */
[C---:B-----5:R-:W-:Y:S05]  /*b410*/  HMMA.16816.F32 R20, R120.reuse, R132, RZ ;  /* 0x000000847814723c */ /* 0x060fea00000018ff */
[----:B------:R-:W5:Y:S01]  /*b420*/  LDSM.16.M88.4 R164, [R118+0x3400] ;  /* 0x0034000076a4783b */ /* 0x000f620000000200 */
[C---:B------:R-:W-:Y:S05]  /*b430*/  HMMA.16816.F32 R24, R120.reuse, R134, RZ ;  /* 0x000000867818723c */ /* 0x040fea00000018ff */
[----:B------:R-:W5:Y:S01]  /*b440*/  LDSM.16.M88.4 R168, [R118+0x3800] ;  /* 0x0038000076a8783b */ /* 0x000f620000000200 */
[C---:B-1----:R-:W-:Y:S05]  /*b450*/  HMMA.16816.F32 R28, R120.reuse, R136, RZ ;  /* 0x00000088781c723c */ /* 0x042fea00000018ff */
[----:B------:R-:W1:Y:S01]  /*b460*/  LDSM.16.M88.4 R124, [R118+0x3c00] ;  /* 0x003c0000767c783b */ /* 0x000e620000000200 */
[C---:B------:R-:W-:Y:S05]  /*b470*/  HMMA.16816.F32 R32, R120.reuse, R138, RZ ;  /* 0x0000008a7820723c */ /* 0x040fea00000018ff */
[----:B------:R-:W-:Y:S01]  /*b480*/  LDSM.16.M88.4 R128, [R118+0x4400] ;  /* 0x004400007680783b */ /* 0x000fe20000000200 */
[C---:B--2---:R-:W-:Y:S05]  /*b490*/  HMMA.16816.F32 R36, R120.reuse, R140, RZ ;  /* 0x0000008c7824723c */ /* 0x044fea00000018ff */
[----:B------:R-:W-:Y:S01]  /*b4a0*/  LDSM.16.M88.4 R132, [R118+0x4800] ;  /* 0x004800007684783b */ /* 0x000fe20000000200 */
[C---:B------:R-:W-:Y:S05]  /*b4b0*/  HMMA.16816.F32 R40, R120.reuse, R142, RZ ;  /* 0x0000008e7828723c */ /* 0x040fea00000018ff */
[----:B------:R-:W-:Y:S01]  /*b4c0*/  LDSM.16.M88.4 R136, [R118+0x4c00] ;  /* 0x004c00007688783b */ /* 0x000fe20000000200 */
[C---:B------:R-:W-:Y:S05]  /*b4d0*/  HMMA.16816.F32 R44, R120.reuse, R144, RZ ;  /* 0x00000090782c723c */ /* 0x040fea00000018ff */
[----:B------:R-:W-:Y:S01]  /*b4e0*/  LDSM.16.M88.4 R140, [R174+0x6400] ;  /* 0x00640000ae8c783b */ /* 0x000fe20000000200 */
[C---:B------:R-:W-:Y:S06]  /*b4f0*/  HMMA.16816.F32 R48, R120.reuse, R146, RZ ;  /* 0x000000927830723c */ /* 0x040fec00000018ff */
[C---:B---3--:R-:W-:Y:S06]  /*b500*/  HMMA.16816.F32 R52, R120.reuse, R148, RZ ;  /* 0x000000947834723c */ /* 0x048fec00000018ff */
[C---:B------:R-:W-:Y:S06]  /*b510*/  HMMA.16816.F32 R56, R120.reuse, R150, RZ ;  /* 0x000000967838723c */ /* 0x040fec00000018ff */
[C---:B------:R-:W-:Y:S06]  /*b520*/  HMMA.16816.F32 R60, R120.reuse, R152, RZ ;  /* 0x00000098783c723c */ /* 0x040fec00000018ff */
[----:B------:R-:W-:Y:S01]  /*b530*/  HMMA.16816.F32 R64, R120, R154, RZ ;  /* 0x0000009a7840723c */ /* 0x000fe200000018ff */
[----:B------:R-:W2:Y:S05]  /*b540*/  LDSM.16.M88.4 R120, [R118+0x4000] ;  /* 0x004000007678783b */ /* 0x000eaa0000000200 */
[C---:B----4-:R-:W-:Y:S06]  /*b550*/  HMMA.16816.F32 R4, R156.reuse, R160, R4 ;  /* 0x000000a09c04723c */ /* 0x050fec0000001804 */
[C---:B------:R-:W-:Y:S06]  /*b560*/  HMMA.16816.F32 R8, R156.reuse, R162, R8 ;  /* 0x000000a29c08723c */ /* 0x040fec0000001808 */
[C---:B-----5:R-:W-:Y:S06]  /*b570*/  HMMA.16816.F32 R12, R156.reuse, R164, R12 ;  /* 0x000000a49c0c723c */ /* 0x060fec000000180c */
[C---:B------:R-:W-:Y:S06]  /*b580*/  HMMA.16816.F32 R16, R156.reuse, R166, R16 ;  /* 0x000000a69c10723c */ /* 0x040fec0000001810 */
[C---:B------:R-:W-:Y:S06]  /*b590*/  HMMA.16816.F32 R20, R156.reuse, R168, R20 ;  /* 0x000000a89c14723c */ /* 0x040fec0000001814 */
[C---:B------:R-:W-:Y:S06]  /*b5a0*/  HMMA.16816.F32 R24, R156.reuse, R170, R24 ;  /* 0x000000aa9c18723c */ /* 0x040fec0000001818 */
        /* <DEDUP_REMOVED lines=30> */
[C---:B------:R-:W-:Y:S06]  /*b790*/  HMMA.16816.F32 R44, R120.reuse, R140, R44 ;  /* 0x0000008c782c723c */ /* 0x040fec000000182c */
[C---:B------:R-:W-:Y:S01]  /*b7a0*/  HMMA.16816.F32 R48, R120.reuse, R142, R48 ;  /* 0x0000008e7830723c */ /* 0x040fe20000001830 */
[----:B------:R-:W4:Y:S05]  /*b7b0*/  LDSM.16.M88.4 R140, [R118+0x5400] ;  /* 0x00540000768c783b */ /* 0x000f2a0000000200 */
[C---:B--2---:R-:W-:Y:S06]  /*b7c0*/  HMMA.16816.F32 R52, R120.reuse, R128, R52 ;  /* 0x000000807834723c */ /* 0x044fec0000001834 */
[C---:B------:R-:W-:Y:S01]  /*b7d0*/  HMMA.16816.F32 R56, R120.reuse, R130, R56 ;  /* 0x000000827838723c */ /* 0x040fe20000001838 */
[----:B------:R-:W2:Y:S05]  /*b7e0*/  LDSM.16.M88.4 R128, [R118+0x5800] ;  /* 0x005800007680783b */ /* 0x000eaa0000000200 */
[C---:B---3--:R-:W-:Y:S06]  /*b7f0*/  HMMA.16816.F32 R60, R120.reuse, R132, R60 ;  /* 0x00000084783c723c */ /* 0x048fec000000183c */
[----:B------:R-:W-:Y:S01]  /*b800*/  HMMA.16816.F32 R64, R120, R134, R64 ;  /* 0x000000867840723c */ /* 0x000fe20000001840 */
[----:B------:R-:W3:Y:S05]  /*b810*/  LDSM.16.M88.4 R120, [R118+0x5c00] ;  /* 0x005c00007678783b */ /* 0x000eea0000000200 */
[C---:B-1----:R-:W-:Y:S01]  /*b820*/  HMMA.16816.F32 R4, R124.reuse, R136, R4 ;  /* 0x000000887c04723c */ /* 0x042fe20000001804 */
[----:B------:R-:W1:Y:S05]  /*b830*/  LDSM.16.M88.4 R132, [R118+0x6000] ;  /* 0x006000007684783b */ /* 0x000e6a0000000200 */
[C---:B------:R-:W-:Y:S01]  /*b840*/  HMMA.16816.F32 R8, R124.reuse, R138, R8 ;  /* 0x0000008a7c08723c */ /* 0x040fe20000001808 */
[----:B------:R-:W5:Y:S05]  /*b850*/  LDSM.16.M88.4 R136, [R118+0x6400] ;  /* 0x006400007688783b */ /* 0x000f6a0000000200 */
[C---:B----4-:R-:W-:Y:S06]  /*b860*/  HMMA.16816.F32 R12, R124.reuse, R140, R12 ;  /* 0x0000008c7c0c723c */ /* 0x050fec000000180c */
[C---:B------:R-:W-:Y:S01]  /*b870*/  HMMA.16816.F32 R16, R124.reuse, R142, R16 ;  /* 0x0000008e7c10723c */ /* 0x040fe20000001810 */
[----:B------:R-:W4:Y:S05]  /*b880*/  LDSM.16.M88.4 R140, [R118+0x6800] ;  /* 0x00680000768c783b */ /* 0x000f2a0000000200 */
        /* <DEDUP_REMOVED lines=9> */
[C---:B-----5:R-:W-:Y:S06]  /*b920*/  HMMA.16816.F32 R44, R124.reuse, R136, R44 ;  /* 0x000000887c2c723c */ /* 0x060fec000000182c */
[C---:B------:R-:W-:Y:S01]  /*b930*/  HMMA.16816.F32 R48, R124.reuse, R138, R48 ;  /* 0x0000008a7c30723c */ /* 0x040fe20000001830 */
[----:B------:R-:W3:Y:S05]  /*b940*/  LDSM.16.M88.4 R136, [R174+0x7400] ;  /* 0x00740000ae88783b */ /* 0x000eea0000000200 */
[C---:B----4-:R-:W-:Y:S06]  /*b950*/  HMMA.16816.F32 R52, R124.reuse, R140, R52 ;  /* 0x0000008c7c34723c */ /* 0x050fec0000001834 */
[C---:B------:R-:W-:Y:S01]  /*b960*/  HMMA.16816.F32 R56, R124.reuse, R142, R56 ;  /* 0x0000008e7c38723c */ /* 0x040fe20000001838 */
[----:B------:R-:W-:Y:S05]  /*b970*/  LDSM.16.M88.4 R140, [R174+0x8400] ;  /* 0x00840000ae8c783b */ /* 0x000fea0000000200 */
[C---:B--2---:R-:W-:Y:S06]  /*b980*/  HMMA.16816.F32 R60, R124.reuse, R120, R60 ;  /* 0x000000787c3c723c */ /* 0x044fec000000183c */
[----:B------:R-:W-:Y:S01]  /*b990*/  HMMA.16816.F32 R64, R124, R122, R64 ;  /* 0x0000007a7c40723c */ /* 0x000fe20000001840 */
[----:B------:R-:W2:Y:S05]  /*b9a0*/  LDSM.16.M88.4 R120, [R174+0x7800] ;  /* 0x00780000ae78783b */ /* 0x000eaa0000000200 */
[C---:B-1----:R-:W-:Y:S01]  /*b9b0*/  HMMA.16816.F32 R4, R128.reuse, R132, R4 ;  /* 0x000000848004723c */ /* 0x042fe20000001804 */
[----:B------:R-:W1:Y:S05]  /*b9c0*/  LDSM.16.M88.4 R124, [R174+0x7c00] ;  /* 0x007c0000ae7c783b */ /* 0x000e6a0000000200 */
[C---:B------:R-:W-:Y:S01]  /*b9d0*/  HMMA.16816.F32 R8, R128.reuse, R134, R8 ;  /* 0x000000868008723c */ /* 0x040fe20000001808 */
[----:B------:R-:W4:Y:S05]  /*b9e0*/  LDSM.16.M88.4 R132, [R174+0x8000] ;  /* 0x00800000ae84783b */ /* 0x000f2a0000000200 */
[C---:B---3--:R-:W-:Y:S06]  /*b9f0*/  HMMA.16816.F32 R12, R128.reuse, R136, R12 ;  /* 0x00000088800c723c */ /* 0x048fec000000180c */
        /* <DEDUP_REMOVED lines=8> */
[C---:B----4-:R-:W-:Y:S06]  /*ba80*/  HMMA.16816.F32 R36, R128.reuse, R132, R36 ;  /* 0x000000848024723c */ /* 0x050fec0000001824 */
[C---:B------:R-:W-:Y:S01]  /*ba90*/  HMMA.16816.F32 R40, R128.reuse, R134, R40 ;  /* 0x000000868028723c */ /* 0x040fe20000001828 */
[----:B------:R-:W3:Y:S05]  /*baa0*/  LDSM.16.M88.4 R132, [R173+0x2000] ;  /* 0x00200000ad84783b */ /* 0x000eea0000000200 */
[C---:B------:R-:W-:Y:S06]  /*bab0*/  HMMA.16816.F32 R44, R128.reuse, R140, R44 ;  /* 0x0000008c802c723c */ /* 0x040fec000000182c */
[C---:B------:R-:W-:Y:S06]  /*bac0*/  HMMA.16816.F32 R48, R128.reuse, R142, R48 ;  /* 0x0000008e8030723c */ /* 0x040fec0000001830 */
[C---:B--2---:R-:W-:Y:S06]  /*bad0*/  HMMA.16816.F32 R52, R128.reuse, R120, R52 ;  /* 0x000000788034723c */ /* 0x044fec0000001834 */
[C---:B------:R-:W-:Y:S01]  /*bae0*/  HMMA.16816.F32 R56, R128.reuse, R122, R56 ;  /* 0x0000007a8038723c */ /* 0x040fe20000001838 */
[----:B------:R-:W2:Y:S05]  /*baf0*/  LDSM.16.M88.4 R120, [R118+0x7400] ;  /* 0x007400007678783b */ /* 0x000eaa0000000200 */
[C---:B-1----:R-:W-:Y:S06]  /*bb00*/  HMMA.16816.F32 R60, R128.reuse, R124, R60 ;  /* 0x0000007c803c723c */ /* 0x042fec000000183c */
[----:B------:R-:W-:Y:S01]  /*bb10*/  HMMA.16816.F32 R64, R128, R126, R64 ;  /* 0x0000007e8040723c */ /* 0x000fe20000001840 */
[----:B------:R-:W1:Y:S05]  /*bb20*/  LDSM.16.M88.4 R124, [R118+0x7800] ;  /* 0x00780000767c783b */ /* 0x000e6a0000000200 */
[C---:B---3--:R-:W-:Y:S06]  /*bb30*/  HMMA.16816.F32 R4, R132.reuse, R136, R4 ;  /* 0x000000888404723c */ /* 0x048fec0000001804 */
[C---:B------:R-:W-:Y:S06]  /*bb40*/  HMMA.16816.F32 R8, R132.reuse, R138, R8 ;  /* 0x0000008a8408723c */ /* 0x040fec0000001808 */
[C---:B--2---:R-:W-:Y:S11]  /*bb50*/  HMMA.16816.F32 R12, R132.reuse, R120, R12 ;  /* 0x00000078840c723c */ /* 0x044ff6000000180c */
[----:B------:R-:W-:Y:S01]  /*bb60*/  @!UPT UIADD3 URZ, URZ, URZ, URZ ;  /* 0x0000003f3f3ff290 */ /* 0x000fe2000fffe03f */
[----:B------:R-:W-:Y:S01]  /*bb70*/  FMUL.FTZ R251, R4, UR12 ;  /* 0x0000000c04fb7c20 */ /* 0x000fe20008410000 */
[----:B------:R-:W-:Y:S01]  /*bb80*/  FMUL.FTZ R249, R5, UR12 ;  /* 0x0000000c05f97c20 */ /* 0x000fe20008410000 */
[----:B------:R-:W-:Y:S01]  /*bb90*/  FMUL.FTZ R248, R6, UR12 ;  /* 0x0000000c06f87c20 */ /* 0x000fe20008410000 */
[C---:B------:R-:W-:Y:S01]  /*bba0*/  HMMA.16816.F32 R16, R132.reuse, R122, R16 ;  /* 0x0000007a8410723c */ /* 0x040fe20000001810 */
[----:B------:R-:W2:Y:S02]  /*bbb0*/  LDSM.16.M88.4 R120, [R118+0x7c00] ;  /* 0x007c00007678783b */ /* 0x000ea40000000200 */
[----:B------:R-:W3:Y:S01]  /*bbc0*/  MUFU.TANH R251, R251 ;  /* 0x000000fb00fb7308 */ /* 0x000ee20000002400 */
[----:B------:R-:W-:Y:S02]  /*bbd0*/  FMUL.FTZ R3, R8, UR12 ;  /* 0x0000000c08037c20 */ /* 0x000fe40008410000 */
[C---:B-1----:R-:W-:Y:S07]  /*bbe0*/  HMMA.16816.F32 R20, R132.reuse, R124, R20 ;  /* 0x0000007c8414723c */ /* 0x042fee0000001814 */
[----:B------:R1:W4:Y:S01]  /*bbf0*/  MUFU.TANH R155, R3 ;  /* 0x00000003009b7308 */ /* 0x0003220000002400 */
[C---:B------:R-:W-:Y:S01]  /*bc00*/  HMMA.16816.F32 R24, R132.reuse, R126, R24 ;  /* 0x0000007e8418723c */ /* 0x040fe20000001818 */
[----:B------:R-:W5:Y:S02]  /*bc10*/  LDSM.16.M88.4 R124, [R118+0x8000] ;  /* 0x00800000767c783b */ /* 0x000f640000000200 */
        /* <DEDUP_REMOVED lines=22> */
[C---:B--2---:R-:W-:Y:S04]  /*bd80*/  HMMA.16816.F32 R28, R132.reuse, R120, R28 ;  /* 0x00000078841c723c */ /* 0x044fe8000000181c */
[----:B------:R-:W2:Y:S01]  /*bd90*/  MUFU.TANH R250, R250 ;  /* 0x000000fa00fa7308 */ /* 0x000ea20000002400 */
[----:B------:R-:W-:Y:S01]  /*bda0*/  FMUL.FTZ R0, R11, UR12 ;  /* 0x0000000c0b007c20 */ /* 0x000fe20008410000 */
[C---:B------:R-:W-:Y:S01]  /*bdb0*/  HMMA.16816.F32 R32, R132.reuse, R122, R32 ;  /* 0x0000007a8420723c */ /* 0x040fe20000001820 */
[----:B------:R-:W3:Y:S07]  /*bdc0*/  LDSM.16.M88.4 R120, [R118+0x8400] ;  /* 0x008400007678783b */ /* 0x000eee0000000200 */
[----:B------:R1:W1:Y:S01]  /*bdd0*/  MUFU.TANH R153, R2 ;  /* 0x0000000200997308 */ /* 0x0002620000002400 */
[C---:B-----5:R-:W-:Y:S09]  /*bde0*/  HMMA.16816.F32 R36, R132.reuse, R124, R36 ;  /* 0x0000007c8424723c */ /* 0x060ff20000001824 */
[----:B------:R1:W1:Y:S01]  /*bdf0*/  MUFU.TANH R6, R0 ;  /* 0x0000000000067308 */ /* 0x0002620000002400 */
        /* <DEDUP_REMOVED lines=21> */
[C---:B---3--:R-:W-:Y:S05]  /*bf50*/  HMMA.16816.F32 R44, R132.reuse, R120, R44 ;  /* 0x00000078842c723c */ /* 0x048fea000000182c */
[----:B------:R-:W3:Y:S01]  /*bf60*/  MUFU.TANH R244, R244 ;  /* 0x000000f400f47308 */ /* 0x000ee20000002400 */
        /* <DEDUP_REMOVED lines=25> */
[C---:B----4-:R-:W-:Y:S03]  /*c100*/  HMMA.16816.F32 R60, R132.reuse, R120, R60 ;  /* 0x00000078843c723c */ /* 0x050fe6000000183c */
[----:B------:R-:W-:Y:S01]  /*c110*/  FMUL.FTZ R202, R58, UR12 ;  /* 0x0000000c3aca7c20 */ /* 0x000fe20008410000 */
[----:B------:R-:W-:Y:S03]  /*c120*/  FMUL.FTZ R200, R59, UR12 ;  /* 0x0000000c3bc87c20 */ /* 0x000fe60008410000 */
[----:B------:R-:W4:Y:S01]  /*c130*/  MUFU.TANH R237, R237 ;  /* 0x000000ed00ed7308 */ /* 0x000f220000002400 */
[----:B------:R-:W-:Y:S09]  /*c140*/  HMMA.16816.F32 R64, R132, R122, R64 ;  /* 0x0000007a8440723c */ /* 0x000ff20000001840 */
[----:B------:R-:W1:Y:S10]  /*c150*/  MUFU.TANH R238, R238 ;  /* 0x000000ee00ee7308 */ /* 0x000e740000002400 */
[----:B------:R-:W2:Y:S01]  /*c160*/  MUFU.TANH R236, R236 ;  /* 0x000000ec00ec7308 */ /* 0x000ea20000002400 */
[----:B------:R-:W-:Y:S01]  /*c170*/  FMUL.FTZ R60, R60, UR12 ;  /* 0x0000000c3c3c7c20 */ /* 0x000fe20008410000 */
[----:B------:R-:W-:Y:S01]  /*c180*/  FMUL.FTZ R61, R61, UR12 ;  /* 0x0000000c3d3d7c20 */ /* 0x000fe20008410000 */
[----:B------:R-:W-:Y:S01]  /*c190*/  FMUL.FTZ R62, R62, UR12 ;  /* 0x0000000c3e3e7c20 */ /* 0x000fe20008410000 */
[----:B------:R-:W-:Y:S06]  /*c1a0*/  FMUL.FTZ R63, R63, UR12 ;  /* 0x0000000c3f3f7c20 */ /* 0x000fec0008410000 */
[----:B------:R-:W2:Y:S01]  /*c1b0*/  MUFU.TANH R235, R235 ;  /* 0x000000eb00eb7308 */ /* 0x000ea20000002400 */
[----:B-1----:R-:W-:Y:S01]  /*c1c0*/  FMUL.FTZ R3, R67, UR12 ;  /* 0x0000000c43037c20 */ /* 0x002fe20008410000 */
        /* <DEDUP_REMOVED lines=41> */
[----:B------:R1:W1:Y:S10]  /*c460*/  MUFU.TANH R196, R63 ;  /* 0x0000003f00c47308 */ /* 0x0002740000002400 */
        /* <DEDUP_REMOVED lines=44> */
[----:B------:R-:W-:Y:S07]  /*c730*/  LOP3.LUT R2, RZ, R0, RZ, 0x33, !PT ;  /* 0x00000000ff027212 */ /* 0x000fee00078e33ff */
[----:B------:R-:W-:Y:S04]  /*c740*/  @P4 VIADD R9, R9, 0x1 ;  /* 0x0000000109094836 */ /* 0x000fe80000000000 */
[----:B------:R-:W-:Y:S01]  /*c750*/  @P5 VIADD R10, R10, 0x1 ;  /* 0x000000010a0a5836 */ /* 0x000fe20000000000 */
[----:B------:R-:W-:Y:S03]  /*c760*/  @!P0 IADD3 R9, -R9, RZ, RZ ;  /* 0x000000ff09098210 */ /* 0x000fe60007ffe1ff */
[----:B------:R-:W-:Y:S01]  /*c770*/  @!P2 IMAD.MOV R10, RZ, RZ, -R10 ;  /* 0x000000ffff0aa224 */ /* 0x000fe200078e0a0a */
[C---:B------:R-:W-:Y:S04]  /*c780*/  SEL R5, R2.reuse, R9, !P1 ;  /* 0x0000000902057207 */ /* 0x040fe80004800000 */
[----:B------:R-:W-:Y:S02]  /*c790*/  SEL R9, R2, R10, !P1 ;  /* 0x0000000a02097207 */ /* 0x000fe40004800000 */
[-C--:B------:R-:W-:Y:S01]  /*c7a0*/  LEA R16, P1, R5, R186.reuse, 0x2 ;  /* 0x000000ba05107211 */ /* 0x080fe200078210ff */
[----:B------:R-:W2:Y:S01]  /*c7b0*/  LDC R2, c[0x0][0x24c] ;  /* 0x00009300ff027b82 */ /* 0x000ea20000000800 */
        /* <DEDUP_REMOVED lines=15> */
[-C--:B----4-:R-:W-:Y:S04]  /*c8b0*/  IMAD.WIDE.U32 R12, R7, R4.reuse, R12 ;  /* 0x00000004070c7225 */ /* 0x090fe800078e000c */
[----:B------:R-:W-:Y:S04]  /*c8c0*/  IMAD R0, R11, R4, RZ ;  /* 0x000000040b007224 */ /* 0x000fe800078e02ff */
[----:B------:R-:W-:Y:S05]  /*c8d0*/  IMAD R0, R7, R5, R0 ;  /* 0x0000000507007224 */ /* 0x000fea00078e0200 */
[----:B------:R-:W-:Y:S07]  /*c8e0*/  IADD3 R5, R13, R0, RZ ;  /* 0x000000000d057210 */ /* 0x000fee0007ffe0ff */
.L_x_1860:
        /* <DEDUP_REMOVED lines=24> */
.L_x_1859:
[----:B------:R-:W-:Y:S01]  /*ca70*/  FMNMX.FTZ R0, R251, R119, !PT ;  /* 0x00000077fb007209 */ /* 0x000fe20007810000 */
        /* <DEDUP_REMOVED lines=25> */
[----:B-1----:R-:W-:Y:S01]  /*cc10*/  LDSM.16.MT88.4 R60, [R116+0xd000] ;  /* 0x00d00000743c783b */ /* 0x002fe20000004200 */
        /* <DEDUP_REMOVED lines=95> */
[----:B------:R-:W1:Y:S01]  /*d210*/  MUFU.EX2 R125, R125 ;  /* 0x0000007d007d7308 */ /* 0x000e620000000800 */
        /* <DEDUP_REMOVED lines=16> */
[----:B-1----:R-:W-:Y:S01]  /*d320*/  F2FP.F16.F32.PACK_AB R56, R125, R131 ;  /* 0x000000837d38723e */ /* 0x002fe200000000ff */
        /* <DEDUP_REMOVED lines=8> */
[----:B------:R-:W1:Y:S01]  /*d3b0*/  LDSM.16.MT88.4 R80, [R116+0x9400] ;  /* 0x009400007450783b */ /* 0x000e620000004200 */
[C---:B------:R-:W-:Y:S01]  /*d3c0*/  FMUL.FTZ R44, R54.reuse, R72 ;  /* 0x00000048362c7220 */ /* 0x040fe20000410000 */
[----:B------:R-:W-:Y:S01]  /*d3d0*/  FMUL.FTZ R45, R54, R73 ;  /* 0x00000049362d7220 */ /* 0x000fe20000410000 */
[C---:B------:R-:W-:Y:S01]  /*d3e0*/  FMUL.FTZ R46, R53.reuse, R74 ;  /* 0x0000004a352e7220 */ /* 0x040fe20000410000 */
[----:B------:R-:W-:Y:S01]  /*d3f0*/  FMUL.FTZ R47, R53, R75 ;  /* 0x0000004b352f7220 */ /* 0x000fe20000410000 */
[--C-:B------:R-:W-:Y:S03]  /*d400*/  FFMA.FTZ R94, R238, UR4, -R55.reuse ;  /* 0x00000004ee5e7c23 */ /* 0x100fe60008010837 */
[----:B------:R-:W3:Y:S01]  /*d410*/  MUFU.EX2 R120, R120 ;  /* 0x0000007800787308 */ /* 0x000ee20000000800 */
[----:B--2---:R-:W-:Y:S01]  /*d420*/  F2FP.F16.F32.PACK_AB R57, R123, R126 ;  /* 0x0000007e7b39723e */ /* 0x004fe200000000ff */
[----:B------:R-:W2:Y:S01]  /*d430*/  LDSM.16.MT88.4 R72, [R172+0xb400] ;  /* 0x00b40000ac48783b */ /* 0x000ea20000004200 */
[--C-:B------:R-:W-:Y:S01]  /*d440*/  FFMA.FTZ R144, R211, UR4, -R122.reuse ;  /* 0x00000004d3907c23 */ /* 0x100fe2000801087a */
[--C-:B------:R-:W-:Y:S01]  /*d450*/  FFMA.FTZ R147, R209, UR4, -R122.reuse ;  /* 0x00000004d1937c23 */ /* 0x100fe2000801087a */
[--C-:B------:R-:W-:Y:S01]  /*d460*/  FFMA.FTZ R146, R210, UR4, -R55.reuse ;  /* 0x00000004d2927c23 */ /* 0x100fe20008010837 */
[--C-:B------:R-:W-:Y:S01]  /*d470*/  FFMA.FTZ R149, R208, UR4, -R55.reuse ;  /* 0x00000004d0957c23 */ /* 0x100fe20008010837 */
[--C-:B------:R-:W-:Y:S03]  /*d480*/  FFMA.FTZ R246, R246, UR4, -R55.reuse ;  /* 0x00000004f6f67c23 */ /* 0x100fe60008010837 */
[----:B------:R-:W-:Y:S01]  /*d490*/  MUFU.EX2 R124, R124 ;  /* 0x0000007c007c7308 */ /* 0x000fe20000000800 */
[--C-:B------:R-:W-:Y:S01]  /*d4a0*/  FFMA.FTZ R127, R230, UR4, -R55.reuse ;  /* 0x00000004e67f7c23 */ /* 0x100fe20008010837 */
[----:B------:R-:W-:Y:S01]  /*d4b0*/  LDSM.16.MT88.4 R108, [R172+0xac00] ;  /* 0x00ac0000ac6c783b */ /* 0x000fe20000004200 */
[--C-:B------:R-:W-:Y:S01]  /*d4c0*/  FFMA.FTZ R128, R227, UR4, -R122.reuse ;  /* 0x00000004e3807c23 */ /* 0x100fe2000801087a */
[--C-:B------:R-:W-:Y:S01]  /*d4d0*/  FFMA.FTZ R129, R225, UR4, -R122.reuse ;  /* 0x00000004e1817c23 */ /* 0x100fe2000801087a */
[--C-:B------:R-:W-:Y:S01]  /*d4e0*/  FFMA.FTZ R130, R224, UR4, -R55.reuse ;  /* 0x00000004e0827c23 */ /* 0x100fe20008010837 */
[--C-:B------:R-:W-:Y:S01]  /*d4f0*/  FFMA.FTZ R133, R226, UR4, -R55.reuse ;  /* 0x00000004e2857c23 */ /* 0x100fe20008010837 */
[--C-:B------:R-:W-:Y:S03]  /*d500*/  FFMA.FTZ R148, R205, UR4, -R122.reuse ;  /* 0x00000004cd947c23 */ /* 0x100fe6000801087a */
[----:B------:R-:W4:Y:S01]  /*d510*/  MUFU.EX2 R117, R117 ;  /* 0x0000007500757308 */ /* 0x000f220000000800 */
[----:B---3--:R-:W-:Y:S01]  /*d520*/  F2FP.F16.F32.PACK_AB R58, R120, R121 ;  /* 0x00000079783a723e */ /* 0x008fe200000000ff */
[----:B------:R-:W-:Y:S01]  /*d530*/  LDSM.16.MT88.4 R100, [R116+0xac00] ;  /* 0x00ac00007464783b */ /* 0x000fe20000004200 */
[--C-:B------:R-:W-:Y:S01]  /*d540*/  FFMA.FTZ R150, R204, UR4, -R55.reuse ;  /* 0x00000004cc967c23 */ /* 0x100fe20008010837 */
[--C-:B------:R-:W-:Y:S01]  /*d550*/  FFMA.FTZ R151, R203, UR4, -R122.reuse ;  /* 0x00000004cb977c23 */ /* 0x100fe2000801087a */
[----:B------:R-:W-:Y:S01]  /*d560*/  FFMA.FTZ R152, R201, UR4, -R122 ;  /* 0x00000004c9987c23 */ /* 0x000fe2000801087a */
[--C-:B------:R-:W-:Y:S01]  /*d570*/  FFMA.FTZ R153, R202, UR4, -R55.reuse ;  /* 0x00000004ca997c23 */ /* 0x100fe20008010837 */
[----:B------:R-:W-:Y:S03]  /*d580*/  FFMA.FTZ R154, R200, UR4, -R55 ;  /* 0x00000004c89a7c23 */ /* 0x000fe60008010837 */
[----:B------:R-:W-:Y:S01]  /*d590*/  MUFU.EX2 R87, R87 ;  /* 0x0000005700577308 */ /* 0x000fe20000000800 */
[----:B------:R-:W-:Y:S01]  /*d5a0*/  FFMA.FTZ R126, R53, R194, R126 ;  /* 0x000000c2357e7223 */ /* 0x000fe2000001007e */
[----:B------:R-:W-:Y:S01]  /*d5b0*/  FFMA.FTZ R131, R54, R191, R131 ;  /* 0x000000bf36837223 */ /* 0x000fe20000010083 */
[----:B------:R-:W-:Y:S01]  /*d5c0*/  FFMA.FTZ R179, R179, UR4, -R122 ;  /* 0x00000004b3b37c23 */ /* 0x000fe2000801087a */
[----:B------:R-:W-:Y:S01]  /*d5d0*/  ISETP.GT.AND P0, PT, R181, 0x1, PT ;  /* 0x00000001b500780c */ /* 0x000fe20003f04270 */
[----:B------:R-:W-:Y:S01]  /*d5e0*/  FADD.FTZ R123, R123, R126 ;  /* 0x0000007e7b7b7221 */ /* 0x000fe20000010000 */
[--C-:B------:R-:W-:Y:S01]  /*d5f0*/  FFMA.FTZ R126, R196, UR4, -R55.reuse ;  /* 0x00000004c47e7c23 */ /* 0x100fe20008010837 */
[--C-:B------:R-:W-:Y:S03]  /*d600*/  FFMA.FTZ R195, R195, UR4, -R122.reuse ;  /* 0x00000004c3c37c23 */ /* 0x100fe6000801087a */
[----:B------:R-:W-:Y:S01]  /*d610*/  MUFU.EX2 R94, R94 ;  /* 0x0000005e005e7308 */ /* 0x000fe20000000800 */
[----:B----4-:R-:W-:Y:S01]  /*d620*/  F2FP.F16.F32.PACK_AB R59, R117, R124 ;  /* 0x0000007c753b723e */ /* 0x010fe200000000ff */
[--C-:B------:R-:W-:Y:S06]  /*d630*/  FFMA.FTZ R197, R197, UR4, -R122.reuse ;  /* 0x00000004c5c57c23 */ /* 0x100fec000801087a */
        /* <DEDUP_REMOVED lines=11> */
[--C-:B------:R-:W-:Y:S01]  /*d6f0*/  FFMA.FTZ R107, R229, UR4, -R122.reuse ;  /* 0x00000004e56b7c23 */ /* 0x100fe2000801087a */
[C---:B------:R-:W-:Y:S03]  /*d700*/  HMMA.16816.F32 R12, R56.reuse, R20, R12 ;  /* 0x00000014380c723c */ /* 0x040fe6000000180c */
[--C-:B------:R-:W-:Y:S03]  /*d710*/  FFMA.FTZ R106, R228, UR4, -R55.reuse ;  /* 0x00000004e46a7c23 */ /* 0x100fe60008010837 */
[----:B------:R-:W3:Y:S01]  /*d720*/  MUFU.EX2 R84, R84 ;  /* 0x0000005400547308 */ /* 0x000ee20000000800 */
[C---:B------:R-:W-:Y:S04]  /*d730*/  HMMA.16816.F32 R16, R56.reuse, R22, R16 ;  /* 0x000000163810723c */ /* 0x040fe80000001810 */
[C---:B------:R-:W-:Y:S01]  /*d740*/  FMUL.FTZ R20, R54.reuse, R96 ;  /* 0x0000006036147220 */ /* 0x040fe20000410000 */
[----:B------:R-:W-:Y:S02]  /*d750*/  FMUL.FTZ R21, R54, R97 ;  /* 0x0000006136157220 */ /* 0x000fe40000410000 */
        /* <DEDUP_REMOVED lines=8> */
[----:B------:R-:W-:Y:S02]  /*d7e0*/  MUFU.EX2 R99, R99 ;  /* 0x0000006300637308 */ /* 0x000fe40000000800 */
[C---:B------:R-:W-:Y:S08]  /*d7f0*/  HMMA.16816.F32 R24, R56.reuse, R30, R24 ;  /* 0x0000001e3818723c */ /* 0x040ff00000001818 */
[----:B------:R-:W-:Y:S03]  /*d800*/  MUFU.EX2 R135, R135 ;  /* 0x0000008700877308 */ /* 0x000fe60000000800 */
[C---:B------:R-:W-:Y:S01]  /*d810*/  FMUL.FTZ R28, R54.reuse, R88 ;  /* 0x00000058361c7220 */ /* 0x040fe20000410000 */
[----:B------:R-:W-:Y:S01]  /*d820*/  FMUL.FTZ R29, R54, R89 ;  /* 0x00000059361d7220 */ /* 0x000fe20000410000 */
[C---:B------:R-:W-:Y:S01]  /*d830*/  FMUL.FTZ R30, R53.reuse, R90 ;  /* 0x0000005a351e7220 */ /* 0x040fe20000410000 */
[----:B------:R-:W-:Y:S01]  /*d840*/  FMUL.FTZ R31, R53, R91 ;  /* 0x0000005b351f7220 */ /* 0x000fe20000410000 */
[----:B------:R-:W-:Y:S03]  /*d850*/  FFMA.FTZ R89, R240, UR4, -R55 ;  /* 0x00000004f0597c23 */ /* 0x000fe60008010837 */
[----:B------:R-:W-:Y:S01]  /*d860*/  MUFU.EX2 R132, R132 ;  /* 0x0000008400847308 */ /* 0x000fe20000000800 */
[--C-:B------:R-:W-:Y:S01]  /*d870*/  FFMA.FTZ R91, R239, UR4, -R122.reuse ;  /* 0x00000004ef5b7c23 */ /* 0x100fe2000801087a */
[--C-:B------:R-:W-:Y:S01]  /*d880*/  FFMA.FTZ R90, R237, UR4, -R122.reuse ;  /* 0x00000004ed5a7c23 */ /* 0x100fe2000801087a */
[C---:B------:R-:W-:Y:S07]  /*d890*/  HMMA.16816.F32 R28, R56.reuse, R40, R28 ;  /* 0x00000028381c723c */ /* 0x040fee000000181c */
[----:B------:R-:W-:Y:S01]  /*d8a0*/  MUFU.EX2 R89, R89 ;  /* 0x0000005900597308 */ /* 0x000fe20000000800 */
[C---:B------:R-:W-:Y:S03]  /*d8b0*/  HMMA.16816.F32 R32, R56.reuse, R42, R32 ;  /* 0x0000002a3820723c */ /* 0x040fe60000001820 */
[C---:B------:R-:W-:Y:S03]  /*d8c0*/  FMUL.FTZ R40, R54.reuse, R76 ;  /* 0x0000004c36287220 */ /* 0x040fe60000410000 */
[C---:B------:R-:W-:Y:S03]  /*d8d0*/  HMMA.16816.F32 R36, R56.reuse, R48, R36 ;  /* 0x000000303824723c */ /* 0x040fe60000001824 */
[----:B------:R-:W4:Y:S02]  /*d8e0*/  MUFU.EX2 R88, R246 ;  /* 0x000000f600587308 */ /* 0x000f240000000800 */
[C---:B------:R-:W-:Y:S01]  /*d8f0*/  FMUL.FTZ R41, R54.reuse, R77 ;  /* 0x0000004d36297220 */ /* 0x040fe20000410000 */
[C---:B------:R-:W-:Y:S01]  /*d900*/  FMUL.FTZ R42, R53.reuse, R78 ;  /* 0x0000004e352a7220 */ /* 0x040fe20000410000 */
[----:B------:R-:W-:Y:S01]  /*d910*/  FMUL.FTZ R43, R53, R79 ;  /* 0x0000004f352b7220 */ /* 0x000fe20000410000 */
[C---:B------:R-:W-:Y:S01]  /*d920*/  FMUL.FTZ R48, R54.reuse, R68 ;  /* 0x0000004436307220 */ /* 0x040fe20000410000 */
[----:B------:R-:W-:Y:S04]  /*d930*/  LDSM.16.MT88.4 R76, [R172+0xc400] ;  /* 0x00c40000ac4c783b */ /* 0x000fe80000004200 */
[----:B------:R-:W-:Y:S01]  /*d940*/  MUFU.EX2 R91, R91 ;  /* 0x0000005b005b7308 */ /* 0x000fe20000000800 */
[----:B------:R-:W-:Y:S01]  /*d950*/  FMUL.FTZ R49, R54, R69 ;  /* 0x0000004536317220 */ /* 0x000fe20000410000 */
[----:B------:R-:W-:Y:S01]  /*d960*/  FADD.FTZ R54, R125, R131 ;  /* 0x000000837d367221 */ /* 0x000fe20000010000 */
[--C-:B------:R-:W-:Y:S01]  /*d970*/  FFMA.FTZ R125, R207, UR4, -R122.reuse ;  /* 0x00000004cf7d7c23 */ /* 0x100fe2000801087a */
[C---:B------:R-:W-:Y:S03]  /*d980*/  HMMA.16816.F32 R40, R56.reuse, R50, R40 ;  /* 0x000000323828723c */ /* 0x040fe60000001828 */
[----:B------:R-:W-:Y:S03]  /*d990*/  FFMA.FTZ R131, R206, UR4, -R55 ;  /* 0x00000004ce837c23 */ /* 0x000fe60008010837 */
[----:B------:R-:W-:Y:S01]  /*d9a0*/  MUFU.EX2 R137, R137 ;  /* 0x0000008900897308 */ /* 0x000fe20000000800 */
[----:B------:R-:W-:Y:S01]  /*d9b0*/  FFMA.FTZ R122, R199, UR4, -R122 ;  /* 0x00000004c77a7c23 */ /* 0x000fe2000801087a */
[C---:B------:R-:W-:Y:S03]  /*d9c0*/  HMMA.16816.F32 R44, R56.reuse, R60, R44 ;  /* 0x0000003c382c723c */ /* 0x040fe6000000182c */
[C---:B------:R-:W-:Y:S01]  /*d9d0*/  FMUL.FTZ R50, R53.reuse, R70 ;  /* 0x0000004635327220 */ /* 0x040fe20000410000 */
[----:B------:R-:W-:Y:S04]  /*d9e0*/  FMUL.FTZ R51, R53, R71 ;  /* 0x0000004735337220 */ /* 0x000fe80000410000 */
[----:B------:R-:W-:Y:S01]  /*d9f0*/  MUFU.EX2 R134, R134 ;  /* 0x0000008600867308 */ /* 0x000fe20000000800 */
[----:B------:R-:W-:Y:S02]  /*da00*/  LDSM.16.MT88.4 R68, [R116+0xd400] ;  /* 0x00d400007444783b */ /* 0x000fe40000004200 */
[----:B------:R-:W-:Y:S01]  /*da10*/  FADD.FTZ R53, R121, R54 ;  /* 0x0000003679357221 */ /* 0x000fe20000010000 */
[----:B------:R-:W-:Y:S01]  /*da20*/  FADD.FTZ R54, R124, R123 ;  /* 0x0000007b7c367221 */ /* 0x000fe20000010000 */
[----:B------:R-:W-:Y:S05]  /*da30*/  HMMA.16816.F32 R48, R56, R62, R48 ;  /* 0x0000003e3830723c */ /* 0x000fea0000001830 */
[----:B------:R-:W-:Y:S01]  /*da40*/  MUFU.EX2 R136, R136 ;  /* 0x0000008800887308 */ /* 0x000fe20000000800 */
[----:B------:R-:W5:Y:S01]  /*da50*/  LDSM.16.MT88.4 R60, [R116+0xb400] ;  /* 0x00b40000743c783b */ /* 0x000f620000004200 */
[----:B------:R-:W-:Y:S01]  /*da60*/  FADD.FTZ R53, R120, R53 ;  /* 0x0000003578357221 */ /* 0x000fe20000010000 */
[----:B------:R-:W-:Y:S03]  /*da70*/  FADD.FTZ R117, R117, R54 ;  /* 0x0000003675757221 */ /* 0x000fe60000010000 */
[----:B------:R-:W-:Y:S01]  /*da80*/  FFMA.FTZ R123, R198, UR4, -R55 ;  /* 0x00000004c67b7c23 */ /* 0x000fe20008010837 */
[----:B---3--:R-:W-:Y:S03]  /*da90*/  F2FP.F16.F32.PACK_AB R58, R87, R84 ;  /* 0x00000054573a723e */ /* 0x008fe600000000ff */
[----:B------:R-:W-:Y:S01]  /*daa0*/  MUFU.EX2 R139, R139 ;  /* 0x0000008b008b7308 */ /* 0x000fe20000000800 */
[----:B------:R-:W-:Y:S01]  /*dab0*/  F2FP.F16.F32.PACK_AB R56, R93, R92 ;  /* 0x0000005c5d38723e */ /* 0x000fe200000000ff */
[----:B------:R-:W-:Y:S01]  /*dac0*/  FADD.FTZ R92, R92, R53 ;  /* 0x000000355c5c7221 */ /* 0x000fe20000010000 */
[----:B----4-:R-:W-:Y:S01]  /*dad0*/  F2FP.F16.F32.PACK_AB R57, R85, R88 ;  /* 0x000000585539723e */ /* 0x010fe200000000ff */
[----:B------:R-:W-:Y:S01]  /*dae0*/  FADD.FTZ R88, R88, R117 ;  /* 0x0000007558587221 */ /* 0x000fe20000010000 */
[----:B------:R-:W-:Y:S01]  /*daf0*/  F2FP.F16.F32.PACK_AB R59, R89, R86 ;  /* 0x00000056593b723e */ /* 0x000fe200000000ff */
[----:B------:R-:W-:Y:S01]  /*db00*/  FADD.FTZ R93, R93, R92 ;  /* 0x0000005c5d5d7221 */ /* 0x000fe20000010000 */
[----:B------:R-:W-:Y:S01]  /*db10*/  MOV R117, R0 ;  /* 0x0000000000757202 */ /* 0x000fe20000000f00 */
[----:B------:R-:W-:Y:S02]  /*db20*/  FADD.FTZ R85, R85, R88 ;  /* 0x0000005855557221 */ /* 0x000fe40000010000 */
[----:B------:R-:W-:Y:S01]  /*db30*/  MUFU.EX2 R138, R138 ;  /* 0x0000008a008a7308 */ /* 0x000fe20000000800 */
[----:B------:R-:W-:Y:S01]  /*db40*/  FADD.FTZ R84, R84, R93 ;  /* 0x0000005d54547221 */ /* 0x000fe20000010000 */
[C---:B------:R-:W-:Y:S03]  /*db50*/  HMMA.16816.F32 R4, R56.reuse, R64, R4 ;  /* 0x000000403804723c */ /* 0x040fe60000001804 */
[----:B------:R-:W-:Y:S01]  /*db60*/  FADD.FTZ R86, R86, R85 ;  /* 0x0000005556567221 */ /* 0x000fe20000010000 */
[----:B------:R-:W-:Y:S04]  /*db70*/  FADD.FTZ R84, R87, R84 ;  /* 0x0000005457547221 */ /* 0x000fe80000010000 */
[----:B------:R-:W-:Y:S01]  /*db80*/  MUFU.EX2 R141, R141 ;  /* 0x0000008d008d7308 */ /* 0x000fe20000000800 */
[C---:B------:R-:W-:Y:S01]  /*db90*/  HMMA.16816.F32 R8, R56.reuse, R66, R8 ;  /* 0x000000423808723c */ /* 0x040fe20000001808 */
[----:B------:R-:W3:Y:S02]  /*dba0*/  LDSM.16.MT88.4 R64, [R172+0xd400] ;  /* 0x00d40000ac40783b */ /* 0x000ee40000004200 */
[----:B------:R-:W-:Y:S03]  /*dbb0*/  FADD.FTZ R89, R89, R86 ;  /* 0x0000005659597221 */ /* 0x000fe60000010000 */
[C---:B-1----:R-:W-:Y:S03]  /*dbc0*/  HMMA.16816.F32 R12, R56.reuse, R80, R12 ;  /* 0x00000050380c723c */ /* 0x042fe6000000180c */
[----:B------:R-:W-:Y:S03]  /*dbd0*/  MUFU.EX2 R140, R140 ;  /* 0x0000008c008c7308 */ /* 0x000fe60000000800 */
[C---:B------:R-:W-:Y:S01]  /*dbe0*/  HMMA.16816.F32 R16, R56.reuse, R82, R16 ;  /* 0x000000523810723c */ /* 0x040fe20000001810 */
[----:B------:R-:W-:Y:S06]  /*dbf0*/  LDSM.16.MT88.4 R80, [R116+0xc800] ;  /* 0x00c800007450783b */ /* 0x000fec0000004200 */
[----:B------:R-:W-:Y:S01]  /*dc00*/  MUFU.EX2 R143, R143 ;  /* 0x0000008f008f7308 */ /* 0x000fe20000000800 */
[C---:B--2---:R-:W-:Y:S09]  /*dc10*/  HMMA.16816.F32 R20, R56.reuse, R72, R20 ;  /* 0x000000483814723c */ /* 0x044ff20000001814 */
[----:B------:R-:W-:Y:S01]  /*dc20*/  MUFU.EX2 R142, R142 ;  /* 0x0000008e008e7308 */ /* 0x000fe20000000800 */
[C---:B------:R-:W-:Y:S01]  /*dc30*/  HMMA.16816.F32 R24, R56.reuse, R74, R24 ;  /* 0x0000004a3818723c */ /* 0x040fe20000001818 */
[----:B------:R-:W-:Y:S05]  /*dc40*/  LDSM.16.MT88.4 R72, [R116+0x9800] ;  /* 0x009800007448783b */ /* 0x000fea0000004200 */
[C---:B-----5:R-:W-:Y:S03]  /*dc50*/  HMMA.16816.F32 R28, R56.reuse, R60, R28 ;  /* 0x0000003c381c723c */ /* 0x060fe6000000181c */
[----:B------:R-:W-:Y:S03]  /*dc60*/  MUFU.EX2 R145, R145 ;  /* 0x0000009100917308 */ /* 0x000fe60000000800 */
[C---:B------:R-:W-:Y:S01]  /*dc70*/  HMMA.16816.F32 R32, R56.reuse, R62, R32 ;  /* 0x0000003e3820723c */ /* 0x040fe20000001820 */
[----:B------:R-:W1:Y:S06]  /*dc80*/  LDSM.16.MT88.4 R60, [R172+0x9800] ;  /* 0x00980000ac3c783b */ /* 0x000e6c0000004200 */
[----:B------:R-:W-:Y:S01]  /*dc90*/  MUFU.EX2 R144, R144 ;  /* 0x0000009000907308 */ /* 0x000fe20000000800 */
[C---:B---3--:R-:W-:Y:S09]  /*dca0*/  HMMA.16816.F32 R36, R56.reuse, R64, R36 ;  /* 0x000000403824723c */ /* 0x048ff20000001824 */
[----:B------:R-:W-:Y:S01]  /*dcb0*/  MUFU.EX2 R147, R147 ;  /* 0x0000009300937308 */ /* 0x000fe20000000800 */
[C---:B------:R-:W-:Y:S01]  /*dcc0*/  HMMA.16816.F32 R40, R56.reuse, R66, R40 ;  /* 0x000000423828723c */ /* 0x040fe20000001828 */
[----:B------:R-:W2:Y:S05]  /*dcd0*/  LDSM.16.MT88.4 R64, [R172+0xb800] ;  /* 0x00b80000ac40783b */ /* 0x000eaa0000004200 */
[C---:B------:R-:W-:Y:S03]  /*dce0*/  HMMA.16816.F32 R44, R56.reuse, R68, R44 ;  /* 0x00000044382c723c */ /* 0x040fe6000000182c */
[----:B------:R-:W3:Y:S03]  /*dcf0*/  MUFU.EX2 R90, R90 ;  /* 0x0000005a005a7308 */ /* 0x000ee60000000800 */
[----:B------:R-:W-:Y:S01]  /*dd00*/  HMMA.16816.F32 R48, R56, R70, R48 ;  /* 0x000000463830723c */ /* 0x000fe20000001830 */
[----:B------:R-:W4:Y:S06]  /*dd10*/  LDSM.16.MT88.4 R68, [R116+0xb800] ;  /* 0x00b800007444783b */ /* 0x000f2c0000004200 */
[----:B------:R-:W-:Y:S01]  /*dd20*/  MUFU.EX2 R105, R105 ;  /* 0x0000006900697308 */ /* 0x000fe20000000800 */
[----:B------:R-:W-:Y:S09]  /*dd30*/  F2FP.F16.F32.PACK_AB R57, R99, R94 ;  /* 0x0000005e6339723e */ /* 0x000ff200000000ff */
[----:B------:R-:W5:Y:S01]  /*dd40*/  MUFU.EX2 R96, R96 ;  /* 0x0000006000607308 */ /* 0x000f620000000800 */
[C---:B---3--:R-:W-:Y:S01]  /*dd50*/  F2FP.F16.F32.PACK_AB R56, R90.reuse, R91 ;  /* 0x0000005b5a38723e */ /* 0x048fe200000000ff */
[----:B------:R-:W-:Y:S02]  /*dd60*/  FADD.FTZ R91, R91, R84 ;  /* 0x000000545b5b7221 */ /* 0x000fe40000010000 */
[----:B------:R-:W-:Y:S02]  /*dd70*/  LDSM.16.MT88.4 R84, [R116+0xcc00] ;  /* 0x00cc00007454783b */ /* 0x000fe40000004200 */
[----:B------:R-:W-:Y:S04]  /*dd80*/  FADD.FTZ R90, R90, R91 ;  /* 0x0000005b5a5a7221 */ /* 0x000fe80000010000 */
[----:B------:R-:W-:Y:S10]  /*dd90*/  MUFU.EX2 R97, R97 ;  /* 0x0000006100617308 */ /* 0x000ff40000000800 */
[----:B------:R-:W3:Y:S01]  /*dda0*/  MUFU.EX2 R98, R98 ;  /* 0x0000006200627308 */ /* 0x000ee20000000800 */
[C---:B-----5:R-:W-:Y:S01]  /*ddb0*/  F2FP.F16.F32.PACK_AB R58, R96.reuse, R105 ;  /* 0x00000069603a723e */ /* 0x060fe200000000ff */
[----:B------:R-:W-:Y:S04]  /*ddc0*/  FADD.FTZ R105, R105, R90 ;  /* 0x0000005a69697221 */ /* 0x000fe80000010000 */
[----:B------:R-:W-:Y:S04]  /*ddd0*/  FADD.FTZ R105, R96, R105 ;  /* 0x0000006960697221 */ /* 0x000fe80000010000 */
[----:B------:R-:W-:Y:S10]  /*dde0*/  MUFU.EX2 R146, R146 ;  /* 0x0000009200927308 */ /* 0x000ff40000000800 */
[----:B------:R-:W-:Y:S01]  /*ddf0*/  MUFU.EX2 R149, R149 ;  /* 0x0000009500957308 */ /* 0x000fe20000000800 */
[----:B---3--:R-:W-:Y:S07]  /*de00*/  F2FP.F16.F32.PACK_AB R59, R98, R97 ;  /* 0x00000061623b723e */ /* 0x008fee00000000ff */
[C---:B-1----:R-:W-:Y:S02]  /*de10*/  HMMA.16816.F32 R4, R56.reuse, R60, R4 ;  /* 0x0000003c3804723c */ /* 0x042fe40000001804 */
[----:B------:R-:W-:Y:S04]  /*de20*/  MUFU.EX2 R104, R104 ;  /* 0x0000006800687308 */ /* 0x000fe80000000800 */
[C---:B------:R-:W-:Y:S01]  /*de30*/  HMMA.16816.F32 R8, R56.reuse, R62, R8 ;  /* 0x0000003e3808723c */ /* 0x040fe20000001808 */
[----:B------:R-:W1:Y:S05]  /*de40*/  LDSM.16.MT88.4 R60, [R172+0xd800] ;  /* 0x00d80000ac3c783b */ /* 0x000e6a0000004200 */
[----:B------:R-:W3:Y:S01]  /*de50*/  MUFU.EX2 R107, R107 ;  /* 0x0000006b006b7308 */ /* 0x000ee20000000800 */
[C---:B------:R-:W-:Y:S09]  /*de60*/  HMMA.16816.F32 R12, R56.reuse, R72, R12 ;  /* 0x00000048380c723c */ /* 0x040ff2000000180c */
[----:B------:R-:W-:Y:S01]  /*de70*/  MUFU.EX2 R106, R106 ;  /* 0x0000006a006a7308 */ /* 0x000fe20000000800 */
[C---:B------:R-:W-:Y:S01]  /*de80*/  HMMA.16816.F32 R16, R56.reuse, R74, R16 ;  /* 0x0000004a3810723c */ /* 0x040fe20000001810 */
[----:B------:R-:W5:Y:S05]  /*de90*/  LDSM.16.MT88.4 R72, [R116+0xd800] ;  /* 0x00d800007448783b */ /* 0x000f6a0000004200 */
[C---:B--2---:R-:W-:Y:S03]  /*dea0*/  HMMA.16816.F32 R20, R56.reuse, R64, R20 ;  /* 0x000000403814723c */ /* 0x044fe60000001814 */
[----:B------:R-:W2:Y:S03]  /*deb0*/  MUFU.EX2 R127, R127 ;  /* 0x0000007f007f7308 */ /* 0x000ea60000000800 */
[C---:B------:R-:W-:Y:S01]  /*dec0*/  HMMA.16816.F32 R24, R56.reuse, R66, R24 ;  /* 0x000000423818723c */ /* 0x040fe20000001818 */
[----:B------:R-:W2:Y:S06]  /*ded0*/  LDSM.16.MT88.4 R64, [R172+0x9c00] ;  /* 0x009c0000ac40783b */ /* 0x000eac0000004200 */
[----:B------:R-:W-:Y:S01]  /*dee0*/  MUFU.EX2 R128, R128 ;  /* 0x0000008000807308 */ /* 0x000fe20000000800 */
[C---:B----4-:R-:W-:Y:S09]  /*def0*/  HMMA.16816.F32 R28, R56.reuse, R68, R28 ;  /* 0x00000044381c723c */ /* 0x050ff2000000181c */
[----:B------:R-:W4:Y:S01]  /*df00*/  MUFU.EX2 R129, R129 ;  /* 0x0000008100817308 */ /* 0x000f220000000800 */
[C---:B------:R-:W-:Y:S01]  /*df10*/  HMMA.16816.F32 R32, R56.reuse, R70, R32 ;  /* 0x000000463820723c */ /* 0x040fe20000001820 */
[----:B------:R-:W4:Y:S05]  /*df20*/  LDSM.16.MT88.4 R68, [R116+0x9c00] ;  /* 0x009c00007444783b */ /* 0x000f2a0000004200 */
[C---:B-1----:R-:W-:Y:S03]  /*df30*/  HMMA.16816.F32 R36, R56.reuse, R60, R36 ;  /* 0x0000003c3824723c */ /* 0x042fe60000001824 */
[----:B------:R-:W-:Y:S03]  /*df40*/  MUFU.EX2 R130, R130 ;  /* 0x0000008200827308 */ /* 0x000fe60000000800 */
[C---:B------:R-:W-:Y:S01]  /*df50*/  HMMA.16816.F32 R40, R56.reuse, R62, R40 ;  /* 0x0000003e3828723c */ /* 0x040fe20000001828 */
[----:B------:R-:W1:Y:S06]  /*df60*/  LDSM.16.MT88.4 R60, [R172+0xbc00] ;  /* 0x00bc0000ac3c783b */ /* 0x000e6c0000004200 */
[----:B------:R-:W4:Y:S01]  /*df70*/  MUFU.EX2 R133, R133 ;  /* 0x0000008500857308 */ /* 0x000f220000000800 */
[C---:B-----5:R-:W-:Y:S09]  /*df80*/  HMMA.16816.F32 R44, R56.reuse, R72, R44 ;  /* 0x00000048382c723c */ /* 0x060ff2000000182c */
[----:B------:R-:W-:Y:S01]  /*df90*/  MUFU.EX2 R125, R125 ;  /* 0x0000007d007d7308 */ /* 0x000fe20000000800 */
[----:B------:R-:W-:Y:S01]  /*dfa0*/  HMMA.16816.F32 R48, R56, R74, R48 ;  /* 0x0000004a3830723c */ /* 0x000fe20000001830 */
[----:B------:R-:W5:Y:S06]  /*dfb0*/  LDSM.16.MT88.4 R72, [R116+0xbc00] ;  /* 0x00bc00007448783b */ /* 0x000f6c0000004200 */
[----:B---3--:R-:W-:Y:S02]  /*dfc0*/  F2FP.F16.F32.PACK_AB R56, R107, R104 ;  /* 0x000000686b38723e */ /* 0x008fe400000000ff */
[----:B------:R-:W-:Y:S02]  /*dfd0*/  MUFU.EX2 R148, R148 ;  /* 0x0000009400947308 */ /* 0x000fe40000000800 */
[----:B--2---:R-:W-:Y:S01]  /*dfe0*/  F2FP.F16.F32.PACK_AB R57, R127, R106 ;  /* 0x0000006a7f39723e */ /* 0x004fe200000000ff */
[----:B------:R-:W-:Y:S01]  /*dff0*/  FADD.FTZ R104, R104, R105 ;  /* 0x0000006968687221 */ /* 0x000fe20000010000 */
[----:B----4-:R-:W-:Y:S02]  /*e000*/  F2FP.F16.F32.PACK_AB R58, R129, R128 ;  /* 0x00000080813a723e */ /* 0x010fe400000000ff */
[----:B------:R-:W-:Y:S04]  /*e010*/  F2FP.F16.F32.PACK_AB R59, R133, R130 ;  /* 0x00000082853b723e */ /* 0x000fe800000000ff */
[----:B------:R-:W-:Y:S01]  /*e020*/  MUFU.EX2 R131, R131 ;  /* 0x0000008300837308 */ /* 0x000fe20000000800 */
[----:B------:R-:W-:Y:S04]  /*e030*/  FADD.FTZ R107, R107, R104 ;  /* 0x000000686b6b7221 */ /* 0x000fe80000010000 */
[----:B------:R-:W-:Y:S01]  /*e040*/  FADD.FTZ R128, R128, R107 ;  /* 0x0000006b80807221 */ /* 0x000fe20000010000 */
[C---:B------:R-:W-:Y:S04]  /*e050*/  HMMA.16816.F32 R4, R56.reuse, R64, R4 ;  /* 0x000000403804723c */ /* 0x040fe80000001804 */
[----:B------:R-:W-:Y:S01]  /*e060*/  MUFU.EX2 R150, R150 ;  /* 0x0000009600967308 */ /* 0x000fe20000000800 */
[----:B------:R-:W-:Y:S01]  /*e070*/  FADD.FTZ R128, R129, R128 ;  /* 0x0000008081807221 */ /* 0x000fe20000010000 */
[C---:B------:R-:W-:Y:S01]  /*e080*/  HMMA.16816.F32 R8, R56.reuse, R66, R8 ;  /* 0x000000423808723c */ /* 0x040fe20000001808 */
[----:B------:R-:W2:Y:S07]  /*e090*/  LDSM.16.MT88.4 R64, [R172+0xdc00] ;  /* 0x00dc0000ac40783b */ /* 0x000eae0000004200 */
[----:B------:R-:W-:Y:S01]  /*e0a0*/  MUFU.EX2 R151, R151 ;  /* 0x0000009700977308 */ /* 0x000fe20000000800 */
[C---:B------:R-:W-:Y:S06]  /*e0b0*/  HMMA.16816.F32 R12, R56.reuse, R68, R12 ;  /* 0x00000044380c723c */ /* 0x040fec000000180c */
[C---:B------:R-:W-:Y:S01]  /*e0c0*/  HMMA.16816.F32 R16, R56.reuse, R70, R16 ;  /* 0x000000463810723c */ /* 0x040fe20000001810 */
[----:B------:R-:W3:Y:S02]  /*e0d0*/  LDSM.16.MT88.4 R68, [R116+0xdc00] ;  /* 0x00dc00007444783b */ /* 0x000ee40000004200 */
[----:B------:R-:W-:Y:S03]  /*e0e0*/  MUFU.EX2 R152, R152 ;  /* 0x0000009800987308 */ /* 0x000fe60000000800 */
[C---:B-1----:R-:W-:Y:S07]  /*e0f0*/  HMMA.16816.F32 R20, R56.reuse, R60, R20 ;  /* 0x0000003c3814723c */ /* 0x042fee0000001814 */
[----:B------:R-:W-:Y:S01]  /*e100*/  MUFU.EX2 R153, R153 ;  /* 0x0000009900997308 */ /* 0x000fe20000000800 */
[C---:B------:R-:W-:Y:S01]  /*e110*/  HMMA.16816.F32 R24, R56.reuse, R62, R24 ;  /* 0x0000003e3818723c */ /* 0x040fe20000001818 */
[----:B------:R-:W1:Y:S05]  /*e120*/  LDSM.16.MT88.4 R60, [R172+0xa000] ;  /* 0x00a00000ac3c783b */ /* 0x000e6a0000004200 */
[C---:B-----5:R-:W-:Y:S03]  /*e130*/  HMMA.16816.F32 R28, R56.reuse, R72, R28 ;  /* 0x00000048381c723c */ /* 0x060fe6000000181c */
[----:B------:R-:W-:Y:S03]  /*e140*/  MUFU.EX2 R154, R154 ;  /* 0x0000009a009a7308 */ /* 0x000fe60000000800 */
[C---:B------:R-:W-:Y:S01]  /*e150*/  HMMA.16816.F32 R32, R56.reuse, R74, R32 ;  /* 0x0000004a3820723c */ /* 0x040fe20000001820 */
[----:B------:R-:W4:Y:S06]  /*e160*/  LDSM.16.MT88.4 R72, [R116+0xa000] ;  /* 0x00a000007448783b */ /* 0x000f2c0000004200 */
        /* <DEDUP_REMOVED lines=9> */
[----:B------:R-:W5:Y:S01]  /*e200*/  MUFU.EX2 R126, R126 ;  /* 0x0000007e007e7308 */ /* 0x000f620000000800 */
[----:B------:R-:W-:Y:S03]  /*e210*/  F2FP.F16.F32.PACK_AB R56, R132, R135 ;  /* 0x000000878438723e */ /* 0x000fe600000000ff */
[----:B------:R-:W-:Y:S01]  /*e220*/  FADD.FTZ R135, R135, R128 ;  /* 0x0000008087877221 */ /* 0x000fe20000010000 */
[----:B------:R-:W-:Y:S05]  /*e230*/  F2FP.F16.F32.PACK_AB R57, R134, R137 ;  /* 0x000000898639723e */ /* 0x000fea00000000ff */
[----:B------:R-:W-:Y:S01]  /*e240*/  MUFU.EX2 R191, R122 ;  /* 0x0000007a00bf7308 */ /* 0x000fe20000000800 */
[----:B------:R-:W-:Y:S01]  /*e250*/  F2FP.F16.F32.PACK_AB R58, R139, R136 ;  /* 0x000000888b3a723e */ /* 0x000fe200000000ff */
[----:B------:R-:W-:Y:S01]  /*e260*/  FADD.FTZ R135, R132, R135 ;  /* 0x0000008784877221 */ /* 0x000fe20000010000 */
[----:B------:R-:W-:Y:S03]  /*e270*/  F2FP.F16.F32.PACK_AB R59, R141, R138 ;  /* 0x0000008a8d3b723e */ /* 0x000fe600000000ff */
[----:B------:R-:W-:Y:S01]  /*e280*/  FADD.FTZ R136, R136, R135 ;  /* 0x0000008788887221 */ /* 0x000fe20000010000 */
[----:B-----5:R-:W-:Y:S03]  /*e290*/  F2FP.F16.F32.PACK_AB R53, R126, R123 ;  /* 0x0000007b7e35723e */ /* 0x020fe600000000ff */
[C---:B-1----:R-:W-:Y:S03]  /*e2a0*/  HMMA.16816.F32 R4, R56.reuse, R60, R4 ;  /* 0x0000003c3804723c */ /* 0x042fe60000001804 */
[----:B------:R-:W-:Y:S03]  /*e2b0*/  FADD.FTZ R139, R139, R136 ;  /* 0x000000888b8b7221 */ /* 0x000fe60000010000 */
[C---:B------:R-:W-:Y:S01]  /*e2c0*/  HMMA.16816.F32 R8, R56.reuse, R62, R8 ;  /* 0x0000003e3808723c */ /* 0x040fe20000001808 */
[----:B------:R-:W1:Y:S05]  /*e2d0*/  LDSM.16.MT88.4 R60, [R172+0xe000] ;  /* 0x00e00000ac3c783b */ /* 0x000e6a0000004200 */
[C---:B----4-:R-:W-:Y:S06]  /*e2e0*/  HMMA.16816.F32 R12, R56.reuse, R72, R12 ;  /* 0x00000048380c723c */ /* 0x050fec000000180c */
[C---:B------:R-:W-:Y:S01]  /*e2f0*/  HMMA.16816.F32 R16, R56.reuse, R74, R16 ;  /* 0x0000004a3810723c */ /* 0x040fe20000001810 */
[----:B------:R-:W4:Y:S05]  /*e300*/  LDSM.16.MT88.4 R72, [R116+0xe000] ;  /* 0x00e000007448783b */ /* 0x000f2a0000004200 */
[C---:B--2---:R-:W-:Y:S06]  /*e310*/  HMMA.16816.F32 R20, R56.reuse, R64, R20 ;  /* 0x000000403814723c */ /* 0x044fec0000001814 */
[C---:B------:R-:W-:Y:S01]  /*e320*/  HMMA.16816.F32 R24, R56.reuse, R66, R24 ;  /* 0x000000423818723c */ /* 0x040fe20000001818 */
[----:B------:R-:W2:Y:S05]  /*e330*/  LDSM.16.MT88.4 R64, [R172+0xa400] ;  /* 0x00a40000ac40783b */ /* 0x000eaa0000004200 */
[C---:B---3--:R-:W-:Y:S06]  /*e340*/  HMMA.16816.F32 R28, R56.reuse, R68, R28 ;  /* 0x00000044381c723c */ /* 0x048fec000000181c */
[C---:B------:R-:W-:Y:S01]  /*e350*/  HMMA.16816.F32 R32, R56.reuse, R70, R32 ;  /* 0x000000463820723c */ /* 0x040fe20000001820 */
[----:B------:R-:W3:Y:S05]  /*e360*/  LDSM.16.MT88.4 R68, [R116+0xa400] ;  /* 0x00a400007444783b */ /* 0x000eea0000004200 */
[C---:B-1----:R-:W-:Y:S06]  /*e370*/  HMMA.16816.F32 R36, R56.reuse, R60, R36 ;  /* 0x0000003c3824723c */ /* 0x042fec0000001824 */
[C---:B------:R-:W-:Y:S05]  /*e380*/  HMMA.16816.F32 R40, R56.reuse, R62, R40 ;  /* 0x0000003e3828723c */ /* 0x040fea0000001828 */
[----:B------:R-:W-:Y:S01]  /*e390*/  F2FP.F16.F32.PACK_AB R60, R143, R140 ;  /* 0x0000008c8f3c723e */ /* 0x000fe200000000ff */
[C---:B----4-:R-:W-:Y:S05]  /*e3a0*/  HMMA.16816.F32 R44, R56.reuse, R72, R44 ;  /* 0x00000048382c723c */ /* 0x050fea000000182c */
[----:B------:R-:W-:Y:S01]  /*e3b0*/  F2FP.F16.F32.PACK_AB R61, R145, R142 ;  /* 0x0000008e913d723e */ /* 0x000fe200000000ff */
[----:B------:R-:W-:Y:S01]  /*e3c0*/  HMMA.16816.F32 R48, R56, R74, R48 ;  /* 0x0000004a3830723c */ /* 0x000fe20000001830 */
[----:B------:R-:W1:Y:S04]  /*e3d0*/  LDSM.16.MT88.4 R56, [R116+0xc400] ;  /* 0x00c400007438783b */ /* 0x000e680000004200 */
[----:B------:R-:W-:Y:S01]  /*e3e0*/  F2FP.F16.F32.PACK_AB R62, R147, R144 ;  /* 0x00000090933e723e */ /* 0x000fe200000000ff */
[----:B------:R-:W-:Y:S01]  /*e3f0*/  FADD.FTZ R140, R140, R139 ;  /* 0x0000008b8c8c7221 */ /* 0x000fe20000010000 */
[----:B------:R-:W-:Y:S02]  /*e400*/  F2FP.F16.F32.PACK_AB R63, R149, R146 ;  /* 0x00000092953f723e */ /* 0x000fe400000000ff */
[----:B------:R-:W-:Y:S02]  /*e410*/  LDSM.16.MT88.4 R72, [R172+0xa800] ;  /* 0x00a80000ac48783b */ /* 0x000fe40000004200 */
[----:B------:R-:W-:Y:S03]  /*e420*/  FADD.FTZ R143, R143, R140 ;  /* 0x0000008c8f8f7221 */ /* 0x000fe60000010000 */
[C---:B--2---:R-:W-:Y:S05]  /*e430*/  HMMA.16816.F32 R4, R60.reuse, R64, R4 ;  /* 0x000000403c04723c */ /* 0x044fea0000001804 */
[----:B------:R-:W-:Y:S01]  /*e440*/  FADD.FTZ R144, R144, R143 ;  /* 0x0000008f90907221 */ /* 0x000fe20000010000 */
[C---:B------:R-:W-:Y:S01]  /*e450*/  HMMA.16816.F32 R8, R60.reuse, R66, R8 ;  /* 0x000000423c08723c */ /* 0x040fe20000001808 */
[----:B------:R-:W2:Y:S04]  /*e460*/  LDSM.16.MT88.4 R64, [R172+0xe400] ;  /* 0x00e40000ac40783b */ /* 0x000ea80000004200 */
[----:B------:R-:W-:Y:S01]  /*e470*/  FADD.FTZ R144, R147, R144 ;  /* 0x0000009093907221 */ /* 0x000fe20000010000 */
[C---:B---3--:R-:W-:Y:S06]  /*e480*/  HMMA.16816.F32 R12, R60.reuse, R68, R12 ;  /* 0x000000443c0c723c */ /* 0x048fec000000180c */
        /* <DEDUP_REMOVED lines=18> */
[C---:B------:R-:W-:Y:S03]  /*e5b0*/  HMMA.16816.F32 R4, R56.reuse, R72, R4 ;  /* 0x000000483804723c */ /* 0x040fe60000001804 */
[----:B------:R-:W3:Y:S02]  /*e5c0*/  LDSM.16.MT88.4 R68, [R116+0xe800] ;  /* 0x00e800007444783b */ /* 0x000ee40000004200 */
[----:B------:R-:W-:Y:S01]  /*e5d0*/  FADD.FTZ R148, R148, R125 ;  /* 0x0000007d94947221 */ /* 0x000fe20000010000 */
[C---:B------:R-:W-:Y:S05]  /*e5e0*/  HMMA.16816.F32 R8, R56.reuse, R74, R8 ;  /* 0x0000004a3808723c */ /* 0x040fea0000001808 */
[----:B------:R-:W-:Y:S01]  /*e5f0*/  FADD.FTZ R151, R151, R148 ;  /* 0x0000009497977221 */ /* 0x000fe20000010000 */
[C---:B----4-:R-:W-:Y:S05]  /*e600*/  HMMA.16816.F32 R12, R56.reuse, R76, R12 ;  /* 0x0000004c380c723c */ /* 0x050fea000000180c */
[----:B------:R-:W-:Y:S01]  /*e610*/  FADD.FTZ R152, R152, R151 ;  /* 0x0000009798987221 */ /* 0x000fe20000010000 */
[C---:B------:R-:W-:Y:S01]  /*e620*/  HMMA.16816.F32 R16, R56.reuse, R78, R16 ;  /* 0x0000004e3810723c */ /* 0x040fe20000001810 */
[----:B------:R-:W-:Y:S05]  /*e630*/  LDSM.16.MT88.4 R76, [R172+0xec00] ;  /* 0x00ec0000ac4c783b */ /* 0x000fea0000004200 */
[C---:B-1----:R-:W-:Y:S01]  /*e640*/  HMMA.16816.F32 R20, R56.reuse, R64, R20 ;  /* 0x000000403814723c */ /* 0x042fe20000001814 */
[----:B------:R-:W1:Y:S05]  /*e650*/  MUFU.EX2 R64, R197 ;  /* 0x000000c500407308 */ /* 0x000e6a0000000800 */
[C---:B------:R-:W-:Y:S05]  /*e660*/  HMMA.16816.F32 R24, R56.reuse, R66, R24 ;  /* 0x000000423818723c */ /* 0x040fea0000001818 */
[--C-:B------:R-:W-:Y:S01]  /*e670*/  FFMA.FTZ R65, R52, UR4, -R55.reuse ;  /* 0x0000000434417c23 */ /* 0x100fe20008010837 */
[C---:B------:R-:W-:Y:S05]  /*e680*/  HMMA.16816.F32 R28, R56.reuse, R80, R28 ;  /* 0x00000050381c723c */ /* 0x040fea000000181c */
[----:B------:R-:W-:Y:S01]  /*e690*/  F2FP.F16.F32.PACK_AB R52, R124, R121 ;  /* 0x000000797c34723e */ /* 0x000fe200000000ff */
[C---:B------:R-:W-:Y:S01]  /*e6a0*/  HMMA.16816.F32 R32, R56.reuse, R82, R32 ;  /* 0x000000523820723c */ /* 0x040fe20000001820 */
[----:B------:R-:W-:Y:S04]  /*e6b0*/  MUFU.EX2 R65, R65 ;  /* 0x0000004100417308 */ /* 0x000fe80000000800 */
[----:B------:R-:W-:Y:S01]  /*e6c0*/  FFMA.FTZ R55, R3, UR4, -R55 ;  /* 0x0000000403377c23 */ /* 0x000fe20008010837 */
[C---:B--2---:R-:W-:Y:S05]  /*e6d0*/  HMMA.16816.F32 R36, R56.reuse, R60, R36 ;  /* 0x0000003c3824723c */ /* 0x044fea0000001824 */
[----:B------:R-:W2:Y:S01]  /*e6e0*/  MUFU.EX2 R194, R55 ;  /* 0x0000003700c27308 */ /* 0x000ea20000000800 */
[----:B-1----:R-:W-:Y:S01]  /*e6f0*/  F2FP.F16.F32.PACK_AB R54, R191, R64 ;  /* 0x00000040bf36723e */ /* 0x002fe200000000ff */
[C---:B------:R-:W-:Y:S04]  /*e700*/  HMMA.16816.F32 R40, R56.reuse, R62, R40 ;  /* 0x0000003e3828723c */ /* 0x040fe80000001828 */
[----:B------:R-:W-:Y:S02]  /*e710*/  FADD.FTZ R60, R94, R89 ;  /* 0x000000595e3c7221 */ /* 0x000fe40000010000 */
[C---:B---3--:R-:W-:Y:S01]  /*e720*/  HMMA.16816.F32 R44, R56.reuse, R68, R44 ;  /* 0x00000044382c723c */ /* 0x048fe2000000182c */
[----:B------:R-:W1:Y:S04]  /*e730*/  LDSM.16.MT88.4 R92, [R172+0xcc00] ;  /* 0x00cc0000ac5c783b */ /* 0x000e680000004200 */
[----:B------:R-:W-:Y:S01]  /*e740*/  FADD.FTZ R60, R99, R60 ;  /* 0x0000003c633c7221 */ /* 0x000fe20000010000 */
[----:B------:R-:W-:Y:S03]  /*e750*/  HMMA.16816.F32 R48, R56, R70, R48 ;  /* 0x000000463830723c */ /* 0x000fe60000001830 */
[----:B------:R-:W3:Y:S02]  /*e760*/  LDSM.16.MT88.4 R68, [R116+0xec00] ;  /* 0x00ec00007444783b */ /* 0x000ee40000004200 */
[----:B--2---:R-:W-:Y:S01]  /*e770*/  F2FP.F16.F32.PACK_AB R55, R194, R65 ;  /* 0x00000041c237723e */ /* 0x004fe200000000ff */
[----:B------:R-:W-:Y:S01]  /*e780*/  FADD.FTZ R3, R97, R60 ;  /* 0x0000003c61037221 */ /* 0x000fe20000010000 */
[----:B------:R-:W-:Y:S04]  /*e790*/  FADD.FTZ R121, R121, R152 ;  /* 0x0000009879797221 */ /* 0x000fe80000010000 */
        /* <DEDUP_REMOVED lines=25> */
[----:B------:R-:W-:Y:S05]  /*e930*/  HMMA.16816.F32 R68, R52, R70, R48 ;  /* 0x000000463444723c */ /* 0x000fea0000001830 */
[----:B------:R-:W-:Y:S01]  /*e940*/  FADD.FTZ R4, R149, R4 ;  /* 0x0000000495047221 */ /* 0x000fe20000010000 */
[----:B------:R-:W-:Y:S01]  /*e950*/  IADD3 R3, R181, -0x1, RZ ;  /* 0xffffffffb5037810 */ /* 0x000fe20007ffe0ff */
[----:B------:R-:W-:Y:S04]  /*e960*/  FADD.FTZ R191, R191, R64 ;  /* 0x00000040bfbf7221 */ /* 0x000fe80000010000 */
[----:B------:R-:W-:Y:S01]  /*e970*/  FADD.FTZ R131, R131, R4 ;  /* 0x0000000483837221 */ /* 0x000fe20000010000 */
[----:B------:R-:W-:Y:S03]  /*e980*/  MOV R181, R3 ;  /* 0x0000000300b57202 */ /* 0x000fe60000000f00 */
        /* <DEDUP_REMOVED lines=8> */
.L_x_1857:
        /* <DEDUP_REMOVED lines=173> */
.L_x_1862:
        /* <DEDUP_REMOVED lines=10> */
.L_x_1863:
[----:B------:R-:W1:Y:S01]  /*f580*/  S2R R5, SR_CTAID.Z ;  /* 0x0000000000057919 */ /* 0x000e620000002700 */
[----:B------:R-:W1:Y:S01]  /*f590*/  LDC R0, c[0x0][0x270] ;  /* 0x00009c00ff007b82 */ /* 0x000e620000000800 */
[----:B------:R-:W1:Y:S07]  /*f5a0*/  S2R R2, SR_CTAID.Y ;  /* 0x0000000000027919 */ /* 0x000e6e0000002600 */
[----:B------:R-:W2:Y:S01]  /*f5b0*/  LDC R180, c[0x0][0x2c4] ;  /* 0x0000b100ffb47b82 */ /* 0x000ea20000000800 */
[----:B-1----:R-:W-:-:S04]  /*f5c0*/  IMAD R13, R2, R0, R5 ;  /* 0x00000000020d7224 */ /* 0x002fc800078e0205 */
[----:B--2---:R-:W-:-:S07]  /*f5d0*/  IMAD R180, R13, R180, RZ ;  /* 0x000000b40db47224 */ /* 0x004fce00078e02ff */
.L_x_1864:
        /* <DEDUP_REMOVED lines=35> */
.L_x_1866:
[----:B------:R-:W-:Y:S05]  /*f810*/  BSYNC B0 ;  /* 0x0000000000007941 */ /* 0x000fea0003800000 */
.L_x_1865:
        /* <DEDUP_REMOVED lines=28> */
.L_x_1868:
[----:B------:R-:W-:Y:S05]  /*f9e0*/  BSYNC B0 ;  /* 0x0000000000007941 */ /* 0x000fea0003800000 */
.L_x_1867:
        /* <DEDUP_REMOVED lines=18> */
.L_x_1869:
        /* <DEDUP_REMOVED lines=15> */
.L_x_6249:


//--------------------- .text._ZN5flash24flash_fwd_splitkv_kernelI23Flash_fwd_kernel_traitsILi96ELi64ELi128ELi4ELb0ELb0EN7cutlass6half_tE19Flash_kernel_traitsILi96ELi64ELi128ELi4ES3_EELb1ELb0ELb1ELb0ELb0ELb0ELb0ELb0EEEvNS_16Flash_fwd_paramsE --------------------------
	.section	.text._ZN5flash24flash_fwd_splitkv_kernelI23Flash_fwd_kernel_traitsILi96ELi64ELi128ELi4ELb0ELb0EN7cutlass6half_tE19Flash_kernel_traitsILi96ELi64ELi128ELi4ES3_EELb1ELb0ELb1ELb0ELb0ELb0ELb0ELb0EEEvNS_16Flash_fwd_paramsE,"ax",@progbits
	.align	128
        .global         _ZN5flash24flash_fwd_splitkv_kernelI23Flash_fwd_kernel_traitsILi96ELi64ELi128ELi4ELb0ELb0EN7cutlass6half_tE19Flash_kernel_traitsILi96ELi64ELi128ELi4ES3_EELb1ELb0ELb1ELb0ELb0ELb0ELb0ELb0EEEvNS_16Flash_fwd_paramsE
        .type           _ZN5flash24flash_fwd_splitkv_kernelI23Flash_fwd_kernel_traitsILi96ELi64ELi128ELi4ELb0ELb0EN7cutlass6half_tE19Flash_kernel_traitsILi96ELi64ELi128ELi4ES3_EELb1ELb0ELb1ELb0ELb0ELb0ELb0ELb0EEEvNS_16Flash_fwd_paramsE,@function
        .size           _ZN5flash24flash_fwd_splitkv_kernelI23Flash_fwd_kernel_traitsILi96ELi64ELi128ELi4ELb0ELb0EN7cutlass6half_tE19Flash_kernel_traitsILi96ELi64ELi128ELi4ES3_EELb1ELb0ELb1ELb0ELb0ELb0ELb0ELb0EEEvNS_16Flash_fwd_paramsE,(.L_x_6250 - _ZN5flash24flash_fwd_splitkv_kernelI23Flash_fwd_kernel_traitsILi96ELi64ELi128ELi4ELb0ELb0EN7cutlass6half_tE19Flash_kernel_traitsILi96ELi64ELi128ELi4ES3_EELb1ELb0ELb1ELb0ELb0ELb0ELb0ELb0EEEvNS_16Flash_fwd_paramsE)
        .other          _ZN5flash24flash_fwd_splitkv_kernelI23Flash_fwd_kernel_traitsILi96ELi64ELi128ELi4ELb0ELb0EN7cutlass6half_tE19Flash_kernel_traitsILi96ELi64ELi128ELi4ES3_EELb1ELb0ELb1ELb0ELb0ELb0ELb0ELb0EEEvNS_16Flash_fwd_paramsE,@"STO_CUDA_ENTRY STV_DEFAULT"
_ZN5flash24flash_fwd_splitkv_kernelI23Flash_fwd_kernel_traitsILi96ELi64ELi128ELi4ELb0ELb0EN7cutlass6half_tE19Flash_kernel_traitsILi96ELi64ELi128ELi4ES3_EELb1ELb0ELb1ELb0ELb0ELb0ELb0ELb0EEEvNS_16Flash_fwd_paramsE:
.text._ZN5flash24flash_fwd_splitkv_kernelI23Flash_fwd_kernel_traitsILi96ELi64ELi128ELi4ELb0ELb0EN7cutlass6half_tE19Flash_kernel_traitsILi96ELi64ELi128ELi4ES3_EELb1ELb0ELb1ELb0ELb0ELb0ELb0ELb0EEEvNS_16Flash_fwd_paramsE:
        /* <DEDUP_REMOVED lines=38> */
.L_x_1870:
[----:B------:R-:W1:Y:S02]  /*0260*/  LDC R4, c[0x0][0x2c8] ;  /* 0x0000b200ff047b82 */ /* 0x000e640000000800 */
.L_x_1871:
        /* <DEDUP_REMOVED lines=38> */
[----:B------:R-:W-:Y:S01]  /*04d0*/  IMAD.IADD R182, R182, 0x1, -R125 ;  /* 0x00000001b6b67824 */ /* 0x000fe200078e0a7d */
[----:B------:R-:W-:Y:S01]  /*04e0*/  ULDC UR4, c[0x0][0x270] ;  /* 0x00009c0000047ab9 */ /* 0x000fe20000000800 */
[----:B------:R-:W-:Y:S01]  /*04f0*/  BSSY B0, `(.L_x_1873) ;  /* 0x0000038000007945 */ /* 0x000fe20003800000 */
[----:B------:R-:W-:-:S04]  /*0500*/  LEA.HI R0, R7, R122, RZ, 0x2 ;  /* 0x0000007a07007211 */ /* 0x000fc800078f10ff */
[----:B------:R-:W-:-:S03]  /*0510*/  LOP3.LUT R7, R0, 0xfffffffc, RZ, 0xc0, !PT ;  /* 0xfffffffc00077812 */ /* 0x000fc600078ec0ff */
[----:B------:R-:W2:Y:S01]  /*0520*/  @!P0 LDC.64 R2, c[0x0][0x290] ;  /* 0x0000a400ff028b82 */ /* 0x000ea20000000a00 */
[----:B------:R-:W-:Y:S01]  /*0530*/  @!P0 SHF.R.S32.HI R9, RZ, 0x1f, R8 ;  /* 0x0000001fff098819 */ /* 0x000fe20000011408 */
[----:B------:R-:W-:Y:S01]  /*0540*/  IMAD.IADD R122, R122, 0x1, -R7 ;  /* 0x000000017a7a7824 */ /* 0x000fe200078e0a07 */
[----:B------:R-:W-:-:S04]  /*0550*/  SHF.R.S32.HI R7, RZ, 0x1f, R125 ;  /* 0x0000001fff077819 */ /* 0x000fc8000001147d */
[----:B------:R-:W-:Y:S01]  /*0560*/  ISETP.NE.AND P6, PT, R122, RZ, PT ;  /* 0x000000ff7a00720c */ /* 0x000fe20003fc5270 */
[----:B-1----:R-:W-:-:S04]  /*0570*/  @P0 IMAD.WIDE.U32 R10, R183, R4, RZ ;  /* 0x00000004b70a0225 */ /* 0x002fc800078e00ff */
[----:B------:R-:W-:Y:S02]  /*0580*/  @P0 IMAD R183, R183, R5, R11 ;  /* 0x00000005b7b70224 */ /* 0x000fe400078e020b */
[-C--:B--2---:R-:W-:Y:S02]  /*0590*/  @!P0 IMAD R6, R9, R2.reuse, RZ ;  /* 0x0000000209068224 */ /* 0x084fe400078e02ff */
[----:B------:R-:W-:-:S04]  /*05a0*/  @!P0 IMAD.WIDE.U32 R14, R8, R2, RZ ;  /* 0x00000002080e8225 */ /* 0x000fc800078e00ff */
[----:B------:R-:W-:Y:S02]  /*05b0*/  @!P0 IMAD R3, R8, R3, R6 ;  /* 0x0000000308038224 */ /* 0x000fe400078e0206 */
[----:B------:R-:W-:Y:S01]  /*05c0*/  @P0 IMAD.MOV.U32 R6, RZ, RZ, R10 ;  /* 0x000000ffff060224 */ /* 0x000fe200078e000a */
[----:B------:R-:W-:Y:S01]  /*05d0*/  SHF.L.U32 R10, R122, 0x3, RZ ;  /* 0x000000037a0a7819 */ /* 0x000fe200000006ff */
[----:B------:R-:W-:Y:S01]  /*05e0*/  @!P0 IMAD.IADD R183, R15, 0x1, R3 ;  /* 0x000000010fb78824 */ /* 0x000fe200078e0203 */
[----:B------:R-:W-:Y:S01]  /*05f0*/  SHF.R.S32.HI R3, RZ, 0x2, R0 ;  /* 0x00000002ff037819 */ /* 0x000fe20000011400 */
[----:B------:R-:W-:Y:S01]  /*0600*/  IMAD R2, R7, R4, RZ ;  /* 0x0000000407027224 */ /* 0x000fe200078e02ff */
[----:B------:R-:W-:Y:S01]  /*0610*/  SHF.R.S32.HI R11, RZ, 0x1f, R10 ;  /* 0x0000001fff0b7819 */ /* 0x000fe2000001140a */
[----:B------:R-:W-:Y:S01]  /*0620*/  IMAD R8, R8, UR4, R12 ;  /* 0x0000000408087c24 */ /* 0x000fe2000f8e020c */
[----:B------:R-:W-:Y:S01]  /*0630*/  @!P0 MOV R6, R14 ;  /* 0x0000000e00068202 */ /* 0x000fe20000000f00 */
[----:B------:R-:W-:Y:S01]  /*0640*/  IMAD R2, R125, R5, R2 ;  /* 0x000000057d027224 */ /* 0x000fe200078e0202 */
[----:B------:R-:W-:Y:S01]  /*0650*/  ISETP.GE.AND P1, PT, R3, R182, PT ;  /* 0x000000b60300720c */ /* 0x000fe20003f26270 */
[----:B------:R-:W-:Y:S01]  /*0660*/  IMAD.WIDE.U32 R18, R125, R4, R10 ;  /* 0x000000047d127225 */ /* 0x000fe200078e000a */
[----:B------:R-:W-:Y:S01]  /*0670*/  ULDC UR4, c[0x0][0x2c4] ;  /* 0x0000b10000047ab9 */ /* 0x000fe20000000800 */
[----:B------:R-:W-:-:S02]  /*0680*/  SHF.R.S32.HI R7, RZ, 0x1f, R12 ;  /* 0x0000001fff077819 */ /* 0x000fc4000001140c */
[----:B------:R-:W-:Y:S01]  /*0690*/  IMAD R8, R8, UR4, R125 ;  /* 0x0000000408087c24 */ /* 0x000fe2000f8e027d */
[----:B------:R-:W-:Y:S01]  /*06a0*/  IADD3 R14, P0, R6, R18, RZ ;  /* 0x00000012060e7210 */ /* 0x000fe20007f1e0ff */
[----:B------:R-:W-:Y:S01]  /*06b0*/  ULDC.64 UR4, c[0x0][0x2a0] ;  /* 0x0000a80000047ab9 */ /* 0x000fe20000000a00 */
[----:B------:R-:W-:Y:S01]  /*06c0*/  SHF.R.S32.HI R9, RZ, 0x1f, R3 ;  /* 0x0000001fff097819 */ /* 0x000fe20000011403 */
[----:B------:R-:W-:Y:S01]  /*06d0*/  IMAD R17, R7, UR4, RZ ;  /* 0x0000000407117c24 */ /* 0x000fe2000f8e02ff */
[----:B------:R-:W-:Y:S02]  /*06e0*/  IADD3.X R15, R183, R19, R2, P0, !PT ;  /* 0x00000013b70f7210 */ /* 0x000fe400007fe402 */
[----:B------:R-:W-:Y:S01]  /*06f0*/  IADD3 R7, R3, 0x20, RZ ;  /* 0x0000002003077810 */ /* 0x000fe20007ffe0ff */
[----:B------:R-:W-:Y:S01]  /*0700*/  IMAD R17, R12, UR5, R17 ;  /* 0x000000050c117c24 */ /* 0x000fe2000f8e0211 */
[----:B------:R-:W-:Y:S01]  /*0710*/  IADD3 R0, P3, R8, R3, RZ ;  /* 0x0000000308007210 */ /* 0x000fe20007f7e0ff */
[----:B------:R-:W-:Y:S01]  /*0720*/  IMAD.WIDE.U32 R14, R12, UR4, R14 ;  /* 0x000000040c0e7c25 */ /* 0x000fe2000f8e000e */
[----:B------:R-:W-:-:S02]  /*0730*/  ISETP.GE.AND P0, PT, R7, R182, PT ;  /* 0x000000b60700720c */ /* 0x000fc40003f06270 */
[C---:B------:R-:W-:Y:S01]  /*0740*/  IADD3 R6, R10.reuse, 0x40, RZ ;  /* 0x000000400a067810 */ /* 0x040fe20007ffe0ff */
[----:B------:R-:W-:Y:S02]  /*0750*/  VIADD R12, R10, 0x20 ;  /* 0x000000200a0c7836 */ /* 0x000fe40000000000 */
[----:B------:R-:W-:Y:S01]  /*0760*/  IMAD.IADD R17, R15, 0x1, R17 ;  /* 0x000000010f117824 */ /* 0x000fe200078e0211 */
[----:B------:R-:W-:Y:S07]  /*0770*/  @P1 BRA `(.L_x_1874) ;  /* 0x00000000003c1947 */ /* 0x000fee0003800000 */
        /* <DEDUP_REMOVED lines=15> */
.L_x_1874:
[----:B------:R-:W-:Y:S05]  /*0870*/  BSYNC B0 ;  /* 0x0000000000007941 */ /* 0x000fea0003800000 */
.L_x_1873:
        /* <DEDUP_REMOVED lines=12> */
[----:B------:R-:W-:-:S04]  /*0940*/  IMAD R2, R11, R4, RZ ;  /* 0x000000040b027224 */ /* 0x000fc800078e02ff */
[----:B------:R-:W-:Y:S01]  /*0950*/  IMAD R3, R3, R5, R2 ;  /* 0x0000000503037224 */ /* 0x000fe200078e0202 */
[----:B------:R-:W-:-:S03]  /*0960*/  LEA R2, P4, R14, UR4, 0x1 ;  /* 0x000000040e027c11 */ /* 0x000fc6000f8808ff */
[----:B------:R-:W-:-:S05]  /*0970*/  IMAD.IADD R3, R15, 0x1, R3 ;  /* 0x000000010f037824 */ /* 0x000fca00078e0203 */
[----:B------:R-:W-:-:S05]  /*0980*/  LEA.HI.X R3, R14, UR5, R3, 0x1, P4 ;  /* 0x000000050e037c11 */ /* 0x000fca000a0f0c03 */
[----:B------:R2:W-:Y:S04]  /*0990*/  @!P2 STG.E.128 desc[UR10][R2.64], RZ ;  /* 0x000000ff0200a986 */ /* 0x0005e8000c101d0a */
[----:B------:R2:W-:Y:S04]  /*09a0*/  @!P1 STG.E.128 desc[UR10][R2.64+0x40], RZ ;  /* 0x000040ff02009986 */ /* 0x0005e8000c101d0a */
[----:B------:R2:W-:Y:S02]  /*09b0*/  @!P0 STG.E.128 desc[UR10][R2.64+0x80], RZ ;  /* 0x000080ff02008986 */ /* 0x0005e4000c101d0a */
.L_x_1876:
[----:B------:R-:W-:Y:S05]  /*09c0*/  BSYNC B0 ;  /* 0x0000000000007941 */ /* 0x000fea0003800000 */
.L_x_1875:
        /* <DEDUP_REMOVED lines=11> */
.L_x_1872:
        /* <DEDUP_REMOVED lines=24> */
.L_x_1877:
        /* <DEDUP_REMOVED lines=30> */
[----:B------:R1:W4:Y:S01]  /*0de0*/  LDG.E R0, desc[UR10][R14.64] ;  /* 0x0000000a0e007981 */ /* 0x000322000c1e1900 */
[----:B--2---:R-:W-:Y:S01]  /*0df0*/  IABS R2, R9 ;  /* 0x0000000900027213 */ /* 0x004fe20000000000 */
[----:B-----5:R-:W-:-:S03]  /*0e00*/  IMAD.MOV R10, RZ, RZ, -R11 ;  /* 0x000000ffff0a7224 */ /* 0x020fc600078e0a0b */
[----:B------:R-:W2:Y:S01]  /*0e10*/  I2F.RP R5, R2 ;  /* 0x0000000200057306 */ /* 0x000ea20000209400 */
[----:B------:R-:W-:-:S05]  /*0e20*/  IMAD R21, R16, R10, R21 ;  /* 0x0000000a10157224 */ /* 0x000fca00078e0215 */
[----:B------:R-:W-:Y:S02]  /*0e30*/  SHF.R.S32.HI R11, RZ, 0x1f, R21 ;  /* 0x0000001fff0b7819 */ /* 0x000fe40000011415 */
[----:B--2---:R-:W2:Y:S02]  /*0e40*/  MUFU.RCP R6, R5 ;  /* 0x0000000500067308 */ /* 0x004ea40000001000 */
[----:B--2---:R-:W-:-:S06]  /*0e50*/  IADD3 R6, R6, 0xffffffe, RZ ;  /* 0x0ffffffe06067810 */ /* 0x004fcc0007ffe0ff */
[----:B------:R-:W2:Y:S02]  /*0e60*/  F2I.FTZ.U32.TRUNC.NTZ R7, R6 ;  /* 0x0000000600077305 */ /* 0x000ea4000021f000 */
[----:B--2---:R-:W-:Y:S01]  /*0e70*/  IMAD.MOV R3, RZ, RZ, -R7 ;  /* 0x000000ffff037224 */ /* 0x004fe200078e0a07 */
[----:B------:R-:W-:-:S03]  /*0e80*/  MOV R6, RZ ;  /* 0x000000ff00067202 */ /* 0x000fc60000000f00 */
[----:B------:R-:W-:Y:S01]  /*0e90*/  IMAD R4, R3, R2, RZ ;  /* 0x0000000203047224 */ /* 0x000fe200078e02ff */
[----:B------:R-:W-:-:S03]  /*0ea0*/  IABS R3, R12 ;  /* 0x0000000c00037213 */ /* 0x000fc60000000000 */
[----:B------:R-:W-:-:S04]  /*0eb0*/  IMAD.HI.U32 R7, R7, R4, R6 ;  /* 0x0000000407077227 */ /* 0x000fc800078e0006 */
[----:B------:R-:W-:-:S04]  /*0ec0*/  IMAD.MOV.U32 R4, RZ, RZ, R3 ;  /* 0x000000ffff047224 */ /* 0x000fc800078e0003 */
[----:B-1----:R-:W-:-:S05]  /*0ed0*/  IMAD.HI.U32 R14, R7, R4, RZ ;  /* 0x00000004070e7227 */ /* 0x002fca00078e00ff */
        /* <DEDUP_REMOVED lines=11> */
[----:B------:R-:W-:-:S06]  /*0f90*/  @P2 IADD3 R14, R14, 0x1, RZ ;  /* 0x000000010e0e2810 */ /* 0x000fcc0007ffe0ff */
[----:B------:R-:W-:Y:S01]  /*0fa0*/  @!P0 IMAD.MOV R14, RZ, RZ, -R14 ;  /* 0x000000ffff0e8224 */ /* 0x000fe200078e0a0e */
        /* <DEDUP_REMOVED lines=13> */
[----:B------:R-:W-:Y:S01]  /*1080*/  IMAD.WIDE.U32 R2, R0, R2, RZ ;  /* 0x0000000200027225 */ /* 0x000fe200078e00ff */
[----:B------:R-:W-:-:S03]  /*1090*/  IADD3 R17, R17, R4, RZ ;  /* 0x0000000411117210 */ /* 0x000fc60007ffe0ff */
[C---:B------:R-:W-:Y:S01]  /*10a0*/  IMAD R5, R14.reuse, UR5, R5 ;  /* 0x000000050e057c24 */ /* 0x040fe2000f8e0205 */
[----:B------:R-:W-:Y:S01]  /*10b0*/  IADD3 R7, R3, R7, RZ ;  /* 0x0000000703077210 */ /* 0x000fe20007ffe0ff */
[----:B------:R-:W-:-:S04]  /*10c0*/  IMAD.WIDE.U32 R26, R14, UR4, R16 ;  /* 0x000000040e1a7c25 */ /* 0x000fc8000f8e0010 */
[----:B------:R-:W-:Y:S01]  /*10d0*/  IMAD.MOV.U32 R20, RZ, RZ, R2 ;  /* 0x000000ffff147224 */ /* 0x000fe200078e0002 */
[----:B------:R-:W-:Y:S01]  /*10e0*/  IADD3 R0, R27, R5, RZ ;  /* 0x000000051b007210 */ /* 0x000fe20007ffe0ff */
[----:B------:R-:W-:Y:S06]  /*10f0*/  BRA `(.L_x_1879) ;  /* 0x0000000400307947 */ /* 0x000fec0003800000 */
.L_x_1878:
[----:B------:R-:W1:Y:S01]  /*1100*/  LDC R9, c[0x0][0x278] ;  /* 0x00009e00ff097b82 */ /* 0x000e620000000800 */
[----:B------:R-:W-:Y:S02]  /*1110*/  ISETP.NE.AND P3, PT, R0, -0x1, PT ;  /* 0xffffffff0000780c */ /* 0x000fe40003f65270 */
[----:B------:R-:W-:-:S04]  /*1120*/  LEA R21, R132, 0xffffff80, 0x7 ;  /* 0xffffff8084157811 */ /* 0x000fc800078e38ff */
[----:B------:R-:W-:-:S07]  /*1130*/  SHF.R.S32.HI R11, RZ, 0x1f, R21 ;  /* 0x0000001fff0b7819 */ /* 0x000fce0000011415 */
[----:B------:R-:W2:Y:S01]  /*1140*/  @P3 LDC.64 R128, c[0x0][0x248] ;  /* 0x00009200ff803b82 */ /* 0x000ea20000000a00 */
[----:B------:R-:W-:Y:S02]  /*1150*/  @P3 IADD3 R16, R13, R0, RZ ;  /* 0x000000000d103210 */ /* 0x000fe40007ffe0ff */
[----:B-1----:R-:W-:-:S04]  /*1160*/  IABS R3, R9 ;  /* 0x0000000900037213 */ /* 0x002fc80000000000 */
[----:B------:R-:W1:Y:S08]  /*1170*/  I2F.RP R5, R3 ;  /* 0x0000000300057306 */ /* 0x000e700000209400 */
[----:B-1----:R-:W1:Y:S02]  /*1180*/  MUFU.RCP R6, R5 ;  /* 0x0000000500067308 */ /* 0x002e640000001000 */
[----:B-1----:R-:W-:-:S02]  /*1190*/  VIADD R6, R6, 0xffffffe ;  /* 0x0ffffffe06067836 */ /* 0x002fc40000000000 */
[----:B--2---:R-:W-:-:S04]  /*11a0*/  @P3 IMAD R5, R16, R129, RZ ;  /* 0x0000008110053224 */ /* 0x004fc800078e02ff */
[----:B------:R-:W1:Y:S01]  /*11b0*/  F2I.FTZ.U32.TRUNC.NTZ R7, R6 ;  /* 0x0000000600077305 */ /* 0x000e62000021f000 */
[----:B------:R-:W-:-:S04]  /*11c0*/  @P3 IMAD.WIDE.U32 R16, R16, R128, RZ ;  /* 0x0000008010103225 */ /* 0x000fc800078e00ff */
[----:B------:R-:W-:Y:S02]  /*11d0*/  @P3 IMAD.IADD R5, R17, 0x1, R5 ;  /* 0x0000000111053824 */ /* 0x000fe400078e0205 */
[----:B-1----:R-:W-:Y:S01]  /*11e0*/  IMAD.MOV R2, RZ, RZ, -R7 ;  /* 0x000000ffff027224 */ /* 0x002fe200078e0a07 */
[----:B------:R-:W-:-:S03]  /*11f0*/  MOV R6, RZ ;  /* 0x000000ff00067202 */ /* 0x000fc60000000f00 */
[----:B------:R-:W-:Y:S01]  /*1200*/  IMAD R4, R2, R3, RZ ;  /* 0x0000000302047224 */ /* 0x000fe200078e02ff */
[----:B------:R-:W-:-:S03]  /*1210*/  IABS R2, R12 ;  /* 0x0000000c00027213 */ /* 0x000fc60000000000 */
[----:B------:R-:W-:-:S04]  /*1220*/  IMAD.HI.U32 R7, R7, R4, R6 ;  /* 0x0000000407077227 */ /* 0x000fc800078e0006 */
[----:B------:R-:W-:-:S04]  /*1230*/  IMAD.MOV.U32 R4, RZ, RZ, R2 ;  /* 0x000000ffff047224 */ /* 0x000fc800078e0002 */
[----:B------:R-:W-:Y:S02]  /*1240*/  IMAD.HI.U32 R14, R7, R4, RZ ;  /* 0x00000004070e7227 */ /* 0x000fe400078e00ff */
[----:B------:R-:W1:Y:S03]  /*1250*/  @P3 LDC.64 R6, c[0x0][0x250] ;  /* 0x00009400ff063b82 */ /* 0x000e660000000a00 */
[----:B------:R-:W-:-:S05]  /*1260*/  IADD3 R2, -R14, RZ, RZ ;  /* 0x000000ff0e027210 */ /* 0x000fca0007ffe1ff */
[----:B------:R-:W-:Y:S01]  /*1270*/  IMAD R2, R3, R2, R4 ;  /* 0x0000000203027224 */ /* 0x000fe200078e0204 */
[----:B------:R-:W-:-:S04]  /*1280*/  LOP3.LUT R4, R12, R9, RZ, 0x3c, !PT ;  /* 0x000000090c047212 */ /* 0x000fc800078e3cff */
[----:B------:R-:W-:Y:S02]  /*1290*/  ISETP.GT.U32.AND P0, PT, R3, R2, PT ;  /* 0x000000020300720c */ /* 0x000fe40003f04070 */
[----:B------:R-:W-:-:S11]  /*12a0*/  ISETP.GE.AND P1, PT, R4, RZ, PT ;  /* 0x000000ff0400720c */ /* 0x000fd60003f26270 */
[----:B------:R-:W-:Y:S02]  /*12b0*/  @!P0 IMAD.IADD R2, R2, 0x1, -R3 ;  /* 0x0000000102028824 */ /* 0x000fe400078e0a03 */
[----:B------:R-:W-:Y:S01]  /*12c0*/  @!P0 VIADD R14, R14, 0x1 ;  /* 0x000000010e0e8836 */ /* 0x000fe20000000000 */
[----:B------:R-:W-:Y:S02]  /*12d0*/  ISETP.NE.AND P0, PT, R9, RZ, PT ;  /* 0x000000ff0900720c */ /* 0x000fe40003f05270 */
[----:B------:R-:W-:Y:S02]  /*12e0*/  ISETP.GE.U32.AND P2, PT, R2, R3, PT ;  /* 0x000000030200720c */ /* 0x000fe40003f46070 */
[----:B------:R-:W2:Y:S11]  /*12f0*/  LDC.64 R2, c[0x0][0x260] ;  /* 0x00009800ff027b82 */ /* 0x000eb60000000a00 */
[----:B------:R-:W-:-:S04]  /*1300*/  @P2 IADD3 R14, R14, 0x1, RZ ;  /* 0x000000010e0e2810 */ /* 0x000fc80007ffe0ff */
[----:B------:R-:W-:Y:S01]  /*1310*/  @!P1 IADD3 R14, -R14, RZ, RZ ;  /* 0x000000ff0e0e9210 */ /* 0x000fe20007ffe1ff */
        /* <DEDUP_REMOVED lines=13> */
.L_x_1880:
[----:B------:R-:W-:Y:S01]  /*13f0*/  MOV R17, R5 ;  /* 0x0000000500117202 */ /* 0x000fe20000000f00 */
[----:B------:R-:W-:Y:S01]  /*1400*/  IMAD R4, R11, R128, RZ ;  /* 0x000000800b047224 */ /* 0x000fe200078e02ff */
[----:B------:R-:W-:Y:S02]  /*1410*/  @!P0 LOP3.LUT R14, RZ, R9, RZ, 0x33, !PT ;  /* 0x00000009ff0e8212 */ /* 0x000fe400078e33ff */
[----:B------:R-:W-:Y:S01]  /*1420*/  @P3 IADD3 R0, R13, R0, RZ ;  /* 0x000000000d003210 */ /* 0x000fe20007ffe0ff */
[----:B------:R-:W-:Y:S01]  /*1430*/  IMAD.WIDE.U32 R16, R128, R21, R16 ;  /* 0x0000001580107225 */ /* 0x000fe200078e0010 */
[----:B------:R-:W-:-:S03]  /*1440*/  SHF.R.S32.HI R9, RZ, 0x1f, R14 ;  /* 0x0000001fff097819 */ /* 0x000fc6000001140e */
[----:B------:R-:W-:Y:S02]  /*1450*/  IMAD R4, R129, R21, R4 ;  /* 0x0000001581047224 */ /* 0x000fe400078e0204 */
[----:B------:R-:W-:-:S03]  /*1460*/  @P3 IMAD.WIDE.U32 R18, R0, R6, RZ ;  /* 0x0000000600123225 */ /* 0x000fc600078e00ff */
[----:B------:R-:W-:Y:S01]  /*1470*/  IADD3 R17, R17, R4, RZ ;  /* 0x0000000411117210 */ /* 0x000fe20007ffe0ff */
[----:B--2---:R-:W-:Y:S01]  /*1480*/  IMAD R4, R9, R2, RZ ;  /* 0x0000000209047224 */ /* 0x004fe200078e02ff */
[----:B------:R-:W-:Y:S01]  /*1490*/  @P3 MOV R20, R18 ;  /* 0x0000001200143202 */ /* 0x000fe20000000f00 */
        /* <DEDUP_REMOVED lines=18> */
.L_x_1879:
[----:B------:R-:W-:Y:S01]  /*15c0*/  ISETP.NE.AND P0, PT, R183, -0x1, PT ;  /* 0xffffffffb700780c */ /* 0x000fe20003f05270 */
[----:B------:R-:W1:Y:S01]  /*15d0*/  S2UR UR8, SR_CgaCtaId ;  /* 0x00000000000879c3 */ /* 0x000e620000008800 */
[----:B------:R-:W-:Y:S01]  /*15e0*/  SHF.R.S32.HI R17, RZ, 0x1f, R122 ;  /* 0x0000001fff117819 */ /* 0x000fe2000001147a */
[----:B------:R-:W-:Y:S01]  /*15f0*/  IMAD.IADD R25, R182, 0x1, -R125 ;  /* 0x00000001b6197824 */ /* 0x000fe200078e0a7d */
[----:B------:R-:W-:Y:S01]  /*1600*/  ULDC.64 UR4, c[0x0][0x268] ;  /* 0x00009a0000047ab9 */ /* 0x000fe20000000a00 */
[----:B------:R-:W-:Y:S01]  /*1610*/  ULDC.64 UR6, c[0x0][0x258] ;  /* 0x0000960000067ab9 */ /* 0x000fe20000000a00 */
[-C--:B------:R-:W-:Y:S01]  /*1620*/  LEA.HI R13, R17, R122.reuse, RZ, 0x2 ;  /* 0x0000007a110d7211 */ /* 0x080fe200078f10ff */
[----:B------:R-:W-:Y:S01]  /*1630*/  IMAD R9, R9, UR4, RZ ;  /* 0x0000000409097c24 */ /* 0x000fe2000f8e02ff */
[----:B------:R-:W-:Y:S01]  /*1640*/  LEA.HI R16, R17, R122, RZ, 0x3 ;  /* 0x0000007a11107211 */ /* 0x000fe200078f18ff */
[----:B------:R-:W-:Y:S01]  /*1650*/  VIADD R180, R132, 0xffffffff ;  /* 0xffffffff84b47836 */ /* 0x000fe20000000000 */
[C---:B------:R-:W-:Y:S01]  /*1660*/  LOP3.LUT R15, R13.reuse, 0xfffffffc, RZ, 0xc0, !PT ;  /* 0xfffffffc0d0f7812 */ /* 0x040fe200078ec0ff */
[----:B------:R-:W-:Y:S01]  /*1670*/  UMOV UR9, 0x400 ;  /* 0x0000040000097882 */ /* 0x000fe20000000000 */
[----:B-----5:R-:W-:Y:S01]  /*1680*/  SHF.R.S32.HI R10, RZ, 0x3, R16 ;  /* 0x00000003ff0a7819 */ /* 0x020fe20000011410 */
[----:B------:R-:W2:Y:S01]  /*1690*/  @!P0 LDC.64 R2, c[0x0][0x228] ;  /* 0x00008a00ff028b82 */ /* 0x000ea20000000a00 */
[----:B------:R-:W-:Y:S01]  /*16a0*/  SHF.R.S32.HI R18, RZ, 0x2, R13 ;  /* 0x00000002ff127819 */ /* 0x000fe2000001140d */
[----:B------:R-:W-:Y:S01]  /*16b0*/  IMAD.IADD R184, R122, 0x1, -R15 ;  /* 0x000000017ab87824 */ /* 0x000fe200078e0a0f */
[----:B------:R-:W-:Y:S01]  /*16c0*/  @!P0 SHF.R.S32.HI R15, RZ, 0x1f, R8 ;  /* 0x0000001fff0f8819 */ /* 0x000fe20000011408 */
[----:B------:R-:W-:Y:S01]  /*16d0*/  IMAD.SHL.U32 R181, R10, 0x40, RZ ;  /* 0x000000400ab57824 */ /* 0x000fe200078e00ff */
[----:B------:R-:W-:Y:S01]  /*16e0*/  LEA.HI R13, R13, R18, RZ, 0x1 ;  /* 0x000000120d0d7211 */ /* 0x000fe200078f08ff */
[----:B------:R-:W-:Y:S01]  /*16f0*/  VIADD R6, R18, 0x20 ;  /* 0x0000002012067836 */ /* 0x000fe20000000000 */
[----:B------:R-:W-:Y:S01]  /*1700*/  SHF.L.U32 R184, R184, 0x3, RZ ;  /* 0x00000003b8b87819 */ /* 0x000fe200000006ff */
[----:B------:R-:W3:Y:S01]  /*1710*/  @P0 LDC.64 R4, c[0x0][0x240] ;  /* 0x00009000ff040b82 */ /* 0x000ee20000000a00 */
[----:B------:R-:W-:Y:S01]  /*1720*/  LOP3.LUT R181, R181, 0xc0, RZ, 0xc0, !PT ;  /* 0x000000c0b5b57812 */ /* 0x000fe200078ec0ff */
[----:B------:R-:W-:Y:S01]  /*1730*/  IMAD R9, R14, UR5, R9 ;  /* 0x000000050e097c24 */ /* 0x000fe2000f8e0209 */
[----:B------:R-:W-:Y:S01]  /*1740*/  LEA.HI R124, R17, R122, RZ, 0x5 ;  /* 0x0000007a117c7211 */ /* 0x000fe200078f28ff */
[----:B------:R-:W-:Y:S01]  /*1750*/  BSSY B0, `(.L_x_1881) ;  /* 0x000004e000007945 */ /* 0x000fe20003800000 */
[----:B------:R-:W-:Y:S01]  /*1760*/  LOP3.LUT R24, R181, 0x18, R184, 0xf8, !PT ;  /* 0x00000018b5187812 */ /* 0x000fe200078ef8b8 */
[----:B------:R-:W-:Y:S01]  /*1770*/  VIADD R175, R184, 0x20 ;  /* 0x00000020b8af7836 */ /* 0x000fe20000000000 */
[----:B------:R-:W-:-:S02]  /*1780*/  SHF.R.U32.HI R181, RZ, 0x3, R181 ;  /* 0x00000003ffb57819 */ /* 0x000fc400000116b5 */
[----:B------:R-:W-:Y:S02]  /*1790*/  LOP3.LUT R13, R13, 0x7fffffe, RZ, 0xc0, !PT ;  /* 0x07fffffe0d0d7812 */ /* 0x000fe400078ec0ff */
[-C--:B------:R-:W-:Y:S02]  /*17a0*/  ISETP.GE.AND P4, PT, R18, R25.reuse, PT ;  /* 0x000000191200720c */ /* 0x080fe40003f86270 */
[----:B------:R-:W-:Y:S02]  /*17b0*/  ISETP.GE.AND P2, PT, R6, R25, PT ;  /* 0x000000190600720c */ /* 0x000fe40003f46270 */
[----:B------:R-:W-:Y:S01]  /*17c0*/  LOP3.LUT R181, R24, R181, RZ, 0x3c, !PT ;  /* 0x000000b518b57212 */ /* 0x000fe200078e3cff */
[-C--:B--2---:R-:W-:Y:S01]  /*17d0*/  @!P0 IMAD R15, R15, R2.reuse, RZ ;  /* 0x000000020f0f8224 */ /* 0x084fe200078e02ff */
[----:B------:R-:W-:Y:S01]  /*17e0*/  SHF.R.S32.HI R123, RZ, 0x5, R124 ;  /* 0x00000005ff7b7819 */ /* 0x000fe2000001147c */
[----:B------:R-:W-:Y:S01]  /*17f0*/  @!P0 IMAD.WIDE.U32 R28, R8, R2, RZ ;  /* 0x00000002081c8225 */ /* 0x000fe200078e00ff */
[----:B------:R-:W-:-:S02]  /*1800*/  IADD3 R26, P3, R184, R26, RZ ;  /* 0x0000001ab81a7210 */ /* 0x000fc40007f7e0ff */
[----:B------:R-:W-:Y:S01]  /*1810*/  SHF.R.S32.HI R19, RZ, 0x1f, R18 ;  /* 0x0000001fff137819 */ /* 0x000fe20000011412 */
[----:B------:R-:W-:Y:S01]  /*1820*/  IMAD.IADD R2, R18, 0x1, -R13 ;  /* 0x0000000112027824 */ /* 0x000fe200078e0a0d */
[----:B------:R-:W-:Y:S01]  /*1830*/  SHF.R.S32.HI R13, RZ, 0x1f, R12 ;  /* 0x0000001fff0d7819 */ /* 0x000fe2000001140c */
[----:B---3--:R-:W-:Y:S01]  /*1840*/  @P0 IMAD.WIDE.U32 R24, R183, R4, RZ ;  /* 0x00000004b7180225 */ /* 0x008fe200078e00ff */
[----:B------:R-:W-:-:S03]  /*1850*/  IADD3 R174, R184, 0x40, RZ ;  /* 0x00000040b8ae7810 */ /* 0x000fc60007ffe0ff */
[----:B------:R-:W-:Y:S02]  /*1860*/  @!P0 IMAD R4, R8, R3, R15 ;  /* 0x0000000308048224 */ /* 0x000fe400078e020f */
[----:B------:R-:W-:Y:S02]  /*1870*/  @P0 IMAD R5, R183, R5, R25 ;  /* 0x00000005b7050224 */ /* 0x000fe400078e0219 */
[----:B------:R-:W-:Y:S01]  /*1880*/  @P0 IMAD.MOV.U32 R3, RZ, RZ, R24 ;  /* 0x000000ffff030224 */ /* 0x000fe200078e0018 */
[----:B------:R-:W-:Y:S01]  /*1890*/  @!P0 MOV R3, R28 ;  /* 0x0000001c00038202 */ /* 0x000fe20000000f00 */
[----:B------:R-:W-:Y:S01]  /*18a0*/  @!P0 IMAD.IADD R5, R29, 0x1, R4 ;  /* 0x000000011d058824 */ /* 0x000fe200078e0204 */
[C---:B------:R-:W-:Y:S01]  /*18b0*/  IADD3 R24, P1, R184.reuse, R20, RZ ;  /* 0x00000014b8187210 */ /* 0x040fe20007f3e0ff */
[----:B------:R-:W-:Y:S01]  /*18c0*/  IMAD R4, R123, 0x8, R2 ;  /* 0x000000087b047824 */ /* 0x000fe200078e0202 */
[----:B------:R-:W-:Y:S01]  /*18d0*/  SHF.R.S32.HI R2, RZ, 0x1f, R184 ;  /* 0x0000001fff027819 */ /* 0x000fe200000114b8 */
[----:B------:R-:W-:Y:S01]  /*18e0*/  IMAD R31, R13, UR6, RZ ;  /* 0x000000060d1f7c24 */ /* 0x000fe2000f8e02ff */
[----:B------:R-:W-:Y:S01]  /*18f0*/  IADD3 R28, P0, R184, R3, RZ ;  /* 0x00000003b81c7210 */ /* 0x000fe20007f1e0ff */
[----:B------:R-:W-:Y:S01]  /*1900*/  IMAD.U32 R181, R4, 0x20, R181 ;  /* 0x0000002004b57824 */ /* 0x000fe200078e00b5 */
[C---:B------:R-:W-:Y:S01]  /*1910*/  IADD3.X R27, R2.reuse, R0, RZ, P3, !PT ;  /* 0x00000000021b7210 */ /* 0x040fe20001ffe4ff */
[----:B------:R-:W-:Y:S01]  /*1920*/  IMAD.X R25, R2, 0x1, R7, P1 ;  /* 0x0000000102197824 */ /* 0x000fe200008e0607 */
[----:B------:R-:W-:Y:S01]  /*1930*/  SHF.L.U32 R0, R180, 0x7, RZ ;  /* 0x00000007b4007819 */ /* 0x000fe200000006ff */
[----:B------:R-:W-:-:S02]  /*1940*/  IMAD.X R29, R2, 0x1, R5, P0 ;  /* 0x00000001021d7824 */ /* 0x000fc400000e0605 */
[----:B------:R-:W-:Y:S01]  /*1950*/  IMAD.WIDE.U32 R14, R14, UR4, R24 ;  /* 0x000000040e0e7c25 */ /* 0x000fe2000f8e0018 */
[----:B-1----:R-:W-:-:S03]  /*1960*/  ULEA UR4, UR8, UR9, 0x18 ;  /* 0x0000000908047291 */ /* 0x002fc6000f8ec03f */
[C---:B------:R-:W-:Y:S02]  /*1970*/  IMAD R31, R12.reuse, UR7, R31 ;  /* 0x000000070c1f7c24 */ /* 0x040fe4000f8e021f */
[----:B------:R-:W-:Y:S01]  /*1980*/  IMAD.WIDE.U32 R28, R12, UR6, R28 ;  /* 0x000000060c1c7c25 */ /* 0x000fe2000f8e001c */
[----:B------:R-:W-:-:S03]  /*1990*/  LEA R181, R181, UR4, 0x1 ;  /* 0x00000004b5b57c11 */ /* 0x000fc6000f8e08ff */
[----:B------:R-:W-:-:S04]  /*19a0*/  IMAD.WIDE R22, R23, 0x40, R18 ;  /* 0x0000004017167825 */ /* 0x000fc800078e0212 */
        /* <DEDUP_REMOVED lines=40> */
.L_x_1882:
[----:B------:R-:W-:Y:S05]  /*1c30*/  BSYNC B0 ;  /* 0x0000000000007941 */ /* 0x000fea0003800000 */
.L_x_1881:
        /* <DEDUP_REMOVED lines=40> */
.L_x_1884:
[----:B------:R-:W-:Y:S05]  /*1ec0*/  BSYNC B0 ;  /* 0x0000000000007941 */ /* 0x000fea0003800000 */
.L_x_1883:
        /* <DEDUP_REMOVED lines=43> */
.L_x_1886:
[----:B------:R-:W-:Y:S05]  /*2180*/  BSYNC B0 ;  /* 0x0000000000007941 */ /* 0x000fea0003800000 */
.L_x_1885:
        /* <DEDUP_REMOVED lines=33> */
.L_x_1888:
[----:B------:R-:W-:Y:S05]  /*23a0*/  BSYNC B0 ;  /* 0x0000000000007941 */ /* 0x000fea0003800000 */
.L_x_1887:
[----:B------:R-:W-:Y:S01]  /*23b0*/  BSSY B0, `(.L_x_1889) ;  /* 0x0000023000007945 */ /* 0x000fe20003800000 */
[C---:B------:R-:W-:Y:S02]  /*23c0*/  IADD3 R116, P0, R18.reuse, R21, RZ ;  /* 0x0000001512747210 */ /* 0x040fe40007f1e0ff */
[----:B---3--:R-:W-:Y:S01]  /*23d0*/  IADD3 R22, R18, 0x60, RZ ;  /* 0x0000006012167810 */ /* 0x008fe20007ffe0ff */
[----:B------:R-:W-:Y:S10]  /*23e0*/  @P1 BRA `(.L_x_1890) ;  /* 0x00000000007c1947 */ /* 0x000ff40003800000 */
[----:B------:R-:W-:Y:S01]  /*23f0*/  ULDC UR5, c[0x0][0x2d0] ;  /* 0x0000b40000057ab9 */ /* 0x000fe20000000800 */
[----:B------:R-:W-:Y:S02]  /*2400*/  LEA R21, P2, R128, R134, 0x6 ;  /* 0x0000008680157211 */ /* 0x000fe400078430ff */
        /* <DEDUP_REMOVED lines=29> */
.L_x_1890:
[----:B------:R-:W-:Y:S05]  /*25e0*/  BSYNC B0 ;  /* 0x0000000000007941 */ /* 0x000fea0003800000 */
.L_x_1889:
        /* <DEDUP_REMOVED lines=39> */
.L_x_1892:
[----:B------:R-:W-:Y:S05]  /*2860*/  BSYNC B0 ;  /* 0x0000000000007941 */ /* 0x000fea0003800000 */
.L_x_1891:
[----:B-1234-:R-:W-:Y:S01]  /*2870*/  LEA.HI R2, R26, R17, RZ, 0x1 ;  /* 0x000000111a027211 */ /* 0x01efe200078f08ff */
[----:B------:R-:W-:Y:S01]  /*2880*/  IMAD.IADD R15, R15, 0x1, R9 ;  /* 0x000000010f0f7824 */ /* 0x000fe200078e0209 */
[----:B------:R-:W-:Y:S01]  /*2890*/  LOP3.LUT R3, R16, 0xfffffff8, RZ, 0xc0, !PT ;  /* 0xfffffff810037812 */ /* 0x000fe200078ec0ff */
[----:B------:R-:W0:Y:S01]  /*28a0*/  LDGDEPBAR ;  /* 0x00000000000079af */ /* 0x000e220000000000 */
[-C--:B------:R-:W-:Y:S01]  /*28b0*/  ISETP.GE.AND P3, PT, R6, R7.reuse, PT ;  /* 0x000000070600720c */ /* 0x080fe20003f66270 */
[----:B------:R-:W-:Y:S01]  /*28c0*/  ULDC.64 UR6, c[0x0][0x3d0] ;  /* 0x0000f40000067ab9 */ /* 0x000fe20000000a00 */
[-C--:B------:R-:W-:Y:S01]  /*28d0*/  ISETP.GE.AND P5, PT, R20, R7.reuse, PT ;  /* 0x000000071400720c */ /* 0x080fe20003fa6270 */
[----:B------:R-:W-:Y:S01]  /*28e0*/  IMAD.X R11, R19, 0x1, R11, P0 ;  /* 0x00000001130b7824 */ /* 0x000fe200000e060b */
[----:B------:R-:W-:Y:S01]  /*28f0*/  ISETP.GE.AND P4, PT, R22, R7, PT ;  /* 0x000000071600720c */ /* 0x000fe20003f86270 */
[----:B------:R-:W-:Y:S01]  /*2900*/  IMAD.SHL.U32 R19, R10, 0x8, RZ ;  /* 0x000000080a137824 */ /* 0x000fe200078e00ff */
[----:B------:R-:W1:Y:S01]  /*2910*/  LDC.64 R6, c[0x0][0x3c8] ;  /* 0x0000f200ff067b82 */ /* 0x000e620000000a00 */
[----:B------:R-:W-:Y:S01]  /*2920*/  LOP3.LUT R4, R2, 0xfffffffe, RZ, 0xc0, !PT ;  /* 0xfffffffe02047812 */ /* 0x000fe200078ec0ff */
[----:B------:R-:W-:Y:S01]  /*2930*/  IMAD.IADD R2, R122, 0x1, -R3 ;  /* 0x000000017a027824 */ /* 0x000fe200078e0a03 */
[----:B------:R-:W-:Y:S01]  /*2940*/  SHF.R.S32.HI R9, RZ, 0x1f, R8 ;  /* 0x0000001fff097819 */ /* 0x000fe20000011408 */
[----:B------:R-:W-:Y:S01]  /*2950*/  IMAD.WIDE.U32 R12, R8, UR6, R12 ;  /* 0x00000006080c7c25 */ /* 0x000fe2000f8e000c */
[----:B------:R-:W-:Y:S01]  /*2960*/  LOP3.LUT R121, R26, 0xfffffff0, RZ, 0xc0, !PT ;  /* 0xfffffff01a797812 */ /* 0x000fe200078ec0ff */
[----:B------:R-:W-:Y:S01]  /*2970*/  ULDC UR5, c[0x0][0x2e8] ;  /* 0x0000ba0000057ab9 */ /* 0x000fe20000000800 */
[----:B------:R-:W-:Y:S01]  /*2980*/  LEA.HI R3, R2, R2, RZ, 0x1 ;  /* 0x0000000202037211 */ /* 0x000fe200078f08ff */
[----:B------:R-:W-:Y:S01]  /*2990*/  IMAD.IADD R17, R17, 0x1, -R4 ;  /* 0x0000000111117824 */ /* 0x000fe200078e0a04 */
[----:B------:R-:W2:Y:S01]  /*29a0*/  LDC.64 R130, c[0x0][0x250] ;  /* 0x00009400ff827b82 */ /* 0x000ea20000000a00 */
[----:B------:R-:W-:Y:S01]  /*29b0*/  IMAD R9, R9, UR6, RZ ;  /* 0x0000000609097c24 */ /* 0x000fe2000f8e02ff */
[----:B------:R-:W-:Y:S01]  /*29c0*/  SHF.R.S32.HI R4, RZ, 0x1, R3 ;  /* 0x00000001ff047819 */ /* 0x000fe20000011403 */
[----:B------:R-:W-:Y:S01]  /*29d0*/  IMAD.IADD R121, R122, 0x1, -R121 ;  /* 0x000000017a797824 */ /* 0x000fe200078e0a79 */
[----:B------:R-:W-:Y:S01]  /*29e0*/  LOP3.LUT R3, R3, 0x7fffffe, RZ, 0xc0, !PT ;  /* 0x07fffffe03037812 */ /* 0x000fe200078ec0ff */
[----:B------:R-:W-:Y:S01]  /*29f0*/  IMAD R9, R8, UR7, R9 ;  /* 0x0000000708097c24 */ /* 0x000fe2000f8e0209 */
[----:B------:R-:W-:Y:S01]  /*2a00*/  ULDC.64 UR6, c[0x0][0x220] ;  /* 0x0000880000067ab9 */ /* 0x000fe20000000a00 */
[----:B------:R-:W-:Y:S01]  /*2a10*/  IMAD.SHL.U32 R10, R4, 0x40, RZ ;  /* 0x00000040040a7824 */ /* 0x000fe200078e00ff */
[----:B------:R-:W-:Y:S01]  /*2a20*/  LEA.HI R18, R121, R121, RZ, 0x1 ;  /* 0x0000007979127211 */ /* 0x000fe200078f08ff */
[----:B------:R-:W-:Y:S01]  /*2a30*/  IMAD.IADD R9, R13, 0x1, R9 ;  /* 0x000000010d097824 */ /* 0x000fe200078e0209 */
[----:B------:R-:W-:-:S04]  /*2a40*/  DEPBAR.LE SB0, 0x0 ;  /* 0x000080000000791a */ /* 0x000fc80000000000 */
[----:B------:R-:W-:Y:S01]  /*2a50*/  LOP3.LUT R10, R10, 0xc0, RZ, 0xc0, !PT ;  /* 0x000000c00a0a7812 */ /* 0x000fe200078ec0ff */
[----:B------:R-:W-:Y:S01]  /*2a60*/  IMAD.IADD R2, R2, 0x1, -R3 ;  /* 0x0000000102027824 */ /* 0x000fe200078e0a03 */
[----:B-1----:R-:W-:Y:S02]  /*2a70*/  LEA R8, P0, R12, R6, 0x2 ;  /* 0x000000060c087211 */ /* 0x002fe400078010ff */
[----:B------:R-:W-:Y:S02]  /*2a80*/  LOP3.LUT R19, R10, 0x8, R19, 0xf8, !PT ;  /* 0x000000080a137812 */ /* 0x000fe400078ef813 */
[----:B------:R-:W-:Y:S02]  /*2a90*/  SHF.R.U32.HI R10, RZ, 0x3, R10 ;  /* 0x00000003ff0a7819 */ /* 0x000fe4000001160a */
[----:B------:R-:W-:Y:S02]  /*2aa0*/  LEA.HI.X R9, R12, R7, R9, 0x2, P0 ;  /* 0x000000070c097211 */ /* 0x000fe400000f1409 */
[----:B------:R-:W-:Y:S01]  /*2ab0*/  LOP3.LUT R10, R19, R10, RZ, 0x3c, !PT ;  /* 0x0000000a130a7212 */ /* 0x000fe200078e3cff */
[C---:B------:R-:W-:Y:S01]  /*2ac0*/  IMAD R19, R17.reuse, 0x8, R2 ;  /* 0x0000000811137824 */ /* 0x040fe200078e0202 */
[--C-:B------:R-:W-:Y:S01]  /*2ad0*/  SHF.R.S32.HI R21, RZ, 0x1, R18.reuse ;  /* 0x00000001ff157819 */ /* 0x100fe20000011412 */
[----:B------:R1:W5:Y:S01]  /*2ae0*/  LDG.E R2, desc[UR10][R8.64] ;  /* 0x0000000a08027981 */ /* 0x000362000c1e1900 */
[----:B------:R-:W-:Y:S01]  /*2af0*/  SHF.R.S32.HI R16, RZ, 0x1f, R18 ;  /* 0x0000001fff107819 */ /* 0x000fe20000011412 */
[----:B------:R-:W-:Y:S01]  /*2b00*/  IMAD.SHL.U32 R17, R17, 0x8, RZ ;  /* 0x0000000811117824 */ /* 0x000fe200078e00ff */
[----:B------:R-:W-:Y:S01]  /*2b10*/  SHF.R.S32.HI R20, RZ, 0x1f, R121 ;  /* 0x0000001fff147819 */ /* 0x000fe20000011479 */
[----:B------:R-:W-:Y:S01]  /*2b20*/  BAR.SYNC.DEFER_BLOCKING 0x0 ;  /* 0x0000000000007b1d */ /* 0x000fe20000010000 */
[----:B------:R-:W-:Y:S01]  /*2b30*/  LEA.HI R16, R16, R21, RZ, 0x2 ;  /* 0x0000001510107211 */ /* 0x000fe200078f10ff */
[----:B------:R-:W-:Y:S01]  /*2b40*/  IMAD.U32 R172, R19, 0x20, R10 ;  /* 0x0000002013ac7824 */ /* 0x000fe200078e000a */
[----:B------:R-:W-:Y:S01]  /*2b50*/  LEA.HI R5, R20, R121, RZ, 0x3 ;  /* 0x0000007914057211 */ /* 0x000fe200078f18ff */
[----:B--2---:R-:W-:Y:S01]  /*2b60*/  IMAD R11, R11, R130, RZ ;  /* 0x000000820b0b7224 */ /* 0x004fe200078e02ff */
[----:B------:R-:W-:-:S02]  /*2b70*/  LOP3.LUT R16, R16, 0xfffffffc, RZ, 0xc0, !PT ;  /* 0xfffffffc10107812 */ /* 0x000fc400078ec0ff */
[----:B------:R-:W-:Y:S01]  /*2b80*/  LOP3.LUT R18, R18, 0x7fffffe, RZ, 0xc0, !PT ;  /* 0x07fffffe12127812 */ /* 0x000fe200078ec0ff */
[----:B------:R-:W-:Y:S02]  /*2b90*/  IMAD.SHL.U32 R120, R5, 0x20, RZ ;  /* 0x0000002005787824 */ /* 0x000fe400078e00ff */
[----:B------:R-:W-:Y:S02]  /*2ba0*/  IMAD.IADD R3, R21, 0x1, -R16 ;  /* 0x0000000115037824 */ /* 0x000fe400078e0a10 */
[----:B------:R-:W-:Y:S01]  /*2bb0*/  IMAD.IADD R121, R121, 0x1, -R18 ;  /* 0x0000000179797824 */ /* 0x000fe200078e0a12 */
[----:B------:R-:W-:Y:S01]  /*2bc0*/  LOP3.LUT R120, R120, 0xffffff00, RZ, 0xc0, !PT ;  /* 0xffffff0078787812 */ /* 0x000fe200078ec0ff */
[----:B------:R-:W-:Y:S02]  /*2bd0*/  IMAD.SHL.U32 R16, R3, 0x40, RZ ;  /* 0x0000004003107824 */ /* 0x000fe400078e00ff */
[----:B------:R-:W-:Y:S02]  /*2be0*/  IMAD R11, R116, R131, R11 ;  /* 0x00000083740b7224 */ /* 0x000fe400078e020b */
[----:B------:R-:W-:Y:S01]  /*2bf0*/  IMAD R10, R123, 0x200, R120 ;  /* 0x000002007b0a7824 */ /* 0x000fe200078e0278 */
[----:B------:R-:W-:Y:S01]  /*2c00*/  LOP3.LUT R16, R16, 0xc0, RZ, 0xc0, !PT ;  /* 0x000000c010107812 */ /* 0x000fe200078ec0ff */
[----:B------:R-:W-:-:S03]  /*2c10*/  IMAD.WIDE.U32 R116, R116, R130, R14 ;  /* 0x0000008274747225 */ /* 0x000fc600078e000e */
[----:B------:R-:W-:Y:S01]  /*2c20*/  LOP3.LUT R5, R16, 0x8, R17, 0xf8, !PT ;  /* 0x0000000810057812 */ /* 0x000fe200078ef811 */
[----:B------:R1:W-:Y:S01]  /*2c30*/  @P1 STS [R181+0x9000], RZ ;  /* 0x009000ffb5001388 */ /* 0x0003e20000000800 */
[----:B------:R-:W-:-:S03]  /*2c40*/  SHF.R.U32.HI R16, RZ, 0x3, R16 ;  /* 0x00000003ff107819 */ /* 0x000fc60000011610 */
[----:B------:R1:W-:Y:S01]  /*2c50*/  @P1 STS [R181+0x9004], RZ ;  /* 0x009004ffb5001388 */ /* 0x0003e20000000800 */
[----:B------:R-:W-:-:S03]  /*2c60*/  LOP3.LUT R5, R5, R16, RZ, 0x3c, !PT ;  /* 0x0000001005057212 */ /* 0x000fc600078e3cff */
[----:B------:R1:W-:Y:S04]  /*2c70*/  @P1 STS.64 [R181+0x9008], RZ ;  /* 0x009008ffb5001388 */ /* 0x0003e80000000a00 */
[----:B------:R1:W-:Y:S04]  /*2c80*/  @P1 STS.128 [R181+0xb000], RZ ;  /* 0x00b000ffb5001388 */ /* 0x0003e80000000c00 */
[----:B------:R1:W-:Y:S01]  /*2c90*/  @P1 STS.128 [R181+0xd000], RZ ;  /* 0x00d000ffb5001388 */ /* 0x0003e20000000c00 */
[----:B------:R-:W-:Y:S01]  /*2ca0*/  IMAD R10, R121, 0x20, R10 ;  /* 0x00000020790a7824 */ /* 0x000fe200078e020a */
[----:B------:R-:W-:Y:S01]  /*2cb0*/  LEA R196, P0, R116, UR6, 0x1 ;  /* 0x0000000674c47c11 */ /* 0x000fe2000f8008ff */
[----:B------:R-:W-:-:S02]  /*2cc0*/  IMAD.IADD R6, R117, 0x1, R11 ;  /* 0x0000000175067824 */ /* 0x000fc400078e020b */
[----:B------:R-:W-:Y:S01]  /*2cd0*/  IMAD.IADD R173, R5, 0x1, R10 ;  /* 0x0000000105ad7824 */ /* 0x000fe200078e020a */
[----:B------:R-:W2:Y:S01]  /*2ce0*/  MUFU.RCP R7, UR5 ;  /* 0x0000000500077d08 */ /* 0x000ea20008001000 */
[----:B------:R-:W-:Y:S01]  /*2cf0*/  BSSY B0, `(.L_x_1893) ;  /* 0x000001f000007945 */ /* 0x000fe20003800000 */
[C---:B------:R-:W-:Y:S01]  /*2d00*/  SHF.L.U64.HI R178, R130.reuse, 0x5, R131 ;  /* 0x0000000582b27819 */ /* 0x040fe20000010283 */
[----:B------:R-:W-:Y:S01]  /*2d10*/  IMAD.SHL.U32 R179, R130, 0x20, RZ ;  /* 0x0000002082b37824 */ /* 0x000fe200078e00ff */
        /* <DEDUP_REMOVED lines=8> */
[----:B-1----:R-:W-:Y:S01]  /*2da0*/  @!P2 IMAD.MOV.U32 R8, RZ, RZ, R196 ;  /* 0x000000ffff08a224 */ /* 0x002fe200078e00c4 */
        /* <DEDUP_REMOVED lines=19> */
.L_x_1894:
[----:B------:R-:W-:Y:S05]  /*2ee0*/  BSYNC B0 ;  /* 0x0000000000007941 */ /* 0x000fea0003800000 */
.L_x_1893:
        /* <DEDUP_REMOVED lines=12> */
[----:B-1-3--:R-:W-:-:S03]  /*2fb0*/  @!P2 LEA R8, P1, R179, R196, 0x1 ;  /* 0x000000c4b308a211 */ /* 0x00afc600078208ff */
        /* <DEDUP_REMOVED lines=18> */
.L_x_1896:
[----:B------:R-:W-:Y:S05]  /*30e0*/  BSYNC B0 ;  /* 0x0000000000007941 */ /* 0x000fea0003800000 */
.L_x_1895:
[----:B------:R1:W-:Y:S01]  /*30f0*/  @P5 STS.128 [R181+0xa000], RZ ;  /* 0x00a000ffb5005388 */ /* 0x0003e20000000c00 */
[----:B------:R-:W-:Y:S03]  /*3100*/  BSSY B0, `(.L_x_1897) ;  /* 0x0000020000007945 */ /* 0x000fe60003800000 */
[----:B------:R1:W-:Y:S04]  /*3110*/  @P5 STS.128 [R181+0xc000], RZ ;  /* 0x00c000ffb5005388 */ /* 0x0003e80000000c00 */
[----:B------:R1:W-:Y:S01]  /*3120*/  @P5 STS.128 [R181+0xe000], RZ ;  /* 0x00e000ffb5005388 */ /* 0x0003e20000000c00 */
[----:B------:R-:W-:Y:S05]  /*3130*/  @P5 BRA `(.L_x_1898) ;  /* 0x0000000000705947 */ /* 0x000fea0003800000 */
[----:B------:R-:W-:Y:S01]  /*3140*/  ULDC UR5, c[0x0][0x2d0] ;  /* 0x0000b40000057ab9 */ /* 0x000fe20000000800 */
[----:B-1-3--:R-:W-:Y:S01]  /*3150*/  IMAD.SHL.U32 R9, R130, 0x40, RZ ;  /* 0x0000004082097824 */ /* 0x00afe200078e00ff */
[----:B------:R-:W-:Y:S02]  /*3160*/  ISETP.GE.AND P3, PT, R184, UR5, PT ;  /* 0x00000005b8007c0c */ /* 0x000fe4000bf66270 */
[----:B------:R-:W-:Y:S02]  /*3170*/  ISETP.GE.AND P2, PT, R175, UR5, PT ;  /* 0x00000005af007c0c */ /* 0x000fe4000bf46270 */
[----:B------:R-:W-:Y:S02]  /*3180*/  ISETP.GE.AND P0, PT, R174, UR5, PT ;  /* 0x00000005ae007c0c */ /* 0x000fe4000bf06270 */
[----:B------:R-:W-:-:S07]  /*3190*/  SHF.L.U64.HI R8, R130, 0x6, R131 ;  /* 0x0000000682087819 */ /* 0x000fce0000010283 */
        /* <DEDUP_REMOVED lines=22> */
.L_x_1898:
[----:B------:R-:W-:Y:S05]  /*3300*/  BSYNC B0 ;  /* 0x0000000000007941 */ /* 0x000fea0003800000 */
.L_x_1897:
        /* <DEDUP_REMOVED lines=10> */
[C---:B---3--:R-:W-:Y:S01]  /*33b0*/  @!P2 IMAD R9, R131.reuse, 0xc0, RZ ;  /* 0x000000c08309a824 */ /* 0x048fe200078e02ff */
        /* <DEDUP_REMOVED lines=19> */
[----:B-1----:R-:W-:-:S05]  /*34f0*/  IMAD.WIDE.U32 R10, R130, 0xc0, R196 ;  /* 0x000000c0820a7825 */ /* 0x002fca00078e00c4 */
[----:B------:R-:W-:-:S05]  /*3500*/  IADD3 R11, R11, R8, RZ ;  /* 0x000000080b0b7210 */ /* 0x000fca0007ffe0ff */
[----:B------:R-:W-:Y:S01]  /*3510*/  @!PT LDS RZ, [RZ] ;  /* 0x00000000fffff984 */ /* 0x000fe20000000800 */
[----:B------:R-:W-:Y:S01]  /*3520*/  @!PT LDS RZ, [RZ] ;  /* 0x00000000fffff984 */ /* 0x000fe20000000800 */
[----:B------:R-:W-:Y:S01]  /*3530*/  @!PT LDS RZ, [RZ] ;  /* 0x00000000fffff984 */ /* 0x000fe20000000800 */
[----:B------:R1:W-:Y:S02]  /*3540*/  LDGSTS.E.BYPASS.LTC128B.128 [R181+0xe800], desc[UR10][R10.64+0x80] ;  /* 0x0e8000800ab57fae */ /* 0x0003e4000b901d4a */
.L_x_1900:
[----:B------:R-:W-:Y:S05]  /*3550*/  BSYNC B0 ;  /* 0x0000000000007941 */ /* 0x000fea0003800000 */
.L_x_1899:
[----:B------:R-:W-:Y:S01]  /*3560*/  LDSM.16.M88.4 R88, [R173] ;  /* 0x00000000ad58783b */ /* 0x000fe20000000200 */
[----:B------:R-:W-:Y:S01]  /*3570*/  LOP3.LUT P1, RZ, R3, 0x2, RZ, 0xc0, !PT ;  /* 0x0000000203ff7812 */ /* 0x000fe2000782c0ff */
[----:B------:R-:W-:Y:S01]  /*3580*/  IMAD.MOV.U32 R3, RZ, RZ, 0x10 ;  /* 0x00000010ff037424 */ /* 0x000fe200078e00ff */
[----:B------:R-:W-:Y:S01]  /*3590*/  LOP3.LUT P0, RZ, R4, 0x2, RZ, 0xc0, !PT ;  /* 0x0000000204ff7812 */ /* 0x000fe2000780c0ff */
[----:B------:R-:W2:Y:S01]  /*35a0*/  LDSM.16.M88.4 R56, [R172+0x3000] ;  /* 0x00300000ac38783b */ /* 0x000ea20000000200 */
[----:B------:R-:W-:Y:S02]  /*35b0*/  IMAD R123, R123, 0x10, R125 ;  /* 0x000000107b7b7824 */ /* 0x000fe400078e027d */
[C---:B------:R-:W-:Y:S01]  /*35c0*/  SEL R4, R3.reuse, 0xfffffff0, !P1 ;  /* 0xfffffff003047807 */ /* 0x040fe20004800000 */
[----:B------:R-:W4:Y:S01]  /*35d0*/  LDSM.16.M88.4 R24, [R172+0x4000] ;  /* 0x00400000ac18783b */ /* 0x000f220000000200 */
[----:B------:R-:W-:Y:S01]  /*35e0*/  SEL R3, R3, 0xfffffff0, !P0 ;  /* 0xfffffff003037807 */ /* 0x000fe20004000000 */
[----:B------:R-:W-:-:S02]  /*35f0*/  IMAD.SHL.U32 R189, R122, 0x2, RZ ;  /* 0x000000027abd7824 */ /* 0x000fc400078e00ff */
[----:B------:R-:W4:Y:S01]  /*3600*/  LDSM.16.M88.4 R48, [R172+0x3400] ;  /* 0x00340000ac30783b */ /* 0x000f220000000200 */
[----:B------:R-:W-:Y:S02]  /*3610*/  IMAD R171, R4, 0x2, R173 ;  /* 0x0000000204ab7824 */ /* 0x000fe400078e02ad */
[----:B------:R-:W-:Y:S01]  /*3620*/  IMAD R169, R3, 0x2, R172 ;  /* 0x0000000203a97824 */ /* 0x000fe200078e02ac */
[----:B------:R-:W4:Y:S01]  /*3630*/  LDSM.16.M88.4 R40, [R172+0x3800] ;  /* 0x00380000ac28783b */ /* 0x000f220000000200 */
[----:B------:R-:W-:Y:S01]  /*3640*/  LOP3.LUT R3, R124, 0xffffffe0, RZ, 0xc0, !PT ;  /* 0xffffffe07c037812 */ /* 0x000fe200078ec0ff */
[----:B------:R-:W-:Y:S01]  /*3650*/  IMAD R120, R121, 0x20, R120 ;  /* 0x0000002079787824 */ /* 0x000fe200078e0278 */
[----:B------:R-:W-:Y:S01]  /*3660*/  LOP3.LUT R189, R189, 0x6, RZ, 0xc0, !PT ;  /* 0x00000006bdbd7812 */ /* 0x000fe200078ec0ff */
[----:B------:R-:W4:Y:S02]  /*3670*/  LDSM.16.M88.4 R32, [R172+0x3c00] ;  /* 0x003c0000ac20783b */ /* 0x000f240000000200 */
[----:B------:R-:W-:-:S02]  /*3680*/  IMAD.IADD R3, R122, 0x1, -R3 ;  /* 0x000000017a037824 */ /* 0x000fc400078e0a03 */
[----:B------:R-:W4:Y:S01]  /*3690*/  LDSM.16.M88.4 R16, [R172+0x4400] ;  /* 0x00440000ac10783b */ /* 0x000f220000000200 */
[----:B------:R-:W-:-:S03]  /*36a0*/  IMAD.IADD R5, R5, 0x1, R120 ;  /* 0x0000000105057824 */ /* 0x000fc600078e0278 */
[----:B------:R-:W4:Y:S04]  /*36b0*/  LDSM.16.M88.4 R96, [R172+0x4800] ;  /* 0x00480000ac60783b */ /* 0x000f280000000200 */
[----:B-1-3--:R-:W1:Y:S04]  /*36c0*/  LDSM.16.M88.4 R8, [R172+0x4c00] ;  /* 0x004c0000ac08783b */ /* 0x00ae680000000200 */
[----:B------:R-:W-:Y:S04]  /*36d0*/  LDSM.16.M88.4 R68, [R171] ;  /* 0x00000000ab44783b */ /* 0x000fe80000000200 */
[----:B------:R-:W3:Y:S04]  /*36e0*/  LDSM.16.M88.4 R12, [R169+0x3000] ;  /* 0x00300000a90c783b */ /* 0x000ee80000000200 */
[----:B------:R-:W3:Y:S01]  /*36f0*/  LDSM.16.M88.4 R64, [R169+0x4000] ;  /* 0x00400000a940783b */ /* 0x000ee20000000200 */
[C---:B--2---:R-:W-:Y:S03]  /*3700*/  HMMA.16816.F32 R60, R88.reuse, R56, RZ ;  /* 0x00000038583c723c */ /* 0x044fe600000018ff */
[----:B------:R-:W2:Y:S03]  /*3710*/  LDSM.16.M88.4 R108, [R169+0x3400] ;  /* 0x00340000a96c783b */ /* 0x000ea60000000200 */
[C---:B----4-:R-:W-:Y:S01]  /*3720*/  HMMA.16816.F32 R28, R88.reuse, R24, RZ ;  /* 0x00000018581c723c */ /* 0x050fe200000018ff */
[----:B------:R-:W-:Y:S04]  /*3730*/  LDSM.16.M88.4 R72, [R173+0x1000] ;  /* 0x00100000ad48783b */ /* 0x000fe80000000200 */
[----:B------:R-:W-:Y:S01]  /*3740*/  LDSM.16.M88.4 R104, [R169+0x3800] ;  /* 0x00380000a968783b */ /* 0x000fe20000000200 */
[C---:B------:R-:W-:Y:S03]  /*3750*/  HMMA.16816.F32 R56, R88.reuse, R58, RZ ;  /* 0x0000003a5838723c */ /* 0x040fe600000018ff */
[----:B------:R-:W-:Y:S03]  /*3760*/  LDSM.16.M88.4 R84, [R169+0x3c00] ;  /* 0x003c0000a954783b */ /* 0x000fe60000000200 */
[C---:B------:R-:W-:Y:S01]  /*3770*/  HMMA.16816.F32 R24, R88.reuse, R26, RZ ;  /* 0x0000001a5818723c */ /* 0x040fe200000018ff */
[----:B------:R-:W-:Y:S04]  /*3780*/  LDSM.16.M88.4 R80, [R169+0x4400] ;  /* 0x00440000a950783b */ /* 0x000fe80000000200 */
[----:B------:R-:W-:Y:S01]  /*3790*/  LDSM.16.M88.4 R76, [R169+0x4c00] ;  /* 0x004c0000a94c783b */ /* 0x000fe20000000200 */
[C---:B------:R-:W-:Y:S03]  /*37a0*/  HMMA.16816.F32 R52, R88.reuse, R48, RZ ;  /* 0x000000305834723c */ /* 0x040fe600000018ff */
        /* <DEDUP_REMOVED lines=11> */
[C---:B-1----:R-:W-:Y:S06]  /*3860*/  HMMA.16816.F32 R92, R88.reuse, R8, RZ ;  /* 0x00000008585c723c */ /* 0x042fec00000018ff */
[----:B------:R-:W-:Y:S01]  /*3870*/  HMMA.16816.F32 R88, R88, R10, RZ ;  /* 0x0000000a5858723c */ /* 0x000fe200000018ff */
[----:B------:R-:W1:Y:S05]  /*3880*/  LDSM.16.M88.4 R8, [R169+0x4800] ;  /* 0x00480000a908783b */ /* 0x000e6a0000000200 */
[C---:B---3--:R-:W-:Y:S06]  /*3890*/  HMMA.16816.F32 R60, R68.reuse, R12, R60 ;  /* 0x0000000c443c723c */ /* 0x048fec000000183c */
[C---:B------:R-:W-:Y:S01]  /*38a0*/  HMMA.16816.F32 R56, R68.reuse, R14, R56 ;  /* 0x0000000e4438723c */ /* 0x040fe20000001838 */
[----:B------:R-:W3:Y:S05]  /*38b0*/  LDSM.16.M88.4 R12, [R172+0x5000] ;  /* 0x00500000ac0c783b */ /* 0x000eea0000000200 */
[C---:B------:R-:W-:Y:S06]  /*38c0*/  HMMA.16816.F32 R28, R68.reuse, R64, R28 ;  /* 0x00000040441c723c */ /* 0x040fec000000181c */
[C---:B------:R-:W-:Y:S01]  /*38d0*/  HMMA.16816.F32 R24, R68.reuse, R66, R24 ;  /* 0x000000424418723c */ /* 0x040fe20000001818 */
[----:B------:R-:W4:Y:S05]  /*38e0*/  LDSM.16.M88.4 R64, [R172+0x5400] ;  /* 0x00540000ac40783b */ /* 0x000f2a0000000200 */
[C---:B--2---:R-:W-:Y:S06]  /*38f0*/  HMMA.16816.F32 R52, R68.reuse, R108, R52 ;  /* 0x0000006c4434723c */ /* 0x044fec0000001834 */
[C---:B------:R-:W-:Y:S01]  /*3900*/  HMMA.16816.F32 R48, R68.reuse, R110, R48 ;  /* 0x0000006e4430723c */ /* 0x040fe20000001830 */
[----:B------:R-:W-:Y:S05]  /*3910*/  LDSM.16.M88.4 R108, [R172+0x5c00] ;  /* 0x005c0000ac6c783b */ /* 0x000fea0000000200 */
[C---:B-1----:R-:W-:Y:S06]  /*3920*/  HMMA.16816.F32 R100, R68.reuse, R8, R100 ;  /* 0x000000084464723c */ /* 0x042fec0000001864 */
[----:B------:R-:W-:Y:S01]  /*3930*/  HMMA.16816.F32 R96, R68, R10, R96 ;  /* 0x0000000a4460723c */ /* 0x000fe20000001860 */
[----:B------:R-:W1:Y:S05]  /*3940*/  LDSM.16.M88.4 R8, [R172+0x6800] ;  /* 0x00680000ac08783b */ /* 0x000e6a0000000200 */
[C---:B---3--:R-:W-:Y:S06]  /*3950*/  HMMA.16816.F32 R60, R72.reuse, R12, R60 ;  /* 0x0000000c483c723c */ /* 0x048fec000000183c */
[C---:B------:R-:W-:Y:S01]  /*3960*/  HMMA.16816.F32 R56, R72.reuse, R14, R56 ;  /* 0x0000000e4838723c */ /* 0x040fe20000001838 */
[----:B------:R-:W-:Y:S05]  /*3970*/  LDSM.16.M88.4 R12, [R171+0x1000] ;  /* 0x00100000ab0c783b */ /* 0x000fea0000000200 */
[C---:B----4-:R-:W-:Y:S06]  /*3980*/  HMMA.16816.F32 R52, R72.reuse, R64, R52 ;  /* 0x000000404834723c */ /* 0x050fec0000001834 */
[----:B------:R-:W-:Y:S01]  /*3990*/  HMMA.16816.F32 R48, R72, R66, R48 ;  /* 0x000000424830723c */ /* 0x000fe20000001830 */
[----:B------:R-:W2:Y:S05]  /*39a0*/  LDSM.16.M88.4 R64, [R169+0x5400] ;  /* 0x00540000a940783b */ /* 0x000eaa0000000200 */
[C---:B------:R-:W-:Y:S06]  /*39b0*/  HMMA.16816.F32 R44, R68.reuse, R104, R44 ;  /* 0x00000068442c723c */ /* 0x040fec000000182c */
[C---:B------:R-:W-:Y:S01]  /*39c0*/  HMMA.16816.F32 R40, R68.reuse, R106, R40 ;  /* 0x0000006a4428723c */ /* 0x040fe20000001828 */
[----:B------:R-:W3:Y:S05]  /*39d0*/  LDSM.16.M88.4 R104, [R172+0x6000] ;  /* 0x00600000ac68783b */ /* 0x000eea0000000200 */
        /* <DEDUP_REMOVED lines=8> */
[----:B------:R-:W4:Y:S04]  /*3a60*/  LDSM.16.M88.4 R68, [R169+0x5000] ;  /* 0x00500000a944783b */ /* 0x000f280000000200 */
[----:B------:R-:W-:Y:S01]  /*3a70*/  LDSM.16.M88.4 R76, [R169+0x5800] ;  /* 0x00580000a94c783b */ /* 0x000fe20000000200 */
[C---:B-1----:R-:W-:Y:S06]  /*3a80*/  HMMA.16816.F32 R100, R72.reuse, R8, R100 ;  /* 0x000000084864723c */ /* 0x042fec0000001864 */
[----:B------:R-:W-:Y:S01]  /*3a90*/  HMMA.16816.F32 R96, R72, R10, R96 ;  /* 0x0000000a4860723c */ /* 0x000fe20000001860 */
[----:B------:R-:W1:Y:S05]  /*3aa0*/  LDSM.16.M88.4 R8, [R169+0x5c00] ;  /* 0x005c0000a908783b */ /* 0x000e6a0000000200 */
[C---:B--2---:R-:W-:Y:S06]  /*3ab0*/  HMMA.16816.F32 R52, R12.reuse, R64, R52 ;  /* 0x000000400c34723c */ /* 0x044fec0000001834 */
[----:B------:R-:W-:Y:S01]  /*3ac0*/  HMMA.16816.F32 R48, R12, R66, R48 ;  /* 0x000000420c30723c */ /* 0x000fe20000001830 */
[----:B------:R-:W2:Y:S05]  /*3ad0*/  LDSM.16.M88.4 R64, [R169+0x6800] ;  /* 0x00680000a940783b */ /* 0x000eaa0000000200 */
        /* <DEDUP_REMOVED lines=9> */
[C---:B----4-:R-:W-:Y:S06]  /*3b70*/  HMMA.16816.F32 R20, R72.reuse, R84, R20 ;  /* 0x000000544814723c */ /* 0x050fec0000001814 */
[C---:B------:R-:W-:Y:S01]  /*3b80*/  HMMA.16816.F32 R16, R72.reuse, R86, R16 ;  /* 0x000000564810723c */ /* 0x040fe20000001810 */
[----:B------:R-:W-:Y:S05]  /*3b90*/  LDSM.16.M88.4 R84, [R169+0x7000] ;  /* 0x00700000a954783b */ /* 0x000fea0000000200 */
[C---:B------:R-:W-:Y:S06]  /*3ba0*/  HMMA.16816.F32 R92, R72.reuse, R80, R92 ;  /* 0x00000050485c723c */ /* 0x040fec000000185c */
[----:B------:R-:W-:Y:S01]  /*3bb0*/  HMMA.16816.F32 R88, R72, R82, R88 ;  /* 0x000000524858723c */ /* 0x000fe20000001858 */
[----:B------:R-:W3:Y:S04]  /*3bc0*/  LDSM.16.M88.4 R72, [R169+0x6000] ;  /* 0x00600000a948783b */ /* 0x000ee80000000200 */
[----:B------:R-:W-:Y:S01]  /*3bd0*/  LDSM.16.M88.4 R80, [R169+0x6c00] ;  /* 0x006c0000a950783b */ /* 0x000fe20000000200 */
[C---:B------:R-:W-:Y:S06]  /*3be0*/  HMMA.16816.F32 R60, R12.reuse, R68, R60 ;  /* 0x000000440c3c723c */ /* 0x040fec000000183c */
        /* <DEDUP_REMOVED lines=35> */
[----:B------:R-:W4:Y:S05]  /*3e20*/  LDSM.16.M88.4 R76, [R169+0x7800] ;  /* 0x00780000a94c783b */ /* 0x000f2a0000000200 */
[C---:B------:R-:W-:Y:S06]  /*3e30*/  HMMA.16816.F32 R44, R112.reuse, R72, R44 ;  /* 0x00000048702c723c */ /* 0x040fec000000182c */
[----:B------:R-:W-:Y:S01]  /*3e40*/  HMMA.16816.F32 R40, R112, R74, R40 ;  /* 0x0000004a7028723c */ /* 0x000fe20000001828 */
[----:B------:R-:W4:Y:S05]  /*3e50*/  LDSM.16.M88.4 R72, [R169+0x7c00] ;  /* 0x007c0000a948783b */ /* 0x000f2a0000000200 */
[C---:B-1----:R-:W-:Y:S06]  /*3e60*/  HMMA.16816.F32 R52, R8.reuse, R80, R52 ;  /* 0x000000500834723c */ /* 0x042fec0000001834 */
[----:B------:R-:W-:Y:S01]  /*3e70*/  HMMA.16816.F32 R48, R8, R82, R48 ;  /* 0x000000520830723c */ /* 0x000fe20000001830 */
[----:B------:R-:W1:Y:S01]  /*3e80*/  LDSM.16.M88.4 R80, [R169+0x8c00] ;  /* 0x008c0000a950783b */ /* 0x000e620000000200 */
[----:B------:R-:W-:-:S04]  /*3e90*/  DEPBAR.LE SB0, 0x0 ;  /* 0x000080000000791a */ /* 0x000fc80000000000 */
[----:B------:R-:W-:Y:S06]  /*3ea0*/  HMMA.16816.F32 R100, R112, R108, R100 ;  /* 0x0000006c7064723c */ /* 0x000fec0000001864 */
[----:B--2---:R-:W-:Y:S06]  /*3eb0*/  HMMA.16816.F32 R20, R8, R64, R20 ;  /* 0x000000400814723c */ /* 0x004fec0000001814 */
[----:B------:R-:W-:Y:S01]  /*3ec0*/  HMMA.16816.F32 R96, R112, R110, R96 ;  /* 0x0000006e7060723c */ /* 0x000fe20000001860 */
[----:B------:R-:W-:-:S04]  /*3ed0*/  SHF.R.S32.HI R64, RZ, 0x1f, R3 ;  /* 0x0000001fff407819 */ /* 0x000fc80000011403 */
[----:B------:R-:W-:Y:S01]  /*3ee0*/  LEA.HI R64, R64, R3, RZ, 0x2 ;  /* 0x0000000340407211 */ /* 0x000fe200078f10ff */
[----:B------:R-:W-:Y:S01]  /*3ef0*/  HMMA.16816.F32 R92, R112, R104, R92 ;  /* 0x00000068705c723c */ /* 0x000fe2000000185c */
[----:B-----5:R-:W-:Y:S02]  /*3f00*/  FMUL.FTZ R3, R2, R7 ;  /* 0x0000000702037220 */ /* 0x020fe40000410000 */
[----:B------:R-:W-:-:S03]  /*3f10*/  SHF.R.S32.HI R188, RZ, 0x2, R64 ;  /* 0x00000002ffbc7819 */ /* 0x000fc60000011440 */
[----:B------:R-:W-:Y:S01]  /*3f20*/  HMMA.16816.F32 R88, R112, R106, R88 ;  /* 0x0000006a7058723c */ /* 0x000fe20000001858 */
[----:B------:R-:W-:-:S04]  /*3f30*/  IADD3 R123, R123, 0x1, R188 ;  /* 0x000000017b7b7810 */ /* 0x000fc80007ffe0bc */
[----:B------:R-:W-:Y:S01]  /*3f40*/  IADD3 R123, R119, R123, -R182 ;  /* 0x0000007b777b7210 */ /* 0x000fe20007ffe8b6 */
[C---:B------:R-:W-:Y:S04]  /*3f50*/  HMMA.16816.F32 R60, R8.reuse, R84, R60 ;  /* 0x00000054083c723c */ /* 0x040fe8000000183c */
[----:B------:R-:W-:Y:S02]  /*3f60*/  IMAD.IADD R118, R123, 0x1, R118 ;  /* 0x000000017b767824 */ /* 0x000fe400078e0276 */
[----:B------:R-:W-:Y:S03]  /*3f70*/  HMMA.16816.F32 R56, R8, R86, R56 ;  /* 0x000000560838723c */ /* 0x000fe60000001838 */
[----:B------:R-:W-:-:S02]  /*3f80*/  VIMNMX R136, R118, R119, PT ;  /* 0x0000007776887248 */ /* 0x000fc40003fe0100 */
[----:B------:R-:W-:Y:S01]  /*3f90*/  VIADDMNMX R135, R118, 0x8, R119, PT ;  /* 0x0000000876877846 */ /* 0x000fe20003800177 */
[C---:B---3--:R-:W-:Y:S06]  /*3fa0*/  HMMA.16816.F32 R100, R8.reuse, R12, R100 ;  /* 0x0000000c0864723c */ /* 0x048fec0000001864 */
[----:B------:R-:W-:Y:S01]  /*3fb0*/  HMMA.16816.F32 R28, R8, R68, R28 ;  /* 0x00000044081c723c */ /* 0x000fe2000000181c */
[----:B------:R-:W-:-:S04]  /*3fc0*/  IMAD.IADD R12, R0, 0x1, R189 ;  /* 0x00000001000c7824 */ /* 0x000fc800078e02bd */
[C---:B------:R-:W-:Y:S01]  /*3fd0*/  VIADD R2, R12.reuse, 0x1 ;  /* 0x000000010c027836 */ /* 0x040fe20000000000 */
[C---:B----4-:R-:W-:Y:S01]  /*3fe0*/  HMMA.16816.F32 R44, R8.reuse, R76, R44 ;  /* 0x0000004c082c723c */ /* 0x050fe2000000182c */
[C---:B------:R-:W-:Y:S02]  /*3ff0*/  VIADD R68, R12.reuse, 0x9 ;  /* 0x000000090c447836 */ /* 0x040fe40000000000 */
[----:B------:R-:W-:Y:S01]  /*4000*/  VIADD R7, R12, 0x8 ;  /* 0x000000080c077836 */ /* 0x000fe20000000000 */
[-C--:B------:R-:W-:Y:S01]  /*4010*/  ISETP.GE.AND P5, PT, R2, R136.reuse, PT ;  /* 0x000000880200720c */ /* 0x080fe20003fa6270 */
[----:B------:R-:W-:Y:S01]  /*4020*/  VIADD R13, R12, 0x30 ;  /* 0x000000300c0d7836 */ /* 0x000fe20000000000 */
[-C--:B------:R-:W-:Y:S01]  /*4030*/  ISETP.GE.AND P2, PT, R2, R135.reuse, PT ;  /* 0x000000870200720c */ /* 0x080fe20003f46270 */
[----:B------:R-:W-:Y:S01]  /*4040*/  HMMA.16816.F32 R40, R8, R78, R40 ;  /* 0x0000004e0828723c */ /* 0x000fe20000001828 */
[C---:B------:R-:W-:Y:S02]  /*4050*/  ISETP.GE.AND P4, PT, R68.reuse, R136, PT ;  /* 0x000000884400720c */ /* 0x040fe40003f86270 */
[----:B------:R-:W-:-:S02]  /*4060*/  ISETP.GE.AND P1, PT, R68, R135, PT ;  /* 0x000000874400720c */ /* 0x000fc40003f26270 */
[----:B------:R-:W-:Y:S01]  /*4070*/  I2FP.F32.S32 R2, R2 ;  /* 0x0000000200027245 */ /* 0x000fe20000201400 */
[C---:B------:R-:W-:Y:S01]  /*4080*/  HMMA.16816.F32 R36, R8.reuse, R72, R36 ;  /* 0x000000480824723c */ /* 0x040fe20000001824 */
[C---:B------:R-:W-:Y:S02]  /*4090*/  ISETP.GE.AND P3, PT, R7.reuse, R136, PT ;  /* 0x000000880700720c */ /* 0x040fe40003f66270 */
[----:B------:R-:W-:Y:S01]  /*40a0*/  ISETP.GE.AND P0, PT, R7, R135, PT ;  /* 0x000000870700720c */ /* 0x000fe20003f06270 */
[C---:B------:R-:W-:Y:S01]  /*40b0*/  FFMA.FTZ R61, R3.reuse, R2, R61 ;  /* 0x00000002033d7223 */ /* 0x040fe2000001003d */
[----:B------:R-:W-:Y:S01]  /*40c0*/  I2FP.F32.S32 R68, R68 ;  /* 0x0000004400447245 */ /* 0x000fe20000201400 */
[----:B------:R-:W-:Y:S01]  /*40d0*/  HMMA.16816.F32 R32, R8, R74, R32 ;  /* 0x0000004a0820723c */ /* 0x000fe20000001820 */
[----:B------:R-:W-:Y:S01]  /*40e0*/  I2FP.F32.S32 R7, R7 ;  /* 0x0000000700077245 */ /* 0x000fe20000201400 */
[----:B------:R-:W-:Y:S01]  /*40f0*/  FFMA.FTZ R63, R3, R2, R63 ;  /* 0x00000002033f7223 */ /* 0x000fe2000001003f */
[----:B------:R-:W-:-:S03]  /*4100*/  VIADD R2, R12, 0x11 ;  /* 0x000000110c027836 */ /* 0x000fc60000000000 */
[----:B------:R-:W-:Y:S01]  /*4110*/  HMMA.16816.F32 R24, R8, R70, R24 ;  /* 0x000000460818723c */ /* 0x000fe20000001818 */
[----:B------:R-:W-:Y:S01]  /*4120*/  FFMA.FTZ R58, R3, R7, R58 ;  /* 0x00000007033a7223 */ /* 0x000fe2000001003a */
[----:B------:R-:W-:-:S04]  /*4130*/  FSEL R72, R63, -INF , !P2 ;  /* 0xff8000003f487808 */ /* 0x000fc80005000000 */
[----:B------:R-:W-:Y:S01]  /*4140*/  HMMA.16816.F32 R16, R8, R66, R16 ;  /* 0x000000420810723c */ /* 0x000fe20000001810 */
[----:B------:R-:W-:Y:S01]  /*4150*/  FSEL R70, R58, -INF , !P0 ;  /* 0xff8000003a467808 */ /* 0x000fe20004000000 */
[----:B------:R-:W-:Y:S01]  /*4160*/  BAR.SYNC.DEFER_BLOCKING 0x0 ;  /* 0x0000000000007b1d */ /* 0x000fe20000010000 */
[----:B------:R-:W-:-:S03]  /*4170*/  ISETP.GE.AND P0, PT, R2, R135, PT ;  /* 0x000000870200720c */ /* 0x000fc60003f06270 */
[C---:B------:R-:W-:Y:S06]  /*4180*/  HMMA.16816.F32 R96, R8.reuse, R14, R96 ;  /* 0x0000000e0860723c */ /* 0x040fec0000001860 */
[----:B-1----:R-:W-:Y:S01]  /*4190*/  HMMA.16816.F32 R92, R8, R80, R92 ;  /* 0x00000050085c723c */ /* 0x002fe2000000185c */
[C---:B------:R-:W-:Y:S02]  /*41a0*/  VIADD R14, R12.reuse, 0x28 ;  /* 0x000000280c0e7836 */ /* 0x040fe40000000000 */
[----:B------:R-:W-:-:S03]  /*41b0*/  VIADD R15, R12, 0x59 ;  /* 0x000000590c0f7836 */ /* 0x000fc60000000000 */
[----:B------:R-:W-:Y:S07]  /*41c0*/  HMMA.16816.F32 R88, R8, R82, R88 ;  /* 0x000000520858723c */ /* 0x000fee0000001858 */
[CC--:B------:R-:W-:Y:S01]  /*41d0*/  FFMA.FTZ R9, R3.reuse, R68.reuse, R57 ;  /* 0x0000004403097223 */ /* 0x0c0fe20000010039 */
[C---:B------:R-:W-:Y:S01]  /*41e0*/  FFMA.FTZ R11, R3.reuse, R7, R56 ;  /* 0x00000007030b7223 */ /* 0x040fe20000010038 */
[----:B------:R-:W-:Y:S01]  /*41f0*/  FFMA.FTZ R68, R3, R68, R59 ;  /* 0x0000004403447223 */ /* 0x000fe2000001003b */
[C---:B------:R-:W-:Y:S01]  /*4200*/  VIADD R8, R12.reuse, 0x10 ;  /* 0x000000100c087836 */ /* 0x040fe20000000000 */
[----:B------:R-:W-:Y:S01]  /*4210*/  FSEL R59, R61, -INF , !P5 ;  /* 0xff8000003d3b7808 */ /* 0x000fe20006800000 */
[C---:B------:R-:W-:Y:S01]  /*4220*/  VIADD R7, R12.reuse, 0x18 ;  /* 0x000000180c077836 */ /* 0x040fe20000000000 */
[----:B------:R-:W-:Y:S01]  /*4230*/  FSEL R11, R11, -INF , !P3 ;  /* 0xff8000000b0b7808 */ /* 0x000fe20005800000 */
[----:B------:R-:W-:Y:S01]  /*4240*/  VIADD R10, R12, 0x19 ;  /* 0x000000190c0a7836 */ /* 0x000fe20000000000 */
[----:B------:R-:W-:-:S02]  /*4250*/  ISETP.GE.AND P5, PT, R8, R136, PT ;  /* 0x000000880800720c */ /* 0x000fc40003fa6270 */
[-C--:B------:R-:W-:Y:S02]  /*4260*/  ISETP.GE.AND P2, PT, R8, R135.reuse, PT ;  /* 0x000000870800720c */ /* 0x080fe40003f46270 */
[----:B------:R-:W-:Y:S02]  /*4270*/  FSEL R9, R9, -INF , !P4 ;  /* 0xff80000009097808 */ /* 0x000fe40006000000 */
[----:B------:R-:W-:Y:S02]  /*4280*/  FSEL R68, R68, -INF , !P1 ;  /* 0xff80000044447808 */ /* 0x000fe40004800000 */
[----:B------:R-:W-:Y:S02]  /*4290*/  I2FP.F32.S32 R8, R8 ;  /* 0x0000000800087245 */ /* 0x000fe40000201400 */
[-C--:B------:R-:W-:Y:S02]  /*42a0*/  ISETP.GE.AND P3, PT, R2, R136.reuse, PT ;  /* 0x000000880200720c */ /* 0x080fe40003f66270 */
[----:B------:R-:W-:Y:S01]  /*42b0*/  ISETP.GE.AND P4, PT, R7, R136, PT ;  /* 0x000000880700720c */ /* 0x000fe20003f86270 */
[-C--:B------:R-:W-:Y:S01]  /*42c0*/  FFMA.FTZ R52, R3, R8.reuse, R52 ;  /* 0x0000000803347223 */ /* 0x080fe20000010034 */
[----:B------:R-:W-:Y:S01]  /*42d0*/  ISETP.GE.AND P1, PT, R7, R135, PT ;  /* 0x000000870700720c */ /* 0x000fe20003f26270 */
[----:B------:R-:W-:Y:S01]  /*42e0*/  FFMA.FTZ R54, R3, R8, R54 ;  /* 0x0000000803367223 */ /* 0x000fe20000010036 */
[----:B------:R-:W-:-:S02]  /*42f0*/  I2FP.F32.S32 R2, R2 ;  /* 0x0000000200027245 */ /* 0x000fc40000201400 */
[----:B------:R-:W-:Y:S02]  /*4300*/  I2FP.F32.S32 R7, R7 ;  /* 0x0000000700077245 */ /* 0x000fe40000201400 */
[----:B------:R-:W-:Y:S01]  /*4310*/  FSEL R65, R52, -INF , !P5 ;  /* 0xff80000034417808 */ /* 0x000fe20006800000 */
[CC--:B------:R-:W-:Y:S01]  /*4320*/  FFMA.FTZ R53, R3.reuse, R2.reuse, R53 ;  /* 0x0000000203357223 */ /* 0x0c0fe20000010035 */
[C---:B------:R-:W-:Y:S01]  /*4330*/  FFMA.FTZ R55, R3.reuse, R2, R55 ;  /* 0x0000000203377223 */ /* 0x040fe20000010037 */
[CC--:B------:R-:W-:Y:S01]  /*4340*/  FFMA.FTZ R48, R3.reuse, R7.reuse, R48 ;  /* 0x0000000703307223 */ /* 0x0c0fe20000010030 */
[----:B------:R-:W-:Y:S01]  /*4350*/  FFMA.FTZ R8, R3, R7, R50 ;  /* 0x0000000703087223 */ /* 0x000fe20000010032 */
[----:B------:R-:W-:Y:S01]  /*4360*/  VIADD R7, R12, 0x20 ;  /* 0x000000200c077836 */ /* 0x000fe20000000000 */
[----:B------:R-:W-:Y:S01]  /*4370*/  FSEL R78, R54, -INF , !P2 ;  /* 0xff800000364e7808 */ /* 0x000fe20005000000 */
[----:B------:R-:W-:Y:S01]  /*4380*/  VIADD R2, R12, 0x21 ;  /* 0x000000210c027836 */ /* 0x000fe20000000000 */
[----:B------:R-:W-:-:S02]  /*4390*/  FSEL R63, R53, -INF , !P3 ;  /* 0xff800000353f7808 */ /* 0x000fc40005800000 */
[----:B------:R-:W-:Y:S02]  /*43a0*/  FSEL R76, R55, -INF , !P0 ;  /* 0xff800000374c7808 */ /* 0x000fe40004000000 */
[CC--:B------:R-:W-:Y:S02]  /*43b0*/  ISETP.GE.AND P5, PT, R10.reuse, R136.reuse, PT ;  /* 0x000000880a00720c */ /* 0x0c0fe40003fa6270 */
[-C--:B------:R-:W-:Y:S02]  /*43c0*/  ISETP.GE.AND P2, PT, R10, R135.reuse, PT ;  /* 0x000000870a00720c */ /* 0x080fe40003f46270 */
[C---:B------:R-:W-:Y:S02]  /*43d0*/  ISETP.GE.AND P3, PT, R7.reuse, R136, PT ;  /* 0x000000880700720c */ /* 0x040fe40003f66270 */
[----:B------:R-:W-:Y:S02]  /*43e0*/  ISETP.GE.AND P0, PT, R7, R135, PT ;  /* 0x000000870700720c */ /* 0x000fe40003f06270 */
[----:B------:R-:W-:-:S02]  /*43f0*/  FSEL R61, R48, -INF , !P4 ;  /* 0xff800000303d7808 */ /* 0x000fc40006000000 */
[----:B------:R-:W-:Y:S02]  /*4400*/  FSEL R8, R8, -INF , !P1 ;  /* 0xff80000008087808 */ /* 0x000fe40004800000 */
[----:B------:R-:W-:Y:S02]  /*4410*/  I2FP.F32.S32 R10, R10 ;  /* 0x0000000a000a7245 */ /* 0x000fe40000201400 */
[----:B------:R-:W-:Y:S02]  /*4420*/  I2FP.F32.S32 R7, R7 ;  /* 0x0000000700077245 */ /* 0x000fe40000201400 */
[C---:B------:R-:W-:Y:S01]  /*4430*/  ISETP.GE.AND P4, PT, R2.reuse, R136, PT ;  /* 0x000000880200720c */ /* 0x040fe20003f86270 */
[C---:B------:R-:W-:Y:S01]  /*4440*/  FFMA.FTZ R49, R3.reuse, R10, R49 ;  /* 0x0000000a03317223 */ /* 0x040fe20000010031 */
[----:B------:R-:W-:Y:S01]  /*4450*/  ISETP.GE.AND P1, PT, R2, R135, PT ;  /* 0x000000870200720c */ /* 0x000fe20003f26270 */
[CC--:B------:R-:W-:Y:S01]  /*4460*/  FFMA.FTZ R44, R3.reuse, R7.reuse, R44 ;  /* 0x00000007032c7223 */ /* 0x0c0fe2000001002c */
[----:B------:R-:W-:Y:S01]  /*4470*/  I2FP.F32.S32 R2, R2 ;  /* 0x0000000200027245 */ /* 0x000fe20000201400 */
[C---:B------:R-:W-:Y:S01]  /*4480*/  FFMA.FTZ R46, R3.reuse, R7, R46 ;  /* 0x00000007032e7223 */ /* 0x040fe2000001002e */
[----:B------:R-:W-:Y:S01]  /*4490*/  FFMA.FTZ R10, R3, R10, R51 ;  /* 0x0000000a030a7223 */ /* 0x000fe20000010033 */
[----:B------:R-:W-:-:S02]  /*44a0*/  FSEL R69, R49, -INF , !P5 ;  /* 0xff80000031457808 */ /* 0x000fc40006800000 */
[CC--:B------:R-:W-:Y:S01]  /*44b0*/  FFMA.FTZ R7, R3.reuse, R2.reuse, R45 ;  /* 0x0000000203077223 */ /* 0x0c0fe2000001002d */
[----:B------:R-:W-:Y:S01]  /*44c0*/  FFMA.FTZ R47, R3, R2, R47 ;  /* 0x00000002032f7223 */ /* 0x000fe2000001002f */
[----:B------:R-:W-:Y:S01]  /*44d0*/  VIADD R2, R12, 0x29 ;  /* 0x000000290c027836 */ /* 0x000fe20000000000 */
[----:B------:R-:W-:Y:S02]  /*44e0*/  FSEL R10, R10, -INF , !P2 ;  /* 0xff8000000a0a7808 */ /* 0x000fe40005000000 */
[----:B------:R-:W-:Y:S02]  /*44f0*/  FSEL R123, R44, -INF , !P3 ;  /* 0xff8000002c7b7808 */ /* 0x000fe40005800000 */
[----:B------:R-:W-:Y:S02]  /*4500*/  FSEL R154, R46, -INF , !P0 ;  /* 0xff8000002e9a7808 */ /* 0x000fe40004000000 */
[----:B------:R-:W-:Y:S02]  /*4510*/  FSEL R7, R7, -INF , !P4 ;  /* 0xff80000007077808 */ /* 0x000fe40006000000 */
[----:B------:R-:W-:-:S02]  /*4520*/  FSEL R152, R47, -INF , !P1 ;  /* 0xff8000002f987808 */ /* 0x000fc40004800000 */
[CC--:B------:R-:W-:Y:S02]  /*4530*/  ISETP.GE.AND P5, PT, R14.reuse, R136.reuse, PT ;  /* 0x000000880e00720c */ /* 0x0c0fe40003fa6270 */
[-C--:B------:R-:W-:Y:S02]  /*4540*/  ISETP.GE.AND P2, PT, R14, R135.reuse, PT ;  /* 0x000000870e00720c */ /* 0x080fe40003f46270 */
[CC--:B------:R-:W-:Y:S02]  /*4550*/  ISETP.GE.AND P3, PT, R2.reuse, R136.reuse, PT ;  /* 0x000000880200720c */ /* 0x0c0fe40003f66270 */
[-C--:B------:R-:W-:Y:S02]  /*4560*/  ISETP.GE.AND P0, PT, R2, R135.reuse, PT ;  /* 0x000000870200720c */ /* 0x080fe40003f06270 */
[C---:B------:R-:W-:Y:S02]  /*4570*/  ISETP.GE.AND P4, PT, R13.reuse, R136, PT ;  /* 0x000000880d00720c */ /* 0x040fe40003f86270 */
[----:B------:R-:W-:-:S02]  /*4580*/  ISETP.GE.AND P1, PT, R13, R135, PT ;  /* 0x000000870d00720c */ /* 0x000fc40003f26270 */
[----:B------:R-:W-:Y:S02]  /*4590*/  I2FP.F32.S32 R14, R14 ;  /* 0x0000000e000e7245 */ /* 0x000fe40000201400 */
[----:B------:R-:W-:Y:S02]  /*45a0*/  I2FP.F32.S32 R2, R2 ;  /* 0x0000000200027245 */ /* 0x000fe40000201400 */
[----:B------:R-:W-:Y:S01]  /*45b0*/  I2FP.F32.S32 R13, R13 ;  /* 0x0000000d000d7245 */ /* 0x000fe20000201400 */
[CC--:B------:R-:W-:Y:S01]  /*45c0*/  FFMA.FTZ R40, R3.reuse, R14.reuse, R40 ;  /* 0x0000000e03287223 */ /* 0x0c0fe20000010028 */
[C---:B------:R-:W-:Y:S01]  /*45d0*/  FFMA.FTZ R42, R3.reuse, R14, R42 ;  /* 0x0000000e032a7223 */ /* 0x040fe2000001002a */
[CC--:B------:R-:W-:Y:S01]  /*45e0*/  FFMA.FTZ R41, R3.reuse, R2.reuse, R41 ;  /* 0x0000000203297223 */ /* 0x0c0fe20000010029 */
[C---:B------:R-:W-:Y:S01]  /*45f0*/  FFMA.FTZ R43, R3.reuse, R2, R43 ;  /* 0x00000002032b7223 */ /* 0x040fe2000001002b */
[CC--:B------:R-:W-:Y:S01]  /*4600*/  FFMA.FTZ R36, R3.reuse, R13.reuse, R36 ;  /* 0x0000000d03247223 */ /* 0x0c0fe20000010024 */
[----:B------:R-:W-:Y:S01]  /*4610*/  FFMA.FTZ R38, R3, R13, R38 ;  /* 0x0000000d03267223 */ /* 0x000fe20000010026 */
[----:B------:R-:W-:Y:S01]  /*4620*/  VIADD R14, R12, 0x31 ;  /* 0x000000310c0e7836 */ /* 0x000fe20000000000 */
[----:B------:R-:W-:Y:S01]  /*4630*/  FSEL R149, R40, -INF , !P5 ;  /* 0xff80000028957808 */ /* 0x000fe20006800000 */
[----:B------:R-:W-:Y:S01]  /*4640*/  VIADD R13, R12, 0x38 ;  /* 0x000000380c0d7836 */ /* 0x000fe20000000000 */
[----:B------:R-:W-:Y:S01]  /*4650*/  FSEL R156, R42, -INF , !P2 ;  /* 0xff8000002a9c7808 */ /* 0x000fe20005000000 */
[C---:B------:R-:W-:Y:S01]  /*4660*/  VIADD R2, R12.reuse, 0x39 ;  /* 0x000000390c027836 */ /* 0x040fe20000000000 */
[----:B------:R-:W-:Y:S01]  /*4670*/  FSEL R147, R41, -INF , !P3 ;  /* 0xff80000029937808 */ /* 0x000fe20005800000 */
[----:B------:R-:W-:Y:S01]  /*4680*/  VIADD R42, R12, 0x61 ;  /* 0x000000610c2a7836 */ /* 0x000fe20000000000 */
[----:B------:R-:W-:-:S02]  /*4690*/  FSEL R66, R43, -INF , !P0 ;  /* 0xff8000002b427808 */ /* 0x000fc40004000000 */
[----:B------:R-:W-:Y:S02]  /*46a0*/  FSEL R67, R36, -INF , !P4 ;  /* 0xff80000024437808 */ /* 0x000fe40006000000 */
[----:B------:R-:W-:Y:S02]  /*46b0*/  FSEL R146, R38, -INF , !P1 ;  /* 0xff80000026927808 */ /* 0x000fe40004800000 */
[CC--:B------:R-:W-:Y:S02]  /*46c0*/  ISETP.GE.AND P5, PT, R14.reuse, R136.reuse, PT ;  /* 0x000000880e00720c */ /* 0x0c0fe40003fa6270 */
[-C--:B------:R-:W-:Y:S02]  /*46d0*/  ISETP.GE.AND P2, PT, R14, R135.reuse, PT ;  /* 0x000000870e00720c */ /* 0x080fe40003f46270 */
[C---:B------:R-:W-:Y:S02]  /*46e0*/  ISETP.GE.AND P3, PT, R13.reuse, R136, PT ;  /* 0x000000880d00720c */ /* 0x040fe40003f66270 */
[----:B------:R-:W-:-:S02]  /*46f0*/  ISETP.GE.AND P0, PT, R13, R135, PT ;  /* 0x000000870d00720c */ /* 0x000fc40003f06270 */
[C---:B------:R-:W-:Y:S02]  /*4700*/  ISETP.GE.AND P4, PT, R2.reuse, R136, PT ;  /* 0x000000880200720c */ /* 0x040fe40003f86270 */
[----:B------:R-:W-:Y:S02]  /*4710*/  ISETP.GE.AND P1, PT, R2, R135, PT ;  /* 0x000000870200720c */ /* 0x000fe40003f26270 */
        /* <DEDUP_REMOVED lines=9> */
[C---:B------:R-:W-:Y:S01]  /*47b0*/  VIADD R14, R12.reuse, 0x40 ;  /* 0x000000400c0e7836 */ /* 0x040fe20000000000 */
[----:B------:R-:W-:Y:S01]  /*47c0*/  FSEL R145, R37, -INF , !P5 ;  /* 0xff80000025917808 */ /* 0x000fe20006800000 */
[C---:B------:R-:W-:Y:S01]  /*47d0*/  VIADD R2, R12.reuse, 0x41 ;  /* 0x000000410c027836 */ /* 0x040fe20000000000 */
        /* <DEDUP_REMOVED lines=12> */
[----:B------:R-:W-:Y:S01]  /*48a0*/  ISETP.GE.AND P4, PT, R13, R136, PT ;  /* 0x000000880d00720c */ /* 0x000fe20003f86270 */
[-C--:B------:R-:W-:Y:S01]  /*48b0*/  FFMA.FTZ R28, R3, R14.reuse, R28 ;  /* 0x0000000e031c7223 */ /* 0x080fe2000001001c */
[----:B------:R-:W-:Y:S01]  /*48c0*/  ISETP.GE.AND P1, PT, R13, R135, PT ;  /* 0x000000870d00720c */ /* 0x000fe20003f26270 */
[C---:B------:R-:W-:Y:S01]  /*48d0*/  FFMA.FTZ R30, R3.reuse, R14, R30 ;  /* 0x0000000e031e7223 */ /* 0x040fe2000001001e */
[----:B------:R-:W-:Y:S01]  /*48e0*/  I2FP.F32.S32 R13, R13 ;  /* 0x0000000d000d7245 */ /* 0x000fe20000201400 */
[CC--:B------:R-:W-:Y:S01]  /*48f0*/  FFMA.FTZ R29, R3.reuse, R2.reuse, R29 ;  /* 0x00000002031d7223 */ /* 0x0c0fe2000001001d */
[C---:B------:R-:W-:Y:S01]  /*4900*/  FFMA.FTZ R31, R3.reuse, R2, R31 ;  /* 0x00000002031f7223 */ /* 0x040fe2000001001f */
[----:B------:R-:W-:Y:S01]  /*4910*/  VIADD R2, R12, 0x49 ;  /* 0x000000490c027836 */ /* 0x000fe20000000000 */
[----:B------:R-:W-:Y:S01]  /*4920*/  FSEL R137, R28, -INF , !P5 ;  /* 0xff8000001c897808 */ /* 0x000fe20006800000 */
[CC--:B------:R-:W-:Y:S01]  /*4930*/  FFMA.FTZ R24, R3.reuse, R13.reuse, R24 ;  /* 0x0000000d03187223 */ /* 0x0c0fe20000010018 */
[----:B------:R-:W-:Y:S01]  /*4940*/  FFMA.FTZ R26, R3, R13, R26 ;  /* 0x0000000d031a7223 */ /* 0x000fe2000001001a */
[----:B------:R-:W-:Y:S01]  /*4950*/  VIADD R13, R12, 0x50 ;  /* 0x000000500c0d7836 */ /* 0x000fe20000000000 */
[----:B------:R-:W-:Y:S01]  /*4960*/  FSEL R140, R30, -INF , !P2 ;  /* 0xff8000001e8c7808 */ /* 0x000fe20005000000 */
[----:B------:R-:W-:Y:S01]  /*4970*/  VIADD R14, R12, 0x51 ;  /* 0x000000510c0e7836 */ /* 0x000fe20000000000 */
[----:B------:R-:W-:-:S02]  /*4980*/  ISETP.GE.AND P5, PT, R2, R136, PT ;  /* 0x000000880200720c */ /* 0x000fc40003fa6270 */
[-C--:B------:R-:W-:Y:S02]  /*4990*/  ISETP.GE.AND P2, PT, R2, R135.reuse, PT ;  /* 0x000000870200720c */ /* 0x080fe40003f46270 */
[----:B------:R-:W-:Y:S02]  /*49a0*/  FSEL R127, R29, -INF , !P3 ;  /* 0xff8000001d7f7808 */ /* 0x000fe40005800000 */
[----:B------:R-:W-:Y:S02]  /*49b0*/  FSEL R138, R31, -INF , !P0 ;  /* 0xff8000001f8a7808 */ /* 0x000fe40004000000 */
[----:B------:R-:W-:Y:S02]  /*49c0*/  I2FP.F32.S32 R2, R2 ;  /* 0x0000000200027245 */ /* 0x000fe40000201400 */
[C---:B------:R-:W-:Y:S02]  /*49d0*/  ISETP.GE.AND P3, PT, R13.reuse, R136, PT ;  /* 0x000000880d00720c */ /* 0x040fe40003f66270 */
[----:B------:R-:W-:Y:S01]  /*49e0*/  ISETP.GE.AND P0, PT, R13, R135, PT ;  /* 0x000000870d00720c */ /* 0x000fe20003f06270 */
[CC--:B------:R-:W-:Y:S01]  /*49f0*/  FFMA.FTZ R25, R3.reuse, R2.reuse, R25 ;  /* 0x0000000203197223 */ /* 0x0c0fe20000010019 */
[----:B------:R-:W-:Y:S01]  /*4a00*/  FSEL R125, R24, -INF , !P4 ;  /* 0xff800000187d7808 */ /* 0x000fe20006000000 */
[----:B------:R-:W-:Y:S01]  /*4a10*/  FFMA.FTZ R27, R3, R2, R27 ;  /* 0x00000002031b7223 */ /* 0x000fe2000001001b */
[----:B------:R-:W-:Y:S01]  /*4a20*/  FSEL R126, R26, -INF , !P1 ;  /* 0xff8000001a7e7808 */ /* 0x000fe20004800000 */
[----:B------:R-:W-:Y:S01]  /*4a30*/  VIADD R24, R12, 0x69 ;  /* 0x000000690c187836 */ /* 0x000fe20000000000 */
[----:B------:R-:W-:-:S02]  /*4a40*/  I2FP.F32.S32 R13, R13 ;  /* 0x0000000d000d7245 */ /* 0x000fc40000201400 */
[C---:B------:R-:W-:Y:S02]  /*4a50*/  ISETP.GE.AND P4, PT, R14.reuse, R136, PT ;  /* 0x000000880e00720c */ /* 0x040fe40003f86270 */
[----:B------:R-:W-:Y:S01]  /*4a60*/  ISETP.GE.AND P1, PT, R14, R135, PT ;  /* 0x000000870e00720c */ /* 0x000fe20003f26270 */
[CC--:B------:R-:W-:Y:S01]  /*4a70*/  FFMA.FTZ R2, R3.reuse, R13.reuse, R20 ;  /* 0x0000000d03027223 */ /* 0x0c0fe20000010014 */
[----:B------:R-:W-:Y:S01]  /*4a80*/  I2FP.F32.S32 R14, R14 ;  /* 0x0000000e000e7245 */ /* 0x000fe20000201400 */
[----:B------:R-:W-:Y:S01]  /*4a90*/  FFMA.FTZ R22, R3, R13, R22 ;  /* 0x0000000d03167223 */ /* 0x000fe20000010016 */
[C---:B------:R-:W-:Y:S01]  /*4aa0*/  VIADD R13, R12.reuse, 0x60 ;  /* 0x000000600c0d7836 */ /* 0x040fe20000000000 */
[----:B------:R-:W-:Y:S02]  /*4ab0*/  FSEL R139, R25, -INF , !P5 ;  /* 0xff800000198b7808 */ /* 0x000fe40006800000 */
[CC--:B------:R-:W-:Y:S01]  /*4ac0*/  FFMA.FTZ R21, R3.reuse, R14.reuse, R21 ;  /* 0x0000000e03157223 */ /* 0x0c0fe20000010015 */
[----:B------:R-:W-:Y:S01]  /*4ad0*/  FFMA.FTZ R20, R3, R14, R23 ;  /* 0x0000000e03147223 */ /* 0x000fe20000010017 */
[C---:B------:R-:W-:Y:S01]  /*4ae0*/  VIADD R14, R12.reuse, 0x58 ;  /* 0x000000580c0e7836 */ /* 0x040fe20000000000 */
[----:B------:R-:W-:Y:S01]  /*4af0*/  FSEL R142, R27, -INF , !P2 ;  /* 0xff8000001b8e7808 */ /* 0x000fe20005000000 */
[----:B------:R-:W-:Y:S01]  /*4b00*/  VIADD R27, R12, 0x68 ;  /* 0x000000680c1b7836 */ /* 0x000fe20000000000 */
[----:B------:R-:W-:-:S02]  /*4b10*/  FSEL R23, R2, -INF , !P3 ;  /* 0xff80000002177808 */ /* 0x000fc40005800000 */
[C---:B------:R-:W-:Y:S02]  /*4b20*/  ISETP.GE.AND P5, PT, R14.reuse, R136, PT ;  /* 0x000000880e00720c */ /* 0x040fe40003fa6270 */
[----:B------:R-:W-:Y:S02]  /*4b30*/  ISETP.GE.AND P2, PT, R14, R135, PT ;  /* 0x000000870e00720c */ /* 0x000fe40003f46270 */
[----:B------:R-:W-:Y:S02]  /*4b40*/  I2FP.F32.S32 R14, R14 ;  /* 0x0000000e000e7245 */ /* 0x000fe40000201400 */
[----:B------:R-:W-:Y:S02]  /*4b50*/  I2FP.F32.S32 R2, R15 ;  /* 0x0000000f00027245 */ /* 0x000fe40000201400 */
[----:B------:R-:W-:Y:S01]  /*4b60*/  FSEL R21, R21, -INF , !P4 ;  /* 0xff80000015157808 */ /* 0x000fe20006000000 */
[CC--:B------:R-:W-:Y:S01]  /*4b70*/  FFMA.FTZ R16, R3.reuse, R14.reuse, R16 ;  /* 0x0000000e03107223 */ /* 0x0c0fe20000010010 */
[----:B------:R-:W-:Y:S01]  /*4b80*/  FSEL R20, R20, -INF , !P1 ;  /* 0xff80000014147808 */ /* 0x000fe20004800000 */
[----:B------:R-:W-:Y:S01]  /*4b90*/  FFMA.FTZ R18, R3, R14, R18 ;  /* 0x0000000e03127223 */ /* 0x000fe20000010012 */
[----:B------:R-:W-:Y:S01]  /*4ba0*/  ISETP.GE.AND P4, PT, R13, R136, PT ;  /* 0x000000880d00720c */ /* 0x000fe20003f86270 */
[-C--:B------:R-:W-:Y:S01]  /*4bb0*/  FFMA.FTZ R17, R3, R2.reuse, R17 ;  /* 0x0000000203117223 */ /* 0x080fe20000010011 */
[----:B------:R-:W-:Y:S01]  /*4bc0*/  ISETP.GE.AND P1, PT, R13, R135, PT ;  /* 0x000000870d00720c */ /* 0x000fe20003f26270 */
[----:B------:R-:W-:Y:S01]  /*4bd0*/  FFMA.FTZ R19, R3, R2, R19 ;  /* 0x0000000203137223 */ /* 0x000fe20000010013 */
[----:B------:R-:W-:Y:S01]  /*4be0*/  I2FP.F32.S32 R13, R13 ;  /* 0x0000000d000d7245 */ /* 0x000fe20000201400 */
[----:B------:R-:W-:Y:S01]  /*4bf0*/  VIADD R2, R12, 0x78 ;  /* 0x000000780c027836 */ /* 0x000fe20000000000 */
[----:B------:R-:W-:Y:S01]  /*4c00*/  FSEL R22, R22, -INF , !P0 ;  /* 0xff80000016167808 */ /* 0x000fe20004000000 */
[----:B------:R-:W-:Y:S01]  /*4c10*/  VIADD R14, R12, 0x71 ;  /* 0x000000710c0e7836 */ /* 0x000fe20000000000 */
[----:B------:R-:W-:Y:S01]  /*4c20*/  ISETP.GE.AND P3, PT, R15, R136, PT ;  /* 0x000000880f00720c */ /* 0x000fe20003f66270 */
[----:B------:R-:W-:Y:S01]  /*4c30*/  FFMA.FTZ R45, R3, R13, R100 ;  /* 0x0000000d032d7223 */ /* 0x000fe20000010064 */
[----:B------:R-:W-:Y:S01]  /*4c40*/  ISETP.GE.AND P0, PT, R15, R135, PT ;  /* 0x000000870f00720c */ /* 0x000fe20003f06270 */
[----:B------:R-:W-:Y:S01]  /*4c50*/  FFMA.FTZ R38, R3, R13, R102 ;  /* 0x0000000d03267223 */ /* 0x000fe20000010066 */
        /* <DEDUP_REMOVED lines=9> */
[----:B------:R-:W-:Y:S02]  /*4cf0*/  I2FP.F32.S32 R42, R42 ;  /* 0x0000002a002a7245 */ /* 0x000fe40000201400 */
[----:B------:R-:W-:Y:S02]  /*4d00*/  I2FP.F32.S32 R27, R27 ;  /* 0x0000001b001b7245 */ /* 0x000fe40000201400 */
[----:B------:R-:W-:Y:S01]  /*4d10*/  FSEL R45, R45, -INF , !P4 ;  /* 0xff8000002d2d7808 */ /* 0x000fe20006000000 */
[C---:B------:R-:W-:Y:S01]  /*4d20*/  FFMA.FTZ R50, R3.reuse, R42, R101 ;  /* 0x0000002a03327223 */ /* 0x040fe20000010065 */
[----:B------:R-:W-:Y:S01]  /*4d30*/  FSEL R38, R38, -INF , !P1 ;  /* 0xff80000026267808 */ /* 0x000fe20004800000 */
[C---:B------:R-:W-:Y:S01]  /*4d40*/  FFMA.FTZ R49, R3.reuse, R27, R96 ;  /* 0x0000001b03317223 */ /* 0x040fe20000010060 */
[C---:B------:R-:W-:Y:S01]  /*4d50*/  ISETP.GE.AND P4, PT, R24.reuse, R136, PT ;  /* 0x000000881800720c */ /* 0x040fe20003f86270 */
[C---:B------:R-:W-:Y:S01]  /*4d60*/  FFMA.FTZ R42, R3.reuse, R42, R103 ;  /* 0x0000002a032a7223 */ /* 0x040fe20000010067 */
[----:B------:R-:W-:Y:S01]  /*4d70*/  ISETP.GE.AND P1, PT, R24, R135, PT ;  /* 0x000000871800720c */ /* 0x000fe20003f26270 */
[----:B------:R-:W-:Y:S01]  /*4d80*/  FFMA.FTZ R27, R3, R27, R98 ;  /* 0x0000001b031b7223 */ /* 0x000fe20000010062 */
[----:B------:R-:W-:-:S02]  /*4d90*/  I2FP.F32.S32 R24, R24 ;  /* 0x0000001800187245 */ /* 0x000fc40000201400 */
[----:B------:R-:W-:Y:S02]  /*4da0*/  I2FP.F32.S32 R15, R2 ;  /* 0x00000002000f7245 */ /* 0x000fe40000201400 */
[----:B------:R-:W-:Y:S01]  /*4db0*/  FSEL R50, R50, -INF , !P5 ;  /* 0xff80000032327808 */ /* 0x000fe20006800000 */
[CC--:B------:R-:W-:Y:S01]  /*4dc0*/  FFMA.FTZ R47, R3.reuse, R24.reuse, R97 ;  /* 0x00000018032f7223 */ /* 0x0c0fe20000010061 */
[----:B------:R-:W-:Y:S01]  /*4dd0*/  FSEL R42, R42, -INF , !P2 ;  /* 0xff8000002a2a7808 */ /* 0x000fe20005000000 */
[----:B------:R-:W-:Y:S01]  /*4de0*/  FFMA.FTZ R24, R3, R24, R99 ;  /* 0x0000001803187223 */ /* 0x000fe20000010063 */
[----:B------:R-:W-:Y:S01]  /*4df0*/  FSEL R49, R49, -INF , !P3 ;  /* 0xff80000031317808 */ /* 0x000fe20005800000 */
[-C--:B------:R-:W-:Y:S01]  /*4e00*/  FFMA.FTZ R56, R3, R15.reuse, R88 ;  /* 0x0000000f03387223 */ /* 0x080fe20000010058 */
[----:B------:R-:W-:Y:S01]  /*4e10*/  FSEL R27, R27, -INF , !P0 ;  /* 0xff8000001b1b7808 */ /* 0x000fe20004000000 */
[----:B------:R-:W-:Y:S01]  /*4e20*/  FFMA.FTZ R37, R3, R15, R90 ;  /* 0x0000000f03257223 */ /* 0x000fe2000001005a */
[----:B------:R-:W-:-:S02]  /*4e30*/  ISETP.GE.AND P5, PT, R13, R136, PT ;  /* 0x000000880d00720c */ /* 0x000fc40003fa6270 */
[-C--:B------:R-:W-:Y:S02]  /*4e40*/  ISETP.GE.AND P2, PT, R13, R135.reuse, PT ;  /* 0x000000870d00720c */ /* 0x080fe40003f46270 */
[C---:B------:R-:W-:Y:S02]  /*4e50*/  ISETP.GE.AND P3, PT, R14.reuse, R136, PT ;  /* 0x000000880e00720c */ /* 0x040fe40003f66270 */
[----:B------:R-:W-:Y:S02]  /*4e60*/  ISETP.GE.AND P0, PT, R14, R135, PT ;  /* 0x000000870e00720c */ /* 0x000fe40003f06270 */
[----:B------:R-:W-:Y:S02]  /*4e70*/  I2FP.F32.S32 R13, R13 ;  /* 0x0000000d000d7245 */ /* 0x000fe40000201400 */
[----:B------:R-:W-:Y:S02]  /*4e80*/  I2FP.F32.S32 R14, R14 ;  /* 0x0000000e000e7245 */ /* 0x000fe40000201400 */
[----:B------:R-:W-:Y:S01]  /*4e90*/  FSEL R47, R47, -INF , !P4 ;  /* 0xff8000002f2f7808 */ /* 0x000fe20006000000 */
[CC--:B------:R-:W-:Y:S01]  /*4ea0*/  FFMA.FTZ R53, R3.reuse, R13.reuse, R92 ;  /* 0x0000000d03357223 */ /* 0x0c0fe2000001005c */
[----:B------:R-:W-:Y:S01]  /*4eb0*/  ISETP.GE.AND P4, PT, R2, R136, PT ;  /* 0x000000880200720c */ /* 0x000fe20003f86270 */
[C---:B------:R-:W-:Y:S01]  /*4ec0*/  FFMA.FTZ R26, R3.reuse, R13, R94 ;  /* 0x0000000d031a7223 */ /* 0x040fe2000001005e */
[----:B------:R-:W-:Y:S01]  /*4ed0*/  FSEL R24, R24, -INF , !P1 ;  /* 0xff80000018187808 */ /* 0x000fe20004800000 */
[CC--:B------:R-:W-:Y:S01]  /*4ee0*/  FFMA.FTZ R51, R3.reuse, R14.reuse, R93 ;  /* 0x0000000e03337223 */ /* 0x0c0fe2000001005d */
[----:B------:R-:W-:Y:S01]  /*4ef0*/  ISETP.GE.AND P1, PT, R2, R135, PT ;  /* 0x000000870200720c */ /* 0x000fe20003f26270 */
[----:B------:R-:W-:Y:S01]  /*4f00*/  FFMA.FTZ R25, R3, R14, R95 ;  /* 0x0000000e03197223 */ /* 0x000fe2000001005f */
[----:B------:R-:W-:Y:S01]  /*4f10*/  VIADD R2, R12, 0x79 ;  /* 0x000000790c027836 */ /* 0x000fe20000000000 */
[----:B------:R-:W-:-:S02]  /*4f20*/  FSEL R56, R56, -INF , !P4 ;  /* 0xff80000038387808 */ /* 0x000fc40006000000 */
[----:B------:R-:W-:Y:S02]  /*4f30*/  ISETP.GE.AND P4, PT, R132, 0x2, PT ;  /* 0x000000028400780c */ /* 0x000fe40003f86270 */
        /* <DEDUP_REMOVED lines=12> */
[C---:B------:R-:W-:Y:S01]  /*5000*/  FFMA.FTZ R28, R3.reuse, R12, R62 ;  /* 0x0000000c031c7223 */ /* 0x040fe2000001003e */
[CC--:B------:R-:W-:Y:S01]  /*5010*/  FFMA.FTZ R57, R3.reuse, R2.reuse, R89 ;  /* 0x0000000203397223 */ /* 0x0c0fe20000010059 */
[----:B------:R-:W-:-:S02]  /*5020*/  FFMA.FTZ R36, R3, R2, R91 ;  /* 0x0000000203247223 */ /* 0x000fc4000001005b */
[----:B------:R-:W-:Y:S02]  /*5030*/  FSEL R29, R29, -INF , !P5 ;  /* 0xff8000001d1d7808 */ /* 0x000fe40006800000 */
[----:B------:R-:W-:Y:S02]  /*5040*/  FSEL R28, R28, -INF , !P2 ;  /* 0xff8000001c1c7808 */ /* 0x000fe40005000000 */
        /* <DEDUP_REMOVED lines=63> */
.L_x_1902:
[----:B------:R-:W-:-:S04]  /*5440*/  LEA R31, -R128, RZ, 0x7 ;  /* 0x000000ff801f7211 */ /* 0x000fc800078e39ff */
[----:B------:R-:W-:-:S07]  /*5450*/  SHF.R.S32.HI R0, RZ, 0x1f, R31 ;  /* 0x0000001fff007819 */ /* 0x000fce000001141f */
.L_x_1903:
        /* <DEDUP_REMOVED lines=70> */
[C---:B------:R-:W-:Y:S01]  /*58c0*/  @!P3 IADD3 R30, P0, R39.reuse, R134, RZ ;  /* 0x00000086271eb210 */ /* 0x040fe20007f1e0ff */
[----:B------:R2:W-:Y:S02]  /*58d0*/  @P1 STS.128 [R181+0x7800], RZ ;  /* 0x007800ffb5001388 */ /* 0x0005e40000000c00 */
[----:B------:R-:W1:Y:S02]  /*58e0*/  @!P3 LDC.64 R14, c[0x0][0x218] ;  /* 0x00008600ff0ebb82 */ /* 0x000e640000000a00 */
[----:B------:R-:W-:Y:S01]  /*58f0*/  @!P3 IMAD.X R43, R2, 0x1, R133, P0 ;  /* 0x00000001022bb824 */ /* 0x000fe200000e0685 */
        /* <DEDUP_REMOVED lines=60> */
.L_x_1905:
[----:B------:R-:W-:Y:S05]  /*5cc0*/  BSYNC B0 ;  /* 0x0000000000007941 */ /* 0x000fea0003800000 */
.L_x_1904:
[----:B------:R-:W0:Y:S01]  /*5cd0*/  LDGDEPBAR ;  /* 0x00000000000079af */ /* 0x000e220000000000 */
[----:B------:R-:W-:-:S04]  /*5ce0*/  IADD3 R134, P0, R31, R134, RZ ;  /* 0x000000861f867210 */ /* 0x000fc80007f1e0ff */
[----:B------:R-:W-:-:S09]  /*5cf0*/  IADD3.X R133, R0, R133, RZ, P0, !PT ;  /* 0x0000008500857210 */ /* 0x000fd200007fe4ff */
.L_x_1901:
        /* <DEDUP_REMOVED lines=44> */
[----:B-12---:R-:W-:Y:S02]  /*5fc0*/  FMNMX.FTZ R13, R55, R0, !PT ;  /* 0x00000000370d7209 */ /* 0x006fe40007810000 */
        /* <DEDUP_REMOVED lines=8> */
[----:B------:R-:W-:Y:S01]  /*6050*/  LEA R168, R4, R170, 0x1 ;  /* 0x000000aa04a87211 */ /* 0x000fe200078e08ff */
[----:B------:R-:W-:Y:S01]  /*6060*/  LDSM.16.MT88.4 R80, [R170+0xb000] ;  /* 0x00b00000aa50783b */ /* 0x000fe20000004200 */
[----:B------:R-:W-:-:S03]  /*6070*/  FMNMX.FTZ R0, R47, R0, !PT ;  /* 0x000000002f007209 */ /* 0x000fc60007810000 */
[----:B------:R-:W-:Y:S01]  /*6080*/  LDSM.16.MT88.4 R88, [R168+0xb000] ;  /* 0x00b00000a858783b */ /* 0x000fe20000004200 */
[----:B------:R-:W-:-:S03]  /*6090*/  FMNMX.FTZ R0, R53, R0, !PT ;  /* 0x0000000035007209 */ /* 0x000fc60007810000 */
[----:B------:R-:W-:Y:S01]  /*60a0*/  LDSM.16.MT88.4 R16, [R170+0xb400] ;  /* 0x00b40000aa10783b */ /* 0x000fe20000004200 */
[----:B------:R-:W-:Y:S02]  /*60b0*/  FMNMX.FTZ R13, R51, R0, !PT ;  /* 0x00000000330d7209 */ /* 0x000fe40007810000 */
[----:B------:R-:W-:Y:S01]  /*60c0*/  FMNMX.FTZ R0, R42, R15, !PT ;  /* 0x0000000f2a007209 */ /* 0x000fe20007810000 */
[----:B------:R-:W-:Y:S01]  /*60d0*/  LDSM.16.MT88.4 R96, [R170+0xd000] ;  /* 0x00d00000aa60783b */ /* 0x000fe20000004200 */
[----:B------:R-:W-:Y:S02]  /*60e0*/  FMNMX.FTZ R12, R56, R13, !PT ;  /* 0x0000000d380c7209 */ /* 0x000fe40007810000 */
[----:B------:R-:W-:Y:S01]  /*60f0*/  FMNMX.FTZ R15, R27, R0, !PT ;  /* 0x000000001b0f7209 */ /* 0x000fe20007810000 */
[----:B------:R-:W-:Y:S01]  /*6100*/  LDSM.16.MT88.4 R108, [R170+0x9000] ;  /* 0x00900000aa6c783b */ /* 0x000fe20000004200 */
[----:B------:R-:W-:Y:S02]  /*6110*/  FMNMX.FTZ R12, R57, R12, !PT ;  /* 0x0000000c390c7209 */ /* 0x000fe40007810000 */
[----:B------:R-:W-:-:S03]  /*6120*/  FMNMX.FTZ R15, R24, R15, !PT ;  /* 0x0000000f180f7209 */ /* 0x000fc60007810000 */
[----:B------:R-:W1:Y:S01]  /*6130*/  SHFL.BFLY PT, R13, R12, 0x2, 0x1f ;  /* 0x0c401f000c0d7f89 */ /* 0x000e6200000e0000 */
[----:B------:R-:W-:-:S04]  /*6140*/  FMNMX.FTZ R0, R26, R15, !PT ;  /* 0x0000000f1a007209 */ /* 0x000fc80007810000 */
[----:B------:R-:W-:-:S04]  /*6150*/  FMNMX.FTZ R0, R25, R0, !PT ;  /* 0x0000000019007209 */ /* 0x000fc80007810000 */
        /* <DEDUP_REMOVED lines=24> */
[----:B------:R-:W-:Y:S01]  /*62e0*/  LDSM.16.MT88.4 R12, [R168+0xb400] ;  /* 0x00b40000a80c783b */ /* 0x000fe20000004200 */
        /* <DEDUP_REMOVED lines=17> */
[----:B-1----:R-:W-:Y:S01]  /*6400*/  F2FP.F16.F32.PACK_AB R104, R119, R120 ;  /* 0x000000787768723e */ /* 0x002fe200000000ff */
[--C-:B------:R-:W-:Y:S01]  /*6410*/  FFMA.FTZ R46, R78, UR12, -R39.reuse ;  /* 0x0000000c4e2e7c23 */ /* 0x100fe20008010827 */
[--C-:B------:R-:W-:Y:S01]  /*6420*/  FFMA.FTZ R43, R76, UR12, -R39.reuse ;  /* 0x0000000c4c2b7c23 */ /* 0x100fe20008010827 */
[--C-:B------:R-:W-:Y:S01]  /*6430*/  FFMA.FTZ R44, R8, UR12, -R39.reuse ;  /* 0x0000000c082c7c23 */ /* 0x100fe20008010827 */
[--C-:B------:R-:W-:Y:S01]  /*6440*/  FFMA.FTZ R35, R10, UR12, -R39.reuse ;  /* 0x0000000c0a237c23 */ /* 0x100fe20008010827 */
[----:B------:R-:W1:Y:S01]  /*6450*/  LDSM.16.MT88.4 R72, [R168+0x9000] ;  /* 0x00900000a848783b */ /* 0x000e620000004200 */
[--C-:B------:R-:W-:Y:S01]  /*6460*/  FFMA.FTZ R32, R154, UR12, -R39.reuse ;  /* 0x0000000c9a207c23 */ /* 0x100fe20008010827 */
[----:B------:R-:W-:Y:S01]  /*6470*/  MUFU.EX2 R121, R121 ;  /* 0x0000007900797308 */ /* 0x000fe20000000800 */
[--C-:B------:R-:W-:Y:S01]  /*6480*/  FFMA.FTZ R5, R66, UR12, -R39.reuse ;  /* 0x0000000c42057c23 */ /* 0x100fe20008010827 */
[----:B------:R-:W3:Y:S01]  /*6490*/  LDSM.16.MT88.4 R28, [R168+0x9400] ;  /* 0x00940000a81c783b */ /* 0x000ee20000004200 */
        /* <DEDUP_REMOVED lines=16> */
[----:B------:R-:W-:Y:S01]  /*65a0*/  FFMA.FTZ R38, R38, UR12, -R39 ;  /* 0x0000000c26267c23 */ /* 0x000fe20008010827 */
[----:B------:R-:W-:-:S04]  /*65b0*/  LEA R192, P0, R134, UR8, 0x1 ;  /* 0x0000000886c07c11 */ /* 0x000fc8000f8008ff */
[----:B------:R-:W2:Y:S01]  /*65c0*/  MUFU.EX2 R65, R65 ;  /* 0x0000004100417308 */ /* 0x000ea20000000800 */
[----:B----4-:R-:W-:Y:S01]  /*65d0*/  F2FP.F16.F32.PACK_AB R105, R124, R121 ;  /* 0x000000797c69723e */ /* 0x010fe200000000ff */
[----:B------:R-:W-:Y:S01]  /*65e0*/  FADD.FTZ R121, R121, R124 ;  /* 0x0000007c79797221 */ /* 0x000fe20000010000 */
[----:B------:R-:W-:-:S05]  /*65f0*/  LEA.HI.X R193, R134, UR9, R133, 0x1, P0 ;  /* 0x0000000986c17c11 */ /* 0x000fca00080f0c85 */
[----:B------:R-:W-:Y:S08]  /*6600*/  MUFU.EX2 R58, R58 ;  /* 0x0000003a003a7308 */ /* 0x000ff00000000800 */
[----:B------:R-:W4:Y:S01]  /*6610*/  MUFU.EX2 R41, R41 ;  /* 0x0000002900297308 */ /* 0x000f220000000800 */
[----:B--2---:R-:W-:Y:S01]  /*6620*/  F2FP.F16.F32.PACK_AB R107, R65, R122 ;  /* 0x0000007a416b723e */ /* 0x004fe200000000ff */
[----:B------:R-:W-:-:S04]  /*6630*/  FADD.FTZ R122, R122, R121 ;  /* 0x000000797a7a7221 */ /* 0x000fc80000010000 */
[----:B------:R-:W-:Y:S02]  /*6640*/  FADD.FTZ R65, R65, R122 ;  /* 0x0000007a41417221 */ /* 0x000fe40000010000 */
[C---:B------:R-:W-:Y:S01]  /*6650*/  HMMA.16816.F32 R84, R104.reuse, R88, RZ ;  /* 0x000000586854723c */ /* 0x040fe200000018ff */
[----:B------:R-:W-:Y:S05]  /*6660*/  MUFU.EX2 R40, R40 ;  /* 0x0000002800287308 */ /* 0x000fea0000000800 */
[----:B------:R-:W-:Y:S03]  /*6670*/  HMMA.16816.F32 R88, R104, R90, RZ ;  /* 0x0000005a6858723c */ /* 0x000fe600000018ff */
[----:B------:R-:W2:Y:S01]  /*6680*/  MUFU.EX2 R33, R33 ;  /* 0x0000002100217308 */ /* 0x000ea20000000800 */
[----:B----4-:R-:W-:-:S02]  /*6690*/  F2FP.F16.F32.PACK_AB R8, R41, R58 ;  /* 0x0000003a2908723e */ /* 0x010fc400000000ff */
[C---:B------:R-:W-:Y:S05]  /*66a0*/  HMMA.16816.F32 R76, R104.reuse, R80, RZ ;  /* 0x00000050684c723c */ /* 0x040fea00000018ff */
[----:B------:R-:W-:Y:S01]  /*66b0*/  MUFU.EX2 R46, R46 ;  /* 0x0000002e002e7308 */ /* 0x000fe20000000800 */
[C---:B------:R-:W-:Y:S06]  /*66c0*/  HMMA.16816.F32 R80, R104.reuse, R82, RZ ;  /* 0x000000526850723c */ /* 0x040fec00000018ff */
[----:B------:R-:W-:Y:S01]  /*66d0*/  HMMA.16816.F32 R92, R104, R96, RZ ;  /* 0x00000060685c723c */ /* 0x000fe200000018ff */
[----:B------:R-:W4:Y:S01]  /*66e0*/  MUFU.EX2 R43, R43 ;  /* 0x0000002b002b7308 */ /* 0x000f220000000800 */
[----:B--2---:R-:W-:-:S04]  /*66f0*/  F2FP.F16.F32.PACK_AB R10, R33, R40 ;  /* 0x00000028210a723e */ /* 0x004fc800000000ff */
[C---:B------:R-:W-:Y:S03]  /*6700*/  HMMA.16816.F32 R96, R104.reuse, R98, RZ ;  /* 0x000000626860723c */ /* 0x040fe600000018ff */
[----:B------:R-:W-:Y:S03]  /*6710*/  MUFU.EX2 R44, R44 ;  /* 0x0000002c002c7308 */ /* 0x000fe60000000800 */
[C---:B------:R-:W-:Y:S05]  /*6720*/  HMMA.16816.F32 R112, R104.reuse, R108, RZ ;  /* 0x0000006c6870723c */ /* 0x040fea00000018ff */
[----:B------:R-:W2:Y:S01]  /*6730*/  MUFU.EX2 R35, R35 ;  /* 0x0000002300237308 */ /* 0x000ea20000000800 */
[----:B----4-:R-:W-:Y:S01]  /*6740*/  F2FP.F16.F32.PACK_AB R9, R43, R46 ;  /* 0x0000002e2b09723e */ /* 0x010fe200000000ff */
[----:B-1----:R-:W-:Y:S01]  /*6750*/  HMMA.16816.F32 R68, R104, R72, RZ ;  /* 0x000000486844723c */ /* 0x002fe200000018ff */
[----:B------:R-:W-:-:S05]  /*6760*/  FADD.FTZ R46, R46, R65 ;  /* 0x000000412e2e7221 */ /* 0x000fca0000010000 */
[C---:B------:R-:W-:Y:S01]  /*6770*/  HMMA.16816.F32 R108, R104.reuse, R110, RZ ;  /* 0x0000006e686c723c */ /* 0x040fe200000018ff */
[----:B------:R-:W-:Y:S05]  /*6780*/  MUFU.EX2 R34, R34 ;  /* 0x0000002200227308 */ /* 0x000fea0000000800 */
[----:B------:R-:W-:Y:S01]  /*6790*/  HMMA.16816.F32 R72, R104, R74, RZ ;  /* 0x0000004a6848723c */ /* 0x000fe200000018ff */
[----:B--2---:R-:W-:Y:S02]  /*67a0*/  F2FP.F16.F32.PACK_AB R11, R35, R44 ;  /* 0x0000002c230b723e */ /* 0x004fe400000000ff */
[----:B------:R-:W-:Y:S05]  /*67b0*/  MUFU.EX2 R32, R32 ;  /* 0x0000002000207308 */ /* 0x000fea0000000800 */
        /* <DEDUP_REMOVED lines=8> */
[----:B------:R-:W-:Y:S04]  /*6840*/  MUFU.EX2 R66, R66 ;  /* 0x0000004200427308 */ /* 0x000fe80000000800 */
[C---:B---3--:R-:W-:Y:S04]  /*6850*/  HMMA.16816.F32 R72, R8.reuse, R30, R72 ;  /* 0x0000001e0848723c */ /* 0x048fe80000001848 */
[----:B------:R-:W-:Y:S02]  /*6860*/  MUFU.EX2 R67, R67 ;  /* 0x0000004300437308 */ /* 0x000fe40000000800 */
[----:B------:R-:W-:Y:S01]  /*6870*/  HMMA.16816.F32 R68, R8, R28, R68 ;  /* 0x0000001c0844723c */ /* 0x000fe20000001844 */
[--C-:B------:R-:W-:Y:S01]  /*6880*/  FFMA.FTZ R31, R7, UR12, -R64.reuse ;  /* 0x0000000c071f7c23 */ /* 0x100fe20008010840 */
[--C-:B------:R-:W-:Y:S01]  /*6890*/  FFMA.FTZ R30, R149, UR12, -R64.reuse ;  /* 0x0000000c951e7c23 */ /* 0x100fe20008010840 */
[----:B------:R-:W-:-:S03]  /*68a0*/  FFMA.FTZ R7, R147, UR12, -R64 ;  /* 0x0000000c93077c23 */ /* 0x000fc60008010840 */
[C---:B------:R-:W-:Y:S01]  /*68b0*/  HMMA.16816.F32 R112, R8.reuse, R60, R112 ;  /* 0x0000003c0870723c */ /* 0x040fe20000001870 */
[--C-:B------:R-:W-:Y:S01]  /*68c0*/  FFMA.FTZ R29, R152, UR12, -R39.reuse ;  /* 0x0000000c981d7c23 */ /* 0x100fe20008010827 */
[--C-:B------:R-:W-:Y:S01]  /*68d0*/  FFMA.FTZ R28, R156, UR12, -R39.reuse ;  /* 0x0000000c9c1c7c23 */ /* 0x100fe20008010827 */
[----:B------:R-:W3:Y:S03]  /*68e0*/  MUFU.EX2 R31, R31 ;  /* 0x0000001f001f7308 */ /* 0x000ee60000000800 */
[C---:B------:R-:W-:Y:S01]  /*68f0*/  HMMA.16816.F32 R108, R8.reuse, R62, R108 ;  /* 0x0000003e086c723c */ /* 0x040fe2000000186c */
[--C-:B------:R-:W-:Y:S01]  /*6900*/  FFMA.FTZ R60, R141, UR12, -R64.reuse ;  /* 0x0000000c8d3c7c23 */ /* 0x100fe20008010840 */
[--C-:B------:R-:W-:Y:S01]  /*6910*/  FFMA.FTZ R61, R148, UR12, -R39.reuse ;  /* 0x0000000c943d7c23 */ /* 0x100fe20008010827 */
[--C-:B------:R-:W-:Y:S02]  /*6920*/  FFMA.FTZ R141, R21, UR12, -R64.reuse ;  /* 0x0000000c158d7c23 */ /* 0x100fe40008010840 */
[----:B------:R-:W-:Y:S01]  /*6930*/  MUFU.EX2 R30, R30 ;  /* 0x0000001e001e7308 */ /* 0x000fe20000000800 */
[----:B-1----:R-:W-:Y:S01]  /*6940*/  HMMA.16816.F32 R92, R8, R12, R92 ;  /* 0x0000000c085c723c */ /* 0x002fe2000000185c */
[----:B------:R-:W-:Y:S01]  /*6950*/  FFMA.FTZ R63, R143, UR12, -R64 ;  /* 0x0000000c8f3f7c23 */ /* 0x000fe20008010840 */
[----:B------:R-:W-:-:S04]  /*6960*/  FFMA.FTZ R62, R150, UR12, -R39 ;  /* 0x0000000c963e7c23 */ /* 0x000fc80008010827 */
[----:B------:R-:W-:Y:S01]  /*6970*/  HMMA.16816.F32 R96, R8, R14, R96 ;  /* 0x0000000e0860723c */ /* 0x000fe20000001860 */
[----:B------:R-:W1:Y:S01]  /*6980*/  LDSM.16.MT88.4 R12, [R168+0xd400] ;  /* 0x00d40000a80c783b */ /* 0x000e620000004200 */
[----:B------:R-:W-:Y:S04]  /*6990*/  MUFU.EX2 R7, R7 ;  /* 0x0000000700077308 */ /* 0x000fe80000000800 */
[C---:B--2---:R-:W-:Y:S04]  /*69a0*/  HMMA.16816.F32 R100, R104.reuse, R16, RZ ;  /* 0x000000106864723c */ /* 0x044fe800000018ff */
[----:B------:R-:W2:Y:S02]  /*69b0*/  MUFU.EX2 R29, R29 ;  /* 0x0000001d001d7308 */ /* 0x000ea40000000800 */
[----:B------:R-:W-:Y:S01]  /*69c0*/  HMMA.16816.F32 R104, R104, R18, RZ ;  /* 0x000000126868723c */ /* 0x000fe200000018ff */
[----:B------:R-:W-:Y:S05]  /*69d0*/  LDSM.16.MT88.4 R16, [R168+0xa400] ;  /* 0x00a40000a810783b */ /* 0x000fea0000004200 */
[----:B------:R-:W4:Y:S08]  /*69e0*/  MUFU.EX2 R28, R28 ;  /* 0x0000001c001c7308 */ /* 0x000f300000000800 */
[----:B------:R-:W-:Y:S08]  /*69f0*/  MUFU.EX2 R63, R63 ;  /* 0x0000003f003f7308 */ /* 0x000ff00000000800 */
[----:B------:R-:W-:Y:S01]  /*6a00*/  MUFU.EX2 R60, R60 ;  /* 0x0000003c003c7308 */ /* 0x000fe20000000800 */
[C---:B-1----:R-:W-:Y:S07]  /*6a10*/  HMMA.16816.F32 R100, R8.reuse, R12, R100 ;  /* 0x0000000c0864723c */ /* 0x042fee0000001864 */
[----:B------:R-:W1:Y:S01]  /*6a20*/  MUFU.EX2 R62, R62 ;  /* 0x0000003e003e7308 */ /* 0x000e620000000800 */
[----:B------:R-:W-:Y:S01]  /*6a30*/  HMMA.16816.F32 R104, R8, R14, R104 ;  /* 0x0000000e0868723c */ /* 0x000fe20000001868 */
[----:B------:R-:W5:Y:S06]  /*6a40*/  LDSM.16.MT88.4 R12, [R170+0x9800] ;  /* 0x00980000aa0c783b */ /* 0x000f6c0000004200 */
[----:B------:R-:W-:Y:S01]  /*6a50*/  MUFU.EX2 R61, R61 ;  /* 0x0000003d003d7308 */ /* 0x000fe20000000800 */
[----:B---3--:R-:W-:-:S02]  /*6a60*/  F2FP.F16.F32.PACK_AB R8, R31, R34 ;  /* 0x000000221f08723e */ /* 0x008fc400000000ff */
[----:B--2---:R-:W-:Y:S02]  /*6a70*/  F2FP.F16.F32.PACK_AB R9, R29, R32 ;  /* 0x000000201d09723e */ /* 0x004fe400000000ff */
[----:B------:R-:W-:-:S03]  /*6a80*/  F2FP.F16.F32.PACK_AB R10, R7, R30 ;  /* 0x0000001e070a723e */ /* 0x000fc600000000ff */
[----:B------:R-:W2:Y:S01]  /*6a90*/  MUFU.EX2 R4, R4 ;  /* 0x0000000400047308 */ /* 0x000ea20000000800 */
[----:B----4-:R-:W-:-:S07]  /*6aa0*/  F2FP.F16.F32.PACK_AB R11, R5, R28 ;  /* 0x0000001c050b723e */ /* 0x010fce00000000ff */
[----:B------:R-:W-:Y:S08]  /*6ab0*/  MUFU.EX2 R146, R146 ;  /* 0x0000009200927308 */ /* 0x000ff00000000800 */
[----:B------:R-:W3:Y:S08]  /*6ac0*/  MUFU.EX2 R127, R127 ;  /* 0x0000007f007f7308 */ /* 0x000ef00000000800 */
[----:B------:R-:W-:Y:S01]  /*6ad0*/  MUFU.EX2 R144, R144 ;  /* 0x0000009000907308 */ /* 0x000fe20000000800 */
[C---:B-----5:R-:W-:Y:S07]  /*6ae0*/  HMMA.16816.F32 R112, R8.reuse, R12, R112 ;  /* 0x0000000c0870723c */ /* 0x060fee0000001870 */
[----:B------:R-:W-:Y:S01]  /*6af0*/  MUFU.EX2 R125, R125 ;  /* 0x0000007d007d7308 */ /* 0x000fe20000000800 */
[C---:B------:R-:W-:Y:S01]  /*6b00*/  HMMA.16816.F32 R108, R8.reuse, R14, R108 ;  /* 0x0000000e086c723c */ /* 0x040fe2000000186c */
[----:B------:R-:W4:Y:S06]  /*6b10*/  LDSM.16.MT88.4 R12, [R168+0x9800] ;  /* 0x00980000a80c783b */ /* 0x000f2c0000004200 */
[----:B------:R-:W-:Y:S08]  /*6b20*/  MUFU.EX2 R139, R139 ;  /* 0x0000008b008b7308 */ /* 0x000ff00000000800 */
[----:B------:R-:W5:Y:S08]  /*6b30*/  MUFU.EX2 R138, R138 ;  /* 0x0000008a008a7308 */ /* 0x000f700000000800 */
[----:B------:R-:W-:Y:S08]  /*6b40*/  MUFU.EX2 R126, R126 ;  /* 0x0000007e007e7308 */ /* 0x000ff00000000800 */
[----:B------:R-:W5:Y:S08]  /*6b50*/  MUFU.EX2 R137, R137 ;  /* 0x0000008900897308 */ /* 0x000f700000000800 */
[----:B------:R-:W-:Y:S01]  /*6b60*/  MUFU.EX2 R140, R140 ;  /* 0x0000008c008c7308 */ /* 0x000fe20000000800 */
[C---:B----4-:R-:W-:Y:S07]  /*6b70*/  HMMA.16816.F32 R68, R8.reuse, R12, R68 ;  /* 0x0000000c0844723c */ /* 0x050fee0000001844 */
[----:B------:R-:W4:Y:S01]  /*6b80*/  MUFU.EX2 R141, R141 ;  /* 0x0000008d008d7308 */ /* 0x000f220000000800 */
[C---:B------:R-:W-:Y:S01]  /*6b90*/  HMMA.16816.F32 R72, R8.reuse, R14, R72 ;  /* 0x0000000e0848723c */ /* 0x040fe20000001848 */
[----:B------:R-:W1:Y:S06]  /*6ba0*/  LDSM.16.MT88.4 R12, [R170+0xb800] ;  /* 0x00b80000aa0c783b */ /* 0x000e6c0000004200 */
[----:B------:R-:W-:Y:S08]  /*6bb0*/  MUFU.EX2 R55, R55 ;  /* 0x0000003700377308 */ /* 0x000ff00000000800 */
[----:B------:R-:W-:Y:S08]  /*6bc0*/  MUFU.EX2 R54, R54 ;  /* 0x0000003600367308 */ /* 0x000ff00000000800 */
[----:B------:R-:W-:Y:S08]  /*6bd0*/  MUFU.EX2 R142, R142 ;  /* 0x0000008e008e7308 */ /* 0x000ff00000000800 */
[----:B------:R-:W-:Y:S08]  /*6be0*/  MUFU.EX2 R48, R48 ;  /* 0x0000003000307308 */ /* 0x000ff00000000800 */
[----:B------:R-:W-:Y:S01]  /*6bf0*/  MUFU.EX2 R38, R38 ;  /* 0x0000002600267308 */ /* 0x000fe20000000800 */
[C---:B-1----:R-:W-:Y:S07]  /*6c00*/  HMMA.16816.F32 R76, R8.reuse, R12, R76 ;  /* 0x0000000c084c723c */ /* 0x042fee000000184c */
[----:B------:R-:W-:Y:S01]  /*6c10*/  MUFU.EX2 R53, R53 ;  /* 0x0000003500357308 */ /* 0x000fe20000000800 */
[C---:B------:R-:W-:Y:S01]  /*6c20*/  HMMA.16816.F32 R80, R8.reuse, R14, R80 ;  /* 0x0000000e0850723c */ /* 0x040fe20000001850 */
[----:B------:R-:W1:Y:S06]  /*6c30*/  LDSM.16.MT88.4 R12, [R168+0xb800] ;  /* 0x00b80000a80c783b */ /* 0x000e6c0000004200 */
[----:B------:R-:W-:Y:S08]  /*6c40*/  MUFU.EX2 R56, R56 ;  /* 0x0000003800387308 */ /* 0x000ff00000000800 */
[----:B------:R-:W-:Y:S01]  /*6c50*/  MUFU.EX2 R57, R57 ;  /* 0x0000003900397308 */ /* 0x000fe20000000800 */
        /* <DEDUP_REMOVED lines=9> */
[----:B------:R-:W-:-:S02]  /*6cf0*/  F2FP.F16.F32.PACK_AB R8, R66, R123 ;  /* 0x0000007b4208723e */ /* 0x000fc400000000ff */
[----:B------:R-:W-:Y:S02]  /*6d00*/  F2FP.F16.F32.PACK_AB R9, R62, R67 ;  /* 0x000000433e09723e */ /* 0x000fe400000000ff */
[----:B------:R-:W-:Y:S02]  /*6d10*/  F2FP.F16.F32.PACK_AB R10, R60, R63 ;  /* 0x0000003f3c0a723e */ /* 0x000fe400000000ff */
[----:B--2---:R-:W-:-:S07]  /*6d20*/  F2FP.F16.F32.PACK_AB R11, R4, R61 ;  /* 0x0000003d040b723e */ /* 0x004fce00000000ff */
        /* <DEDUP_REMOVED lines=18> */
[----:B---3--:R-:W-:-:S02]  /*6e50*/  F2FP.F16.F32.PACK_AB R8, R127, R146 ;  /* 0x000000927f08723e */ /* 0x008fc400000000ff */
[----:B-----5:R-:W-:Y:S02]  /*6e60*/  F2FP.F16.F32.PACK_AB R9, R138, R139 ;  /* 0x0000008b8a09723e */ /* 0x020fe400000000ff */
        /* <DEDUP_REMOVED lines=20> */
[--C-:B------:R-:W-:Y:S01]  /*6fb0*/  FFMA.FTZ R8, R20, UR12, -R39.reuse ;  /* 0x0000000c14087c23 */ /* 0x100fe20008010827 */
[----:B------:R-:W-:Y:S01]  /*6fc0*/  FFMA.FTZ R10, R52, UR12, -R39 ;  /* 0x0000000c340a7c23 */ /* 0x000fe20008010827 */
[----:B------:R-:W2:Y:S01]  /*6fd0*/  LDSM.16.MT88.4 R20, [R170+0xa400] ;  /* 0x00a40000aa14783b */ /* 0x000ea20000004200 */
[----:B------:R-:W-:Y:S01]  /*6fe0*/  FADD.FTZ R9, R120, R119 ;  /* 0x0000007778097221 */ /* 0x000fe20000010000 */
[--C-:B------:R-:W-:Y:S01]  /*6ff0*/  FFMA.FTZ R52, R45, UR12, -R64.reuse ;  /* 0x0000000c2d347c23 */ /* 0x100fe20008010840 */
[----:B------:R4:W3:Y:S01]  /*7000*/  MUFU.EX2 R119, R8 ;  /* 0x0000000800777308 */ /* 0x0008e20000000800 */
[----:B------:R-:W-:Y:S01]  /*7010*/  FFMA.FTZ R45, R49, UR12, -R64 ;  /* 0x0000000c312d7c23 */ /* 0x000fe20008010840 */
[----:B------:R-:W-:Y:S01]  /*7020*/  FADD.FTZ R118, R118, R9 ;  /* 0x0000000976767221 */ /* 0x000fe20000010000 */
[--C-:B------:R-:W-:Y:S01]  /*7030*/  FFMA.FTZ R49, R42, UR12, -R39.reuse ;  /* 0x0000000c2a317c23 */ /* 0x100fe20008010827 */
[----:B------:R-:W-:-:S02]  /*7040*/  FFMA.FTZ R42, R27, UR12, -R39 ;  /* 0x0000000c1b2a7c23 */ /* 0x000fc40008010827 */
[----:B------:R-:W-:Y:S01]  /*7050*/  FADD.FTZ R9, R59, R118 ;  /* 0x000000763b097221 */ /* 0x000fe20000010000 */
[--C-:B------:R-:W-:Y:S01]  /*7060*/  FFMA.FTZ R59, R50, UR12, -R64.reuse ;  /* 0x0000000c323b7c23 */ /* 0x100fe20008010840 */
[----:B------:R5:W5:Y:S01]  /*7070*/  MUFU.EX2 R121, R10 ;  /* 0x0000000a00797308 */ /* 0x000b620000000800 */
[----:B------:R-:W-:Y:S01]  /*7080*/  FFMA.FTZ R50, R47, UR12, -R64 ;  /* 0x0000000c2f327c23 */ /* 0x000fe20008010840 */
[----:B------:R-:W-:-:S06]  /*7090*/  FADD.FTZ R58, R58, R9 ;  /* 0x000000093a3a7221 */ /* 0x000fcc0000010000 */
[----:B------:R-:W-:Y:S01]  /*70a0*/  MUFU.EX2 R52, R52 ;  /* 0x0000003400347308 */ /* 0x000fe20000000800 */
[----:B----4-:R-:W-:Y:S02]  /*70b0*/  F2FP.F16.F32.PACK_AB R8, R141, R140 ;  /* 0x0000008c8d08723e */ /* 0x010fe400000000ff */
[----:B---3--:R-:W-:-:S05]  /*70c0*/  F2FP.F16.F32.PACK_AB R9, R119, R142 ;  /* 0x0000008e7709723e */ /* 0x008fca00000000ff */
[----:B------:R-:W-:Y:S01]  /*70d0*/  MUFU.EX2 R47, R59 ;  /* 0x0000003b002f7308 */ /* 0x000fe20000000800 */
[----:B-----5:R-:W-:Y:S02]  /*70e0*/  F2FP.F16.F32.PACK_AB R10, R54, R55 ;  /* 0x00000037360a723e */ /* 0x020fe400000000ff */
[----:B------:R-:W-:-:S05]  /*70f0*/  F2FP.F16.F32.PACK_AB R11, R48, R121 ;  /* 0x00000079300b723e */ /* 0x000fca00000000ff */
[----:B------:R-:W-:Y:S02]  /*7100*/  MUFU.EX2 R45, R45 ;  /* 0x0000002d002d7308 */ /* 0x000fe40000000800 */
[C---:B-1----:R-:W-:Y:S06]  /*7110*/  HMMA.16816.F32 R76, R8.reuse, R12, R76 ;  /* 0x0000000c084c723c */ /* 0x042fec000000184c */
[C---:B------:R-:W-:Y:S01]  /*7120*/  HMMA.16816.F32 R80, R8.reuse, R14, R80 ;  /* 0x0000000e0850723c */ /* 0x040fe20000001850 */
[----:B------:R-:W1:Y:S01]  /*7130*/  LDSM.16.MT88.4 R12, [R168+0xe400] ;  /* 0x00e40000a80c783b */ /* 0x000e620000004200 */
[----:B------:R-:W-:Y:S04]  /*7140*/  MUFU.EX2 R50, R50 ;  /* 0x0000003200327308 */ /* 0x000fe80000000800 */
[C---:B--2---:R-:W-:Y:S04]  /*7150*/  HMMA.16816.F32 R112, R8.reuse, R20, R112 ;  /* 0x000000140870723c */ /* 0x044fe80000001870 */
[----:B------:R-:W2:Y:S02]  /*7160*/  MUFU.EX2 R49, R49 ;  /* 0x0000003100317308 */ /* 0x000ea40000000800 */
[C---:B------:R-:W-:Y:S01]  /*7170*/  HMMA.16816.F32 R108, R8.reuse, R22, R108 ;  /* 0x00000016086c723c */ /* 0x040fe2000000186c */
[----:B------:R-:W3:Y:S05]  /*7180*/  LDSM.16.MT88.4 R20, [R168+0xc400] ;  /* 0x00c40000a814783b */ /* 0x000eea0000004200 */
[C---:B------:R-:W-:Y:S01]  /*7190*/  HMMA.16816.F32 R68, R8.reuse, R16, R68 ;  /* 0x000000100844723c */ /* 0x040fe20000001844 */
[----:B------:R-:W-:Y:S05]  /*71a0*/  MUFU.EX2 R42, R42 ;  /* 0x0000002a002a7308 */ /* 0x000fea0000000800 */
[C---:B------:R-:W-:Y:S01]  /*71b0*/  HMMA.16816.F32 R72, R8.reuse, R18, R72 ;  /* 0x000000120848723c */ /* 0x040fe20000001848 */
[----:B------:R-:W4:Y:S05]  /*71c0*/  LDSM.16.MT88.4 R16, [R170+0xe400] ;  /* 0x00e40000aa10783b */ /* 0x000f2a0000004200 */
[C---:B-1----:R-:W-:Y:S06]  /*71d0*/  HMMA.16816.F32 R100, R8.reuse, R12, R100 ;  /* 0x0000000c0864723c */ /* 0x042fec0000001864 */
[C---:B------:R-:W-:Y:S01]  /*71e0*/  HMMA.16816.F32 R104, R8.reuse, R14, R104 ;  /* 0x0000000e0868723c */ /* 0x040fe20000001868 */
[----:B------:R-:W1:Y:S05]  /*71f0*/  LDSM.16.MT88.4 R12, [R170+0xa800] ;  /* 0x00a80000aa0c783b */ /* 0x000e6a0000004200 */
[C---:B---3--:R-:W-:Y:S06]  /*7200*/  HMMA.16816.F32 R84, R8.reuse, R20, R84 ;  /* 0x000000140854723c */ /* 0x048fec0000001854 */
[C---:B------:R-:W-:Y:S01]  /*7210*/  HMMA.16816.F32 R88, R8.reuse, R22, R88 ;  /* 0x000000160858723c */ /* 0x040fe20000001858 */
[----:B------:R-:W3:Y:S05]  /*7220*/  LDSM.16.MT88.4 R20, [R168+0xa800] ;  /* 0x00a80000a814783b */ /* 0x000eea0000004200 */
[C---:B----4-:R-:W-:Y:S06]  /*7230*/  HMMA.16816.F32 R92, R8.reuse, R16, R92 ;  /* 0x00000010085c723c */ /* 0x050fec000000185c */
[----:B------:R-:W-:Y:S01]  /*7240*/  HMMA.16816.F32 R96, R8, R18, R96 ;  /* 0x000000120860723c */ /* 0x000fe20000001860 */
[----:B------:R-:W-:Y:S06]  /*7250*/  LDSM.16.MT88.4 R16, [R168+0xc800] ;  /* 0x00c80000a810783b */ /* 0x000fec0000004200 */
[--C-:B------:R-:W-:Y:S01]  /*7260*/  FFMA.FTZ R8, R24, UR12, -R39.reuse ;  /* 0x0000000c18087c23 */ /* 0x100fe20008010827 */
[----:B------:R-:W-:Y:S01]  /*7270*/  FADD.FTZ R9, R41, R58 ;  /* 0x0000003a29097221 */ /* 0x000fe20000010000 */
[----:B------:R-:W-:Y:S01]  /*7280*/  FADD.FTZ R11, R43, R46 ;  /* 0x0000002e2b0b7221 */ /* 0x000fe20000010000 */
[--C-:B------:R-:W-:Y:S01]  /*7290*/  FFMA.FTZ R58, R26, UR12, -R39.reuse ;  /* 0x0000000c1a3a7c23 */ /* 0x100fe20008010827 */
[----:B------:R4:W5:Y:S01]  /*72a0*/  MUFU.EX2 R41, R8 ;  /* 0x0000000800297308 */ /* 0x0009620000000800 */
[----:B------:R-:W-:Y:S01]  /*72b0*/  FFMA.FTZ R46, R25, UR12, -R39 ;  /* 0x0000000c192e7c23 */ /* 0x000fe20008010827 */
[----:B------:R-:W-:Y:S01]  /*72c0*/  FADD.FTZ R40, R40, R9 ;  /* 0x0000000928287221 */ /* 0x000fe20000010000 */
[----:B------:R-:W-:Y:S01]  /*72d0*/  FADD.FTZ R44, R44, R11 ;  /* 0x0000000b2c2c7221 */ /* 0x000fe20000010000 */
[----:B------:R-:W3:Y:S01]  /*72e0*/  LDSM.16.MT88.4 R24, [R170+0xc800] ;  /* 0x00c80000aa18783b */ /* 0x000ee20000004200 */
[----:B--2---:R-:W-:Y:S01]  /*72f0*/  F2FP.F16.F32.PACK_AB R9, R49, R38 ;  /* 0x000000263109723e */ /* 0x004fe200000000ff */
[--C-:B------:R-:W-:Y:S01]  /*7300*/  FFMA.FTZ R43, R37, UR12, -R39.reuse ;  /* 0x0000000c252b7c23 */ /* 0x100fe20008010827 */
[----:B------:R-:W-:Y:S01]  /*7310*/  F2FP.F16.F32.PACK_AB R10, R50, R45 ;  /* 0x0000002d320a723e */ /* 0x000fe200000000ff */
[----:B------:R-:W-:Y:S01]  /*7320*/  FADD.FTZ R37, R33, R40 ;  /* 0x0000002821257221 */ /* 0x000fe20000010000 */
[----:B------:R-:W-:Y:S01]  /*7330*/  FADD.FTZ R59, R35, R44 ;  /* 0x0000002c233b7221 */ /* 0x000fe20000010000 */
[----:B------:R-:W-:Y:S01]  /*7340*/  FFMA.FTZ R39, R36, UR12, -R39 ;  /* 0x0000000c24277c23 */ /* 0x000fe20008010827 */
[----:B------:R-:W-:Y:S01]  /*7350*/  MUFU.EX2 R33, R58 ;  /* 0x0000003a00217308 */ /* 0x000fe20000000800 */
[----:B------:R-:W-:-:S04]  /*7360*/  FADD.FTZ R34, R34, R37 ;  /* 0x0000002522227221 */ /* 0x000fc80000010000 */
[----:B------:R-:W-:Y:S01]  /*7370*/  FADD.FTZ R31, R31, R34 ;  /* 0x000000221f1f7221 */ /* 0x000fe20000010000 */
[----:B----4-:R-:W-:Y:S02]  /*7380*/  F2FP.F16.F32.PACK_AB R8, R47, R52 ;  /* 0x000000342f08723e */ /* 0x010fe400000000ff */
[----:B-----5:R-:W-:Y:S01]  /*7390*/  F2FP.F16.F32.PACK_AB R11, R41, R42 ;  /* 0x0000002a290b723e */ /* 0x020fe200000000ff */
[----:B------:R-:W-:Y:S01]  /*73a0*/  FADD.FTZ R30, R30, R31 ;  /* 0x0000001f1e1e7221 */ /* 0x000fe20000010000 */
[----:B------:R-:W2:Y:S03]  /*73b0*/  MUFU.EX2 R36, R51 ;  /* 0x0000003300247308 */ /* 0x000ea60000000800 */
[----:B------:R-:W-:Y:S02]  /*73c0*/  FADD.FTZ R30, R7, R30 ;  /* 0x0000001e071e7221 */ /* 0x000fe40000010000 */
[C---:B-1----:R-:W-:Y:S02]  /*73d0*/  HMMA.16816.F32 R112, R8.reuse, R12, R112 ;  /* 0x0000000c0870723c */ /* 0x042fe40000001870 */
[----:B------:R-:W-:Y:S01]  /*73e0*/  FADD.FTZ R123, R123, R30 ;  /* 0x0000001e7b7b7221 */ /* 0x000fe20000010000 */
[----:B------:R-:W1:Y:S03]  /*73f0*/  MUFU.EX2 R40, R46 ;  /* 0x0000002e00287308 */ /* 0x000e660000000800 */
[----:B------:R-:W-:Y:S01]  /*7400*/  HMMA.16816.F32 R108, R8, R14, R108 ;  /* 0x0000000e086c723c */ /* 0x000fe2000000186c */
[----:B------:R-:W4:Y:S01]  /*7410*/  LDSM.16.MT88.4 R12, [R170+0xe800] ;  /* 0x00e80000aa0c783b */ /* 0x000f220000004200 */
[----:B------:R-:W-:-:S03]  /*7420*/  FADD.FTZ R66, R66, R123 ;  /* 0x0000007b42427221 */ /* 0x000fc60000010000 */
[----:B------:R-:W-:Y:S01]  /*7430*/  MUFU.EX2 R35, R43 ;  /* 0x0000002b00237308 */ /* 0x000fe20000000800 */
[C---:B---3--:R-:W-:Y:S06]  /*7440*/  HMMA.16816.F32 R68, R8.reuse, R20, R68 ;  /* 0x000000140844723c */ /* 0x048fec0000001844 */
[C---:B------:R-:W-:Y:S01]  /*7450*/  HMMA.16816.F32 R72, R8.reuse, R22, R72 ;  /* 0x000000160848723c */ /* 0x040fe20000001848 */
[----:B------:R-:W3:Y:S05]  /*7460*/  LDSM.16.MT88.4 R20, [R168+0xe800] ;  /* 0x00e80000a814783b */ /* 0x000eea0000004200 */
[C---:B------:R-:W-:Y:S06]  /*7470*/  HMMA.16816.F32 R76, R8.reuse, R24, R76 ;  /* 0x00000018084c723c */ /* 0x040fec000000184c */
[----:B------:R-:W-:Y:S01]  /*7480*/  HMMA.16816.F32 R84, R8, R16, R84 ;  /* 0x000000100854723c */ /* 0x000fe20000001854 */
[----:B------:R-:W-:-:S02]  /*7490*/  FADD.FTZ R24, R32, R59 ;  /* 0x0000003b20187221 */ /* 0x000fc40000010000 */
[----:B------:R-:W5:Y:S02]  /*74a0*/  MUFU.EX2 R32, R39 ;  /* 0x0000002700207308 */ /* 0x000f640000000800 */
[----:B------:R-:W-:Y:S01]  /*74b0*/  FADD.FTZ R29, R29, R24 ;  /* 0x000000181d1d7221 */ /* 0x000fe20000010000 */
[----:B------:R-:W-:Y:S01]  /*74c0*/  HMMA.16816.F32 R88, R8, R18, R88 ;  /* 0x000000120858723c */ /* 0x000fe20000001858 */
[----:B------:R-:W5:Y:S02]  /*74d0*/  LDSM.16.MT88.4 R16, [R170+0xac00] ;  /* 0x00ac0000aa10783b */ /* 0x000f640000004200 */
[----:B------:R-:W-:-:S03]  /*74e0*/  FADD.FTZ R28, R28, R29 ;  /* 0x0000001d1c1c7221 */ /* 0x000fc60000010000 */
[C---:B------:R-:W-:Y:S01]  /*74f0*/  HMMA.16816.F32 R80, R8.reuse, R26, R80 ;  /* 0x0000001a0850723c */ /* 0x040fe20000001850 */
[----:B------:R-:W-:Y:S01]  /*7500*/  FADD.FTZ R28, R5, R28 ;  /* 0x0000001c051c7221 */ /* 0x000fe20000010000 */
[----:B------:R-:W-:Y:S01]  /*7510*/  FADD.FTZ R5, R63, R66 ;  /* 0x000000423f057221 */ /* 0x000fe20000010000 */
[----:B------:R-:W-:Y:S02]  /*7520*/  LDSM.16.MT88.4 R24, [R170+0xcc00] ;  /* 0x00cc0000aa18783b */ /* 0x000fe40000004200 */
        /* <DEDUP_REMOVED lines=9> */
[----:B------:R-:W-:Y:S01]  /*75c0*/  FADD.FTZ R4, R4, R61 ;  /* 0x0000003d04047221 */ /* 0x000fe20000010000 */
[C---:B---3--:R-:W-:Y:S01]  /*75d0*/  HMMA.16816.F32 R100, R8.reuse, R20, R100 ;  /* 0x000000140864723c */ /* 0x048fe20000001864 */
[----:B------:R-:W-:Y:S02]  /*75e0*/  FADD.FTZ R144, R144, R127 ;  /* 0x0000007f90907221 */ /* 0x000fe40000010000 */
[----:B------:R-:W-:Y:S02]  /*75f0*/  FADD.FTZ R139, R139, R4 ;  /* 0x000000048b8b7221 */ /* 0x000fe40000010000 */
[----:B------:R-:W-:Y:S01]  /*7600*/  FADD.FTZ R125, R125, R144 ;  /* 0x000000907d7d7221 */ /* 0x000fe20000010000 */
[----:B------:R-:W-:Y:S01]  /*7610*/  HMMA.16816.F32 R104, R8, R22, R104 ;  /* 0x000000160868723c */ /* 0x000fe20000001868 */
[----:B------:R-:W-:Y:S01]  /*7620*/  FADD.FTZ R139, R138, R139 ;  /* 0x0000008b8a8b7221 */ /* 0x000fe20000010000 */
[----:B------:R-:W3:Y:S01]  /*7630*/  LDSM.16.MT88.4 R20, [R168+0xcc00] ;  /* 0x00cc0000a814783b */ /* 0x000ee20000004200 */
[----:B------:R-:W-:-:S02]  /*7640*/  FADD.FTZ R4, R140, R125 ;  /* 0x0000007d8c047221 */ /* 0x000fc40000010000 */
[----:B------:R-:W-:Y:S02]  /*7650*/  FADD.FTZ R126, R126, R139 ;  /* 0x0000008b7e7e7221 */ /* 0x000fe40000010000 */
[----:B--2---:R-:W-:Y:S01]  /*7660*/  F2FP.F16.F32.PACK_AB R8, R36, R53 ;  /* 0x000000352408723e */ /* 0x004fe200000000ff */
[----:B------:R-:W-:Y:S01]  /*7670*/  FADD.FTZ R4, R141, R4 ;  /* 0x000000048d047221 */ /* 0x000fe20000010000 */
[----:B-1----:R-:W-:Y:S01]  /*7680*/  F2FP.F16.F32.PACK_AB R9, R40, R33 ;  /* 0x000000212809723e */ /* 0x002fe200000000ff */
[----:B------:R-:W-:Y:S01]  /*7690*/  FADD.FTZ R137, R137, R126 ;  /* 0x0000007e89897221 */ /* 0x000fe20000010000 */
[----:B------:R-:W-:Y:S01]  /*76a0*/  F2FP.F16.F32.PACK_AB R10, R57, R56 ;  /* 0x00000038390a723e */ /* 0x000fe200000000ff */
[----:B------:R-:W-:Y:S01]  /*76b0*/  FADD.FTZ R55, R55, R4 ;  /* 0x0000000437377221 */ /* 0x000fe20000010000 */
[----:B-----5:R-:W-:Y:S01]  /*76c0*/  F2FP.F16.F32.PACK_AB R11, R32, R35 ;  /* 0x00000023200b723e */ /* 0x020fe200000000ff */
[----:B------:R-:W-:Y:S02]  /*76d0*/  FADD.FTZ R142, R142, R137 ;  /* 0x000000898e8e7221 */ /* 0x000fe40000010000 */
[----:B------:R-:W-:-:S02]  /*76e0*/  FADD.FTZ R55, R54, R55 ;  /* 0x0000003736377221 */ /* 0x000fc40000010000 */
[----:B------:R-:W-:Y:S02]  /*76f0*/  FADD.FTZ R142, R119, R142 ;  /* 0x0000008e778e7221 */ /* 0x000fe40000010000 */
[----:B------:R-:W-:Y:S01]  /*7700*/  HMMA.16816.F32 R112, R8, R16, R112 ;  /* 0x000000100870723c */ /* 0x000fe20000001870 */
[----:B------:R-:W-:Y:S01]  /*7710*/  FADD.FTZ R52, R52, R55 ;  /* 0x0000003734347221 */ /* 0x000fe20000010000 */
[----:B------:R-:W-:-:S03]  /*7720*/  FADD.FTZ R121, R121, R142 ;  /* 0x0000008e79797221 */ /* 0x000fc60000010000 */
[----:B------:R-:W-:Y:S01]  /*7730*/  FADD.FTZ R52, R47, R52 ;  /* 0x000000342f347221 */ /* 0x000fe20000010000 */
[----:B------:R-:W-:Y:S01]  /*7740*/  HMMA.16816.F32 R108, R8, R18, R108 ;  /* 0x00000012086c723c */ /* 0x000fe2000000186c */
[----:B------:R-:W1:Y:S01]  /*7750*/  LDSM.16.MT88.4 R16, [R170+0xec00] ;  /* 0x00ec0000aa10783b */ /* 0x000e620000004200 */
[----:B------:R-:W-:Y:S01]  /*7760*/  FADD.FTZ R121, R48, R121 ;  /* 0x0000007930797221 */ /* 0x000fe20000010000 */
[----:B------:R-:W-:-:S03]  /*7770*/  FADD.FTZ R45, R45, R52 ;  /* 0x000000342d2d7221 */ /* 0x000fc60000010000 */
[----:B----4-:R-:W-:Y:S01]  /*7780*/  HMMA.16816.F32 R68, R8, R12, R68 ;  /* 0x0000000c0844723c */ /* 0x010fe20000001844 */
        /* <DEDUP_REMOVED lines=13> */
[----:B------:R-:W-:Y:S01]  /*7860*/  FADD.FTZ R40, R40, R33 ;  /* 0x0000002128287221 */ /* 0x000fe20000010000 */
[----:B------:R-:W-:-:S03]  /*7870*/  FADD.FTZ R194, R57, R56 ;  /* 0x0000003839c27221 */ /* 0x000fc60000010000 */
[----:B------:R-:W-:Y:S01]  /*7880*/  FADD.FTZ R35, R35, R40 ;  /* 0x0000002823237221 */ /* 0x000fe20000010000 */
[----:B---3--:R-:W-:Y:S03]  /*7890*/  HMMA.16816.F32 R84, R8, R20, R84 ;  /* 0x000000140854723c */ /* 0x008fe60000001854 */
[----:B------:R-:W-:-:S03]  /*78a0*/  FADD.FTZ R195, R32, R35 ;  /* 0x0000002320c37221 */ /* 0x000fc60000010000 */
        /* <DEDUP_REMOVED lines=22> */
[----:B------:R-:W-:Y:S02]  /*7a10*/  ISETP.GE.AND P2, PT, R14, RZ, PT ;  /* 0x000000ff0e00720c */ /* 0x000fe40003f46270 */
[----:B------:R-:W-:Y:S01]  /*7a20*/  LOP3.LUT R8, RZ, R5, RZ, 0x33, !PT ;  /* 0x00000005ff087212 */ /* 0x000fe200078e33ff */
        /* <DEDUP_REMOVED lines=39> */
[----:B--2---:R-:W-:-:S04]  /*7ca0*/  IMAD.IADD R4, R4, 0x1, -R9 ;  /* 0x0000000104047824 */ /* 0x004fc800078e0a09 */
[----:B------:R-:W-:Y:S01]  /*7cb0*/  IMAD.WIDE.U32 R8, R4, UR4, R10 ;  /* 0x0000000404087c25 */ /* 0x000fe2000f8e000a */
[----:B------:R-:W-:-:S05]  /*7cc0*/  SHF.R.S32.HI R5, RZ, 0x1f, R4 ;  /* 0x0000001fff057819 */ /* 0x000fca0000011404 */
[----:B------:R-:W-:-:S04]  /*7cd0*/  IMAD R5, R5, UR4, RZ ;  /* 0x0000000405057c24 */ /* 0x000fc8000f8e02ff */
[----:B------:R-:W-:-:S04]  /*7ce0*/  IMAD R5, R4, UR5, R5 ;  /* 0x0000000504057c24 */ /* 0x000fc8000f8e0205 */
[----:B------:R-:W-:Y:S01]  /*7cf0*/  IMAD.IADD R5, R9, 0x1, R5 ;  /* 0x0000000109057824 */ /* 0x000fe200078e0205 */
[----:B------:R-:W-:Y:S06]  /*7d00*/  BRA `(.L_x_1908) ;  /* 0x0000000000087947 */ /* 0x000fec0003800000 */
.L_x_1907:
[----:B------:R-:W-:-:S04]  /*7d10*/  LEA R8, -R130, RZ, 0x7 ;  /* 0x000000ff82087211 */ /* 0x000fc800078e39ff */
[----:B------:R-:W-:-:S07]  /*7d20*/  SHF.R.S32.HI R5, RZ, 0x1f, R8 ;  /* 0x0000001fff057819 */ /* 0x000fce0000011408 */
.L_x_1908:
[----:B------:R-:W-:Y:S01]  /*7d30*/  ULDC UR4, c[0x0][0x2d0] ;  /* 0x0000b40000047ab9 */ /* 0x000fe20000000800 */
[----:B------:R-:W-:Y:S01]  /*7d40*/  IMAD.SHL.U32 R202, R180, 0x80, RZ ;  /* 0x00000080b4ca7824 */ /* 0x000fe200078e00ff */
[----:B------:R-:W-:Y:S02]  /*7d50*/  ISETP.GE.AND P3, PT, R175, UR4, PT ;  /* 0x00000004af007c0c */ /* 0x000fe4000bf66270 */
[----:B------:R-:W-:Y:S02]  /*7d60*/  ISETP.GE.AND P2, PT, R174, UR4, PT ;  /* 0x00000004ae007c0c */ /* 0x000fe4000bf46270 */
[----:B------:R-:W-:-:S09]  /*7d70*/  ISETP.GE.AND P4, PT, R184, UR4, PT ;  /* 0x00000004b8007c0c */ /* 0x000fd2000bf86270 */
[----:B------:R-:W-:-:S04]  /*7d80*/  @!P3 IADD3 R7, P0, R8, R116, RZ ;  /* 0x000000740807b210 */ /* 0x000fc80007f1e0ff */
[----:B------:R-:W-:Y:S01]  /*7d90*/  @!P3 LEA R20, P1, R7, UR6, 0x1 ;  /* 0x000000060714bc11 */ /* 0x000fe2000f8208ff */
[----:B------:R-:W-:Y:S01]  /*7da0*/  @!P3 IMAD.X R4, R5, 0x1, R6, P0 ;  /* 0x000000010504b824 */ /* 0x000fe200000e0606 */
[C---:B------:R-:W-:Y:S01]  /*7db0*/  LEA R138, P0, R8.reuse, R196, 0x1 ;  /* 0x000000c4088a7211 */ /* 0x040fe200078008ff */
        /* <DEDUP_REMOVED lines=26> */
[C---:B------:R-:W-:Y:S01]  /*7f60*/  @!P2 IADD3 R5, P0, R4.reuse, R116, RZ ;  /* 0x000000740405a210 */ /* 0x040fe20007f1e0ff */
[----:B------:R-:W-:Y:S01]  /*7f70*/  @P2 STS.128 [R181+0xd000], RZ ;  /* 0x00d000ffb5002388 */ /* 0x000fe20000000c00 */
[--C-:B------:R-:W-:Y:S01]  /*7f80*/  @!P4 LEA.HI.X R19, R4, R197, R9.reuse, 0x1, P5 ;  /* 0x000000c50413c211 */ /* 0x100fe200028f0c09 */
[----:B------:R-:W-:Y:S01]  /*7f90*/  IMAD.X R7, R178, 0x1, R9, P1 ;  /* 0x00000001b2077824 */ /* 0x000fe200008e0609 */
[C---:B------:R-:W-:Y:S01]  /*7fa0*/  @!P4 LEA R24, P5, R8.reuse, R196, 0x1 ;  /* 0x000000c40818c211 */ /* 0x040fe200078a08ff */
[----:B------:R-:W-:Y:S01]  /*7fb0*/  @!P2 IMAD.X R4, R9, 0x1, R6, P0 ;  /* 0x000000010904a824 */ /* 0x000fe200000e0606 */
[----:B------:R-:W-:Y:S01]  /*7fc0*/  @!P3 IADD3 R9, P1, R8, R116, RZ ;  /* 0x000000740809b210 */ /* 0x000fe20007f3e0ff */
[----:B------:R-:W-:Y:S01]  /*7fd0*/  @!PT LDS RZ, [RZ] ;  /* 0x00000000fffff984 */ /* 0x000fe20000000800 */
[----:B------:R-:W-:Y:S01]  /*7fe0*/  @!PT LDS RZ, [RZ] ;  /* 0x00000000fffff984 */ /* 0x000fe20000000800 */
[----:B------:R-:W-:Y:S01]  /*7ff0*/  @!PT LDS RZ, [RZ] ;  /* 0x00000000fffff984 */ /* 0x000fe20000000800 */
[----:B------:R-:W-:Y:S01]  /*8000*/  @!P2 LDGSTS.E.BYPASS.LTC128B.128 [R181+0xd000], desc[UR10][R14.64+0x80] ;  /* 0x0d0000800eb5afae */ /* 0x000fe2000b901d4a */
[----:B------:R-:W-:-:S02]  /*8010*/  @!P2 LEA R12, P0, R5, UR6, 0x1 ;  /* 0x00000006050cac11 */ /* 0x000fc4000f8008ff */
[C-C-:B------:R-:W-:Y:S01]  /*8020*/  @!P4 LEA.HI.X R25, R8.reuse, R197, R7.reuse, 0x1, P5 ;  /* 0x000000c50819c211 */ /* 0x140fe200028f0c07 */
[----:B------:R-:W-:Y:S01]  /*8030*/  @!P3 IMAD.X R10, R7, 0x1, R6, P1 ;  /* 0x00000001070ab824 */ /* 0x000fe200008e0606 */
[----:B------:R-:W-:Y:S01]  /*8040*/  @!P2 LEA.HI.X R13, R5, UR7, R4, 0x1, P0 ;  /* 0x00000007050dac11 */ /* 0x000fe200080f0c04 */
[----:B------:R-:W-:Y:S01]  /*8050*/  @P4 STS.128 [R181+0x9800], RZ ;  /* 0x009800ffb5004388 */ /* 0x000fe20000000c00 */
[C---:B------:R-:W-:Y:S02]  /*8060*/  @!P3 LEA R22, P1, R9.reuse, UR6, 0x1 ;  /* 0x000000060916bc11 */ /* 0x040fe4000f8208ff */
[----:B------:R-:W-:Y:S01]  /*8070*/  @!P2 IADD3 R4, P0, R8, R116, RZ ;  /* 0x000000740804a210 */ /* 0x000fe20007f1e0ff */
[----:B------:R-:W-:Y:S01]  /*8080*/  @!PT LDS RZ, [RZ] ;  /* 0x00000000fffff984 */ /* 0x000fe20000000800 */
[----:B------:R-:W-:Y:S01]  /*8090*/  @!PT LDS RZ, [RZ] ;  /* 0x00000000fffff984 */ /* 0x000fe20000000800 */
[----:B------:R-:W-:Y:S01]  /*80a0*/  @!PT LDS RZ, [RZ] ;  /* 0x00000000fffff984 */ /* 0x000fe20000000800 */
[----:B------:R-:W-:Y:S01]  /*80b0*/  @!P4 LDGSTS.E.BYPASS.LTC128B.128 [R181+0x9800], desc[UR10][R18.64] ;  /* 0x0980000012b5cfae */ /* 0x000fe2000b901d4a */
[----:B------:R-:W-:Y:S02]  /*80c0*/  @!P3 LEA.HI.X R23, R9, UR7, R10, 0x1, P1 ;  /* 0x000000070917bc11 */ /* 0x000fe400088f0c0a */
[----:B------:R-:W-:Y:S01]  /*80d0*/  IADD3 R9, P1, R179, R8, RZ ;  /* 0x00000008b3097210 */ /* 0x000fe20007f3e0ff */
[----:B------:R-:W-:Y:S01]  /*80e0*/  @!P2 IMAD.X R5, R7, 0x1, R6, P0 ;  /* 0x000000010705a824 */ /* 0x000fe200000e0606 */
[----:B------:R-:W-:Y:S01]  /*80f0*/  @!P2 LEA R10, P0, R4, UR6, 0x1 ;  /* 0x00000006040aac11 */ /* 0x000fe2000f8008ff */
[----:B------:R-:W-:Y:S01]  /*8100*/  @P3 STS.128 [R181+0xb800], RZ ;  /* 0x00b800ffb5003388 */ /* 0x000fe20000000c00 */
[C---:B------:R-:W-:Y:S01]  /*8110*/  @!P4 LEA R8, P5, R9.reuse, R196, 0x1 ;  /* 0x000000c40908c211 */ /* 0x040fe200078a08ff */
[----:B------:R-:W-:Y:S01]  /*8120*/  IMAD.X R7, R178, 0x1, R7, P1 ;  /* 0x00000001b2077824 */ /* 0x000fe200008e0607 */
[----:B------:R-:W-:Y:S01]  /*8130*/  @!P2 LEA.HI.X R11, R4, UR7, R5, 0x1, P0 ;  /* 0x00000007040bac11 */ /* 0x000fe200080f0c05 */
[----:B------:R-:W-:Y:S01]  /*8140*/  @!PT LDS RZ, [RZ] ;  /* 0x00000000fffff984 */ /* 0x000fe20000000800 */
[----:B------:R-:W-:Y:S01]  /*8150*/  @!PT LDS RZ, [RZ] ;  /* 0x00000000fffff984 */ /* 0x000fe20000000800 */
[----:B------:R-:W-:Y:S01]  /*8160*/  @!PT LDS RZ, [RZ] ;  /* 0x00000000fffff984 */ /* 0x000fe20000000800 */
[----:B------:R-:W-:Y:S01]  /*8170*/  @!P3 LDGSTS.E.BYPASS.LTC128B.128 [R181+0xb800], desc[UR10][R16.64+0x40] ;  /* 0x0b80004010b5bfae */ /* 0x000fe2000b901d4a */
[----:B------:R-:W-:-:S02]  /*8180*/  @!P3 IADD3 R4, P1, R9, R116, RZ ;  /* 0x000000740904b210 */ /* 0x000fc40007f3e0ff */
[C---:B------:R-:W-:Y:S01]  /*8190*/  @!P2 IADD3 R116, P0, R9.reuse, R116, RZ ;  /* 0x000000740974a210 */ /* 0x040fe20007f1e0ff */
[----:B------:R-:W-:Y:S01]  /*81a0*/  @P2 STS.128 [R181+0xd800], RZ ;  /* 0x00d800ffb5002388 */ /* 0x000fe20000000c00 */
[----:B------:R-:W-:Y:S01]  /*81b0*/  @!P4 LEA.HI.X R9, R9, R197, R7, 0x1, P5 ;  /* 0x000000c50909c211 */ /* 0x000fe200028f0c07 */
[C-C-:B------:R-:W-:Y:S01]  /*81c0*/  @!P3 IMAD.X R5, R7.reuse, 0x1, R6.reuse, P1 ;  /* 0x000000010705b824 */ /* 0x140fe200008e0606 */
[----:B------:R-:W-:Y:S01]  /*81d0*/  @!P3 LEA R28, P1, R4, UR6, 0x1 ;  /* 0x00000006041cbc11 */ /* 0x000fe2000f8208ff */
[----:B------:R-:W-:Y:S01]  /*81e0*/  @!PT LDS RZ, [RZ] ;  /* 0x00000000fffff984 */ /* 0x000fe20000000800 */
[----:B------:R-:W-:Y:S01]  /*81f0*/  @!PT LDS RZ, [RZ] ;  /* 0x00000000fffff984 */ /* 0x000fe20000000800 */
[----:B------:R-:W-:Y:S01]  /*8200*/  @!PT LDS RZ, [RZ] ;  /* 0x00000000fffff984 */ /* 0x000fe20000000800 */
[----:B------:R-:W-:Y:S01]  /*8210*/  @!P2 LDGSTS.E.BYPASS.LTC128B.128 [R181+0xd800], desc[UR10][R12.64+0x80] ;  /* 0x0d8000800cb5afae */ /* 0x000fe2000b901d4a */
[----:B------:R-:W-:Y:S01]  /*8220*/  @!P2 IMAD.X R7, R7, 0x1, R6, P0 ;  /* 0x000000010707a824 */ /* 0x000fe200000e0606 */
[----:B------:R-:W-:Y:S01]  /*8230*/  @!P2 LEA R26, P0, R116, UR6, 0x1 ;  /* 0x00000006741aac11 */ /* 0x000fe2000f8008ff */
[----:B------:R-:W-:Y:S01]  /*8240*/  IMAD.MOV.U32 R197, RZ, RZ, R139 ;  /* 0x000000ffffc57224 */ /* 0x000fe200078e008b */
[----:B------:R-:W-:Y:S01]  /*8250*/  @P4 STS.128 [R181+0xa000], RZ ;  /* 0x00a000ffb5004388 */ /* 0x000fe20000000c00 */
[----:B------:R-:W-:-:S02]  /*8260*/  @!P3 LEA.HI.X R29, R4, UR7, R5, 0x1, P1 ;  /* 0x00000007041dbc11 */ /* 0x000fc400088f0c05 */
[----:B------:R-:W-:Y:S01]  /*8270*/  @!P2 LEA.HI.X R27, R116, UR7, R7, 0x1, P0 ;  /* 0x00000007741bac11 */ /* 0x000fe200080f0c07 */
[----:B------:R-:W-:Y:S01]  /*8280*/  @!PT LDS RZ, [RZ] ;  /* 0x00000000fffff984 */ /* 0x000fe20000000800 */
[----:B------:R-:W-:Y:S01]  /*8290*/  @!PT LDS RZ, [RZ] ;  /* 0x00000000fffff984 */ /* 0x000fe20000000800 */
[----:B------:R-:W-:Y:S01]  /*82a0*/  @!PT LDS RZ, [RZ] ;  /* 0x00000000fffff984 */ /* 0x000fe20000000800 */
[----:B------:R-:W-:Y:S01]  /*82b0*/  @!P4 LDGSTS.E.BYPASS.LTC128B.128 [R181+0xa000], desc[UR10][R24.64] ;  /* 0x0a00000018b5cfae */ /* 0x000fe2000b901d4a */
[----:B------:R-:W-:-:S03]  /*82c0*/  LOP3.LUT R196, R202, R189, RZ, 0xfc, !PT ;  /* 0x000000bdcac47212 */ /* 0x000fc600078efcff */
        /* <DEDUP_REMOVED lines=27> */
[----:B------:R-:W5:Y:S04]  /*8480*/  LDSM.16.M88.4 R52, [R172+0x3400] ;  /* 0x00340000ac34783b */ /* 0x000f680000000200 */
[----:B------:R-:W-:Y:S04]  /*8490*/  LDSM.16.M88.4 R116, [R171] ;  /* 0x00000000ab74783b */ /* 0x000fe80000000200 */
[----:B-1----:R-:W-:Y:S04]  /*84a0*/  LDSM.16.M88.4 R20, [R169+0x3000] ;  /* 0x00300000a914783b */ /* 0x002fe80000000200 */
[----:B------:R-:W1:Y:S04]  /*84b0*/  LDSM.16.M88.4 R36, [R172+0x3c00] ;  /* 0x003c0000ac24783b */ /* 0x000e680000000200 */
[----:B------:R-:W1:Y:S04]  /*84c0*/  LDSM.16.M88.4 R44, [R172+0x3800] ;  /* 0x00380000ac2c783b */ /* 0x000e680000000200 */
[----:B------:R-:W1:Y:S04]  /*84d0*/  LDSM.16.M88.4 R12, [R169+0x3400] ;  /* 0x00340000a90c783b */ /* 0x000e680000000200 */
[----:B--2---:R-:W2:Y:S04]  /*84e0*/  LDSM.16.M88.4 R8, [R169+0x3c00] ;  /* 0x003c0000a908783b */ /* 0x004ea80000000200 */
[----:B---3--:R-:W3:Y:S04]  /*84f0*/  LDSM.16.M88.4 R28, [R172+0x4000] ;  /* 0x00400000ac1c783b */ /* 0x008ee80000000200 */
[----:B----4-:R-:W4:Y:S01]  /*8500*/  LDSM.16.M88.4 R24, [R169+0x3800] ;  /* 0x00380000a918783b */ /* 0x010f220000000200 */
[C---:B-----5:R-:W-:Y:S03]  /*8510*/  HMMA.16816.F32 R64, R4.reuse, R60, RZ ;  /* 0x0000003c0440723c */ /* 0x060fe600000018ff */
[----:B------:R-:W-:Y:S04]  /*8520*/  LDSM.16.M88.4 R16, [R169+0x4000] ;  /* 0x00400000a910783b */ /* 0x000fe80000000200 */
[----:B------:R-:W-:Y:S01]  /*8530*/  LDSM.16.M88.4 R120, [R172+0x4c00] ;  /* 0x004c0000ac78783b */ /* 0x000fe20000000200 */
[C---:B------:R-:W-:Y:S03]  /*8540*/  HMMA.16816.F32 R60, R4.reuse, R62, RZ ;  /* 0x0000003e043c723c */ /* 0x040fe600000018ff */
[----:B------:R-:W-:Y:S03]  /*8550*/  LDSM.16.M88.4 R124, [R169+0x4800] ;  /* 0x00480000a97c783b */ /* 0x000fe60000000200 */
[C---:B------:R-:W-:Y:S01]  /*8560*/  HMMA.16816.F32 R56, R4.reuse, R52, RZ ;  /* 0x000000340438723c */ /* 0x040fe200000018ff */
[----:B------:R-:W0:Y:S05]  /*8570*/  LDGDEPBAR ;  /* 0x00000000000079af */ /* 0x000e2a0000000000 */
[----:B-1----:R-:W-:Y:S06]  /*8580*/  HMMA.16816.F32 R40, R4, R36, RZ ;  /* 0x000000240428723c */ /* 0x002fec00000018ff */
[C---:B------:R-:W-:Y:S06]  /*8590*/  HMMA.16816.F32 R64, R116.reuse, R20, R64 ;  /* 0x000000147440723c */ /* 0x040fec0000001840 */
[----:B------:R-:W-:Y:S01]  /*85a0*/  HMMA.16816.F32 R60, R116, R22, R60 ;  /* 0x00000016743c723c */ /* 0x000fe2000000183c */
[----:B------:R-:W1:Y:S05]  /*85b0*/  LDSM.16.M88.4 R20, [R172+0x4400] ;  /* 0x00440000ac14783b */ /* 0x000e6a0000000200 */
[C---:B------:R-:W-:Y:S06]  /*85c0*/  HMMA.16816.F32 R52, R4.reuse, R54, RZ ;  /* 0x000000360434723c */ /* 0x040fec00000018ff */
[C---:B------:R-:W-:Y:S06]  /*85d0*/  HMMA.16816.F32 R36, R4.reuse, R38, RZ ;  /* 0x000000260424723c */ /* 0x040fec00000018ff */
[C---:B------:R-:W-:Y:S06]  /*85e0*/  HMMA.16816.F32 R48, R4.reuse, R44, RZ ;  /* 0x0000002c0430723c */ /* 0x040fec00000018ff */
[----:B------:R-:W-:Y:S06]  /*85f0*/  HMMA.16816.F32 R44, R4, R46, RZ ;  /* 0x0000002e042c723c */ /* 0x000fec00000018ff */
[C---:B------:R-:W-:Y:S06]  /*8600*/  HMMA.16816.F32 R56, R116.reuse, R12, R56 ;  /* 0x0000000c7438723c */ /* 0x040fec0000001838 */
[C---:B------:R-:W-:Y:S01]  /*8610*/  HMMA.16816.F32 R52, R116.reuse, R14, R52 ;  /* 0x0000000e7434723c */ /* 0x040fe20000001834 */
[----:B------:R-:W5:Y:S05]  /*8620*/  LDSM.16.M88.4 R12, [R172+0x4800] ;  /* 0x00480000ac0c783b */ /* 0x000f6a0000000200 */
[C---:B--2---:R-:W-:Y:S06]  /*8630*/  HMMA.16816.F32 R40, R116.reuse, R8, R40 ;  /* 0x000000087428723c */ /* 0x044fec0000001828 */
[----:B------:R-:W-:Y:S01]  /*8640*/  HMMA.16816.F32 R36, R116, R10, R36 ;  /* 0x0000000a7424723c */ /* 0x000fe20000001824 */
[----:B------:R-:W2:Y:S05]  /*8650*/  LDSM.16.M88.4 R8, [R169+0x4400] ;  /* 0x00440000a908783b */ /* 0x000eaa0000000200 */
[----:B---3--:R-:W-:Y:S06]  /*8660*/  HMMA.16816.F32 R32, R4, R28, RZ ;  /* 0x0000001c0420723c */ /* 0x008fec00000018ff */
[C---:B----4-:R-:W-:Y:S06]  /*8670*/  HMMA.16816.F32 R48, R116.reuse, R24, R48 ;  /* 0x000000187430723c */ /* 0x050fec0000001830 */
[----:B------:R-:W-:Y:S06]  /*8680*/  HMMA.16816.F32 R44, R116, R26, R44 ;  /* 0x0000001a742c723c */ /* 0x000fec000000182c */
[C---:B------:R-:W-:Y:S06]  /*8690*/  HMMA.16816.F32 R28, R4.reuse, R30, RZ ;  /* 0x0000001e041c723c */ /* 0x040fec00000018ff */
[C---:B-1----:R-:W-:Y:S06]  /*86a0*/  HMMA.16816.F32 R24, R4.reuse, R20, RZ ;  /* 0x000000140418723c */ /* 0x042fec00000018ff */
[----:B------:R-:W-:Y:S06]  /*86b0*/  HMMA.16816.F32 R20, R4, R22, RZ ;  /* 0x000000160414723c */ /* 0x000fec00000018ff */
[C---:B------:R-:W-:Y:S06]  /*86c0*/  HMMA.16816.F32 R32, R116.reuse, R16, R32 ;  /* 0x000000107420723c */ /* 0x040fec0000001820 */
[----:B------:R-:W-:Y:S06]  /*86d0*/  HMMA.16816.F32 R28, R116, R18, R28 ;  /* 0x00000012741c723c */ /* 0x000fec000000181c */
[----:B-----5:R-:W-:Y:S06]  /*86e0*/  HMMA.16816.F32 R16, R4, R12, RZ ;  /* 0x0000000c0410723c */ /* 0x020fec00000018ff */
[C---:B--2---:R-:W-:Y:S06]  /*86f0*/  HMMA.16816.F32 R24, R116.reuse, R8, R24 ;  /* 0x000000087418723c */ /* 0x044fec0000001818 */
[----:B------:R-:W-:Y:S06]  /*8700*/  HMMA.16816.F32 R20, R116, R10, R20 ;  /* 0x0000000a7414723c */ /* 0x000fec0000001814 */
[C---:B------:R-:W-:Y:S06]  /*8710*/  HMMA.16816.F32 R12, R4.reuse, R14, RZ ;  /* 0x0000000e040c723c */ /* 0x040fec00000018ff */
[C---:B------:R-:W-:Y:S06]  /*8720*/  HMMA.16816.F32 R8, R4.reuse, R120, RZ ;  /* 0x000000780408723c */ /* 0x040fec00000018ff */
[----:B------:R-:W-:Y:S01]  /*8730*/  HMMA.16816.F32 R4, R4, R122, RZ ;  /* 0x0000007a0404723c */ /* 0x000fe200000018ff */
[----:B------:R-:W1:Y:S05]  /*8740*/  LDSM.16.M88.4 R120, [R169+0x4c00] ;  /* 0x004c0000a978783b */ /* 0x000e6a0000000200 */
[C---:B------:R-:W-:Y:S06]  /*8750*/  HMMA.16816.F32 R16, R116.reuse, R124, R16 ;  /* 0x0000007c7410723c */ /* 0x040fec0000001810 */
[C---:B------:R-:W-:Y:S01]  /*8760*/  HMMA.16816.F32 R12, R116.reuse, R126, R12 ;  /* 0x0000007e740c723c */ /* 0x040fe2000000180c */
[----:B------:R-:W-:Y:S05]  /*8770*/  LDSM.16.M88.4 R124, [R172+0x5000] ;  /* 0x00500000ac7c783b */ /* 0x000fea0000000200 */
[C---:B-1----:R-:W-:Y:S06]  /*8780*/  HMMA.16816.F32 R8, R116.reuse, R120, R8 ;  /* 0x000000787408723c */ /* 0x042fec0000001808 */
        /* <DEDUP_REMOVED lines=99> */
[----:B------:R-:W-:-:S05]  /*8dc0*/  VIADD R117, R196, 0x1 ;  /* 0x00000001c4757836 */ /* 0x000fca0000000000 */
[----:B------:R-:W-:Y:S01]  /*8dd0*/  I2FP.F32.S32 R116, R117 ;  /* 0x0000007500747245 */ /* 0x000fe20000201400 */
[C---:B--2---:R-:W-:Y:S01]  /*8de0*/  HMMA.16816.F32 R16, R124.reuse, R120, R16 ;  /* 0x000000787c10723c */ /* 0x044fe20000001810 */
[----:B------:R-:W-:Y:S01]  /*8df0*/  BAR.SYNC.DEFER_BLOCKING 0x0 ;  /* 0x0000000000007b1d */ /* 0x000fe20000010000 */
[----:B------:R-:W-:Y:S02]  /*8e00*/  ISETP.GE.AND P1, PT, R117, R136, PT ;  /* 0x000000887500720c */ /* 0x000fe40003f26270 */
[CC--:B------:R-:W-:Y:S01]  /*8e10*/  FFMA.FTZ R65, R3.reuse, R116.reuse, R65 ;  /* 0x0000007403417223 */ /* 0x0c0fe20000010041 */
[----:B------:R-:W-:Y:S01]  /*8e20*/  FFMA.FTZ R207, R3, R116, R67 ;  /* 0x0000007403cf7223 */ /* 0x000fe20000010043 */
[----:B------:R-:W-:Y:S01]  /*8e30*/  LOP3.LUT R67, R202, 0x8, R189, 0xfe, !PT ;  /* 0x00000008ca437812 */ /* 0x000fe200078efebd */
[----:B------:R-:W-:Y:S01]  /*8e40*/  HMMA.16816.F32 R12, R124, R122, R12 ;  /* 0x0000007a7c0c723c */ /* 0x000fe2000000180c */
[----:B------:R-:W-:Y:S02]  /*8e50*/  ISETP.GE.AND P5, PT, R117, R135, PT ;  /* 0x000000877500720c */ /* 0x000fe40003fa6270 */
[----:B------:R-:W-:Y:S01]  /*8e60*/  FSEL R198, R65, -INF , !P1 ;  /* 0xff80000041c67808 */ /* 0x000fe20004800000 */
[----:B------:R-:W-:Y:S01]  /*8e70*/  VIADD R65, R196, 0x9 ;  /* 0x00000009c4417836 */ /* 0x000fe20000000000 */
[----:B------:R-:W-:-:S02]  /*8e80*/  ISETP.GE.AND P0, PT, R67, R136, PT ;  /* 0x000000884300720c */ /* 0x000fc40003f06270 */
[----:B------:R-:W-:Y:S02]  /*8e90*/  ISETP.GE.AND P1, PT, R67, R135, PT ;  /* 0x000000874300720c */ /* 0x000fe40003f26270 */
[----:B------:R-:W-:Y:S02]  /*8ea0*/  I2FP.F32.S32 R67, R67 ;  /* 0x0000004300437245 */ /* 0x000fe40000201400 */
[----:B------:R-:W-:Y:S02]  /*8eb0*/  FSEL R207, R207, -INF , !P5 ;  /* 0xff800000cfcf7808 */ /* 0x000fe40006800000 */
[----:B------:R-:W-:Y:S01]  /*8ec0*/  ISETP.GE.AND P5, PT, R65, R136, PT ;  /* 0x000000884100720c */ /* 0x000fe20003fa6270 */
[C---:B------:R-:W-:Y:S01]  /*8ed0*/  FFMA.FTZ R158, R3.reuse, R67, R60 ;  /* 0x00000043039e7223 */ /* 0x040fe2000001003c */
[----:B------:R-:W-:Y:S01]  /*8ee0*/  I2FP.F32.S32 R60, R65 ;  /* 0x00000041003c7245 */ /* 0x000fe20000201400 */
[----:B------:R-:W-:-:S03]  /*8ef0*/  FFMA.FTZ R62, R3, R67, R62 ;  /* 0x00000043033e7223 */ /* 0x000fc6000001003e */
[----:B------:R-:W-:Y:S01]  /*8f00*/  FSEL R158, R158, -INF , !P0 ;  /* 0xff8000009e9e7808 */ /* 0x000fe20004000000 */
[CC--:B------:R-:W-:Y:S01]  /*8f10*/  FFMA.FTZ R200, R3.reuse, R60.reuse, R61 ;  /* 0x0000003c03c87223 */ /* 0x0c0fe2000001003d */
[----:B------:R-:W-:Y:S01]  /*8f20*/  FFMA.FTZ R61, R3, R60, R63 ;  /* 0x0000003c033d7223 */ /* 0x000fe2000001003f */
[----:B------:R-:W-:Y:S02]  /*8f30*/  LOP3.LUT R60, R202, 0x10, R189, 0xfe, !PT ;  /* 0x00000010ca3c7812 */ /* 0x000fe400078efebd */
[----:B------:R-:W-:Y:S02]  /*8f40*/  FSEL R153, R62, -INF , !P1 ;  /* 0xff8000003e997808 */ /* 0x000fe40004800000 */
[----:B------:R-:W-:Y:S02]  /*8f50*/  FSEL R200, R200, -INF , !P5 ;  /* 0xff800000c8c87808 */ /* 0x000fe40006800000 */
[C---:B------:R-:W-:Y:S02]  /*8f60*/  ISETP.GE.AND P1, PT, R60.reuse, R136, PT ;  /* 0x000000883c00720c */ /* 0x040fe40003f26270 */
[----:B------:R-:W-:-:S02]  /*8f70*/  ISETP.GE.AND P5, PT, R60, R135, PT ;  /* 0x000000873c00720c */ /* 0x000fc40003fa6270 */
[----:B------:R-:W-:Y:S01]  /*8f80*/  I2FP.F32.S32 R62, R60 ;  /* 0x0000003c003e7245 */ /* 0x000fe20000201400 */
[----:B------:R-:W-:Y:S01]  /*8f90*/  VIADD R60, R196, 0x11 ;  /* 0x00000011c43c7836 */ /* 0x000fe20000000000 */
[----:B------:R-:W-:-:S03]  /*8fa0*/  ISETP.GE.AND P0, PT, R65, R135, PT ;  /* 0x000000874100720c */ /* 0x000fc60003f06270 */
[C---:B------:R-:W-:Y:S01]  /*8fb0*/  FFMA.FTZ R124, R3.reuse, R62, R56 ;  /* 0x0000003e037c7223 */ /* 0x040fe20000010038 */
[----:B------:R-:W-:Y:S01]  /*8fc0*/  I2FP.F32.S32 R56, R60 ;  /* 0x0000003c00387245 */ /* 0x000fe20000201400 */
[----:B------:R-:W-:Y:S01]  /*8fd0*/  FFMA.FTZ R58, R3, R62, R58 ;  /* 0x0000003e033a7223 */ /* 0x000fe2000001003a */
[----:B------:R-:W-:Y:S02]  /*8fe0*/  FSEL R61, R61, -INF , !P0 ;  /* 0xff8000003d3d7808 */ /* 0x000fe40004000000 */
[----:B------:R-:W-:Y:S01]  /*8ff0*/  ISETP.GE.AND P0, PT, R60, R136, PT ;  /* 0x000000883c00720c */ /* 0x000fe20003f06270 */
[CC--:B------:R-:W-:Y:S01]  /*9000*/  FFMA.FTZ R57, R3.reuse, R56.reuse, R57 ;  /* 0x0000003803397223 */ /* 0x0c0fe20000010039 */
[----:B------:R-:W-:Y:S01]  /*9010*/  FFMA.FTZ R59, R3, R56, R59 ;  /* 0x00000038033b7223 */ /* 0x000fe2000001003b */
[----:B------:R-:W-:Y:S02]  /*9020*/  LOP3.LUT R56, R202, 0x18, R189, 0xfe, !PT ;  /* 0x00000018ca387812 */ /* 0x000fe400078efebd */
[----:B------:R-:W-:-:S02]  /*9030*/  FSEL R151, R58, -INF , !P5 ;  /* 0xff8000003a977808 */ /* 0x000fc40006800000 */
[----:B------:R-:W-:Y:S02]  /*9040*/  FSEL R204, R57, -INF , !P0 ;  /* 0xff80000039cc7808 */ /* 0x000fe40004000000 */
[C---:B------:R-:W-:Y:S02]  /*9050*/  ISETP.GE.AND P5, PT, R56.reuse, R136, PT ;  /* 0x000000883800720c */ /* 0x040fe40003fa6270 */
[-C--:B------:R-:W-:Y:S02]  /*9060*/  ISETP.GE.AND P0, PT, R56, R135.reuse, PT ;  /* 0x000000873800720c */ /* 0x080fe40003f06270 */
[----:B------:R-:W-:Y:S01]  /*9070*/  I2FP.F32.S32 R57, R56 ;  /* 0x0000003800397245 */ /* 0x000fe20000201400 */
[----:B------:R-:W-:Y:S01]  /*9080*/  VIADD R56, R196, 0x19 ;  /* 0x00000019c4387836 */ /* 0x000fe20000000000 */
[----:B------:R-:W-:Y:S02]  /*9090*/  FSEL R124, R124, -INF , !P1 ;  /* 0xff8000007c7c7808 */ /* 0x000fe40004800000 */
[----:B------:R-:W-:Y:S01]  /*90a0*/  ISETP.GE.AND P1, PT, R60, R135, PT ;  /* 0x000000873c00720c */ /* 0x000fe20003f26270 */
[CC--:B------:R-:W-:Y:S01]  /*90b0*/  FFMA.FTZ R58, R3.reuse, R57.reuse, R52 ;  /* 0x00000039033a7223 */ /* 0x0c0fe20000010034 */
[----:B------:R-:W-:Y:S01]  /*90c0*/  I2FP.F32.S32 R52, R56 ;  /* 0x0000003800347245 */ /* 0x000fe20000201400 */
[----:B------:R-:W-:Y:S01]  /*90d0*/  FFMA.FTZ R54, R3, R57, R54 ;  /* 0x0000003903367223 */ /* 0x000fe20000010036 */
[----:B------:R-:W-:-:S02]  /*90e0*/  FSEL R59, R59, -INF , !P1 ;  /* 0xff8000003b3b7808 */ /* 0x000fc40004800000 */
[----:B------:R-:W-:Y:S01]  /*90f0*/  ISETP.GE.AND P1, PT, R56, R136, PT ;  /* 0x000000883800720c */ /* 0x000fe20003f26270 */
        /* <DEDUP_REMOVED lines=9> */
[----:B------:R-:W-:Y:S02]  /*9190*/  FSEL R58, R58, -INF , !P5 ;  /* 0xff8000003a3a7808 */ /* 0x000fe40006800000 */
[----:B------:R-:W-:Y:S01]  /*91a0*/  ISETP.GE.AND P5, PT, R56, R135, PT ;  /* 0x000000873800720c */ /* 0x000fe20003fa6270 */
[CC--:B------:R-:W-:Y:S01]  /*91b0*/  FFMA.FTZ R118, R3.reuse, R53.reuse, R48 ;  /* 0x0000003503767223 */ /* 0x0c0fe20000010030 */
[----:B------:R-:W-:Y:S01]  /*91c0*/  I2FP.F32.S32 R48, R52 ;  /* 0x0000003400307245 */ /* 0x000fe20000201400 */
[----:B------:R-:W-:Y:S01]  /*91d0*/  FFMA.FTZ R50, R3, R53, R50 ;  /* 0x0000003503327223 */ /* 0x000fe20000010032 */
[----:B------:R-:W-:Y:S02]  /*91e0*/  FSEL R121, R55, -INF , !P5 ;  /* 0xff80000037797808 */ /* 0x000fe40006800000 */
[----:B------:R-:W-:Y:S01]  /*91f0*/  ISETP.GE.AND P5, PT, R52, R136, PT ;  /* 0x000000883400720c */ /* 0x000fe20003fa6270 */
[CC--:B------:R-:W-:Y:S01]  /*9200*/  FFMA.FTZ R49, R3.reuse, R48.reuse, R49 ;  /* 0x0000003003317223 */ /* 0x0c0fe20000010031 */
[----:B------:R-:W-:Y:S01]  /*9210*/  FFMA.FTZ R51, R3, R48, R51 ;  /* 0x0000003003337223 */ /* 0x000fe20000010033 */
[----:B------:R-:W-:-:S02]  /*9220*/  LOP3.LUT R48, R202, 0x28, R189, 0xfe, !PT ;  /* 0x00000028ca307812 */ /* 0x000fc400078efebd */
[----:B------:R-:W-:Y:S02]  /*9230*/  FSEL R123, R50, -INF , !P1 ;  /* 0xff800000327b7808 */ /* 0x000fe40004800000 */
[----:B------:R-:W-:Y:S02]  /*9240*/  FSEL R122, R49, -INF , !P5 ;  /* 0xff800000317a7808 */ /* 0x000fe40006800000 */
[C---:B------:R-:W-:Y:S02]  /*9250*/  ISETP.GE.AND P1, PT, R48.reuse, R136, PT ;  /* 0x000000883000720c */ /* 0x040fe40003f26270 */
[----:B------:R-:W-:Y:S02]  /*9260*/  ISETP.GE.AND P5, PT, R48, R135, PT ;  /* 0x000000873000720c */ /* 0x000fe40003fa6270 */
[----:B------:R-:W-:Y:S01]  /*9270*/  I2FP.F32.S32 R49, R48 ;  /* 0x0000003000317245 */ /* 0x000fe20000201400 */
[----:B------:R-:W-:Y:S01]  /*9280*/  VIADD R48, R196, 0x29 ;  /* 0x00000029c4307836 */ /* 0x000fe20000000000 */
[----:B------:R-:W-:-:S02]  /*9290*/  FSEL R118, R118, -INF , !P0 ;  /* 0xff80000076767808 */ /* 0x000fc40004000000 */
        /* <DEDUP_REMOVED lines=154> */
[----:B------:R-:W-:Y:S02]  /*9c40*/  I2FP.F32.S32 R10, R8 ;  /* 0x00000008000a7245 */ /* 0x000fe40000201400 */
[----:B------:R-:W-:Y:S02]  /*9c50*/  FSEL R142, R142, -INF , !P1 ;  /* 0xff8000008e8e7808 */ /* 0x000fe40004800000 */
[----:B------:R-:W-:Y:S01]  /*9c60*/  FSEL R144, R9, -INF , !P0 ;  /* 0xff80000009907808 */ /* 0x000fe20004000000 */
[CC--:B------:R-:W-:Y:S01]  /*9c70*/  FFMA.FTZ R6, R3.reuse, R10.reuse, R6 ;  /* 0x0000000a03067223 */ /* 0x0c0fe20000010006 */
[-C--:B------:R-:W-:Y:S01]  /*9c80*/  ISETP.GE.AND P1, PT, R12, R135.reuse, PT ;  /* 0x000000870c00720c */ /* 0x080fe20003f26270 */
[----:B------:R-:W-:Y:S01]  /*9c90*/  FFMA.FTZ R146, R3, R10, R4 ;  /* 0x0000000a03927223 */ /* 0x000fe20000010004 */
[----:B------:R-:W-:Y:S01]  /*9ca0*/  ISETP.GE.AND P0, PT, R8, R135, PT ;  /* 0x000000870800720c */ /* 0x000fe20003f06270 */
[----:B------:R-:W-:Y:S01]  /*9cb0*/  VIADD R4, R196, 0x79 ;  /* 0x00000079c4047836 */ /* 0x000fe20000000000 */
[----:B------:R-:W-:-:S02]  /*9cc0*/  FSEL R63, R11, -INF , !P1 ;  /* 0xff8000000b3f7808 */ /* 0x000fc40004800000 */
[----:B------:R-:W-:Y:S02]  /*9cd0*/  FSEL R65, R6, -INF , !P0 ;  /* 0xff80000006417808 */ /* 0x000fe40004000000 */
[C---:B------:R-:W-:Y:S02]  /*9ce0*/  ISETP.GE.AND P1, PT, R196.reuse, R136, PT ;  /* 0x00000088c400720c */ /* 0x040fe40003f26270 */
[----:B------:R-:W-:Y:S02]  /*9cf0*/  ISETP.GE.AND P0, PT, R196, R135, PT ;  /* 0x00000087c400720c */ /* 0x000fe40003f06270 */
[----:B------:R-:W-:Y:S02]  /*9d00*/  I2FP.F32.S32 R196, R196 ;  /* 0x000000c400c47245 */ /* 0x000fe40000201400 */
[----:B------:R-:W-:-:S03]  /*9d10*/  ISETP.GE.AND P5, PT, R8, R136, PT ;  /* 0x000000880800720c */ /* 0x000fc60003fa6270 */
[CC--:B------:R-:W-:Y:S01]  /*9d20*/  FFMA.FTZ R9, R3.reuse, R196.reuse, R66 ;  /* 0x000000c403097223 */ /* 0x0c0fe20000010042 */
[----:B------:R-:W-:Y:S01]  /*9d30*/  FFMA.FTZ R6, R3, R196, R64 ;  /* 0x000000c403067223 */ /* 0x000fe20000010040 */
[----:B------:R-:W-:Y:S01]  /*9d40*/  FSEL R146, R146, -INF , !P5 ;  /* 0xff80000092927808 */ /* 0x000fe20006800000 */
[----:B------:R-:W-:Y:S01]  /*9d50*/  IMAD.MOV.U32 R196, RZ, RZ, R138 ;  /* 0x000000ffffc47224 */ /* 0x000fe200078e008a */
[----:B------:R-:W-:Y:S02]  /*9d60*/  ISETP.GE.AND P5, PT, R4, R136, PT ;  /* 0x000000880400720c */ /* 0x000fe40003fa6270 */
[----:B------:R-:W-:Y:S02]  /*9d70*/  FSEL R9, R9, -INF , !P0 ;  /* 0xff80000009097808 */ /* 0x000fe40004000000 */
[----:B------:R-:W-:Y:S02]  /*9d80*/  ISETP.GE.AND P0, PT, R132, 0x3, PT ;  /* 0x000000038400780c */ /* 0x000fe40003f06270 */
[----:B------:R-:W-:-:S02]  /*9d90*/  FSEL R6, R6, -INF , !P1 ;  /* 0xff80000006067808 */ /* 0x000fc40004800000 */
[----:B------:R-:W-:Y:S02]  /*9da0*/  ISETP.GE.AND P1, PT, R4, R135, PT ;  /* 0x000000870400720c */ /* 0x000fe40003f26270 */
[----:B------:R-:W-:-:S05]  /*9db0*/  I2FP.F32.S32 R4, R4 ;  /* 0x0000000400047245 */ /* 0x000fca0000201400 */
[CC--:B------:R-:W-:Y:S01]  /*9dc0*/  FFMA.FTZ R5, R3.reuse, R4.reuse, R5 ;  /* 0x0000000403057223 */ /* 0x0c0fe20000010005 */
[----:B------:R-:W-:-:S04]  /*9dd0*/  FFMA.FTZ R7, R3, R4, R7 ;  /* 0x0000000403077223 */ /* 0x000fc80000010007 */
[----:B------:R-:W-:Y:S02]  /*9de0*/  FSEL R132, R5, -INF , !P5 ;  /* 0xff80000005847808 */ /* 0x000fe40006800000 */
[----:B------:R-:W-:Y:S01]  /*9df0*/  FSEL R64, R7, -INF , !P1 ;  /* 0xff80000007407808 */ /* 0x000fe20004800000 */
[----:B------:R-:W-:Y:S06]  /*9e00*/  @!P0 BRA `(.L_x_1909) ;  /* 0x0000000800c08947 */ /* 0x000fec0003800000 */
[----:B------:R-:W-:Y:S05]  /*9e10*/  @!P6 BRA `(.L_x_1910) ;  /* 0x0000000000ece947 */ /* 0x000fea0003800000 */
[----:B------:R-:W1:Y:S01]  /*9e20*/  LDC R7, c[0x0][0x380] ;  /* 0x0000e000ff077b82 */ /* 0x000e620000000800 */
[----:B------:R-:W-:Y:S02]  /*9e30*/  IADD3 R12, R202, -0x80, RZ ;  /* 0xffffff80ca0c7810 */ /* 0x000fe40007ffe0ff */
[----:B-1----:R-:W-:-:S04]  /*9e40*/  IABS R5, R7 ;  /* 0x0000000700057213 */ /* 0x002fc80000000000 */
        /* <DEDUP_REMOVED lines=9> */
[----:B------:R-:W-:Y:S01]  /*9ee0*/  IMAD.HI.U32 R4, R11, R4, R10 ;  /* 0x000000040b047227 */ /* 0x000fe200078e000a */
[----:B------:R-:W-:Y:S02]  /*9ef0*/  IABS R11, R202 ;  /* 0x000000ca000b7213 */ /* 0x000fe40000000000 */
[----:B------:R-:W-:-:S03]  /*9f00*/  LOP3.LUT R202, R202, R7, RZ, 0x3c, !PT ;  /* 0x00000007caca7212 */ /* 0x000fc600078e3cff */
        /* <DEDUP_REMOVED lines=44> */
.L_x_1910:
[----:B------:R-:W-:-:S04]  /*a1d0*/  LEA R11, -R128, RZ, 0x7 ;  /* 0x000000ff800b7211 */ /* 0x000fc800078e39ff */
[----:B------:R-:W-:-:S07]  /*a1e0*/  SHF.R.S32.HI R10, RZ, 0x1f, R11 ;  /* 0x0000001fff0a7819 */ /* 0x000fce000001140b */
.L_x_1911:
[C---:B------:R-:W-:Y:S01]  /*a1f0*/  @!P3 IADD3 R5, P0, R134.reuse, R11, RZ ;  /* 0x0000000b8605b210 */ /* 0x040fe20007f1e0ff */
[----:B------:R1:W-:Y:S01]  /*a200*/  @P4 STS [R181+0x3004], RZ ;  /* 0x003004ffb5004388 */ /* 0x0003e20000000800 */
[----:B------:R-:W-:Y:S01]  /*a210*/  @!P4 LEA R14, P1, R11, R192, 0x1 ;  /* 0x000000c00b0ec211 */ /* 0x000fe200078208ff */
[----:B------:R-:W-:Y:S02]  /*a220*/  BSSY B0, `(.L_x_1912) ;  /* 0x000006b000007945 */ /* 0x000fe40003800000 */
[--C-:B------:R-:W-:Y:S01]  /*a230*/  @!P3 IMAD.X R4, R133, 0x1, R10.reuse, P0 ;  /* 0x000000018504b824 */ /* 0x100fe200000e060a */
[----:B------:R-:W-:Y:S01]  /*a240*/  @!P3 LEA R12, P0, R5, UR8, 0x1 ;  /* 0x00000008050cbc11 */ /* 0x000fe2000f8008ff */
        /* <DEDUP_REMOVED lines=10> */
[----:B------:R-:W-:Y:S01]  /*a2f0*/  @!P2 IMAD.X R4, R133, 0x1, R10, P0 ;  /* 0x000000018504a824 */ /* 0x000fe200000e060a */
        /* <DEDUP_REMOVED lines=22> */
[----:B------:R-:W-:Y:S04]  /*a460*/  @!P4 LDGSTS.E.BYPASS.LTC128B.128 [R181+0x3800], desc[UR10][R18.64] ;  /* 0x0380000012b5cfae */ /* 0x000fe8000b901d4a */
        /* <DEDUP_REMOVED lines=17> */
[C---:B---3--:R-:W-:Y:S01]  /*a580*/  @!P4 LEA R16, P0, R7.reuse, R192, 0x1 ;  /* 0x000000c00710c211 */ /* 0x048fe200078008ff */
[----:B------:R1:W-:Y:S03]  /*a590*/  @P4 STS.128 [R181+0x4000], RZ ;  /* 0x004000ffb5004388 */ /* 0x0003e60000000c00 */
[----:B------:R-:W-:Y:S02]  /*a5a0*/  @!P4 LEA.HI.X R17, R7, R193, R8, 0x1, P0 ;  /* 0x000000c10711c211 */ /* 0x000fe400000f0c08 */
[----:B------:R-:W-:-:S03]  /*a5b0*/  @!P3 IADD3 R5, P0, R134, R7, RZ ;  /* 0x000000078605b210 */ /* 0x000fc60007f1e0ff */
[----:B------:R-:W-:Y:S01]  /*a5c0*/  @!PT LDS RZ, [RZ] ;  /* 0x00000000fffff984 */ /* 0x000fe20000000800 */
[----:B------:R-:W-:Y:S01]  /*a5d0*/  @!PT LDS RZ, [RZ] ;  /* 0x00000000fffff984 */ /* 0x000fe20000000800 */
[----:B------:R-:W-:Y:S01]  /*a5e0*/  @!PT LDS RZ, [RZ] ;  /* 0x00000000fffff984 */ /* 0x000fe20000000800 */
[----:B------:R3:W-:Y:S02]  /*a5f0*/  @!P4 LDGSTS.E.BYPASS.LTC128B.128 [R181+0x4000], desc[UR10][R16.64] ;  /* 0x0400000010b5cfae */ /* 0x0007e4000b901d4a */
[----:B------:R-:W-:Y:S02]  /*a600*/  @!P3 IMAD.X R4, R133, 0x1, R8, P0 ;  /* 0x000000018504b824 */ /* 0x000fe400000e0608 */
[----:B------:R1:W-:Y:S01]  /*a610*/  @P3 STS.128 [R181+0x6000], RZ ;  /* 0x006000ffb5003388 */ /* 0x0003e20000000c00 */
[----:B--2---:R-:W-:-:S04]  /*a620*/  @!P3 LEA R12, P0, R5, UR8, 0x1 ;  /* 0x00000008050cbc11 */ /* 0x004fc8000f8008ff */
[----:B------:R-:W-:Y:S02]  /*a630*/  @!P3 LEA.HI.X R13, R5, UR9, R4, 0x1, P0 ;  /* 0x00000009050dbc11 */ /* 0x000fe400080f0c04 */
[----:B------:R-:W-:-:S03]  /*a640*/  @!P2 IADD3 R5, P0, R134, R7, RZ ;  /* 0x000000078605a210 */ /* 0x000fc60007f1e0ff */
[----:B------:R-:W-:Y:S01]  /*a650*/  @!PT LDS RZ, [RZ] ;  /* 0x00000000fffff984 */ /* 0x000fe20000000800 */
[----:B------:R-:W-:Y:S01]  /*a660*/  @!PT LDS RZ, [RZ] ;  /* 0x00000000fffff984 */ /* 0x000fe20000000800 */
[----:B------:R-:W-:Y:S01]  /*a670*/  @!PT LDS RZ, [RZ] ;  /* 0x00000000fffff984 */ /* 0x000fe20000000800 */
[----:B------:R1:W-:Y:S02]  /*a680*/  @!P3 LDGSTS.E.BYPASS.LTC128B.128 [R181+0x6000], desc[UR10][R12.64+0x40] ;  /* 0x060000400cb5bfae */ /* 0x0003e4000b901d4a */
[----:B------:R-:W-:Y:S01]  /*a690*/  @!P2 IMAD.X R4, R133, 0x1, R8, P0 ;  /* 0x000000018504a824 */ /* 0x000fe200000e0608 */
[C---:B----4-:R-:W-:Y:S01]  /*a6a0*/  @!P2 LEA R14, P0, R5.reuse, UR8, 0x1 ;  /* 0x00000008050eac11 */ /* 0x050fe2000f8008ff */
        /* <DEDUP_REMOVED lines=11> */
[----:B---3--:R-:W-:-:S04]  /*a760*/  @!P3 LEA R16, P0, R5, UR8, 0x1 ;  /* 0x000000080510bc11 */ /* 0x008fc8000f8008ff */
[----:B------:R-:W-:Y:S02]  /*a770*/  @!P3 LEA.HI.X R17, R5, UR9, R4, 0x1, P0 ;  /* 0x000000090511bc11 */ /* 0x000fe400080f0c04 */
[----:B------:R-:W-:-:S04]  /*a780*/  @!P4 LEA R4, P0, R7, R192, 0x1 ;  /* 0x000000c00704c211 */ /* 0x000fc800078008ff */
        /* <DEDUP_REMOVED lines=14> */
[----:B-1----:R-:W-:-:S04]  /*a870*/  LEA R4, P0, R7, UR8, 0x1 ;  /* 0x0000000807047c11 */ /* 0x002fc8000f8008ff */
[----:B------:R-:W-:-:S05]  /*a880*/  LEA.HI.X R5, R7, UR9, R8, 0x1, P0 ;  /* 0x0000000907057c11 */ /* 0x000fca00080f0c08 */
[----:B------:R-:W-:Y:S01]  /*a890*/  @!PT LDS RZ, [RZ] ;  /* 0x00000000fffff984 */ /* 0x000fe20000000800 */
[----:B------:R-:W-:Y:S01]  /*a8a0*/  @!PT LDS RZ, [RZ] ;  /* 0x00000000fffff984 */ /* 0x000fe20000000800 */
[----:B------:R-:W-:Y:S01]  /*a8b0*/  @!PT LDS RZ, [RZ] ;  /* 0x00000000fffff984 */ /* 0x000fe20000000800 */
[----:B------:R2:W-:Y:S04]  /*a8c0*/  LDGSTS.E.BYPASS.LTC128B.128 [R181+0x8800], desc[UR10][R4.64+0x80] ;  /* 0x0880008004b57fae */ /* 0x0005e8000b901d4a */
.L_x_1913:
[----:B------:R-:W-:Y:S05]  /*a8d0*/  BSYNC B0 ;  /* 0x0000000000007941 */ /* 0x000fea0003800000 */
.L_x_1912:
[----:B------:R-:W0:Y:S01]  /*a8e0*/  LDGDEPBAR ;  /* 0x00000000000079af */ /* 0x000e220000000000 */
[----:B------:R-:W-:-:S04]  /*a8f0*/  LEA R192, P0, R11, R192, 0x1 ;  /* 0x000000c00bc07211 */ /* 0x000fc800078008ff */
[----:B------:R-:W-:-:S09]  /*a900*/  LEA.HI.X R193, R11, R193, R10, 0x1, P0 ;  /* 0x000000c10bc17211 */ /* 0x000fd200000f0c0a */
.L_x_1909:
[----:B-12---:R-:W-:Y:S01]  /*a910*/  FMNMX.FTZ R5, R2, R6, !PT ;  /* 0x0000000602057209 */ /* 0x006fe20007810000 */
        /* <DEDUP_REMOVED lines=79> */
[C---:B------:R-:W-:Y:S01]  /*ae10*/  FMUL.FTZ R66, R56.reuse, UR12 ;  /* 0x0000000c38427c20 */ /* 0x040fe20008410000 */
[----:B------:R-:W-:Y:S02]  /*ae20*/  FSEL R5, R57, RZ, P1 ;  /* 0x000000ff39057208 */ /* 0x000fe40000800000 */
[----:B------:R-:W-:Y:S02]  /*ae30*/  FSEL R7, R56, RZ, P0 ;  /* 0x000000ff38077208 */ /* 0x000fe40000000000 */
[----:B------:R-:W-:Y:S01]  /*ae40*/  FSEL R135, R135, RZ, P1 ;  /* 0x000000ff87877208 */ /* 0x000fe20000800000 */
[----:B------:R-:W-:Y:S01]  /*ae50*/  FADD.FTZ R5, R2, -R5 ;  /* 0x8000000502057221 */ /* 0x000fe20000010000 */
[----:B------:R-:W-:Y:S01]  /*ae60*/  FSEL R66, R66, RZ, P0 ;  /* 0x000000ff42427208 */ /* 0x000fe20000000000 */
[----:B------:R-:W-:-:S02]  /*ae70*/  FADD.FTZ R7, R0, -R7 ;  /* 0x8000000700077221 */ /* 0x000fc40000010000 */
[--C-:B------:R-:W-:Y:S01]  /*ae80*/  FFMA.FTZ R138, R198, UR12, -R135.reuse ;  /* 0x0000000cc68a7c23 */ /* 0x100fe20008010887 */
[--C-:B------:R-:W-:Y:S01]  /*ae90*/  FFMA.FTZ R136, R158, UR12, -R135.reuse ;  /* 0x0000000c9e887c23 */ /* 0x100fe20008010887 */
[--C-:B------:R-:W-:Y:S01]  /*aea0*/  FFMA.FTZ R133, R200, UR12, -R135.reuse ;  /* 0x0000000cc8857c23 */ /* 0x100fe20008010887 */
[--C-:B------:R-:W-:Y:S01]  /*aeb0*/  FFMA.FTZ R203, R6, UR12, -R135.reuse ;  /* 0x0000000c06cb7c23 */ /* 0x100fe20008010887 */
[--C-:B------:R-:W-:Y:S01]  /*aec0*/  FFMA.FTZ R198, R9, UR12, -R66.reuse ;  /* 0x0000000c09c67c23 */ /* 0x100fe20008010842 */
[--C-:B------:R-:W-:Y:S01]  /*aed0*/  FFMA.FTZ R158, R207, UR12, -R66.reuse ;  /* 0x0000000ccf9e7c23 */ /* 0x100fe20008010842 */
[----:B------:R-:W-:Y:S01]  /*aee0*/  FMUL.FTZ R202, R5, UR12 ;  /* 0x0000000c05ca7c20 */ /* 0x000fe20008410000 */
[----:B------:R-:W-:Y:S01]  /*aef0*/  FMUL.FTZ R200, R7, UR12 ;  /* 0x0000000c07c87c20 */ /* 0x000fe20008410000 */
        /* <DEDUP_REMOVED lines=42> */
[----:B------:R-:W2:Y:S01]  /*b1a0*/  MUFU.EX2 R158, R158 ;  /* 0x0000009e009e7308 */ /* 0x000ea20000000800 */
[----:B---3--:R-:W-:Y:S01]  /*b1b0*/  F2FP.F16.F32.PACK_AB R50, R133, R136 ;  /* 0x000000888532723e */ /* 0x008fe200000000ff */
[----:B------:R-:W-:-:S06]  /*b1c0*/  FFMA.FTZ R60, R60, UR12, -R66 ;  /* 0x0000000c3c3c7c23 */ /* 0x000fcc0008010842 */
[----:B------:R-:W3:Y:S08]  /*b1d0*/  MUFU.EX2 R202, R202 ;  /* 0x000000ca00ca7308 */ /* 0x000ef00000000800 */
        /* <DEDUP_REMOVED lines=15> */
[----:B------:R-:W-:Y:S01]  /*b2d0*/  LDSM.16.MT88.4 R68, [R168+0x9400] ;  /* 0x00940000a844783b */ /* 0x000fe20000004200 */
[-C--:B------:R-:W-:Y:S01]  /*b2e0*/  FMUL.FTZ R6, R114, R200.reuse ;  /* 0x000000c872067220 */ /* 0x080fe20000410000 */
[----:B------:R-:W-:Y:S01]  /*b2f0*/  FMUL.FTZ R7, R115, R200 ;  /* 0x000000c873077220 */ /* 0x000fe20000410000 */
        /* <DEDUP_REMOVED lines=8> */
[----:B------:R-:W-:Y:S01]  /*b380*/  FMUL.FTZ R28, R84, R202 ;  /* 0x000000ca541c7220 */ /* 0x000fe20000410000 */
[----:B--2---:R-:W-:Y:S01]  /*b390*/  F2FP.F16.F32.PACK_AB R51, R129, R134 ;  /* 0x000000868133723e */ /* 0x004fe200000000ff */
[----:B------:R-:W-:Y:S01]  /*b3a0*/  FMUL.FTZ R29, R85, R202 ;  /* 0x000000ca551d7220 */ /* 0x000fe20000410000 */
[----:B------:R-:W2:Y:S01]  /*b3b0*/  MUFU.EX2 R128, R128 ;  /* 0x0000008000807308 */ /* 0x000ea20000000800 */
[-C--:B------:R-:W-:Y:S01]  /*b3c0*/  FMUL.FTZ R30, R86, R200.reuse ;  /* 0x000000c8561e7220 */ /* 0x080fe20000410000 */
[----:B------:R-:W-:Y:S01]  /*b3d0*/  FMUL.FTZ R31, R87, R200 ;  /* 0x000000c8571f7220 */ /* 0x000fe20000410000 */
[-C--:B------:R-:W-:Y:S01]  /*b3e0*/  FMUL.FTZ R36, R92, R202.reuse ;  /* 0x000000ca5c247220 */ /* 0x080fe20000410000 */
[----:B------:R-:W-:Y:S01]  /*b3f0*/  FMUL.FTZ R37, R93, R202 ;  /* 0x000000ca5d257220 */ /* 0x000fe20000410000 */
[C---:B------:R-:W-:Y:S01]  /*b400*/  HMMA.16816.F32 R12, R48.reuse, R16, R12 ;  /* 0x00000010300c723c */ /* 0x040fe2000000180c */
[-C--:B------:R-:W-:Y:S01]  /*b410*/  FMUL.FTZ R38, R94, R200.reuse ;  /* 0x000000c85e267220 */ /* 0x080fe20000410000 */
[----:B------:R-:W-:Y:S01]  /*b420*/  FMUL.FTZ R39, R95, R200 ;  /* 0x000000c85f277220 */ /* 0x000fe20000410000 */
[----:B------:R-:W-:Y:S01]  /*b430*/  MUFU.EX2 R61, R61 ;  /* 0x0000003d003d7308 */ /* 0x000fe20000000800 */
[-C--:B------:R-:W-:Y:S01]  /*b440*/  FMUL.FTZ R80, R80, R202.reuse ;  /* 0x000000ca50507220 */ /* 0x080fe20000410000 */
[----:B------:R-:W-:Y:S01]  /*b450*/  FMUL.FTZ R81, R81, R202 ;  /* 0x000000ca51517220 */ /* 0x000fe20000410000 */
[C---:B------:R-:W-:Y:S01]  /*b460*/  HMMA.16816.F32 R16, R48.reuse, R18, R72 ;  /* 0x000000123010723c */ /* 0x040fe20000001848 */
[----:B------:R-:W3:Y:S01]  /*b470*/  LDSM.16.MT88.4 R72, [R170+0x9400] ;  /* 0x00940000aa48783b */ /* 0x000ee20000004200 */
[-C--:B------:R-:W-:Y:S01]  /*b480*/  FMUL.FTZ R82, R82, R200.reuse ;  /* 0x000000c852527220 */ /* 0x080fe20000410000 */
[----:B------:R-:W-:Y:S01]  /*b490*/  FMUL.FTZ R83, R83, R200 ;  /* 0x000000c853537220 */ /* 0x000fe20000410000 */
[-C--:B------:R-:W-:Y:S01]  /*b4a0*/  FMUL.FTZ R88, R88, R202.reuse ;  /* 0x000000ca58587220 */ /* 0x080fe20000410000 */
[----:B------:R-:W-:Y:S01]  /*b4b0*/  MUFU.EX2 R58, R58 ;  /* 0x0000003a003a7308 */ /* 0x000fe20000000800 */
[C---:B-1----:R-:W-:Y:S01]  /*b4c0*/  HMMA.16816.F32 R4, R48.reuse, R8, R4 ;  /* 0x000000083004723c */ /* 0x042fe20000001804 */
[----:B------:R-:W-:Y:S01]  /*b4d0*/  FMUL.FTZ R89, R89, R202 ;  /* 0x000000ca59597220 */ /* 0x000fe20000410000 */
[-C--:B------:R-:W-:Y:S01]  /*b4e0*/  FMUL.FTZ R90, R90, R200.reuse ;  /* 0x000000c85a5a7220 */ /* 0x080fe20000410000 */
[----:B------:R-:W-:Y:S01]  /*b4f0*/  FMUL.FTZ R91, R91, R200 ;  /* 0x000000c85b5b7220 */ /* 0x000fe20000410000 */
[-C--:B------:R-:W-:Y:S01]  /*b500*/  FMUL.FTZ R96, R96, R202.reuse ;  /* 0x000000ca60607220 */ /* 0x080fe20000410000 */
[----:B------:R-:W-:Y:S01]  /*b510*/  FMUL.FTZ R97, R97, R202 ;  /* 0x000000ca61617220 */ /* 0x000fe20000410000 */
[C---:B------:R-:W-:Y:S01]  /*b520*/  HMMA.16816.F32 R8, R48.reuse, R10, R108 ;  /* 0x0000000a3008723c */ /* 0x040fe2000000186c */
        /* <DEDUP_REMOVED lines=8> */
[----:B------:R-:W1:Y:S01]  /*b5b0*/  MUFU.EX2 R2, R2 ;  /* 0x0000000200027308 */ /* 0x000e620000000800 */
[----:B------:R-:W-:Y:S01]  /*b5c0*/  FMUL.FTZ R105, R105, R202 ;  /* 0x000000ca69697220 */ /* 0x000fe20000410000 */
[-C--:B------:R-:W-:Y:S01]  /*b5d0*/  FMUL.FTZ R106, R106, R200.reuse ;  /* 0x000000c86a6a7220 */ /* 0x080fe20000410000 */
[----:B------:R-:W-:Y:S01]  /*b5e0*/  FMUL.FTZ R107, R107, R200 ;  /* 0x000000c86b6b7220 */ /* 0x000fe20000410000 */
[----:B------:R-:W-:Y:S01]  /*b5f0*/  HMMA.16816.F32 R20, R48, R24, R20 ;  /* 0x000000183014723c */ /* 0x000fe20000001814 */
[----:B------:R-:W-:Y:S01]  /*b600*/  LDSM.16.MT88.4 R108, [R170+0xa000] ;  /* 0x00a00000aa6c783b */ /* 0x000fe20000004200 */
[----:B------:R-:W-:-:S02]  /*b610*/  FFMA.FTZ R203, R194, R202, R203 ;  /* 0x000000cac2cb7223 */ /* 0x000fc400000100cb */
[----:B------:R-:W-:Y:S02]  /*b620*/  MUFU.EX2 R59, R59 ;  /* 0x0000003b003b7308 */ /* 0x000fe40000000800 */
[----:B------:R-:W-:Y:S01]  /*b630*/  HMMA.16816.F32 R28, R48, R32, R28 ;  /* 0x00000020301c723c */ /* 0x000fe2000000181c */
[----:B------:R-:W-:-:S04]  /*b640*/  FADD.FTZ R203, R138, R203 ;  /* 0x000000cb8acb7221 */ /* 0x000fc80000010000 */
[----:B------:R-:W-:Y:S01]  /*b650*/  FADD.FTZ R136, R136, R203 ;  /* 0x000000cb88887221 */ /* 0x000fe20000010000 */
[----:B------:R-:W4:Y:S01]  /*b660*/  MUFU.EX2 R0, R0 ;  /* 0x0000000000007308 */ /* 0x000f220000000800 */
[----:B------:R-:W-:Y:S02]  /*b670*/  HMMA.16816.F32 R36, R48, R40, R36 ;  /* 0x000000283024723c */ /* 0x000fe40000001824 */
[----:B------:R-:W-:-:S04]  /*b680*/  FADD.FTZ R136, R133, R136 ;  /* 0x0000008885887221 */ /* 0x000fc80000010000 */
[C---:B------:R-:W-:Y:S01]  /*b690*/  HMMA.16816.F32 R24, R48.reuse, R26, R80 ;  /* 0x0000001a3018723c */ /* 0x040fe20000001850 */
[----:B------:R-:W-:Y:S01]  /*b6a0*/  MUFU.EX2 R151, R151 ;  /* 0x0000009700977308 */ /* 0x000fe20000000800 */
[----:B------:R-:W-:Y:S04]  /*b6b0*/  LDSM.16.MT88.4 R80, [R170+0xc000] ;  /* 0x00c00000aa50783b */ /* 0x000fe80000004200 */
[C---:B------:R-:W-:Y:S01]  /*b6c0*/  HMMA.16816.F32 R32, R48.reuse, R34, R88 ;  /* 0x000000223020723c */ /* 0x040fe20000001858 */
[----:B------:R-:W-:Y:S02]  /*b6d0*/  LDSM.16.MT88.4 R88, [R168+0xc000] ;  /* 0x00c00000a858783b */ /* 0x000fe40000004200 */
[----:B------:R-:W-:Y:S03]  /*b6e0*/  MUFU.EX2 R124, R124 ;  /* 0x0000007c007c7308 */ /* 0x000fe60000000800 */
[C---:B------:R-:W-:Y:S01]  /*b6f0*/  HMMA.16816.F32 R40, R48.reuse, R42, R96 ;  /* 0x0000002a3028723c */ /* 0x040fe20000001860 */
[----:B------:R-:W-:Y:S04]  /*b700*/  LDSM.16.MT88.4 R96, [R170+0xe000] ;  /* 0x00e00000aa60783b */ /* 0x000fe80000004200 */
[----:B------:R-:W-:Y:S01]  /*b710*/  MUFU.EX2 R121, R121 ;  /* 0x0000007900797308 */ /* 0x000fe20000000800 */
[C---:B------:R-:W-:Y:S06]  /*b720*/  HMMA.16816.F32 R44, R48.reuse, R52, R44 ;  /* 0x00000034302c723c */ /* 0x040fec000000182c */
[----:B------:R-:W-:Y:S01]  /*b730*/  HMMA.16816.F32 R48, R48, R54, R104 ;  /* 0x000000363030723c */ /* 0x000fe20000001868 */
[----:B--2---:R-:W-:Y:S01]  /*b740*/  F2FP.F16.F32.PACK_AB R52, R128, R153 ;  /* 0x000000998034723e */ /* 0x004fe200000000ff */
[----:B------:R-:W-:Y:S01]  /*b750*/  MUFU.EX2 R120, R120 ;  /* 0x0000007800787308 */ /* 0x000fe20000000800 */
[----:B-1----:R-:W-:Y:S01]  /*b760*/  F2FP.F16.F32.PACK_AB R53, R2, R139 ;  /* 0x0000008b0235723e */ /* 0x002fe200000000ff */
[----:B------:R-:W-:-:S03]  /*b770*/  FADD.FTZ R153, R153, R136 ;  /* 0x0000008899997221 */ /* 0x000fc60000010000 */
[----:B------:R-:W-:Y:S01]  /*b780*/  F2FP.F16.F32.PACK_AB R54, R58, R61 ;  /* 0x0000003d3a36723e */ /* 0x000fe200000000ff */
[----:B------:R-:W-:Y:S01]  /*b790*/  FADD.FTZ R128, R128, R153 ;  /* 0x0000009980807221 */ /* 0x000fe20000010000 */
[----:B----4-:R-:W-:Y:S01]  /*b7a0*/  F2FP.F16.F32.PACK_AB R55, R0, R59 ;  /* 0x0000003b0037723e */ /* 0x010fe200000000ff */
[----:B------:R-:W-:Y:S02]  /*b7b0*/  MUFU.EX2 R123, R123 ;  /* 0x0000007b007b7308 */ /* 0x000fe40000000800 */
[----:B------:R-:W-:-:S04]  /*b7c0*/  FADD.FTZ R61, R61, R128 ;  /* 0x000000803d3d7221 */ /* 0x000fc80000010000 */
[C---:B---3--:R-:W-:Y:S01]  /*b7d0*/  HMMA.16816.F32 R4, R52.reuse, R72, R4 ;  /* 0x000000483404723c */ /* 0x048fe20000001804 */
[----:B------:R-:W-:Y:S01]  /*b7e0*/  FADD.FTZ R58, R58, R61 ;  /* 0x0000003d3a3a7221 */ /* 0x000fe20000010000 */
[----:B------:R-:W-:Y:S04]  /*b7f0*/  MUFU.EX2 R122, R122 ;  /* 0x0000007a007a7308 */ /* 0x000fe80000000800 */
[C---:B------:R-:W-:Y:S01]  /*b800*/  HMMA.16816.F32 R8, R52.reuse, R74, R8 ;  /* 0x0000004a3408723c */ /* 0x040fe20000001808 */
[----:B------:R-:W1:Y:S03]  /*b810*/  LDSM.16.MT88.4 R72, [R170+0xb400] ;  /* 0x00b40000aa48783b */ /* 0x000e660000004200 */
[----:B------:R-:W-:Y:S02]  /*b820*/  MUFU.EX2 R119, R119 ;  /* 0x0000007700777308 */ /* 0x000fe40000000800 */
[C---:B------:R-:W-:Y:S06]  /*b830*/  HMMA.16816.F32 R12, R52.reuse, R68, R12 ;  /* 0x00000044340c723c */ /* 0x040fec000000180c */
[C---:B------:R-:W-:Y:S01]  /*b840*/  HMMA.16816.F32 R16, R52.reuse, R70, R16 ;  /* 0x000000463410723c */ /* 0x040fe20000001810 */
[----:B------:R-:W2:Y:S01]  /*b850*/  LDSM.16.MT88.4 R68, [R168+0xb400] ;  /* 0x00b40000a844783b */ /* 0x000ea20000004200 */
[----:B------:R-:W-:Y:S08]  /*b860*/  MUFU.EX2 R118, R118 ;  /* 0x0000007600767308 */ /* 0x000ff00000000800 */
[----:B------:R-:W-:Y:S08]  /*b870*/  MUFU.EX2 R191, R191 ;  /* 0x000000bf00bf7308 */ /* 0x000ff00000000800 */
[----:B------:R-:W3:Y:S08]  /*b880*/  MUFU.EX2 R166, R166 ;  /* 0x000000a600a67308 */ /* 0x000ef00000000800 */
[----:B------:R-:W-:Y:S01]  /*b890*/  MUFU.EX2 R165, R165 ;  /* 0x000000a500a57308 */ /* 0x000fe20000000800 */
[C---:B-1----:R-:W-:Y:S07]  /*b8a0*/  HMMA.16816.F32 R20, R52.reuse, R72, R20 ;  /* 0x000000483414723c */ /* 0x042fee0000001814 */
[----:B------:R-:W1:Y:S01]  /*b8b0*/  MUFU.EX2 R162, R162 ;  /* 0x000000a200a27308 */ /* 0x000e620000000800 */
[----:B------:R-:W-:Y:S01]  /*b8c0*/  HMMA.16816.F32 R24, R52, R74, R24 ;  /* 0x0000004a3418723c */ /* 0x000fe20000001818 */
[----:B------:R-:W4:Y:S01]  /*b8d0*/  LDSM.16.MT88.4 R72, [R170+0xd400] ;  /* 0x00d40000aa48783b */ /* 0x000f220000004200 */
[----:B---3--:R-:W-:-:S04]  /*b8e0*/  F2FP.F16.F32.PACK_AB R104, R166, R191 ;  /* 0x000000bfa668723e */ /* 0x008fc800000000ff */
[C---:B--2---:R-:W-:Y:S01]  /*b8f0*/  HMMA.16816.F32 R28, R52.reuse, R68, R28 ;  /* 0x00000044341c723c */ /* 0x044fe2000000181c */
[----:B------:R-:W-:Y:S05]  /*b900*/  MUFU.EX2 R167, R167 ;  /* 0x000000a700a77308 */ /* 0x000fea0000000800 */
[----:B------:R-:W-:Y:S01]  /*b910*/  HMMA.16816.F32 R32, R52, R70, R32 ;  /* 0x000000463420723c */ /* 0x000fe20000001820 */
[----:B------:R-:W2:Y:S02]  /*b920*/  LDSM.16.MT88.4 R68, [R168+0xd400] ;  /* 0x00d40000a844783b */ /* 0x000ea40000004200 */
[----:B------:R-:W3:Y:S01]  /*b930*/  MUFU.EX2 R164, R164 ;  /* 0x000000a400a47308 */ /* 0x000ee20000000800 */
[----:B-1----:R-:W-:-:S07]  /*b940*/  F2FP.F16.F32.PACK_AB R106, R162, R165 ;  /* 0x000000a5a26a723e */ /* 0x002fce00000000ff */
[----:B------:R-:W-:Y:S08]  /*b950*/  MUFU.EX2 R163, R163 ;  /* 0x000000a300a37308 */ /* 0x000ff00000000800 */
[----:B------:R-:W1:Y:S01]  /*b960*/  MUFU.EX2 R160, R160 ;  /* 0x000000a000a07308 */ /* 0x000e620000000800 */
[----:B---3--:R-:W-:-:S07]  /*b970*/  F2FP.F16.F32.PACK_AB R105, R164, R167 ;  /* 0x000000a7a469723e */ /* 0x008fce00000000ff */
[----:B------:R-:W-:Y:S01]  /*b980*/  MUFU.EX2 R190, R190 ;  /* 0x000000be00be7308 */ /* 0x000fe20000000800 */
[C---:B----4-:R-:W-:Y:S06]  /*b990*/  HMMA.16816.F32 R36, R52.reuse, R72, R36 ;  /* 0x000000483424723c */ /* 0x050fec0000001824 */
[C---:B------:R-:W-:Y:S01]  /*b9a0*/  HMMA.16816.F32 R40, R52.reuse, R74, R40 ;  /* 0x0000004a3428723c */ /* 0x040fe20000001828 */
[----:B------:R-:W3:Y:S01]  /*b9b0*/  LDSM.16.MT88.4 R72, [R170+0x9800] ;  /* 0x00980000aa48783b */ /* 0x000ee20000004200 */
[----:B-1----:R-:W-:Y:S01]  /*b9c0*/  F2FP.F16.F32.PACK_AB R107, R160, R163 ;  /* 0x000000a3a06b723e */ /* 0x002fe200000000ff */
[----:B------:R-:W1:Y:S03]  /*b9d0*/  MUFU.EX2 R199, R199 ;  /* 0x000000c700c77308 */ /* 0x000e660000000800 */
[C---:B--2---:R-:W-:Y:S05]  /*b9e0*/  HMMA.16816.F32 R44, R52.reuse, R68, R44 ;  /* 0x00000044342c723c */ /* 0x044fea000000182c */
[----:B------:R-:W-:Y:S01]  /*b9f0*/  MUFU.EX2 R150, R150 ;  /* 0x0000009600967308 */ /* 0x000fe20000000800 */
[----:B------:R-:W-:Y:S01]  /*ba00*/  HMMA.16816.F32 R48, R52, R70, R48 ;  /* 0x000000463430723c */ /* 0x000fe20000001830 */
[----:B------:R-:W2:Y:S06]  /*ba10*/  LDSM.16.MT88.4 R68, [R168+0x9800] ;  /* 0x00980000a844783b */ /* 0x000eac0000004200 */
[----:B------:R-:W-:Y:S01]  /*ba20*/  F2FP.F16.F32.PACK_AB R52, R124, R151 ;  /* 0x000000977c34723e */ /* 0x000fe200000000ff */
[----:B------:R-:W-:Y:S01]  /*ba30*/  MUFU.EX2 R152, R152 ;  /* 0x0000009800987308 */ /* 0x000fe20000000800 */
[----:B------:R-:W-:Y:S01]  /*ba40*/  F2FP.F16.F32.PACK_AB R53, R122, R123 ;  /* 0x0000007b7a35723e */ /* 0x000fe200000000ff */
[----:B------:R-:W-:Y:S01]  /*ba50*/  FADD.FTZ R151, R151, R58 ;  /* 0x0000003a97977221 */ /* 0x000fe20000010000 */
[----:B------:R-:W-:-:S02]  /*ba60*/  F2FP.F16.F32.PACK_AB R54, R120, R121 ;  /* 0x000000797836723e */ /* 0x000fc400000000ff */
[----:B------:R-:W-:Y:S01]  /*ba70*/  F2FP.F16.F32.PACK_AB R55, R118, R119 ;  /* 0x000000777637723e */ /* 0x000fe200000000ff */
[----:B------:R-:W-:Y:S02]  /*ba80*/  FADD.FTZ R124, R124, R151 ;  /* 0x000000977c7c7221 */ /* 0x000fe40000010000 */
[----:B------:R-:W4:Y:S02]  /*ba90*/  MUFU.EX2 R159, R159 ;  /* 0x0000009f009f7308 */ /* 0x000f240000000800 */
[----:B------:R-:W-:-:S04]  /*baa0*/  FADD.FTZ R121, R121, R124 ;  /* 0x0000007c79797221 */ /* 0x000fc80000010000 */
[----:B------:R-:W-:Y:S02]  /*bab0*/  FADD.FTZ R120, R120, R121 ;  /* 0x0000007978787221 */ /* 0x000fe40000010000 */
[----:B------:R-:W-:Y:S02]  /*bac0*/  MUFU.EX2 R142, R142 ;  /* 0x0000008e008e7308 */ /* 0x000fe40000000800 */
[----:B------:R-:W-:Y:S01]  /*bad0*/  FADD.FTZ R191, R191, R120 ;  /* 0x00000078bfbf7221 */ /* 0x000fe20000010000 */
[C---:B---3--:R-:W-:Y:S03]  /*bae0*/  HMMA.16816.F32 R4, R52.reuse, R72, R4 ;  /* 0x000000483404723c */ /* 0x048fe60000001804 */
[----:B------:R-:W-:Y:S02]  /*baf0*/  FADD.FTZ R166, R166, R191 ;  /* 0x000000bfa6a67221 */ /* 0x000fe40000010000 */
[----:B------:R-:W-:Y:S01]  /*bb00*/  MUFU.EX2 R146, R146 ;  /* 0x0000009200927308 */ /* 0x000fe20000000800 */
[C---:B------:R-:W-:Y:S01]  /*bb10*/  HMMA.16816.F32 R8, R52.reuse, R74, R8 ;  /* 0x0000004a3408723c */ /* 0x040fe20000001808 */
[----:B------:R-:W3:Y:S05]  /*bb20*/  LDSM.16.MT88.4 R72, [R170+0xb800] ;  /* 0x00b80000aa48783b */ /* 0x000eea0000004200 */
[C---:B--2---:R-:W-:Y:S06]  /*bb30*/  HMMA.16816.F32 R12, R52.reuse, R68, R12 ;  /* 0x00000044340c723c */ /* 0x044fec000000180c */
[C---:B------:R-:W-:Y:S01]  /*bb40*/  HMMA.16816.F32 R16, R52.reuse, R70, R16 ;  /* 0x000000463410723c */ /* 0x040fe20000001810 */
[----:B------:R-:W2:Y:S05]  /*bb50*/  LDSM.16.MT88.4 R68, [R168+0xb800] ;  /* 0x00b80000a844783b */ /* 0x000eaa0000004200 */
[C---:B---3--:R-:W-:Y:S06]  /*bb60*/  HMMA.16816.F32 R20, R52.reuse, R72, R20 ;  /* 0x000000483414723c */ /* 0x048fec0000001814 */
[C---:B------:R-:W-:Y:S01]  /*bb70*/  HMMA.16816.F32 R24, R52.reuse, R74, R24 ;  /* 0x0000004a3418723c */ /* 0x040fe20000001818 */
[----:B------:R-:W3:Y:S05]  /*bb80*/  LDSM.16.MT88.4 R72, [R170+0xd800] ;  /* 0x00d80000aa48783b */ /* 0x000eea0000004200 */
[C---:B--2---:R-:W-:Y:S06]  /*bb90*/  HMMA.16816.F32 R28, R52.reuse, R68, R28 ;  /* 0x00000044341c723c */ /* 0x044fec000000181c */
[C---:B------:R-:W-:Y:S01]  /*bba0*/  HMMA.16816.F32 R32, R52.reuse, R70, R32 ;  /* 0x000000463420723c */ /* 0x040fe20000001820 */
[----:B------:R-:W2:Y:S05]  /*bbb0*/  LDSM.16.MT88.4 R68, [R168+0xd800] ;  /* 0x00d80000a844783b */ /* 0x000eaa0000004200 */
[C---:B---3--:R-:W-:Y:S06]  /*bbc0*/  HMMA.16816.F32 R36, R52.reuse, R72, R36 ;  /* 0x000000483424723c */ /* 0x048fec0000001824 */
[----:B------:R-:W-:Y:S01]  /*bbd0*/  HMMA.16816.F32 R40, R52, R74, R40 ;  /* 0x0000004a3428723c */ /* 0x000fe20000001828 */
[----:B------:R-:W-:Y:S01]  /*bbe0*/  FFMA.FTZ R73, R195, R200, R198 ;  /* 0x000000c8c3497223 */ /* 0x000fe200000100c6 */
[----:B------:R-:W-:-:S04]  /*bbf0*/  FFMA.FTZ R195, R156, UR12, -R135 ;  /* 0x0000000c9cc37c23 */ /* 0x000fc80008010887 */
[C---:B--2---:R-:W-:Y:S02]  /*bc00*/  HMMA.16816.F32 R44, R52.reuse, R68, R44 ;  /* 0x00000044342c723c */ /* 0x044fe4000000182c */
[----:B------:R-:W2:Y:S04]  /*bc10*/  MUFU.EX2 R195, R195 ;  /* 0x000000c300c37308 */ /* 0x000ea80000000800 */
[----:B------:R-:W-:Y:S01]  /*bc20*/  HMMA.16816.F32 R48, R52, R70, R48 ;  /* 0x000000463430723c */ /* 0x000fe20000001830 */
[----:B------:R-:W3:Y:S04]  /*bc30*/  LDSM.16.MT88.4 R52, [R168+0x9c00] ;  /* 0x009c0000a834783b */ /* 0x000ee80000004200 */
[----:B------:R-:W5:Y:S01]  /*bc40*/  LDSM.16.MT88.4 R68, [R170+0x9c00] ;  /* 0x009c0000aa44783b */ /* 0x000f620000004200 */
[C---:B---3--:R-:W-:Y:S06]  /*bc50*/  HMMA.16816.F32 R12, R104.reuse, R52, R12 ;  /* 0x00000034680c723c */ /* 0x048fec000000180c */
[C---:B------:R-:W-:Y:S01]  /*bc60*/  HMMA.16816.F32 R16, R104.reuse, R54, R16 ;  /* 0x000000366810723c */ /* 0x040fe20000001810 */
[----:B------:R-:W3:Y:S05]  /*bc70*/  LDSM.16.MT88.4 R52, [R168+0xbc00] ;  /* 0x00bc0000a834783b */ /* 0x000eea0000004200 */
[C---:B-----5:R-:W-:Y:S01]  /*bc80*/  HMMA.16816.F32 R112, R104.reuse, R68, R4 ;  /* 0x000000446870723c */ /* 0x060fe20000001804 */
[----:B------:R-:W-:Y:S05]  /*bc90*/  LDSM.16.MT88.4 R4, [R170+0xdc00] ;  /* 0x00dc0000aa04783b */ /* 0x000fea0000004200 */
[C---:B------:R-:W-:Y:S01]  /*bca0*/  HMMA.16816.F32 R8, R104.reuse, R70, R8 ;  /* 0x000000466808723c */ /* 0x040fe20000001808 */
[----:B------:R-:W5:Y:S05]  /*bcb0*/  LDSM.16.MT88.4 R68, [R170+0xbc00] ;  /* 0x00bc0000aa44783b */ /* 0x000f6a0000004200 */
[C---:B---3--:R-:W-:Y:S06]  /*bcc0*/  HMMA.16816.F32 R28, R104.reuse, R52, R28 ;  /* 0x00000034681c723c */ /* 0x048fec000000181c */
[C---:B------:R-:W-:Y:S01]  /*bcd0*/  HMMA.16816.F32 R32, R104.reuse, R54, R32 ;  /* 0x000000366820723c */ /* 0x040fe20000001820 */
[----:B------:R-:W3:Y:S05]  /*bce0*/  LDSM.16.MT88.4 R52, [R168+0xdc00] ;  /* 0x00dc0000a834783b */ /* 0x000eea0000004200 */
[C---:B-----5:R-:W-:Y:S06]  /*bcf0*/  HMMA.16816.F32 R20, R104.reuse, R68, R20 ;  /* 0x000000446814723c */ /* 0x060fec0000001814 */
[C---:B------:R-:W-:Y:S06]  /*bd00*/  HMMA.16816.F32 R24, R104.reuse, R70, R24 ;  /* 0x000000466818723c */ /* 0x040fec0000001818 */
[C---:B------:R-:W-:Y:S06]  /*bd10*/  HMMA.16816.F32 R36, R104.reuse, R4, R36 ;  /* 0x000000046824723c */ /* 0x040fec0000001824 */
[----:B------:R-:W-:Y:S01]  /*bd20*/  HMMA.16816.F32 R40, R104, R6, R40 ;  /* 0x000000066828723c */ /* 0x000fe20000001828 */
[----:B-1----:R-:W-:-:S02]  /*bd30*/  F2FP.F16.F32.PACK_AB R4, R199, R190 ;  /* 0x000000bec704723e */ /* 0x002fc400000000ff */
[----:B----4-:R-:W-:-:S04]  /*bd40*/  F2FP.F16.F32.PACK_AB R5, R159, R152 ;  /* 0x000000989f05723e */ /* 0x010fc800000000ff */
[----:B--2---:R-:W-:Y:S01]  /*bd50*/  F2FP.F16.F32.PACK_AB R6, R195, R150 ;  /* 0x00000096c306723e */ /* 0x004fe200000000ff */
[C---:B---3--:R-:W-:Y:S06]  /*bd60*/  HMMA.16816.F32 R44, R104.reuse, R52, R44 ;  /* 0x00000034682c723c */ /* 0x048fec000000182c */
[----:B------:R-:W-:Y:S01]  /*bd70*/  HMMA.16816.F32 R104, R104, R54, R48 ;  /* 0x000000366868723c */ /* 0x000fe20000001830 */
[--C-:B------:R-:W-:Y:S01]  /*bd80*/  FFMA.FTZ R52, R155, UR12, -R66.reuse ;  /* 0x0000000c9b347c23 */ /* 0x100fe20008010842 */
[----:B------:R-:W-:-:S05]  /*bd90*/  FFMA.FTZ R53, R157, UR12, -R66 ;  /* 0x0000000c9d357c23 */ /* 0x000fca0008010842 */
[----:B------:R-:W-:Y:S01]  /*bda0*/  MUFU.EX2 R52, R52 ;  /* 0x0000003400347308 */ /* 0x000fe20000000800 */
[----:B------:R-:W-:Y:S01]  /*bdb0*/  FADD.FTZ R49, R158, R73 ;  /* 0x000000499e317221 */ /* 0x000fe20000010000 */
[----:B------:R-:W-:Y:S01]  /*bdc0*/  FFMA.FTZ R51, R64, UR12, -R66 ;  /* 0x0000000c40337c23 */ /* 0x000fe20008010842 */
[----:B------:R-:W1:Y:S05]  /*bdd0*/  LDSM.16.MT88.4 R72, [R168+0xa000] ;  /* 0x00a00000a848783b */ /* 0x000e6a0000004200 */
[----:B------:R-:W2:Y:S08]  /*bde0*/  MUFU.EX2 R53, R53 ;  /* 0x0000003500357308 */ /* 0x000eb00000000800 */
[----:B------:R-:W-:Y:S01]  /*bdf0*/  MUFU.EX2 R51, R51 ;  /* 0x0000003300337308 */ /* 0x000fe20000000800 */
[----:B--2---:R-:W-:-:S07]  /*be00*/  F2FP.F16.F32.PACK_AB R7, R53, R52 ;  /* 0x000000343507723e */ /* 0x004fce00000000ff */
[C---:B------:R-:W-:Y:S06]  /*be10*/  HMMA.16816.F32 R112, R4.reuse, R108, R112 ;  /* 0x0000006c0470723c */ /* 0x040fec0000001870 */
[C---:B------:R-:W-:Y:S01]  /*be20*/  HMMA.16816.F32 R108, R4.reuse, R110, R8 ;  /* 0x0000006e046c723c */ /* 0x040fe20000001808 */
[----:B------:R-:W2:Y:S05]  /*be30*/  LDSM.16.MT88.4 R8, [R168+0xe000] ;  /* 0x00e00000a808783b */ /* 0x000eaa0000004200 */
[C---:B-1----:R-:W-:Y:S01]  /*be40*/  HMMA.16816.F32 R68, R4.reuse, R72, R12 ;  /* 0x000000480444723c */ /* 0x042fe2000000180c */
[----:B------:R-:W1:Y:S05]  /*be50*/  LDSM.16.MT88.4 R12, [R170+0xa400] ;  /* 0x00a40000aa0c783b */ /* 0x000e6a0000004200 */
[C---:B------:R-:W-:Y:S06]  /*be60*/  HMMA.16816.F32 R84, R4.reuse, R88, R28 ;  /* 0x000000580454723c */ /* 0x040fec000000181c */
[----:B------:R-:W-:Y:S01]  /*be70*/  HMMA.16816.F32 R88, R4, R90, R32 ;  /* 0x0000005a0458723c */ /* 0x000fe20000001820 */
[--C-:B------:R-:W-:Y:S01]  /*be80*/  FFMA.FTZ R30, R145, UR12, -R135.reuse ;  /* 0x0000000c911e7c23 */ /* 0x100fe20008010887 */
[--C-:B------:R-:W-:Y:S01]  /*be90*/  FFMA.FTZ R31, R147, UR12, -R135.reuse ;  /* 0x0000000c931f7c23 */ /* 0x100fe20008010887 */
[--C-:B------:R-:W-:Y:S01]  /*bea0*/  FFMA.FTZ R28, R148, UR12, -R135.reuse ;  /* 0x0000000c941c7c23 */ /* 0x100fe20008010887 */
[----:B------:R-:W-:-:S02]  /*beb0*/  FFMA.FTZ R29, R149, UR12, -R135 ;  /* 0x0000000c951d7c23 */ /* 0x000fc40008010887 */
[C---:B------:R-:W-:Y:S01]  /*bec0*/  HMMA.16816.F32 R76, R4.reuse, R80, R20 ;  /* 0x00000050044c723c */ /* 0x040fe20000001814 */
[--C-:B------:R-:W-:Y:S01]  /*bed0*/  FFMA.FTZ R32, R143, UR12, -R66.reuse ;  /* 0x0000000c8f207c23 */ /* 0x100fe20008010842 */
[--C-:B------:R-:W-:Y:S01]  /*bee0*/  FFMA.FTZ R33, R141, UR12, -R66.reuse ;  /* 0x0000000c8d217c23 */ /* 0x100fe20008010842 */
[--C-:B------:R-:W-:Y:S01]  /*bef0*/  FFMA.FTZ R34, R137, UR12, -R66.reuse ;  /* 0x0000000c89227c23 */ /* 0x100fe20008010842 */
[----:B------:R-:W-:Y:S01]  /*bf00*/  FFMA.FTZ R35, R125, UR12, -R66 ;  /* 0x0000000c7d237c23 */ /* 0x000fe20008010842 */
[----:B------:R-:W-:Y:S01]  /*bf10*/  MUFU.EX2 R30, R30 ;  /* 0x0000001e001e7308 */ /* 0x000fe20000000800 */
[C---:B------:R-:W-:Y:S01]  /*bf20*/  HMMA.16816.F32 R92, R4.reuse, R96, R36 ;  /* 0x00000060045c723c */ /* 0x040fe20000001824 */
[----:B------:R-:W-:Y:S05]  /*bf30*/  LDSM.16.MT88.4 R20, [R168+0xa400] ;  /* 0x00a40000a814783b */ /* 0x000fea0000004200 */
[C---:B------:R-:W-:Y:S01]  /*bf40*/  HMMA.16816.F32 R72, R4.reuse, R74, R16 ;  /* 0x0000004a0448723c */ /* 0x040fe20000001810 */
[----:B------:R-:W3:Y:S01]  /*bf50*/  MUFU.EX2 R31, R31 ;  /* 0x0000001f001f7308 */ /* 0x000ee20000000800 */
[----:B------:R-:W-:Y:S01]  /*bf60*/  LDSM.16.MT88.4 R16, [R168+0xc400] ;  /* 0x00c40000a810783b */ /* 0x000fe20000004200 */
[--C-:B------:R-:W-:Y:S01]  /*bf70*/  FFMA.FTZ R36, R126, UR12, -R135.reuse ;  /* 0x0000000c7e247c23 */ /* 0x100fe20008010887 */
[--C-:B------:R-:W-:Y:S01]  /*bf80*/  FFMA.FTZ R37, R127, UR12, -R135.reuse ;  /* 0x0000000c7f257c23 */ /* 0x100fe20008010887 */
[--C-:B------:R-:W-:Y:S01]  /*bf90*/  FFMA.FTZ R39, R131, UR12, -R135.reuse ;  /* 0x0000000c83277c23 */ /* 0x100fe20008010887 */
[----:B--2---:R-:W-:Y:S01]  /*bfa0*/  HMMA.16816.F32 R100, R4, R8, R44 ;  /* 0x000000080464723c */ /* 0x004fe2000000182c */
[----:B------:R-:W-:-:S02]  /*bfb0*/  FFMA.FTZ R38, R140, UR12, -R135 ;  /* 0x0000000c8c267c23 */ /* 0x000fc40008010887 */
[----:B------:R-:W-:Y:S03]  /*bfc0*/  MUFU.EX2 R28, R28 ;  /* 0x0000001c001c7308 */ /* 0x000fe60000000800 */
[C---:B------:R-:W-:Y:S01]  /*bfd0*/  HMMA.16816.F32 R104, R4.reuse, R10, R104 ;  /* 0x0000000a0468723c */ /* 0x040fe20000001868 */
[----:B------:R-:W2:Y:S01]  /*bfe0*/  LDSM.16.MT88.4 R8, [R170+0xc400] ;  /* 0x00c40000aa08783b */ /* 0x000ea20000004200 */
[----:B------:R-:W-:Y:S01]  /*bff0*/  FADD.FTZ R44, R134, R49 ;  /* 0x00000031862c7221 */ /* 0x000fe20000010000 */
[--C-:B------:R-:W-:Y:S01]  /*c000*/  FFMA.FTZ R49, R63, UR12, -R66.reuse ;  /* 0x0000000c3f317c23 */ /* 0x100fe20008010842 */
[----:B------:R-:W-:Y:S01]  /*c010*/  FFMA.FTZ R46, R65, UR12, -R66 ;  /* 0x0000000c412e7c23 */ /* 0x000fe20008010842 */
[----:B------:R-:W4:Y:S01]  /*c020*/  MUFU.EX2 R29, R29 ;  /* 0x0000001d001d7308 */ /* 0x000f220000000800 */
[C---:B------:R-:W-:Y:S01]  /*c030*/  HMMA.16816.F32 R80, R4.reuse, R82, R24 ;  /* 0x000000520450723c */ /* 0x040fe20000001818 */
[----:B------:R-:W-:Y:S01]  /*c040*/  FADD.FTZ R44, R129, R44 ;  /* 0x0000002c812c7221 */ /* 0x000fe20000010000 */
[----:B------:R-:W-:Y:S03]  /*c050*/  LDSM.16.MT88.4 R24, [R170+0xa800] ;  /* 0x00a80000aa18783b */ /* 0x000fe60000004200 */
[----:B------:R-:W-:Y:S01]  /*c060*/  FADD.FTZ R139, R139, R44 ;  /* 0x0000002c8b8b7221 */ /* 0x000fe20000010000 */
[----:B------:R-:W-:Y:S01]  /*c070*/  HMMA.16816.F32 R96, R4, R98, R40 ;  /* 0x000000620460723c */ /* 0x000fe20000001828 */
[----:B------:R-:W-:Y:S02]  /*c080*/  MUFU.EX2 R32, R32 ;  /* 0x0000002000207308 */ /* 0x000fe40000000800 */
[----:B------:R-:W-:-:S04]  /*c090*/  FADD.FTZ R2, R2, R139 ;  /* 0x0000008b02027221 */ /* 0x000fc80000010000 */
[----:B---3--:R-:W-:Y:S01]  /*c0a0*/  F2FP.F16.F32.PACK_AB R4, R31, R30 ;  /* 0x0000001e1f04723e */ /* 0x008fe200000000ff */
[--C-:B------:R-:W-:Y:S01]  /*c0b0*/  FFMA.FTZ R40, R117, UR12, -R66.reuse ;  /* 0x0000000c75287c23 */ /* 0x100fe20008010842 */
[----:B------:R-:W3:Y:S01]  /*c0c0*/  MUFU.EX2 R33, R33 ;  /* 0x0000002100217308 */ /* 0x000ee20000000800 */
[----:B----4-:R-:W-:Y:S01]  /*c0d0*/  F2FP.F16.F32.PACK_AB R6, R29, R28 ;  /* 0x0000001c1d06723e */ /* 0x010fe200000000ff */
[--C-:B------:R-:W-:Y:S01]  /*c0e0*/  FFMA.FTZ R43, R62, UR12, -R66.reuse ;  /* 0x0000000c3e2b7c23 */ /* 0x100fe20008010842 */
[--C-:B------:R-:W-:Y:S01]  /*c0f0*/  FFMA.FTZ R41, R67, UR12, -R66.reuse ;  /* 0x0000000c43297c23 */ /* 0x100fe20008010842 */
[----:B------:R-:W-:Y:S01]  /*c100*/  FFMA.FTZ R42, R116, UR12, -R66 ;  /* 0x0000000c742a7c23 */ /* 0x000fe20008010842 */
[----:B------:R-:W-:-:S03]  /*c110*/  FADD.FTZ R59, R59, R2 ;  /* 0x000000023b3b7221 */ /* 0x000fc60000010000 */
[----:B------:R-:W-:Y:S01]  /*c120*/  MUFU.EX2 R34, R34 ;  /* 0x0000002200227308 */ /* 0x000fe20000000800 */
[----:B------:R-:W-:-:S04]  /*c130*/  FADD.FTZ R0, R0, R59 ;  /* 0x0000003b00007221 */ /* 0x000fc80000010000 */
[----:B------:R-:W-:-:S03]  /*c140*/  FADD.FTZ R123, R123, R0 ;  /* 0x000000007b7b7221 */ /* 0x000fc60000010000 */
[----:B------:R-:W4:Y:S01]  /*c150*/  MUFU.EX2 R35, R35 ;  /* 0x0000002300237308 */ /* 0x000f220000000800 */
[----:B---3--:R-:W-:Y:S01]  /*c160*/  F2FP.F16.F32.PACK_AB R5, R33, R32 ;  /* 0x000000202105723e */ /* 0x008fe200000000ff */
[----:B------:R-:W-:-:S04]  /*c170*/  FADD.FTZ R122, R122, R123 ;  /* 0x0000007b7a7a7221 */ /* 0x000fc80000010000 */
[----:B------:R-:W-:Y:S02]  /*c180*/  FADD.FTZ R119, R119, R122 ;  /* 0x0000007a77777221 */ /* 0x000fe40000010000 */
[----:B------:R-:W-:Y:S02]  /*c190*/  MUFU.EX2 R36, R36 ;  /* 0x0000002400247308 */ /* 0x000fe40000000800 */
[----:B------:R-:W-:-:S04]  /*c1a0*/  FADD.FTZ R118, R118, R119 ;  /* 0x0000007776767221 */ /* 0x000fc80000010000 */
[----:B------:R-:W-:Y:S02]  /*c1b0*/  FADD.FTZ R167, R167, R118 ;  /* 0x00000076a7a77221 */ /* 0x000fe40000010000 */
[----:B------:R-:W3:Y:S01]  /*c1c0*/  MUFU.EX2 R37, R37 ;  /* 0x0000002500257308 */ /* 0x000ee20000000800 */
[----:B----4-:R-:W-:Y:S01]  /*c1d0*/  F2FP.F16.F32.PACK_AB R7, R35, R34 ;  /* 0x000000222307723e */ /* 0x010fe200000000ff */
[----:B------:R-:W-:-:S06]  /*c1e0*/  FADD.FTZ R164, R164, R167 ;  /* 0x000000a7a4a47221 */ /* 0x000fcc0000010000 */
[C---:B-1----:R-:W-:Y:S01]  /*c1f0*/  HMMA.16816.F32 R112, R4.reuse, R12, R112 ;  /* 0x0000000c0470723c */ /* 0x042fe20000001870 */
[----:B------:R-:W-:Y:S05]  /*c200*/  MUFU.EX2 R39, R39 ;  /* 0x0000002700277308 */ /* 0x000fea0000000800 */
[C---:B------:R-:W-:Y:S01]  /*c210*/  HMMA.16816.F32 R108, R4.reuse, R14, R108 ;  /* 0x0000000e046c723c */ /* 0x040fe2000000186c */
[----:B------:R-:W1:Y:S02]  /*c220*/  LDSM.16.MT88.4 R12, [R170+0xe400] ;  /* 0x00e40000aa0c783b */ /* 0x000e640000004200 */
[----:B------:R-:W-:Y:S03]  /*c230*/  MUFU.EX2 R38, R38 ;  /* 0x0000002600267308 */ /* 0x000fe60000000800 */
[C---:B--2---:R-:W-:Y:S05]  /*c240*/  HMMA.16816.F32 R76, R4.reuse, R8, R76 ;  /* 0x00000008044c723c */ /* 0x044fea000000184c */
[----:B------:R-:W-:Y:S01]  /*c250*/  MUFU.EX2 R40, R40 ;  /* 0x0000002800287308 */ /* 0x000fe20000000800 */
[C---:B------:R-:W-:Y:S01]  /*c260*/  HMMA.16816.F32 R80, R4.reuse, R10, R80 ;  /* 0x0000000a0450723c */ /* 0x040fe20000001850 */
[----:B------:R-:W2:Y:S05]  /*c270*/  LDSM.16.MT88.4 R8, [R168+0xe400] ;  /* 0x00e40000a808783b */ /* 0x000eaa0000004200 */
[C---:B------:R-:W-:Y:S01]  /*c280*/  HMMA.16816.F32 R68, R4.reuse, R20, R68 ;  /* 0x000000140444723c */ /* 0x040fe20000001844 */
[----:B------:R-:W4:Y:S05]  /*c290*/  MUFU.EX2 R43, R43 ;  /* 0x0000002b002b7308 */ /* 0x000f2a0000000800 */
[C---:B------:R-:W-:Y:S01]  /*c2a0*/  HMMA.16816.F32 R72, R4.reuse, R22, R72 ;  /* 0x000000160448723c */ /* 0x040fe20000001848 */
[----:B------:R-:W5:Y:S02]  /*c2b0*/  LDSM.16.MT88.4 R20, [R168+0xa800] ;  /* 0x00a80000a814783b */ /* 0x000f640000004200 */
[----:B------:R-:W-:Y:S03]  /*c2c0*/  MUFU.EX2 R41, R41 ;  /* 0x0000002900297308 */ /* 0x000fe60000000800 */
[C---:B------:R-:W-:Y:S05]  /*c2d0*/  HMMA.16816.F32 R84, R4.reuse, R16, R84 ;  /* 0x000000100454723c */ /* 0x040fea0000001854 */
[----:B------:R-:W4:Y:S01]  /*c2e0*/  MUFU.EX2 R42, R42 ;  /* 0x0000002a002a7308 */ /* 0x000f220000000800 */
[C---:B------:R-:W-:Y:S01]  /*c2f0*/  HMMA.16816.F32 R88, R4.reuse, R18, R88 ;  /* 0x000000120458723c */ /* 0x040fe20000001858 */
[----:B------:R-:W5:Y:S05]  /*c300*/  LDSM.16.MT88.4 R16, [R170+0xc800] ;  /* 0x00c80000aa10783b */ /* 0x000f6a0000004200 */
[C---:B-1----:R-:W-:Y:S01]  /*c310*/  HMMA.16816.F32 R92, R4.reuse, R12, R92 ;  /* 0x0000000c045c723c */ /* 0x042fe2000000185c */
[----:B------:R-:W1:Y:S05]  /*c320*/  MUFU.EX2 R45, R144 ;  /* 0x00000090002d7308 */ /* 0x000e6a0000000800 */
[C---:B------:R-:W-:Y:S01]  /*c330*/  HMMA.16816.F32 R96, R4.reuse, R14, R96 ;  /* 0x0000000e0460723c */ /* 0x040fe20000001860 */
[----:B------:R-:W1:Y:S02]  /*c340*/  LDSM.16.MT88.4 R12, [R168+0xc800] ;  /* 0x00c80000a80c783b */ /* 0x000e640000004200 */
[----:B------:R-:W-:Y:S03]  /*c350*/  MUFU.EX2 R47, R132 ;  /* 0x00000084002f7308 */ /* 0x000fe60000000800 */
[C---:B--2---:R-:W-:Y:S05]  /*c360*/  HMMA.16816.F32 R100, R4.reuse, R8, R100 ;  /* 0x000000080464723c */ /* 0x044fea0000001864 */
[----:B------:R-:W-:Y:S01]  /*c370*/  MUFU.EX2 R44, R60 ;  /* 0x0000003c002c7308 */ /* 0x000fe20000000800 */
[----:B------:R-:W-:Y:S01]  /*c380*/  HMMA.16816.F32 R104, R4, R10, R104 ;  /* 0x0000000a0468723c */ /* 0x000fe20000001868 */
[----:B---3--:R-:W-:Y:S01]  /*c390*/  F2FP.F16.F32.PACK_AB R8, R37, R36 ;  /* 0x000000242508723e */ /* 0x008fe200000000ff */
[----:B------:R-:W2:Y:S01]  /*c3a0*/  LDSM.16.MT88.4 R4, [R170+0xe800] ;  /* 0x00e80000aa04783b */ /* 0x000ea20000004200 */
[----:B----4-:R-:W-:-:S04]  /*c3b0*/  F2FP.F16.F32.PACK_AB R9, R43, R40 ;  /* 0x000000282b09723e */ /* 0x010fc800000000ff */
[----:B------:R-:W-:Y:S01]  /*c3c0*/  F2FP.F16.F32.PACK_AB R10, R38, R39 ;  /* 0x00000027260a723e */ /* 0x000fe200000000ff */
[----:B------:R-:W3:Y:S01]  /*c3d0*/  MUFU.EX2 R49, R49 ;  /* 0x0000003100317308 */ /* 0x000ee20000000800 */
[----:B------:R-:W-:-:S07]  /*c3e0*/  F2FP.F16.F32.PACK_AB R11, R42, R41 ;  /* 0x000000292a0b723e */ /* 0x000fce00000000ff */
[C---:B-----5:R-:W-:Y:S01]  /*c3f0*/  HMMA.16816.F32 R68, R8.reuse, R20, R68 ;  /* 0x000000140844723c */ /* 0x060fe20000001844 */
[----:B------:R-:W4:Y:S05]  /*c400*/  MUFU.EX2 R46, R46 ;  /* 0x0000002e002e7308 */ /* 0x000f2a0000000800 */
[C---:B------:R-:W-:Y:S01]  /*c410*/  HMMA.16816.F32 R72, R8.reuse, R22, R72 ;  /* 0x000000160848723c */ /* 0x040fe20000001848 */
[----:B------:R-:W5:Y:S05]  /*c420*/  LDSM.16.MT88.4 R20, [R168+0xe800] ;  /* 0x00e80000a814783b */ /* 0x000f6a0000004200 */
[C---:B------:R-:W-:Y:S06]  /*c430*/  HMMA.16816.F32 R76, R8.reuse, R16, R76 ;  /* 0x00000010084c723c */ /* 0x040fec000000184c */
[C---:B------:R-:W-:Y:S01]  /*c440*/  HMMA.16816.F32 R80, R8.reuse, R18, R80 ;  /* 0x000000120850723c */ /* 0x040fe20000001850 */
[----:B------:R-:W4:Y:S05]  /*c450*/  LDSM.16.MT88.4 R16, [R168+0xac00] ;  /* 0x00ac0000a810783b */ /* 0x000f2a0000004200 */
[C---:B-1----:R-:W-:Y:S06]  /*c460*/  HMMA.16816.F32 R84, R8.reuse, R12, R84 ;  /* 0x0000000c0854723c */ /* 0x042fec0000001854 */
[C---:B------:R-:W-:Y:S01]  /*c470*/  HMMA.16816.F32 R88, R8.reuse, R14, R88 ;  /* 0x0000000e0858723c */ /* 0x040fe20000001858 */
[----:B------:R-:W1:Y:S05]  /*c480*/  LDSM.16.MT88.4 R12, [R170+0xcc00] ;  /* 0x00cc0000aa0c783b */ /* 0x000e6a0000004200 */
[C---:B--2---:R-:W-:Y:S06]  /*c490*/  HMMA.16816.F32 R92, R8.reuse, R4, R92 ;  /* 0x00000004085c723c */ /* 0x044fec000000185c */
[----:B------:R-:W-:Y:S01]  /*c4a0*/  HMMA.16816.F32 R96, R8, R6, R96 ;  /* 0x000000060860723c */ /* 0x000fe20000001860 */
[----:B------:R-:W-:-:S02]  /*c4b0*/  F2FP.F16.F32.PACK_AB R4, R45, R142 ;  /* 0x0000008e2d04723e */ /* 0x000fc400000000ff */
[----:B---3--:R-:W-:-:S03]  /*c4c0*/  F2FP.F16.F32.PACK_AB R5, R49, R44 ;  /* 0x0000002c3105723e */ /* 0x008fc600000000ff */
[----:B-----5:R-:W-:Y:S01]  /*c4d0*/  HMMA.16816.F32 R100, R8, R20, R100 ;  /* 0x000000140864723c */ /* 0x020fe20000001864 */
[----:B------:R-:W-:Y:S02]  /*c4e0*/  F2FP.F16.F32.PACK_AB R6, R47, R146 ;  /* 0x000000922f06723e */ /* 0x000fe400000000ff */
[----:B----4-:R-:W-:-:S03]  /*c4f0*/  F2FP.F16.F32.PACK_AB R7, R51, R46 ;  /* 0x0000002e3307723e */ /* 0x010fc600000000ff */
[----:B------:R-:W-:Y:S01]  /*c500*/  HMMA.16816.F32 R104, R8, R22, R104 ;  /* 0x000000160868723c */ /* 0x000fe20000001868 */
[----:B------:R-:W-:-:S04]  /*c510*/  FADD.FTZ R21, R165, R166 ;  /* 0x000000a6a5157221 */ /* 0x000fc80000010000 */
[----:B------:R-:W-:Y:S01]  /*c520*/  FADD.FTZ R21, R162, R21 ;  /* 0x00000015a2157221 */ /* 0x000fe20000010000 */
[C---:B------:R-:W-:Y:S01]  /*c530*/  HMMA.16816.F32 R112, R8.reuse, R24, R112 ;  /* 0x000000180870723c */ /* 0x040fe20000001870 */
[----:B------:R-:W-:Y:S02]  /*c540*/  FADD.FTZ R23, R163, R164 ;  /* 0x000000a4a3177221 */ /* 0x000fe40000010000 */
[----:B------:R-:W-:Y:S02]  /*c550*/  FADD.FTZ R190, R190, R21 ;  /* 0x00000015bebe7221 */ /* 0x000fe40000010000 */
[----:B------:R-:W-:Y:S01]  /*c560*/  FADD.FTZ R23, R160, R23 ;  /* 0x00000017a0177221 */ /* 0x000fe20000010000 */
[----:B------:R-:W-:Y:S01]  /*c570*/  HMMA.16816.F32 R108, R8, R26, R108 ;  /* 0x0000001a086c723c */ /* 0x000fe2000000186c */
[----:B------:R-:W2:Y:S01]  /*c580*/  LDSM.16.MT88.4 R8, [R168+0xcc00] ;  /* 0x00cc0000a808783b */ /* 0x000ea20000004200 */
[----:B------:R-:W-:Y:S01]  /*c590*/  FADD.FTZ R199, R199, R190 ;  /* 0x000000bec7c77221 */ /* 0x000fe20000010000 */
[----:B------:R-:W-:-:S02]  /*c5a0*/  FADD.FTZ R152, R152, R23 ;  /* 0x0000001798987221 */ /* 0x000fc40000010000 */
[----:B------:R-:W3:Y:S01]  /*c5b0*/  LDSM.16.MT88.4 R24, [R170+0xac00] ;  /* 0x00ac0000aa18783b */ /* 0x000ee20000004200 */
[----:B------:R-:W-:Y:S01]  /*c5c0*/  HMMA.16816.F32 R68, R4, R16, R68 ;  /* 0x000000100444723c */ /* 0x000fe20000001844 */
[----:B------:R-:W-:Y:S01]  /*c5d0*/  FADD.FTZ R159, R159, R152 ;  /* 0x000000989f9f7221 */ /* 0x000fe20000010000 */
[----:B------:R-:W-:-:S03]  /*c5e0*/  FADD.FTZ R150, R150, R199 ;  /* 0x000000c796967221 */ /* 0x000fc60000010000 */
[----:B------:R-:W-:Y:S01]  /*c5f0*/  FADD.FTZ R52, R52, R159 ;  /* 0x0000009f34347221 */ /* 0x000fe20000010000 */
[----:B------:R-:W-:Y:S01]  /*c600*/  HMMA.16816.F32 R72, R4, R18, R72 ;  /* 0x000000120448723c */ /* 0x000fe20000001848 */
[----:B------:R-:W4:Y:S01]  /*c610*/  LDSM.16.MT88.4 R16, [R170+0xec00] ;  /* 0x00ec0000aa10783b */ /* 0x000f220000004200 */
        /* <DEDUP_REMOVED lines=16> */
[----:B--2---:R-:W-:Y:S02]  /*c720*/  HMMA.16816.F32 R84, R4, R8, R84 ;  /* 0x000000080454723c */ /* 0x004fe40000001854 */
[----:B------:R-:W-:-:S04]  /*c730*/  FADD.FTZ R2, R43, R2 ;  /* 0x000000022b027221 */ /* 0x000fc80000010000 */
[----:B------:R-:W-:Y:S01]  /*c740*/  HMMA.16816.F32 R88, R4, R10, R88 ;  /* 0x0000000a0458723c */ /* 0x000fe20000001858 */
[----:B------:R-:W-:Y:S01]  /*c750*/  FADD.FTZ R9, R39, R0 ;  /* 0x0000000027097221 */ /* 0x000fe20000010000 */
[----:B------:R-:W-:-:S03]  /*c760*/  MOV R0, R56 ;  /* 0x0000003800007202 */ /* 0x000fc60000000f00 */
[----:B------:R-:W-:Y:S01]  /*c770*/  FADD.FTZ R9, R38, R9 ;  /* 0x0000000926097221 */ /* 0x000fe20000010000 */
[C---:B---3--:R-:W-:Y:S01]  /*c780*/  HMMA.16816.F32 R112, R4.reuse, R24, R112 ;  /* 0x000000180470723c */ /* 0x048fe20000001870 */
[----:B------:R-:W-:Y:S01]  /*c790*/  FADD.FTZ R11, R41, R2 ;  /* 0x00000002290b7221 */ /* 0x000fe20000010000 */
[----:B------:R-:W-:Y:S01]  /*c7a0*/  MOV R2, R57 ;  /* 0x0000003900027202 */ /* 0x000fe20000000f00 */
[----:B------:R-:W-:Y:S02]  /*c7b0*/  FADD.FTZ R142, R142, R9 ;  /* 0x000000098e8e7221 */ /* 0x000fe40000010000 */
[----:B------:R-:W-:Y:S01]  /*c7c0*/  FADD.FTZ R11, R42, R11 ;  /* 0x0000000b2a0b7221 */ /* 0x000fe20000010000 */
[----:B------:R-:W-:Y:S01]  /*c7d0*/  HMMA.16816.F32 R108, R4, R26, R108 ;  /* 0x0000001a046c723c */ /* 0x000fe2000000186c */
[----:B------:R-:W-:Y:S02]  /*c7e0*/  FADD.FTZ R45, R45, R142 ;  /* 0x0000008e2d2d7221 */ /* 0x000fe40000010000 */
[----:B------:R-:W-:-:S02]  /*c7f0*/  FADD.FTZ R44, R44, R11 ;  /* 0x0000000b2c2c7221 */ /* 0x000fc40000010000 */
[----:B------:R-:W-:Y:S01]  /*c800*/  FADD.FTZ R146, R146, R45 ;  /* 0x0000002d92927221 */ /* 0x000fe20000010000 */
[C---:B----4-:R-:W-:Y:S01]  /*c810*/  HMMA.16816.F32 R92, R4.reuse, R16, R92 ;  /* 0x00000010045c723c */ /* 0x050fe2000000185c */
[----:B------:R-:W-:Y:S02]  /*c820*/  FADD.FTZ R49, R49, R44 ;  /* 0x0000002c31317221 */ /* 0x000fe40000010000 */
[----:B------:R-:W-:Y:S02]  /*c830*/  FADD.FTZ R194, R47, R146 ;  /* 0x000000922fc27221 */ /* 0x000fe40000010000 */
[----:B------:R-:W-:Y:S01]  /*c840*/  FADD.FTZ R46, R46, R49 ;  /* 0x000000312e2e7221 */ /* 0x000fe20000010000 */
[----:B------:R-:W-:Y:S03]  /*c850*/  HMMA.16816.F32 R96, R4, R18, R96 ;  /* 0x000000120460723c */ /* 0x000fe60000001860 */
[----:B------:R-:W-:-:S03]  /*c860*/  FADD.FTZ R195, R51, R46 ;  /* 0x0000002e33c37221 */ /* 0x000fc60000010000 */
[C---:B-1----:R-:W-:Y:S06]  /*c870*/  HMMA.16816.F32 R100, R4.reuse, R12, R100 ;  /* 0x0000000c0464723c */ /* 0x042fec0000001864 */
[----:B------:R-:W-:-:S15]  /*c880*/  HMMA.16816.F32 R104, R4, R14, R104 ;  /* 0x0000000e0468723c */ /* 0x000fde0000001868 */
[----:B------:R-:W-:-:S09]  /*c890*/  NOP ;  /* 0x0000000000007918 */ /* 0x000fd20000000000 */
.L_x_1906:
        /* <DEDUP_REMOVED lines=9> */
.L_x_1918:
        /* <DEDUP_REMOVED lines=70> */
.L_x_1915:
        /* <DEDUP_REMOVED lines=298> */
[C---:B------:R-:W-:Y:S02]  /*e030*/  LEA.HI.X.SX32 R129, R125.reuse, R187, 0x2, P0 ;  /* 0x000000bb7d817211 */ /* 0x040fe400000f16ff */
[----:B------:R-:W-:Y:S02]  /*e040*/  IADD3 R125, R125, -R121, RZ ;  /* 0x800000797d7d7210 */ /* 0x000fe40007ffe0ff */
[----:B------:R-:W3:Y:S01]  /*e050*/  LDC.64 R120, c[0x0][0x230] ;  /* 0x00008c00ff787b82 */ /* 0x000ee20000000a00 */
[----:B------:R-:W2:Y:S02]  /*e060*/  LDG.E R123, desc[UR10][R128.64] ;  /* 0x0000000a807b7981 */ /* 0x000ea4000c1e1900 */
[----:B------:R-:W-:Y:S04]  /*e070*/  IMAD R0, R125, R0, -0x80 ;  /* 0xffffff807d007424 */ /* 0x000fe800078e0200 */
[C---:B------:R-:W-:Y:S01]  /*e080*/  IMAD.WIDE.U32 R126, R0.reuse, UR7, RZ ;  /* 0x00000007007e7c25 */ /* 0x040fe2000f8e00ff */
[----:B------:R-:W-:Y:S05]  /*e090*/  SHF.R.S32.HI R125, RZ, 0x1f, R0 ;  /* 0x0000001fff7d7819 */ /* 0x000fea0000011400 */
[----:B------:R-:W-:Y:S04]  /*e0a0*/  IMAD R125, R125, UR7, RZ ;  /* 0x000000077d7d7c24 */ /* 0x000fe8000f8e02ff */
[----:B-1----:R-:W-:Y:S05]  /*e0b0*/  IMAD R125, R0, R2, R125 ;  /* 0x00000002007d7224 */ /* 0x002fea00078e027d */
        /* <DEDUP_REMOVED lines=8> */
.L_x_1917:
        /* <DEDUP_REMOVED lines=91> */
.L_x_1916:
[----:B-1----:R-:W-:Y:S04]  /*e6f0*/  IADD3 R128, R180, -0x1, RZ ;  /* 0xffffffffb4807810 */ /* 0x002fe80007ffe0ff */
[----:B------:R-:W-:Y:S04]  /*e700*/  LEA R0, R128, R189, 0x7 ;  /* 0x000000bd80007211 */ /* 0x000fe800078e38ff */
[----:B------:R-:W-:Y:S02]  /*e710*/  I2FP.F32.S32 R2, R0 ;  /* 0x0000000000027245 */ /* 0x000fe40000201400 */
[C---:B------:R-:W-:Y:S02]  /*e720*/  IADD3 R116, R0.reuse, 0x1, RZ ;  /* 0x0000000100747810 */ /* 0x040fe40007ffe0ff */
[C---:B------:R-:W-:Y:S01]  /*e730*/  IADD3 R121, R0.reuse, 0x8, RZ ;  /* 0x0000000800797810 */ /* 0x040fe20007ffe0ff */
[CC--:B------:R-:W-:Y:S01]  /*e740*/  FFMA.FTZ R6, R3.reuse, R2.reuse, R6 ;  /* 0x0000000203067223 */ /* 0x0c0fe20000010006 */
[C---:B------:R-:W-:Y:S01]  /*e750*/  FFMA.FTZ R4, R3.reuse, R2, R4 ;  /* 0x0000000203047223 */ /* 0x040fe20000010004 */
[C---:B------:R-:W-:Y:S02]  /*e760*/  IADD3 R2, R0.reuse, 0x9, RZ ;  /* 0x0000000900027810 */ /* 0x040fe40007ffe0ff */
[----:B------:R-:W-:Y:S02]  /*e770*/  I2FP.F32.S32 R116, R116 ;  /* 0x0000007400747245 */ /* 0x000fe40000201400 */
[----:B------:R-:W-:Y:S02]  /*e780*/  I2FP.F32.S32 R2, R2 ;  /* 0x0000000200027245 */ /* 0x000fe40000201400 */
[----:B------:R-:W-:Y:S01]  /*e790*/  I2FP.F32.S32 R121, R121 ;  /* 0x0000007900797245 */ /* 0x000fe20000201400 */
[CC--:B------:R-:W-:Y:S01]  /*e7a0*/  FFMA.FTZ R7, R3.reuse, R116.reuse, R7 ;  /* 0x0000007403077223 */ /* 0x0c0fe20000010007 */
[C---:B------:R-:W-:Y:S01]  /*e7b0*/  FFMA.FTZ R5, R3.reuse, R116, R5 ;  /* 0x0000007403057223 */ /* 0x040fe20000010005 */
[C---:B------:R-:W-:Y:S01]  /*e7c0*/  IADD3 R116, R0.reuse, 0x11, RZ ;  /* 0x0000001100747810 */ /* 0x040fe20007ffe0ff */
[CC--:B------:R-:W-:Y:S01]  /*e7d0*/  FFMA.FTZ R9, R3.reuse, R2.reuse, R9 ;  /* 0x0000000203097223 */ /* 0x0c0fe20000010009 */
[C---:B------:R-:W-:Y:S01]  /*e7e0*/  FFMA.FTZ R11, R3.reuse, R2, R11 ;  /* 0x00000002030b7223 */ /* 0x040fe2000001000b */
[C---:B------:R-:W-:Y:S01]  /*e7f0*/  IADD3 R2, R0.reuse, 0x19, RZ ;  /* 0x0000001900027810 */ /* 0x040fe20007ffe0ff */
[CC--:B------:R-:W-:Y:S01]  /*e800*/  FFMA.FTZ R10, R3.reuse, R121.reuse, R10 ;  /* 0x00000079030a7223 */ /* 0x0c0fe2000001000a */
[C---:B------:R-:W-:Y:S01]  /*e810*/  IADD3 R123, R0.reuse, 0x10, RZ ;  /* 0x00000010007b7810 */ /* 0x040fe20007ffe0ff */
[C---:B------:R-:W-:Y:S01]  /*e820*/  FFMA.FTZ R8, R3.reuse, R121, R8 ;  /* 0x0000007903087223 */ /* 0x040fe20000010008 */
[----:B------:R-:W-:Y:S02]  /*e830*/  I2FP.F32.S32 R116, R116 ;  /* 0x0000007400747245 */ /* 0x000fe40000201400 */
[----:B------:R-:W-:Y:S02]  /*e840*/  I2FP.F32.S32 R2, R2 ;  /* 0x0000000200027245 */ /* 0x000fe40000201400 */
[C---:B------:R-:W-:Y:S01]  /*e850*/  IADD3 R121, R0.reuse, 0x18, RZ ;  /* 0x0000001800797810 */ /* 0x040fe20007ffe0ff */
[CC--:B------:R-:W-:Y:S01]  /*e860*/  FFMA.FTZ R15, R3.reuse, R116.reuse, R15 ;  /* 0x00000074030f7223 */ /* 0x0c0fe2000001000f */
[----:B------:R-:W-:Y:S01]  /*e870*/  I2FP.F32.S32 R123, R123 ;  /* 0x0000007b007b7245 */ /* 0x000fe20000201400 */
[C---:B------:R-:W-:Y:S01]  /*e880*/  FFMA.FTZ R13, R3.reuse, R116, R13 ;  /* 0x00000074030d7223 */ /* 0x040fe2000001000d */
[C---:B------:R-:W-:Y:S01]  /*e890*/  IADD3 R116, R0.reuse, 0x21, RZ ;  /* 0x0000002100747810 */ /* 0x040fe20007ffe0ff */
[CC--:B------:R-:W-:Y:S01]  /*e8a0*/  FFMA.FTZ R19, R3.reuse, R2.reuse, R19 ;  /* 0x0000000203137223 */ /* 0x0c0fe20000010013 */
[----:B------:R-:W-:Y:S01]  /*e8b0*/  I2FP.F32.S32 R121, R121 ;  /* 0x0000007900797245 */ /* 0x000fe20000201400 */
[C---:B------:R-:W-:Y:S01]  /*e8c0*/  FFMA.FTZ R17, R3.reuse, R2, R17 ;  /* 0x0000000203117223 */ /* 0x040fe20000010011 */
[CC--:B------:R-:W-:Y:S01]  /*e8d0*/  FFMA.FTZ R14, R3.reuse, R123.reuse, R14 ;  /* 0x0000007b030e7223 */ /* 0x0c0fe2000001000e */
[C---:B------:R-:W-:Y:S01]  /*e8e0*/  FFMA.FTZ R12, R3.reuse, R123, R12 ;  /* 0x0000007b030c7223 */ /* 0x040fe2000001000c */
[C---:B------:R-:W-:Y:S01]  /*e8f0*/  IADD3 R2, R0.reuse, 0x29, RZ ;  /* 0x0000002900027810 */ /* 0x040fe20007ffe0ff */
[CC--:B------:R-:W-:Y:S01]  /*e900*/  FFMA.FTZ R18, R3.reuse, R121.reuse, R18 ;  /* 0x0000007903127223 */ /* 0x0c0fe20000010012 */
[----:B------:R-:W-:Y:S01]  /*e910*/  I2FP.F32.S32 R116, R116 ;  /* 0x0000007400747245 */ /* 0x000fe20000201400 */
[C---:B------:R-:W-:Y:S01]  /*e920*/  FFMA.FTZ R16, R3.reuse, R121, R16 ;  /* 0x0000007903107223 */ /* 0x040fe20000010010 */
[C---:B------:R-:W-:Y:S02]  /*e930*/  IADD3 R123, R0.reuse, 0x20, RZ ;  /* 0x00000020007b7810 */ /* 0x040fe40007ffe0ff */
[----:B------:R-:W-:Y:S01]  /*e940*/  I2FP.F32.S32 R2, R2 ;  /* 0x0000000200027245 */ /* 0x000fe20000201400 */
[CC--:B------:R-:W-:Y:S01]  /*e950*/  FFMA.FTZ R23, R3.reuse, R116.reuse, R23 ;  /* 0x0000007403177223 */ /* 0x0c0fe20000010017 */
[C---:B------:R-:W-:Y:S01]  /*e960*/  IADD3 R121, R0.reuse, 0x28, RZ ;  /* 0x0000002800797810 */ /* 0x040fe20007ffe0ff */
[C---:B------:R-:W-:Y:S01]  /*e970*/  FFMA.FTZ R21, R3.reuse, R116, R21 ;  /* 0x0000007403157223 */ /* 0x040fe20000010015 */
[----:B------:R-:W-:Y:S01]  /*e980*/  I2FP.F32.S32 R123, R123 ;  /* 0x0000007b007b7245 */ /* 0x000fe20000201400 */
[CC--:B------:R-:W-:Y:S01]  /*e990*/  FFMA.FTZ R27, R3.reuse, R2.reuse, R27 ;  /* 0x00000002031b7223 */ /* 0x0c0fe2000001001b */
[C---:B------:R-:W-:Y:S01]  /*e9a0*/  IADD3 R116, R0.reuse, 0x31, RZ ;  /* 0x0000003100747810 */ /* 0x040fe20007ffe0ff */
[C---:B------:R-:W-:Y:S01]  /*e9b0*/  FFMA.FTZ R25, R3.reuse, R2, R25 ;  /* 0x0000000203197223 */ /* 0x040fe20000010019 */
[----:B------:R-:W-:Y:S01]  /*e9c0*/  I2FP.F32.S32 R121, R121 ;  /* 0x0000007900797245 */ /* 0x000fe20000201400 */
[CC--:B------:R-:W-:Y:S01]  /*e9d0*/  FFMA.FTZ R22, R3.reuse, R123.reuse, R22 ;  /* 0x0000007b03167223 */ /* 0x0c0fe20000010016 */
        /* <DEDUP_REMOVED lines=8> */
[----:B------:R-:W-:Y:S01]  /*ea60*/  IADD3 R121, R0, 0x40, RZ ;  /* 0x0000004000797810 */ /* 0x000fe20007ffe0ff */
[C---:B------:R-:W-:Y:S01]  /*ea70*/  FFMA.FTZ R29, R3.reuse, R116, R29 ;  /* 0x00000074031d7223 */ /* 0x040fe2000001001d */
[----:B------:R-:W-:Y:S01]  /*ea80*/  I2FP.F32.S32 R123, R123 ;  /* 0x0000007b007b7245 */ /* 0x000fe20000201400 */
[CC--:B------:R-:W-:Y:S01]  /*ea90*/  FFMA.FTZ R35, R3.reuse, R2.reuse, R35 ;  /* 0x0000000203237223 */ /* 0x0c0fe20000010023 */
[----:B------:R-:W-:Y:S01]  /*eaa0*/  FMNMX.FTZ R116, R6, R119, !PT ;  /* 0x0000007706747209 */ /* 0x000fe20007810000 */
[C---:B------:R-:W-:Y:S01]  /*eab0*/  FFMA.FTZ R33, R3.reuse, R2, R33 ;  /* 0x0000000203217223 */ /* 0x040fe20000010021 */
[----:B------:R-:W-:Y:S01]  /*eac0*/  I2FP.F32.S32 R121, R121 ;  /* 0x0000007900797245 */ /* 0x000fe20000201400 */
[CC--:B------:R-:W-:Y:S01]  /*ead0*/  FFMA.FTZ R34, R3.reuse, R123.reuse, R34 ;  /* 0x0000007b03227223 */ /* 0x0c0fe20000010022 */
[----:B------:R-:W-:Y:S01]  /*eae0*/  IADD3 R118, R0, 0x30, RZ ;  /* 0x0000003000767810 */ /* 0x000fe20007ffe0ff */
[C---:B------:R-:W-:Y:S01]  /*eaf0*/  FFMA.FTZ R32, R3.reuse, R123, R32 ;  /* 0x0000007b03207223 */ /* 0x040fe20000010020 */
[----:B------:R-:W-:Y:S01]  /*eb00*/  FMNMX.FTZ R2, R4, R117, !PT ;  /* 0x0000007504027209 */ /* 0x000fe20007810000 */
[-C--:B------:R-:W-:Y:S01]  /*eb10*/  FFMA.FTZ R38, R3, R121.reuse, R38 ;  /* 0x0000007903267223 */ /* 0x080fe20000010026 */
[----:B------:R-:W-:Y:S01]  /*eb20*/  FMNMX.FTZ R123, R7, R116, !PT ;  /* 0x00000074077b7209 */ /* 0x000fe20007810000 */
[----:B------:R-:W-:Y:S01]  /*eb30*/  FFMA.FTZ R36, R3, R121, R36 ;  /* 0x0000007903247223 */ /* 0x000fe20000010024 */
[----:B------:R-:W-:Y:S02]  /*eb40*/  I2FP.F32.S32 R118, R118 ;  /* 0x0000007600767245 */ /* 0x000fe40000201400 */
[----:B------:R-:W-:Y:S02]  /*eb50*/  IADD3 R120, R0, 0x41, RZ ;  /* 0x0000004100787810 */ /* 0x000fe40007ffe0ff */
[----:B------:R-:W-:Y:S01]  /*eb60*/  FMNMX.FTZ R121, R5, R2, !PT ;  /* 0x0000000205797209 */ /* 0x000fe20007810000 */
[CC--:B------:R-:W-:Y:S01]  /*eb70*/  FFMA.FTZ R30, R3.reuse, R118.reuse, R30 ;  /* 0x00000076031e7223 */ /* 0x0c0fe2000001001e */
[----:B------:R-:W-:Y:S01]  /*eb80*/  FMNMX.FTZ R122, R10, R123, !PT ;  /* 0x0000007b0a7a7209 */ /* 0x000fe20007810000 */
[----:B------:R-:W-:Y:S01]  /*eb90*/  FFMA.FTZ R28, R3, R118, R28 ;  /* 0x00000076031c7223 */ /* 0x000fe2000001001c */
[----:B------:R-:W-:Y:S02]  /*eba0*/  I2FP.F32.S32 R120, R120 ;  /* 0x0000007800787245 */ /* 0x000fe40000201400 */
[----:B------:R-:W-:Y:S02]  /*ebb0*/  FMNMX.FTZ R118, R8, R121, !PT ;  /* 0x0000007908767209 */ /* 0x000fe40007810000 */
[----:B------:R-:W-:Y:S01]  /*ebc0*/  FMNMX.FTZ R123, R11, R122, !PT ;  /* 0x0000007a0b7b7209 */ /* 0x000fe20007810000 */
[CC--:B------:R-:W-:Y:S01]  /*ebd0*/  FFMA.FTZ R39, R3.reuse, R120.reuse, R39 ;  /* 0x0000007803277223 */ /* 0x0c0fe20000010027 */
[----:B------:R-:W-:Y:S01]  /*ebe0*/  FFMA.FTZ R37, R3, R120, R37 ;  /* 0x0000007803257223 */ /* 0x000fe20000010025 */
[----:B------:R-:W-:Y:S02]  /*ebf0*/  FMNMX.FTZ R121, R9, R118, !PT ;  /* 0x0000007609797209 */ /* 0x000fe40007810000 */
[----:B------:R-:W-:Y:S02]  /*ec00*/  FMNMX.FTZ R120, R14, R123, !PT ;  /* 0x0000007b0e787209 */ /* 0x000fe40007810000 */
[----:B------:R-:W-:Y:S02]  /*ec10*/  IADD3 R116, R0, 0x48, RZ ;  /* 0x0000004800747810 */ /* 0x000fe40007ffe0ff */
[----:B------:R-:W-:Y:S02]  /*ec20*/  FMNMX.FTZ R118, R12, R121, !PT ;  /* 0x000000790c767209 */ /* 0x000fe40007810000 */
[----:B------:R-:W-:Y:S02]  /*ec30*/  FMNMX.FTZ R121, R15, R120, !PT ;  /* 0x000000780f797209 */ /* 0x000fe40007810000 */
[----:B------:R-:W-:Y:S02]  /*ec40*/  I2FP.F32.S32 R116, R116 ;  /* 0x0000007400747245 */ /* 0x000fe40000201400 */
[----:B------:R-:W-:Y:S02]  /*ec50*/  FMNMX.FTZ R123, R13, R118, !PT ;  /* 0x000000760d7b7209 */ /* 0x000fe40007810000 */
[----:B------:R-:W-:Y:S01]  /*ec60*/  FMNMX.FTZ R118, R18, R121, !PT ;  /* 0x0000007912767209 */ /* 0x000fe20007810000 */
[CC--:B------:R-:W-:Y:S01]  /*ec70*/  FFMA.FTZ R42, R3.reuse, R116.reuse, R42 ;  /* 0x00000074032a7223 */ /* 0x0c0fe2000001002a */
[----:B------:R-:W-:Y:S01]  /*ec80*/  FFMA.FTZ R40, R3, R116, R40 ;  /* 0x0000007403287223 */ /* 0x000fe20000010028 */
[----:B------:R-:W-:Y:S02]  /*ec90*/  FMNMX.FTZ R116, R16, R123, !PT ;  /* 0x0000007b10747209 */ /* 0x000fe40007810000 */
[C---:B------:R-:W-:Y:S02]  /*eca0*/  IADD3 R120, R0.reuse, 0x50, RZ ;  /* 0x0000005000787810 */ /* 0x040fe40007ffe0ff */
[----:B------:R-:W-:Y:S02]  /*ecb0*/  FMNMX.FTZ R121, R19, R118, !PT ;  /* 0x0000007613797209 */ /* 0x000fe40007810000 */
[----:B------:R-:W-:Y:S02]  /*ecc0*/  FMNMX.FTZ R123, R17, R116, !PT ;  /* 0x00000074117b7209 */ /* 0x000fe40007810000 */
        /* <DEDUP_REMOVED lines=10> */
[----:B------:R-:W-:Y:S01]  /*ed70*/  FMNMX.FTZ R118, R26, R125, !PT ;  /* 0x0000007d1a767209 */ /* 0x000fe20007810000 */
[----:B------:R-:W-:Y:S01]  /*ed80*/  FFMA.FTZ R41, R3, R2, R41 ;  /* 0x0000000203297223 */ /* 0x000fe20000010029 */
[----:B------:R-:W-:Y:S02]  /*ed90*/  IADD3 R2, R0, 0x51, RZ ;  /* 0x0000005100027810 */ /* 0x000fe40007ffe0ff */
        /* <DEDUP_REMOVED lines=13> */
[----:B------:R-:W-:Y:S02]  /*ee70*/  IADD3 R120, R0, 0x59, RZ ;  /* 0x0000005900787810 */ /* 0x000fe40007ffe0ff */
[----:B------:R-:W-:Y:S02]  /*ee80*/  FMNMX.FTZ R121, R29, R2, !PT ;  /* 0x000000021d797209 */ /* 0x000fe40007810000 */
[----:B------:R-:W-:Y:S02]  /*ee90*/  FMNMX.FTZ R122, R34, R123, !PT ;  /* 0x0000007b227a7209 */ /* 0x000fe40007810000 */
[----:B------:R-:W-:Y:S02]  /*eea0*/  I2FP.F32.S32 R120, R120 ;  /* 0x0000007800787245 */ /* 0x000fe40000201400 */
[----:B------:R-:W-:Y:S02]  /*eeb0*/  FMNMX.FTZ R118, R32, R121, !PT ;  /* 0x0000007920767209 */ /* 0x000fe40007810000 */
[----:B------:R-:W-:Y:S01]  /*eec0*/  FMNMX.FTZ R123, R35, R122, !PT ;  /* 0x0000007a237b7209 */ /* 0x000fe20007810000 */
[----:B------:R-:W-:Y:S01]  /*eed0*/  FFMA.FTZ R51, R3, R120, R51 ;  /* 0x0000007803337223 */ /* 0x000fe20000010033 */
[----:B------:R-:W-:Y:S01]  /*eee0*/  FMNMX.FTZ R121, R33, R118, !PT ;  /* 0x0000007621797209 */ /* 0x000fe20007810000 */
[----:B------:R-:W-:Y:S01]  /*eef0*/  FFMA.FTZ R49, R3, R120, R49 ;  /* 0x0000007803317223 */ /* 0x000fe20000010031 */
        /* <DEDUP_REMOVED lines=39> */
[C---:B------:R-:W-:Y:S02]  /*f170*/  IADD3 R118, R0.reuse, 0x71, RZ ;  /* 0x0000007100767810 */ /* 0x040fe40007ffe0ff */
[----:B------:R-:W-:Y:S02]  /*f180*/  IADD3 R116, R0, 0x78, RZ ;  /* 0x0000007800747810 */ /* 0x000fe40007ffe0ff */
[----:B------:R-:W-:Y:S02]  /*f190*/  FMNMX.FTZ R121, R53, R2, !PT ;  /* 0x0000000235797209 */ /* 0x000fe40007810000 */
[----:B------:R-:W-:Y:S02]  /*f1a0*/  FMNMX.FTZ R120, R58, R123, !PT ;  /* 0x0000007b3a787209 */ /* 0x000fe40007810000 */
[----:B------:R-:W-:Y:S02]  /*f1b0*/  IADD3 R2, R0, 0x79, RZ ;  /* 0x0000007900027810 */ /* 0x000fe40007ffe0ff */
[----:B------:R-:W-:Y:S02]  /*f1c0*/  I2FP.F32.S32 R118, R118 ;  /* 0x0000007600767245 */ /* 0x000fe40000201400 */
[----:B------:R-:W-:Y:S02]  /*f1d0*/  I2FP.F32.S32 R0, R116 ;  /* 0x0000007400007245 */ /* 0x000fe40000201400 */
[----:B------:R-:W-:Y:S01]  /*f1e0*/  FMNMX.FTZ R116, R56, R121, !PT ;  /* 0x0000007938747209 */ /* 0x000fe20007810000 */
[----:B------:R-:W-:Y:S01]  /*f1f0*/  FFMA.FTZ R63, R3, R118, R63 ;  /* 0x00000076033f7223 */ /* 0x000fe2000001003f */
[----:B------:R-:W-:Y:S01]  /*f200*/  FMNMX.FTZ R123, R59, R120, !PT ;  /* 0x000000783b7b7209 */ /* 0x000fe20007810000 */
[----:B------:R-:W-:Y:S01]  /*f210*/  FFMA.FTZ R61, R3, R118, R61 ;  /* 0x00000076033d7223 */ /* 0x000fe2000001003d */
        /* <DEDUP_REMOVED lines=20> */
[----:B-1----:R-:W-:Y:S07]  /*f360*/  FMNMX.FTZ R2, R125, R2, !PT ;  /* 0x000000027d027209 */ /* 0x002fee0007810000 */
[----:B------:R-:W-:Y:S01]  /*f370*/  LDSM.16.MT88.4 R124, [R168+0x9000] ;  /* 0x00900000a87c783b */ /* 0x000fe20000004200 */
[----:B--2---:R-:W-:Y:S01]  /*f380*/  FMNMX.FTZ R0, R121, R0, !PT ;  /* 0x0000000079007209 */ /* 0x004fe20007810000 */
[C---:B------:R-:W-:Y:S01]  /*f390*/  FMUL.FTZ R129, R2.reuse, UR4 ;  /* 0x0000000402817c20 */ /* 0x040fe20008410000 */
[----:B------:R-:W-:Y:S02]  /*f3a0*/  FADD.FTZ R117, -R2, R117 ;  /* 0x0000007502757221 */ /* 0x000fe40000010100 */
[C---:B------:R-:W-:Y:S01]  /*f3b0*/  FSETP.NEU.FTZ.AND P0, PT, R0.reuse, -INF , PT ;  /* 0xff8000000000780b */ /* 0x040fe20003f1d000 */
[C---:B------:R-:W-:Y:S01]  /*f3c0*/  FADD.FTZ R116, -R0.reuse, R119 ;  /* 0x0000007700747221 */ /* 0x040fe20000010100 */
[----:B------:R-:W-:Y:S01]  /*f3d0*/  FMUL.FTZ R130, R0, UR4 ;  /* 0x0000000400827c20 */ /* 0x000fe20008410000 */
[----:B------:R-:W1:Y:S01]  /*f3e0*/  LDSM.16.MT88.4 R120, [R170+0x9000] ;  /* 0x00900000aa78783b */ /* 0x000e620000004200 */
[----:B------:R-:W-:Y:S01]  /*f3f0*/  FMUL.FTZ R119, R117, UR4 ;  /* 0x0000000475777c20 */ /* 0x000fe20008410000 */
[----:B------:R-:W-:Y:S02]  /*f400*/  FMUL.FTZ R118, R116, UR4 ;  /* 0x0000000474767c20 */ /* 0x000fe40008410000 */
[----:B------:R-:W-:Y:S01]  /*f410*/  FSEL R130, R130, RZ, P0 ;  /* 0x000000ff82827208 */ /* 0x000fe20000000000 */
[----:B------:R-:W2:Y:S01]  /*f420*/  MUFU.EX2 R117, R119 ;  /* 0x0000007700757308 */ /* 0x000ea20000000800 */
[----:B------:R-:W-:Y:S03]  /*f430*/  FSETP.NEU.FTZ.AND P0, PT, R2, -INF , PT ;  /* 0xff8000000200780b */ /* 0x000fe60003f1d000 */
[--C-:B------:R-:W-:Y:S01]  /*f440*/  FFMA.FTZ R132, R10, UR4, -R130.reuse ;  /* 0x000000040a847c23 */ /* 0x100fe20008010882 */
[----:B------:R-:W-:Y:S01]  /*f450*/  FSEL R129, R129, RZ, P0 ;  /* 0x000000ff81817208 */ /* 0x000fe20000000000 */
[--C-:B------:R-:W-:Y:S01]  /*f460*/  FFMA.FTZ R143, R6, UR4, -R130.reuse ;  /* 0x00000004068f7c23 */ /* 0x100fe20008010882 */
[--C-:B------:R-:W-:Y:S03]  /*f470*/  FFMA.FTZ R133, R7, UR4, -R130.reuse ;  /* 0x0000000407857c23 */ /* 0x100fe60008010882 */
[----:B------:R3:W4:Y:S01]  /*f480*/  MUFU.EX2 R116, R118 ;  /* 0x0000007600747308 */ /* 0x0007220000000800 */
        /* <DEDUP_REMOVED lines=14> */
[----:B------:R-:W-:Y:S03]  /*f570*/  FMUL.FTZ R73, R117, R73 ;  /* 0x0000004975497220 */ /* 0x000fe60000410000 */
[----:B------:R-:W2:Y:S01]  /*f580*/  MUFU.EX2 R133, R133 ;  /* 0x0000008500857308 */ /* 0x000ea20000000800 */
[--C-:B---3--:R-:W-:Y:S01]  /*f590*/  FFMA.FTZ R118, R9, UR4, -R129.reuse ;  /* 0x0000000409767c23 */ /* 0x108fe20008010881 */
[C---:B----4-:R-:W-:Y:S01]  /*f5a0*/  FMUL.FTZ R6, R116.reuse, R114 ;  /* 0x0000007274067220 */ /* 0x050fe20000410000 */
        /* <DEDUP_REMOVED lines=33> */
[----:B------:R-:W3:Y:S01]  /*f7c0*/  LDSM.16.MT88.4 R108, [R170+0xb000] ;  /* 0x00b00000aa6c783b */ /* 0x000ee20000004200 */
        /* <DEDUP_REMOVED lines=11> */
[----:B------:R-:W4:Y:S01]  /*f880*/  MUFU.EX2 R118, R118 ;  /* 0x0000007600767308 */ /* 0x000f220000000800 */
        /* <DEDUP_REMOVED lines=14> */
[--C-:B------:R-:W-:Y:S03]  /*f970*/  FFMA.FTZ R145, R33, UR4, -R129.reuse ;  /* 0x0000000421917c23 */ /* 0x100fe60008010881 */
[----:B------:R-:W2:Y:S01]  /*f980*/  MUFU.EX2 R136, R136 ;  /* 0x0000008800887308 */ /* 0x000ea20000000800 */
[----:B----4-:R-:W-:Y:S01]  /*f990*/  F2FP.F16.F32.PACK_AB R114, R118, R131 ;  /* 0x000000837672723e */ /* 0x010fe200000000ff */
[--C-:B------:R-:W-:Y:S01]  /*f9a0*/  FFMA.FTZ R150, R38, UR4, -R130.reuse ;  /* 0x0000000426967c23 */ /* 0x100fe20008010882 */
[--C-:B------:R-:W-:Y:S01]  /*f9b0*/  FFMA.FTZ R149, R39, UR4, -R130.reuse ;  /* 0x0000000427957c23 */ /* 0x100fe20008010882 */
[--C-:B------:R-:W-:Y:S01]  /*f9c0*/  FFMA.FTZ R151, R37, UR4, -R129.reuse ;  /* 0x0000000425977c23 */ /* 0x100fe20008010881 */
[----:B------:R-:W-:Y:S01]  /*f9d0*/  FFMA.FTZ R36, R36, UR4, -R129 ;  /* 0x0000000424247c23 */ /* 0x000fe20008010881 */
[----:B------:R-:W-:Y:S01]  /*f9e0*/  LDSM.16.MT88.4 R32, [R170+0xc800] ;  /* 0x00c80000aa20783b */ /* 0x000fe20000004200 */
[----:B------:R-:W-:Y:S01]  /*f9f0*/  FFMA.FTZ R143, R116, R195, R143 ;  /* 0x000000c3748f7223 */ /* 0x000fe2000001008f */
[C---:B-1----:R-:W-:Y:S02]  /*fa00*/  HMMA.16816.F32 R4, R112.reuse, R120, R4 ;  /* 0x000000787004723c */ /* 0x042fe40000001804 */
[----:B------:R1:W-:Y:S03]  /*fa10*/  MUFU.EX2 R116, R36 ;  /* 0x0000002400747308 */ /* 0x0003e60000000800 */
[--C-:B------:R-:W-:Y:S01]  /*fa20*/  FFMA.FTZ R52, R52, UR4, -R129.reuse ;  /* 0x0000000434347c23 */ /* 0x100fe20008010881 */
[C---:B------:R-:W-:Y:S01]  /*fa30*/  HMMA.16816.F32 R8, R112.reuse, R122, R8 ;  /* 0x0000007a7008723c */ /* 0x040fe20000001808 */
[----:B------:R-:W4:Y:S05]  /*fa40*/  LDSM.16.MT88.4 R120, [R168+0xb000] ;  /* 0x00b00000a878783b */ /* 0x000f2a0000004200 */
[----:B------:R-:W-:Y:S01]  /*fa50*/  MUFU.EX2 R137, R137 ;  /* 0x0000008900897308 */ /* 0x000fe20000000800 */
[----:B------:R-:W-:Y:S01]  /*fa60*/  ISETP.GT.AND P0, PT, R180, 0x1, PT ;  /* 0x00000001b400780c */ /* 0x000fe20003f04270 */
[--C-:B------:R-:W-:Y:S01]  /*fa70*/  FFMA.FTZ R53, R53, UR4, -R129.reuse ;  /* 0x0000000435357c23 */ /* 0x100fe20008010881 */
[C---:B------:R-:W-:Y:S03]  /*fa80*/  HMMA.16816.F32 R68, R112.reuse, R124, R68 ;  /* 0x0000007c7044723c */ /* 0x040fe60000001844 */
[----:B--2---:R-:W-:Y:S03]  /*fa90*/  F2FP.F16.F32.PACK_AB R12, R136, R135 ;  /* 0x00000087880c723e */ /* 0x004fe600000000ff */
[C---:B------:R-:W-:Y:S01]  /*faa0*/  HMMA.16816.F32 R72, R112.reuse, R126, R72 ;  /* 0x0000007e7048723c */ /* 0x040fe20000001848 */
[----:B-1----:R-:W-:Y:S01]  /*fab0*/  LDSM.16.MT88.4 R36, [R170+0xe800] ;  /* 0x00e80000aa24783b */ /* 0x002fe20000004200 */
[----:B------:R-:W-:Y:S03]  /*fac0*/  MUFU.EX2 R52, R52 ;  /* 0x0000003400347308 */ /* 0x000fe60000000800 */
[--C-:B------:R-:W-:Y:S01]  /*fad0*/  FFMA.FTZ R125, R18, UR4, -R130.reuse ;  /* 0x00000004127d7c23 */ /* 0x100fe20008010882 */
[C---:B---3--:R-:W-:Y:S06]  /*fae0*/  HMMA.16816.F32 R76, R112.reuse, R108, R76 ;  /* 0x0000006c704c723c */ /* 0x048fec000000184c */
[----:B------:R-:W-:Y:S01]  /*faf0*/  MUFU.EX2 R53, R53 ;  /* 0x0000003500357308 */ /* 0x000fe20000000800 */
[--C-:B------:R-:W-:Y:S01]  /*fb00*/  FFMA.FTZ R124, R19, UR4, -R130.reuse ;  /* 0x00000004137c7c23 */ /* 0x100fe20008010882 */
[C---:B------:R-:W-:Y:S01]  /*fb10*/  HMMA.16816.F32 R80, R112.reuse, R110, R80 ;  /* 0x0000006e7050723c */ /* 0x040fe20000001850 */
[----:B------:R-:W1:Y:S02]  /*fb20*/  LDSM.16.MT88.4 R108, [R170+0xd000] ;  /* 0x00d00000aa6c783b */ /* 0x000e640000004200 */
[--C-:B------:R-:W-:Y:S01]  /*fb30*/  FFMA.FTZ R127, R14, UR4, -R130.reuse ;  /* 0x000000040e7f7c23 */ /* 0x100fe20008010882 */
[----:B------:R-:W-:Y:S04]  /*fb40*/  FFMA.FTZ R126, R15, UR4, -R130 ;  /* 0x000000040f7e7c23 */ /* 0x000fe80008010882 */
[----:B------:R-:W-:Y:S03]  /*fb50*/  MUFU.EX2 R125, R125 ;  /* 0x0000007d007d7308 */ /* 0x000fe60000000800 */
[----:B------:R-:W-:Y:S01]  /*fb60*/  FFMA.FTZ R144, R117, R194, R144 ;  /* 0x000000c275907223 */ /* 0x000fe20000010090 */
[--C-:B------:R-:W-:Y:S01]  /*fb70*/  FFMA.FTZ R117, R40, UR4, -R129.reuse ;  /* 0x0000000428757c23 */ /* 0x100fe20008010881 */
[--C-:B------:R-:W-:Y:S01]  /*fb80*/  FFMA.FTZ R42, R42, UR4, -R130.reuse ;  /* 0x000000042a2a7c23 */ /* 0x100fe20008010882 */
[--C-:B------:R-:W-:Y:S01]  /*fb90*/  FFMA.FTZ R43, R43, UR4, -R130.reuse ;  /* 0x000000042b2b7c23 */ /* 0x100fe20008010882 */
[--C-:B------:R-:W-:Y:S03]  /*fba0*/  FFMA.FTZ R40, R41, UR4, -R129.reuse ;  /* 0x0000000429287c23 */ /* 0x100fe60008010881 */
[----:B------:R-:W-:Y:S01]  /*fbb0*/  MUFU.EX2 R127, R127 ;  /* 0x0000007f007f7308 */ /* 0x000fe20000000800 */
[--C-:B------:R-:W-:Y:S01]  /*fbc0*/  FFMA.FTZ R153, R46, UR4, -R130.reuse ;  /* 0x000000042e997c23 */ /* 0x100fe20008010882 */
[C---:B----4-:R-:W-:Y:S03]  /*fbd0*/  HMMA.16816.F32 R84, R112.reuse, R120, R84 ;  /* 0x000000787054723c */ /* 0x050fe60000001854 */
[--C-:B------:R-:W-:Y:S01]  /*fbe0*/  FFMA.FTZ R46, R47, UR4, -R130.reuse ;  /* 0x000000042f2e7c23 */ /* 0x100fe20008010882 */
[--C-:B------:R-:W-:Y:S01]  /*fbf0*/  FFMA.FTZ R47, R48, UR4, -R129.reuse ;  /* 0x00000004302f7c23 */ /* 0x100fe20008010881 */
[--C-:B------:R-:W-:Y:S01]  /*fc00*/  FFMA.FTZ R50, R50, UR4, -R130.reuse ;  /* 0x0000000432327c23 */ /* 0x100fe20008010882 */
[C---:B------:R-:W-:Y:S01]  /*fc10*/  HMMA.16816.F32 R88, R112.reuse, R122, R88 ;  /* 0x0000007a7058723c */ /* 0x040fe20000001858 */
[----:B------:R-:W2:Y:S01]  /*fc20*/  LDSM.16.MT88.4 R120, [R168+0xd000] ;  /* 0x00d00000a878783b */ /* 0x000ea20000004200 */
[----:B------:R-:W3:Y:S03]  /*fc30*/  MUFU.EX2 R126, R126 ;  /* 0x0000007e007e7308 */ /* 0x000ee60000000800 */
[--C-:B------:R-:W-:Y:S01]  /*fc40*/  FFMA.FTZ R41, R51, UR4, -R130.reuse ;  /* 0x0000000433297c23 */ /* 0x100fe20008010882 */
[--C-:B------:R-:W-:Y:S01]  /*fc50*/  FFMA.FTZ R51, R58, UR4, -R130.reuse ;  /* 0x000000043a337c23 */ /* 0x100fe20008010882 */
[--C-:B------:R-:W-:Y:S01]  /*fc60*/  FFMA.FTZ R58, R59, UR4, -R130.reuse ;  /* 0x000000043b3a7c23 */ /* 0x100fe20008010882 */
[--C-:B------:R-:W-:Y:S04]  /*fc70*/  FFMA.FTZ R44, R44, UR4, -R129.reuse ;  /* 0x000000042c2c7c23 */ /* 0x100fe80008010881 */
        /* <DEDUP_REMOVED lines=8> */
[C---:B-1----:R-:W-:Y:S02]  /*fd00*/  HMMA.16816.F32 R92, R112.reuse, R108, R92 ;  /* 0x0000006c705c723c */ /* 0x042fe4000000185c */
[----:B------:R-:W-:Y:S01]  /*fd10*/  MUFU.EX2 R49, R49 ;  /* 0x0000003100317308 */ /* 0x000fe20000000800 */
[----:B---3--:R-:W-:Y:S01]  /*fd20*/  F2FP.F16.F32.PACK_AB R13, R126, R127 ;  /* 0x0000007f7e0d723e */ /* 0x008fe200000000ff */
[--C-:B------:R-:W-:Y:S01]  /*fd30*/  FFMA.FTZ R63, R63, UR4, -R130.reuse ;  /* 0x000000043f3f7c23 */ /* 0x100fe20008010882 */
[----:B------:R-:W-:Y:S01]  /*fd40*/  FFMA.FTZ R59, R66, UR4, -R130 ;  /* 0x00000004423b7c23 */ /* 0x000fe20008010882 */
[C---:B------:R-:W-:Y:S01]  /*fd50*/  HMMA.16816.F32 R96, R112.reuse, R110, R96 ;  /* 0x0000006e7060723c */ /* 0x040fe20000001860 */
[----:B------:R-:W1:Y:S05]  /*fd60*/  LDSM.16.MT88.4 R108, [R170+0x9400] ;  /* 0x00940000aa6c783b */ /* 0x000e6a0000004200 */
[----:B------:R-:W-:Y:S01]  /*fd70*/  MUFU.EX2 R54, R54 ;  /* 0x0000003600367308 */ /* 0x000fe20000000800 */
[----:B----4-:R-:W-:Y:S01]  /*fd80*/  F2FP.F16.F32.PACK_AB R15, R124, R125 ;  /* 0x0000007d7c0f723e */ /* 0x010fe200000000ff */
[--C-:B------:R-:W-:Y:S03]  /*fd90*/  FFMA.FTZ R66, R61, UR4, -R129.reuse ;  /* 0x000000043d427c23 */ /* 0x100fe60008010881 */
[----:B------:R-:W-:Y:S01]  /*fda0*/  FFMA.FTZ R64, R64, UR4, -R129 ;  /* 0x0000000440407c23 */ /* 0x000fe20008010881 */
[----:B------:R-:W-:Y:S04]  /*fdb0*/  FADD.FTZ R143, R133, R143 ;  /* 0x0000008f858f7221 */ /* 0x000fe80000010000 */
[----:B------:R-:W-:Y:S01]  /*fdc0*/  MUFU.EX2 R51, R51 ;  /* 0x0000003300337308 */ /* 0x000fe20000000800 */
[----:B------:R-:W-:Y:S01]  /*fdd0*/  FADD.FTZ R132, R132, R143 ;  /* 0x0000008f84847221 */ /* 0x000fe20000010000 */
[----:B------:R-:W-:Y:S01]  /*fde0*/  FADD.FTZ R144, R134, R144 ;  /* 0x0000009086907221 */ /* 0x000fe20000010000 */
[----:B------:R-:W-:Y:S02]  /*fdf0*/  MOV R180, R128 ;  /* 0x0000008000b47202 */ /* 0x000fe40000000f00 */
[----:B------:R-:W-:Y:S01]  /*fe00*/  FADD.FTZ R132, R119, R132 ;  /* 0x0000008477847221 */ /* 0x000fe20000010000 */
[C---:B--2---:R-:W-:Y:S04]  /*fe10*/  HMMA.16816.F32 R100, R112.reuse, R120, R100 ;  /* 0x000000787064723c */ /* 0x044fe80000001864 */
[----:B------:R-:W-:Y:S01]  /*fe20*/  MUFU.EX2 R58, R58 ;  /* 0x0000003a003a7308 */ /* 0x000fe20000000800 */
[----:B------:R-:W-:Y:S01]  /*fe30*/  FADD.FTZ R127, R127, R132 ;  /* 0x000000847f7f7221 */ /* 0x000fe20000010000 */
[----:B------:R-:W-:Y:S01]  /*fe40*/  FADD.FTZ R131, R131, R144 ;  /* 0x0000009083837221 */ /* 0x000fe20000010000 */
[----:B------:R-:W-:Y:S01]  /*fe50*/  MOV R119, R0 ;  /* 0x0000000000777202 */ /* 0x000fe20000000f00 */
[----:B------:R-:W-:Y:S01]  /*fe60*/  HMMA.16816.F32 R104, R112, R122, R104 ;  /* 0x0000007a7068723c */ /* 0x000fe20000001868 */
[----:B------:R-:W2:Y:S05]  /*fe70*/  LDSM.16.MT88.4 R112, [R168+0x9400] ;  /* 0x00940000a870783b */ /* 0x000eaa0000004200 */
[----:B------:R-:W-:Y:S01]  /*fe80*/  MUFU.EX2 R138, R138 ;  /* 0x0000008a008a7308 */ /* 0x000fe20000000800 */
[--C-:B------:R-:W-:Y:S01]  /*fe90*/  FFMA.FTZ R121, R16, UR4, -R129.reuse ;  /* 0x0000000410797c23 */ /* 0x100fe20008010881 */
[--C-:B------:R-:W-:Y:S03]  /*fea0*/  FFMA.FTZ R120, R17, UR4, -R129.reuse ;  /* 0x0000000411787c23 */ /* 0x100fe60008010881 */
[----:B------:R-:W-:Y:S01]  /*feb0*/  FFMA.FTZ R123, R22, UR4, -R130 ;  /* 0x00000004167b7c23 */ /* 0x000fe20008010882 */
[----:B------:R-:W-:Y:S01]  /*fec0*/  FFMA.FTZ R122, R24, UR4, -R129 ;  /* 0x00000004187a7c23 */ /* 0x000fe20008010881 */
[----:B------:R-:W3:Y:S01]  /*fed0*/  LDSM.16.MT88.4 R16, [R170+0xb400] ;  /* 0x00b40000aa10783b */ /* 0x000ee20000004200 */
[----:B------:R-:W-:Y:S02]  /*fee0*/  FADD.FTZ R126, R126, R127 ;  /* 0x0000007f7e7e7221 */ /* 0x000fe40000010000 */
[----:B------:R-:W-:Y:S01]  /*fef0*/  MUFU.EX2 R121, R121 ;  /* 0x0000007900797308 */ /* 0x000fe20000000800 */
[----:B------:R-:W-:Y:S01]  /*ff00*/  FADD.FTZ R118, R118, R131 ;  /* 0x0000008376767221 */ /* 0x000fe20000010000 */
[----:B------:R-:W-:Y:S03]  /*ff10*/  FADD.FTZ R125, R125, R126 ;  /* 0x0000007e7d7d7221 */ /* 0x000fe60000010000 */
[----:B------:R-:W-:Y:S01]  /*ff20*/  FADD.FTZ R135, R135, R118 ;  /* 0x0000007687877221 */ /* 0x000fe20000010000 */
[----:B------:R-:W-:Y:S04]  /*ff30*/  FADD.FTZ R124, R124, R125 ;  /* 0x0000007d7c7c7221 */ /* 0x000fe80000010000 */
[----:B------:R-:W4:Y:S01]  /*ff40*/  MUFU.EX2 R120, R120 ;  /* 0x0000007800787308 */ /* 0x000f220000000800 */
[----:B------:R-:W-:Y:S09]  /*ff50*/  FADD.FTZ R136, R136, R135 ;  /* 0x0000008788887221 */ /* 0x000ff20000010000 */
[----:B------:R-:W-:Y:S10]  /*ff60*/  MUFU.EX2 R123, R123 ;  /* 0x0000007b007b7308 */ /* 0x000ff40000000800 */
[----:B------:R-:W-:Y:S01]  /*ff70*/  MUFU.EX2 R122, R122 ;  /* 0x0000007a007a7308 */ /* 0x000fe20000000800 */
[C---:B----4-:R-:W-:Y:S01]  /*ff80*/  F2FP.F16.F32.PACK_AB R14, R120.reuse, R121 ;  /* 0x00000079780e723e */ /* 0x050fe200000000ff */
[----:B------:R-:W-:Y:S04]  /*ff90*/  FADD.FTZ R121, R121, R136 ;  /* 0x0000008879797221 */ /* 0x000fe80000010000 */
[----:B------:R-:W-:Y:S02]  /*ffa0*/  FADD.FTZ R120, R120, R121 ;  /* 0x0000007978787221 */ /* 0x000fe40000010000 */
[C---:B-1----:R-:W-:Y:S02]  /*ffb0*/  HMMA.16816.F32 R4, R12.reuse, R108, R4 ;  /* 0x0000006c0c04723c */ /* 0x042fe40000001804 */
[----:B------:R-:W-:Y:S04]  /*ffc0*/  MUFU.EX2 R55, R55 ;  /* 0x0000003700377308 */ /* 0x000fe80000000800 */
[C---:B------:R-:W-:Y:S01]  /*ffd0*/  HMMA.16816.F32 R8, R12.reuse, R110, R8 ;  /* 0x0000006e0c08723c */ /* 0x040fe20000001808 */
[----:B------:R-:W1:Y:S05]  /*ffe0*/  LDSM.16.MT88.4 R108, [R168+0xb400] ;  /* 0x00b40000a86c783b */ /* 0x000e6a0000004200 */
[----:B------:R-:W-:Y:S01]  /*fff0*/  MUFU.EX2 R56, R56 ;  /* 0x0000003800387308 */ /* 0x000fe20000000800 */
[C---:B--2---:R-:W-:Y:S09]  /*10000*/  HMMA.16816.F32 R68, R12.reuse, R112, R68 ;  /* 0x000000700c44723c */ /* 0x044ff20000001844 */
[----:B------:R-:W-:Y:S01]  /*10010*/  MUFU.EX2 R142, R142 ;  /* 0x0000008e008e7308 */ /* 0x000fe20000000800 */
[C---:B------:R-:W-:Y:S03]  /*10020*/  HMMA.16816.F32 R72, R12.reuse, R114, R72 ;  /* 0x000000720c48723c */ /* 0x040fe60000001848 */
[--C-:B------:R-:W-:Y:S03]  /*10030*/  FFMA.FTZ R113, R26, UR4, -R130.reuse ;  /* 0x000000041a717c23 */ /* 0x100fe60008010882 */
[C---:B---3--:R-:W-:Y:S03]  /*10040*/  HMMA.16816.F32 R76, R12.reuse, R16, R76 ;  /* 0x000000100c4c723c */ /* 0x048fe6000000184c */
[----:B------:R-:W-:Y:S02]  /*10050*/  MUFU.EX2 R141, R141 ;  /* 0x0000008d008d7308 */ /* 0x000fe40000000800 */
[--C-:B------:R-:W-:Y:S01]  /*10060*/  FFMA.FTZ R114, R23, UR4, -R130.reuse ;  /* 0x0000000417727c23 */ /* 0x100fe20008010882 */
[C---:B------:R-:W-:Y:S01]  /*10070*/  HMMA.16816.F32 R80, R12.reuse, R18, R80 ;  /* 0x000000120c50723c */ /* 0x040fe20000001850 */
[----:B------:R-:W2:Y:S06]  /*10080*/  LDSM.16.MT88.4 R16, [R170+0xd400] ;  /* 0x00d40000aa10783b */ /* 0x000eac0000004200 */
[----:B------:R-:W-:Y:S01]  /*10090*/  MUFU.EX2 R113, R113 ;  /* 0x0000007100717308 */ /* 0x000fe20000000800 */
[--C-:B------:R-:W-:Y:S03]  /*100a0*/  FFMA.FTZ R112, R27, UR4, -R130.reuse ;  /* 0x000000041b707c23 */ /* 0x100fe60008010882 */
[--C-:B------:R-:W-:Y:S01]  /*100b0*/  FFMA.FTZ R115, R25, UR4, -R129.reuse ;  /* 0x0000000419737c23 */ /* 0x100fe20008010881 */
[----:B------:R-:W-:Y:S01]  /*100c0*/  FFMA.FTZ R130, R67, UR4, -R130 ;  /* 0x0000000443827c23 */ /* 0x000fe20008010882 */
[--C-:B------:R-:W-:Y:S01]  /*100d0*/  FFMA.FTZ R67, R60, UR4, -R129.reuse ;  /* 0x000000043c437c23 */ /* 0x100fe20008010881 */
[----:B------:R-:W-:Y:S03]  /*100e0*/  LDSM.16.MT88.4 R20, [R168+0xb800] ;  /* 0x00b80000a814783b */ /* 0x000fe60000004200 */
[----:B------:R-:W-:Y:S01]  /*100f0*/  MUFU.EX2 R112, R112 ;  /* 0x0000007000707308 */ /* 0x000fe20000000800 */
[----:B------:R-:W-:Y:S01]  /*10100*/  FFMA.FTZ R129, R65, UR4, -R129 ;  /* 0x0000000441817c23 */ /* 0x000fe20008010881 */
[C---:B-1----:R-:W-:Y:S03]  /*10110*/  HMMA.16816.F32 R84, R12.reuse, R108, R84 ;  /* 0x0000006c0c54723c */ /* 0x042fe60000001854 */
[----:B------:R-:W-:Y:S05]  /*10120*/  LDSM.16.MT88.4 R24, [R168+0xa000] ;  /* 0x00a00000a818783b */ /* 0x000fea0000004200 */
[----:B------:R-:W-:Y:S01]  /*10130*/  MUFU.EX2 R115, R115 ;  /* 0x0000007300737308 */ /* 0x000fe20000000800 */
[C---:B------:R-:W-:Y:S02]  /*10140*/  HMMA.16816.F32 R88, R12.reuse, R110, R88 ;  /* 0x0000006e0c58723c */ /* 0x040fe40000001858 */
[----:B------:R-:W1:Y:S07]  /*10150*/  LDSM.16.MT88.4 R108, [R168+0xd400] ;  /* 0x00d40000a86c783b */ /* 0x000e6e0000004200 */
[----:B------:R-:W3:Y:S10]  /*10160*/  MUFU.EX2 R114, R114 ;  /* 0x0000007200727308 */ /* 0x000ef40000000800 */
[----:B------:R-:W-:Y:S01]  /*10170*/  MUFU.EX2 R139, R139 ;  /* 0x0000008b008b7308 */ /* 0x000fe20000000800 */
[C---:B--2---:R-:W-:Y:S09]  /*10180*/  HMMA.16816.F32 R92, R12.reuse, R16, R92 ;  /* 0x000000100c5c723c */ /* 0x044ff2000000185c */
[----:B------:R-:W2:Y:S01]  /*10190*/  MUFU.EX2 R140, R140 ;  /* 0x0000008c008c7308 */ /* 0x000ea20000000800 */
[C---:B------:R-:W-:Y:S01]  /*101a0*/  HMMA.16816.F32 R96, R12.reuse, R18, R96 ;  /* 0x000000120c60723c */ /* 0x040fe20000001860 */
[----:B------:R-:W4:Y:S08]  /*101b0*/  LDSM.16.MT88.4 R16, [R170+0x9800] ;  /* 0x00980000aa10783b */ /* 0x000f300000004200 */
[----:B------:R-:W-:Y:S10]  /*101c0*/  MUFU.EX2 R146, R146 ;  /* 0x0000009200927308 */ /* 0x000ff40000000800 */
[----:B------:R-:W5:Y:S01]  /*101d0*/  MUFU.EX2 R147, R147 ;  /* 0x0000009300937308 */ /* 0x000f620000000800 */
[C---:B-1----:R-:W-:Y:S09]  /*101e0*/  HMMA.16816.F32 R100, R12.reuse, R108, R100 ;  /* 0x0000006c0c64723c */ /* 0x042ff20000001864 */
[----:B------:R-:W-:Y:S01]  /*101f0*/  MUFU.EX2 R148, R148 ;  /* 0x0000009400947308 */ /* 0x000fe20000000800 */
[----:B------:R-:W-:Y:S01]  /*10200*/  HMMA.16816.F32 R104, R12, R110, R104 ;  /* 0x0000006e0c68723c */ /* 0x000fe20000001868 */
[----:B------:R-:W1:Y:S08]  /*10210*/  LDSM.16.MT88.4 R108, [R168+0x9800] ;  /* 0x00980000a86c783b */ /* 0x000e700000004200 */
[----:B------:R-:W5:Y:S02]  /*10220*/  MUFU.EX2 R145, R145 ;  /* 0x0000009100917308 */ /* 0x000f640000000800 */
[----:B---3--:R-:W-:Y:S01]  /*10230*/  F2FP.F16.F32.PACK_AB R13, R114, R123 ;  /* 0x0000007b720d723e */ /* 0x008fe200000000ff */
[----:B------:R-:W-:Y:S01]  /*10240*/  FADD.FTZ R123, R123, R124 ;  /* 0x0000007c7b7b7221 */ /* 0x000fe20000010000 */
[----:B------:R-:W-:Y:S03]  /*10250*/  F2FP.F16.F32.PACK_AB R15, R112, R113 ;  /* 0x00000071700f723e */ /* 0x000fe600000000ff */
[----:B------:R-:W-:Y:S01]  /*10260*/  FADD.FTZ R114, R114, R123 ;  /* 0x0000007b72727221 */ /* 0x000fe20000010000 */
[----:B------:R-:W-:Y:S02]  /*10270*/  F2FP.F16.F32.PACK_AB R12, R138, R137 ;  /* 0x000000898a0c723e */ /* 0x000fe400000000ff */
[----:B------:R-:W-:Y:S01]  /*10280*/  MUFU.EX2 R150, R150 ;  /* 0x0000009600967308 */ /* 0x000fe20000000800 */
[----:B------:R-:W-:Y:S01]  /*10290*/  F2FP.F16.F32.PACK_AB R14, R115, R122 ;  /* 0x0000007a730e723e */ /* 0x000fe200000000ff */
[----:B------:R-:W-:Y:S06]  /*102a0*/  FADD.FTZ R113, R113, R114 ;  /* 0x0000007271717221 */ /* 0x000fec0000010000 */
[C---:B----4-:R-:W-:Y:S02]  /*102b0*/  HMMA.16816.F32 R4, R12.reuse, R16, R4 ;  /* 0x000000100c04723c */ /* 0x050fe40000001804 */
[----:B------:R-:W3:Y:S04]  /*102c0*/  MUFU.EX2 R149, R149 ;  /* 0x0000009500957308 */ /* 0x000ee80000000800 */
[C---:B------:R-:W-:Y:S01]  /*102d0*/  HMMA.16816.F32 R8, R12.reuse, R18, R8 ;  /* 0x000000120c08723c */ /* 0x040fe20000001808 */
[----:B------:R-:W4:Y:S05]  /*102e0*/  LDSM.16.MT88.4 R16, [R170+0xb800] ;  /* 0x00b80000aa10783b */ /* 0x000f2a0000004200 */
[----:B------:R-:W-:Y:S10]  /*102f0*/  MUFU.EX2 R42, R42 ;  /* 0x0000002a002a7308 */ /* 0x000ff40000000800 */
[----:B------:R-:W3:Y:S01]  /*10300*/  MUFU.EX2 R43, R43 ;  /* 0x0000002b002b7308 */ /* 0x000ee20000000800 */
[C---:B-1----:R-:W-:Y:S06]  /*10310*/  HMMA.16816.F32 R68, R12.reuse, R108, R68 ;  /* 0x0000006c0c44723c */ /* 0x042fec0000001844 */
[C---:B------:R-:W-:Y:S01]  /*10320*/  HMMA.16816.F32 R72, R12.reuse, R110, R72 ;  /* 0x0000006e0c48723c */ /* 0x040fe20000001848 */
[----:B------:R-:W-:Y:S02]  /*10330*/  LDSM.16.MT88.4 R108, [R170+0xac00] ;  /* 0x00ac0000aa6c783b */ /* 0x000fe40000004200 */
[----:B------:R-:W1:Y:S10]  /*10340*/  MUFU.EX2 R151, R151 ;  /* 0x0000009700977308 */ /* 0x000e740000000800 */
[----:B------:R-:W-:Y:S10]  /*10350*/  MUFU.EX2 R117, R117 ;  /* 0x0000007500757308 */ /* 0x000ff40000000800 */
[----:B------:R-:W1:Y:S01]  /*10360*/  MUFU.EX2 R40, R40 ;  /* 0x0000002800287308 */ /* 0x000e620000000800 */
[C---:B----4-:R-:W-:Y:S09]  /*10370*/  HMMA.16816.F32 R76, R12.reuse, R16, R76 ;  /* 0x000000100c4c723c */ /* 0x050ff2000000184c */
[----:B------:R-:W-:Y:S01]  /*10380*/  MUFU.EX2 R153, R153 ;  /* 0x0000009900997308 */ /* 0x000fe20000000800 */
[C---:B------:R-:W-:Y:S01]  /*10390*/  HMMA.16816.F32 R80, R12.reuse, R18, R80 ;  /* 0x000000120c50723c */ /* 0x040fe20000001850 */
[----:B------:R-:W4:Y:S05]  /*103a0*/  LDSM.16.MT88.4 R16, [R170+0xd800] ;  /* 0x00d80000aa10783b */ /* 0x000f2a0000004200 */
[C---:B------:R-:W-:Y:S03]  /*103b0*/  HMMA.16816.F32 R84, R12.reuse, R20, R84 ;  /* 0x000000140c54723c */ /* 0x040fe60000001854 */
[----:B------:R-:W1:Y:S03]  /*103c0*/  MUFU.EX2 R46, R46 ;  /* 0x0000002e002e7308 */ /* 0x000e660000000800 */
[C---:B------:R-:W-:Y:S01]  /*103d0*/  HMMA.16816.F32 R88, R12.reuse, R22, R88 ;  /* 0x000000160c58723c */ /* 0x040fe20000001858 */
[----:B------:R-:W2:Y:S06]  /*103e0*/  LDSM.16.MT88.4 R20, [R168+0xd800] ;  /* 0x00d80000a814783b */ /* 0x000eac0000004200 */
[----:B------:R-:W-:Y:S10]  /*103f0*/  MUFU.EX2 R50, R50 ;  /* 0x0000003200327308 */ /* 0x000ff40000000800 */
[----:B------:R-:W1:Y:S10]  /*10400*/  MUFU.EX2 R41, R41 ;  /* 0x0000002900297308 */ /* 0x000e740000000800 */
[----:B------:R-:W-:Y:S10]  /*10410*/  MUFU.EX2 R44, R44 ;  /* 0x0000002c002c7308 */ /* 0x000ff40000000800 */
[----:B------:R-:W1:Y:S01]  /*10420*/  MUFU.EX2 R45, R45 ;  /* 0x0000002d002d7308 */ /* 0x000e620000000800 */
[C---:B----4-:R-:W-:Y:S06]  /*10430*/  HMMA.16816.F32 R92, R12.reuse, R16, R92 ;  /* 0x000000100c5c723c */ /* 0x050fec000000185c */
[C---:B------:R-:W-:Y:S01]  /*10440*/  HMMA.16816.F32 R96, R12.reuse, R18, R96 ;  /* 0x000000120c60723c */ /* 0x040fe20000001860 */
[----:B------:R-:W4:Y:S02]  /*10450*/  LDSM.16.MT88.4 R16, [R170+0x9c00] ;  /* 0x009c0000aa10783b */ /* 0x000f240000004200 */
[----:B------:R-:W-:Y:S03]  /*10460*/  MUFU.EX2 R47, R47 ;  /* 0x0000002f002f7308 */ /* 0x000fe60000000800 */
[C---:B--2---:R-:W-:Y:S07]  /*10470*/  HMMA.16816.F32 R100, R12.reuse, R20, R100 ;  /* 0x000000140c64723c */ /* 0x044fee0000001864 */
[----:B------:R-:W2:Y:S01]  /*10480*/  MUFU.EX2 R48, R48 ;  /* 0x0000003000307308 */ /* 0x000ea20000000800 */
[----:B------:R-:W-:Y:S01]  /*10490*/  HMMA.16816.F32 R104, R12, R22, R104 ;  /* 0x000000160c68723c */ /* 0x000fe20000001868 */
[----:B------:R-:W3:Y:S08]  /*104a0*/  LDSM.16.MT88.4 R20, [R168+0x9c00] ;  /* 0x009c0000a814783b */ /* 0x000ef00000004200 */
[----:B------:R-:W-:Y:S02]  /*104b0*/  MUFU.EX2 R57, R62 ;  /* 0x0000003e00397308 */ /* 0x000fe40000000800 */
[----:B------:R-:W-:Y:S02]  /*104c0*/  F2FP.F16.F32.PACK_AB R13, R141, R142 ;  /* 0x0000008e8d0d723e */ /* 0x000fe400000000ff */
[----:B------:R-:W-:Y:S02]  /*104d0*/  F2FP.F16.F32.PACK_AB R15, R140, R139 ;  /* 0x0000008b8c0f723e */ /* 0x000fe400000000ff */
[----:B-----5:R-:W-:Y:S04]  /*104e0*/  F2FP.F16.F32.PACK_AB R12, R147, R146 ;  /* 0x00000092930c723e */ /* 0x020fe800000000ff */
[----:B------:R-:W5:Y:S01]  /*104f0*/  MUFU.EX2 R60, R63 ;  /* 0x0000003f003c7308 */ /* 0x000f620000000800 */
[----:B------:R-:W-:Y:S09]  /*10500*/  F2FP.F16.F32.PACK_AB R14, R145, R148 ;  /* 0x00000094910e723e */ /* 0x000ff200000000ff */
[----:B------:R-:W-:Y:S01]  /*10510*/  MUFU.EX2 R59, R59 ;  /* 0x0000003b003b7308 */ /* 0x000fe20000000800 */
[C---:B----4-:R-:W-:Y:S09]  /*10520*/  HMMA.16816.F32 R4, R12.reuse, R16, R4 ;  /* 0x000000100c04723c */ /* 0x050ff20000001804 */
[----:B------:R-:W4:Y:S01]  /*10530*/  MUFU.EX2 R130, R130 ;  /* 0x0000008200827308 */ /* 0x000f220000000800 */
[C---:B------:R-:W-:Y:S01]  /*10540*/  HMMA.16816.F32 R8, R12.reuse, R18, R8 ;  /* 0x000000120c08723c */ /* 0x040fe20000001808 */
[----:B------:R-:W1:Y:S08]  /*10550*/  LDSM.16.MT88.4 R16, [R170+0xbc00] ;  /* 0x00bc0000aa10783b */ /* 0x000e700000004200 */
[----:B------:R-:W-:Y:S01]  /*10560*/  MUFU.EX2 R61, R67 ;  /* 0x00000043003d7308 */ /* 0x000fe20000000800 */
[C---:B---3--:R-:W-:Y:S09]  /*10570*/  HMMA.16816.F32 R68, R12.reuse, R20, R68 ;  /* 0x000000140c44723c */ /* 0x048ff20000001844 */
[----:B------:R-:W-:Y:S01]  /*10580*/  MUFU.EX2 R194, R129 ;  /* 0x0000008100c27308 */ /* 0x000fe20000000800 */
        /* <DEDUP_REMOVED lines=18> */
[C---:B-1----:R-:W-:Y:S06]  /*106b0*/  HMMA.16816.F32 R4, R12.reuse, R16, R4 ;  /* 0x000000100c04723c */ /* 0x042fec0000001804 */
[C---:B------:R-:W-:Y:S01]  /*106c0*/  HMMA.16816.F32 R8, R12.reuse, R18, R8 ;  /* 0x000000120c08723c */ /* 0x040fe20000001808 */
[----:B------:R-:W1:Y:S05]  /*106d0*/  LDSM.16.MT88.4 R16, [R168+0xc000] ;  /* 0x00c00000a810783b */ /* 0x000e6a0000004200 */
[C---:B------:R-:W-:Y:S06]  /*106e0*/  HMMA.16816.F32 R68, R12.reuse, R24, R68 ;  /* 0x000000180c44723c */ /* 0x040fec0000001844 */
        /* <DEDUP_REMOVED lines=36> */
[----:B------:R-:W-:Y:S04]  /*10930*/  F2FP.F16.F32.PACK_AB R13, R54, R49 ;  /* 0x00000031360d723e */ /* 0x000fe800000000ff */
[----:B------:R-:W-:Y:S02]  /*10940*/  F2FP.F16.F32.PACK_AB R15, R58, R51 ;  /* 0x000000333a0f723e */ /* 0x000fe400000000ff */
[----:B------:R-:W-:Y:S02]  /*10950*/  F2FP.F16.F32.PACK_AB R12, R53, R52 ;  /* 0x00000034350c723e */ /* 0x000fe400000000ff */
[----:B------:R-:W-:Y:S07]  /*10960*/  F2FP.F16.F32.PACK_AB R14, R56, R55 ;  /* 0x00000037380e723e */ /* 0x000fee00000000ff */
[C---:B---3--:R-:W-:Y:S06]  /*10970*/  HMMA.16816.F32 R4, R12.reuse, R20, R4 ;  /* 0x000000140c04723c */ /* 0x048fec0000001804 */
[C---:B------:R-:W-:Y:S01]  /*10980*/  HMMA.16816.F32 R8, R12.reuse, R22, R8 ;  /* 0x000000160c08723c */ /* 0x040fe20000001808 */
[----:B------:R-:W3:Y:S05]  /*10990*/  LDSM.16.MT88.4 R20, [R168+0xac00] ;  /* 0x00ac0000a814783b */ /* 0x000eea0000004200 */
[C---:B------:R-:W-:Y:S06]  /*109a0*/  HMMA.16816.F32 R68, R12.reuse, R28, R68 ;  /* 0x0000001c0c44723c */ /* 0x040fec0000001844 */
[C---:B------:R-:W-:Y:S01]  /*109b0*/  HMMA.16816.F32 R72, R12.reuse, R30, R72 ;  /* 0x0000001e0c48723c */ /* 0x040fe20000001848 */
[----:B------:R-:W3:Y:S05]  /*109c0*/  LDSM.16.MT88.4 R28, [R170+0xcc00] ;  /* 0x00cc0000aa1c783b */ /* 0x000eea0000004200 */
[C---:B------:R-:W-:Y:S01]  /*109d0*/  HMMA.16816.F32 R76, R12.reuse, R32, R76 ;  /* 0x000000200c4c723c */ /* 0x040fe2000000184c */
[----:B------:R-:W2:Y:S05]  /*109e0*/  MUFU.EX2 R32, R66 ;  /* 0x0000004200207308 */ /* 0x000eaa0000000800 */
[C---:B------:R-:W-:Y:S05]  /*109f0*/  HMMA.16816.F32 R80, R12.reuse, R34, R80 ;  /* 0x000000220c50723c */ /* 0x040fea0000001850 */
[----:B------:R-:W3:Y:S01]  /*10a00*/  MUFU.EX2 R33, R64 ;  /* 0x0000004000217308 */ /* 0x000ee20000000800 */
[C---:B-1----:R-:W-:Y:S05]  /*10a10*/  HMMA.16816.F32 R84, R12.reuse, R16, R84 ;  /* 0x000000100c54723c */ /* 0x042fea0000001854 */
[----:B------:R-:W-:Y:S01]  /*10a20*/  FADD.FTZ R35, R137, R120 ;  /* 0x0000007889237221 */ /* 0x000fe20000010000 */
[C---:B------:R-:W-:Y:S05]  /*10a30*/  HMMA.16816.F32 R88, R12.reuse, R18, R88 ;  /* 0x000000120c58723c */ /* 0x040fea0000001858 */
[----:B-----5:R-:W-:Y:S01]  /*10a40*/  F2FP.F16.F32.PACK_AB R17, R60, R57 ;  /* 0x000000393c11723e */ /* 0x020fe200000000ff */
[C---:B------:R-:W-:Y:S05]  /*10a50*/  HMMA.16816.F32 R92, R12.reuse, R36, R92 ;  /* 0x000000240c5c723c */ /* 0x040fea000000185c */
[----:B----4-:R-:W-:Y:S01]  /*10a60*/  F2FP.F16.F32.PACK_AB R19, R130, R59 ;  /* 0x0000003b8213723e */ /* 0x010fe200000000ff */
[C---:B------:R-:W-:Y:S05]  /*10a70*/  HMMA.16816.F32 R96, R12.reuse, R38, R96 ;  /* 0x000000260c60723c */ /* 0x040fea0000001860 */
[----:B--2---:R-:W-:Y:S01]  /*10a80*/  F2FP.F16.F32.PACK_AB R16, R32, R61 ;  /* 0x0000003d2010723e */ /* 0x004fe200000000ff */
[C---:B------:R-:W-:Y:S05]  /*10a90*/  HMMA.16816.F32 R100, R12.reuse, R24, R100 ;  /* 0x000000180c64723c */ /* 0x040fea0000001864 */
[----:B------:R-:W-:Y:S01]  /*10aa0*/  FADD.FTZ R35, R138, R35 ;  /* 0x000000238a237221 */ /* 0x000fe20000010000 */
[----:B------:R-:W-:Y:S01]  /*10ab0*/  HMMA.16816.F32 R104, R12, R26, R104 ;  /* 0x0000001a0c68723c */ /* 0x000fe20000001868 */
[----:B------:R-:W1:Y:S04]  /*10ac0*/  LDSM.16.MT88.4 R12, [R168+0xcc00] ;  /* 0x00cc0000a80c783b */ /* 0x000e680000004200 */
[----:B---3--:R-:W-:Y:S01]  /*10ad0*/  F2FP.F16.F32.PACK_AB R18, R194, R33 ;  /* 0x00000021c212723e */ /* 0x008fe200000000ff */
[----:B------:R-:W-:Y:S01]  /*10ae0*/  FADD.FTZ R122, R122, R35 ;  /* 0x000000237a7a7221 */ /* 0x000fe20000010000 */
[----:B------:R-:W-:Y:S04]  /*10af0*/  FADD.FTZ R25, R112, R113 ;  /* 0x0000007170197221 */ /* 0x000fe80000010000 */
[----:B------:R-:W-:Y:S01]  /*10b00*/  FADD.FTZ R27, R115, R122 ;  /* 0x0000007a731b7221 */ /* 0x000fe20000010000 */
[----:B------:R-:W-:Y:S01]  /*10b10*/  FADD.FTZ R24, R142, R25 ;  /* 0x000000198e187221 */ /* 0x000fe20000010000 */
[C---:B------:R-:W-:Y:S01]  /*10b20*/  HMMA.16816.F32 R112, R16.reuse, R108, R4 ;  /* 0x0000006c1070723c */ /* 0x040fe20000001804 */
[----:B------:R-:W2:Y:S04]  /*10b30*/  LDSM.16.MT88.4 R4, [R170+0xec00] ;  /* 0x00ec0000aa04783b */ /* 0x000ea80000004200 */
[----:B------:R-:W-:Y:S01]  /*10b40*/  FADD.FTZ R146, R146, R27 ;  /* 0x0000001b92927221 */ /* 0x000fe20000010000 */
[C---:B------:R-:W-:Y:S03]  /*10b50*/  HMMA.16816.F32 R108, R16.reuse, R110, R8 ;  /* 0x0000006e106c723c */ /* 0x040fe60000001808 */
[----:B------:R-:W3:Y:S02]  /*10b60*/  LDSM.16.MT88.4 R8, [R168+0xec00] ;  /* 0x00ec0000a808783b */ /* 0x000ee40000004200 */
        /* <DEDUP_REMOVED lines=18> */
[C---:B------:R-:W-:Y:S04]  /*10c90*/  HMMA.16816.F32 R96, R16.reuse, R6, R96 ;  /* 0x000000061060723c */ /* 0x040fe80000001860 */
[----:B------:R-:W-:Y:S01]  /*10ca0*/  FADD.FTZ R117, R117, R20 ;  /* 0x0000001475757221 */ /* 0x000fe20000010000 */
[----:B------:R-:W-:Y:S01]  /*10cb0*/  FADD.FTZ R20, R43, R42 ;  /* 0x0000002a2b147221 */ /* 0x000fe20000010000 */
[C---:B---3--:R-:W-:Y:S05]  /*10cc0*/  HMMA.16816.F32 R100, R16.reuse, R8, R100 ;  /* 0x000000081064723c */ /* 0x048fea0000001864 */
[----:B------:R-:W-:Y:S01]  /*10cd0*/  FADD.FTZ R117, R40, R117 ;  /* 0x0000007528757221 */ /* 0x000fe20000010000 */
[----:B------:R-:W-:Y:S01]  /*10ce0*/  FADD.FTZ R153, R153, R20 ;  /* 0x0000001499997221 */ /* 0x000fe20000010000 */
[----:B------:R-:W-:Y:S04]  /*10cf0*/  HMMA.16816.F32 R104, R16, R10, R104 ;  /* 0x0000000a1068723c */ /* 0x000fe80000001868 */
[----:B------:R-:W-:Y:S01]  /*10d00*/  FADD.FTZ R44, R44, R117 ;  /* 0x000000752c2c7221 */ /* 0x000fe20000010000 */
[----:B------:R-:W-:Y:S01]  /*10d10*/  MOV R117, R2 ;  /* 0x0000000200757202 */ /* 0x000fe20000000f00 */
[----:B------:R-:W-:Y:S02]  /*10d20*/  FADD.FTZ R153, R46, R153 ;  /* 0x000000992e997221 */ /* 0x000fe40000010000 */
        /* <DEDUP_REMOVED lines=22> */
.L_x_1914:
[----:B------:R-:W1:Y:S01]  /*10e90*/  SHFL.BFLY PT, R3, R194, 0x2, 0x1f ;  /* 0x0c401f00c2037f89 */ /* 0x000e6200000e0000 */
[----:B------:R-:W-:Y:S01]  /*10ea0*/  MOV R6, 0x3f800000 ;  /* 0x3f80000000067802 */ /* 0x000fe20000000f00 */
[----:B------:R-:W2:Y:S01]  /*10eb0*/  S2UR UR4, SR_CgaCtaId ;  /* 0x00000000000479c3 */ /* 0x000ea20000008800 */
[----:B------:R-:W-:Y:S01]  /*10ec0*/  MOV R7, 0x3f800000 ;  /* 0x3f80000000077802 */ /* 0x000fe20000000f00 */
[----:B------:R-:W3:Y:S01]  /*10ed0*/  SHFL.BFLY PT, R4, R195, 0x2, 0x1f ;  /* 0x0c401f00c3047f89 */ /* 0x000ee200000e0000 */
[----:B------:R-:W-:Y:S01]  /*10ee0*/  UMOV UR5, 0x400 ;  /* 0x0000040000057882 */ /* 0x000fe20000000000 */
[----:B------:R-:W-:Y:S01]  /*10ef0*/  MOV R14, 0x7f800000 ;  /* 0x7f800000000e7802 */ /* 0x000fe20000000f00 */
[----:B-1----:R-:W-:Y:S02]  /*10f00*/  FADD.FTZ R8, R3, R194 ;  /* 0x000000c203087221 */ /* 0x002fe40000010000 */
[----:B------:R-:W1:Y:S01]  /*10f10*/  S2R R3, SR_TID.X ;  /* 0x0000000000037919 */ /* 0x000e620000002100 */
[----:B--2---:R-:W-:Y:S01]  /*10f20*/  ULEA UR4, UR4, UR5, 0x18 ;  /* 0x0000000504047291 */ /* 0x004fe2000f8ec03f */
[----:B---3--:R-:W-:Y:S01]  /*10f30*/  FADD.FTZ R9, R4, R195 ;  /* 0x000000c304097221 */ /* 0x008fe20000010000 */
[----:B------:R-:W2:Y:S04]  /*10f40*/  SHFL.BFLY PT, R5, R8, 0x1, 0x1f ;  /* 0x0c201f0008057f89 */ /* 0x000ea800000e0000 */
[----:B------:R-:W3:Y:S01]  /*10f50*/  SHFL.BFLY PT, R4, R9, 0x1, 0x1f ;  /* 0x0c201f0009047f89 */ /* 0x000ee200000e0000 */
[----:B--2---:R-:W-:Y:S01]  /*10f60*/  FADD.FTZ R5, R8, R5 ;  /* 0x0000000508057221 */ /* 0x004fe20000010000 */
[----:B---3--:R-:W-:-:S04]  /*10f70*/  FADD.FTZ R4, R9, R4 ;  /* 0x0000000409047221 */ /* 0x008fc80000010000 */
[----:B------:R-:W-:Y:S02]  /*10f80*/  FSETP.NE.FTZ.AND P3, PT, R5, RZ, PT ;  /* 0x000000ff0500720b */ /* 0x000fe40003f75000 */
[----:B------:R-:W-:-:S11]  /*10f90*/  FSETP.NE.FTZ.AND P2, PT, R4, RZ, PT ;  /* 0x000000ff0400720b */ /* 0x000fd60003f55000 */
[----:B------:R-:W2:Y:S01]  /*10fa0*/  @P3 MUFU.RCP R6, R5 ;  /* 0x0000000500063308 */ /* 0x000ea20000001000 */
[----:B------:R-:W3:Y:S07]  /*10fb0*/  @P3 LDC R21, c[0x0][0x2e8] ;  /* 0x0000ba00ff153b82 */ /* 0x000eee0000000800 */
[----:B------:R-:W4:Y:S01]  /*10fc0*/  @P2 MUFU.RCP R7, R4 ;  /* 0x0000000400072308 */ /* 0x000f220000001000 */
[----:B------:R-:W5:Y:S07]  /*10fd0*/  @P2 LDC R19, c[0x0][0x2e8] ;  /* 0x0000ba00ff132b82 */ /* 0x000f6e0000000800 */
[----:B------:R-:W3:Y:S01]  /*10fe0*/  @P3 MUFU.LG2 R5, R5 ;  /* 0x0000000500053308 */ /* 0x000ee20000000c00 */
[C---:B--2---:R-:W-:Y:S01]  /*10ff0*/  FMUL.FTZ R112, R6.reuse, R112 ;  /* 0x0000007006707220 */ /* 0x044fe20000410000 */
        /* <DEDUP_REMOVED lines=23> */
[----:B-1----:R-:W-:Y:S01]  /*11170*/  SHF.R.S32.HI R6, RZ, 0x1f, R3 ;  /* 0x0000001fff067819 */ /* 0x002fe20000011403 */
[C---:B----4-:R-:W-:Y:S01]  /*11180*/  FMUL.FTZ R115, R7.reuse, R115 ;  /* 0x0000007307737220 */ /* 0x050fe20000410000 */
        /* <DEDUP_REMOVED lines=26> */
[----:B------:R-:W-:Y:S01]  /*11330*/  LEA.HI R6, R6, R3, RZ, 0x5 ;  /* 0x0000000306067211 */ /* 0x000fe200078f28ff */
[----:B---3--:R-:W-:Y:S01]  /*11340*/  @P3 FMUL.FTZ R5, R5, 0.69314718246459960938 ;  /* 0x3f31721805053820 */ /* 0x008fe20000410000 */
[----:B------:R-:W-:-:S02]  /*11350*/  SHF.R.S32.HI R10, RZ, 0x1f, R7 ;  /* 0x0000001fff0a7819 */ /* 0x000fc40000011407 */
[----:B------:R-:W-:Y:S02]  /*11360*/  LOP3.LUT R12, R8, 0xfffffffc, RZ, 0xc0, !PT ;  /* 0xfffffffc080c7812 */ /* 0x000fe400078ec0ff */
[----:B------:R-:W-:Y:S02]  /*11370*/  LEA.HI R10, R10, R7, RZ, 0x3 ;  /* 0x000000070a0a7211 */ /* 0x000fe400078f18ff */
[----:B------:R-:W-:Y:S02]  /*11380*/  SHF.R.S32.HI R11, RZ, 0x5, R6 ;  /* 0x00000005ff0b7819 */ /* 0x000fe40000011406 */
[----:B------:R-:W-:Y:S02]  /*11390*/  LOP3.LUT R10, R10, 0xfffffff8, RZ, 0xc0, !PT ;  /* 0xfffffff80a0a7812 */ /* 0x000fe400078ec0ff */
[----:B------:R-:W-:Y:S02]  /*113a0*/  IADD3 R12, -R12, R3, RZ ;  /* 0x000000030c0c7210 */ /* 0x000fe40007ffe1ff */
[----:B------:R-:W-:-:S02]  /*113b0*/  IADD3 R10, R7, -R10, RZ ;  /* 0x8000000a070a7210 */ /* 0x000fc40007ffe0ff */
[----:B------:R-:W-:Y:S02]  /*113c0*/  LEA R12, R11, R12, 0x8 ;  /* 0x0000000c0b0c7211 */ /* 0x000fe400078e40ff */
[C---:B------:R-:W-:Y:S02]  /*113d0*/  LEA.HI R9, R10.reuse, R10, RZ, 0x1 ;  /* 0x0000000a0a097211 */ /* 0x040fe400078f08ff */
[----:B------:R-:W-:Y:S02]  /*113e0*/  F2FP.F16.F32.PACK_AB R112, R113, R112 ;  /* 0x000000707170723e */ /* 0x000fe400000000ff */
[----:B------:R-:W-:Y:S02]  /*113f0*/  LOP3.LUT R13, R9, 0x3fffffe, RZ, 0xc0, !PT ;  /* 0x03fffffe090d7812 */ /* 0x000fe400078ec0ff */
[----:B------:R-:W-:Y:S02]  /*11400*/  SHF.R.S32.HI R9, RZ, 0x1, R9 ;  /* 0x00000001ff097819 */ /* 0x000fe40000011409 */
[----:B------:R-:W-:Y:S01]  /*11410*/  F2FP.F16.F32.PACK_AB R114, R115, R114 ;  /* 0x000000727372723e */ /* 0x000fe200000000ff */
[----:B------:R-:W-:Y:S01]  /*11420*/  IMAD.IADD R13, R10, 0x1, -R13 ;  /* 0x000000010a0d7824 */ /* 0x000fe200078e0a0d */
[----:B------:R-:W-:-:S02]  /*11430*/  SHF.L.U32 R10, R9, 0x6, RZ ;  /* 0x00000006090a7819 */ /* 0x000fc400000006ff */
[----:B------:R-:W-:Y:S02]  /*11440*/  LOP3.LUT P0, RZ, R9, 0x2, RZ, 0xc0, !PT ;  /* 0x0000000209ff7812 */ /* 0x000fe4000780c0ff */
[----:B------:R-:W-:Y:S02]  /*11450*/  LOP3.LUT R10, R10, 0xc0, RZ, 0xc0, !PT ;  /* 0x000000c00a0a7812 */ /* 0x000fe400078ec0ff */
[----:B------:R-:W-:Y:S02]  /*11460*/  LEA R12, R13, R12, 0x4 ;  /* 0x0000000c0d0c7211 */ /* 0x000fe400078e20ff */
[----:B------:R-:W-:Y:S02]  /*11470*/  LOP3.LUT R13, R9, 0x1, RZ, 0xc0, !PT ;  /* 0x00000001090d7812 */ /* 0x000fe400078ec0ff */
[----:B------:R-:W-:Y:S02]  /*11480*/  LEA.HI R15, R10, R10, RZ, 0x1d ;  /* 0x0000000a0a0f7211 */ /* 0x000fe400078fe8ff */
[----:B------:R-:W-:-:S02]  /*11490*/  ISETP.NE.U32.AND P1, PT, R13, 0x1, PT ;  /* 0x000000010d00780c */ /* 0x000fc40003f25070 */
[----:B------:R-:W-:Y:S01]  /*114a0*/  MOV R9, 0x20 ;  /* 0x0000002000097802 */ /* 0x000fe20000000f00 */
[----:B------:R-:W-:Y:S01]  /*114b0*/  IMAD.U32 R12, R12, 0x2, R15 ;  /* 0x000000020c0c7824 */ /* 0x000fe200078e000f */
[----:B------:R-:W-:Y:S02]  /*114c0*/  F2FP.F16.F32.PACK_AB R108, R109, R108 ;  /* 0x0000006c6d6c723e */ /* 0x000fe400000000ff */
[----:B------:R-:W-:Y:S02]  /*114d0*/  SEL R10, R9, 0xffffffe0, !P0 ;  /* 0xffffffe0090a7807 */ /* 0x000fe40004000000 */
[----:B------:R-:W-:Y:S01]  /*114e0*/  LEA R13, R12, UR4, 0x1 ;  /* 0x000000040c0d7c11 */ /* 0x000fe2000f8e08ff */
[----:B------:R-:W-:Y:S01]  /*114f0*/  ULDC.U8 UR4, c[0x0][0x3d8] ;  /* 0x0000f60000047ab9 */ /* 0x000fe20000000000 */
[----:B------:R-:W-:Y:S02]  /*11500*/  F2FP.F16.F32.PACK_AB R110, R111, R110 ;  /* 0x0000006e6f6e723e */ /* 0x000fe400000000ff */
[C---:B------:R-:W-:Y:S01]  /*11510*/  IADD3 R15, R13.reuse, -0x10, RZ ;  /* 0xfffffff00d0f7810 */ /* 0x040fe20007ffe0ff */
[C---:B------:R-:W-:Y:S01]  /*11520*/  IMAD.IADD R9, R13.reuse, 0x1, R10 ;  /* 0x000000010d097824 */ /* 0x040fe200078e020a */
[----:B------:R-:W-:Y:S01]  /*11530*/  @P1 IADD3 R15, R13, 0x10, RZ ;  /* 0x000000100d0f1810 */ /* 0x000fe20007ffe0ff */
[----:B------:R-:W-:Y:S01]  /*11540*/  STS [R13], R112 ;  /* 0x000000700d007388 */ /* 0x000fe20000000800 */
[----:B------:R-:W-:-:S02]  /*11550*/  F2FP.F16.F32.PACK_AB R68, R69, R68 ;  /* 0x000000444544723e */ /* 0x000fc400000000ff */
[----:B------:R-:W-:Y:S01]  /*11560*/  F2FP.F16.F32.PACK_AB R70, R71, R70 ;  /* 0x000000464746723e */ /* 0x000fe200000000ff */
[----:B------:R-:W-:Y:S01]  /*11570*/  STS [R13+0x200], R114 ;  /* 0x000200720d007388 */ /* 0x000fe20000000800 */
[----:B------:R-:W-:Y:S02]  /*11580*/  F2FP.F16.F32.PACK_AB R72, R73, R72 ;  /* 0x000000484948723e */ /* 0x000fe400000000ff */
[----:B------:R-:W-:Y:S01]  /*11590*/  F2FP.F16.F32.PACK_AB R74, R75, R74 ;  /* 0x0000004a4b4a723e */ /* 0x000fe200000000ff */
[----:B------:R-:W-:Y:S01]  /*115a0*/  STS [R15], R108 ;  /* 0x0000006c0f007388 */ /* 0x000fe20000000800 */
[----:B------:R-:W-:Y:S02]  /*115b0*/  IADD3 R17, R10, R15, RZ ;  /* 0x0000000f0a117210 */ /* 0x000fe40007ffe0ff */
        /* <DEDUP_REMOVED lines=24> */
[----:B------:R-:W-:Y:S01]  /*11740*/  ISETP.NE.AND P0, PT, RZ, UR4, PT ;  /* 0x00000004ff007c0c */ /* 0x000fe2000bf05270 */
[----:B------:R-:W-:Y:S01]  /*11750*/  STS [R15+0x1200], R82 ;  /* 0x001200520f007388 */ /* 0x000fe20000000800 */
[----:B------:R-:W-:Y:S01]  /*11760*/  MOV R10, 0x7f800000 ;  /* 0x7f800000000a7802 */ /* 0x000fe20000000f00 */
[----:B------:R-:W-:Y:S02]  /*11770*/  @P3 FFMA.FTZ R10, R2, R21, R5 ;  /* 0x00000015020a3223 */ /* 0x000fe40000010005 */
[----:B------:R-:W-:Y:S04]  /*11780*/  STS [R9+0x1000], R84 ;  /* 0x0010005409007388 */ /* 0x000fe80000000800 */
[----:B------:R-:W-:Y:S04]  /*11790*/  STS [R9+0x1200], R86 ;  /* 0x0012005609007388 */ /* 0x000fe80000000800 */
[----:B------:R-:W-:Y:S04]  /*117a0*/  STS [R17+0x1000], R88 ;  /* 0x0010005811007388 */ /* 0x000fe80000000800 */
[----:B------:R-:W-:Y:S04]  /*117b0*/  STS [R17+0x1200], R90 ;  /* 0x0012005a11007388 */ /* 0x000fe80000000800 */
[----:B------:R-:W-:Y:S04]  /*117c0*/  STS [R13+0x2000], R92 ;  /* 0x0020005c0d007388 */ /* 0x000fe80000000800 */
[----:B------:R1:W-:Y:S04]  /*117d0*/  STS [R13+0x2200], R94 ;  /* 0x0022005e0d007388 */ /* 0x0003e80000000800 */
[----:B------:R2:W-:Y:S04]  /*117e0*/  STS [R15+0x2000], R96 ;  /* 0x002000600f007388 */ /* 0x0005e80000000800 */
[----:B------:R2:W-:Y:S04]  /*117f0*/  STS [R15+0x2200], R98 ;  /* 0x002200620f007388 */ /* 0x0005e80000000800 */
[----:B------:R2:W-:Y:S04]  /*11800*/  STS [R9+0x2000], R100 ;  /* 0x0020006409007388 */ /* 0x0005e80000000800 */
[----:B------:R2:W-:Y:S04]  /*11810*/  STS [R9+0x2200], R102 ;  /* 0x0022006609007388 */ /* 0x0005e80000000800 */
[----:B------:R2:W-:Y:S04]  /*11820*/  STS [R17+0x2000], R104 ;  /* 0x0020006811007388 */ /* 0x0005e80000000800 */
[----:B------:R2:W-:Y:S01]  /*11830*/  STS [R17+0x2200], R106 ;  /* 0x0022006a11007388 */ /* 0x0005e20000000800 */
[----:B-1----:R-:W-:-:S04]  /*11840*/  @P2 FMUL.FTZ R13, R4, 0.69314718246459960938 ;  /* 0x3f317218040d2820 */ /* 0x002fc80000410000 */
[----:B-----5:R-:W-:Y:S01]  /*11850*/  @P2 FFMA.FTZ R14, R0, R19, R13 ;  /* 0x00000013000e2223 */ /* 0x020fe2000001000d */
[----:B------:R-:W-:Y:S06]  /*11860*/  @!P0 BRA `(.L_x_1919) ;  /* 0x0000000000248947 */ /* 0x000fec0003800000 */
[----:B------:R-:W1:Y:S01]  /*11870*/  S2R R0, SR_CTAID.Y ;  /* 0x0000000000007919 */ /* 0x000e620000002600 */
[----:B------:R-:W1:Y:S01]  /*11880*/  LDC R5, c[0x0][0x2c4] ;  /* 0x0000b100ff057b82 */ /* 0x000e620000000800 */
[----:B------:R-:W-:Y:S01]  /*11890*/  ISETP.NE.AND P0, PT, R183, -0x1, PT ;  /* 0xffffffffb700780c */ /* 0x000fe20003f05270 */
[----:B------:R-:W3:Y:S06]  /*118a0*/  S2R R25, SR_CTAID.Z ;  /* 0x0000000000197919 */ /* 0x000eec0000002700 */
[----:B------:R-:W3:Y:S01]  /*118b0*/  LDC R2, c[0x0][0x2e4] ;  /* 0x0000b900ff027b82 */ /* 0x000ee20000000800 */
[----:B-1----:R-:W-:-:S05]  /*118c0*/  IMAD R4, R0, R5, RZ ;  /* 0x0000000500047224 */ /* 0x002fca00078e02ff */
[----:B------:R-:W-:-:S05]  /*118d0*/  SEL R4, R4, R183, !P0 ;  /* 0x000000b704047207 */ /* 0x000fca0004000000 */
[----:B---3--:R-:W-:Y:S01]  /*118e0*/  IMAD R2, R25, R2, R4 ;  /* 0x0000000219027224 */ /* 0x008fe200078e0204 */
[----:B------:R-:W-:Y:S06]  /*118f0*/  BRA `(.L_x_1920) ;  /* 0x0000000000187947 */ /* 0x000fec0003800000 */
.L_x_1919:
[----:B------:R-:W1:Y:S01]  /*11900*/  S2R R25, SR_CTAID.Z ;  /* 0x0000000000197919 */ /* 0x000e620000002700 */
[----:B------:R-:W1:Y:S01]  /*11910*/  LDC R5, c[0x0][0x270] ;  /* 0x00009c00ff057b82 */ /* 0x000e620000000800 */
[----:B------:R-:W1:Y:S07]  /*11920*/  S2R R0, SR_CTAID.Y ;  /* 0x0000000000007919 */ /* 0x000e6e0000002600 */
[----:B------:R-:W3:Y:S01]  /*11930*/  LDC R2, c[0x0][0x2c4] ;  /* 0x0000b100ff027b82 */ /* 0x000ee20000000800 */
[----:B-1----:R-:W-:-:S04]  /*11940*/  IMAD R5, R0, R5, R25 ;  /* 0x0000000500057224 */ /* 0x002fc800078e0219 */
[----:B---3--:R-:W-:-:S07]  /*11950*/  IMAD R2, R5, R2, RZ ;  /* 0x0000000205027224 */ /* 0x008fce00078e02ff */
.L_x_1920:
[----:B------:R-:W-:Y:S01]  /*11960*/  BAR.SYNC.DEFER_BLOCKING 0x0 ;  /* 0x0000000000007b1d */ /* 0x000fe20000010000 */
[----:B------:R-:W-:Y:S02]  /*11970*/  LOP3.LUT R24, R6, 0xffffffe0, RZ, 0xc0, !PT ;  /* 0xffffffe006187812 */ /* 0x000fe400078ec0ff */
[----:B--2---:R-:W-:Y:S02]  /*11980*/  SHF.R.S32.HI R15, RZ, 0x1f, R0 ;  /* 0x0000001fff0f7819 */ /* 0x004fe40000011400 */
[----:B------:R-:W-:-:S03]  /*11990*/  SHF.R.S32.HI R185, RZ, 0x1f, R184 ;  /* 0x0000001fffb97819 */ /* 0x000fc600000114b8 */
[----:B------:R-:W1:Y:S01]  /*119a0*/  LDC.64 R4, c[0x0][0x290] ;  /* 0x0000a400ff047b82 */ /* 0x000e620000000a00 */
[----:B------:R-:W-:Y:S01]  /*119b0*/  IMAD.IADD R24, R3, 0x1, -R24 ;  /* 0x0000000103187824 */ /* 0x000fe200078e0a18 */
[----:B------:R-:W2:Y:S01]  /*119c0*/  S2R R9, SR_CTAID.X ;  /* 0x0000000000097919 */ /* 0x000ea20000002500 */
[----:B------:R-:W-:Y:S01]  /*119d0*/  ISETP.NE.AND P1, PT, R183, -0x1, PT ;  /* 0xffffffffb700780c */ /* 0x000fe20003f25270 */
[----:B------:R-:W-:Y:S01]  /*119e0*/  BSSY B0, `(.L_x_1921) ;  /* 0x0000029000007945 */ /* 0x000fe20003800000 */
[----:B------:R-:W3:Y:S01]  /*119f0*/  S2R R6, SR_TID.X ;  /* 0x0000000000067919 */ /* 0x000ee20000002100 */
[----:B------:R-:W-:Y:S02]  /*11a00*/  LOP3.LUT P2, RZ, R24, 0x3, RZ, 0xc0, !PT ;  /* 0x0000000318ff7812 */ /* 0x000fe4000784c0ff */
[----:B------:R-:W4:Y:S01]  /*11a10*/  LDC.64 R12, c[0x0][0x298] ;  /* 0x0000a600ff0c7b82 */ /* 0x000f220000000a00 */
[----:B------:R1:W2:Y:S04]  /*11a20*/  LDS.128 R20, [R181+0x800] ;  /* 0x00080000b5147984 */ /* 0x0002a80000000c00 */
[----:B------:R1:W2:Y:S02]  /*11a30*/  LDS.128 R16, [R181+0x1800] ;  /* 0x00180000b5107984 */ /* 0x0002a40000000c00 */
[----:B-1----:R-:W-:-:S02]  /*11a40*/  IMAD R15, R15, R4, RZ ;  /* 0x000000040f0f7224 */ /* 0x002fc400078e02ff */
[----:B------:R-:W-:Y:S01]  /*11a50*/  IMAD.WIDE.U32 R28, R0, R4, RZ ;  /* 0x00000004001c7225 */ /* 0x000fe200078e00ff */
[----:B------:R-:W-:-:S03]  /*11a60*/  SHF.R.S32.HI R4, RZ, 0x1f, R11 ;  /* 0x0000001fff047819 */ /* 0x000fc6000001140b */
[----:B------:R-:W-:Y:S01]  /*11a70*/  IMAD R5, R0, R5, R15 ;  /* 0x0000000500057224 */ /* 0x000fe200078e020f */
[----:B------:R-:W-:Y:S01]  /*11a80*/  LEA.HI R4, R4, R11, RZ, 0x2 ;  /* 0x0000000b04047211 */ /* 0x000fe200078f10ff */
[----:B----4-:R-:W-:-:S03]  /*11a90*/  IMAD.WIDE.U32 R30, R183, R12, RZ ;  /* 0x0000000cb71e7225 */ /* 0x010fc600078e00ff */
[----:B------:R-:W-:Y:S01]  /*11aa0*/  LOP3.LUT R4, R4, 0xffffffc, RZ, 0xc0, !PT ;  /* 0x0ffffffc04047812 */ /* 0x000fe200078ec0ff */
[----:B--2---:R-:W-:Y:S01]  /*11ab0*/  IMAD.SHL.U32 R15, R9, 0x40, RZ ;  /* 0x00000040090f7824 */ /* 0x004fe200078e00ff */
[----:B------:R-:W-:Y:S01]  /*11ac0*/  SEL R0, R28, R30, !P1 ;  /* 0x0000001e1c007207 */ /* 0x000fe20004800000 */
[----:B------:R-:W-:Y:S01]  /*11ad0*/  IMAD R183, R183, R13, R31 ;  /* 0x0000000db7b77224 */ /* 0x000fe200078e021f */
[----:B------:R-:W-:Y:S01]  /*11ae0*/  IADD3 R11, R11, -R4, RZ ;  /* 0x800000040b0b7210 */ /* 0x000fe20007ffe0ff */
[C---:B------:R-:W-:Y:S01]  /*11af0*/  IMAD.WIDE.U32 R26, R15.reuse, R12, R184 ;  /* 0x0000000c0f1a7225 */ /* 0x040fe200078e00b8 */
[----:B------:R-:W-:Y:S02]  /*11b00*/  SHF.R.S32.HI R3, RZ, 0x1f, R15 ;  /* 0x0000001fff037819 */ /* 0x000fe4000001140f */
[----:B------:R-:W-:Y:S01]  /*11b10*/  IADD3 R4, -R15, R182, RZ ;  /* 0x000000b60f047210 */ /* 0x000fe20007ffe1ff */
[----:B------:R-:W-:Y:S01]  /*11b20*/  @!P1 IMAD.IADD R183, R29, 0x1, R5 ;  /* 0x000000011db79824 */ /* 0x000fe200078e0205 */
[----:B------:R-:W-:Y:S01]  /*11b30*/  IADD3 R28, P0, R0, R26, RZ ;  /* 0x0000001a001c7210 */ /* 0x000fe20007f1e0ff */
[----:B------:R-:W-:-:S02]  /*11b40*/  IMAD R0, R3, R12, RZ ;  /* 0x0000000c03007224 */ /* 0x000fc400078e02ff */
[----:B------:R-:W-:Y:S02]  /*11b50*/  IMAD R9, R9, -0x40, R182 ;  /* 0xffffffc009097824 */ /* 0x000fe400078e02b6 */
[----:B------:R-:W-:Y:S02]  /*11b60*/  IMAD R0, R15, R13, R0 ;  /* 0x0000000d0f007224 */ /* 0x000fe400078e0200 */
[----:B------:R-:W-:Y:S01]  /*11b70*/  IMAD R11, R11, 0x10, R188 ;  /* 0x000000100b0b7824 */ /* 0x000fe200078e02bc */
[----:B---3--:R-:W-:Y:S06]  /*11b80*/  @P2 BRA `(.L_x_1922) ;  /* 0x0000000000382947 */ /* 0x008fec0003800000 */
        /* <DEDUP_REMOVED lines=14> */
.L_x_1922:
[----:B------:R-:W-:Y:S05]  /*11c70*/  BSYNC B0 ;  /* 0x0000000000007941 */ /* 0x000fea0003800000 */
.L_x_1921:
[----:B------:R-:W-:Y:S01]  /*11c80*/  SHF.R.S32.HI R2, RZ, 0x1f, R25 ;  /* 0x0000001fff027819 */ /* 0x000fe20000011419 */
[----:B------:R-:W-:Y:S01]  /*11c90*/  ULDC.64 UR4, c[0x0][0x2a0] ;  /* 0x0000a80000047ab9 */ /* 0x000fe20000000a00 */
[----:B------:R-:W-:Y:S01]  /*11ca0*/  LEA.HI.SX32 R8, R8, 0x20, 0x1e ;  /* 0x0000002008087811 */ /* 0x000fe200078ff2ff */
[----:B------:R-:W-:Y:S01]  /*11cb0*/  BSSY B0, `(.L_x_1923) ;  /* 0x000001f000007945 */ /* 0x000fe20003800000 */
[----:B------:R-:W-:Y:S01]  /*11cc0*/  IADD3.X R29, R183, R27, R0, P0, !PT ;  /* 0x0000001bb71d7210 */ /* 0x000fe200007fe400 */
[----:B------:R-:W-:Y:S01]  /*11cd0*/  IMAD R0, R2, UR4, RZ ;  /* 0x0000000402007c24 */ /* 0x000fe2000f8e02ff */
[----:B------:R-:W-:Y:S02]  /*11ce0*/  ISETP.GE.AND P0, PT, R7, R4, PT ;  /* 0x000000040700720c */ /* 0x000fe40003f06270 */
[----:B------:R-:W-:Y:S01]  /*11cf0*/  ISETP.GE.AND P4, PT, R8, R9, PT ;  /* 0x000000090800720c */ /* 0x000fe20003f86270 */
[C---:B------:R-:W-:Y:S01]  /*11d00*/  IMAD R0, R25.reuse, UR5, R0 ;  /* 0x0000000519007c24 */ /* 0x040fe2000f8e0200 */
[----:B-1----:R1:W2:Y:S01]  /*11d10*/  LDS.128 R8, [R181+0x2000] ;  /* 0x00200000b5087984 */ /* 0x0022a20000000c00 */
[----:B------:R-:W-:Y:S01]  /*11d20*/  IMAD.WIDE.U32 R4, R25, UR4, R28 ;  /* 0x0000000419047c25 */ /* 0x000fe2000f8e001c */
[----:B------:R-:W-:-:S02]  /*11d30*/  SHF.R.S32.HI R3, RZ, 0x1f, R6 ;  /* 0x0000001fff037819 */ /* 0x000fc40000011406 */
[----:B------:R1:W3:Y:S01]  /*11d40*/  LDS.128 R28, [R181] ;  /* 0x00000000b51c7984 */ /* 0x0002e20000000c00 */
[----:B------:R-:W-:Y:S01]  /*11d50*/  IMAD.IADD R15, R0, 0x1, R5 ;  /* 0x00000001000f7824 */ /* 0x000fe200078e0205 */
[----:B------:R-:W-:Y:S02]  /*11d60*/  LEA.HI R3, R3, R6, RZ, 0x2 ;  /* 0x0000000603037211 */ /* 0x000fe400078f10ff */
[----:B------:R1:W4:Y:S02]  /*11d70*/  LDS.128 R24, [R181+0x1000] ;  /* 0x00100000b5187984 */ /* 0x0003240000000c00 */
[----:B------:R-:W-:-:S04]  /*11d80*/  SHF.R.S32.HI R3, RZ, 0x2, R3 ;  /* 0x00000002ff037819 */ /* 0x000fc80000011403 */
[----:B------:R-:W-:Y:S01]  /*11d90*/  SHF.R.S32.HI R3, RZ, 0x1f, R3 ;  /* 0x0000001fff037819 */ /* 0x000fe20000011403 */
        /* <DEDUP_REMOVED lines=13> */
[----:B---3--:R3:W-:Y:S04]  /*11e70*/  @!P2 STG.E.128 desc[UR10][R34.64], R28 ;  /* 0x0000001c2200a986 */ /* 0x0087e8000c101d0a */
[----:B----4-:R3:W-:Y:S04]  /*11e80*/  @!P1 STG.E.128 desc[UR10][R34.64+0x40], R24 ;  /* 0x0000401822009986 */ /* 0x0107e8000c101d0a */
[----:B--2---:R3:W-:Y:S02]  /*11e90*/  @!P0 STG.E.128 desc[UR10][R34.64+0x80], R8 ;  /* 0x0000800822008986 */ /* 0x0047e4000c101d0a */
.L_x_1924:
[----:B------:R-:W-:Y:S05]  /*11ea0*/  BSYNC B0 ;  /* 0x0000000000007941 */ /* 0x000fea0003800000 */
.L_x_1923:
[----:B--23--:R2:W3:Y:S01]  /*11eb0*/  LDS.128 R8, [R181+0x2800] ;  /* 0x00280000b5087984 */ /* 0x00c4e20000000c00 */
        /* <DEDUP_REMOVED lines=17> */
[----:B------:R1:W-:Y:S01]  /*11fd0*/  @!P1 STG.E.128 desc[UR10][R4.64+0x40], R16 ;  /* 0x0000401004009986 */ /* 0x0003e2000c101d0a */
[----:B------:R-:W-:Y:S05]  /*11fe0*/  @P0 EXIT ;  /* 0x000000000000094d */ /* 0x000fea0003800000 */
[----:B---3--:R-:W-:Y:S01]  /*11ff0*/  STG.E.128 desc[UR10][R4.64+0x80], R8 ;  /* 0x0000800804007986 */ /* 0x008fe2000c101d0a */
[----:B------:R-:W-:Y:S05]  /*12000*/  EXIT ;  /* 0x000000000000794d */ /* 0x000fea0003800000 */
.L_x_1925:
        /* <DEDUP_REMOVED lines=15> */
.L_x_6250:


//--------------------- .text._ZN5flash24flash_fwd_splitkv_kernelI23Flash_fwd_kernel_traitsILi96ELi64ELi128ELi4ELb0ELb0EN7cutlass6half_tE19Flash_kernel_traitsILi96ELi64ELi128ELi4ES3_EELb1ELb0ELb1ELb0ELb0ELb1ELb0ELb0EEEvNS_16Flash_fwd_paramsE --------------------------
	.section	.text._ZN5flash24flash_fwd_splitkv_kernelI23Flash_fwd_kernel_traitsILi96ELi64ELi128ELi4ELb0ELb0EN7cutlass6half_tE19Flash_kernel_traitsILi96ELi64ELi128ELi4ES3_EELb1ELb0ELb1ELb0ELb0ELb1ELb0ELb0EEEvNS_16Flash_fwd_paramsE,"ax",@progbits
	.align	128
        .global         _ZN5flash24flash_fwd_splitkv_kernelI23Flash_fwd_kernel_traitsILi96ELi64ELi128ELi4ELb0ELb0EN7cutlass6half_tE19Flash_kernel_traitsILi96ELi64ELi128ELi4ES3_EELb1ELb0ELb1ELb0ELb0ELb1ELb0ELb0EEEvNS_16Flash_fwd_paramsE
        .type           _ZN5flash24flash_fwd_splitkv_kernelI23Flash_fwd_kernel_traitsILi96ELi64ELi128ELi4ELb0ELb0EN7cutlass6half_tE19Flash_kernel_traitsILi96ELi64ELi128ELi4ES3_EELb1ELb0ELb1ELb0ELb0ELb1ELb0ELb0EEEvNS_16Flash_fwd_paramsE,@function
        .size           _ZN5flash24flash_fwd_splitkv_kernelI23Flash_fwd_kernel_traitsILi96ELi64ELi128ELi4ELb0ELb0EN7cutlass6half_tE19Flash_kernel_traitsILi96ELi64ELi128ELi4ES3_EELb1ELb0ELb1ELb0ELb0ELb1ELb0ELb0EEEvNS_16Flash_fwd_paramsE,(.L_x_6251 - _ZN5flash24flash_fwd_splitkv_kernelI23Flash_fwd_kernel_traitsILi96ELi64ELi128ELi4ELb0ELb0EN7cutlass6half_tE19Flash_kernel_traitsILi96ELi64ELi128ELi4ES3_EELb1ELb0ELb1ELb0ELb0ELb1ELb0ELb0EEEvNS_16Flash_fwd_paramsE)
        .other          _ZN5flash24flash_fwd_splitkv_kernelI23Flash_fwd_kernel_traitsILi96ELi64ELi128ELi4ELb0ELb0EN7cutlass6half_tE19Flash_kernel_traitsILi96ELi64ELi128ELi4ES3_EELb1ELb0ELb1ELb0ELb0ELb1ELb0ELb0EEEvNS_16Flash_fwd_paramsE,@"STO_CUDA_ENTRY STV_DEFAULT"
_ZN5flash24flash_fwd_splitkv_kernelI23Flash_fwd_kernel_traitsILi96ELi64ELi128ELi4ELb0ELb0EN7cutlass6half_tE19Flash_kernel_traitsILi96ELi64ELi128ELi4ES3_EELb1ELb0ELb1ELb0ELb0ELb1ELb0ELb0EEEvNS_16Flash_fwd_paramsE:
.text._ZN5flash24flash_fwd_splitkv_kernelI23Flash_fwd_kernel_traitsILi96ELi64ELi128ELi4ELb0ELb0EN7cutlass6half_tE19Flash_kernel_traitsILi96ELi64ELi128ELi4ES3_EELb1ELb0ELb1ELb0ELb0ELb1ELb0ELb0EEEvNS_16Flash_fwd_paramsE:
        /* <DEDUP_REMOVED lines=38> */
.L_x_1926:
[----:B------:R-:W1:Y:S02]  /*0260*/  LDC R4, c[0x0][0x2c8] ;  /* 0x0000b200ff047b82 */ /* 0x000e640000000800 */
.L_x_1927:
        /* <DEDUP_REMOVED lines=15> */
[----:B-1----:R-:W1:Y:S01]  /*0360*/  S2R R7, SR_TID.X ;  /* 0x0000000000077919 */ /* 0x002e620000002100 */
[----:B------:R-:W-:Y:S01]  /*0370*/  @!P1 ISETP.NE.AND.EX P0, PT, R3, RZ, PT, P0 ;  /* 0x000000ff0300920c */ /* 0x000fe20003f05300 */
[----:B------:R-:W-:Y:S01]  /*0380*/  UIADD3 UR5, UR5, 0x7f, URZ ;  /* 0x0000007f05057890 */ /* 0x000fe2000fffe03f */
[----:B------:R-:W-:Y:S02]  /*0390*/  IADD3 R3, -R176, 0xbf, R131 ;  /* 0x000000bfb0037810 */ /* 0x000fe40007ffe183 */
[----:B------:R-:W-:Y:S01]  /*03a0*/  @!P1 SEL R5, R5, RZ, P0 ;  /* 0x000000ff05059207 */ /* 0x000fe20000000000 */
[----:B------:R-:W-:-:S03]  /*03b0*/  USHF.R.S32.HI UR4, URZ, 0x1f, UR5 ;  /* 0x0000001f3f047899 */ /* 0x000fc60008011405 */
[----:B------:R-:W-:Y:S01]  /*03c0*/  @!P1 IADD3 R125, R5, R4, -R11 ;  /* 0x00000004057d9210 */ /* 0x000fe20007ffe80b */
        /* <DEDUP_REMOVED lines=23> */
[----:B------:R-:W-:-:S05]  /*0540*/  IMAD.IADD R7, R7, 0x1, -R14 ;  /* 0x0000000107077824 */ /* 0x000fca00078e0a0e */
[----:B------:R-:W-:Y:S01]  /*0550*/  ISETP.NE.AND P6, PT, R7, RZ, PT ;  /* 0x000000ff0700720c */ /* 0x000fe20003fc5270 */
[----:B-1----:R-:W-:-:S04]  /*0560*/  @P0 IMAD.WIDE.U32 R12, R177, R4, RZ ;  /* 0x00000004b10c0225 */ /* 0x002fc800078e00ff */
[----:B------:R-:W-:Y:S02]  /*0570*/  @P0 IMAD R177, R177, R5, R13 ;  /* 0x00000005b1b10224 */ /* 0x000fe400078e020d */
[-C--:B--2---:R-:W-:Y:S01]  /*0580*/  @!P0 IMAD R8, R9, R2.reuse, RZ ;  /* 0x0000000209088224 */ /* 0x084fe200078e02ff */
[----:B------:R-:W-:Y:S01]  /*0590*/  SHF.R.S32.HI R9, RZ, 0x1f, R131 ;  /* 0x0000001fff097819 */ /* 0x000fe20000011483 */
[----:B------:R-:W-:-:S04]  /*05a0*/  @!P0 IMAD.WIDE.U32 R14, R0, R2, RZ ;  /* 0x00000002000e8225 */ /* 0x000fc800078e00ff */
[C---:B------:R-:W-:Y:S02]  /*05b0*/  @!P0 IMAD R3, R0.reuse, R3, R8 ;  /* 0x0000000300038224 */ /* 0x040fe400078e0208 */
        /* <DEDUP_REMOVED lines=16> */
[----:B------:R-:W-:Y:S01]  /*06c0*/  IADD3 R7, R3, 0x20, RZ ;  /* 0x0000002003077810 */ /* 0x000fe20007ffe0ff */
[----:B------:R-:W-:Y:S01]  /*06d0*/  IMAD R9, R9, UR4, RZ ;  /* 0x0000000409097c24 */ /* 0x000fe2000f8e02ff */
[----:B------:R-:W-:Y:S02]  /*06e0*/  IADD3.X R15, R177, R17, R2, P0, !PT ;  /* 0x00000011b10f7210 */ /* 0x000fe400007fe402 */
[----:B------:R-:W-:Y:S01]  /*06f0*/  IADD3 R2, P3, R0, R3, RZ ;  /* 0x0000000300027210 */ /* 0x000fe20007f7e0ff */
[C---:B------:R-:W-:Y:S01]  /*0700*/  IMAD R17, R10.reuse, UR5, R9 ;  /* 0x000000050a117c24 */ /* 0x040fe2000f8e0209 */
[----:B------:R-:W-:Y:S01]  /*0710*/  ISETP.GE.AND P0, PT, R7, R176, PT ;  /* 0x000000b00700720c */ /* 0x000fe20003f06270 */
[----:B------:R-:W-:Y:S01]  /*0720*/  IMAD.WIDE.U32 R14, R10, UR4, R14 ;  /* 0x000000040a0e7c25 */ /* 0x000fe2000f8e000e */
[----:B------:R-:W-:-:S02]  /*0730*/  SHF.R.S32.HI R9, RZ, 0x1f, R3 ;  /* 0x0000001fff097819 */ /* 0x000fc40000011403 */
[C---:B------:R-:W-:Y:S01]  /*0740*/  IADD3 R8, R12.reuse, 0x40, RZ ;  /* 0x000000400c087810 */ /* 0x040fe20007ffe0ff */
[----:B------:R-:W-:Y:S02]  /*0750*/  VIADD R10, R12, 0x20 ;  /* 0x000000200c0a7836 */ /* 0x000fe40000000000 */
[----:B------:R-:W-:Y:S01]  /*0760*/  IMAD.IADD R17, R15, 0x1, R17 ;  /* 0x000000010f117824 */ /* 0x000fe200078e0211 */
[----:B------:R-:W-:Y:S06]  /*0770*/  @P1 BRA `(.L_x_1930) ;  /* 0x00000000003c1947 */ /* 0x000fec0003800000 */
        /* <DEDUP_REMOVED lines=15> */
.L_x_1930:
[----:B------:R-:W-:Y:S05]  /*0870*/  BSYNC B0 ;  /* 0x0000000000007941 */ /* 0x000fea0003800000 */
.L_x_1929:
        /* <DEDUP_REMOVED lines=20> */
.L_x_1932:
[----:B------:R-:W-:Y:S05]  /*09c0*/  BSYNC B0 ;  /* 0x0000000000007941 */ /* 0x000fea0003800000 */
.L_x_1931:
        /* <DEDUP_REMOVED lines=11> */
.L_x_1928:
        /* <DEDUP_REMOVED lines=24> */
.L_x_1933:
[----:B------:R-:W-:Y:S05]  /*0c00*/  @!P6 BRA `(.L_x_1934) ;  /* 0x000000040038e947 */ /* 0x000fea0003800000 */
[----:B------:R-:W2:Y:S01]  /*0c10*/  LDC R16, c[0x0][0x380] ;  /* 0x0000e000ff107b82 */ /* 0x000ea20000000800 */
[----:B------:R-:W-:Y:S01]  /*0c20*/  LEA R19, R134, 0xffffff80, 0x7 ;  /* 0xffffff8086137811 */ /* 0x000fe200078e38ff */
[----:B------:R-:W-:-:S06]  /*0c30*/  ULDC.64 UR4, c[0x0][0x260] ;  /* 0x0000980000047ab9 */ /* 0x000fcc0000000a00 */
[----:B------:R-:W3:Y:S08]  /*0c40*/  LDC R13, c[0x0][0x278] ;  /* 0x00009e00ff0d7b82 */ /* 0x000ef00000000800 */
[----:B------:R-:W4:Y:S01]  /*0c50*/  LDC.64 R116, c[0x0][0x248] ;  /* 0x00009200ff747b82 */ /* 0x000f220000000a00 */
[----:B--2---:R-:W-:-:S04]  /*0c60*/  IABS R4, R16 ;  /* 0x0000001000047213 */ /* 0x004fc80000000000 */
[----:B------:R-:W2:Y:S08]  /*0c70*/  I2F.RP R5, R4 ;  /* 0x0000000400057306 */ /* 0x000eb00000209400 */
[----:B--2---:R-:W2:Y:S02]  /*0c80*/  MUFU.RCP R8, R5 ;  /* 0x0000000500087308 */ /* 0x004ea40000001000 */
[----:B--2---:R-:W-:-:S06]  /*0c90*/  IADD3 R8, R8, 0xffffffe, RZ ;  /* 0x0ffffffe08087810 */ /* 0x004fcc0007ffe0ff */
        /* <DEDUP_REMOVED lines=20> */
[----:B-----5:R-:W2:Y:S01]  /*0de0*/  LDG.E R6, desc[UR12][R20.64] ;  /* 0x0000000c14067981 */ /* 0x020ea2000c1e1900 */
[----:B---3--:R-:W-:Y:S01]  /*0df0*/  IABS R2, R13 ;  /* 0x0000000d00027213 */ /* 0x008fe20000000000 */
        /* <DEDUP_REMOVED lines=24> */
[----:B------:R-:W3:Y:S05]  /*0f80*/  LDC.64 R2, c[0x0][0x238] ;  /* 0x00008e00ff027b82 */ /* 0x000eea0000000a00 */
[----:B------:R-:W-:-:S06]  /*0f90*/  @P2 IADD3 R12, R12, 0x1, RZ ;  /* 0x000000010c0c2810 */ /* 0x000fcc0007ffe0ff */
[----:B------:R-:W-:Y:S01]  /*0fa0*/  @!P0 IMAD.MOV R12, RZ, RZ, -R12 ;  /* 0x000000ffff0c8224 */ /* 0x000fe200078e0a0c */
[----:B------:R-:W-:-:S04]  /*0fb0*/  @!P1 LOP3.LUT R12, RZ, R13, RZ, 0x33, !PT ;  /* 0x0000000dff0c9212 */ /* 0x000fc800078e33ff */
[----:B------:R-:W-:Y:S02]  /*0fc0*/  SHF.R.S32.HI R13, RZ, 0x1f, R12 ;  /* 0x0000001fff0d7819 */ /* 0x000fe4000001140c */
[----:B--2---:R-:W-:Y:S01]  /*0fd0*/  SHF.R.S32.HI R9, RZ, 0x1f, R6 ;  /* 0x0000001fff097819 */ /* 0x004fe20000011406 */
[----:B-1----:R-:W-:-:S04]  /*0fe0*/  IMAD.WIDE.U32 R14, R6, R4, RZ ;  /* 0x00000004060e7225 */ /* 0x002fc800078e00ff */
[----:B------:R-:W-:Y:S02]  /*0ff0*/  IMAD R8, R9, R4, RZ ;  /* 0x0000000409087224 */ /* 0x000fe400078e02ff */
[----:B----4-:R-:W-:Y:S02]  /*1000*/  IMAD R4, R17, R116, RZ ;  /* 0x0000007411047224 */ /* 0x010fe400078e02ff */
[----:B------:R-:W-:Y:S02]  /*1010*/  IMAD R5, R6, R5, R8 ;  /* 0x0000000506057224 */ /* 0x000fe400078e0208 */
[----:B------:R-:W-:Y:S02]  /*1020*/  IMAD R4, R19, R117, R4 ;  /* 0x0000007513047224 */ /* 0x000fe400078e0204 */
[----:B---3--:R-:W-:Y:S01]  /*1030*/  IMAD R9, R9, R2, RZ ;  /* 0x0000000209097224 */ /* 0x008fe200078e02ff */
        /* <DEDUP_REMOVED lines=11> */
.L_x_1934:
        /* <DEDUP_REMOVED lines=9> */
[----:B-1----:R-:W-:-:S02]  /*1180*/  VIADD R8, R8, 0xffffffe ;  /* 0x0ffffffe08087836 */ /* 0x002fc40000000000 */
[----:B--2---:R-:W-:-:S04]  /*1190*/  @P3 IMAD R5, R20, R117, RZ ;  /* 0x0000007514053224 */ /* 0x004fc800078e02ff */
[----:B------:R-:W1:Y:S01]  /*11a0*/  F2I.FTZ.U32.TRUNC.NTZ R9, R8 ;  /* 0x0000000800097305 */ /* 0x000e62000021f000 */
[----:B------:R-:W-:-:S05]  /*11b0*/  @P3 IMAD.WIDE.U32 R20, R20, R116, RZ ;  /* 0x0000007414143225 */ /* 0x000fca00078e00ff */
[----:B------:R-:W-:Y:S02]  /*11c0*/  @P3 IADD3 R5, R21, R5, RZ ;  /* 0x0000000515053210 */ /* 0x000fe40007ffe0ff */
[----:B------:R-:W-:Y:S01]  /*11d0*/  @P3 MOV R16, R20 ;  /* 0x0000001400103202 */ /* 0x000fe20000000f00 */
        /* <DEDUP_REMOVED lines=9> */
[----:B------:R-:W-:Y:S01]  /*1270*/  IMAD R2, R3, R2, R4 ;  /* 0x0000000203027224 */ /* 0x000fe200078e0204 */
[----:B------:R-:W-:-:S04]  /*1280*/  LOP3.LUT R4, R10, R13, RZ, 0x3c, !PT ;  /* 0x0000000d0a047212 */ /* 0x000fc800078e3cff */
[----:B------:R-:W-:Y:S02]  /*1290*/  ISETP.GT.U32.AND P0, PT, R3, R2, PT ;  /* 0x000000020300720c */ /* 0x000fe40003f04070 */
[----:B------:R-:W-:-:S11]  /*12a0*/  ISETP.GE.AND P1, PT, R4, RZ, PT ;  /* 0x000000ff0400720c */ /* 0x000fd60003f26270 */
        /* <DEDUP_REMOVED lines=19> */
[----:B------:R-:W-:Y:S02]  /*13e0*/  IADD3 R5, R21, R5, RZ ;  /* 0x0000000515057210 */ /* 0x000fe40007ffe0ff */
[----:B------:R-:W-:-:S07]  /*13f0*/  MOV R16, R20 ;  /* 0x0000001400107202 */ /* 0x000fce0000000f00 */
.L_x_1936:
[----:B------:R-:W-:Y:S01]  /*1400*/  MOV R20, R16 ;  /* 0x0000001000147202 */ /* 0x000fe20000000f00 */
[----:B------:R-:W-:Y:S01]  /*1410*/  IMAD R4, R17, R116, RZ ;  /* 0x0000007411047224 */ /* 0x000fe200078e02ff */
[----:B------:R-:W-:Y:S02]  /*1420*/  MOV R21, R5 ;  /* 0x0000000500157202 */ /* 0x000fe40000000f00 */
[----:B------:R-:W-:Y:S01]  /*1430*/  @!P0 LOP3.LUT R12, RZ, R13, RZ, 0x33, !PT ;  /* 0x0000000dff0c8212 */ /* 0x000fe200078e33ff */
[-C--:B------:R-:W-:Y:S01]  /*1440*/  IMAD R4, R117, R19.reuse, R4 ;  /* 0x0000001375047224 */ /* 0x080fe200078e0204 */
[----:B------:R-:W-:Y:S01]  /*1450*/  @P3 IADD3 R14, R11, R14, RZ ;  /* 0x0000000e0b0e3210 */ /* 0x000fe20007ffe0ff */
[----:B------:R-:W-:Y:S01]  /*1460*/  IMAD.WIDE.U32 R20, R116, R19, R20 ;  /* 0x0000001374147225 */ /* 0x000fe200078e0014 */
[----:B------:R-:W-:-:S03]  /*1470*/  SHF.R.S32.HI R13, RZ, 0x1f, R12 ;  /* 0x0000001fff0d7819 */ /* 0x000fc6000001140c */
[----:B-1----:R-:W-:Y:S01]  /*1480*/  @P3 IMAD.WIDE.U32 R24, R14, R8, RZ ;  /* 0x000000080e183225 */ /* 0x002fe200078e00ff */
[----:B------:R-:W-:-:S03]  /*1490*/  IADD3 R21, R21, R4, RZ ;  /* 0x0000000415157210 */ /* 0x000fc60007ffe0ff */
[-C--:B--2---:R-:W-:Y:S02]  /*14a0*/  IMAD R4, R13, R2.reuse, RZ ;  /* 0x000000020d047224 */ /* 0x084fe400078e02ff */
        /* <DEDUP_REMOVED lines=8> */
[----:B-1----:R-:W-:Y:S01]  /*1530*/  IMAD R14, R9, R4, RZ ;  /* 0x00000004090e7224 */ /* 0x002fe200078e02ff */
[----:B-----5:R-:W-:-:S03]  /*1540*/  SHF.R.S32.HI R9, RZ, 0x1f, R6 ;  /* 0x0000001fff097819 */ /* 0x020fc60000011406 */
[C---:B------:R-:W-:Y:S02]  /*1550*/  IMAD R5, R11.reuse, R5, R14 ;  /* 0x000000050b057224 */ /* 0x040fe400078e020e */
[----:B------:R-:W-:-:S04]  /*1560*/  IMAD.WIDE.U32 R14, R11, R4, RZ ;  /* 0x000000040b0e7225 */ /* 0x000fc800078e00ff */
[----:B--2---:R-:W-:Y:S01]  /*1570*/  IMAD R9, R9, R2, RZ ;  /* 0x0000000209097224 */ /* 0x004fe200078e02ff */
[----:B------:R-:W-:-:S03]  /*1580*/  IADD3 R15, R15, R5, RZ ;  /* 0x000000050f0f7210 */ /* 0x000fc60007ffe0ff */
[C---:B------:R-:W-:Y:S02]  /*1590*/  IMAD R9, R6.reuse, R3, R9 ;  /* 0x0000000306097224 */ /* 0x040fe400078e0209 */
[----:B------:R-:W-:-:S05]  /*15a0*/  IMAD.WIDE.U32 R24, R6, R2, R14 ;  /* 0x0000000206187225 */ /* 0x000fca00078e000e */
[----:B------:R-:W-:-:S07]  /*15b0*/  IADD3 R9, R25, R9, RZ ;  /* 0x0000000919097210 */ /* 0x000fce0007ffe0ff */
.L_x_1935:
[----:B------:R-:W-:Y:S01]  /*15c0*/  ISETP.NE.AND P0, PT, R177, -0x1, PT ;  /* 0xffffffffb100780c */ /* 0x000fe20003f05270 */
[----:B------:R-:W1:Y:S01]  /*15d0*/  S2UR UR8, SR_CgaCtaId ;  /* 0x00000000000879c3 */ /* 0x000e620000008800 */
[----:B------:R-:W-:Y:S01]  /*15e0*/  SHF.R.S32.HI R18, RZ, 0x1f, R7 ;  /* 0x0000001fff127819 */ /* 0x000fe20000011407 */
[----:B------:R-:W-:Y:S01]  /*15f0*/  IMAD.IADD R25, R176, 0x1, -R131 ;  /* 0x00000001b0197824 */ /* 0x000fe200078e0a83 */
[----:B------:R-:W-:Y:S01]  /*1600*/  ULDC.64 UR4, c[0x0][0x268] ;  /* 0x00009a0000047ab9 */ /* 0x000fe20000000a00 */
[----:B------:R-:W-:Y:S01]  /*1610*/  ULDC.64 UR6, c[0x0][0x258] ;  /* 0x0000960000067ab9 */ /* 0x000fe20000000a00 */
[-C--:B------:R-:W-:Y:S01]  /*1620*/  LEA.HI R11, R18, R7.reuse, RZ, 0x2 ;  /* 0x00000007120b7211 */ /* 0x080fe200078f10ff */
[----:B------:R-:W-:Y:S01]  /*1630*/  VIADD R174, R134, 0xffffffff ;  /* 0xffffffff86ae7836 */ /* 0x000fe20000000000 */
[----:B------:R-:W-:Y:S01]  /*1640*/  LEA.HI R16, R18, R7, RZ, 0x3 ;  /* 0x0000000712107211 */ /* 0x000fe200078f18ff */
[----:B------:R-:W-:Y:S01]  /*1650*/  UMOV UR9, 0x400 ;  /* 0x0000040000097882 */ /* 0x000fe20000000000 */
[----:B------:R-:W-:Y:S01]  /*1660*/  LOP3.LUT R178, R11, 0xfffffffc, RZ, 0xc0, !PT ;  /* 0xfffffffc0bb27812 */ /* 0x000fe200078ec0ff */
[----:B------:R-:W-:Y:S01]  /*1670*/  BSSY B0, `(.L_x_1937) ;  /* 0x000005c000007945 */ /* 0x000fe20003800000 */
        /* <DEDUP_REMOVED lines=10> */
[----:B------:R-:W-:-:S02]  /*1720*/  LOP3.LUT R175, R175, 0xc0, RZ, 0xc0, !PT ;  /* 0x000000c0afaf7812 */ /* 0x000fc400078ec0ff */
[----:B------:R-:W-:Y:S01]  /*1730*/  LEA.HI R124, R18, R7, RZ, 0x5 ;  /* 0x00000007127c7211 */ /* 0x000fe200078f28ff */
[----:B------:R-:W-:Y:S01]  /*1740*/  VIADD R169, R178, 0x20 ;  /* 0x00000020b2a97836 */ /* 0x000fe20000000000 */
[----:B------:R-:W-:Y:S02]  /*1750*/  LOP3.LUT R28, R175, 0x18, R178, 0xf8, !PT ;  /* 0x00000018af1c7812 */ /* 0x000fe400078ef8b2 */
[----:B------:R-:W-:Y:S02]  /*1760*/  SHF.R.U32.HI R175, RZ, 0x3, R175 ;  /* 0x00000003ffaf7819 */ /* 0x000fe400000116af */
[----:B------:R-:W-:Y:S02]  /*1770*/  LOP3.LUT R11, R11, 0x7fffffe, RZ, 0xc0, !PT ;  /* 0x07fffffe0b0b7812 */ /* 0x000fe400078ec0ff */
[----:B------:R-:W-:Y:S02]  /*1780*/  LOP3.LUT R175, R28, R175, RZ, 0x3c, !PT ;  /* 0x000000af1caf7212 */ /* 0x000fe400078e3cff */
[----:B------:R-:W-:-:S02]  /*1790*/  SHF.R.S32.HI R129, RZ, 0x5, R124 ;  /* 0x00000005ff817819 */ /* 0x000fc4000001147c */
[----:B------:R-:W-:Y:S01]  /*17a0*/  IADD3 R24, P1, R178, R24, RZ ;  /* 0x00000018b2187210 */ /* 0x000fe20007f3e0ff */
[-C--:B--2---:R-:W-:Y:S01]  /*17b0*/  @!P0 IMAD R15, R15, R2.reuse, RZ ;  /* 0x000000020f0f8224 */ /* 0x084fe200078e02ff */
[-C--:B------:R-:W-:Y:S01]  /*17c0*/  ISETP.GE.AND P4, PT, R20, R25.reuse, PT ;  /* 0x000000191400720c */ /* 0x080fe20003f86270 */
[----:B------:R-:W-:Y:S01]  /*17d0*/  @!P0 IMAD.WIDE.U32 R30, R0, R2, RZ ;  /* 0x00000002001e8225 */ /* 0x000fe200078e00ff */
[----:B------:R-:W-:Y:S02]  /*17e0*/  ISETP.GE.AND P2, PT, R14, R25, PT ;  /* 0x000000190e00720c */ /* 0x000fe40003f46270 */
[----:B------:R-:W-:Y:S01]  /*17f0*/  IADD3 R26, P3, R178, R26, RZ ;  /* 0x0000001ab21a7210 */ /* 0x000fe20007f7e0ff */
[----:B------:R-:W-:Y:S01]  /*1800*/  IMAD.IADD R2, R20, 0x1, -R11 ;  /* 0x0000000114027824 */ /* 0x000fe200078e0a0b */
[----:B------:R-:W-:Y:S01]  /*1810*/  SHF.R.S32.HI R11, RZ, 0x1f, R10 ;  /* 0x0000001fff0b7819 */ /* 0x000fe2000001140a */
[----:B---3--:R-:W-:Y:S01]  /*1820*/  @P0 IMAD.WIDE.U32 R28, R177, R4, RZ ;  /* 0x00000004b11c0225 */ /* 0x008fe200078e00ff */
[----:B------:R-:W-:-:S02]  /*1830*/  SHF.R.S32.HI R21, RZ, 0x1f, R20 ;  /* 0x0000001fff157819 */ /* 0x000fc40000011414 */
[----:B------:R-:W-:Y:S01]  /*1840*/  IADD3 R168, R178, 0x40, RZ ;  /* 0x00000040b2a87810 */ /* 0x000fe20007ffe0ff */
[----:B------:R-:W-:Y:S02]  /*1850*/  @!P0 IMAD R4, R0, R3, R15 ;  /* 0x0000000300048224 */ /* 0x000fe400078e020f */
[----:B------:R-:W-:Y:S02]  /*1860*/  @P0 IMAD R5, R177, R5, R29 ;  /* 0x00000005b1050224 */ /* 0x000fe400078e021d */
[----:B------:R-:W-:Y:S01]  /*1870*/  @P0 IMAD.MOV.U32 R3, RZ, RZ, R28 ;  /* 0x000000ffff030224 */ /* 0x000fe200078e001c */
[----:B------:R-:W-:Y:S01]  /*1880*/  @!P0 MOV R3, R30 ;  /* 0x0000001e00038202 */ /* 0x000fe20000000f00 */
[----:B------:R-:W-:Y:S02]  /*1890*/  @!P0 IMAD.IADD R5, R31, 0x1, R4 ;  /* 0x000000011f058824 */ /* 0x000fe400078e0204 */
[----:B------:R-:W-:Y:S01]  /*18a0*/  IMAD R4, R129, 0x8, R2 ;  /* 0x0000000881047824 */ /* 0x000fe200078e0202 */
[----:B------:R-:W-:Y:S01]  /*18b0*/  SHF.R.S32.HI R2, RZ, 0x1f, R178 ;  /* 0x0000001fff027819 */ /* 0x000fe200000114b2 */
[----:B------:R-:W-:Y:S01]  /*18c0*/  IMAD R31, R11, UR6, RZ ;  /* 0x000000060b1f7c24 */ /* 0x000fe2000f8e02ff */
[----:B------:R-:W-:Y:S01]  /*18d0*/  IADD3 R28, P0, R178, R3, RZ ;  /* 0x00000003b21c7210 */ /* 0x000fe20007f1e0ff */
[----:B------:R-:W-:Y:S01]  /*18e0*/  IMAD R3, R13, UR4, RZ ;  /* 0x000000040d037c24 */ /* 0x000fe2000f8e02ff */
[C---:B------:R-:W-:Y:S01]  /*18f0*/  IADD3.X R27, R2.reuse, R8, RZ, P3, !PT ;  /* 0x00000008021b7210 */ /* 0x040fe20001ffe4ff */
[----:B------:R-:W-:-:S02]  /*1900*/  IMAD.X R25, R2, 0x1, R9, P1 ;  /* 0x0000000102197824 */ /* 0x000fc400008e0609 */
[----:B------:R-:W-:Y:S01]  /*1910*/  IMAD.X R29, R2, 0x1, R5, P0 ;  /* 0x00000001021d7824 */ /* 0x000fe200000e0605 */
[----:B------:R-:W-:Y:S01]  /*1920*/  SHF.L.U32 R2, R174, 0x7, RZ ;  /* 0x00000007ae027819 */ /* 0x000fe200000006ff */
[C---:B------:R-:W-:Y:S02]  /*1930*/  IMAD R3, R12.reuse, UR5, R3 ;  /* 0x000000050c037c24 */ /* 0x040fe4000f8e0203 */
[----:B------:R-:W-:Y:S01]  /*1940*/  IMAD.WIDE.U32 R12, R12, UR4, R24 ;  /* 0x000000040c0c7c25 */ /* 0x000fe2000f8e0018 */
[----:B-1----:R-:W-:-:S03]  /*1950*/  ULEA UR4, UR8, UR9, 0x18 ;  /* 0x0000000908047291 */ /* 0x002fc6000f8ec03f */
[----:B------:R-:W-:Y:S02]  /*1960*/  IMAD.U32 R175, R4, 0x20, R175 ;  /* 0x0000002004af7824 */ /* 0x000fe400078e00af */
        /* <DEDUP_REMOVED lines=44> */
.L_x_1938:
[----:B------:R-:W-:Y:S05]  /*1c30*/  BSYNC B0 ;  /* 0x0000000000007941 */ /* 0x000fea0003800000 */
.L_x_1937:
        /* <DEDUP_REMOVED lines=40> */
.L_x_1940:
[----:B------:R-:W-:Y:S05]  /*1ec0*/  BSYNC B0 ;  /* 0x0000000000007941 */ /* 0x000fea0003800000 */
.L_x_1939:
        /* <DEDUP_REMOVED lines=43> */
.L_x_1942:
[----:B------:R-:W-:Y:S05]  /*2180*/  BSYNC B0 ;  /* 0x0000000000007941 */ /* 0x000fea0003800000 */
.L_x_1941:
        /* <DEDUP_REMOVED lines=33> */
.L_x_1944:
[----:B------:R-:W-:Y:S05]  /*23a0*/  BSYNC B0 ;  /* 0x0000000000007941 */ /* 0x000fea0003800000 */
.L_x_1943:
[----:B------:R-:W-:Y:S01]  /*23b0*/  BSSY B0, `(.L_x_1945) ;  /* 0x0000023000007945 */ /* 0x000fe20003800000 */
[C---:B------:R-:W-:Y:S02]  /*23c0*/  IADD3 R120, P0, R20.reuse, R19, RZ ;  /* 0x0000001314787210 */ /* 0x040fe40007f1e0ff */
[----:B------:R-:W-:Y:S01]  /*23d0*/  IADD3 R24, R20, 0x60, RZ ;  /* 0x0000006014187810 */ /* 0x000fe20007ffe0ff */
[----:B------:R-:W-:Y:S10]  /*23e0*/  @P1 BRA `(.L_x_1946) ;  /* 0x00000000007c1947 */ /* 0x000ff40003800000 */
        /* <DEDUP_REMOVED lines=31> */
.L_x_1946:
[----:B------:R-:W-:Y:S05]  /*25e0*/  BSYNC B0 ;  /* 0x0000000000007941 */ /* 0x000fea0003800000 */
.L_x_1945:
        /* <DEDUP_REMOVED lines=39> */
.L_x_1948:
[----:B------:R-:W-:Y:S05]  /*2860*/  BSYNC B0 ;  /* 0x0000000000007941 */ /* 0x000fea0003800000 */
.L_x_1947:
[----:B------:R-:W-:Y:S01]  /*2870*/  LOP3.LUT R16, R16, 0xfffffff8, RZ, 0xc0, !PT ;  /* 0xfffffff810107812 */ /* 0x000fe200078ec0ff */
[----:B------:R-:W0:Y:S01]  /*2880*/  LDGDEPBAR ;  /* 0x00000000000079af */ /* 0x000e220000000000 */
[----:B-1234-:R-:W-:Y:S01]  /*2890*/  LEA.HI R4, R19, R18, RZ, 0x1 ;  /* 0x0000001213047211 */ /* 0x01efe200078f08ff */
[----:B------:R-:W-:Y:S01]  /*28a0*/  IMAD.IADD R13, R13, 0x1, R3 ;  /* 0x000000010d0d7824 */ /* 0x000fe200078e0203 */
[----:B------:R-:W-:Y:S01]  /*28b0*/  LOP3.LUT R8, R19, 0xfffffff0, RZ, 0xc0, !PT ;  /* 0xfffffff013087812 */ /* 0x000fe200078ec0ff */
[C---:B------:R-:W-:Y:S01]  /*28c0*/  IMAD.IADD R5, R7.reuse, 0x1, -R16 ;  /* 0x0000000107057824 */ /* 0x040fe200078e0a10 */
[----:B------:R-:W-:Y:S01]  /*28d0*/  LOP3.LUT R9, R4, 0xfffffffe, RZ, 0xc0, !PT ;  /* 0xfffffffe04097812 */ /* 0x000fe200078ec0ff */
[----:B------:R-:W-:Y:S01]  /*28e0*/  ULDC.64 UR6, c[0x0][0x3d0] ;  /* 0x0000f40000067ab9 */ /* 0x000fe20000000a00 */
[----:B------:R-:W-:Y:S01]  /*28f0*/  ISETP.GE.AND P3, PT, R14, R15, PT ;  /* 0x0000000f0e00720c */ /* 0x000fe20003f66270 */
[----:B------:R-:W-:Y:S01]  /*2900*/  IMAD.IADD R127, R7, 0x1, -R8 ;  /* 0x00000001077f7824 */ /* 0x000fe200078e0a08 */
[----:B------:R-:W-:Y:S01]  /*2910*/  LEA.HI R16, R5, R5, RZ, 0x1 ;  /* 0x0000000505107211 */ /* 0x000fe200078f08ff */
[----:B------:R-:W-:Y:S01]  /*2920*/  IMAD.IADD R18, R18, 0x1, -R9 ;  /* 0x0000000112127824 */ /* 0x000fe200078e0a09 */
[----:B------:R-:W-:Y:S01]  /*2930*/  ISETP.GE.AND P5, PT, R22, R15, PT ;  /* 0x0000000f1600720c */ /* 0x000fe20003fa6270 */
[----:B------:R-:W1:Y:S01]  /*2940*/  LDC.64 R8, c[0x0][0x3c8] ;  /* 0x0000f200ff087b82 */ /* 0x000e620000000a00 */
[----:B------:R-:W-:Y:S01]  /*2950*/  SHF.R.S32.HI R4, RZ, 0x1, R16 ;  /* 0x00000001ff047819 */ /* 0x000fe20000011410 */
[----:B------:R-:W-:Y:S01]  /*2960*/  IMAD.WIDE.U32 R10, R0, UR6, R10 ;  /* 0x00000006000a7c25 */ /* 0x000fe2000f8e000a */
[----:B------:R-:W-:Y:S01]  /*2970*/  LEA.HI R22, R127, R127, RZ, 0x1 ;  /* 0x0000007f7f167211 */ /* 0x000fe200078f08ff */
[----:B------:R-:W-:Y:S01]  /*2980*/  ULDC UR5, c[0x0][0x2e8] ;  /* 0x0000ba0000057ab9 */ /* 0x000fe20000000800 */
[----:B------:R-:W-:Y:S01]  /*2990*/  ISETP.GE.AND P4, PT, R24, R15, PT ;  /* 0x0000000f1800720c */ /* 0x000fe20003f86270 */
[----:B------:R-:W-:Y:S01]  /*29a0*/  IMAD.SHL.U32 R14, R4, 0x40, RZ ;  /* 0x00000040040e7824 */ /* 0x000fe200078e00ff */
[--C-:B------:R-:W-:Y:S01]  /*29b0*/  SHF.R.S32.HI R20, RZ, 0x1, R22.reuse ;  /* 0x00000001ff147819 */ /* 0x100fe20000011416 */
[----:B------:R-:W-:Y:S01]  /*29c0*/  IMAD.SHL.U32 R15, R6, 0x8, RZ ;  /* 0x00000008060f7824 */ /* 0x000fe200078e00ff */
[----:B------:R-:W-:Y:S01]  /*29d0*/  SHF.R.S32.HI R19, RZ, 0x1f, R22 ;  /* 0x0000001fff137819 */ /* 0x000fe20000011416 */
[----:B------:R-:W-:Y:S01]  /*29e0*/  IMAD.X R17, R21, 0x1, R17, P0 ;  /* 0x0000000115117824 */ /* 0x000fe200000e0611 */
[----:B------:R-:W-:Y:S01]  /*29f0*/  LOP3.LUT R14, R14, 0xc0, RZ, 0xc0, !PT ;  /* 0x000000c00e0e7812 */ /* 0x000fe200078ec0ff */
[----:B------:R-:W-:-:S04]  /*2a00*/  DEPBAR.LE SB0, 0x0 ;  /* 0x000080000000791a */ /* 0x000fc80000000000 */
[----:B------:R-:W-:Y:S01]  /*2a10*/  LOP3.LUT R15, R14, 0x8, R15, 0xf8, !PT ;  /* 0x000000080e0f7812 */ /* 0x000fe200078ef80f */
[----:B------:R-:W2:Y:S01]  /*2a20*/  LDC.64 R132, c[0x0][0x250] ;  /* 0x00009400ff847b82 */ /* 0x000ea20000000a00 */
[----:B------:R-:W-:Y:S02]  /*2a30*/  LEA.HI R19, R19, R20, RZ, 0x2 ;  /* 0x0000001413137211 */ /* 0x000fe400078f10ff */
[----:B------:R-:W-:Y:S02]  /*2a40*/  SHF.R.U32.HI R14, RZ, 0x3, R14 ;  /* 0x00000003ff0e7819 */ /* 0x000fe4000001160e */
[----:B------:R-:W-:Y:S02]  /*2a50*/  LOP3.LUT R19, R19, 0xfffffffc, RZ, 0xc0, !PT ;  /* 0xfffffffc13137812 */ /* 0x000fe400078ec0ff */
[----:B------:R-:W-:Y:S02]  /*2a60*/  LOP3.LUT R14, R15, R14, RZ, 0x3c, !PT ;  /* 0x0000000e0f0e7212 */ /* 0x000fe400078e3cff */
[----:B------:R-:W-:Y:S01]  /*2a70*/  SHF.R.S32.HI R15, RZ, 0x1f, R0 ;  /* 0x0000001fff0f7819 */ /* 0x000fe20000011400 */
[----:B------:R-:W-:Y:S01]  /*2a80*/  IMAD.IADD R3, R20, 0x1, -R19 ;  /* 0x0000000114037824 */ /* 0x000fe200078e0a13 */
[----:B------:R-:W-:-:S02]  /*2a90*/  LOP3.LUT R16, R16, 0x7fffffe, RZ, 0xc0, !PT ;  /* 0x07fffffe10107812 */ /* 0x000fc400078ec0ff */
[----:B-1----:R-:W-:Y:S01]  /*2aa0*/  LEA R8, P0, R10, R8, 0x2 ;  /* 0x000000080a087211 */ /* 0x002fe200078010ff */
[----:B------:R-:W-:Y:S01]  /*2ab0*/  IMAD R15, R15, UR6, RZ ;  /* 0x000000060f0f7c24 */ /* 0x000fe2000f8e02ff */
[----:B------:R-:W-:Y:S01]  /*2ac0*/  SHF.R.S32.HI R6, RZ, 0x1f, R127 ;  /* 0x0000001fff067819 */ /* 0x000fe2000001147f */
[----:B------:R-:W-:Y:S01]  /*2ad0*/  IMAD.IADD R5, R5, 0x1, -R16 ;  /* 0x0000000105057824 */ /* 0x000fe200078e0a10 */
[----:B------:R-:W-:Y:S01]  /*2ae0*/  LOP3.LUT R22, R22, 0x7fffffe, RZ, 0xc0, !PT ;  /* 0x07fffffe16167812 */ /* 0x000fe200078ec0ff */
[----:B------:R-:W-:Y:S01]  /*2af0*/  IMAD.SHL.U32 R16, R3, 0x40, RZ ;  /* 0x0000004003107824 */ /* 0x000fe200078e00ff */
[----:B------:R-:W-:Y:S01]  /*2b00*/  LEA.HI R6, R6, R127, RZ, 0x3 ;  /* 0x0000007f06067211 */ /* 0x000fe200078f18ff */
[----:B------:R-:W-:Y:S01]  /*2b10*/  IMAD R15, R0, UR7, R15 ;  /* 0x00000007000f7c24 */ /* 0x000fe2000f8e020f */
[----:B------:R-:W-:Y:S01]  /*2b20*/  ULDC.64 UR6, c[0x0][0x220] ;  /* 0x0000880000067ab9 */ /* 0x000fe20000000a00 */
[----:B------:R-:W-:Y:S01]  /*2b30*/  IMAD R5, R18, 0x8, R5 ;  /* 0x0000000812057824 */ /* 0x000fe200078e0205 */
[----:B------:R-:W-:Y:S01]  /*2b40*/  LOP3.LUT R19, R16, 0xc0, RZ, 0xc0, !PT ;  /* 0x000000c010137812 */ /* 0x000fe200078ec0ff */
[----:B------:R-:W-:-:S02]  /*2b50*/  IMAD.SHL.U32 R18, R18, 0x8, RZ ;  /* 0x0000000812127824 */ /* 0x000fc400078e00ff */
[----:B------:R-:W-:Y:S01]  /*2b60*/  IMAD.IADD R15, R11, 0x1, R15 ;  /* 0x000000010b0f7824 */ /* 0x000fe200078e020f */
[----:B------:R-:W-:Y:S01]  /*2b70*/  SHF.R.U32.HI R0, RZ, 0x3, R19 ;  /* 0x00000003ff007819 */ /* 0x000fe20000011613 */
[----:B------:R-:W-:Y:S01]  /*2b80*/  IMAD.U32 R166, R5, 0x20, R14 ;  /* 0x0000002005a67824 */ /* 0x000fe200078e000e */
[----:B------:R-:W-:Y:S01]  /*2b90*/  LOP3.LUT R5, R19, 0x8, R18, 0xf8, !PT ;  /* 0x0000000813057812 */ /* 0x000fe200078ef812 */
[----:B------:R-:W-:Y:S01]  /*2ba0*/  IMAD.SHL.U32 R6, R6, 0x20, RZ ;  /* 0x0000002006067824 */ /* 0x000fe200078e00ff */
[----:B------:R-:W-:Y:S01]  /*2bb0*/  LEA.HI.X R9, R10, R9, R15, 0x2, P0 ;  /* 0x000000090a097211 */ /* 0x000fe200000f140f */
[----:B--2---:R-:W-:Y:S01]  /*2bc0*/  IMAD R17, R17, R132, RZ ;  /* 0x0000008411117224 */ /* 0x004fe200078e02ff */
[----:B------:R-:W-:Y:S01]  /*2bd0*/  LOP3.LUT R5, R5, R0, RZ, 0x3c, !PT ;  /* 0x0000000005057212 */ /* 0x000fe200078e3cff */
[----:B------:R-:W-:Y:S01]  /*2be0*/  IMAD.IADD R127, R127, 0x1, -R22 ;  /* 0x000000017f7f7824 */ /* 0x000fe200078e0a16 */
[----:B------:R-:W-:Y:S01]  /*2bf0*/  LOP3.LUT R122, R6, 0xffffff00, RZ, 0xc0, !PT ;  /* 0xffffff00067a7812 */ /* 0x000fe200078ec0ff */
[----:B------:R1:W5:Y:S01]  /*2c00*/  LDG.E R0, desc[UR12][R8.64] ;  /* 0x0000000c08007981 */ /* 0x000362000c1e1900 */
[----:B------:R-:W-:-:S02]  /*2c10*/  IMAD R17, R120, R133, R17 ;  /* 0x0000008578117224 */ /* 0x000fc400078e0211 */
[----:B------:R-:W-:Y:S01]  /*2c20*/  IMAD.WIDE.U32 R120, R120, R132, R12 ;  /* 0x0000008478787225 */ /* 0x000fe200078e000c */
[----:B------:R-:W-:Y:S03]  /*2c30*/  BAR.SYNC.DEFER_BLOCKING 0x0 ;  /* 0x0000000000007b1d */ /* 0x000fe60000010000 */
[----:B------:R-:W-:-:S04]  /*2c40*/  IMAD R10, R129, 0x200, R122 ;  /* 0x00000200810a7824 */ /* 0x000fc800078e027a */
[----:B------:R-:W-:Y:S01]  /*2c50*/  IMAD R10, R127, 0x20, R10 ;  /* 0x000000207f0a7824 */ /* 0x000fe200078e020a */
[----:B------:R-:W-:Y:S01]  /*2c60*/  LEA R190, P0, R120, UR6, 0x1 ;  /* 0x0000000678be7c11 */ /* 0x000fe2000f8008ff */
[----:B------:R-:W-:Y:S01]  /*2c70*/  IMAD.IADD R6, R121, 0x1, R17 ;  /* 0x0000000179067824 */ /* 0x000fe200078e0211 */
[----:B------:R1:W-:Y:S04]  /*2c80*/  @P1 STS [R175+0x9000], RZ ;  /* 0x009000ffaf001388 */ /* 0x0003e80000000800 */
[----:B------:R1:W-:Y:S04]  /*2c90*/  @P1 STS [R175+0x9004], RZ ;  /* 0x009004ffaf001388 */ /* 0x0003e80000000800 */
[----:B------:R1:W-:Y:S04]  /*2ca0*/  @P1 STS.64 [R175+0x9008], RZ ;  /* 0x009008ffaf001388 */ /* 0x0003e80000000a00 */
[----:B------:R1:W-:Y:S04]  /*2cb0*/  @P1 STS.128 [R175+0xb000], RZ ;  /* 0x00b000ffaf001388 */ /* 0x0003e80000000c00 */
[----:B------:R1:W-:Y:S01]  /*2cc0*/  @P1 STS.128 [R175+0xd000], RZ ;  /* 0x00d000ffaf001388 */ /* 0x0003e20000000c00 */
[----:B------:R-:W-:Y:S01]  /*2cd0*/  IMAD.IADD R167, R5, 0x1, R10 ;  /* 0x0000000105a77824 */ /* 0x000fe200078e020a */
[----:B------:R-:W2:Y:S01]  /*2ce0*/  MUFU.RCP R123, UR5 ;  /* 0x00000005007b7d08 */ /* 0x000ea20008001000 */
[----:B------:R-:W-:Y:S01]  /*2cf0*/  BSSY B0, `(.L_x_1949) ;  /* 0x000001f000007945 */ /* 0x000fe20003800000 */
[C---:B------:R-:W-:Y:S01]  /*2d00*/  SHF.L.U64.HI R172, R132.reuse, 0x5, R133 ;  /* 0x0000000584ac7819 */ /* 0x040fe20000010285 */
[----:B------:R-:W-:Y:S01]  /*2d10*/  IMAD.SHL.U32 R173, R132, 0x20, RZ ;  /* 0x0000002084ad7824 */ /* 0x000fe200078e00ff */
[----:B------:R-:W-:-:S02]  /*2d20*/  LEA R166, R166, UR4, 0x1 ;  /* 0x00000004a6a67c11 */ /* 0x000fc4000f8e08ff */
        /* <DEDUP_REMOVED lines=27> */
.L_x_1950:
[----:B------:R-:W-:Y:S05]  /*2ee0*/  BSYNC B0 ;  /* 0x0000000000007941 */ /* 0x000fea0003800000 */
.L_x_1949:
        /* <DEDUP_REMOVED lines=31> */
.L_x_1952:
[----:B------:R-:W-:Y:S05]  /*30e0*/  BSYNC B0 ;  /* 0x0000000000007941 */ /* 0x000fea0003800000 */
.L_x_1951:
        /* <DEDUP_REMOVED lines=33> */
.L_x_1954:
[----:B------:R-:W-:Y:S05]  /*3300*/  BSYNC B0 ;  /* 0x0000000000007941 */ /* 0x000fea0003800000 */
.L_x_1953:
        /* <DEDUP_REMOVED lines=36> */
.L_x_1956:
[----:B------:R-:W-:Y:S05]  /*3550*/  BSYNC B0 ;  /* 0x0000000000007941 */ /* 0x000fea0003800000 */
.L_x_1955:
[----:B------:R-:W-:Y:S01]  /*3560*/  LDSM.16.M88.4 R88, [R167] ;  /* 0x00000000a758783b */ /* 0x000fe20000000200 */
[----:B------:R-:W-:Y:S01]  /*3570*/  LOP3.LUT P1, RZ, R3, 0x2, RZ, 0xc0, !PT ;  /* 0x0000000203ff7812 */ /* 0x000fe2000782c0ff */
[----:B------:R-:W-:Y:S01]  /*3580*/  IMAD.MOV.U32 R3, RZ, RZ, 0x10 ;  /* 0x00000010ff037424 */ /* 0x000fe200078e00ff */
[----:B------:R-:W-:Y:S01]  /*3590*/  LOP3.LUT P0, RZ, R4, 0x2, RZ, 0xc0, !PT ;  /* 0x0000000204ff7812 */ /* 0x000fe2000780c0ff */
[----:B------:R-:W3:Y:S01]  /*35a0*/  LDSM.16.M88.4 R56, [R166+0x3000] ;  /* 0x00300000a638783b */ /* 0x000ee20000000200 */
[----:B------:R-:W-:Y:S01]  /*35b0*/  ULDC UR10, c[0x0][0x39c] ;  /* 0x0000e700000a7ab9 */ /* 0x000fe20000000800 */
[----:B------:R-:W-:Y:S01]  /*35c0*/  IMAD R129, R129, 0x10, R131 ;  /* 0x0000001081817824 */ /* 0x000fe200078e0283 */
[C---:B------:R-:W-:Y:S01]  /*35d0*/  SEL R4, R3.reuse, 0xfffffff0, !P1 ;  /* 0xfffffff003047807 */ /* 0x040fe20004800000 */
[----:B------:R-:W4:Y:S01]  /*35e0*/  LDSM.16.M88.4 R48, [R166+0x3400] ;  /* 0x00340000a630783b */ /* 0x000f220000000200 */
[----:B------:R-:W-:Y:S01]  /*35f0*/  SEL R3, R3, 0xfffffff0, !P0 ;  /* 0xfffffff003037807 */ /* 0x000fe20004000000 */
[----:B------:R-:W-:-:S02]  /*3600*/  IMAD.SHL.U32 R183, R7, 0x2, RZ ;  /* 0x0000000207b77824 */ /* 0x000fc400078e00ff */
[----:B--2--5:R-:W-:Y:S01]  /*3610*/  FMUL.FTZ R0, R0, R123 ;  /* 0x0000007b00007220 */ /* 0x024fe20000410000 */
[----:B------:R-:W2:Y:S01]  /*3620*/  LDSM.16.M88.4 R40, [R166+0x3800] ;  /* 0x00380000a628783b */ /* 0x000ea20000000200 */
[----:B------:R-:W-:Y:S02]  /*3630*/  IMAD R165, R4, 0x2, R167 ;  /* 0x0000000204a57824 */ /* 0x000fe400078e02a7 */
[----:B------:R-:W-:Y:S01]  /*3640*/  IMAD R119, R3, 0x2, R166 ;  /* 0x0000000203777824 */ /* 0x000fe200078e02a6 */
[----:B------:R-:W2:Y:S01]  /*3650*/  LDSM.16.M88.4 R32, [R166+0x3c00] ;  /* 0x003c0000a620783b */ /* 0x000ea20000000200 */
[----:B------:R-:W-:Y:S01]  /*3660*/  LOP3.LUT R183, R183, 0x6, RZ, 0xc0, !PT ;  /* 0x00000006b7b77812 */ /* 0x000fe200078ec0ff */
[----:B------:R-:W-:Y:S02]  /*3670*/  IMAD R122, R127, 0x20, R122 ;  /* 0x000000207f7a7824 */ /* 0x000fe400078e027a */
[----:B------:R-:W2:Y:S02]  /*3680*/  LDSM.16.M88.4 R24, [R166+0x4000] ;  /* 0x00400000a618783b */ /* 0x000ea40000000200 */
[----:B------:R-:W-:-:S02]  /*3690*/  IMAD.IADD R5, R5, 0x1, R122 ;  /* 0x0000000105057824 */ /* 0x000fc400078e027a */
[----:B------:R-:W2:Y:S04]  /*36a0*/  LDSM.16.M88.4 R16, [R166+0x4400] ;  /* 0x00440000a610783b */ /* 0x000ea80000000200 */
[----:B------:R-:W2:Y:S04]  /*36b0*/  LDSM.16.M88.4 R96, [R166+0x4800] ;  /* 0x00480000a660783b */ /* 0x000ea80000000200 */
[----:B------:R-:W2:Y:S04]  /*36c0*/  LDSM.16.M88.4 R64, [R166+0x4c00] ;  /* 0x004c0000a640783b */ /* 0x000ea80000000200 */
[----:B------:R-:W-:Y:S04]  /*36d0*/  LDSM.16.M88.4 R104, [R165] ;  /* 0x00000000a568783b */ /* 0x000fe80000000200 */
[----:B------:R-:W2:Y:S01]  /*36e0*/  LDSM.16.M88.4 R72, [R119+0x3000] ;  /* 0x003000007748783b */ /* 0x000ea20000000200 */
[C---:B---3--:R-:W-:Y:S03]  /*36f0*/  HMMA.16816.F32 R60, R88.reuse, R56, RZ ;  /* 0x00000038583c723c */ /* 0x048fe600000018ff */
[----:B-1----:R-:W1:Y:S04]  /*3700*/  LDSM.16.M88.4 R12, [R119+0x3400] ;  /* 0x00340000770c783b */ /* 0x002e680000000200 */
[----:B------:R-:W3:Y:S01]  /*3710*/  LDSM.16.M88.4 R8, [R119+0x3800] ;  /* 0x003800007708783b */ /* 0x000ee20000000200 */
[C---:B----4-:R-:W-:Y:S03]  /*3720*/  HMMA.16816.F32 R52, R88.reuse, R48, RZ ;  /* 0x000000305834723c */ /* 0x050fe600000018ff */
[----:B------:R-:W-:Y:S03]  /*3730*/  LDSM.16.M88.4 R84, [R119+0x3c00] ;  /* 0x003c00007754783b */ /* 0x000fe60000000200 */
[C---:B--2---:R-:W-:Y:S01]  /*3740*/  HMMA.16816.F32 R44, R88.reuse, R40, RZ ;  /* 0x00000028582c723c */ /* 0x044fe200000018ff */
        /* <DEDUP_REMOVED lines=22> */
[----:B------:R-:W4:Y:S05]  /*38b0*/  LDSM.16.M88.4 R72, [R166+0x5400] ;  /* 0x00540000a648783b */ /* 0x000f2a0000000200 */
        /* <DEDUP_REMOVED lines=12> */
[C---:B------:R-:W-:Y:S06]  /*3980*/  HMMA.16816.F32 R20, R104.reuse, R68, R20 ;  /* 0x000000446814723c */ /* 0x040fec0000001814 */
[----:B------:R-:W-:Y:S01]  /*3990*/  HMMA.16816.F32 R16, R104, R70, R16 ;  /* 0x000000466810723c */ /* 0x000fe20000001810 */
[----:B------:R-:W2:Y:S05]  /*39a0*/  LDSM.16.M88.4 R68, [R166+0x6000] ;  /* 0x00600000a644783b */ /* 0x000eaa0000000200 */
[C---:B------:R-:W-:Y:S06]  /*39b0*/  HMMA.16816.F32 R60, R112.reuse, R76, R60 ;  /* 0x0000004c703c723c */ /* 0x040fec000000183c */
[----:B------:R-:W-:Y:S01]  /*39c0*/  HMMA.16816.F32 R56, R112, R78, R56 ;  /* 0x0000004e7038723c */ /* 0x000fe20000001838 */
[----:B------:R-:W2:Y:S05]  /*39d0*/  LDSM.16.M88.4 R76, [R119+0x5400] ;  /* 0x00540000774c783b */ /* 0x000eaa0000000200 */
[C---:B------:R-:W-:Y:S06]  /*39e0*/  HMMA.16816.F32 R28, R104.reuse, R80, R28 ;  /* 0x00000050681c723c */ /* 0x040fec000000181c */
[C---:B------:R-:W-:Y:S01]  /*39f0*/  HMMA.16816.F32 R24, R104.reuse, R82, R24 ;  /* 0x000000526818723c */ /* 0x040fe20000001818 */
[----:B------:R-:W2:Y:S05]  /*3a00*/  LDSM.16.M88.4 R80, [R119+0x5000] ;  /* 0x005000007750783b */ /* 0x000eaa0000000200 */
[C---:B------:R-:W-:Y:S06]  /*3a10*/  HMMA.16816.F32 R92, R104.reuse, R108, R92 ;  /* 0x0000006c685c723c */ /* 0x040fec000000185c */
[----:B------:R-:W-:Y:S01]  /*3a20*/  HMMA.16816.F32 R88, R104, R110, R88 ;  /* 0x0000006e6858723c */ /* 0x000fe20000001858 */
[----:B------:R-:W2:Y:S04]  /*3a30*/  LDSM.16.M88.4 R108, [R166+0x6800] ;  /* 0x00680000a66c783b */ /* 0x000ea80000000200 */
[----:B------:R-:W2:Y:S01]  /*3a40*/  LDSM.16.M88.4 R104, [R166+0x6c00] ;  /* 0x006c0000a668783b */ /* 0x000ea20000000200 */
        /* <DEDUP_REMOVED lines=12> */
[C---:B------:R-:W-:Y:S06]  /*3b10*/  HMMA.16816.F32 R28, R112.reuse, R68, R28 ;  /* 0x00000044701c723c */ /* 0x040fec000000181c */
[----:B------:R-:W-:Y:S01]  /*3b20*/  HMMA.16816.F32 R24, R112, R70, R24 ;  /* 0x000000467018723c */ /* 0x000fe20000001818 */
[----:B------:R-:W3:Y:S05]  /*3b30*/  LDSM.16.M88.4 R68, [R119+0x5c00] ;  /* 0x005c00007744783b */ /* 0x000eea0000000200 */
[C---:B------:R-:W-:Y:S06]  /*3b40*/  HMMA.16816.F32 R52, R84.reuse, R76, R52 ;  /* 0x0000004c5434723c */ /* 0x040fec0000001834 */
[C---:B------:R-:W-:Y:S01]  /*3b50*/  HMMA.16816.F32 R48, R84.reuse, R78, R48 ;  /* 0x0000004e5430723c */ /* 0x040fe20000001830 */
[----:B------:R-:W3:Y:S05]  /*3b60*/  LDSM.16.M88.4 R76, [R119+0x6c00] ;  /* 0x006c0000774c783b */ /* 0x000eea0000000200 */
[----:B------:R-:W-:Y:S06]  /*3b70*/  HMMA.16816.F32 R56, R84, R82, R56 ;  /* 0x000000525438723c */ /* 0x000fec0000001838 */
[C---:B------:R-:W-:Y:S06]  /*3b80*/  HMMA.16816.F32 R100, R112.reuse, R108, R100 ;  /* 0x0000006c7064723c */ /* 0x040fec0000001864 */
[C---:B------:R-:W-:Y:S01]  /*3b90*/  HMMA.16816.F32 R96, R112.reuse, R110, R96 ;  /* 0x0000006e7060723c */ /* 0x040fe20000001860 */
[----:B------:R-:W-:Y:S05]  /*3ba0*/  LDSM.16.M88.4 R108, [R119+0x6400] ;  /* 0x00640000776c783b */ /* 0x000fea0000000200 */
[C---:B------:R-:W-:Y:S06]  /*3bb0*/  HMMA.16816.F32 R92, R112.reuse, R104, R92 ;  /* 0x00000068705c723c */ /* 0x040fec000000185c */
[----:B------:R-:W-:Y:S01]  /*3bc0*/  HMMA.16816.F32 R112, R112, R106, R88 ;  /* 0x0000006a7070723c */ /* 0x000fe20000001858 */
[----:B------:R-:W-:Y:S04]  /*3bd0*/  LDSM.16.M88.4 R88, [R165+0x2000] ;  /* 0x00200000a558783b */ /* 0x000fe80000000200 */
[----:B------:R-:W3:Y:S01]  /*3be0*/  LDSM.16.M88.4 R104, [R119+0x7000] ;  /* 0x007000007768783b */ /* 0x000ee20000000200 */
[C---:B------:R-:W-:Y:S03]  /*3bf0*/  HMMA.16816.F32 R60, R84.reuse, R80, R60 ;  /* 0x00000050543c723c */ /* 0x040fe6000000183c */
[----:B------:R-:W-:Y:S03]  /*3c00*/  LDSM.16.M88.4 R80, [R119+0x6800] ;  /* 0x006800007750783b */ /* 0x000fe60000000200 */
[C---:B----4-:R-:W-:Y:S06]  /*3c10*/  HMMA.16816.F32 R44, R84.reuse, R72, R44 ;  /* 0x00000048542c723c */ /* 0x050fec000000182c */
[----:B------:R-:W-:Y:S01]  /*3c20*/  HMMA.16816.F32 R40, R84, R74, R40 ;  /* 0x0000004a5428723c */ /* 0x000fe20000001828 */
[----:B------:R-:W4:Y:S05]  /*3c30*/  LDSM.16.M88.4 R72, [R166+0x7400] ;  /* 0x00740000a648783b */ /* 0x000f2a0000000200 */
[----:B-1----:R-:W-:Y:S06]  /*3c40*/  HMMA.16816.F32 R56, R12, R10, R56 ;  /* 0x0000000a0c38723c */ /* 0x002fec0000001838 */
        /* <DEDUP_REMOVED lines=8> */
[----:B------:R-:W3:Y:S05]  /*3cd0*/  LDSM.16.M88.4 R76, [R166+0x8000] ;  /* 0x00800000a64c783b */ /* 0x000eea0000000200 */
[----:B------:R-:W-:Y:S01]  /*3ce0*/  HMMA.16816.F32 R60, R12, R8, R60 ;  /* 0x000000080c3c723c */ /* 0x000fe2000000183c */
[----:B------:R-:W3:Y:S05]  /*3cf0*/  LDSM.16.M88.4 R8, [R119+0x7400] ;  /* 0x007400007708783b */ /* 0x000eea0000000200 */
[----:B------:R-:W-:Y:S06]  /*3d00*/  HMMA.16816.F32 R56, R88, R106, R56 ;  /* 0x0000006a5838723c */ /* 0x000fec0000001838 */
[C---:B----4-:R-:W-:Y:S06]  /*3d10*/  HMMA.16816.F32 R52, R12.reuse, R72, R52 ;  /* 0x000000480c34723c */ /* 0x050fec0000001834 */
[C---:B------:R-:W-:Y:S01]  /*3d20*/  HMMA.16816.F32 R48, R12.reuse, R74, R48 ;  /* 0x0000004a0c30723c */ /* 0x040fe20000001830 */
[----:B------:R-:W-:Y:S05]  /*3d30*/  LDSM.16.M88.4 R72, [R166+0x8800] ;  /* 0x00880000a648783b */ /* 0x000fea0000000200 */
[C---:B-1----:R-:W-:Y:S06]  /*3d40*/  HMMA.16816.F32 R44, R12.reuse, R64, R44 ;  /* 0x000000400c2c723c */ /* 0x042fec000000182c */
[----:B------:R-:W-:Y:S01]  /*3d50*/  HMMA.16816.F32 R40, R12, R66, R40 ;  /* 0x000000420c28723c */ /* 0x000fe20000001828 */
[----:B------:R-:W1:Y:S01]  /*3d60*/  LDSM.16.M88.4 R64, [R166+0x8400] ;  /* 0x00840000a640783b */ /* 0x000e620000000200 */
[----:B------:R-:W-:-:S04]  /*3d70*/  FMUL.FTZ R56, R56, UR10 ;  /* 0x0000000a38387c20 */ /* 0x000fc80008410000 */
[C---:B------:R-:W-:Y:S06]  /*3d80*/  HMMA.16816.F32 R20, R84.reuse, R108, R20 ;  /* 0x0000006c5414723c */ /* 0x040fec0000001814 */
[C---:B------:R-:W-:Y:S06]  /*3d90*/  HMMA.16816.F32 R16, R84.reuse, R110, R16 ;  /* 0x0000006e5410723c */ /* 0x040fec0000001810 */
[C---:B------:R-:W-:Y:S06]  /*3da0*/  HMMA.16816.F32 R100, R84.reuse, R80, R100 ;  /* 0x000000505464723c */ /* 0x040fec0000001864 */
[----:B------:R-:W-:Y:S01]  /*3db0*/  HMMA.16816.F32 R96, R84, R82, R96 ;  /* 0x000000525460723c */ /* 0x000fe20000001860 */
[----:B------:R4:W-:Y:S01]  /*3dc0*/  MUFU.TANH R85, R56 ;  /* 0x0000003800557308 */ /* 0x0009e20000002400 */
[----:B------:R-:W-:Y:S04]  /*3dd0*/  LDSM.16.M88.4 R80, [R119+0x7800] ;  /* 0x007800007750783b */ /* 0x000fe80000000200 */
[C---:B--2---:R-:W-:Y:S06]  /*3de0*/  HMMA.16816.F32 R36, R12.reuse, R68, R36 ;  /* 0x000000440c24723c */ /* 0x044fec0000001824 */
[----:B------:R-:W-:Y:S01]  /*3df0*/  HMMA.16816.F32 R32, R12, R70, R32 ;  /* 0x000000460c20723c */ /* 0x000fe20000001820 */
[----:B------:R-:W-:-:S05]  /*3e00*/  FMUL.FTZ R69, R57, UR10 ;  /* 0x0000000a39457c20 */ /* 0x000fca0008410000 */
[----:B---3--:R-:W-:Y:S01]  /*3e10*/  HMMA.16816.F32 R28, R12, R76, R28 ;  /* 0x0000004c0c1c723c */ /* 0x008fe2000000181c */
[----:B------:R-:W-:Y:S01]  /*3e20*/  FMUL.FTZ R71, R58, UR10 ;  /* 0x0000000a3a477c20 */ /* 0x000fe20008410000 */
[----:B------:R-:W-:Y:S04]  /*3e30*/  MUFU.TANH R69, R69 ;  /* 0x0000004500457308 */ /* 0x000fe80000002400 */
[C---:B------:R-:W-:Y:S01]  /*3e40*/  HMMA.16816.F32 R52, R88.reuse, R8, R52 ;  /* 0x000000085834723c */ /* 0x040fe20000001834 */
[----:B------:R-:W-:Y:S02]  /*3e50*/  FMUL.FTZ R77, R59, UR10 ;  /* 0x0000000a3b4d7c20 */ /* 0x000fe40008410000 */
[----:B----4-:R-:W2:Y:S01]  /*3e60*/  LDSM.16.M88.4 R56, [R166+0x8c00] ;  /* 0x008c0000a638783b */ /* 0x010ea20000000200 */
[----:B------:R-:W-:Y:S02]  /*3e70*/  MUFU.TANH R71, R71 ;  /* 0x0000004700477308 */ /* 0x000fe40000002400 */
[----:B------:R-:W-:Y:S01]  /*3e80*/  HMMA.16816.F32 R48, R88, R10, R48 ;  /* 0x0000000a5830723c */ /* 0x000fe20000001830 */
[----:B------:R-:W3:Y:S05]  /*3e90*/  LDSM.16.M88.4 R8, [R119+0x7c00] ;  /* 0x007c00007708783b */ /* 0x000eea0000000200 */
[C---:B------:R-:W-:Y:S01]  /*3ea0*/  HMMA.16816.F32 R24, R12.reuse, R78, R24 ;  /* 0x0000004e0c18723c */ /* 0x040fe20000001818 */
[----:B------:R-:W-:Y:S05]  /*3eb0*/  MUFU.TANH R77, R77 ;  /* 0x0000004d004d7308 */ /* 0x000fea0000002400 */
[C---:B-1----:R-:W-:Y:S06]  /*3ec0*/  HMMA.16816.F32 R20, R12.reuse, R64, R20 ;  /* 0x000000400c14723c */ /* 0x042fec0000001814 */
[----:B------:R-:W-:Y:S01]  /*3ed0*/  FMUL.FTZ R52, R52, UR10 ;  /* 0x0000000a34347c20 */ /* 0x000fe20008410000 */
[----:B------:R-:W-:Y:S01]  /*3ee0*/  FMUL.FTZ R53, R53, UR10 ;  /* 0x0000000a35357c20 */ /* 0x000fe20008410000 */
[C---:B------:R-:W-:Y:S02]  /*3ef0*/  HMMA.16816.F32 R16, R12.reuse, R66, R16 ;  /* 0x000000420c10723c */ /* 0x040fe40000001810 */
[----:B------:R-:W-:Y:S02]  /*3f00*/  MUFU.TANH R79, R52 ;  /* 0x00000034004f7308 */ /* 0x000fe40000002400 */
[----:B------:R-:W-:Y:S01]  /*3f10*/  FMUL.FTZ R48, R48, UR10 ;  /* 0x0000000a30307c20 */ /* 0x000fe20008410000 */
[----:B------:R-:W-:Y:S01]  /*3f20*/  FMUL.FTZ R49, R49, UR10 ;  /* 0x0000000a31317c20 */ /* 0x000fe20008410000 */
[----:B------:R-:W-:Y:S01]  /*3f30*/  HMMA.16816.F32 R100, R12, R72, R100 ;  /* 0x000000480c64723c */ /* 0x000fe20000001864 */
[----:B------:R-:W-:-:S03]  /*3f40*/  FMUL.FTZ R67, R54, UR10 ;  /* 0x0000000a36437c20 */ /* 0x000fc60008410000 */
[----:B------:R1:W-:Y:S02]  /*3f50*/  MUFU.TANH R65, R53 ;  /* 0x0000003500417308 */ /* 0x0003e40000002400 */
[----:B------:R-:W-:Y:S01]  /*3f60*/  HMMA.16816.F32 R96, R12, R74, R96 ;  /* 0x0000004a0c60723c */ /* 0x000fe20000001860 */
[----:B------:R-:W-:-:S05]  /*3f70*/  FMUL.FTZ R73, R55, UR10 ;  /* 0x0000000a37497c20 */ /* 0x000fca0008410000 */
[C---:B--2---:R-:W-:Y:S01]  /*3f80*/  HMMA.16816.F32 R92, R12.reuse, R56, R92 ;  /* 0x000000380c5c723c */ /* 0x044fe2000000185c */
[----:B------:R-:W-:Y:S05]  /*3f90*/  MUFU.TANH R75, R49 ;  /* 0x00000031004b7308 */ /* 0x000fea0000002400 */
[----:B------:R-:W-:Y:S01]  /*3fa0*/  HMMA.16816.F32 R112, R12, R58, R112 ;  /* 0x0000003a0c70723c */ /* 0x000fe20000001870 */
[----:B------:R-:W2:Y:S01]  /*3fb0*/  LDSM.16.M88.4 R12, [R119+0x8400] ;  /* 0x00840000770c783b */ /* 0x000ea20000000200 */
[----:B------:R-:W-:Y:S01]  /*3fc0*/  FMUL.FTZ R57, R50, UR10 ;  /* 0x0000000a32397c20 */ /* 0x000fe20008410000 */
[----:B------:R-:W-:Y:S02]  /*3fd0*/  MUFU.TANH R67, R67 ;  /* 0x0000004300437308 */ /* 0x000fe40000002400 */
[----:B-1----:R-:W1:Y:S01]  /*3fe0*/  LDSM.16.M88.4 R52, [R119+0x8000] ;  /* 0x008000007734783b */ /* 0x002e620000000200 */
[----:B------:R-:W-:Y:S01]  /*3ff0*/  HMMA.16816.F32 R40, R88, R82, R40 ;  /* 0x000000525828723c */ /* 0x000fe20000001828 */
[----:B------:R-:W-:-:S04]  /*4000*/  FMUL.FTZ R59, R51, UR10 ;  /* 0x0000000a333b7c20 */ /* 0x000fc80008410000 */
[----:B------:R-:W-:Y:S01]  /*4010*/  MUFU.TANH R73, R73 ;  /* 0x0000004900497308 */ /* 0x000fe20000002400 */
[C---:B---3--:R-:W-:Y:S06]  /*4020*/  HMMA.16816.F32 R36, R88.reuse, R8, R36 ;  /* 0x000000085824723c */ /* 0x048fec0000001824 */
[C---:B------:R-:W-:Y:S01]  /*4030*/  HMMA.16816.F32 R32, R88.reuse, R10, R32 ;  /* 0x0000000a5820723c */ /* 0x040fe20000001820 */
[----:B------:R-:W3:Y:S01]  /*4040*/  LDSM.16.M88.4 R8, [R119+0x8c00] ;  /* 0x008c00007708783b */ /* 0x000ee20000000200 */
[----:B------:R-:W-:Y:S04]  /*4050*/  MUFU.TANH R57, R57 ;  /* 0x0000003900397308 */ /* 0x000fe80000002400 */
[C---:B------:R-:W-:Y:S04]  /*4060*/  HMMA.16816.F32 R44, R88.reuse, R80, R44 ;  /* 0x00000050582c723c */ /* 0x040fe8000000182c */
[----:B------:R4:W-:Y:S02]  /*4070*/  MUFU.TANH R81, R48 ;  /* 0x0000003000517308 */ /* 0x0009e40000002400 */
[----:B------:R-:W-:Y:S01]  /*4080*/  HMMA.16816.F32 R60, R88, R104, R60 ;  /* 0x00000068583c723c */ /* 0x000fe2000000183c */
[----:B------:R-:W-:-:S05]  /*4090*/  FMUL.FTZ R43, R43, UR10 ;  /* 0x0000000a2b2b7c20 */ /* 0x000fca0008410000 */
[----:B------:R-:W-:Y:S01]  /*40a0*/  FMUL.FTZ R36, R36, UR10 ;  /* 0x0000000a24247c20 */ /* 0x000fe20008410000 */
[----:B------:R-:W-:Y:S01]  /*40b0*/  MUFU.TANH R59, R59 ;  /* 0x0000003b003b7308 */ /* 0x000fe20000002400 */
[C---:B--2---:R-:W-:Y:S01]  /*40c0*/  HMMA.16816.F32 R20, R88.reuse, R12, R20 ;  /* 0x0000000c5814723c */ /* 0x044fe20000001814 */
[----:B----4-:R-:W2:Y:S06]  /*40d0*/  LDSM.16.M88.4 R48, [R119+0x8800] ;  /* 0x008800007730783b */ /* 0x010eac0000000200 */
[----:B------:R-:W-:Y:S01]  /*40e0*/  MUFU.TANH R43, R43 ;  /* 0x0000002b002b7308 */ /* 0x000fe20000002400 */
[C---:B-1----:R-:W-:Y:S01]  /*40f0*/  HMMA.16816.F32 R28, R88.reuse, R52, R28 ;  /* 0x00000034581c723c */ /* 0x042fe2000000181c */
[----:B------:R-:W-:Y:S01]  /*4100*/  FMUL.FTZ R13, R41, UR10 ;  /* 0x0000000a290d7c20 */ /* 0x000fe20008410000 */
[----:B------:R-:W-:Y:S01]  /*4110*/  FMUL.FTZ R44, R44, UR10 ;  /* 0x0000000a2c2c7c20 */ /* 0x000fe20008410000 */
[----:B------:R-:W-:Y:S01]  /*4120*/  FMUL.FTZ R12, R37, UR10 ;  /* 0x0000000a250c7c20 */ /* 0x000fe20008410000 */
[----:B------:R-:W-:Y:S01]  /*4130*/  FMUL.FTZ R37, R33, UR10 ;  /* 0x0000000a21257c20 */ /* 0x000fe20008410000 */
[----:B------:R-:W-:Y:S01]  /*4140*/  FMUL.FTZ R45, R45, UR10 ;  /* 0x0000000a2d2d7c20 */ /* 0x000fe20008410000 */
[C---:B------:R-:W-:Y:S01]  /*4150*/  HMMA.16816.F32 R24, R88.reuse, R54, R24 ;  /* 0x000000365818723c */ /* 0x040fe20000001818 */
[----:B------:R-:W-:Y:S01]  /*4160*/  FMUL.FTZ R53, R40, UR10 ;  /* 0x0000000a28357c20 */ /* 0x000fe20008410000 */
[----:B------:R-:W-:Y:S01]  /*4170*/  LOP3.LUT R40, R124, 0xffffffe0, RZ, 0xc0, !PT ;  /* 0xffffffe07c287812 */ /* 0x000fe200078ec0ff */
[----:B------:R-:W-:Y:S01]  /*4180*/  FMUL.FTZ R61, R61, UR10 ;  /* 0x0000000a3d3d7c20 */ /* 0x000fe20008410000 */
[----:B------:R-:W-:Y:S01]  /*4190*/  FMUL.FTZ R63, R63, UR10 ;  /* 0x0000000a3f3f7c20 */ /* 0x000fe20008410000 */
[----:B------:R1:W-:Y:S01]  /*41a0*/  MUFU.TANH R83, R44 ;  /* 0x0000002c00537308 */ /* 0x0003e20000002400 */
[----:B------:R-:W-:Y:S01]  /*41b0*/  HMMA.16816.F32 R16, R88, R14, R16 ;  /* 0x0000000e5810723c */ /* 0x000fe20000001810 */
[----:B------:R-:W-:-:S02]  /*41c0*/  IMAD.IADD R40, R7, 0x1, -R40 ;  /* 0x0000000107287824 */ /* 0x000fc400078e0a28 */
[----:B------:R-:W-:Y:S01]  /*41d0*/  FMUL.FTZ R47, R47, UR10 ;  /* 0x0000000a2f2f7c20 */ /* 0x000fe20008410000 */
[----:B------:R-:W-:Y:S01]  /*41e0*/  FMUL.FTZ R46, R46, UR10 ;  /* 0x0000000a2e2e7c20 */ /* 0x000fe20008410000 */
[----:B------:R-:W-:Y:S01]  /*41f0*/  FMUL.FTZ R3, R60, UR10 ;  /* 0x0000000a3c037c20 */ /* 0x000fe20008410000 */
[----:B------:R-:W-:Y:S01]  /*4200*/  FMUL.FTZ R62, R62, UR10 ;  /* 0x0000000a3e3e7c20 */ /* 0x000fe20008410000 */
[----:B------:R-:W-:Y:S01]  /*4210*/  SHF.R.S32.HI R41, RZ, 0x1f, R40 ;  /* 0x0000001fff297819 */ /* 0x000fe20000011428 */
[C---:B---3--:R-:W-:Y:S01]  /*4220*/  HMMA.16816.F32 R92, R88.reuse, R8, R92 ;  /* 0x00000008585c723c */ /* 0x048fe2000000185c */
[----:B------:R-:W3:Y:S01]  /*4230*/  MUFU.TANH R61, R61 ;  /* 0x0000003d003d7308 */ /* 0x000ee20000002400 */
[----:B------:R-:W-:Y:S01]  /*4240*/  FMUL.FTZ R14, R35, UR10 ;  /* 0x0000000a230e7c20 */ /* 0x000fe20008410000 */
[----:B------:R-:W-:Y:S01]  /*4250*/  LEA.HI R182, R41, R40, RZ, 0x2 ;  /* 0x0000002829b67211 */ /* 0x000fe200078f10ff */
[----:B------:R-:W-:Y:S01]  /*4260*/  FMUL.FTZ R41, R42, UR10 ;  /* 0x0000000a2a297c20 */ /* 0x000fe20008410000 */
[----:B------:R-:W-:Y:S01]  /*4270*/  FMUL.FTZ R40, R30, UR10 ;  /* 0x0000000a1e287c20 */ /* 0x000fe20008410000 */
[C---:B------:R-:W-:Y:S01]  /*4280*/  HMMA.16816.F32 R112, R88.reuse, R10, R112 ;  /* 0x0000000a5870723c */ /* 0x040fe20000001870 */
[----:B------:R-:W-:Y:S01]  /*4290*/  SHF.R.S32.HI R182, RZ, 0x2, R182 ;  /* 0x00000002ffb67819 */ /* 0x000fe200000114b6 */
[----:B------:R-:W-:Y:S01]  /*42a0*/  FMUL.FTZ R8, R32, UR10 ;  /* 0x0000000a20087c20 */ /* 0x000fe20008410000 */
[----:B------:R-:W4:Y:S01]  /*42b0*/  MUFU.TANH R63, R63 ;  /* 0x0000003f003f7308 */ /* 0x000f220000002400 */
[----:B-1----:R-:W-:Y:S01]  /*42c0*/  FMUL.FTZ R44, R39, UR10 ;  /* 0x0000000a272c7c20 */ /* 0x002fe20008410000 */
[----:B------:R-:W-:Y:S01]  /*42d0*/  IADD3 R15, R129, 0x1, R182 ;  /* 0x00000001810f7810 */ /* 0x000fe20007ffe0b6 */
[----:B------:R-:W-:Y:S01]  /*42e0*/  FMUL.FTZ R39, R28, UR10 ;  /* 0x0000000a1c277c20 */ /* 0x000fe20008410000 */
[----:B------:R-:W-:Y:S01]  /*42f0*/  FMUL.FTZ R10, R38, UR10 ;  /* 0x0000000a260a7c20 */ /* 0x000fe20008410000 */
[----:B------:R-:W-:Y:S01]  /*4300*/  FMUL.FTZ R28, R31, UR10 ;  /* 0x0000000a1f1c7c20 */ /* 0x000fe20008410000 */
[----:B------:R-:W-:Y:S01]  /*4310*/  IADD3 R15, R125, R15, -R176 ;  /* 0x0000000f7d0f7210 */ /* 0x000fe20007ffe8b0 */
[----:B------:R-:W-:Y:S01]  /*4320*/  FMUL.FTZ R30, R26, UR10 ;  /* 0x0000000a1a1e7c20 */ /* 0x000fe20008410000 */
[----:B------:R1:W-:Y:S01]  /*4330*/  MUFU.TANH R33, R10 ;  /* 0x0000000a00217308 */ /* 0x0003e20000002400 */
[----:B------:R-:W-:Y:S01]  /*4340*/  FMUL.FTZ R35, R21, UR10 ;  /* 0x0000000a15237c20 */ /* 0x000fe20008410000 */
[----:B--2---:R-:W-:Y:S01]  /*4350*/  HMMA.16816.F32 R100, R88, R48, R100 ;  /* 0x000000305864723c */ /* 0x004fe20000001864 */
[----:B------:R-:W-:-:S02]  /*4360*/  IMAD.IADD R118, R15, 0x1, R118 ;  /* 0x000000010f767824 */ /* 0x000fc400078e0276 */
[----:B------:R-:W-:Y:S01]  /*4370*/  FMUL.FTZ R15, R27, UR10 ;  /* 0x0000000a1b0f7c20 */ /* 0x000fe20008410000 */
[----:B------:R-:W-:Y:S01]  /*4380*/  FMUL.FTZ R26, R16, UR10 ;  /* 0x0000000a101a7c20 */ /* 0x000fe20008410000 */
[----:B------:R-:W-:Y:S01]  /*4390*/  FMUL.FTZ R42, R29, UR10 ;  /* 0x0000000a1d2a7c20 */ /* 0x000fe20008410000 */
[----:B------:R-:W-:Y:S01]  /*43a0*/  FMUL.FTZ R29, R24, UR10 ;  /* 0x0000000a181d7c20 */ /* 0x000fe20008410000 */
[----:B------:R2:W-:Y:S01]  /*43b0*/  MUFU.TANH R27, R8 ;  /* 0x00000008001b7308 */ /* 0x0005e20000002400 */
[----:B------:R-:W-:Y:S01]  /*43c0*/  FMUL.FTZ R49, R34, UR10 ;  /* 0x0000000a22317c20 */ /* 0x000fe20008410000 */
[----:B------:R-:W-:Y:S01]  /*43d0*/  VIMNMX R138, R118, R125, PT ;  /* 0x0000007d768a7248 */ /* 0x000fe20003fe0100 */
[----:B------:R-:W-:Y:S01]  /*43e0*/  FMUL.FTZ R34, R22, UR10 ;  /* 0x0000000a16227c20 */ /* 0x000fe20008410000 */
[----:B------:R-:W-:Y:S01]  /*43f0*/  VIADDMNMX R137, R118, 0x8, R125, PT ;  /* 0x0000000876897846 */ /* 0x000fe2000380017d */
[----:B------:R-:W-:Y:S01]  /*4400*/  FMUL.FTZ R24, R17, UR10 ;  /* 0x0000000a11187c20 */ /* 0x000fe20008410000 */
[----:B------:R-:W-:Y:S01]  /*4410*/  FMUL.FTZ R38, R25, UR10 ;  /* 0x0000000a19267c20 */ /* 0x000fe20008410000 */
[----:B------:R-:W-:Y:S01]  /*4420*/  FMUL.FTZ R32, R23, UR10 ;  /* 0x0000000a17207c20 */ /* 0x000fe20008410000 */
[----:B------:R3:W-:Y:S01]  /*4430*/  MUFU.TANH R9, R36 ;  /* 0x0000002400097308 */ /* 0x0007e20000002400 */
[----:B-1----:R-:W-:Y:S01]  /*4440*/  FMUL.FTZ R10, R18, UR10 ;  /* 0x0000000a120a7c20 */ /* 0x002fe20008410000 */
[----:B------:R-:W-:Y:S01]  /*4450*/  HMMA.16816.F32 R96, R88, R50, R96 ;  /* 0x000000325860723c */ /* 0x000fe20000001860 */
[----:B------:R-:W-:Y:S01]  /*4460*/  FMUL.FTZ R112, R112, UR10 ;  /* 0x0000000a70707c20 */ /* 0x000fe20008410000 */
[----:B------:R-:W-:Y:S01]  /*4470*/  FMUL.FTZ R93, R93, UR10 ;  /* 0x0000000a5d5d7c20 */ /* 0x000fe20008410000 */
[----:B------:R-:W-:Y:S01]  /*4480*/  FMUL.FTZ R95, R95, UR10 ;  /* 0x0000000a5f5f7c20 */ /* 0x000fe20008410000 */
[----:B------:R-:W-:Y:S01]  /*4490*/  FMUL.FTZ R92, R92, UR10 ;  /* 0x0000000a5c5c7c20 */ /* 0x000fe20008410000 */
[----:B------:R-:W-:Y:S01]  /*44a0*/  FMUL.FTZ R94, R94, UR10 ;  /* 0x0000000a5e5e7c20 */ /* 0x000fe20008410000 */
[----:B------:R1:W-:Y:S01]  /*44b0*/  MUFU.TANH R11, R12 ;  /* 0x0000000c000b7308 */ /* 0x0003e20000002400 */
[----:B--2---:R-:W-:-:S02]  /*44c0*/  IMAD.IADD R8, R2, 0x1, R183 ;  /* 0x0000000102087824 */ /* 0x004fc400078e02b7 */
[----:B------:R-:W-:Y:S01]  /*44d0*/  FMUL.FTZ R100, R100, UR10 ;  /* 0x0000000a64647c20 */ /* 0x000fe20008410000 */
[----:B------:R-:W-:Y:S01]  /*44e0*/  FMUL.FTZ R102, R102, UR10 ;  /* 0x0000000a66667c20 */ /* 0x000fe20008410000 */
[----:B------:R-:W-:Y:S01]  /*44f0*/  FMUL.FTZ R101, R101, UR10 ;  /* 0x0000000a65657c20 */ /* 0x000fe20008410000 */
[C---:B------:R-:W-:Y:S02]  /*4500*/  VIADD R31, R8.reuse, 0x1 ;  /* 0x00000001081f7836 */ /* 0x040fe40000000000 */
[----:B------:R-:W-:Y:S01]  /*4510*/  FMUL.FTZ R103, R103, UR10 ;  /* 0x0000000a67677c20 */ /* 0x000fe20008410000 */
[C---:B------:R-:W-:Y:S01]  /*4520*/  VIADD R22, R8.reuse, 0x8 ;  /* 0x0000000808167836 */ /* 0x040fe20000000000 */
[----:B------:R2:W-:Y:S01]  /*4530*/  MUFU.TANH R55, R14 ;  /* 0x0000000e00377308 */ /* 0x0005e20000002400 */
[----:B------:R-:W-:Y:S01]  /*4540*/  VIADD R18, R8, 0x9 ;  /* 0x0000000908127836 */ /* 0x000fe20000000000 */
[CC--:B------:R-:W-:Y:S01]  /*4550*/  ISETP.GE.AND P5, PT, R31.reuse, R138.reuse, PT ;  /* 0x0000008a1f00720c */ /* 0x0c0fe20003fa6270 */
[----:B---3--:R-:W-:Y:S01]  /*4560*/  FMUL.FTZ R36, R20, UR10 ;  /* 0x0000000a14247c20 */ /* 0x008fe20008410000 */
[----:B------:R-:W-:Y:S01]  /*4570*/  ISETP.GE.AND P2, PT, R31, R137, PT ;  /* 0x000000891f00720c */ /* 0x000fe20003f46270 */
[C---:B------:R-:W-:Y:S01]  /*4580*/  VIADD R7, R8.reuse, 0x10 ;  /* 0x0000001008077836 */ /* 0x040fe20000000000 */
[----:B------:R-:W-:Y:S01]  /*4590*/  I2FP.F32.S32 R31, R31 ;  /* 0x0000001f001f7245 */ /* 0x000fe20000201400 */
[----:B------:R-:W-:Y:S01]  /*45a0*/  VIADD R17, R8, 0x18 ;  /* 0x0000001808117836 */ /* 0x000fe20000000000 */
[CC--:B------:R-:W-:Y:S01]  /*45b0*/  ISETP.GE.AND P3, PT, R22.reuse, R138.reuse, PT ;  /* 0x0000008a1600720c */ /* 0x0c0fe20003f66270 */
[----:B-1----:R-:W-:Y:S01]  /*45c0*/  FMUL.FTZ R12, R19, UR10 ;  /* 0x0000000a130c7c20 */ /* 0x002fe20008410000 */
[----:B------:R-:W-:Y:S01]  /*45d0*/  ISETP.GE.AND P0, PT, R22, R137, PT ;  /* 0x000000891600720c */ /* 0x000fe20003f06270 */
[-C--:B------:R-:W-:Y:S01]  /*45e0*/  FFMA.FTZ R20, R0, R31.reuse, R61 ;  /* 0x0000001f00147223 */ /* 0x080fe2000001003d */
[----:B------:R-:W-:Y:S01]  /*45f0*/  ISETP.GE.AND P4, PT, R18, R138, PT ;  /* 0x0000008a1200720c */ /* 0x000fe20003f86270 */
[----:B----4-:R-:W-:Y:S01]  /*4600*/  FFMA.FTZ R31, R0, R31, R63 ;  /* 0x0000001f001f7223 */ /* 0x010fe2000001003f */
[-C--:B------:R-:W-:Y:S01]  /*4610*/  ISETP.GE.AND P1, PT, R18, R137.reuse, PT ;  /* 0x000000891200720c */ /* 0x080fe20003f26270 */
[----:B------:R1:W-:Y:S01]  /*4620*/  MUFU.TANH R61, R40 ;  /* 0x00000028003d7308 */ /* 0x0003e20000002400 */
[----:B------:R-:W-:Y:S01]  /*4630*/  I2FP.F32.S32 R22, R22 ;  /* 0x0000001600167245 */ /* 0x000fe20000201400 */
[----:B------:R-:W-:Y:S01]  /*4640*/  VIADD R151, R8, 0x31 ;  /* 0x0000003108977836 */ /* 0x000fe20000000000 */
[----:B------:R-:W-:Y:S01]  /*4650*/  I2FP.F32.S32 R18, R18 ;  /* 0x0000001200127245 */ /* 0x000fe20000201400 */
[----:B------:R-:W-:Y:S01]  /*4660*/  FMUL.FTZ R97, R97, UR10 ;  /* 0x0000000a61617c20 */ /* 0x000fe20008410000 */
[----:B------:R-:W-:Y:S01]  /*4670*/  FSEL R20, R20, -INF , !P5 ;  /* 0xff80000014147808 */ /* 0x000fe20006800000 */
[CC--:B------:R-:W-:Y:S01]  /*4680*/  FFMA.FTZ R16, R0.reuse, R22.reuse, R85 ;  /* 0x0000001600107223 */ /* 0x0c0fe20000010055 */
[C---:B------:R-:W-:Y:S01]  /*4690*/  FFMA.FTZ R21, R0.reuse, R22, R71 ;  /* 0x0000001600157223 */ /* 0x040fe20000010047 */
[CC--:B--2---:R-:W-:Y:S01]  /*46a0*/  FFMA.FTZ R14, R0.reuse, R18.reuse, R69 ;  /* 0x00000012000e7223 */ /* 0x0c4fe20000010045 */
[----:B------:R-:W-:Y:S01]  /*46b0*/  FFMA.FTZ R19, R0, R18, R77 ;  /* 0x0000001200137223 */ /* 0x000fe2000001004d */
[----:B------:R-:W-:Y:S01]  /*46c0*/  VIADD R18, R8, 0x11 ;  /* 0x0000001108127836 */ /* 0x000fe20000000000 */
[----:B------:R-:W-:Y:S01]  /*46d0*/  FSEL R31, R31, -INF , !P2 ;  /* 0xff8000001f1f7808 */ /* 0x000fe20005000000 */
[----:B------:R-:W-:Y:S01]  /*46e0*/  MUFU.TANH R45, R45 ;  /* 0x0000002d002d7308 */ /* 0x000fe20000002400 */
[-C--:B------:R-:W-:Y:S01]  /*46f0*/  ISETP.GE.AND P5, PT, R7, R138.reuse, PT ;  /* 0x0000008a0700720c */ /* 0x080fe20003fa6270 */
[----:B------:R-:W-:Y:S01]  /*4700*/  FMUL.FTZ R99, R99, UR10 ;  /* 0x0000000a63637c20 */ /* 0x000fe20008410000 */
[----:B------:R-:W-:Y:S01]  /*4710*/  ISETP.GE.AND P2, PT, R7, R137, PT ;  /* 0x000000890700720c */ /* 0x000fe20003f46270 */
[----:B------:R-:W-:Y:S01]  /*4720*/  FMUL.FTZ R96, R96, UR10 ;  /* 0x0000000a60607c20 */ /* 0x000fe20008410000 */
[----:B------:R-:W-:Y:S01]  /*4730*/  FSEL R16, R16, -INF , !P3 ;  /* 0xff80000010107808 */ /* 0x000fe20005800000 */
[----:B------:R-:W-:Y:S01]  /*4740*/  FMUL.FTZ R98, R98, UR10 ;  /* 0x0000000a62627c20 */ /* 0x000fe20008410000 */
[----:B------:R-:W-:Y:S01]  /*4750*/  FSEL R21, R21, -INF , !P0 ;  /* 0xff80000015157808 */ /* 0x000fe20004000000 */
[----:B------:R-:W2:Y:S01]  /*4760*/  MUFU.TANH R47, R47 ;  /* 0x0000002f002f7308 */ /* 0x000ea20000002400 */
[----:B------:R-:W-:Y:S01]  /*4770*/  I2FP.F32.S32 R7, R7 ;  /* 0x0000000700077245 */ /* 0x000fe20000201400 */
[----:B------:R-:W-:Y:S01]  /*4780*/  FMUL.FTZ R114, R114, UR10 ;  /* 0x0000000a72727c20 */ /* 0x000fe20008410000 */
[C---:B------:R-:W-:Y:S01]  /*4790*/  ISETP.GE.AND P3, PT, R18.reuse, R138, PT ;  /* 0x0000008a1200720c */ /* 0x040fe20003f66270 */
[----:B------:R-:W-:Y:S01]  /*47a0*/  FMUL.FTZ R113, R113, UR10 ;  /* 0x0000000a71717c20 */ /* 0x000fe20008410000 */
[----:B------:R-:W-:Y:S01]  /*47b0*/  ISETP.GE.AND P0, PT, R18, R137, PT ;  /* 0x000000891200720c */ /* 0x000fe20003f06270 */
[C---:B------:R-:W-:Y:S01]  /*47c0*/  FFMA.FTZ R79, R0.reuse, R7, R79 ;  /* 0x00000007004f7223 */ /* 0x040fe2000001004f */
[----:B------:R-:W-:Y:S01]  /*47d0*/  I2FP.F32.S32 R18, R18 ;  /* 0x0000001200127245 */ /* 0x000fe20000201400 */
[----:B------:R3:W-:Y:S01]  /*47e0*/  MUFU.TANH R25, R44 ;  /* 0x0000002c00197308 */ /* 0x0007e20000002400 */
[----:B-1----:R-:W-:Y:S01]  /*47f0*/  I2FP.F32.S32 R40, R17 ;  /* 0x0000001100287245 */ /* 0x002fe20000201400 */
[----:B------:R-:W-:Y:S01]  /*4800*/  FFMA.FTZ R7, R0, R7, R67 ;  /* 0x0000000700077223 */ /* 0x000fe20000010043 */
[----:B------:R-:W-:Y:S01]  /*4810*/  FSEL R14, R14, -INF , !P4 ;  /* 0xff8000000e0e7808 */ /* 0x000fe20006000000 */
[CC--:B------:R-:W-:Y:S01]  /*4820*/  FFMA.FTZ R22, R0.reuse, R18.reuse, R65 ;  /* 0x0000001200167223 */ /* 0x0c0fe20000010041 */
[----:B------:R-:W-:Y:S01]  /*4830*/  FSEL R19, R19, -INF , !P1 ;  /* 0xff80000013137808 */ /* 0x000fe20004800000 */
[C---:B------:R-:W-:Y:S01]  /*4840*/  FFMA.FTZ R23, R0.reuse, R18, R73 ;  /* 0x0000001200177223 */ /* 0x040fe20000010049 */
[C---:B------:R-:W-:Y:S01]  /*4850*/  ISETP.GE.AND P4, PT, R17.reuse, R138, PT ;  /* 0x0000008a1100720c */ /* 0x040fe20003f86270 */
[----:B------:R-:W1:Y:S01]  /*4860*/  MUFU.TANH R87, R46 ;  /* 0x0000002e00577308 */ /* 0x000e620000002400 */
[----:B------:R-:W-:Y:S01]  /*4870*/  ISETP.GE.AND P1, PT, R17, R137, PT ;  /* 0x000000891100720c */ /* 0x000fe20003f26270 */
[CC--:B------:R-:W-:Y:S01]  /*4880*/  FFMA.FTZ R18, R0.reuse, R40.reuse, R81 ;  /* 0x0000002800127223 */ /* 0x0c0fe20000010051 */
[----:B------:R-:W-:Y:S01]  /*4890*/  FFMA.FTZ R17, R0, R40, R57 ;  /* 0x0000002800117223 */ /* 0x000fe20000010039 */
[----:B------:R-:W-:Y:S01]  /*48a0*/  VIADD R40, R8, 0x21 ;  /* 0x0000002108287836 */ /* 0x000fe20000000000 */
[----:B------:R-:W-:Y:S01]  /*48b0*/  FSEL R22, R22, -INF , !P3 ;  /* 0xff80000016167808 */ /* 0x000fe20005800000 */
[----:B------:R-:W-:Y:S01]  /*48c0*/  FMUL.FTZ R115, R115, UR10 ;  /* 0x0000000a73737c20 */ /* 0x000fe20008410000 */
[----:B------:R-:W-:Y:S01]  /*48d0*/  FSEL R18, R18, -INF , !P4 ;  /* 0xff80000012127808 */ /* 0x000fe20006000000 */
[----:B------:R4:W-:Y:S01]  /*48e0*/  MUFU.TANH R67, R29 ;  /* 0x0000001d00437308 */ /* 0x0009e20000002400 */
[----:B---3--:R-:W-:Y:S01]  /*48f0*/  VIADD R44, R8, 0x19 ;  /* 0x00000019082c7836 */ /* 0x008fe20000000000 */
[----:B------:R-:W-:Y:S01]  /*4900*/  FSEL R17, R17, -INF , !P1 ;  /* 0xff80000011117808 */ /* 0x000fe20004800000 */
[----:B------:R-:W-:-:S04]  /*4910*/  DEPBAR.LE SB0, 0x0 ;  /* 0x000080000000791a */ /* 0x000fc80000000000 */
[C---:B------:R-:W-:Y:S01]  /*4920*/  ISETP.GE.AND P4, PT, R40.reuse, R138, PT ;  /* 0x0000008a2800720c */ /* 0x040fe20003f86270 */
[----:B------:R-:W3:Y:S01]  /*4930*/  MUFU.TANH R53, R53 ;  /* 0x0000003500357308 */ /* 0x000ee20000002400 */
[----:B------:R-:W-:Y:S02]  /*4940*/  ISETP.GE.AND P1, PT, R40, R137, PT ;  /* 0x000000892800720c */ /* 0x000fe40003f26270 */
[----:B------:R-:W-:Y:S02]  /*4950*/  I2FP.F32.S32 R40, R40 ;  /* 0x0000002800287245 */ /* 0x000fe40000201400 */
[----:B------:R-:W-:-:S03]  /*4960*/  FSEL R23, R23, -INF , !P0 ;  /* 0xff80000017177808 */ /* 0x000fc60004000000 */
[----:B------:R-:W3:Y:S01]  /*4970*/  MUFU.TANH R41, R41 ;  /* 0x0000002900297308 */ /* 0x000ee20000002400 */
[----:B----4-:R-:W-:Y:S01]  /*4980*/  FSEL R29, R7, -INF , !P2 ;  /* 0xff800000071d7808 */ /* 0x010fe20005000000 */
[----:B--2---:R-:W-:Y:S01]  /*4990*/  FFMA.FTZ R131, R0, R40, R47 ;  /* 0x0000002800837223 */ /* 0x004fe2000001002f */
[----:B------:R-:W-:Y:S02]  /*49a0*/  I2FP.F32.S32 R7, R44 ;  /* 0x0000002c00077245 */ /* 0x000fe40000201400 */
[----:B------:R-:W-:Y:S02]  /*49b0*/  ISETP.GE.AND P2, PT, R44, R137, PT ;  /* 0x000000892c00720c */ /* 0x000fe40003f46270 */
[----:B------:R-:W-:Y:S01]  /*49c0*/  FSEL R131, R131, -INF , !P1 ;  /* 0xff80000083837808 */ /* 0x000fe20004800000 */
[----:B------:R2:W-:Y:S01]  /*49d0*/  MUFU.TANH R51, R42 ;  /* 0x0000002a00337308 */ /* 0x0005e20000002400 */
[CC--:B------:R-:W-:Y:S01]  /*49e0*/  FFMA.FTZ R75, R0.reuse, R7.reuse, R75 ;  /* 0x00000007004b7223 */ /* 0x0c0fe2000001004b */
[----:B------:R-:W-:Y:S01]  /*49f0*/  FFMA.FTZ R59, R0, R7, R59 ;  /* 0x00000007003b7223 */ /* 0x000fe2000001003b */
[----:B------:R-:W-:-:S05]  /*4a00*/  VIADD R7, R8, 0x28 ;  /* 0x0000002808077836 */ /* 0x000fca0000000000 */
[----:B------:R4:W-:Y:S08]  /*4a10*/  MUFU.TANH R63, R28 ;  /* 0x0000001c003f7308 */ /* 0x0009f00000002400 */
[----:B------:R-:W3:Y:S01]  /*4a20*/  MUFU.TANH R13, R13 ;  /* 0x0000000d000d7308 */ /* 0x000ee20000002400 */
[----:B--2---:R-:W-:-:S05]  /*4a30*/  VIADD R42, R8, 0x20 ;  /* 0x00000020082a7836 */ /* 0x004fca0000000000 */
[CC--:B------:R-:W-:Y:S02]  /*4a40*/  ISETP.GE.AND P3, PT, R42.reuse, R138.reuse, PT ;  /* 0x0000008a2a00720c */ /* 0x0c0fe40003f66270 */
[-C--:B------:R-:W-:Y:S01]  /*4a50*/  ISETP.GE.AND P0, PT, R42, R137.reuse, PT ;  /* 0x000000892a00720c */ /* 0x080fe20003f06270 */
[----:B------:R2:W-:Y:S01]  /*4a60*/  MUFU.TANH R69, R30 ;  /* 0x0000001e00457308 */ /* 0x0005e20000002400 */
[----:B----4-:R-:W-:Y:S02]  /*4a70*/  FSEL R28, R79, -INF , !P5 ;  /* 0xff8000004f1c7808 */ /* 0x010fe40006800000 */
[----:B------:R-:W-:Y:S01]  /*4a80*/  ISETP.GE.AND P5, PT, R44, R138, PT ;  /* 0x0000008a2c00720c */ /* 0x000fe20003fa6270 */
[----:B------:R-:W-:Y:S01]  /*4a90*/  FFMA.FTZ R44, R0, R40, R45 ;  /* 0x00000028002c7223 */ /* 0x000fe2000001002d */
[----:B------:R-:W-:Y:S01]  /*4aa0*/  I2FP.F32.S32 R42, R42 ;  /* 0x0000002a002a7245 */ /* 0x000fe20000201400 */
[----:B------:R-:W-:Y:S02]  /*4ab0*/  VIADD R40, R8, 0x30 ;  /* 0x0000003008287836 */ /* 0x000fe40000000000 */
[----:B------:R4:W-:Y:S02]  /*4ac0*/  MUFU.TANH R65, R15 ;  /* 0x0000000f00417308 */ /* 0x0009e40000002400 */
[----:B-1----:R-:W-:Y:S01]  /*4ad0*/  FFMA.FTZ R87, R0, R42, R87 ;  /* 0x0000002a00577223 */ /* 0x002fe20000010057 */
[----:B------:R-:W-:-:S04]  /*4ae0*/  ISETP.GE.AND P1, PT, R40, R137, PT ;  /* 0x000000892800720c */ /* 0x000fc80003f26270 */
[----:B------:R-:W-:Y:S01]  /*4af0*/  FSEL R155, R87, -INF , !P0 ;  /* 0xff800000579b7808 */ /* 0x000fe20004000000 */
[----:B------:R1:W-:Y:S01]  /*4b00*/  MUFU.TANH R57, R38 ;  /* 0x0000002600397308 */ /* 0x0003e20000002400 */
[----:B--2---:R-:W-:Y:S02]  /*4b10*/  FSEL R30, R75, -INF , !P5 ;  /* 0xff8000004b1e7808 */ /* 0x004fe40006800000 */
[----:B------:R-:W-:-:S05]  /*4b20*/  ISETP.GE.AND P5, PT, R7, R138, PT ;  /* 0x0000008a0700720c */ /* 0x000fca0003fa6270 */
[----:B------:R2:W-:Y:S01]  /*4b30*/  MUFU.TANH R45, R36 ;  /* 0x00000024002d7308 */ /* 0x0005e20000002400 */
[----:B----4-:R-:W-:Y:S02]  /*4b40*/  FSEL R15, R59, -INF , !P2 ;  /* 0xff8000003b0f7808 */ /* 0x010fe40005000000 */
[----:B------:R-:W-:Y:S02]  /*4b50*/  ISETP.GE.AND P2, PT, R7, R137, PT ;  /* 0x000000890700720c */ /* 0x000fe40003f46270 */
[----:B------:R-:W-:-:S03]  /*4b60*/  I2FP.F32.S32 R7, R7 ;  /* 0x0000000700077245 */ /* 0x000fc60000201400 */
[----:B------:R-:W4:Y:S01]  /*4b70*/  MUFU.TANH R37, R37 ;  /* 0x0000002500257308 */ /* 0x000f220000002400 */
[----:B-1----:R-:W-:Y:S01]  /*4b80*/  FFMA.FTZ R38, R0, R42, R83 ;  /* 0x0000002a00267223 */ /* 0x002fe20000010053 */
[----:B------:R-:W-:Y:S02]  /*4b90*/  VIADD R42, R8, 0x29 ;  /* 0x00000029082a7836 */ /* 0x000fe40000000000 */
[----:B---3--:R-:W-:Y:S02]  /*4ba0*/  FFMA.FTZ R53, R0, R7, R53 ;  /* 0x0000000700357223 */ /* 0x008fe40000010035 */
[----:B------:R-:W-:Y:S02]  /*4bb0*/  FSEL R38, R38, -INF , !P3 ;  /* 0xff80000026267808 */ /* 0x000fe40005800000 */
[----:B------:R1:W-:Y:S01]  /*4bc0*/  MUFU.TANH R47, R35 ;  /* 0x00000023002f7308 */ /* 0x0003e20000002400 */
[----:B--2---:R-:W-:Y:S02]  /*4bd0*/  FSEL R36, R44, -INF , !P4 ;  /* 0xff8000002c247808 */ /* 0x004fe40006000000 */
[----:B------:R-:W-:-:S02]  /*4be0*/  ISETP.GE.AND P4, PT, R40, R138, PT ;  /* 0x0000008a2800720c */ /* 0x000fc40003f86270 */
[----:B------:R-:W-:Y:S02]  /*4bf0*/  I2FP.F32.S32 R40, R40 ;  /* 0x0000002800287245 */ /* 0x000fe40000201400 */
[C---:B------:R-:W-:Y:S01]  /*4c00*/  ISETP.GE.AND P3, PT, R42.reuse, R138, PT ;  /* 0x0000008a2a00720c */ /* 0x040fe20003f66270 */
[----:B------:R-:W2:Y:S01]  /*4c10*/  MUFU.TANH R49, R49 ;  /* 0x0000003100317308 */ /* 0x000ea20000002400 */
[----:B------:R-:W-:Y:S01]  /*4c20*/  ISETP.GE.AND P0, PT, R42, R137, PT ;  /* 0x000000892a00720c */ /* 0x000fe20003f06270 */
[----:B------:R-:W-:Y:S01]  /*4c30*/  FFMA.FTZ R153, R0, R40, R33 ;  /* 0x0000002800997223 */ /* 0x000fe20000010021 */
[----:B------:R-:W-:Y:S01]  /*4c40*/  I2FP.F32.S32 R42, R42 ;  /* 0x0000002a002a7245 */ /* 0x000fe20000201400 */
[----:B------:R-:W-:Y:S02]  /*4c50*/  VIADD R33, R8, 0x39 ;  /* 0x0000003908217836 */ /* 0x000fe40000000000 */
[----:B------:R-:W-:Y:S01]  /*4c60*/  FFMA.FTZ R154, R0, R40, R9 ;  /* 0x00000028009a7223 */ /* 0x000fe20000010009 */
[----:B------:R-:W-:Y:S01]  /*4c70*/  VIADD R40, R8, 0x38 ;  /* 0x0000003808287836 */ /* 0x000fe20000000000 */
[----:B------:R-:W-:Y:S01]  /*4c80*/  FSEL R153, R153, -INF , !P1 ;  /* 0xff80000099997808 */ /* 0x000fe20004800000 */
[----:B------:R3:W-:Y:S01]  /*4c90*/  MUFU.TANH R59, R34 ;  /* 0x00000022003b7308 */ /* 0x0007e20000002400 */
[C---:B-1----:R-:W-:Y:S01]  /*4ca0*/  FFMA.FTZ R35, R0.reuse, R7, R41 ;  /* 0x0000000700237223 */ /* 0x042fe20000010029 */
[CC--:B------:R-:W-:Y:S01]  /*4cb0*/  FFMA.FTZ R13, R0.reuse, R42.reuse, R13 ;  /* 0x0000002a000d7223 */ /* 0x0c0fe2000001000d */
[----:B------:R-:W-:Y:S01]  /*4cc0*/  FFMA.FTZ R7, R0, R42, R43 ;  /* 0x0000002a00077223 */ /* 0x000fe2000001002b */
[----:B------:R-:W-:-:S02]  /*4cd0*/  FSEL R154, R154, -INF , !P4 ;  /* 0xff8000009a9a7808 */ /* 0x000fc40006000000 */
[----:B------:R-:W-:Y:S02]  /*4ce0*/  FSEL R35, R35, -INF , !P2 ;  /* 0xff80000023237808 */ /* 0x000fe40005000000 */
[-C--:B------:R-:W-:Y:S01]  /*4cf0*/  ISETP.GE.AND P2, PT, R151, R137.reuse, PT ;  /* 0x000000899700720c */ /* 0x080fe20003f46270 */
[----:B------:R1:W-:Y:S01]  /*4d00*/  MUFU.TANH R9, R26 ;  /* 0x0000001a00097308 */ /* 0x0003e20000002400 */
[----:B------:R-:W-:Y:S02]  /*4d10*/  FSEL R7, R7, -INF , !P0 ;  /* 0xff80000007077808 */ /* 0x000fe40004000000 */
[-C--:B------:R-:W-:Y:S02]  /*4d20*/  ISETP.GE.AND P0, PT, R40, R137.reuse, PT ;  /* 0x000000892800720c */ /* 0x080fe40003f06270 */
[C---:B------:R-:W-:Y:S02]  /*4d30*/  ISETP.GE.AND P4, PT, R33.reuse, R138, PT ;  /* 0x0000008a2100720c */ /* 0x040fe40003f86270 */
[----:B------:R-:W-:Y:S01]  /*4d40*/  ISETP.GE.AND P1, PT, R33, R137, PT ;  /* 0x000000892100720c */ /* 0x000fe20003f26270 */
[----:B------:R-:W2:Y:S01]  /*4d50*/  MUFU.TANH R39, R39 ;  /* 0x0000002700277308 */ /* 0x000ea20000002400 */
[----:B---3--:R-:W-:-:S02]  /*4d60*/  FSEL R34, R53, -INF , !P5 ;  /* 0xff80000035227808 */ /* 0x008fc40006800000 */
[----:B------:R-:W-:Y:S02]  /*4d70*/  ISETP.GE.AND P5, PT, R151, R138, PT ;  /* 0x0000008a9700720c */ /* 0x000fe40003fa6270 */
[----:B------:R-:W-:-:S03]  /*4d80*/  I2FP.F32.S32 R151, R151 ;  /* 0x0000009700977245 */ /* 0x000fc60000201400 */
[----:B------:R3:W2:Y:S01]  /*4d90*/  MUFU.TANH R41, R32 ;  /* 0x0000002000297308 */ /* 0x0006a20000002400 */
[----:B-1----:R-:W-:Y:S01]  /*4da0*/  I2FP.F32.S32 R26, R33 ;  /* 0x00000021001a7245 */ /* 0x002fe20000201400 */
[CC--:B------:R-:W-:Y:S01]  /*4db0*/  FFMA.FTZ R152, R0.reuse, R151.reuse, R11 ;  /* 0x0000009700987223 */ /* 0x0c0fe2000001000b */
[----:B------:R-:W-:Y:S01]  /*4dc0*/  FFMA.FTZ R151, R0, R151, R25 ;  /* 0x0000009700977223 */ /* 0x000fe20000010019 */
[----:B------:R-:W-:Y:S02]  /*4dd0*/  VIADD R33, R8, 0x41 ;  /* 0x0000004108217836 */ /* 0x000fe40000000000 */
[CC--:B----4-:R-:W-:Y:S01]  /*4de0*/  FFMA.FTZ R37, R0.reuse, R26.reuse, R37 ;  /* 0x0000001a00257223 */ /* 0x0d0fe20000010025 */
[----:B------:R-:W-:Y:S01]  /*4df0*/  FFMA.FTZ R55, R0, R26, R55 ;  /* 0x0000001a00377223 */ /* 0x000fe20000010037 */
[----:B------:R-:W-:Y:S01]  /*4e00*/  VIADD R26, R8, 0x48 ;  /* 0x00000048081a7836 */ /* 0x000fe20000000000 */
[----:B------:R1:W-:Y:S01]  /*4e10*/  MUFU.TANH R11, R10 ;  /* 0x0000000a000b7308 */ /* 0x0003e20000002400 */
[----:B------:R-:W-:-:S02]  /*4e20*/  FSEL R152, R152, -INF , !P5 ;  /* 0xff80000098987808 */ /* 0x000fc40006800000 */
[----:B------:R-:W-:Y:S02]  /*4e30*/  FSEL R151, R151, -INF , !P2 ;  /* 0xff80000097977808 */ /* 0x000fe40005000000 */
[----:B------:R-:W-:Y:S02]  /*4e40*/  FSEL R48, R37, -INF , !P4 ;  /* 0xff80000025307808 */ /* 0x000fe40006000000 */
[----:B------:R-:W-:Y:S01]  /*4e50*/  FSEL R141, R55, -INF , !P1 ;  /* 0xff800000378d7808 */ /* 0x000fe20004800000 */
[----:B------:R4:W-:Y:S01]  /*4e60*/  MUFU.TANH R25, R12 ;  /* 0x0000000c00197308 */ /* 0x0009e20000002400 */
[----:B---3--:R-:W-:Y:S02]  /*4e70*/  FSEL R32, R13, -INF , !P3 ;  /* 0xff8000000d207808 */ /* 0x008fe40005800000 */
[----:B------:R-:W-:Y:S02]  /*4e80*/  ISETP.GE.AND P3, PT, R40, R138, PT ;  /* 0x0000008a2800720c */ /* 0x000fe40003f66270 */
[----:B------:R-:W-:-:S02]  /*4e90*/  I2FP.F32.S32 R40, R40 ;  /* 0x0000002800287245 */ /* 0x000fc40000201400 */
[----:B------:R-:W-:Y:S01]  /*4ea0*/  ISETP.GE.AND P4, PT, R26, R138, PT ;  /* 0x0000008a1a00720c */ /* 0x000fe20003f86270 */
[----:B------:R3:W-:Y:S01]  /*4eb0*/  MUFU.TANH R13, R24 ;  /* 0x00000018000d7308 */ /* 0x0007e20000002400 */
[----:B-1----:R-:W-:Y:S01]  /*4ec0*/  I2FP.F32.S32 R10, R26 ;  /* 0x0000001a000a7245 */ /* 0x002fe20000201400 */
[CC--:B------:R-:W-:Y:S01]  /*4ed0*/  FFMA.FTZ R27, R0.reuse, R40.reuse, R27 ;  /* 0x00000028001b7223 */ /* 0x0c0fe2000001001b */
[----:B--2---:R-:W-:Y:S01]  /*4ee0*/  FFMA.FTZ R49, R0, R40, R49 ;  /* 0x0000002800317223 */ /* 0x004fe20000010031 */
[----:B------:R-:W-:Y:S02]  /*4ef0*/  ISETP.GE.AND P1, PT, R26, R137, PT ;  /* 0x000000891a00720c */ /* 0x000fe40003f26270 */
[CC--:B------:R-:W-:Y:S01]  /*4f00*/  FFMA.FTZ R67, R0.reuse, R10.reuse, R67 ;  /* 0x0000000a00437223 */ /* 0x0c0fe20000010043 */
[----:B------:R-:W-:Y:S01]  /*4f10*/  FFMA.FTZ R69, R0, R10, R69 ;  /* 0x0000000a00457223 */ /* 0x000fe20000010045 */
[----:B------:R-:W-:Y:S01]  /*4f20*/  FSEL R150, R27, -INF , !P3 ;  /* 0xff8000001b967808 */ /* 0x000fe20005800000 */
[----:B------:R-:W-:Y:S01]  /*4f30*/  VIADD R10, R8, 0x51 ;  /* 0x00000051080a7836 */ /* 0x000fe20000000000 */
[----:B----4-:R-:W-:Y:S01]  /*4f40*/  I2FP.F32.S32 R12, R33 ;  /* 0x00000021000c7245 */ /* 0x010fe20000201400 */
[----:B------:R-:W1:Y:S01]  /*4f50*/  MUFU.TANH R27, R100 ;  /* 0x00000064001b7308 */ /* 0x000e620000002400 */
[----:B------:R-:W-:-:S02]  /*4f60*/  FSEL R145, R49, -INF , !P0 ;  /* 0xff80000031917808 */ /* 0x000fc40004000000 */
[C---:B------:R-:W-:Y:S01]  /*4f70*/  ISETP.GE.AND P3, PT, R33.reuse, R138, PT ;  /* 0x0000008a2100720c */ /* 0x040fe20003f66270 */
[CC--:B------:R-:W-:Y:S01]  /*4f80*/  FFMA.FTZ R51, R0.reuse, R12.reuse, R51 ;  /* 0x0000000c00337223 */ /* 0x0c0fe20000010033 */
[----:B------:R-:W-:Y:S01]  /*4f90*/  FFMA.FTZ R63, R0, R12, R63 ;  /* 0x0000000c003f7223 */ /* 0x000fe2000001003f */
[C---:B---3--:R-:W-:Y:S01]  /*4fa0*/  VIADD R24, R8.reuse, 0x40 ;  /* 0x0000004008187836 */ /* 0x048fe20000000000 */
[-C--:B------:R-:W-:Y:S01]  /*4fb0*/  ISETP.GE.AND P0, PT, R33, R137.reuse, PT ;  /* 0x000000892100720c */ /* 0x080fe20003f06270 */
[----:B------:R-:W-:Y:S01]  /*4fc0*/  VIADD R12, R8, 0x49 ;  /* 0x00000049080c7836 */ /* 0x000fe20000000000 */
[----:B------:R-:W-:Y:S01]  /*4fd0*/  FSEL R144, R67, -INF , !P4 ;  /* 0xff80000043907808 */ /* 0x000fe20006000000 */
[----:B------:R-:W2:Y:S01]  /*4fe0*/  MUFU.TANH R37, R102 ;  /* 0x0000006600257308 */ /* 0x000ea20000002400 */
[C---:B------:R-:W-:Y:S02]  /*4ff0*/  ISETP.GE.AND P5, PT, R24.reuse, R138, PT ;  /* 0x0000008a1800720c */ /* 0x040fe40003fa6270 */
[----:B------:R-:W-:-:S02]  /*5000*/  ISETP.GE.AND P2, PT, R24, R137, PT ;  /* 0x000000891800720c */ /* 0x000fc40003f46270 */
[----:B------:R-:W-:Y:S02]  /*5010*/  I2FP.F32.S32 R24, R24 ;  /* 0x0000001800187245 */ /* 0x000fe40000201400 */
[----:B------:R-:W-:Y:S01]  /*5020*/  FSEL R143, R69, -INF , !P1 ;  /* 0xff800000458f7808 */ /* 0x000fe20004800000 */
[----:B------:R-:W3:Y:S01]  /*5030*/  MUFU.TANH R97, R97 ;  /* 0x0000006100617308 */ /* 0x000ee20000002400 */
[----:B------:R-:W-:Y:S01]  /*5040*/  FSEL R146, R51, -INF , !P3 ;  /* 0xff80000033927808 */ /* 0x000fe20005800000 */
[CC--:B------:R-:W-:Y:S01]  /*5050*/  FFMA.FTZ R39, R0.reuse, R24.reuse, R39 ;  /* 0x0000001800277223 */ /* 0x0c0fe20000010027 */
[----:B------:R-:W-:Y:S01]  /*5060*/  FFMA.FTZ R61, R0, R24, R61 ;  /* 0x00000018003d7223 */ /* 0x000fe2000001003d */
[----:B------:R-:W-:Y:S01]  /*5070*/  VIADD R24, R8, 0x50 ;  /* 0x0000005008187836 */ /* 0x000fe20000000000 */
[----:B------:R-:W-:Y:S02]  /*5080*/  FSEL R147, R63, -INF , !P0 ;  /* 0xff8000003f937808 */ /* 0x000fe40004000000 */
[C---:B------:R-:W-:Y:S01]  /*5090*/  ISETP.GE.AND P4, PT, R10.reuse, R138, PT ;  /* 0x0000008a0a00720c */ /* 0x040fe20003f86270 */
[----:B------:R-:W4:Y:S01]  /*50a0*/  MUFU.TANH R99, R99 ;  /* 0x0000006300637308 */ /* 0x000f220000002400 */
[----:B------:R-:W-:-:S02]  /*50b0*/  ISETP.GE.AND P1, PT, R10, R137, PT ;  /* 0x000000890a00720c */ /* 0x000fc40003f26270 */
[C---:B------:R-:W-:Y:S02]  /*50c0*/  ISETP.GE.AND P3, PT, R24.reuse, R138, PT ;  /* 0x0000008a1800720c */ /* 0x040fe40003f66270 */
[-C--:B------:R-:W-:Y:S02]  /*50d0*/  ISETP.GE.AND P0, PT, R24, R137.reuse, PT ;  /* 0x000000891800720c */ /* 0x080fe40003f06270 */
[----:B------:R-:W-:Y:S01]  /*50e0*/  I2FP.F32.S32 R10, R10 ;  /* 0x0000000a000a7245 */ /* 0x000fe20000201400 */
[----:B------:R-:W4:Y:S01]  /*50f0*/  MUFU.TANH R101, R101 ;  /* 0x0000006500657308 */ /* 0x000f220000002400 */
        /* <DEDUP_REMOVED lines=10> */
[C---:B------:R-:W-:Y:S01]  /*51a0*/  VIADD R10, R8.reuse, 0x60 ;  /* 0x00000060080a7836 */ /* 0x040fe20000000000 */
[----:B------:R-:W-:Y:S01]  /*51b0*/  FSEL R124, R47, -INF , !P4 ;  /* 0xff8000002f7c7808 */ /* 0x000fe20006000000 */
[----:B------:R-:W-:Y:S01]  /*51c0*/  VIADD R24, R8, 0x59 ;  /* 0x0000005908187836 */ /* 0x000fe20000000000 */
[----:B------:R-:W-:Y:S01]  /*51d0*/  FSEL R67, R41, -INF , !P1 ;  /* 0xff80000029437808 */ /* 0x000fe20004800000 */
[CC--:B------:R-:W-:Y:S01]  /*51e0*/  FFMA.FTZ R57, R0.reuse, R12.reuse, R57 ;  /* 0x0000000c00397223 */ /* 0x0c0fe20000010039 */
[----:B------:R-:W-:Y:S01]  /*51f0*/  FFMA.FTZ R65, R0, R12, R65 ;  /* 0x0000000c00417223 */ /* 0x000fe20000010041 */
[----:B------:R-:W-:Y:S01]  /*5200*/  VIADD R12, R8, 0x58 ;  /* 0x00000058080c7836 */ /* 0x000fe20000000000 */
[----:B------:R-:W-:Y:S01]  /*5210*/  FSEL R126, R45, -INF , !P3 ;  /* 0xff8000002d7e7808 */ /* 0x000fe20005800000 */
[----:B------:R-:W4:Y:S01]  /*5220*/  MUFU.TANH R103, R103 ;  /* 0x0000006700677308 */ /* 0x000f220000002400 */
[----:B------:R-:W-:-:S02]  /*5230*/  FSEL R123, R59, -INF , !P0 ;  /* 0xff8000003b7b7808 */ /* 0x000fc40004000000 */
[CC--:B------:R-:W-:Y:S02]  /*5240*/  ISETP.GE.AND P4, PT, R10.reuse, R138.reuse, PT ;  /* 0x0000008a0a00720c */ /* 0x0c0fe40003f86270 */
[-C--:B------:R-:W-:Y:S02]  /*5250*/  ISETP.GE.AND P1, PT, R10, R137.reuse, PT ;  /* 0x000000890a00720c */ /* 0x080fe40003f26270 */
[C---:B------:R-:W-:Y:S01]  /*5260*/  ISETP.GE.AND P3, PT, R24.reuse, R138, PT ;  /* 0x0000008a1800720c */ /* 0x040fe20003f66270 */
[----:B------:R-:W4:Y:S01]  /*5270*/  MUFU.TANH R33, R96 ;  /* 0x0000006000217308 */ /* 0x000f220000002400 */
[----:B------:R-:W-:Y:S02]  /*5280*/  ISETP.GE.AND P0, PT, R24, R137, PT ;  /* 0x000000891800720c */ /* 0x000fe40003f06270 */
[----:B------:R-:W-:Y:S02]  /*5290*/  I2FP.F32.S32 R10, R10 ;  /* 0x0000000a000a7245 */ /* 0x000fe40000201400 */
[----:B------:R-:W-:-:S02]  /*52a0*/  I2FP.F32.S32 R24, R24 ;  /* 0x0000001800187245 */ /* 0x000fc40000201400 */
[----:B------:R-:W-:Y:S01]  /*52b0*/  FSEL R142, R57, -INF , !P5 ;  /* 0xff800000398e7808 */ /* 0x000fe20006800000 */
[----:B------:R-:W4:Y:S01]  /*52c0*/  MUFU.TANH R39, R98 ;  /* 0x0000006200277308 */ /* 0x000f220000002400 */
[----:B------:R-:W-:Y:S01]  /*52d0*/  FSEL R139, R65, -INF , !P2 ;  /* 0xff800000418b7808 */ /* 0x000fe20005000000 */
[----:B-1----:R-:W-:Y:S01]  /*52e0*/  FFMA.FTZ R27, R0, R10, R27 ;  /* 0x0000000a001b7223 */ /* 0x002fe2000001001b */
[----:B------:R-:W-:Y:S01]  /*52f0*/  ISETP.GE.AND P5, PT, R12, R138, PT ;  /* 0x0000008a0c00720c */ /* 0x000fe20003fa6270 */
[----:B--2---:R-:W-:Y:S01]  /*5300*/  FFMA.FTZ R37, R0, R10, R37 ;  /* 0x0000000a00257223 */ /* 0x004fe20000010025 */
[----:B------:R-:W-:Y:S01]  /*5310*/  ISETP.GE.AND P2, PT, R12, R137, PT ;  /* 0x000000890c00720c */ /* 0x000fe20003f46270 */
[----:B------:R-:W-:Y:S01]  /*5320*/  FFMA.FTZ R13, R0, R24, R13 ;  /* 0x00000018000d7223 */ /* 0x000fe2000001000d */
[----:B------:R-:W-:Y:S01]  /*5330*/  I2FP.F32.S32 R12, R12 ;  /* 0x0000000c000c7245 */ /* 0x000fe20000201400 */
[----:B------:R-:W-:Y:S02]  /*5340*/  VIADD R10, R8, 0x69 ;  /* 0x00000069080a7836 */ /* 0x000fe40000000000 */
[----:B------:R-:W-:Y:S01]  /*5350*/  FFMA.FTZ R25, R0, R24, R25 ;  /* 0x0000001800197223 */ /* 0x000fe20000010019 */
[----:B------:R-:W-:Y:S01]  /*5360*/  VIADD R24, R8, 0x61 ;  /* 0x0000006108187836 */ /* 0x000fe20000000000 */
[----:B------:R-:W-:Y:S01]  /*5370*/  FSEL R60, R27, -INF , !P4 ;  /* 0xff8000001b3c7808 */ /* 0x000fe20006000000 */
[CC--:B------:R-:W-:Y:S01]  /*5380*/  FFMA.FTZ R122, R0.reuse, R12.reuse, R9 ;  /* 0x0000000c007a7223 */ /* 0x0c0fe20000010009 */
[----:B------:R-:W-:Y:S01]  /*5390*/  FFMA.FTZ R11, R0, R12, R11 ;  /* 0x0000000c000b7223 */ /* 0x000fe2000001000b */
[----:B------:R-:W-:Y:S01]  /*53a0*/  VIADD R12, R8, 0x68 ;  /* 0x00000068080c7836 */ /* 0x000fe20000000000 */
[----:B------:R-:W-:Y:S01]  /*53b0*/  FSEL R53, R37, -INF , !P1 ;  /* 0xff80000025357808 */ /* 0x000fe20004800000 */
[----:B------:R-:W-:Y:S01]  /*53c0*/  MUFU.TANH R9, R92 ;  /* 0x0000005c00097308 */ /* 0x000fe20000002400 */
[----:B------:R-:W-:-:S02]  /*53d0*/  FSEL R66, R13, -INF , !P3 ;  /* 0xff8000000d427808 */ /* 0x000fc40005800000 */
[C---:B------:R-:W-:Y:S02]  /*53e0*/  ISETP.GE.AND P4, PT, R10.reuse, R138, PT ;  /* 0x0000008a0a00720c */ /* 0x040fe40003f86270 */
[-C--:B------:R-:W-:Y:S02]  /*53f0*/  ISETP.GE.AND P1, PT, R10, R137.reuse, PT ;  /* 0x000000890a00720c */ /* 0x080fe40003f26270 */
[----:B------:R-:W-:Y:S01]  /*5400*/  I2FP.F32.S32 R10, R10 ;  /* 0x0000000a000a7245 */ /* 0x000fe20000201400 */
[----:B------:R-:W1:Y:S01]  /*5410*/  MUFU.TANH R13, R112 ;  /* 0x00000070000d7308 */ /* 0x000e620000002400 */
[----:B------:R-:W-:Y:S02]  /*5420*/  FSEL R122, R122, -INF , !P5 ;  /* 0xff8000007a7a7808 */ /* 0x000fe40006800000 */
[----:B------:R-:W-:Y:S01]  /*5430*/  FSEL R65, R11, -INF , !P2 ;  /* 0xff8000000b417808 */ /* 0x000fe20005000000 */
[CC--:B---3--:R-:W-:Y:S01]  /*5440*/  FFMA.FTZ R57, R0.reuse, R10.reuse, R97 ;  /* 0x0000000a00397223 */ /* 0x0c8fe20000010061 */
[----:B------:R-:W-:Y:S01]  /*5450*/  FSEL R55, R25, -INF , !P0 ;  /* 0xff80000019377808 */ /* 0x000fe20004000000 */
[----:B----4-:R-:W-:Y:S01]  /*5460*/  FFMA.FTZ R41, R0, R10, R99 ;  /* 0x0000000a00297223 */ /* 0x010fe20000010063 */
[CC--:B------:R-:W-:Y:S01]  /*5470*/  ISETP.GE.AND P5, PT, R24.reuse, R138.reuse, PT ;  /* 0x0000008a1800720c */ /* 0x0c0fe20003fa6270 */
[----:B------:R-:W-:Y:S01]  /*5480*/  MUFU.TANH R93, R93 ;  /* 0x0000005d005d7308 */ /* 0x000fe20000002400 */
[----:B------:R-:W-:Y:S01]  /*5490*/  ISETP.GE.AND P2, PT, R24, R137, PT ;  /* 0x000000891800720c */ /* 0x000fe20003f46270 */
[----:B------:R-:W-:Y:S01]  /*54a0*/  VIADD R10, R8, 0x78 ;  /* 0x00000078080a7836 */ /* 0x000fe20000000000 */
[----:B------:R-:W-:-:S02]  /*54b0*/  ISETP.GE.AND P3, PT, R12, R138, PT ;  /* 0x0000008a0c00720c */ /* 0x000fc40003f66270 */
[----:B------:R-:W-:Y:S02]  /*54c0*/  ISETP.GE.AND P0, PT, R12, R137, PT ;  /* 0x000000890c00720c */ /* 0x000fe40003f06270 */
[----:B------:R-:W-:Y:S01]  /*54d0*/  I2FP.F32.S32 R24, R24 ;  /* 0x0000001800187245 */ /* 0x000fe20000201400 */
[----:B------:R-:W-:Y:S01]  /*54e0*/  MUFU.TANH R11, R94 ;  /* 0x0000005e000b7308 */ /* 0x000fe20000002400 */
[----:B------:R-:W-:Y:S02]  /*54f0*/  I2FP.F32.S32 R12, R12 ;  /* 0x0000000c000c7245 */ /* 0x000fe40000201400 */
[----:B------:R-:W-:Y:S01]  /*5500*/  FSEL R57, R57, -INF , !P4 ;  /* 0xff80000039397808 */ /* 0x000fe20006000000 */
[CC--:B------:R-:W-:Y:S01]  /*5510*/  FFMA.FTZ R59, R0.reuse, R24.reuse, R101 ;  /* 0x00000018003b7223 */ /* 0x0c0fe20000010065 */
[C---:B------:R-:W-:Y:S01]  /*5520*/  FFMA.FTZ R51, R0.reuse, R24, R103 ;  /* 0x0000001800337223 */ /* 0x040fe20000010067 */
[CC--:B------:R-:W-:Y:S01]  /*5530*/  FFMA.FTZ R33, R0.reuse, R12.reuse, R33 ;  /* 0x0000000c00217223 */ /* 0x0c0fe20000010021 */
[----:B------:R-:W-:Y:S01]  /*5540*/  FFMA.FTZ R39, R0, R12, R39 ;  /* 0x0000000c00277223 */ /* 0x000fe20000010027 */
[----:B------:R-:W-:Y:S01]  /*5550*/  MUFU.TANH R95, R95 ;  /* 0x0000005f005f7308 */ /* 0x000fe20000002400 */
[C---:B------:R-:W-:Y:S01]  /*5560*/  VIADD R24, R8.reuse, 0x70 ;  /* 0x0000007008187836 */ /* 0x040fe20000000000 */
[----:B------:R-:W-:Y:S01]  /*5570*/  FSEL R41, R41, -INF , !P1 ;  /* 0xff80000029297808 */ /* 0x000fe20004800000 */
[----:B------:R-:W-:Y:S01]  /*5580*/  VIADD R12, R8, 0x71 ;  /* 0x00000071080c7836 */ /* 0x000fe20000000000 */
[----:B------:R-:W-:-:S02]  /*5590*/  ISETP.GE.AND P4, PT, R10, R138, PT ;  /* 0x0000008a0a00720c */ /* 0x000fc40003f86270 */
[----:B------:R-:W-:Y:S02]  /*55a0*/  ISETP.GE.AND P1, PT, R10, R137, PT ;  /* 0x000000890a00720c */ /* 0x000fe40003f26270 */
[----:B------:R-:W2:Y:S01]  /*55b0*/  MUFU.TANH R25, R114 ;  /* 0x0000007200197308 */ /* 0x000ea20000002400 */
[----:B------:R-:W-:Y:S02]  /*55c0*/  I2FP.F32.S32 R10, R10 ;  /* 0x0000000a000a7245 */ /* 0x000fe40000201400 */
[----:B------:R-:W-:Y:S02]  /*55d0*/  FSEL R59, R59, -INF , !P5 ;  /* 0xff8000003b3b7808 */ /* 0x000fe40006800000 */
[----:B------:R-:W-:Y:S01]  /*55e0*/  FSEL R51, R51, -INF , !P2 ;  /* 0xff80000033337808 */ /* 0x000fe20005000000 */
[----:B-1----:R-:W-:Y:S01]  /*55f0*/  FFMA.FTZ R13, R0, R10, R13 ;  /* 0x0000000a000d7223 */ /* 0x002fe2000001000d */
[----:B------:R-:W-:Y:S01]  /*5600*/  FSEL R58, R33, -INF , !P3 ;  /* 0xff800000213a7808 */ /* 0x000fe20005800000 */
[----:B------:R-:W1:Y:S01]  /*5610*/  MUFU.TANH R3, R3 ;  /* 0x0000000300037308 */ /* 0x000e620000002400 */
[----:B------:R-:W-:-:S02]  /*5620*/  FSEL R49, R39, -INF , !P0 ;  /* 0xff80000027317808 */ /* 0x000fc40004000000 */
[CC--:B------:R-:W-:Y:S02]  /*5630*/  ISETP.GE.AND P5, PT, R24.reuse, R138.reuse, PT ;  /* 0x0000008a1800720c */ /* 0x0c0fe40003fa6270 */
[-C--:B------:R-:W-:Y:S02]  /*5640*/  ISETP.GE.AND P2, PT, R24, R137.reuse, PT ;  /* 0x000000891800720c */ /* 0x080fe40003f46270 */
[C---:B------:R-:W-:Y:S01]  /*5650*/  ISETP.GE.AND P3, PT, R12.reuse, R138, PT ;  /* 0x0000008a0c00720c */ /* 0x040fe20003f66270 */
[----:B------:R-:W3:Y:S01]  /*5660*/  MUFU.TANH R33, R62 ;  /* 0x0000003e00217308 */ /* 0x000ee20000002400 */
[----:B------:R-:W-:Y:S01]  /*5670*/  BAR.SYNC.DEFER_BLOCKING 0x0 ;  /* 0x0000000000007b1d */ /* 0x000fe20000010000 */
[----:B------:R-:W-:Y:S01]  /*5680*/  ISETP.GE.AND P0, PT, R12, R137, PT ;  /* 0x000000890c00720c */ /* 0x000fe20003f06270 */
[----:B--2---:R-:W-:Y:S01]  /*5690*/  FFMA.FTZ R25, R0, R10, R25 ;  /* 0x0000000a00197223 */ /* 0x004fe20000010019 */
[----:B------:R-:W-:Y:S01]  /*56a0*/  I2FP.F32.S32 R24, R24 ;  /* 0x0000001800187245 */ /* 0x000fe20000201400 */
[----:B------:R-:W-:Y:S01]  /*56b0*/  VIADD R10, R8, 0x79 ;  /* 0x00000079080a7836 */ /* 0x000fe20000000000 */
[----:B------:R-:W-:-:S02]  /*56c0*/  I2FP.F32.S32 R12, R12 ;  /* 0x0000000c000c7245 */ /* 0x000fc40000201400 */
[----:B------:R-:W2:Y:S01]  /*56d0*/  MUFU.TANH R113, R113 ;  /* 0x0000007100717308 */ /* 0x000ea20000002400 */
[CC--:B------:R-:W-:Y:S01]  /*56e0*/  FFMA.FTZ R9, R0.reuse, R24.reuse, R9 ;  /* 0x0000001800097223 */ /* 0x0c0fe20000010009 */
[C---:B------:R-:W-:Y:S01]  /*56f0*/  FFMA.FTZ R11, R0.reuse, R24, R11 ;  /* 0x00000018000b7223 */ /* 0x040fe2000001000b */
[CC--:B------:R-:W-:Y:S01]  /*5700*/  FFMA.FTZ R54, R0.reuse, R12.reuse, R93 ;  /* 0x0000000c00367223 */ /* 0x0c0fe2000001005d */
[----:B------:R-:W-:Y:S01]  /*5710*/  FFMA.FTZ R26, R0, R12, R95 ;  /* 0x0000000c001a7223 */ /* 0x000fe2000001005f */
[----:B------:R-:W-:Y:S02]  /*5720*/  FSEL R52, R13, -INF , !P4 ;  /* 0xff8000000d347808 */ /* 0x000fe40006000000 */
[----:B------:R-:W-:Y:S01]  /*5730*/  ISETP.GE.AND P4, PT, R134, 0x2, PT ;  /* 0x000000028600780c */ /* 0x000fe20003f86270 */
[----:B------:R-:W4:Y:S01]  /*5740*/  MUFU.TANH R115, R115 ;  /* 0x0000007300737308 */ /* 0x000f220000002400 */
[----:B------:R-:W-:Y:S02]  /*5750*/  FSEL R56, R9, -INF , !P5 ;  /* 0xff80000009387808 */ /* 0x000fe40006800000 */
        /* <DEDUP_REMOVED lines=10> */
[CC--:B-1----:R-:W-:Y:S01]  /*5800*/  FFMA.FTZ R3, R0.reuse, R8.reuse, R3 ;  /* 0x0000000800037223 */ /* 0x0c2fe20000010003 */
[C---:B---3--:R-:W-:Y:S01]  /*5810*/  FFMA.FTZ R33, R0.reuse, R8, R33 ;  /* 0x0000000800217223 */ /* 0x048fe20000010021 */
[CC--:B--2---:R-:W-:Y:S01]  /*5820*/  FFMA.FTZ R50, R0.reuse, R10.reuse, R113 ;  /* 0x0000000a00327223 */ /* 0x0c4fe20000010071 */
[----:B----4-:R-:W-:Y:S02]  /*5830*/  FFMA.FTZ R24, R0, R10, R115 ;  /* 0x0000000a00187223 */ /* 0x010fe40000010073 */
[----:B------:R-:W-:-:S02]  /*5840*/  FSEL R40, R3, -INF , !P5 ;  /* 0xff80000003287808 */ /* 0x000fc40006800000 */
        /* <DEDUP_REMOVED lines=64> */
.L_x_1958:
[----:B------:R-:W-:-:S04]  /*5c50*/  LEA R37, -R116, RZ, 0x7 ;  /* 0x000000ff74257211 */ /* 0x000fc800078e39ff */
[----:B------:R-:W-:-:S07]  /*5c60*/  SHF.R.S32.HI R42, RZ, 0x1f, R37 ;  /* 0x0000001fff2a7819 */ /* 0x000fce0000011425 */
.L_x_1959:
        /* <DEDUP_REMOVED lines=17> */
[C-C-:B------:R-:W-:Y:S01]  /*5d80*/  @!P2 IMAD.X R44, R42.reuse, 0x1, R135.reuse, P0 ;  /* 0x000000012a2ca824 */ /* 0x140fe200000e0687 */
[----:B------:R-:W-:Y:S01]  /*5d90*/  @!P1 IADD3 R43, P0, R37, R136, RZ ;  /* 0x00000088252b9210 */ /* 0x000fe20007f1e0ff */
[----:B------:R-:W1:Y:S01]  /*5da0*/  @!P2 LDC.64 R10, c[0x0][0x218] ;  /* 0x00008600ff0aab82 */ /* 0x000e620000000a00 */
[C---:B---3--:R-:W-:Y:S01]  /*5db0*/  @!P2 LEA R68, P5, R39.reuse, R8, 0x1 ;  /* 0x000000082744a211 */ /* 0x048fe200078a08ff */
[----:B------:R-:W-:Y:S01]  /*5dc0*/  @!PT LDS RZ, [RZ] ;  /* 0x00000000fffff984 */ /* 0x000fe20000000800 */
[----:B------:R-:W-:Y:S01]  /*5dd0*/  @!PT LDS RZ, [RZ] ;  /* 0x00000000fffff984 */ /* 0x000fe20000000800 */
[----:B------:R-:W-:Y:S01]  /*5de0*/  @!PT LDS RZ, [RZ] ;  /* 0x00000000fffff984 */ /* 0x000fe20000000800 */
[----:B------:R3:W-:Y:S02]  /*5df0*/  @!P3 LDGSTS.E.BYPASS.LTC128B.128 [R175+0x3000], desc[UR12][R62.64] ;  /* 0x030000003eafbfae */ /* 0x0007e4000b901d4c */
[--C-:B------:R-:W-:Y:S01]  /*5e00*/  @!P1 IMAD.X R46, R42, 0x1, R135.reuse, P0 ;  /* 0x000000012a2e9824 */ /* 0x100fe200000e0687 */
[----:B------:R-:W-:Y:S01]  /*5e10*/  @!P2 LEA.HI.X R69, R39, R9, R44, 0x1, P5 ;  /* 0x000000092745a211 */ /* 0x000fe200028f0c2c */
[----:B------:R2:W-:Y:S01]  /*5e20*/  @P2 STS.128 [R175+0x5000], RZ ;  /* 0x005000ffaf002388 */ /* 0x0005e20000000c00 */
[----:B------:R-:W-:Y:S01]  /*5e30*/  IADD3 R39, P5, R171, R37, RZ ;  /* 0x00000025ab277210 */ /* 0x000fe20007fbe0ff */
[----:B------:R-:W2:Y:S01]  /*5e40*/  @!P1 LDC.64 R8, c[0x0][0x218] ;  /* 0x00008600ff089b82 */ /* 0x000ea20000000a00 */
[C---:B----4-:R-:W-:Y:S01]  /*5e50*/  @!P1 LEA R44, P0, R43.reuse, R2, 0x1 ;  /* 0x000000022b2c9211 */ /* 0x050fe200078008ff */
[----:B------:R-:W-:Y:S01]  /*5e60*/  @!PT LDS RZ, [RZ] ;  /* 0x00000000fffff984 */ /* 0x000fe20000000800 */
[----:B------:R-:W-:Y:S01]  /*5e70*/  @!PT LDS RZ, [RZ] ;  /* 0x00000000fffff984 */ /* 0x000fe20000000800 */
[----:B------:R-:W-:Y:S01]  /*5e80*/  @!PT LDS RZ, [RZ] ;  /* 0x00000000fffff984 */ /* 0x000fe20000000800 */
[----:B------:R4:W-:Y:S03]  /*5e90*/  @!P2 LDGSTS.E.BYPASS.LTC128B.128 [R175+0x5000], desc[UR12][R68.64+0x40] ;  /* 0x0500004044afafae */ /* 0x0009e6000b901d4c */
[----:B------:R-:W-:Y:S01]  /*5ea0*/  @!P1 LEA.HI.X R45, R43, R3, R46, 0x1, P0 ;  /* 0x000000032b2d9211 */ /* 0x000fe200000f0c2e */
[----:B------:R-:W-:Y:S01]  /*5eb0*/  IMAD.X R46, R170, 0x1, R42, P5 ;  /* 0x00000001aa2e7824 */ /* 0x000fe200028e062a */
[----:B------:R-:W-:Y:S01]  /*5ec0*/  @!P3 IADD3 R43, P0, R39, R136, RZ ;  /* 0x00000088272bb210 */ /* 0x000fe20007f1e0ff */
[----:B------:R-:W3:Y:S01]  /*5ed0*/  @!P3 LDC.64 R2, c[0x0][0x218] ;  /* 0x00008600ff02bb82 */ /* 0x000ee20000000a00 */
[----:B------:R1:W-:Y:S02]  /*5ee0*/  @P1 STS.128 [R175+0x7000], RZ ;  /* 0x007000ffaf001388 */ /* 0x0003e40000000c00 */
[----:B-----5:R-:W-:Y:S01]  /*5ef0*/  @!P3 LEA R70, P5, R43, R12, 0x1 ;  /* 0x0000000c2b46b211 */ /* 0x020fe200078a08ff */
[C-C-:B------:R-:W-:Y:S01]  /*5f00*/  @!P3 IMAD.X R64, R46.reuse, 0x1, R135.reuse, P0 ;  /* 0x000000012e40b824 */ /* 0x140fe200000e0687 */
[----:B------:R-:W-:Y:S01]  /*5f10*/  @!P2 IADD3 R12, P0, R39, R136, RZ ;  /* 0x00000088270ca210 */ /* 0x000fe20007f1e0ff */
[----:B------:R-:W-:Y:S01]  /*5f20*/  @!PT LDS RZ, [RZ] ;  /* 0x00000000fffff984 */ /* 0x000fe20000000800 */
[----:B------:R-:W-:Y:S01]  /*5f30*/  @!PT LDS RZ, [RZ] ;  /* 0x00000000fffff984 */ /* 0x000fe20000000800 */
[----:B------:R-:W-:Y:S01]  /*5f40*/  @!PT LDS RZ, [RZ] ;  /* 0x00000000fffff984 */ /* 0x000fe20000000800 */
[----:B------:R5:W-:Y:S03]  /*5f50*/  @!P1 LDGSTS.E.BYPASS.LTC128B.128 [R175+0x7000], desc[UR12][R44.64+0x80] ;  /* 0x070000802caf9fae */ /* 0x000be6000b901d4c */
[----:B------:R-:W-:Y:S01]  /*5f60*/  @!P3 LEA.HI.X R71, R43, R13, R64, 0x1, P5 ;  /* 0x0000000d2b47b211 */ /* 0x000fe200028f0c40 */
[----:B------:R-:W-:Y:S01]  /*5f70*/  @!P2 IMAD.X R13, R46, 0x1, R135, P0 ;  /* 0x000000012e0da824 */ /* 0x000fe200000e0687 */
[----:B-1----:R-:W-:Y:S01]  /*5f80*/  @!P2 LEA R72, P5, R12, R10, 0x1 ;  /* 0x0000000a0c48a211 */ /* 0x002fe200078a08ff */
[----:B------:R1:W-:Y:S01]  /*5f90*/  @P3 STS.128 [R175+0x3800], RZ ;  /* 0x003800ffaf003388 */ /* 0x0003e20000000c00 */
[----:B------:R-:W-:-:S02]  /*5fa0*/  @!P1 IADD3 R10, P0, R39, R136, RZ ;  /* 0x00000088270a9210 */ /* 0x000fc40007f1e0ff */
[----:B------:R-:W-:Y:S01]  /*5fb0*/  @!P2 LEA.HI.X R73, R12, R11, R13, 0x1, P5 ;  /* 0x0000000b0c49a211 */ /* 0x000fe200028f0c0d */
[----:B------:R-:W-:Y:S01]  /*5fc0*/  @!PT LDS RZ, [RZ] ;  /* 0x00000000fffff984 */ /* 0x000fe20000000800 */
[----:B------:R-:W-:Y:S01]  /*5fd0*/  @!PT LDS RZ, [RZ] ;  /* 0x00000000fffff984 */ /* 0x000fe20000000800 */
[----:B------:R-:W-:Y:S01]  /*5fe0*/  @!PT LDS RZ, [RZ] ;  /* 0x00000000fffff984 */ /* 0x000fe20000000800 */
[----:B------:R1:W-:Y:S01]  /*5ff0*/  @!P3 LDGSTS.E.BYPASS.LTC128B.128 [R175+0x3800], desc[UR12][R70.64] ;  /* 0x0380000046afbfae */ /* 0x0003e2000b901d4c */
[----:B------:R-:W4:Y:S01]  /*6000*/  @!P2 LDC.64 R12, c[0x0][0x218] ;  /* 0x00008600ff0cab82 */ /* 0x000f220000000a00 */
[----:B------:R-:W-:Y:S01]  /*6010*/  @!P1 IMAD.X R11, R46, 0x1, R135, P0 ;  /* 0x000000012e0b9824 */ /* 0x000fe200000e0687 */
[C---:B--2---:R-:W-:Y:S01]  /*6020*/  @!P1 LEA R74, P0, R10.reuse, R8, 0x1 ;  /* 0x000000080a4a9211 */ /* 0x044fe200078008ff */
[----:B------:R1:W-:Y:S03]  /*6030*/  @P2 STS.128 [R175+0x5800], RZ ;  /* 0x005800ffaf002388 */ /* 0x0003e60000000c00 */
[----:B------:R-:W-:Y:S01]  /*6040*/  @!P1 LEA.HI.X R75, R10, R9, R11, 0x1, P0 ;  /* 0x000000090a4b9211 */ /* 0x000fe200000f0c0b */
[----:B------:R-:W-:Y:S01]  /*6050*/  @!PT LDS RZ, [RZ] ;  /* 0x00000000fffff984 */ /* 0x000fe20000000800 */
[----:B------:R-:W-:Y:S01]  /*6060*/  @!PT LDS RZ, [RZ] ;  /* 0x00000000fffff984 */ /* 0x000fe20000000800 */
[----:B------:R-:W-:Y:S01]  /*6070*/  @!PT LDS RZ, [RZ] ;  /* 0x00000000fffff984 */ /* 0x000fe20000000800 */
[----:B------:R1:W-:Y:S01]  /*6080*/  @!P2 LDGSTS.E.BYPASS.LTC128B.128 [R175+0x5800], desc[UR12][R72.64+0x40] ;  /* 0x0580004048afafae */ /* 0x0003e2000b901d4c */
[----:B------:R-:W-:Y:S01]  /*6090*/  IADD3 R39, P0, R171, R39, RZ ;  /* 0x00000027ab277210 */ /* 0x000fe20007f1e0ff */
[----:B------:R-:W2:Y:S02]  /*60a0*/  @!P1 LDC.64 R10, c[0x0][0x218] ;  /* 0x00008600ff0a9b82 */ /* 0x000ea40000000a00 */
[----:B------:R1:W-:Y:S01]  /*60b0*/  @P1 STS.128 [R175+0x7800], RZ ;  /* 0x007800ffaf001388 */ /* 0x0003e20000000c00 */
[CC--:B------:R-:W-:Y:S01]  /*60c0*/  @!P2 IADD3 R47, P5, R39.reuse, R136.reuse, RZ ;  /* 0x00000088272fa210 */ /* 0x0c0fe20007fbe0ff */
[----:B------:R-:W-:Y:S01]  /*60d0*/  IMAD.X R46, R170, 0x1, R46, P0 ;  /* 0x00000001aa2e7824 */ /* 0x000fe200000e062e */
[----:B------:R-:W-:Y:S01]  /*60e0*/  @!P3 IADD3 R43, P0, R39, R136, RZ ;  /* 0x00000088272bb210 */ /* 0x000fe20007f1e0ff */
[----:B------:R-:W-:Y:S01]  /*60f0*/  @!PT LDS RZ, [RZ] ;  /* 0x00000000fffff984 */ /* 0x000fe20000000800 */
[----:B------:R-:W-:Y:S01]  /*6100*/  @!PT LDS RZ, [RZ] ;  /* 0x00000000fffff984 */ /* 0x000fe20000000800 */
[----:B------:R-:W-:Y:S01]  /*6110*/  @!PT LDS RZ, [RZ] ;  /* 0x00000000fffff984 */ /* 0x000fe20000000800 */
[----:B------:R1:W-:Y:S02]  /*6120*/  @!P1 LDGSTS.E.BYPASS.LTC128B.128 [R175+0x7800], desc[UR12][R74.64+0x80] ;  /* 0x078000804aaf9fae */ /* 0x0003e4000b901d4c */
[----:B------:R-:W5:Y:S02]  /*6130*/  @!P3 LDC.64 R8, c[0x0][0x218] ;  /* 0x00008600ff08bb82 */ /* 0x000f640000000a00 */
[C-C-:B------:R-:W-:Y:S01]  /*6140*/  @!P3 IMAD.X R64, R46.reuse, 0x1, R135.reuse, P0 ;  /* 0x000000012e40b824 */ /* 0x140fe200000e0687 */
[C---:B---3--:R-:W-:Y:S01]  /*6150*/  @!P3 LEA R76, P0, R43.reuse, R2, 0x1 ;  /* 0x000000022b4cb211 */ /* 0x048fe200078008ff */
[----:B------:R1:W-:Y:S03]  /*6160*/  @P3 STS.128 [R175+0x4000], RZ ;  /* 0x004000ffaf003388 */ /* 0x0003e60000000c00 */
[----:B------:R-:W-:Y:S01]  /*6170*/  @!P3 LEA.HI.X R77, R43, R3, R64, 0x1, P0 ;  /* 0x000000032b4db211 */ /* 0x000fe200000f0c40 */
[----:B------:R-:W-:Y:S01]  /*6180*/  @!P2 IMAD.X R64, R46, 0x1, R135, P5 ;  /* 0x000000012e40a824 */ /* 0x000fe200028e0687 */
[----:B------:R-:W3:Y:S01]  /*6190*/  @!P2 LDC.64 R2, c[0x0][0x218] ;  /* 0x00008600ff02ab82 */ /* 0x000ee20000000a00 */
[----:B----4-:R-:W-:-:S02]  /*61a0*/  @!P2 LEA R62, P5, R47, R12, 0x1 ;  /* 0x0000000c2f3ea211 */ /* 0x010fc400078a08ff */
[----:B------:R-:W-:Y:S01]  /*61b0*/  @!P1 IADD3 R43, P0, R39, R136, RZ ;  /* 0x00000088272b9210 */ /* 0x000fe20007f1e0ff */
[----:B------:R-:W-:Y:S01]  /*61c0*/  @!PT LDS RZ, [RZ] ;  /* 0x00000000fffff984 */ /* 0x000fe20000000800 */
[----:B------:R-:W-:Y:S01]  /*61d0*/  @!PT LDS RZ, [RZ] ;  /* 0x00000000fffff984 */ /* 0x000fe20000000800 */
[----:B------:R-:W-:Y:S01]  /*61e0*/  @!PT LDS RZ, [RZ] ;  /* 0x00000000fffff984 */ /* 0x000fe20000000800 */
[----:B------:R1:W-:Y:S01]  /*61f0*/  @!P3 LDGSTS.E.BYPASS.LTC128B.128 [R175+0x4000], desc[UR12][R76.64] ;  /* 0x040000004cafbfae */ /* 0x0003e2000b901d4c */
[----:B------:R-:W-:Y:S02]  /*6200*/  @!P2 LEA.HI.X R63, R47, R13, R64, 0x1, P5 ;  /* 0x0000000d2f3fa211 */ /* 0x000fe400028f0c40 */
[----:B------:R-:W-:Y:S01]  /*6210*/  IADD3 R39, P5, R171, R39, RZ ;  /* 0x00000027ab277210 */ /* 0x000fe20007fbe0ff */
[----:B------:R-:W-:Y:S01]  /*6220*/  @!P1 IMAD.X R12, R46, 0x1, R135, P0 ;  /* 0x000000012e0c9824 */ /* 0x000fe200000e0687 */
[----:B--2---:R-:W-:Y:S01]  /*6230*/  @!P1 LEA R68, P0, R43, R10, 0x1 ;  /* 0x0000000a2b449211 */ /* 0x004fe200078008ff */
        /* <DEDUP_REMOVED lines=10> */
[----:B-----5:R-:W-:Y:S01]  /*62e0*/  @!P3 LEA R44, P5, R10, R8, 0x1 ;  /* 0x000000080a2cb211 */ /* 0x020fe200078a08ff */
        /* <DEDUP_REMOVED lines=30> */
.L_x_1961:
[----:B------:R-:W-:Y:S05]  /*64d0*/  BSYNC B0 ;  /* 0x0000000000007941 */ /* 0x000fea0003800000 */
.L_x_1960:
[----:B------:R-:W0:Y:S01]  /*64e0*/  LDGDEPBAR ;  /* 0x00000000000079af */ /* 0x000e220000000000 */
[----:B------:R-:W-:-:S04]  /*64f0*/  IADD3 R136, P0, R37, R136, RZ ;  /* 0x0000008825887210 */ /* 0x000fc80007f1e0ff */
[----:B------:R-:W-:-:S09]  /*6500*/  IADD3.X R135, R42, R135, RZ, P0, !PT ;  /* 0x000000872a877210 */ /* 0x000fd200007fe4ff */
.L_x_1957:
        /* <DEDUP_REMOVED lines=76> */
[----:B------:R-:W2:Y:S01]  /*69d0*/  SHFL.BFLY PT, R9, R8, 0x1, 0x1f ;  /* 0x0c201f0008097f89 */ /* 0x000ea200000e0000 */
        /* <DEDUP_REMOVED lines=20> */
[----:B------:R-:W1:Y:S01]  /*6b20*/  LDSM.16.MT88.4 R12, [R118+0xb400] ;  /* 0x00b40000760c783b */ /* 0x000e620000004200 */
[--C-:B------:R-:W-:Y:S01]  /*6b30*/  FFMA.FTZ R44, R18, UR11, -R63.reuse ;  /* 0x0000000b122c7c23 */ /* 0x100fe2000801083f */
[--C-:B------:R-:W-:Y:S01]  /*6b40*/  FFMA.FTZ R39, R30, UR11, -R63.reuse ;  /* 0x0000000b1e277c23 */ /* 0x100fe2000801083f */
[--C-:B------:R-:W-:Y:S01]  /*6b50*/  FFMA.FTZ R47, R29, UR11, -R42.reuse ;  /* 0x0000000b1d2f7c23 */ /* 0x100fe2000801082a */
[--C-:B------:R-:W-:Y:S01]  /*6b60*/  FFMA.FTZ R46, R23, UR11, -R42.reuse ;  /* 0x0000000b172e7c23 */ /* 0x100fe2000801082a */
[----:B------:R-:W2:Y:S01]  /*6b70*/  MUFU.EX2 R125, R125 ;  /* 0x0000007d007d7308 */ /* 0x000ea20000000800 */
[--C-:B------:R-:W-:Y:S01]  /*6b80*/  FFMA.FTZ R45, R17, UR11, -R42.reuse ;  /* 0x0000000b112d7c23 */ /* 0x100fe2000801082a */
[----:B------:R-:W-:Y:S01]  /*6b90*/  LDSM.16.MT88.4 R28, [R164+0x9400] ;  /* 0x00940000a41c783b */ /* 0x000fe20000004200 */
[--C-:B------:R-:W-:Y:S01]  /*6ba0*/  FFMA.FTZ R37, R38, UR11, -R63.reuse ;  /* 0x0000000b26257c23 */ /* 0x100fe2000801083f */
[--C-:B------:R-:W-:Y:S01]  /*6bb0*/  FFMA.FTZ R33, R34, UR11, -R63.reuse ;  /* 0x0000000b22217c23 */ /* 0x100fe2000801083f */
[--C-:B------:R-:W-:Y:S01]  /*6bc0*/  FFMA.FTZ R36, R36, UR11, -R63.reuse ;  /* 0x0000000b24247c23 */ /* 0x100fe2000801083f */
[----:B------:R-:W3:Y:S01]  /*6bd0*/  LDSM.16.MT88.4 R16, [R164+0xb400] ;  /* 0x00b40000a410783b */ /* 0x000ee20000004200 */
[--C-:B------:R-:W-:Y:S01]  /*6be0*/  FFMA.FTZ R32, R32, UR11, -R63.reuse ;  /* 0x0000000b20207c23 */ /* 0x100fe2000801083f */
[----:B------:R-:W-:Y:S01]  /*6bf0*/  MUFU.EX2 R128, R128 ;  /* 0x0000008000807308 */ /* 0x000fe20000000800 */
[--C-:B------:R-:W-:Y:S01]  /*6c00*/  FFMA.FTZ R38, R155, UR11, -R42.reuse ;  /* 0x0000000b9b267c23 */ /* 0x100fe2000801082a */
[----:B------:R-:W4:Y:S01]  /*6c10*/  LDSM.16.MT88.4 R20, [R118+0x9400] ;  /* 0x009400007614783b */ /* 0x000f220000004200 */
[--C-:B------:R-:W-:Y:S01]  /*6c20*/  FFMA.FTZ R34, R35, UR11, -R42.reuse ;  /* 0x0000000b23227c23 */ /* 0x100fe2000801082a */
[--C-:B------:R-:W-:Y:S01]  /*6c30*/  FFMA.FTZ R131, R131, UR11, -R42.reuse ;  /* 0x0000000b83837c23 */ /* 0x100fe2000801082a */
[--C-:B------:R-:W-:Y:S01]  /*6c40*/  FFMA.FTZ R5, R145, UR11, -R42.reuse ;  /* 0x0000000b91057c23 */ /* 0x100fe2000801082a */
[--C-:B------:R-:W-:Y:S01]  /*6c50*/  FFMA.FTZ R4, R141, UR11, -R42.reuse ;  /* 0x0000000b8d047c23 */ /* 0x100fe2000801082a */
[--C-:B------:R-:W-:Y:S01]  /*6c60*/  FFMA.FTZ R145, R146, UR11, -R63.reuse ;  /* 0x0000000b92917c23 */ /* 0x100fe2000801083f */
[----:B------:R-:W5:Y:S01]  /*6c70*/  MUFU.EX2 R61, R61 ;  /* 0x0000003d003d7308 */ /* 0x000f620000000800 */
        /* <DEDUP_REMOVED lines=14> */
[--C-:B------:R-:W-:Y:S01]  /*6d60*/  FFMA.FTZ R55, R55, UR11, -R42.reuse ;  /* 0x0000000b37377c23 */ /* 0x100fe2000801082a */
[----:B------:R-:W2:Y:S01]  /*6d70*/  MUFU.EX2 R140, R140 ;  /* 0x0000008c008c7308 */ /* 0x000ea20000000800 */
[----:B-----5:R-:W-:Y:S01]  /*6d80*/  F2FP.F16.F32.PACK_AB R70, R61, R128 ;  /* 0x000000803d46723e */ /* 0x020fe200000000ff */
[----:B------:R-:W-:Y:S01]  /*6d90*/  FADD.FTZ R125, R130, R125 ;  /* 0x0000007d827d7221 */ /* 0x000fe20000010000 */
[----:B------:R-:W-:Y:S01]  /*6da0*/  FFMA.FTZ R57, R57, UR11, -R63 ;  /* 0x0000000b39397c23 */ /* 0x000fe2000801083f */
[--C-:B------:R-:W-:Y:S01]  /*6db0*/  FFMA.FTZ R53, R53, UR11, -R42.reuse ;  /* 0x0000000b35357c23 */ /* 0x100fe2000801082a */
[--C-:B------:R-:W-:Y:S01]  /*6dc0*/  FFMA.FTZ R41, R41, UR11, -R42.reuse ;  /* 0x0000000b29297c23 */ /* 0x100fe2000801082a */
[----:B------:R-:W-:Y:S01]  /*6dd0*/  FADD.FTZ R128, R128, R125 ;  /* 0x0000007d80807221 */ /* 0x000fe20000010000 */
[--C-:B------:R-:W-:Y:S01]  /*6de0*/  FFMA.FTZ R125, R60, UR11, -R63.reuse ;  /* 0x0000000b3c7d7c23 */ /* 0x100fe2000801083f */
[----:B------:R-:W-:Y:S01]  /*6df0*/  MUFU.EX2 R129, R129 ;  /* 0x0000008100817308 */ /* 0x000fe20000000800 */
[--C-:B------:R-:W-:Y:S01]  /*6e00*/  FFMA.FTZ R60, R56, UR11, -R63.reuse ;  /* 0x0000000b383c7c23 */ /* 0x100fe2000801083f */
[--C-:B------:R-:W-:Y:S01]  /*6e10*/  FFMA.FTZ R56, R51, UR11, -R42.reuse ;  /* 0x0000000b33387c23 */ /* 0x100fe2000801082a */
[--C-:B------:R-:W-:Y:S01]  /*6e20*/  FFMA.FTZ R65, R58, UR11, -R63.reuse ;  /* 0x0000000b3a417c23 */ /* 0x100fe2000801083f */
[----:B------:R-:W-:Y:S01]  /*6e30*/  FFMA.FTZ R58, R52, UR11, -R63 ;  /* 0x0000000b343a7c23 */ /* 0x000fe2000801083f */
[----:B------:R-:W-:Y:S01]  /*6e40*/  FFMA.FTZ R189, R24, UR11, -R42 ;  /* 0x0000000b18bd7c23 */ /* 0x000fe2000801082a */
[----:B------:R-:W-:-:S02]  /*6e50*/  LEA R186, P0, R136, UR8, 0x1 ;  /* 0x0000000888ba7c11 */ /* 0x000fc4000f8008ff */
[----:B------:R-:W5:Y:S01]  /*6e60*/  MUFU.EX2 R64, R64 ;  /* 0x0000004000407308 */ /* 0x000f620000000800 */
[----:B--2---:R-:W-:Y:S01]  /*6e70*/  F2FP.F16.F32.PACK_AB R69, R140, R127 ;  /* 0x0000007f8c45723e */ /* 0x004fe200000000ff */
[----:B------:R-:W-:Y:S01]  /*6e80*/  FADD.FTZ R140, R127, R140 ;  /* 0x0000008c7f8c7221 */ /* 0x000fe20000010000 */
[----:B------:R-:W-:-:S05]  /*6e90*/  LEA.HI.X R187, R136, UR9, R135, 0x1, P0 ;  /* 0x0000000988bb7c11 */ /* 0x000fca00080f0c87 */
[----:B------:R-:W-:Y:S08]  /*6ea0*/  MUFU.EX2 R62, R62 ;  /* 0x0000003e003e7308 */ /* 0x000ff00000000800 */
[----:B------:R-:W2:Y:S01]  /*6eb0*/  MUFU.EX2 R43, R43 ;  /* 0x0000002b002b7308 */ /* 0x000ea20000000800 */
[----:B-----5:R-:W-:Y:S01]  /*6ec0*/  F2FP.F16.F32.PACK_AB R71, R64, R129 ;  /* 0x000000814047723e */ /* 0x020fe200000000ff */
[----:B------:R-:W-:-:S04]  /*6ed0*/  FADD.FTZ R129, R129, R140 ;  /* 0x0000008c81817221 */ /* 0x000fc80000010000 */
[----:B------:R-:W-:Y:S02]  /*6ee0*/  FADD.FTZ R64, R64, R129 ;  /* 0x0000008140407221 */ /* 0x000fe40000010000 */
[C---:B------:R-:W-:Y:S01]  /*6ef0*/  HMMA.16816.F32 R88, R68.reuse, R84, RZ ;  /* 0x000000544458723c */ /* 0x040fe200000018ff */
[----:B------:R-:W-:Y:S05]  /*6f00*/  MUFU.EX2 R44, R44 ;  /* 0x0000002c002c7308 */ /* 0x000fea0000000800 */
[----:B------:R-:W-:Y:S03]  /*6f10*/  HMMA.16816.F32 R84, R68, R86, RZ ;  /* 0x000000564454723c */ /* 0x000fe600000018ff */
[----:B------:R-:W5:Y:S01]  /*6f20*/  MUFU.EX2 R39, R39 ;  /* 0x0000002700277308 */ /* 0x000f620000000800 */
[----:B--2---:R-:W-:-:S02]  /*6f30*/  F2FP.F16.F32.PACK_AB R8, R43, R62 ;  /* 0x0000003e2b08723e */ /* 0x004fc400000000ff */
[C---:B------:R-:W-:Y:S05]  /*6f40*/  HMMA.16816.F32 R96, R68.reuse, R92, RZ ;  /* 0x0000005c4460723c */ /* 0x040fea00000018ff */
[----:B------:R-:W-:Y:S01]  /*6f50*/  MUFU.EX2 R47, R47 ;  /* 0x0000002f002f7308 */ /* 0x000fe20000000800 */
[C---:B------:R-:W-:Y:S06]  /*6f60*/  HMMA.16816.F32 R92, R68.reuse, R94, RZ ;  /* 0x0000005e445c723c */ /* 0x040fec00000018ff */
[----:B------:R-:W-:Y:S01]  /*6f70*/  HMMA.16816.F32 R80, R68, R76, RZ ;  /* 0x0000004c4450723c */ /* 0x000fe200000018ff */
[----:B------:R-:W2:Y:S01]  /*6f80*/  MUFU.EX2 R46, R46 ;  /* 0x0000002e002e7308 */ /* 0x000ea20000000800 */
[----:B-----5:R-:W-:-:S04]  /*6f90*/  F2FP.F16.F32.PACK_AB R10, R39, R44 ;  /* 0x0000002c270a723e */ /* 0x020fc800000000ff */
[C---:B------:R-:W-:Y:S03]  /*6fa0*/  HMMA.16816.F32 R76, R68.reuse, R78, RZ ;  /* 0x0000004e444c723c */ /* 0x040fe600000018ff */
[----:B------:R-:W-:Y:S03]  /*6fb0*/  MUFU.EX2 R45, R45 ;  /* 0x0000002d002d7308 */ /* 0x000fe60000000800 */
[C---:B------:R-:W-:Y:S05]  /*6fc0*/  HMMA.16816.F32 R112, R68.reuse, R108, RZ ;  /* 0x0000006c4470723c */ /* 0x040fea00000018ff */
[----:B------:R-:W5:Y:S01]  /*6fd0*/  MUFU.EX2 R40, R40 ;  /* 0x0000002800287308 */ /* 0x000f620000000800 */
[----:B--2---:R-:W-:Y:S01]  /*6fe0*/  F2FP.F16.F32.PACK_AB R9, R46, R47 ;  /* 0x0000002f2e09723e */ /* 0x004fe200000000ff */
[----:B------:R-:W-:Y:S01]  /*6ff0*/  HMMA.16816.F32 R104, R68, R100, RZ ;  /* 0x000000644468723c */ /* 0x000fe200000018ff */
[----:B------:R-:W-:-:S05]  /*7000*/  FADD.FTZ R47, R47, R64 ;  /* 0x000000402f2f7221 */ /* 0x000fca0000010000 */
[C---:B------:R-:W-:Y:S01]  /*7010*/  HMMA.16816.F32 R108, R68.reuse, R110, RZ ;  /* 0x0000006e446c723c */ /* 0x040fe200000018ff */
[----:B------:R-:W-:Y:S05]  /*7020*/  MUFU.EX2 R37, R37 ;  /* 0x0000002500257308 */ /* 0x000fea0000000800 */
[----:B------:R-:W-:Y:S01]  /*7030*/  HMMA.16816.F32 R100, R68, R102, RZ ;  /* 0x000000664464723c */ /* 0x000fe200000018ff */
[----:B-----5:R-:W-:Y:S02]  /*7040*/  F2FP.F16.F32.PACK_AB R11, R40, R45 ;  /* 0x0000002d280b723e */ /* 0x020fe400000000ff */
[----:B------:R-:W2:Y:S05]  /*7050*/  MUFU.EX2 R36, R36 ;  /* 0x0000002400247308 */ /* 0x000eaa0000000800 */
[C---:B-1----:R-:W-:Y:S03]  /*7060*/  HMMA.16816.F32 R88, R8.reuse, R12, R88 ;  /* 0x0000000c0858723c */ /* 0x042fe60000001858 */
[----:B------:R-:W-:Y:S03]  /*7070*/  MUFU.EX2 R33, R33 ;  /* 0x0000002100217308 */ /* 0x000fe60000000800 */
[C---:B------:R-:W-:Y:S01]  /*7080*/  HMMA.16816.F32 R84, R8.reuse, R14, R84 ;  /* 0x0000000e0854723c */ /* 0x040fe20000001854 */
[----:B------:R-:W1:Y:S04]  /*7090*/  LDSM.16.MT88.4 R12, [R164+0xd400] ;  /* 0x00d40000a40c783b */ /* 0x000e680000004200 */
[----:B------:R-:W-:Y:S01]  /*70a0*/  MUFU.EX2 R32, R32 ;  /* 0x0000002000207308 */ /* 0x000fe20000000800 */
[C---:B---3--:R-:W-:Y:S06]  /*70b0*/  HMMA.16816.F32 R96, R8.reuse, R16, R96 ;  /* 0x000000100860723c */ /* 0x048fec0000001860 */
[C---:B------:R-:W-:Y:S01]  /*70c0*/  HMMA.16816.F32 R92, R8.reuse, R18, R92 ;  /* 0x00000012085c723c */ /* 0x040fe2000000185c */
[----:B------:R-:W3:Y:S01]  /*70d0*/  LDSM.16.MT88.4 R16, [R118+0xd000] ;  /* 0x00d000007610783b */ /* 0x000ee20000004200 */
[----:B------:R-:W-:Y:S04]  /*70e0*/  MUFU.EX2 R38, R38 ;  /* 0x0000002600267308 */ /* 0x000fe80000000800 */
[C---:B------:R-:W-:Y:S04]  /*70f0*/  HMMA.16816.F32 R108, R8.reuse, R30, R108 ;  /* 0x0000001e086c723c */ /* 0x040fe8000000186c */
[----:B------:R5:W2:Y:S02]  /*7100*/  MUFU.EX2 R35, R131 ;  /* 0x0000008300237308 */ /* 0x000aa40000000800 */
[----:B------:R-:W-:Y:S01]  /*7110*/  HMMA.16816.F32 R112, R8, R28, R112 ;  /* 0x0000001c0870723c */ /* 0x000fe20000001870 */
[--C-:B------:R-:W-:Y:S01]  /*7120*/  FFMA.FTZ R31, R7, UR11, -R42.reuse ;  /* 0x0000000b071f7c23 */ /* 0x100fe2000801082a */
[--C-:B------:R-:W-:Y:S01]  /*7130*/  FFMA.FTZ R7, R48, UR11, -R63.reuse ;  /* 0x0000000b30077c23 */ /* 0x100fe2000801083f */
[----:B------:R-:W-:Y:S01]  /*7140*/  FFMA.FTZ R30, R152, UR11, -R63 ;  /* 0x0000000b981e7c23 */ /* 0x000fe2000801083f */
[----:B------:R-:W-:-:S02]  /*7150*/  FFMA.FTZ R48, R153, UR11, -R42 ;  /* 0x0000000b99307c23 */ /* 0x000fc4000801082a */
[----:B------:R-:W-:Y:S01]  /*7160*/  MUFU.EX2 R34, R34 ;  /* 0x0000002200227308 */ /* 0x000fe20000000800 */
[----:B----4-:R-:W-:Y:S01]  /*7170*/  HMMA.16816.F32 R104, R8, R20, R104 ;  /* 0x000000140868723c */ /* 0x010fe20000001868 */
[----:B------:R-:W-:Y:S01]  /*7180*/  FFMA.FTZ R28, R150, UR11, -R63 ;  /* 0x0000000b961c7c23 */ /* 0x000fe2000801083f */
[----:B------:R-:W-:-:S04]  /*7190*/  FFMA.FTZ R29, R151, UR11, -R42 ;  /* 0x0000000b971d7c23 */ /* 0x000fc8000801082a */
[C---:B------:R-:W-:Y:S01]  /*71a0*/  HMMA.16816.F32 R100, R8.reuse, R22, R100 ;  /* 0x000000160864723c */ /* 0x040fe20000001864 */
[----:B------:R-:W4:Y:S01]  /*71b0*/  MUFU.EX2 R31, R31 ;  /* 0x0000001f001f7308 */ /* 0x000f220000000800 */
[----:B-----5:R-:W-:Y:S01]  /*71c0*/  FFMA.FTZ R131, R154, UR11, -R63 ;  /* 0x0000000b9a837c23 */ /* 0x020fe2000801083f */
[----:B------:R-:W-:Y:S03]  /*71d0*/  LDSM.16.MT88.4 R20, [R164+0xa400] ;  /* 0x00a40000a414783b */ /* 0x000fe60000004200 */
[C---:B-1----:R-:W-:Y:S03]  /*71e0*/  HMMA.16816.F32 R80, R8.reuse, R12, R80 ;  /* 0x0000000c0850723c */ /* 0x042fe60000001850 */
[----:B------:R-:W-:Y:S03]  /*71f0*/  MUFU.EX2 R131, R131 ;  /* 0x0000008300837308 */ /* 0x000fe60000000800 */
[----:B------:R-:W-:Y:S01]  /*7200*/  HMMA.16816.F32 R76, R8, R14, R76 ;  /* 0x0000000e084c723c */ /* 0x000fe2000000184c */
[----:B------:R-:W1:Y:S04]  /*7210*/  LDSM.16.MT88.4 R12, [R118+0xd400] ;  /* 0x00d40000760c783b */ /* 0x000e680000004200 */
        /* <DEDUP_REMOVED lines=8> */
[C---:B-1----:R-:W-:Y:S07]  /*72a0*/  HMMA.16816.F32 R72, R8.reuse, R12, R72 ;  /* 0x0000000c0848723c */ /* 0x042fee0000001848 */
[----:B------:R-:W-:Y:S01]  /*72b0*/  MUFU.EX2 R5, R5 ;  /* 0x0000000500057308 */ /* 0x000fe20000000800 */
[----:B------:R-:W-:Y:S01]  /*72c0*/  HMMA.16816.F32 R68, R8, R14, R68 ;  /* 0x0000000e0844723c */ /* 0x000fe20000001844 */
[----:B------:R-:W1:Y:S06]  /*72d0*/  LDSM.16.MT88.4 R12, [R164+0x9800] ;  /* 0x00980000a40c783b */ /* 0x000e6c0000004200 */
[----:B------:R-:W3:Y:S01]  /*72e0*/  MUFU.EX2 R4, R4 ;  /* 0x0000000400047308 */ /* 0x000ee20000000800 */
[----:B--2---:R-:W-:-:S02]  /*72f0*/  F2FP.F16.F32.PACK_AB R8, R36, R37 ;  /* 0x000000252408723e */ /* 0x004fc400000000ff */
[----:B------:R-:W-:Y:S02]  /*7300*/  F2FP.F16.F32.PACK_AB R9, R35, R38 ;  /* 0x000000262309723e */ /* 0x000fe400000000ff */
[----:B------:R-:W-:Y:S02]  /*7310*/  F2FP.F16.F32.PACK_AB R10, R32, R33 ;  /* 0x00000021200a723e */ /* 0x000fe400000000ff */
[----:B----4-:R-:W-:Y:S01]  /*7320*/  F2FP.F16.F32.PACK_AB R11, R31, R34 ;  /* 0x000000221f0b723e */ /* 0x010fe200000000ff */
[----:B------:R-:W-:Y:S08]  /*7330*/  MUFU.EX2 R148, R148 ;  /* 0x0000009400947308 */ /* 0x000ff00000000800 */
[----:B------:R-:W2:Y:S08]  /*7340*/  MUFU.EX2 R145, R145 ;  /* 0x0000009100917308 */ /* 0x000eb00000000800 */
[----:B------:R-:W-:Y:S08]  /*7350*/  MUFU.EX2 R144, R144 ;  /* 0x0000009000907308 */ /* 0x000ff00000000800 */
[----:B------:R-:W-:Y:S01]  /*7360*/  MUFU.EX2 R141, R141 ;  /* 0x0000008d008d7308 */ /* 0x000fe20000000800 */
[C---:B-1----:R-:W-:Y:S07]  /*7370*/  HMMA.16816.F32 R112, R8.reuse, R12, R112 ;  /* 0x0000000c0870723c */ /* 0x042fee0000001870 */
[----:B------:R-:W-:Y:S01]  /*7380*/  MUFU.EX2 R146, R146 ;  /* 0x0000009200927308 */ /* 0x000fe20000000800 */
[----:B------:R-:W-:Y:S01]  /*7390*/  HMMA.16816.F32 R108, R8, R14, R108 ;  /* 0x0000000e086c723c */ /* 0x000fe2000000186c */
[----:B------:R-:W1:Y:S06]  /*73a0*/  LDSM.16.MT88.4 R12, [R118+0x9800] ;  /* 0x00980000760c783b */ /* 0x000e6c0000004200 */
[----:B------:R4:W2:Y:S08]  /*73b0*/  MUFU.EX2 R143, R147 ;  /* 0x00000093008f7308 */ /* 0x0008b00000000800 */
[----:B------:R-:W-:Y:S08]  /*73c0*/  MUFU.EX2 R142, R142 ;  /* 0x0000008e008e7308 */ /* 0x000ff00000000800 */
[----:B------:R-:W2:Y:S01]  /*73d0*/  MUFU.EX2 R139, R139 ;  /* 0x0000008b008b7308 */ /* 0x000ea20000000800 */
[--C-:B----4-:R-:W-:Y:S01]  /*73e0*/  FFMA.FTZ R147, R122, UR11, -R63.reuse ;  /* 0x0000000b7a937c23 */ /* 0x110fe2000801083f */
[----:B------:R-:W-:Y:S01]  /*73f0*/  FFMA.FTZ R122, R123, UR11, -R42 ;  /* 0x0000000b7b7a7c23 */ /* 0x000fe2000801082a */
[----:B------:R-:W-:-:S05]  /*7400*/  FFMA.FTZ R123, R59, UR11, -R63 ;  /* 0x0000000b3b7b7c23 */ /* 0x000fca000801083f */
[----:B------:R-:W-:Y:S08]  /*7410*/  MUFU.EX2 R126, R126 ;  /* 0x0000007e007e7308 */ /* 0x000ff00000000800 */
[----:B------:R-:W4:Y:S01]  /*7420*/  MUFU.EX2 R149, R149 ;  /* 0x0000009500957308 */ /* 0x000f220000000800 */
[C---:B-1----:R-:W-:Y:S06]  /*7430*/  HMMA.16816.F32 R104, R8.reuse, R12, R104 ;  /* 0x0000000c0868723c */ /* 0x042fec0000001868 */
[C---:B------:R-:W-:Y:S01]  /*7440*/  HMMA.16816.F32 R100, R8.reuse, R14, R100 ;  /* 0x0000000e0864723c */ /* 0x040fe20000001864 */
[----:B------:R-:W1:Y:S01]  /*7450*/  LDSM.16.MT88.4 R12, [R164+0xb800] ;  /* 0x00b80000a40c783b */ /* 0x000e620000004200 */
[----:B------:R-:W-:Y:S08]  /*7460*/  MUFU.EX2 R147, R147 ;  /* 0x0000009300937308 */ /* 0x000ff00000000800 */
[----:B------:R-:W4:Y:S08]  /*7470*/  MUFU.EX2 R66, R66 ;  /* 0x0000004200427308 */ /* 0x000f300000000800 */
[----:B------:R-:W-:Y:S08]  /*7480*/  MUFU.EX2 R122, R122 ;  /* 0x0000007a007a7308 */ /* 0x000ff00000000800 */
[----:B------:R-:W4:Y:S08]  /*7490*/  MUFU.EX2 R67, R67 ;  /* 0x0000004300437308 */ /* 0x000f300000000800 */
[----:B------:R-:W-:Y:S01]  /*74a0*/  MUFU.EX2 R124, R124 ;  /* 0x0000007c007c7308 */ /* 0x000fe20000000800 */
[C---:B-1----:R-:W-:Y:S07]  /*74b0*/  HMMA.16816.F32 R96, R8.reuse, R12, R96 ;  /* 0x0000000c0860723c */ /* 0x042fee0000001860 */
[----:B------:R-:W1:Y:S01]  /*74c0*/  MUFU.EX2 R55, R55 ;  /* 0x0000003700377308 */ /* 0x000e620000000800 */
[C---:B------:R-:W-:Y:S01]  /*74d0*/  HMMA.16816.F32 R92, R8.reuse, R14, R92 ;  /* 0x0000000e085c723c */ /* 0x040fe2000000185c */
[----:B------:R-:W5:Y:S06]  /*74e0*/  LDSM.16.MT88.4 R12, [R118+0xb800] ;  /* 0x00b80000760c783b */ /* 0x000f6c0000004200 */
[----:B------:R-:W-:Y:S08]  /*74f0*/  MUFU.EX2 R59, R125 ;  /* 0x0000007d003b7308 */ /* 0x000ff00000000800 */
[----:B------:R-:W-:Y:S08]  /*7500*/  MUFU.EX2 R52, R123 ;  /* 0x0000007b00347308 */ /* 0x000ff00000000800 */
[----:B------:R-:W-:Y:S08]  /*7510*/  MUFU.EX2 R57, R57 ;  /* 0x0000003900397308 */ /* 0x000ff00000000800 */
[----:B------:R-:W-:Y:S08]  /*7520*/  MUFU.EX2 R53, R53 ;  /* 0x0000003500357308 */ /* 0x000ff00000000800 */
[----:B------:R-:W-:Y:S01]  /*7530*/  MUFU.EX2 R56, R56 ;  /* 0x0000003800387308 */ /* 0x000fe20000000800 */
[C---:B-----5:R-:W-:Y:S07]  /*7540*/  HMMA.16816.F32 R88, R8.reuse, R12, R88 ;  /* 0x0000000c0858723c */ /* 0x060fee0000001858 */
[----:B------:R-:W-:Y:S01]  /*7550*/  MUFU.EX2 R41, R41 ;  /* 0x0000002900297308 */ /* 0x000fe20000000800 */
[C---:B------:R-:W-:Y:S01]  /*7560*/  HMMA.16816.F32 R84, R8.reuse, R14, R84 ;  /* 0x0000000e0854723c */ /* 0x040fe20000001854 */
[----:B------:R-:W5:Y:S06]  /*7570*/  LDSM.16.MT88.4 R12, [R164+0xd800] ;  /* 0x00d80000a40c783b */ /* 0x000f6c0000004200 */
[----:B------:R-:W-:Y:S08]  /*7580*/  MUFU.EX2 R60, R60 ;  /* 0x0000003c003c7308 */ /* 0x000ff00000000800 */
[----:B------:R-:W-:Y:S08]  /*7590*/  MUFU.EX2 R58, R58 ;  /* 0x0000003a003a7308 */ /* 0x000ff00000000800 */
[----:B------:R-:W-:Y:S01]  /*75a0*/  MUFU.EX2 R189, R189 ;  /* 0x000000bd00bd7308 */ /* 0x000fe20000000800 */
[C---:B-----5:R-:W-:Y:S06]  /*75b0*/  HMMA.16816.F32 R80, R8.reuse, R12, R80 ;  /* 0x0000000c0850723c */ /* 0x060fec0000001850 */
[C---:B------:R-:W-:Y:S01]  /*75c0*/  HMMA.16816.F32 R76, R8.reuse, R14, R76 ;  /* 0x0000000e084c723c */ /* 0x040fe2000000184c */
[----:B------:R-:W5:Y:S05]  /*75d0*/  LDSM.16.MT88.4 R12, [R118+0xd800] ;  /* 0x00d80000760c783b */ /* 0x000f6a0000004200 */
[C---:B-----5:R-:W-:Y:S06]  /*75e0*/  HMMA.16816.F32 R72, R8.reuse, R12, R72 ;  /* 0x0000000c0848723c */ /* 0x060fec0000001848 */
[----:B------:R-:W-:Y:S01]  /*75f0*/  HMMA.16816.F32 R68, R8, R14, R68 ;  /* 0x0000000e0844723c */ /* 0x000fe20000001844 */
[----:B------:R-:W5:Y:S06]  /*7600*/  LDSM.16.MT88.4 R12, [R164+0x9c00] ;  /* 0x009c0000a40c783b */ /* 0x000f6c0000004200 */
[----:B------:R-:W-:-:S02]  /*7610*/  F2FP.F16.F32.PACK_AB R8, R30, R131 ;  /* 0x000000831e08723e */ /* 0x000fc400000000ff */
[----:B---3--:R-:W-:Y:S02]  /*7620*/  F2FP.F16.F32.PACK_AB R9, R29, R48 ;  /* 0x000000301d09723e */ /* 0x008fe400000000ff */
[----:B------:R-:W-:Y:S02]  /*7630*/  F2FP.F16.F32.PACK_AB R10, R7, R28 ;  /* 0x0000001c070a723e */ /* 0x000fe400000000ff */
[----:B------:R-:W-:-:S07]  /*7640*/  F2FP.F16.F32.PACK_AB R11, R4, R5 ;  /* 0x00000005040b723e */ /* 0x000fce00000000ff */
[C---:B-----5:R-:W-:Y:S06]  /*7650*/  HMMA.16816.F32 R112, R8.reuse, R12, R112 ;  /* 0x0000000c0870723c */ /* 0x060fec0000001870 */
        /* <DEDUP_REMOVED lines=17> */
[----:B--2---:R-:W-:-:S02]  /*7770*/  F2FP.F16.F32.PACK_AB R8, R145, R148 ;  /* 0x000000949108723e */ /* 0x004fc400000000ff */
[----:B------:R-:W-:Y:S02]  /*7780*/  F2FP.F16.F32.PACK_AB R9, R143, R146 ;  /* 0x000000928f09723e */ /* 0x000fe400000000ff */
[----:B------:R-:W-:Y:S02]  /*7790*/  F2FP.F16.F32.PACK_AB R10, R141, R144 ;  /* 0x000000908d0a723e */ /* 0x000fe400000000ff */
[----:B------:R-:W-:-:S07]  /*77a0*/  F2FP.F16.F32.PACK_AB R11, R139, R142 ;  /* 0x0000008e8b0b723e */ /* 0x000fce00000000ff */
[C---:B---3--:R-:W-:Y:S06]  /*77b0*/  HMMA.16816.F32 R112, R8.reuse, R12, R112 ;  /* 0x0000000c0870723c */ /* 0x048fec0000001870 */
[C---:B------:R-:W-:Y:S01]  /*77c0*/  HMMA.16816.F32 R108, R8.reuse, R14, R108 ;  /* 0x0000000e086c723c */ /* 0x040fe2000000186c */
[----:B------:R-:W2:Y:S05]  /*77d0*/  LDSM.16.MT88.4 R12, [R118+0xa000] ;  /* 0x00a00000760c783b */ /* 0x000eaa0000004200 */
[C---:B--2---:R-:W-:Y:S06]  /*77e0*/  HMMA.16816.F32 R104, R8.reuse, R12, R104 ;  /* 0x0000000c0868723c */ /* 0x044fec0000001868 */
        /* <DEDUP_REMOVED lines=12> */
[----:B------:R-:W-:Y:S01]  /*78b0*/  HMMA.16816.F32 R68, R8, R14, R68 ;  /* 0x0000000e0844723c */ /* 0x000fe20000001844 */
[----:B------:R-:W2:Y:S06]  /*78c0*/  LDSM.16.MT88.4 R12, [R164+0xc400] ;  /* 0x00c40000a40c783b */ /* 0x000eac0000004200 */
[----:B------:R-:W-:Y:S01]  /*78d0*/  FADD.FTZ R9, R61, R128 ;  /* 0x000000803d097221 */ /* 0x000fe20000010000 */
[----:B----4-:R-:W-:Y:S01]  /*78e0*/  F2FP.F16.F32.PACK_AB R8, R149, R126 ;  /* 0x0000007e9508723e */ /* 0x010fe200000000ff */
[----:B------:R-:W-:Y:S01]  /*78f0*/  FFMA.FTZ R61, R54, UR11, -R63 ;  /* 0x0000000b363d7c23 */ /* 0x000fe2000801083f */
[----:B------:R-:W-:Y:S01]  /*7900*/  F2FP.F16.F32.PACK_AB R10, R66, R147 ;  /* 0x00000093420a723e */ /* 0x000fe200000000ff */
[----:B------:R-:W-:Y:S01]  /*7910*/  FADD.FTZ R62, R62, R9 ;  /* 0x000000093e3e7221 */ /* 0x000fe20000010000 */
[----:B------:R-:W-:Y:S01]  /*7920*/  F2FP.F16.F32.PACK_AB R9, R67, R122 ;  /* 0x0000007a4309723e */ /* 0x000fe200000000ff */
[----:B------:R-:W-:Y:S01]  /*7930*/  FFMA.FTZ R54, R49, UR11, -R42 ;  /* 0x0000000b31367c23 */ /* 0x000fe2000801082a */
[----:B-1----:R-:W-:Y:S01]  /*7940*/  F2FP.F16.F32.PACK_AB R11, R55, R124 ;  /* 0x0000007c370b723e */ /* 0x002fe200000000ff */
[----:B------:R-:W-:Y:S01]  /*7950*/  FFMA.FTZ R63, R50, UR11, -R63 ;  /* 0x0000000b323f7c23 */ /* 0x000fe2000801083f */
[----:B------:R-:W-:Y:S05]  /*7960*/  MUFU.EX2 R61, R61 ;  /* 0x0000003d003d7308 */ /* 0x000fea0000000800 */
[C---:B------:R-:W-:Y:S03]  /*7970*/  HMMA.16816.F32 R112, R8.reuse, R20, R112 ;  /* 0x000000140870723c */ /* 0x040fe60000001870 */
[----:B------:R-:W1:Y:S03]  /*7980*/  MUFU.EX2 R50, R65 ;  /* 0x0000004100327308 */ /* 0x000e660000000800 */
[C---:B------:R-:W-:Y:S01]  /*7990*/  HMMA.16816.F32 R108, R8.reuse, R22, R108 ;  /* 0x00000016086c723c */ /* 0x040fe2000000186c */
[----:B------:R-:W3:Y:S04]  /*79a0*/  LDSM.16.MT88.4 R20, [R118+0xc400] ;  /* 0x00c400007614783b */ /* 0x000ee80000004200 */
[----:B------:R-:W4:Y:S01]  /*79b0*/  MUFU.EX2 R54, R54 ;  /* 0x0000003600367308 */ /* 0x000f220000000800 */
[C---:B------:R-:W-:Y:S06]  /*79c0*/  HMMA.16816.F32 R104, R8.reuse, R16, R104 ;  /* 0x000000100868723c */ /* 0x040fec0000001868 */
[C---:B------:R-:W-:Y:S01]  /*79d0*/  HMMA.16816.F32 R100, R8.reuse, R18, R100 ;  /* 0x000000120864723c */ /* 0x040fe20000001864 */
[----:B------:R-:W5:Y:S01]  /*79e0*/  LDSM.16.MT88.4 R16, [R164+0xe400] ;  /* 0x00e40000a410783b */ /* 0x000f620000004200 */
[----:B------:R-:W-:Y:S04]  /*79f0*/  MUFU.EX2 R63, R63 ;  /* 0x0000003f003f7308 */ /* 0x000fe80000000800 */
[C---:B--2---:R-:W-:Y:S06]  /*7a00*/  HMMA.16816.F32 R96, R8.reuse, R12, R96 ;  /* 0x0000000c0860723c */ /* 0x044fec0000001860 */
        /* <DEDUP_REMOVED lines=9> */
[----:B------:R-:W-:Y:S01]  /*7aa0*/  HMMA.16816.F32 R68, R8, R14, R68 ;  /* 0x0000000e0844723c */ /* 0x000fe20000001844 */
[----:B------:R-:W2:Y:S06]  /*7ab0*/  LDSM.16.MT88.4 R12, [R164+0xa800] ;  /* 0x00a80000a40c783b */ /* 0x000eac0000004200 */
[----:B------:R-:W-:Y:S01]  /*7ac0*/  FADD.FTZ R9, R43, R62 ;  /* 0x0000003e2b097221 */ /* 0x000fe20000010000 */
[----:B------:R-:W-:Y:S01]  /*7ad0*/  FADD.FTZ R8, R46, R47 ;  /* 0x0000002f2e087221 */ /* 0x000fe20000010000 */
[----:B-1----:R-:W-:Y:S01]  /*7ae0*/  F2FP.F16.F32.PACK_AB R10, R57, R50 ;  /* 0x00000032390a723e */ /* 0x002fe200000000ff */
[----:B------:R-:W-:Y:S01]  /*7af0*/  FFMA.FTZ R47, R27, UR11, -R42 ;  /* 0x0000000b1b2f7c23 */ /* 0x000fe2000801082a */
[----:B------:R-:W-:Y:S01]  /*7b00*/  FADD.FTZ R44, R44, R9 ;  /* 0x000000092c2c7221 */ /* 0x000fe20000010000 */
[----:B------:R-:W-:Y:S01]  /*7b10*/  FADD.FTZ R45, R45, R8 ;  /* 0x000000082d2d7221 */ /* 0x000fe20000010000 */
[----:B------:R-:W-:Y:S01]  /*7b20*/  F2FP.F16.F32.PACK_AB R8, R52, R59 ;  /* 0x0000003b3408723e */ /* 0x000fe200000000ff */
[----:B------:R-:W-:Y:S01]  /*7b30*/  FFMA.FTZ R46, R26, UR11, -R42 ;  /* 0x0000000b1a2e7c23 */ /* 0x000fe2000801082a */
[----:B------:R-:W-:Y:S01]  /*7b40*/  F2FP.F16.F32.PACK_AB R9, R56, R53 ;  /* 0x000000353809723e */ /* 0x000fe200000000ff */
[----:B------:R-:W-:Y:S01]  /*7b50*/  FADD.FTZ R44, R39, R44 ;  /* 0x0000002c272c7221 */ /* 0x000fe20000010000 */
[----:B----4-:R-:W-:Y:S01]  /*7b60*/  F2FP.F16.F32.PACK_AB R11, R41, R54 ;  /* 0x00000036290b723e */ /* 0x010fe200000000ff */
[----:B------:R-:W-:Y:S01]  /*7b70*/  FADD.FTZ R45, R40, R45 ;  /* 0x0000002d282d7221 */ /* 0x000fe20000010000 */
[----:B------:R-:W-:Y:S01]  /*7b80*/  FFMA.FTZ R43, R25, UR11, -R42 ;  /* 0x0000000b192b7c23 */ /* 0x000fe2000801082a */
[----:B------:R-:W-:Y:S01]  /*7b90*/  FADD.FTZ R37, R37, R44 ;  /* 0x0000002c25257221 */ /* 0x000fe20000010000 */
[----:B------:R-:W1:Y:S01]  /*7ba0*/  LDSM.16.MT88.4 R24, [R164+0xc800] ;  /* 0x00c80000a418783b */ /* 0x000e620000004200 */
[----:B------:R-:W-:Y:S01]  /*7bb0*/  FADD.FTZ R38, R38, R45 ;  /* 0x0000002d26267221 */ /* 0x000fe20000010000 */
[----:B------:R-:W-:Y:S01]  /*7bc0*/  MUFU.EX2 R39, R47 ;  /* 0x0000002f00277308 */ /* 0x000fe20000000800 */
[----:B---3--:R-:W-:Y:S01]  /*7bd0*/  HMMA.16816.F32 R104, R8, R20, R104 ;  /* 0x000000140868723c */ /* 0x008fe20000001868 */
[----:B------:R-:W-:Y:S01]  /*7be0*/  FADD.FTZ R36, R36, R37 ;  /* 0x0000002524247221 */ /* 0x000fe20000010000 */
[----:B------:R-:W-:-:S03]  /*7bf0*/  FADD.FTZ R35, R35, R38 ;  /* 0x0000002623237221 */ /* 0x000fc60000010000 */
[----:B------:R-:W-:Y:S01]  /*7c00*/  FADD.FTZ R33, R33, R36 ;  /* 0x0000002421217221 */ /* 0x000fe20000010000 */
[C---:B------:R-:W-:Y:S01]  /*7c10*/  HMMA.16816.F32 R100, R8.reuse, R22, R100 ;  /* 0x000000160864723c */ /* 0x040fe20000001864 */
[----:B------:R-:W3:Y:S01]  /*7c20*/  LDSM.16.MT88.4 R20, [R118+0xe800] ;  /* 0x00e800007614783b */ /* 0x000ee20000004200 */
[----:B------:R-:W-:Y:S01]  /*7c30*/  FADD.FTZ R34, R34, R35 ;  /* 0x0000002322227221 */ /* 0x000fe20000010000 */
[----:B------:R-:W-:Y:S01]  /*7c40*/  FADD.FTZ R32, R32, R33 ;  /* 0x0000002120207221 */ /* 0x000fe20000010000 */
[----:B------:R-:W4:Y:S02]  /*7c50*/  MUFU.EX2 R40, R46 ;  /* 0x0000002e00287308 */ /* 0x000f240000000800 */
[----:B-----5:R-:W-:Y:S01]  /*7c60*/  HMMA.16816.F32 R88, R8, R16, R88 ;  /* 0x000000100858723c */ /* 0x020fe20000001858 */
[----:B------:R-:W-:Y:S01]  /*7c70*/  FADD.FTZ R31, R31, R34 ;  /* 0x000000221f1f7221 */ /* 0x000fe20000010000 */
[----:B------:R-:W-:-:S03]  /*7c80*/  FADD.FTZ R131, R131, R32 ;  /* 0x0000002083837221 */ /* 0x000fc60000010000 */
[----:B------:R-:W-:Y:S01]  /*7c90*/  FADD.FTZ R48, R48, R31 ;  /* 0x0000001f30307221 */ /* 0x000fe20000010000 */
[C---:B--2---:R-:W-:Y:S01]  /*7ca0*/  HMMA.16816.F32 R112, R8.reuse, R12, R112 ;  /* 0x0000000c0870723c */ /* 0x044fe20000001870 */
[----:B------:R-:W-:Y:S01]  /*7cb0*/  FADD.FTZ R131, R30, R131 ;  /* 0x000000831e837221 */ /* 0x000fe20000010000 */
[----:B------:R-:W2:Y:S01]  /*7cc0*/  MUFU.EX2 R42, R43 ;  /* 0x0000002b002a7308 */ /* 0x000ea20000000800 */
[----:B------:R-:W-:Y:S02]  /*7cd0*/  FADD.FTZ R30, R29, R48 ;  /* 0x000000301d1e7221 */ /* 0x000fe40000010000 */
[----:B------:R-:W-:Y:S01]  /*7ce0*/  FADD.FTZ R28, R28, R131 ;  /* 0x000000831c1c7221 */ /* 0x000fe20000010000 */
[----:B------:R-:W-:Y:S01]  /*7cf0*/  HMMA.16816.F32 R108, R8, R14, R108 ;  /* 0x0000000e086c723c */ /* 0x000fe2000000186c */
[----:B------:R-:W5:Y:S01]  /*7d00*/  LDSM.16.MT88.4 R12, [R164+0xe800] ;  /* 0x00e80000a40c783b */ /* 0x000f620000004200 */
[----:B------:R-:W-:Y:S01]  /*7d10*/  FADD.FTZ R5, R5, R30 ;  /* 0x0000001e05057221 */ /* 0x000fe20000010000 */
[----:B------:R-:W-:-:S03]  /*7d20*/  FADD.FTZ R7, R7, R28 ;  /* 0x0000001c07077221 */ /* 0x000fc60000010000 */
[----:B------:R-:W-:Y:S01]  /*7d30*/  HMMA.16816.F32 R84, R8, R18, R84 ;  /* 0x000000120854723c */ /* 0x000fe20000001854 */
[----:B------:R-:W2:Y:S01]  /*7d40*/  LDSM.16.MT88.4 R16, [R164+0xac00] ;  /* 0x00ac0000a410783b */ /* 0x000ea20000004200 */
[----:B------:R-:W-:Y:S01]  /*7d50*/  FADD.FTZ R5, R4, R5 ;  /* 0x0000000504057221 */ /* 0x000fe20000010000 */
[----:B------:R-:W-:-:S03]  /*7d60*/  FADD.FTZ R148, R148, R7 ;  /* 0x0000000794947221 */ /* 0x000fc60000010000 */
[----:B------:R-:W-:Y:S01]  /*7d70*/  FADD.FTZ R146, R146, R5 ;  /* 0x0000000592927221 */ /* 0x000fe20000010000 */
[----:B------:R-:W-:Y:S01]  /*7d80*/  FADD.FTZ R145, R145, R148 ;  /* 0x0000009491917221 */ /* 0x000fe20000010000 */
[----:B-1----:R-:W-:Y:S02]  /*7d90*/  HMMA.16816.F32 R96, R8, R24, R96 ;  /* 0x000000180860723c */ /* 0x002fe40000001860 */
[----:B------:R-:W-:Y:S01]  /*7da0*/  FADD.FTZ R143, R143, R146 ;  /* 0x000000928f8f7221 */ /* 0x000fe20000010000 */
[----:B------:R-:W-:-:S03]  /*7db0*/  FADD.FTZ R144, R144, R145 ;  /* 0x0000009190907221 */ /* 0x000fc60000010000 */
[C---:B------:R-:W-:Y:S01]  /*7dc0*/  HMMA.16816.F32 R92, R8.reuse, R26, R92 ;  /* 0x0000001a085c723c */ /* 0x040fe2000000185c */
[----:B------:R-:W-:Y:S01]  /*7dd0*/  FADD.FTZ R142, R142, R143 ;  /* 0x0000008f8e8e7221 */ /* 0x000fe20000010000 */
[----:B------:R-:W-:Y:S01]  /*7de0*/  FADD.FTZ R141, R141, R144 ;  /* 0x000000908d8d7221 */ /* 0x000fe20000010000 */
[----:B------:R-:W1:Y:S02]  /*7df0*/  LDSM.16.MT88.4 R24, [R164+0xcc00] ;  /* 0x00cc0000a418783b */ /* 0x000e640000004200 */
[----:B------:R-:W-:Y:S01]  /*7e00*/  FADD.FTZ R139, R139, R142 ;  /* 0x0000008e8b8b7221 */ /* 0x000fe20000010000 */
[C---:B---3--:R-:W-:Y:S01]  /*7e10*/  HMMA.16816.F32 R72, R8.reuse, R20, R72 ;  /* 0x000000140848723c */ /* 0x048fe20000001848 */
[----:B------:R-:W-:Y:S02]  /*7e20*/  FADD.FTZ R4, R126, R141 ;  /* 0x0000008d7e047221 */ /* 0x000fe40000010000 */
[----:B------:R-:W-:Y:S02]  /*7e30*/  FADD.FTZ R122, R122, R139 ;  /* 0x0000008b7a7a7221 */ /* 0x000fe40000010000 */
[----:B------:R-:W-:Y:S01]  /*7e40*/  FADD.FTZ R4, R149, R4 ;  /* 0x0000000495047221 */ /* 0x000fe20000010000 */
[----:B------:R-:W-:Y:S01]  /*7e50*/  HMMA.16816.F32 R68, R8, R22, R68 ;  /* 0x000000160844723c */ /* 0x000fe20000001844 */
[----:B------:R-:W-:Y:S01]  /*7e60*/  LDSM.16.MT88.4 R20, [R118+0xcc00] ;  /* 0x00cc00007614783b */ /* 0x000fe20000004200 */
[----:B------:R-:W-:Y:S01]  /*7e70*/  FADD.FTZ R67, R67, R122 ;  /* 0x0000007a43437221 */ /* 0x000fe20000010000 */
[----:B------:R-:W-:-:S03]  /*7e80*/  FADD.FTZ R147, R147, R4 ;  /* 0x0000000493937221 */ /* 0x000fc60000010000 */
[----:B------:R-:W-:Y:S01]  /*7e90*/  FADD.FTZ R124, R124, R67 ;  /* 0x000000437c7c7221 */ /* 0x000fe20000010000 */
[----:B------:R-:W-:Y:S01]  /*7ea0*/  FADD.FTZ R66, R66, R147 ;  /* 0x0000009342427221 */ /* 0x000fe20000010000 */
[----:B-----5:R-:W-:Y:S02]  /*7eb0*/  HMMA.16816.F32 R80, R8, R12, R80 ;  /* 0x0000000c0850723c */ /* 0x020fe40000001850 */
[----:B------:R-:W-:Y:S01]  /*7ec0*/  FADD.FTZ R124, R55, R124 ;  /* 0x0000007c377c7221 */ /* 0x000fe20000010000 */
[----:B------:R-:W-:-:S03]  /*7ed0*/  FADD.FTZ R59, R59, R66 ;  /* 0x000000423b3b7221 */ /* 0x000fc60000010000 */
        /* <DEDUP_REMOVED lines=8> */
[----:B----4-:R-:W-:Y:S01]  /*7f60*/  F2FP.F16.F32.PACK_AB R9, R40, R39 ;  /* 0x000000272809723e */ /* 0x010fe200000000ff */
[----:B------:R-:W-:Y:S01]  /*7f70*/  FADD.FTZ R57, R57, R50 ;  /* 0x0000003239397221 */ /* 0x000fe20000010000 */
[----:B------:R-:W-:Y:S01]  /*7f80*/  F2FP.F16.F32.PACK_AB R10, R63, R58 ;  /* 0x0000003a3f0a723e */ /* 0x000fe200000000ff */
[----:B------:R-:W-:Y:S01]  /*7f90*/  FADD.FTZ R54, R41, R54 ;  /* 0x0000003629367221 */ /* 0x000fe20000010000 */
[----:B--2---:R-:W-:Y:S01]  /*7fa0*/  F2FP.F16.F32.PACK_AB R11, R189, R42 ;  /* 0x0000002abd0b723e */ /* 0x004fe200000000ff */
        /* <DEDUP_REMOVED lines=8> */
[----:B------:R-:W2:Y:S01]  /*8030*/  LDSM.16.MT88.4 R16, [R164+0xec00] ;  /* 0x00ec0000a410783b */ /* 0x000ea20000004200 */
[----:B------:R-:W-:Y:S01]  /*8040*/  FADD.FTZ R188, R63, R58 ;  /* 0x0000003a3fbc7221 */ /* 0x000fe20000010000 */
[----:B------:R-:W-:-:S03]  /*8050*/  FADD.FTZ R189, R189, R42 ;  /* 0x0000002abdbd7221 */ /* 0x000fc60000010000 */
[C---:B-1----:R-:W-:Y:S06]  /*8060*/  HMMA.16816.F32 R96, R8.reuse, R24, R96 ;  /* 0x000000180860723c */ /* 0x042fec0000001860 */
[C---:B------:R-:W-:Y:S06]  /*8070*/  HMMA.16816.F32 R92, R8.reuse, R26, R92 ;  /* 0x0000001a085c723c */ /* 0x040fec000000185c */
[C---:B---3--:R-:W-:Y:S06]  /*8080*/  HMMA.16816.F32 R104, R8.reuse, R12, R104 ;  /* 0x0000000c0868723c */ /* 0x048fec0000001868 */
[C---:B------:R-:W-:Y:S01]  /*8090*/  HMMA.16816.F32 R100, R8.reuse, R14, R100 ;  /* 0x0000000e0864723c */ /* 0x040fe20000001864 */
[----:B------:R-:W1:Y:S05]  /*80a0*/  LDSM.16.MT88.4 R12, [R118+0xec00] ;  /* 0x00ec0000760c783b */ /* 0x000e6a0000004200 */
[C---:B------:R-:W-:Y:S06]  /*80b0*/  HMMA.16816.F32 R88, R8.reuse, R20, R88 ;  /* 0x000000140858723c */ /* 0x040fec0000001858 */
[C---:B------:R-:W-:Y:S06]  /*80c0*/  HMMA.16816.F32 R84, R8.reuse, R22, R84 ;  /* 0x000000160854723c */ /* 0x040fec0000001854 */
        /* <DEDUP_REMOVED lines=69> */
.L_x_1963:
[----:B------:R-:W-:-:S04]  /*8520*/  LEA R8, -R132, RZ, 0x7 ;  /* 0x000000ff84087211 */ /* 0x000fc800078e39ff */
[----:B------:R-:W-:-:S07]  /*8530*/  SHF.R.S32.HI R5, RZ, 0x1f, R8 ;  /* 0x0000001fff057819 */ /* 0x000fce0000011408 */
.L_x_1964:
[----:B------:R-:W-:Y:S01]  /*8540*/  ULDC UR4, c[0x0][0x2d0] ;  /* 0x0000b40000047ab9 */ /* 0x000fe20000000800 */
[----:B------:R-:W-:Y:S01]  /*8550*/  IMAD.SHL.U32 R162, R174, 0x80, RZ ;  /* 0x00000080aea27824 */ /* 0x000fe200078e00ff */
[----:B------:R-:W-:Y:S02]  /*8560*/  ISETP.GE.AND P3, PT, R169, UR4, PT ;  /* 0x00000004a9007c0c */ /* 0x000fe4000bf66270 */
[----:B------:R-:W-:Y:S02]  /*8570*/  ISETP.GE.AND P2, PT, R168, UR4, PT ;  /* 0x00000004a8007c0c */ /* 0x000fe4000bf46270 */
[----:B------:R-:W-:Y:S02]  /*8580*/  ISETP.GE.AND P4, PT, R178, UR4, PT ;  /* 0x00000004b2007c0c */ /* 0x000fe4000bf86270 */
[----:B------:R-:W-:-:S07]  /*8590*/  LOP3.LUT R161, R162, R183, RZ, 0xfc, !PT ;  /* 0x000000b7a2a17212 */ /* 0x000fce00078efcff */
        /* <DEDUP_REMOVED lines=42> */
[CCC-:B------:R-:W-:Y:S01]  /*8840*/  @!P4 LEA.HI.X R25, R8.reuse, R191.reuse, R7.reuse, 0x1, P5 ;  /* 0x000000bf0819c211 */ /* 0x1c0fe200028f0c07 */
        /* <DEDUP_REMOVED lines=21> */
[CC--:B------:R-:W-:Y:S01]  /*89a0*/  @!P3 IADD3 R4, P1, R9.reuse, R120.reuse, RZ ;  /* 0x000000780904b210 */ /* 0x0c0fe20007f3e0ff */
[----:B------:R-:W-:Y:S01]  /*89b0*/  IMAD.MOV.U32 R190, RZ, RZ, R140 ;  /* 0x000000ffffbe7224 */ /* 0x000fe200078e008c */
        /* <DEDUP_REMOVED lines=181> */
[----:B------:R-:W-:Y:S01]  /*9510*/  MUFU.TANH R207, R207 ;  /* 0x000000cf00cf7308 */ /* 0x000fe20000002400 */
[----:B------:R-:W-:Y:S01]  /*9520*/  FMUL.FTZ R53, R53, UR10 ;  /* 0x0000000a35357c20 */ /* 0x000fe20008410000 */
[----:B------:R-:W-:-:S04]  /*9530*/  FMUL.FTZ R54, R54, UR10 ;  /* 0x0000000a36367c20 */ /* 0x000fc80008410000 */
[----:B------:R-:W-:Y:S01]  /*9540*/  FMUL.FTZ R203, R67, UR10 ;  /* 0x0000000a43cb7c20 */ /* 0x000fe20008410000 */
[----:B------:R-:W-:Y:S01]  /*9550*/  FMUL.FTZ R65, R65, UR10 ;  /* 0x0000000a41417c20 */ /* 0x000fe20008410000 */
[----:B------:R-:W-:Y:S01]  /*9560*/  MUFU.TANH R209, R54 ;  /* 0x0000003600d17308 */ /* 0x000fe20000002400 */
[----:B------:R-:W-:-:S03]  /*9570*/  FMUL.FTZ R64, R64, UR10 ;  /* 0x0000000a40407c20 */ /* 0x000fc60008410000 */
[----:B------:R-:W-:Y:S01]  /*9580*/  FMUL.FTZ R67, R60, UR10 ;  /* 0x0000000a3c437c20 */ /* 0x000fe20008410000 */
[----:B------:R-:W-:Y:S02]  /*9590*/  VIADD R60, R161, 0x1 ;  /* 0x00000001a13c7836 */ /* 0x000fe40000000000 */
[----:B------:R-:W-:Y:S01]  /*95a0*/  FMUL.FTZ R61, R61, UR10 ;  /* 0x0000000a3d3d7c20 */ /* 0x000fe20008410000 */
[----:B------:R-:W-:Y:S01]  /*95b0*/  FMUL.FTZ R151, R63, UR10 ;  /* 0x0000000a3f977c20 */ /* 0x000fe20008410000 */
[----:B------:R-:W3:Y:S01]  /*95c0*/  MUFU.TANH R203, R203 ;  /* 0x000000cb00cb7308 */ /* 0x000ee20000002400 */
[C---:B-1----:R-:W-:Y:S01]  /*95d0*/  HMMA.16816.F32 R40, R128.reuse, R120, R40 ;  /* 0x000000788028723c */ /* 0x042fe20000001828 */
[----:B------:R-:W-:Y:S01]  /*95e0*/  ISETP.GE.AND P1, PT, R60, R138, PT ;  /* 0x0000008a3c00720c */ /* 0x000fe20003f26270 */
[----:B------:R-:W-:Y:S01]  /*95f0*/  FMUL.FTZ R62, R62, UR10 ;  /* 0x0000000a3e3e7c20 */ /* 0x000fe20008410000 */
[----:B------:R-:W-:Y:S01]  /*9600*/  ISETP.GE.AND P5, PT, R60, R137, PT ;  /* 0x000000893c00720c */ /* 0x000fe20003fa6270 */
[----:B------:R-:W-:Y:S01]  /*9610*/  FMUL.FTZ R63, R56, UR10 ;  /* 0x0000000a383f7c20 */ /* 0x000fe20008410000 */
[----:B------:R-:W-:Y:S01]  /*9620*/  I2FP.F32.S32 R60, R60 ;  /* 0x0000003c003c7245 */ /* 0x000fe20000201400 */
[----:B------:R-:W-:Y:S01]  /*9630*/  HMMA.16816.F32 R36, R128, R122, R36 ;  /* 0x0000007a8024723c */ /* 0x000fe20000001824 */
[----:B------:R-:W1:Y:S01]  /*9640*/  LDSM.16.M88.4 R120, [R119+0x8400] ;  /* 0x008400007778783b */ /* 0x000e620000000200 */
[----:B------:R-:W-:Y:S01]  /*9650*/  MUFU.TANH R67, R67 ;  /* 0x0000004300437308 */ /* 0x000fe20000002400 */
[----:B------:R-:W-:-:S03]  /*9660*/  VIADD R56, R161, 0x9 ;  /* 0x00000009a1387836 */ /* 0x000fc60000000000 */
[----:B--2---:R-:W-:Y:S01]  /*9670*/  HMMA.16816.F32 R48, R128, R124, R48 ;  /* 0x0000007c8030723c */ /* 0x004fe20000001830 */
[----:B---3--:R-:W-:-:S03]  /*9680*/  FFMA.FTZ R203, R0, R60, R203 ;  /* 0x0000003c00cb7223 */ /* 0x008fc600000100cb */
[----:B------:R-:W-:Y:S02]  /*9690*/  MUFU.TANH R61, R61 ;  /* 0x0000003d003d7308 */ /* 0x000fe40000002400 */
[----:B------:R-:W-:Y:S01]  /*96a0*/  HMMA.16816.F32 R44, R128, R126, R44 ;  /* 0x0000007e802c723c */ /* 0x000fe2000000182c */
[----:B------:R-:W2:Y:S01]  /*96b0*/  LDSM.16.M88.4 R124, [R119+0x8000] ;  /* 0x00800000777c783b */ /* 0x000ea20000000200 */
[----:B------:R-:W-:Y:S02]  /*96c0*/  FSEL R203, R203, -INF , !P5 ;  /* 0xff800000cbcb7808 */ /* 0x000fe40006800000 */
[----:B------:R-:W-:Y:S02]  /*96d0*/  ISETP.GE.AND P5, PT, R56, R138, PT ;  /* 0x0000008a3800720c */ /* 0x000fe40003fa6270 */
[----:B------:R-:W-:Y:S01]  /*96e0*/  FMUL.FTZ R42, R42, UR10 ;  /* 0x0000000a2a2a7c20 */ /* 0x000fe20008410000 */
[----:B------:R-:W-:Y:S01]  /*96f0*/  MUFU.TANH R151, R151 ;  /* 0x0000009700977308 */ /* 0x000fe20000002400 */
[----:B------:R-:W-:-:S04]  /*9700*/  FMUL.FTZ R43, R43, UR10 ;  /* 0x0000000a2b2b7c20 */ /* 0x000fc80008410000 */
[----:B------:R-:W-:Y:S01]  /*9710*/  FMUL.FTZ R37, R37, UR10 ;  /* 0x0000000a25257c20 */ /* 0x000fe20008410000 */
[----:B------:R-:W-:Y:S01]  /*9720*/  FMUL.FTZ R163, R39, UR10 ;  /* 0x0000000a27a37c20 */ /* 0x000fe20008410000 */
[----:B------:R-:W-:Y:S01]  /*9730*/  FMUL.FTZ R38, R38, UR10 ;  /* 0x0000000a26267c20 */ /* 0x000fe20008410000 */
[----:B------:R-:W-:Y:S03]  /*9740*/  MUFU.TANH R63, R63 ;  /* 0x0000003f003f7308 */ /* 0x000fe60000002400 */
[----:B------:R-:W-:Y:S01]  /*9750*/  FMUL.FTZ R50, R50, UR10 ;  /* 0x0000000a32327c20 */ /* 0x000fe20008410000 */
[----:B------:R-:W-:-:S04]  /*9760*/  FMUL.FTZ R51, R51, UR10 ;  /* 0x0000000a33337c20 */ /* 0x000fc80008410000 */
[----:B------:R-:W-:Y:S01]  /*9770*/  MUFU.TANH R53, R53 ;  /* 0x0000003500357308 */ /* 0x000fe20000002400 */
[----:B------:R-:W-:Y:S01]  /*9780*/  FMUL.FTZ R45, R45, UR10 ;  /* 0x0000000a2d2d7c20 */ /* 0x000fe20008410000 */
[----:B------:R-:W-:Y:S01]  /*9790*/  FMUL.FTZ R185, R47, UR10 ;  /* 0x0000000a2fb97c20 */ /* 0x000fe20008410000 */
[----:B------:R-:W-:Y:S01]  /*97a0*/  FMUL.FTZ R46, R46, UR10 ;  /* 0x0000000a2e2e7c20 */ /* 0x000fe20008410000 */
[----:B------:R-:W-:Y:S01]  /*97b0*/  FMUL.FTZ R47, R40, UR10 ;  /* 0x0000000a282f7c20 */ /* 0x000fe20008410000 */
[----:B------:R-:W-:Y:S01]  /*97c0*/  VIADD R40, R161, 0x29 ;  /* 0x00000029a1287836 */ /* 0x000fe20000000000 */
[C---:B-1----:R-:W-:Y:S02]  /*97d0*/  HMMA.16816.F32 R24, R128.reuse, R120, R24 ;  /* 0x000000788018723c */ /* 0x042fe40000001818 */
[----:B------:R-:W-:Y:S04]  /*97e0*/  MUFU.TANH R195, R51 ;  /* 0x0000003300c37308 */ /* 0x000fe80000002400 */
[C---:B------:R-:W-:Y:S01]  /*97f0*/  HMMA.16816.F32 R20, R128.reuse, R122, R20 ;  /* 0x0000007a8014723c */ /* 0x040fe20000001814 */
[----:B------:R-:W1:Y:S03]  /*9800*/  LDSM.16.M88.4 R120, [R119+0x8c00] ;  /* 0x008c00007778783b */ /* 0x000e660000000200 */
[----:B------:R-:W-:Y:S02]  /*9810*/  MUFU.TANH R205, R46 ;  /* 0x0000002e00cd7308 */ /* 0x000fe40000002400 */
[C---:B--2---:R-:W-:Y:S06]  /*9820*/  HMMA.16816.F32 R32, R128.reuse, R124, R32 ;  /* 0x0000007c8020723c */ /* 0x044fec0000001820 */
[----:B------:R-:W-:Y:S01]  /*9830*/  HMMA.16816.F32 R28, R128, R126, R28 ;  /* 0x0000007e801c723c */ /* 0x000fe2000000181c */
[----:B------:R-:W2:Y:S01]  /*9840*/  LDSM.16.M88.4 R124, [R119+0x8800] ;  /* 0x00880000777c783b */ /* 0x000ea20000000200 */
[----:B------:R-:W-:Y:S01]  /*9850*/  MUFU.TANH R45, R45 ;  /* 0x0000002d002d7308 */ /* 0x000fe20000002400 */
[----:B------:R-:W-:-:S04]  /*9860*/  DEPBAR.LE SB0, 0x0 ;  /* 0x000080000000791a */ /* 0x000fc80000000000 */
[----:B------:R-:W-:Y:S01]  /*9870*/  FMUL.FTZ R147, R24, UR10 ;  /* 0x0000000a18937c20 */ /* 0x000fe20008410000 */
[----:B------:R-:W-:Y:S02]  /*9880*/  VIADD R24, R161, 0x49 ;  /* 0x00000049a1187836 */ /* 0x000fe40000000000 */
[----:B------:R-:W-:Y:S01]  /*9890*/  FMUL.FTZ R25, R25, UR10 ;  /* 0x0000000a19197c20 */ /* 0x000fe20008410000 */
[----:B------:R-:W-:Y:S01]  /*98a0*/  MUFU.TANH R185, R185 ;  /* 0x000000b900b97308 */ /* 0x000fe20000002400 */
[----:B------:R-:W-:Y:S01]  /*98b0*/  FMUL.FTZ R26, R26, UR10 ;  /* 0x0000000a1a1a7c20 */ /* 0x000fe20008410000 */
[----:B------:R-:W-:Y:S01]  /*98c0*/  FMUL.FTZ R27, R27, UR10 ;  /* 0x0000000a1b1b7c20 */ /* 0x000fe20008410000 */
[----:B------:R-:W-:Y:S01]  /*98d0*/  FMUL.FTZ R149, R20, UR10 ;  /* 0x0000000a14957c20 */ /* 0x000fe20008410000 */
[----:B------:R-:W-:Y:S02]  /*98e0*/  VIADD R20, R161, 0x51 ;  /* 0x00000051a1147836 */ /* 0x000fe40000000000 */
[----:B------:R-:W-:Y:S01]  /*98f0*/  FMUL.FTZ R22, R22, UR10 ;  /* 0x0000000a16167c20 */ /* 0x000fe20008410000 */
[----:B------:R-:W-:Y:S01]  /*9900*/  FMUL.FTZ R21, R21, UR10 ;  /* 0x0000000a15157c20 */ /* 0x000fe20008410000 */
[----:B------:R-:W-:Y:S01]  /*9910*/  MUFU.TANH R47, R47 ;  /* 0x0000002f002f7308 */ /* 0x000fe20000002400 */
[----:B------:R-:W-:Y:S01]  /*9920*/  FMUL.FTZ R39, R32, UR10 ;  /* 0x0000000a20277c20 */ /* 0x000fe20008410000 */
[----:B------:R-:W-:-:S02]  /*9930*/  VIADD R32, R161, 0x39 ;  /* 0x00000039a1207836 */ /* 0x000fc40000000000 */
[----:B------:R-:W-:Y:S01]  /*9940*/  FMUL.FTZ R34, R34, UR10 ;  /* 0x0000000a22227c20 */ /* 0x000fe20008410000 */
[----:B------:R-:W-:Y:S01]  /*9950*/  FMUL.FTZ R35, R35, UR10 ;  /* 0x0000000a23237c20 */ /* 0x000fe20008410000 */
[----:B------:R-:W-:Y:S01]  /*9960*/  FMUL.FTZ R29, R29, UR10 ;  /* 0x0000000a1d1d7c20 */ /* 0x000fe20008410000 */
[----:B------:R-:W-:Y:S01]  /*9970*/  FMUL.FTZ R30, R30, UR10 ;  /* 0x0000000a1e1e7c20 */ /* 0x000fe20008410000 */
[----:B------:R-:W-:Y:S01]  /*9980*/  MUFU.TANH R193, R42 ;  /* 0x0000002a00c17308 */ /* 0x000fe20000002400 */
[----:B------:R-:W-:Y:S01]  /*9990*/  FMUL.FTZ R31, R31, UR10 ;  /* 0x0000000a1f1f7c20 */ /* 0x000fe20008410000 */
[C---:B-1----:R-:W-:Y:S06]  /*99a0*/  HMMA.16816.F32 R8, R128.reuse, R120, R8 ;  /* 0x000000788008723c */ /* 0x042fec0000001808 */
[----:B------:R-:W1:Y:S01]  /*99b0*/  MUFU.TANH R121, R65 ;  /* 0x0000004100797308 */ /* 0x000e620000002400 */
[----:B------:R-:W-:Y:S01]  /*99c0*/  HMMA.16816.F32 R4, R128, R122, R4 ;  /* 0x0000007a8004723c */ /* 0x000fe20000001804 */
[----:B------:R-:W-:-:S05]  /*99d0*/  LOP3.LUT R120, R162, 0x60, R183, 0xfe, !PT ;  /* 0x00000060a2787812 */ /* 0x000fca00078efeb7 */
[C---:B--2---:R-:W-:Y:S01]  /*99e0*/  HMMA.16816.F32 R16, R128.reuse, R124, R16 ;  /* 0x0000007c8010723c */ /* 0x044fe20000001810 */
[----:B------:R2:W3:Y:S05]  /*99f0*/  MUFU.TANH R65, R62 ;  /* 0x0000003e00417308 */ /* 0x0004ea0000002400 */
[----:B------:R-:W-:Y:S03]  /*9a00*/  HMMA.16816.F32 R12, R128, R126, R12 ;  /* 0x0000007e800c723c */ /* 0x000fe6000000180c */
[----:B------:R4:W5:Y:S01]  /*9a10*/  MUFU.TANH R125, R58 ;  /* 0x0000003a007d7308 */ /* 0x0009620000002400 */
[----:B-1----:R-:W-:Y:S01]  /*9a20*/  FFMA.FTZ R121, R0, R60, R121 ;  /* 0x0000003c00797223 */ /* 0x002fe20000010079 */
[----:B------:R-:W-:Y:S01]  /*9a30*/  LOP3.LUT R60, R162, 0x8, R183, 0xfe, !PT ;  /* 0x00000008a23c7812 */ /* 0x000fe200078efeb7 */
[----:B------:R-:W-:Y:S01]  /*9a40*/  FMUL.FTZ R10, R10, UR10 ;  /* 0x0000000a0a0a7c20 */ /* 0x000fe20008410000 */
[----:B------:R-:W-:-:S02]  /*9a50*/  FMUL.FTZ R127, R23, UR10 ;  /* 0x0000000a177f7c20 */ /* 0x000fc40008410000 */
[----:B------:R-:W-:Y:S01]  /*9a60*/  FSEL R160, R121, -INF , !P1 ;  /* 0xff80000079a07808 */ /* 0x000fe20004800000 */
[----:B------:R-:W-:Y:S01]  /*9a70*/  FMUL.FTZ R121, R55, UR10 ;  /* 0x0000000a37797c20 */ /* 0x000fe20008410000 */
[C---:B------:R-:W-:Y:S01]  /*9a80*/  ISETP.GE.AND P0, PT, R60.reuse, R138, PT ;  /* 0x0000008a3c00720c */ /* 0x040fe20003f06270 */
[----:B--2---:R-:W-:Y:S01]  /*9a90*/  FMUL.FTZ R62, R57, UR10 ;  /* 0x0000000a393e7c20 */ /* 0x004fe20008410000 */
[----:B------:R-:W-:Y:S01]  /*9aa0*/  ISETP.GE.AND P1, PT, R60, R137, PT ;  /* 0x000000893c00720c */ /* 0x000fe20003f26270 */
[----:B------:R-:W-:Y:S01]  /*9ab0*/  FMUL.FTZ R57, R52, UR10 ;  /* 0x0000000a34397c20 */ /* 0x000fe20008410000 */
[----:B------:R-:W-:Y:S01]  /*9ac0*/  I2FP.F32.S32 R60, R60 ;  /* 0x0000003c003c7245 */ /* 0x000fe20000201400 */
[C---:B------:R-:W-:Y:S01]  /*9ad0*/  VIADD R52, R161.reuse, 0x11 ;  /* 0x00000011a1347836 */ /* 0x040fe20000000000 */
[----:B------:R-:W-:Y:S01]  /*9ae0*/  MUFU.TANH R121, R121 ;  /* 0x0000007900797308 */ /* 0x000fe20000002400 */
[----:B------:R-:W-:Y:S01]  /*9af0*/  FMUL.FTZ R55, R48, UR10 ;  /* 0x0000000a30377c20 */ /* 0x000fe20008410000 */
[----:B------:R-:W-:-:S02]  /*9b00*/  VIADD R48, R161, 0x19 ;  /* 0x00000019a1307836 */ /* 0x000fc40000000000 */
[CC--:B------:R-:W-:Y:S01]  /*9b10*/  FFMA.FTZ R130, R0.reuse, R60.reuse, R67 ;  /* 0x0000003c00827223 */ /* 0x0c0fe20000010043 */
[----:B---3--:R-:W-:Y:S01]  /*9b20*/  FFMA.FTZ R60, R0, R60, R65 ;  /* 0x0000003c003c7223 */ /* 0x008fe20000010041 */
[----:B------:R-:W-:Y:S01]  /*9b30*/  FMUL.FTZ R23, R16, UR10 ;  /* 0x0000000a10177c20 */ /* 0x000fe20008410000 */
[----:B------:R-:W-:Y:S02]  /*9b40*/  VIADD R16, R161, 0x59 ;  /* 0x00000059a1107836 */ /* 0x000fe40000000000 */
[----:B------:R-:W-:Y:S01]  /*9b50*/  FMUL.FTZ R18, R18, UR10 ;  /* 0x0000000a12127c20 */ /* 0x000fe20008410000 */
[----:B------:R-:W-:Y:S01]  /*9b60*/  FSEL R130, R130, -INF , !P0 ;  /* 0xff80000082827808 */ /* 0x000fe20004000000 */
[----:B------:R-:W-:Y:S01]  /*9b70*/  MUFU.TANH R57, R57 ;  /* 0x0000003900397308 */ /* 0x000fe20000002400 */
[----:B------:R-:W-:Y:S01]  /*9b80*/  ISETP.GE.AND P0, PT, R56, R137, PT ;  /* 0x000000893800720c */ /* 0x000fe20003f06270 */
[----:B------:R-:W-:Y:S01]  /*9b90*/  FMUL.FTZ R17, R17, UR10 ;  /* 0x0000000a11117c20 */ /* 0x000fe20008410000 */
[----:B------:R-:W-:Y:S01]  /*9ba0*/  I2FP.F32.S32 R56, R56 ;  /* 0x0000003800387245 */ /* 0x000fe20000201400 */
[----:B------:R-:W-:Y:S01]  /*9bb0*/  FMUL.FTZ R19, R19, UR10 ;  /* 0x0000000a13137c20 */ /* 0x000fe20008410000 */
[----:B------:R-:W-:Y:S01]  /*9bc0*/  FSEL R59, R60, -INF , !P1 ;  /* 0xff8000003c3b7808 */ /* 0x000fe20004800000 */
[----:B------:R-:W-:Y:S01]  /*9bd0*/  FMUL.FTZ R131, R12, UR10 ;  /* 0x0000000a0c837c20 */ /* 0x000fe20008410000 */
[----:B------:R-:W-:-:S02]  /*9be0*/  VIADD R12, R161, 0x61 ;  /* 0x00000061a10c7836 */ /* 0x000fc40000000000 */
[CC--:B------:R-:W-:Y:S01]  /*9bf0*/  FFMA.FTZ R200, R0.reuse, R56.reuse, R61 ;  /* 0x0000003800c87223 */ /* 0x0c0fe2000001003d */
[----:B------:R-:W-:Y:S01]  /*9c00*/  FFMA.FTZ R151, R0, R56, R151 ;  /* 0x0000003800977223 */ /* 0x000fe20000010097 */
[----:B------:R-:W-:Y:S01]  /*9c10*/  LOP3.LUT R56, R162, 0x10, R183, 0xfe, !PT ;  /* 0x00000010a2387812 */ /* 0x000fe200078efeb7 */
[----:B------:R-:W1:Y:S01]  /*9c20*/  MUFU.TANH R61, R62 ;  /* 0x0000003e003d7308 */ /* 0x000e620000002400 */
[----:B------:R-:W-:Y:S01]  /*9c30*/  FMUL.FTZ R139, R13, UR10 ;  /* 0x0000000a0d8b7c20 */ /* 0x000fe20008410000 */
[----:B------:R-:W-:Y:S01]  /*9c40*/  FSEL R200, R200, -INF , !P5 ;  /* 0xff800000c8c87808 */ /* 0x000fe20006800000 */
[----:B------:R-:W-:Y:S01]  /*9c50*/  FMUL.FTZ R14, R14, UR10 ;  /* 0x0000000a0e0e7c20 */ /* 0x000fe20008410000 */
[C---:B------:R-:W-:Y:S01]  /*9c60*/  ISETP.GE.AND P1, PT, R56.reuse, R138, PT ;  /* 0x0000008a3800720c */ /* 0x040fe20003f26270 */
[----:B------:R-:W-:Y:S01]  /*9c70*/  FMUL.FTZ R15, R15, UR10 ;  /* 0x0000000a0f0f7c20 */ /* 0x000fe20008410000 */
[----:B------:R-:W-:Y:S01]  /*9c80*/  ISETP.GE.AND P5, PT, R56, R137, PT ;  /* 0x000000893800720c */ /* 0x000fe20003fa6270 */
[----:B------:R-:W-:Y:S01]  /*9c90*/  FMUL.FTZ R13, R8, UR10 ;  /* 0x0000000a080d7c20 */ /* 0x000fe20008410000 */
[----:B------:R-:W-:Y:S01]  /*9ca0*/  I2FP.F32.S32 R56, R56 ;  /* 0x0000003800387245 */ /* 0x000fe20000201400 */
[----:B------:R-:W2:Y:S01]  /*9cb0*/  MUFU.TANH R55, R55 ;  /* 0x0000003700377308 */ /* 0x000ea20000002400 */
[----:B------:R-:W-:Y:S01]  /*9cc0*/  FSEL R151, R151, -INF , !P0 ;  /* 0xff80000097977808 */ /* 0x000fe20004000000 */
[----:B------:R-:W-:Y:S01]  /*9cd0*/  VIADD R8, R161, 0x69 ;  /* 0x00000069a1087836 */ /* 0x000fe20000000000 */
[----:B------:R-:W-:Y:S01]  /*9ce0*/  ISETP.GE.AND P0, PT, R52, R138, PT ;  /* 0x0000008a3400720c */ /* 0x000fe20003f06270 */
[CC--:B----4-:R-:W-:Y:S01]  /*9cf0*/  FFMA.FTZ R58, R0.reuse, R56.reuse, R63 ;  /* 0x00000038003a7223 */ /* 0x0d0fe2000001003f */
[----:B-----5:R-:W-:Y:S01]  /*9d00*/  FFMA.FTZ R125, R0, R56, R125 ;  /* 0x00000038007d7223 */ /* 0x020fe2000001007d */
[----:B------:R-:W-:Y:S01]  /*9d10*/  FMUL.FTZ R6, R6, UR10 ;  /* 0x0000000a06067c20 */ /* 0x000fe20008410000 */
[----:B------:R-:W-:Y:S01]  /*9d20*/  FMUL.FTZ R5, R5, UR10 ;  /* 0x0000000a05057c20 */ /* 0x000fe20008410000 */
[----:B------:R-:W3:Y:S01]  /*9d30*/  MUFU.TANH R123, R50 ;  /* 0x00000032007b7308 */ /* 0x000ee20000002400 */
[----:B------:R-:W-:-:S02]  /*9d40*/  FSEL R58, R58, -INF , !P1 ;  /* 0xff8000003a3a7808 */ /* 0x000fc40004800000 */
[----:B------:R-:W-:Y:S02]  /*9d50*/  ISETP.GE.AND P1, PT, R52, R137, PT ;  /* 0x000000893400720c */ /* 0x000fe40003f26270 */
[----:B------:R-:W-:Y:S02]  /*9d60*/  I2FP.F32.S32 R52, R52 ;  /* 0x0000003400347245 */ /* 0x000fe40000201400 */
[----:B------:R-:W-:Y:S01]  /*9d70*/  FSEL R125, R125, -INF , !P5 ;  /* 0xff8000007d7d7808 */ /* 0x000fe20006800000 */
[----:B------:R-:W-:Y:S02]  /*9d80*/  MUFU.TANH R197, R43 ;  /* 0x0000002b00c57308 */ /* 0x000fe40000002400 */
[CC--:B-1----:R-:W-:Y:S01]  /*9d90*/  FFMA.FTZ R60, R0.reuse, R52.reuse, R61 ;  /* 0x00000034003c7223 */ /* 0x0c2fe2000001003d */
[----:B------:R-:W-:Y:S01]  /*9da0*/  FFMA.FTZ R207, R0, R52, R207 ;  /* 0x0000003400cf7223 */ /* 0x000fe200000100cf */
[----:B------:R-:W-:-:S03]  /*9db0*/  LOP3.LUT R52, R162, 0x18, R183, 0xfe, !PT ;  /* 0x00000018a2347812 */ /* 0x000fc600078efeb7 */
[----:B------:R-:W-:Y:S01]  /*9dc0*/  FSEL R60, R60, -INF , !P0 ;  /* 0xff8000003c3c7808 */ /* 0x000fe20004000000 */
[----:B------:R-:W-:Y:S01]  /*9dd0*/  MUFU.TANH R199, R38 ;  /* 0x0000002600c77308 */ /* 0x000fe20000002400 */
[C---:B------:R-:W-:Y:S02]  /*9de0*/  ISETP.GE.AND P5, PT, R52.reuse, R138, PT ;  /* 0x0000008a3400720c */ /* 0x040fe40003fa6270 */
[-C--:B------:R-:W-:Y:S02]  /*9df0*/  ISETP.GE.AND P0, PT, R52, R137.reuse, PT ;  /* 0x000000893400720c */ /* 0x080fe40003f06270 */
[----:B------:R-:W-:Y:S02]  /*9e00*/  I2FP.F32.S32 R52, R52 ;  /* 0x0000003400347245 */ /* 0x000fe40000201400 */
[----:B------:R-:W-:Y:S01]  /*9e10*/  FSEL R207, R207, -INF , !P1 ;  /* 0xff800000cfcf7808 */ /* 0x000fe20004800000 */
[----:B------:R-:W-:Y:S01]  /*9e20*/  MUFU.TANH R37, R37 ;  /* 0x0000002500257308 */ /* 0x000fe20000002400 */
[----:B------:R-:W-:Y:S01]  /*9e30*/  ISETP.GE.AND P1, PT, R48, R138, PT ;  /* 0x0000008a3000720c */ /* 0x000fe20003f26270 */
[CC--:B------:R-:W-:Y:S01]  /*9e40*/  FFMA.FTZ R204, R0.reuse, R52.reuse, R57 ;  /* 0x0000003400cc7223 */ /* 0x0c0fe20000010039 */
[----:B------:R-:W-:Y:S01]  /*9e50*/  FFMA.FTZ R209, R0, R52, R209 ;  /* 0x0000003400d17223 */ /* 0x000fe200000100d1 */
[----:B------:R-:W-:Y:S01]  /*9e60*/  FMUL.FTZ R52, R49, UR10 ;  /* 0x0000000a31347c20 */ /* 0x000fe20008410000 */
[----:B------:R-:W-:Y:S01]  /*9e70*/  FMUL.FTZ R49, R44, UR10 ;  /* 0x0000000a2c317c20 */ /* 0x000fe20008410000 */
[----:B------:R-:W-:Y:S01]  /*9e80*/  VIADD R44, R161, 0x21 ;  /* 0x00000021a12c7836 */ /* 0x000fe20000000000 */
[----:B------:R-:W-:Y:S01]  /*9e90*/  FSEL R204, R204, -INF , !P5 ;  /* 0xff800000cccc7808 */ /* 0x000fe20006800000 */
[----:B------:R-:W-:Y:S01]  /*9ea0*/  MUFU.TANH R163, R163 ;  /* 0x000000a300a37308 */ /* 0x000fe20000002400 */
[----:B------:R-:W-:-:S02]  /*9eb0*/  ISETP.GE.AND P5, PT, R48, R137, PT ;  /* 0x000000893000720c */ /* 0x000fc40003fa6270 */
[----:B------:R-:W-:Y:S02]  /*9ec0*/  I2FP.F32.S32 R48, R48 ;  /* 0x0000003000307245 */ /* 0x000fe40000201400 */
[----:B------:R-:W-:-:S03]  /*9ed0*/  FSEL R209, R209, -INF , !P0 ;  /* 0xff800000d1d17808 */ /* 0x000fc60004000000 */
[CC--:B------:R-:W-:Y:S01]  /*9ee0*/  FFMA.FTZ R206, R0.reuse, R48.reuse, R53 ;  /* 0x0000003000ce7223 */ /* 0x0c0fe20000010035 */
[----:B------:R-:W-:Y:S01]  /*9ef0*/  FFMA.FTZ R121, R0, R48, R121 ;  /* 0x0000003000797223 */ /* 0x000fe20000010079 */
[----:B------:R-:W-:Y:S01]  /*9f00*/  LOP3.LUT R48, R162, 0x20, R183, 0xfe, !PT ;  /* 0x00000020a2307812 */ /* 0x000fe200078efeb7 */
[----:B------:R-:W1:Y:S02]  /*9f10*/  MUFU.TANH R53, R52 ;  /* 0x0000003400357308 */ /* 0x000e640000002400 */
[----:B------:R-:W-:Y:S02]  /*9f20*/  FSEL R206, R206, -INF , !P1 ;  /* 0xff800000cece7808 */ /* 0x000fe40004800000 */
[C---:B------:R-:W-:Y:S02]  /*9f30*/  ISETP.GE.AND P0, PT, R48.reuse, R138, PT ;  /* 0x0000008a3000720c */ /* 0x040fe40003f06270 */
[----:B------:R-:W-:Y:S02]  /*9f40*/  ISETP.GE.AND P1, PT, R48, R137, PT ;  /* 0x000000893000720c */ /* 0x000fe40003f26270 */
[----:B------:R-:W-:Y:S01]  /*9f50*/  I2FP.F32.S32 R48, R48 ;  /* 0x0000003000307245 */ /* 0x000fe20000201400 */
[----:B------:R-:W4:Y:S01]  /*9f60*/  MUFU.TANH R49, R49 ;  /* 0x0000003100317308 */ /* 0x000f220000002400 */
[----:B------:R-:W-:-:S02]  /*9f70*/  FSEL R121, R121, -INF , !P5 ;  /* 0xff80000079797808 */ /* 0x000fc40006800000 */
[----:B------:R-:W-:Y:S01]  /*9f80*/  ISETP.GE.AND P5, PT, R44, R138, PT ;  /* 0x0000008a2c00720c */ /* 0x000fe20003fa6270 */
[CC--:B--2---:R-:W-:Y:S01]  /*9f90*/  FFMA.FTZ R122, R0.reuse, R48.reuse, R55 ;  /* 0x00000030007a7223 */ /* 0x0c4fe20000010037 */
[----:B---3--:R-:W-:-:S03]  /*9fa0*/  FFMA.FTZ R123, R0, R48, R123 ;  /* 0x00000030007b7223 */ /* 0x008fc6000001007b */
[----:B------:R-:W-:Y:S01]  /*9fb0*/  MUFU.TANH R39, R39 ;  /* 0x0000002700277308 */ /* 0x000fe20000002400 */
[----:B------:R-:W-:Y:S02]  /*9fc0*/  FSEL R122, R122, -INF , !P0 ;  /* 0xff8000007a7a7808 */ /* 0x000fe40004000000 */
        /* <DEDUP_REMOVED lines=15> */
[CC--:B----4-:R-:W-:Y:S01]  /*a0c0*/  FFMA.FTZ R126, R0.reuse, R44.reuse, R49 ;  /* 0x0000002c007e7223 */ /* 0x0d0fe20000010031 */
        /* <DEDUP_REMOVED lines=17> */
[----:B------:R-:W2:Y:S01]  /*a1e0*/  MUFU.TANH R41, R41 ;  /* 0x0000002900297308 */ /* 0x000ea20000002400 */
[----:B------:R-:W-:-:S02]  /*a1f0*/  FSEL R185, R185, -INF , !P1 ;  /* 0xff800000b9b97808 */ /* 0x000fc40004800000 */
[----:B------:R-:W-:Y:S01]  /*a200*/  ISETP.GE.AND P1, PT, R36, R138, PT ;  /* 0x0000008a2400720c */ /* 0x000fe20003f26270 */
[CC--:B------:R-:W-:Y:S01]  /*a210*/  FFMA.FTZ R184, R0.reuse, R40.reuse, R47 ;  /* 0x0000002800b87223 */ /* 0x0c0fe2000001002f */
[----:B------:R-:W-:-:S03]  /*a220*/  FFMA.FTZ R193, R0, R40, R193 ;  /* 0x0000002800c17223 */ /* 0x000fc600000100c1 */
        /* <DEDUP_REMOVED lines=17> */
[CC--:B--2---:R-:W-:Y:S01]  /*a340*/  FFMA.FTZ R194, R0.reuse, R36.reuse, R41 ;  /* 0x0000002400c27223 */ /* 0x0c4fe20000010029 */
        /* <DEDUP_REMOVED lines=22> */
[----:B------:R-:W3:Y:S01]  /*a4b0*/  MUFU.TANH R149, R149 ;  /* 0x0000009500957308 */ /* 0x000ee20000002400 */
[----:B------:R-:W-:Y:S02]  /*a4c0*/  FSEL R152, R152, -INF , !P1 ;  /* 0xff80000098987808 */ /* 0x000fe40004800000 */
[----:B------:R-:W-:Y:S02]  /*a4d0*/  ISETP.GE.AND P1, PT, R28, R137, PT ;  /* 0x000000891c00720c */ /* 0x000fe40003f26270 */
[----:B------:R-:W-:Y:S02]  /*a4e0*/  I2FP.F32.S32 R28, R28 ;  /* 0x0000001c001c7245 */ /* 0x000fe40000201400 */
[----:B------:R-:W-:Y:S01]  /*a4f0*/  FSEL R157, R157, -INF , !P5 ;  /* 0xff8000009d9d7808 */ /* 0x000fe20006800000 */
[----:B------:R-:W4:Y:S02]  /*a500*/  MUFU.TANH R133, R22 ;  /* 0x0000001600857308 */ /* 0x000f240000002400 */
[CC--:B-1----:R-:W-:Y:S01]  /*a510*/  FFMA.FTZ R154, R0.reuse, R28.reuse, R37 ;  /* 0x0000001c009a7223 */ /* 0x0c2fe20000010025 */
[----:B------:R-:W-:Y:S01]  /*a520*/  FFMA.FTZ R159, R0, R28, R159 ;  /* 0x0000001c009f7223 */ /* 0x000fe2000001009f */
[----:B------:R-:W-:-:S03]  /*a530*/  LOP3.LUT R28, R162, 0x48, R183, 0xfe, !PT ;  /* 0x00000048a21c7812 */ /* 0x000fc600078efeb7 */
[----:B------:R-:W-:Y:S01]  /*a540*/  FSEL R154, R154, -INF , !P0 ;  /* 0xff8000009a9a7808 */ /* 0x000fe20004000000 */
[----:B------:R-:W-:Y:S01]  /*a550*/  MUFU.TANH R127, R127 ;  /* 0x0000007f007f7308 */ /* 0x000fe20000002400 */
[C---:B------:R-:W-:Y:S02]  /*a560*/  ISETP.GE.AND P5, PT, R28.reuse, R138, PT ;  /* 0x0000008a1c00720c */ /* 0x040fe40003fa6270 */
[----:B------:R-:W-:Y:S02]  /*a570*/  ISETP.GE.AND P0, PT, R28, R137, PT ;  /* 0x000000891c00720c */ /* 0x000fe40003f06270 */
[----:B------:R-:W-:Y:S02]  /*a580*/  I2FP.F32.S32 R28, R28 ;  /* 0x0000001c001c7245 */ /* 0x000fe40000201400 */
[----:B------:R-:W-:Y:S01]  /*a590*/  FSEL R159, R159, -INF , !P1 ;  /* 0xff8000009f9f7808 */ /* 0x000fe20004800000 */
[----:B------:R-:W-:Y:S01]  /*a5a0*/  MUFU.TANH R23, R23 ;  /* 0x0000001700177308 */ /* 0x000fe20000002400 */
[----:B------:R-:W-:Y:S01]  /*a5b0*/  ISETP.GE.AND P1, PT, R24, R138, PT ;  /* 0x0000008a1800720c */ /* 0x000fe20003f26270 */
[CC--:B--2---:R-:W-:Y:S01]  /*a5c0*/  FFMA.FTZ R156, R0.reuse, R28.reuse, R33 ;  /* 0x0000001c009c7223 */ /* 0x0c4fe20000010021 */
[----:B------:R-:W-:-:S04]  /*a5d0*/  FFMA.FTZ R153, R0, R28, R153 ;  /* 0x0000001c00997223 */ /* 0x000fc80000010099 */
[----:B------:R-:W-:Y:S01]  /*a5e0*/  FSEL R156, R156, -INF , !P5 ;  /* 0xff8000009c9c7808 */ /* 0x000fe20006800000 */
[----:B------:R1:W-:Y:S01]  /*a5f0*/  MUFU.TANH R129, R17 ;  /* 0x0000001100817308 */ /* 0x0003e20000002400 */
[----:B------:R-:W-:Y:S02]  /*a600*/  ISETP.GE.AND P5, PT, R24, R137, PT ;  /* 0x000000891800720c */ /* 0x000fe40003fa6270 */
[----:B------:R-:W-:Y:S02]  /*a610*/  I2FP.F32.S32 R24, R24 ;  /* 0x0000001800187245 */ /* 0x000fe40000201400 */
[----:B------:R-:W-:-:S03]  /*a620*/  FSEL R153, R153, -INF , !P0 ;  /* 0xff80000099997808 */ /* 0x000fc60004000000 */
[CC--:B------:R-:W-:Y:S01]  /*a630*/  FFMA.FTZ R158, R0.reuse, R24.reuse, R29 ;  /* 0x00000018009e7223 */ /* 0x0c0fe2000001001d */
[----:B------:R-:W-:Y:S01]  /*a640*/  FFMA.FTZ R155, R0, R24, R155 ;  /* 0x00000018009b7223 */ /* 0x000fe2000001009b */
[----:B------:R-:W-:Y:S01]  /*a650*/  LOP3.LUT R24, R162, 0x50, R183, 0xfe, !PT ;  /* 0x00000050a2187812 */ /* 0x000fe200078efeb7 */
[----:B------:R-:W-:Y:S02]  /*a660*/  MUFU.TANH R63, R19 ;  /* 0x00000013003f7308 */ /* 0x000fe40000002400 */
[----:B------:R-:W-:Y:S02]  /*a670*/  FSEL R158, R158, -INF , !P1 ;  /* 0xff8000009e9e7808 */ /* 0x000fe40004800000 */
[C---:B------:R-:W-:Y:S02]  /*a680*/  ISETP.GE.AND P0, PT, R24.reuse, R138, PT ;  /* 0x0000008a1800720c */ /* 0x040fe40003f06270 */
[----:B------:R-:W-:Y:S01]  /*a690*/  ISETP.GE.AND P1, PT, R24, R137, PT ;  /* 0x000000891800720c */ /* 0x000fe20003f26270 */
[----:B-1----:R-:W-:Y:S01]  /*a6a0*/  FMUL.FTZ R17, R9, UR10 ;  /* 0x0000000a09117c20 */ /* 0x002fe20008410000 */
[----:B------:R-:W-:Y:S01]  /*a6b0*/  I2FP.F32.S32 R24, R24 ;  /* 0x0000001800187245 */ /* 0x000fe20000201400 */
[----:B------:R-:W-:Y:S01]  /*a6c0*/  MUFU.TANH R131, R131 ;  /* 0x0000008300837308 */ /* 0x000fe20000002400 */
[----:B------:R-:W-:Y:S01]  /*a6d0*/  FSEL R155, R155, -INF , !P5 ;  /* 0xff8000009b9b7808 */ /* 0x000fe20006800000 */
[----:B------:R-:W-:Y:S01]  /*a6e0*/  FMUL.FTZ R9, R11, UR10 ;  /* 0x0000000a0b097c20 */ /* 0x000fe20008410000 */
[----:B------:R-:W-:Y:S01]  /*a6f0*/  ISETP.GE.AND P5, PT, R20, R138, PT ;  /* 0x0000008a1400720c */ /* 0x000fe20003fa6270 */
[CC--:B------:R-:W-:Y:S01]  /*a700*/  FFMA.FTZ R147, R0.reuse, R24.reuse, R147 ;  /* 0x0000001800937223 */ /* 0x0c0fe20000010093 */
[----:B------:R-:W-:Y:S01]  /*a710*/  FFMA.FTZ R145, R0, R24, R145 ;  /* 0x0000001800917223 */ /* 0x000fe20000010091 */
[----:B------:R-:W-:-:S02]  /*a720*/  FMUL.FTZ R11, R66, UR10 ;  /* 0x0000000a420b7c20 */ /* 0x000fc40008410000 */
[----:B------:R-:W-:Y:S01]  /*a730*/  MUFU.TANH R65, R14 ;  /* 0x0000000e00417308 */ /* 0x000fe20000002400 */
[----:B------:R-:W-:Y:S02]  /*a740*/  FSEL R147, R147, -INF , !P0 ;  /* 0xff80000093937808 */ /* 0x000fe40004000000 */
[----:B------:R-:W-:Y:S02]  /*a750*/  ISETP.GE.AND P0, PT, R20, R137, PT ;  /* 0x000000891400720c */ /* 0x000fe40003f06270 */
[----:B------:R-:W-:Y:S02]  /*a760*/  I2FP.F32.S32 R20, R20 ;  /* 0x0000001400147245 */ /* 0x000fe40000201400 */
[----:B------:R-:W-:Y:S01]  /*a770*/  FSEL R145, R145, -INF , !P1 ;  /* 0xff80000091917808 */ /* 0x000fe20004800000 */
[----:B------:R-:W-:Y:S02]  /*a780*/  MUFU.TANH R139, R139 ;  /* 0x0000008b008b7308 */ /* 0x000fe40000002400 */
[CC--:B------:R-:W-:Y:S01]  /*a790*/  FFMA.FTZ R148, R0.reuse, R20.reuse, R25 ;  /* 0x0000001400947223 */ /* 0x0c0fe20000010019 */
[----:B------:R-:W-:Y:S01]  /*a7a0*/  FFMA.FTZ R143, R0, R20, R143 ;  /* 0x00000014008f7223 */ /* 0x000fe2000001008f */
[----:B------:R-:W-:-:S03]  /*a7b0*/  LOP3.LUT R20, R162, 0x58, R183, 0xfe, !PT ;  /* 0x00000058a2147812 */ /* 0x000fc600078efeb7 */
[----:B------:R-:W-:Y:S01]  /*a7c0*/  FSEL R148, R148, -INF , !P5 ;  /* 0xff80000094947808 */ /* 0x000fe20006800000 */
[----:B------:R-:W1:Y:S01]  /*a7d0*/  MUFU.TANH R25, R21 ;  /* 0x0000001500197308 */ /* 0x000e620000002400 */
[C---:B------:R-:W-:Y:S02]  /*a7e0*/  ISETP.GE.AND P1, PT, R20.reuse, R138, PT ;  /* 0x0000008a1400720c */ /* 0x040fe40003f26270 */
[----:B------:R-:W-:Y:S02]  /*a7f0*/  ISETP.GE.AND P5, PT, R20, R137, PT ;  /* 0x000000891400720c */ /* 0x000fe40003fa6270 */
[----:B------:R-:W-:Y:S02]  /*a800*/  I2FP.F32.S32 R20, R20 ;  /* 0x0000001400147245 */ /* 0x000fe40000201400 */
[----:B------:R-:W-:Y:S01]  /*a810*/  FSEL R143, R143, -INF , !P0 ;  /* 0xff8000008f8f7808 */ /* 0x000fe20004000000 */
[----:B------:R-:W2:Y:S01]  /*a820*/  MUFU.TANH R21, R18 ;  /* 0x0000001200157308 */ /* 0x000ea20000002400 */
[----:B------:R-:W-:Y:S01]  /*a830*/  ISETP.GE.AND P0, PT, R16, R138, PT ;  /* 0x0000008a1000720c */ /* 0x000fe20003f06270 */
[CC--:B---3--:R-:W-:Y:S01]  /*a840*/  FFMA.FTZ R149, R0.reuse, R20.reuse, R149 ;  /* 0x0000001400957223 */ /* 0x0c8fe20000010095 */
[----:B----4-:R-:W-:-:S04]  /*a850*/  FFMA.FTZ R133, R0, R20, R133 ;  /* 0x0000001400857223 */ /* 0x010fc80000010085 */
[----:B------:R-:W-:Y:S01]  /*a860*/  FSEL R149, R149, -INF , !P1 ;  /* 0xff80000095957808 */ /* 0x000fe20004800000 */
[----:B------:R3:W4:Y:S01]  /*a870*/  MUFU.TANH R67, R15 ;  /* 0x0000000f00437308 */ /* 0x0007220000002400 */
[----:B------:R-:W-:Y:S02]  /*a880*/  ISETP.GE.AND P1, PT, R16, R137, PT ;  /* 0x000000891000720c */ /* 0x000fe40003f26270 */
[----:B------:R-:W-:Y:S02]  /*a890*/  I2FP.F32.S32 R16, R16 ;  /* 0x0000001000107245 */ /* 0x000fe40000201400 */
[----:B------:R-:W-:Y:S02]  /*a8a0*/  FSEL R133, R133, -INF , !P5 ;  /* 0xff80000085857808 */ /* 0x000fe40006800000 */
[----:B------:R-:W-:Y:S01]  /*a8b0*/  ISETP.GE.AND P5, PT, R120, R138, PT ;  /* 0x0000008a7800720c */ /* 0x000fe20003fa6270 */
[CC--:B-1----:R-:W-:Y:S01]  /*a8c0*/  FFMA.FTZ R150, R0.reuse, R16.reuse, R25 ;  /* 0x0000001000967223 */ /* 0x0c2fe20000010019 */
[----:B------:R-:W-:Y:S01]  /*a8d0*/  FFMA.FTZ R127, R0, R16, R127 ;  /* 0x00000010007f7223 */ /* 0x000fe2000001007f */
[----:B------:R-:W1:Y:S03]  /*a8e0*/  MUFU.TANH R13, R13 ;  /* 0x0000000d000d7308 */ /* 0x000e660000002400 */
[----:B------:R-:W-:-:S02]  /*a8f0*/  FSEL R150, R150, -INF , !P0 ;  /* 0xff80000096967808 */ /* 0x000fc40004000000 */
[-C--:B------:R-:W-:Y:S02]  /*a900*/  ISETP.GE.AND P0, PT, R120, R137.reuse, PT ;  /* 0x000000897800720c */ /* 0x080fe40003f06270 */
[----:B------:R-:W-:Y:S01]  /*a910*/  I2FP.F32.S32 R120, R120 ;  /* 0x0000007800787245 */ /* 0x000fe20000201400 */
[----:B------:R-:W5:Y:S01]  /*a920*/  MUFU.TANH R61, R10 ;  /* 0x0000000a003d7308 */ /* 0x000f620000002400 */
[----:B------:R-:W-:Y:S01]  /*a930*/  FSEL R127, R127, -INF , !P1 ;  /* 0xff8000007f7f7808 */ /* 0x000fe20004800000 */
[----:B---3--:R-:W-:Y:S01]  /*a940*/  FMUL.FTZ R15, R4, UR10 ;  /* 0x0000000a040f7c20 */ /* 0x008fe20008410000 */
[----:B------:R-:W-:Y:S01]  /*a950*/  ISETP.GE.AND P1, PT, R12, R138, PT ;  /* 0x0000008a0c00720c */ /* 0x000fe20003f26270 */
[CC--:B------:R-:W-:Y:S01]  /*a960*/  FFMA.FTZ R128, R0.reuse, R120.reuse, R23 ;  /* 0x0000007800807223 */ /* 0x0c0fe20000010017 */
[----:B--2---:R-:W-:Y:S01]  /*a970*/  FFMA.FTZ R120, R0, R120, R21 ;  /* 0x0000007800787223 */ /* 0x004fe20000010015 */
[----:B------:R-:W-:Y:S02]  /*a980*/  VIADD R4, R161, 0x71 ;  /* 0x00000071a1047836 */ /* 0x000fe40000000000 */
[----:B------:R-:W2:Y:S01]  /*a990*/  MUFU.TANH R17, R17 ;  /* 0x0000001100117308 */ /* 0x000ea20000002400 */
[----:B------:R-:W-:Y:S01]  /*a9a0*/  FSEL R128, R128, -INF , !P5 ;  /* 0xff80000080807808 */ /* 0x000fe20006800000 */
[----:B------:R-:W-:Y:S01]  /*a9b0*/  BAR.SYNC.DEFER_BLOCKING 0x0 ;  /* 0x0000000000007b1d */ /* 0x000fe20000010000 */
[----:B------:R-:W-:-:S02]  /*a9c0*/  ISETP.GE.AND P5, PT, R12, R137, PT ;  /* 0x000000890c00720c */ /* 0x000fc40003fa6270 */
[----:B------:R-:W-:Y:S02]  /*a9d0*/  I2FP.F32.S32 R12, R12 ;  /* 0x0000000c000c7245 */ /* 0x000fe40000201400 */
[----:B------:R-:W-:Y:S01]  /*a9e0*/  FSEL R120, R120, -INF , !P0 ;  /* 0xff80000078787808 */ /* 0x000fe20004000000 */
[----:B------:R-:W3:Y:S02]  /*a9f0*/  MUFU.TANH R9, R9 ;  /* 0x0000000900097308 */ /* 0x000ee40000002400 */
[CC--:B------:R-:W-:Y:S01]  /*aa00*/  FFMA.FTZ R129, R0.reuse, R12.reuse, R129 ;  /* 0x0000000c00817223 */ /* 0x0c0fe20000010081 */
[----:B------:R-:W-:Y:S01]  /*aa10*/  FFMA.FTZ R63, R0, R12, R63 ;  /* 0x0000000c003f7223 */ /* 0x000fe2000001003f */
[----:B------:R-:W-:-:S03]  /*aa20*/  LOP3.LUT R12, R162, 0x68, R183, 0xfe, !PT ;  /* 0x00000068a20c7812 */ /* 0x000fc600078efeb7 */
[----:B------:R-:W-:Y:S01]  /*aa30*/  FSEL R129, R129, -INF , !P1 ;  /* 0xff80000081817808 */ /* 0x000fe20004800000 */
[----:B------:R-:W3:Y:S01]  /*aa40*/  MUFU.TANH R15, R15 ;  /* 0x0000000f000f7308 */ /* 0x000ee20000002400 */
[C---:B------:R-:W-:Y:S02]  /*aa50*/  ISETP.GE.AND P0, PT, R12.reuse, R138, PT ;  /* 0x0000008a0c00720c */ /* 0x040fe40003f06270 */
[----:B------:R-:W-:Y:S02]  /*aa60*/  ISETP.GE.AND P1, PT, R12, R137, PT ;  /* 0x000000890c00720c */ /* 0x000fe40003f26270 */
[----:B------:R-:W-:Y:S02]  /*aa70*/  I2FP.F32.S32 R12, R12 ;  /* 0x0000000c000c7245 */ /* 0x000fe40000201400 */
[----:B------:R-:W-:Y:S01]  /*aa80*/  FSEL R63, R63, -INF , !P5 ;  /* 0xff8000003f3f7808 */ /* 0x000fe20006800000 */
[----:B------:R-:W-:Y:S01]  /*aa90*/  MUFU.TANH R11, R11 ;  /* 0x0000000b000b7308 */ /* 0x000fe20000002400 */
[----:B------:R-:W-:Y:S01]  /*aaa0*/  ISETP.GE.AND P5, PT, R8, R138, PT ;  /* 0x0000008a0800720c */ /* 0x000fe20003fa6270 */
[CC--:B------:R-:W-:Y:S01]  /*aab0*/  FFMA.FTZ R131, R0.reuse, R12.reuse, R131 ;  /* 0x0000000c00837223 */ /* 0x0c0fe20000010083 */
[----:B------:R-:W-:-:S04]  /*aac0*/  FFMA.FTZ R65, R0, R12, R65 ;  /* 0x0000000c00417223 */ /* 0x000fc80000010041 */
[----:B------:R-:W-:Y:S01]  /*aad0*/  FSEL R131, R131, -INF , !P0 ;  /* 0xff80000083837808 */ /* 0x000fe20004000000 */
[----:B------:R-:W-:Y:S01]  /*aae0*/  MUFU.TANH R5, R5 ;  /* 0x0000000500057308 */ /* 0x000fe20000002400 */
[----:B------:R-:W-:Y:S02]  /*aaf0*/  ISETP.GE.AND P0, PT, R8, R137, PT ;  /* 0x000000890800720c */ /* 0x000fe40003f06270 */
[----:B------:R-:W-:Y:S02]  /*ab00*/  I2FP.F32.S32 R8, R8 ;  /* 0x0000000800087245 */ /* 0x000fe40000201400 */
[----:B------:R-:W-:-:S03]  /*ab10*/  FSEL R65, R65, -INF , !P1 ;  /* 0xff80000041417808 */ /* 0x000fc60004800000 */
[CC--:B------:R-:W-:Y:S01]  /*ab20*/  FFMA.FTZ R139, R0.reuse, R8.reuse, R139 ;  /* 0x00000008008b7223 */ /* 0x0c0fe2000001008b */
[----:B----4-:R-:W-:Y:S01]  /*ab30*/  FFMA.FTZ R67, R0, R8, R67 ;  /* 0x0000000800437223 */ /* 0x010fe20000010043 */
[----:B------:R-:W-:-:S03]  /*ab40*/  LOP3.LUT R8, R162, 0x70, R183, 0xfe, !PT ;  /* 0x00000070a2087812 */ /* 0x000fc600078efeb7 */
[----:B------:R-:W-:Y:S02]  /*ab50*/  FSEL R139, R139, -INF , !P5 ;  /* 0xff8000008b8b7808 */ /* 0x000fe40006800000 */
[C---:B------:R-:W-:Y:S02]  /*ab60*/  ISETP.GE.AND P1, PT, R8.reuse, R138, PT ;  /* 0x0000008a0800720c */ /* 0x040fe40003f26270 */
[----:B------:R-:W-:Y:S02]  /*ab70*/  ISETP.GE.AND P5, PT, R8, R137, PT ;  /* 0x000000890800720c */ /* 0x000fe40003fa6270 */
[----:B------:R-:W-:Y:S02]  /*ab80*/  I2FP.F32.S32 R8, R8 ;  /* 0x0000000800087245 */ /* 0x000fe40000201400 */
[----:B------:R-:W-:Y:S02]  /*ab90*/  FSEL R67, R67, -INF , !P0 ;  /* 0xff80000043437808 */ /* 0x000fe40004000000 */
[----:B------:R-:W-:Y:S01]  /*aba0*/  ISETP.GE.AND P0, PT, R4, R138, PT ;  /* 0x0000008a0400720c */ /* 0x000fe20003f06270 */
[CC--:B-1----:R-:W-:Y:S01]  /*abb0*/  FFMA.FTZ R142, R0.reuse, R8.reuse, R13 ;  /* 0x00000008008e7223 */ /* 0x0c2fe2000001000d */
[----:B-----5:R-:W-:Y:S01]  /*abc0*/  FFMA.FTZ R61, R0, R8, R61 ;  /* 0x00000008003d7223 */ /* 0x020fe2000001003d */
[----:B------:R-:W1:Y:S03]  /*abd0*/  MUFU.TANH R13, R6 ;  /* 0x00000006000d7308 */ /* 0x000e660000002400 */
[----:B------:R-:W-:-:S02]  /*abe0*/  FSEL R142, R142, -INF , !P1 ;  /* 0xff8000008e8e7808 */ /* 0x000fc40004800000 */
[----:B------:R-:W-:Y:S02]  /*abf0*/  ISETP.GE.AND P1, PT, R4, R137, PT ;  /* 0x000000890400720c */ /* 0x000fe40003f26270 */
[----:B------:R-:W-:Y:S02]  /*ac00*/  I2FP.F32.S32 R4, R4 ;  /* 0x0000000400047245 */ /* 0x000fe40000201400 */
[----:B------:R-:W-:-:S03]  /*ac10*/  FSEL R61, R61, -INF , !P5 ;  /* 0xff8000003d3d7808 */ /* 0x000fc60006800000 */
[CC--:B--2---:R-:W-:Y:S01]  /*ac20*/  FFMA.FTZ R144, R0.reuse, R4.reuse, R17 ;  /* 0x0000000400907223 */ /* 0x0c4fe20000010011 */
[----:B---3--:R-:W-:Y:S01]  /*ac30*/  FFMA.FTZ R62, R0, R4, R9 ;  /* 0x00000004003e7223 */ /* 0x008fe20000010009 */
[----:B------:R-:W-:Y:S01]  /*ac40*/  LOP3.LUT R4, R162, 0x78, R183, 0xfe, !PT ;  /* 0x00000078a2047812 */ /* 0x000fe200078efeb7 */
[----:B------:R1:W2:Y:S02]  /*ac50*/  MUFU.TANH R9, R64 ;  /* 0x0000004000097308 */ /* 0x0002a40000002400 */
[----:B------:R-:W-:Y:S02]  /*ac60*/  FSEL R144, R144, -INF , !P0 ;  /* 0xff80000090907808 */ /* 0x000fe40004000000 */
[C---:B------:R-:W-:Y:S02]  /*ac70*/  ISETP.GE.AND P5, PT, R4.reuse, R138, PT ;  /* 0x0000008a0400720c */ /* 0x040fe40003fa6270 */
[----:B------:R-:W-:Y:S02]  /*ac80*/  ISETP.GE.AND P0, PT, R4, R137, PT ;  /* 0x000000890400720c */ /* 0x000fe40003f06270 */
[----:B------:R-:W-:-:S02]  /*ac90*/  I2FP.F32.S32 R4, R4 ;  /* 0x0000000400047245 */ /* 0x000fc40000201400 */
[----:B------:R-:W-:Y:S02]  /*aca0*/  FSEL R62, R62, -INF , !P1 ;  /* 0xff8000003e3e7808 */ /* 0x000fe40004800000 */
[----:B------:R-:W-:Y:S01]  /*acb0*/  ISETP.GE.AND P1, PT, R161, R138, PT ;  /* 0x0000008aa100720c */ /* 0x000fe20003f26270 */
[CC--:B------:R-:W-:Y:S01]  /*acc0*/  FFMA.FTZ R146, R0.reuse, R4.reuse, R15 ;  /* 0x0000000400927223 */ /* 0x0c0fe2000001000f */
[----:B-1----:R-:W-:Y:S01]  /*acd0*/  FFMA.FTZ R64, R0, R4, R13 ;  /* 0x0000000400407223 */ /* 0x002fe2000001000d */
[----:B------:R-:W-:Y:S01]  /*ace0*/  FMUL.FTZ R13, R7, UR10 ;  /* 0x0000000a070d7c20 */ /* 0x000fe20008410000 */
[----:B------:R-:W-:Y:S02]  /*acf0*/  VIADD R4, R161, 0x79 ;  /* 0x00000079a1047836 */ /* 0x000fe40000000000 */
[----:B------:R-:W-:Y:S02]  /*ad00*/  FSEL R146, R146, -INF , !P5 ;  /* 0xff80000092927808 */ /* 0x000fe40006800000 */
[----:B------:R-:W-:-:S02]  /*ad10*/  FSEL R64, R64, -INF , !P0 ;  /* 0xff80000040407808 */ /* 0x000fc40004000000 */
[----:B------:R-:W-:Y:S01]  /*ad20*/  ISETP.GE.AND P0, PT, R161, R137, PT ;  /* 0x00000089a100720c */ /* 0x000fe20003f06270 */
[----:B------:R-:W1:Y:S01]  /*ad30*/  MUFU.TANH R13, R13 ;  /* 0x0000000d000d7308 */ /* 0x000e620000002400 */
[----:B------:R-:W-:Y:S02]  /*ad40*/  I2FP.F32.S32 R161, R161 ;  /* 0x000000a100a17245 */ /* 0x000fe40000201400 */
[----:B------:R-:W-:-:S03]  /*ad50*/  ISETP.GE.AND P5, PT, R4, R138, PT ;  /* 0x0000008a0400720c */ /* 0x000fc60003fa6270 */
[CC--:B------:R-:W-:Y:S01]  /*ad60*/  FFMA.FTZ R7, R0.reuse, R161.reuse, R11 ;  /* 0x000000a100077223 */ /* 0x0c0fe2000001000b */
[----:B--2---:R-:W-:-:S04]  /*ad70*/  FFMA.FTZ R6, R0, R161, R9 ;  /* 0x000000a100067223 */ /* 0x004fc80000010009 */
[----:B------:R-:W-:Y:S02]  /*ad80*/  FSEL R7, R7, -INF , !P0 ;  /* 0xff80000007077808 */ /* 0x000fe40004000000 */
[----:B------:R-:W-:Y:S02]  /*ad90*/  ISETP.GE.AND P0, PT, R134, 0x3, PT ;  /* 0x000000038600780c */ /* 0x000fe40003f06270 */
[----:B------:R-:W-:Y:S02]  /*ada0*/  FSEL R6, R6, -INF , !P1 ;  /* 0xff80000006067808 */ /* 0x000fe40004800000 */
[----:B------:R-:W-:Y:S02]  /*adb0*/  ISETP.GE.AND P1, PT, R4, R137, PT ;  /* 0x000000890400720c */ /* 0x000fe40003f26270 */
[----:B------:R-:W-:-:S05]  /*adc0*/  I2FP.F32.S32 R4, R4 ;  /* 0x0000000400047245 */ /* 0x000fca0000201400 */
[CC--:B------:R-:W-:Y:S01]  /*add0*/  FFMA.FTZ R5, R0.reuse, R4.reuse, R5 ;  /* 0x0000000400057223 */ /* 0x0c0fe20000010005 */
[----:B-1----:R-:W-:-:S04]  /*ade0*/  FFMA.FTZ R13, R0, R4, R13 ;  /* 0x00000004000d7223 */ /* 0x002fc8000001000d */
        /* <DEDUP_REMOVED lines=63> */
.L_x_1966:
[----:B------:R-:W-:-:S04]  /*b1e0*/  LEA R11, -R116, RZ, 0x7 ;  /* 0x000000ff740b7211 */ /* 0x000fc800078e39ff */
[----:B------:R-:W-:-:S07]  /*b1f0*/  SHF.R.S32.HI R10, RZ, 0x1f, R11 ;  /* 0x0000001fff0a7819 */ /* 0x000fce000001140b */
.L_x_1967:
        /* <DEDUP_REMOVED lines=110> */
.L_x_1969:
[----:B------:R-:W-:Y:S05]  /*b8e0*/  BSYNC B0 ;  /* 0x0000000000007941 */ /* 0x000fea0003800000 */
.L_x_1968:
[----:B------:R-:W0:Y:S01]  /*b8f0*/  LDGDEPBAR ;  /* 0x00000000000079af */ /* 0x000e220000000000 */
[----:B------:R-:W-:-:S04]  /*b900*/  LEA R186, P0, R11, R186, 0x1 ;  /* 0x000000ba0bba7211 */ /* 0x000fc800078008ff */
[----:B------:R-:W-:-:S09]  /*b910*/  LEA.HI.X R187, R11, R187, R10, 0x1, P0 ;  /* 0x000000bb0bbb7211 */ /* 0x000fd200000f0c0a */
.L_x_1965:
        /* <DEDUP_REMOVED lines=52> */
[----:B------:R-:W-:Y:S02]  /*bc60*/  FMNMX.FTZ R8, R128, R5, !PT ;  /* 0x0000000580087209 */ /* 0x000fe40007810000 */
[----:B------:R-:W-:Y:S02]  /*bc70*/  FMNMX.FTZ R5, R127, R4, !PT ;  /* 0x000000047f057209 */ /* 0x000fe40007810000 */
        /* <DEDUP_REMOVED lines=24> */
[----:B------:R-:W-:-:S03]  /*be00*/  FMUL.FTZ R137, R57, UR11 ;  /* 0x0000000b39897c20 */ /* 0x000fc60008410000 */
[----:B------:R-:W-:Y:S02]  /*be10*/  FSEL R4, R57, RZ, P1 ;  /* 0x000000ff39047208 */ /* 0x000fe40000800000 */
[----:B------:R-:W-:-:S03]  /*be20*/  FSEL R137, R137, RZ, P1 ;  /* 0x000000ff89897208 */ /* 0x000fc60000800000 */
[----:B------:R-:W-:Y:S01]  /*be30*/  FADD.FTZ R4, R3, -R4 ;  /* 0x8000000403047221 */ /* 0x000fe20000010000 */
[----:B--2---:R-:W-:Y:S01]  /*be40*/  FMNMX.FTZ R56, R5, R56, !PT ;  /* 0x0000003805387209 */ /* 0x004fe20007810000 */
[--C-:B------:R-:W-:Y:S01]  /*be50*/  FFMA.FTZ R136, R200, UR11, -R137.reuse ;  /* 0x0000000bc8887c23 */ /* 0x100fe20008010889 */
[--C-:B------:R-:W-:Y:S01]  /*be60*/  FFMA.FTZ R201, R6, UR11, -R137.reuse ;  /* 0x0000000b06c97c23 */ /* 0x100fe20008010889 */
[--C-:B------:R-:W-:Y:S01]  /*be70*/  FFMA.FTZ R160, R160, UR11, -R137.reuse ;  /* 0x0000000ba0a07c23 */ /* 0x100fe20008010889 */
[C---:B------:R-:W-:Y:S01]  /*be80*/  FSETP.NEU.FTZ.AND P0, PT, R56.reuse, -INF , PT ;  /* 0xff8000003800780b */ /* 0x040fe20003f1d000 */
[----:B------:R-:W-:Y:S01]  /*be90*/  FMUL.FTZ R116, R56, UR11 ;  /* 0x0000000b38747c20 */ /* 0x000fe20008410000 */
[--C-:B------:R-:W-:Y:S01]  /*bea0*/  FFMA.FTZ R161, R130, UR11, -R137.reuse ;  /* 0x0000000b82a17c23 */ /* 0x100fe20008010889 */
[----:B------:R-:W-:Y:S01]  /*beb0*/  MUFU.EX2 R136, R136 ;  /* 0x0000008800887308 */ /* 0x000fe20000000800 */
[----:B------:R-:W-:Y:S01]  /*bec0*/  FSEL R3, R56, RZ, P0 ;  /* 0x000000ff38037208 */ /* 0x000fe20000000000 */
[--C-:B------:R-:W-:Y:S01]  /*bed0*/  FFMA.FTZ R130, R60, UR11, -R137.reuse ;  /* 0x0000000b3c827c23 */ /* 0x100fe20008010889 */
[----:B------:R-:W-:Y:S01]  /*bee0*/  FSEL R116, R116, RZ, P0 ;  /* 0x000000ff74747208 */ /* 0x000fe20000000000 */
[--C-:B------:R-:W-:Y:S01]  /*bef0*/  FFMA.FTZ R60, R204, UR11, -R137.reuse ;  /* 0x0000000bcc3c7c23 */ /* 0x100fe20008010889 */
[----:B------:R-:W-:Y:S01]  /*bf00*/  FFMA.FTZ R140, R122, UR11, -R137 ;  /* 0x0000000b7a8c7c23 */ /* 0x000fe20008010889 */
[----:B------:R-:W-:Y:S01]  /*bf10*/  FADD.FTZ R3, R2, -R3 ;  /* 0x8000000302037221 */ /* 0x000fe20000010000 */
        /* <DEDUP_REMOVED lines=38> */
[----:B------:R-:W-:Y:S01]  /*c180*/  FFMA.FTZ R134, R134, UR11, -R137 ;  /* 0x0000000b86867c23 */ /* 0x000fe20008010889 */
[----:B------:R-:W1:Y:S01]  /*c190*/  MUFU.EX2 R162, R162 ;  /* 0x000000a200a27308 */ /* 0x000e620000000800 */
[----:B--2---:R-:W-:Y:S01]  /*c1a0*/  F2FP.F16.F32.PACK_AB R50, R136, R161 ;  /* 0x000000a18832723e */ /* 0x004fe200000000ff */
[----:B------:R-:W-:-:S06]  /*c1b0*/  FFMA.FTZ R61, R61, UR11, -R116 ;  /* 0x0000000b3d3d7c23 */ /* 0x000fcc0008010874 */
[----:B------:R-:W2:Y:S08]  /*c1c0*/  MUFU.EX2 R203, R203 ;  /* 0x000000cb00cb7308 */ /* 0x000eb00000000800 */
[----:B------:R-:W3:Y:S01]  /*c1d0*/  MUFU.EX2 R202, R202 ;  /* 0x000000ca00ca7308 */ /* 0x000ee20000000800 */
[----:B-1----:R-:W-:-:S07]  /*c1e0*/  F2FP.F16.F32.PACK_AB R49, R162, R200 ;  /* 0x000000c8a231723e */ /* 0x002fce00000000ff */
        /* <DEDUP_REMOVED lines=8> */
[----:B------:R-:W1:Y:S01]  /*c270*/  MUFU.EX2 R135, R135 ;  /* 0x0000008700877308 */ /* 0x000e620000000800 */
[-C--:B---3--:R-:W-:Y:S01]  /*c280*/  FMUL.FTZ R6, R114, R202.reuse ;  /* 0x000000ca72067220 */ /* 0x088fe20000410000 */
[-C--:B------:R-:W-:Y:S01]  /*c290*/  FMUL.FTZ R7, R115, R202.reuse ;  /* 0x000000ca73077220 */ /* 0x080fe20000410000 */
        /* <DEDUP_REMOVED lines=13> */
[----:B------:R-:W-:Y:S01]  /*c370*/  FMUL.FTZ R110, R110, R202 ;  /* 0x000000ca6e6e7220 */ /* 0x000fe20000410000 */
[----:B-1----:R-:W-:Y:S01]  /*c380*/  F2FP.F16.F32.PACK_AB R51, R135, R138 ;  /* 0x0000008a8733723e */ /* 0x002fe200000000ff */
        /* <DEDUP_REMOVED lines=25> */
[C---:B------:R-:W-:Y:S01]  /*c520*/  HMMA.16816.F32 R4, R48.reuse, R8, R4 ;  /* 0x000000083004723c */ /* 0x040fe20000001804 */
[----:B------:R-:W1:Y:S01]  /*c530*/  LDSM.16.MT88.4 R72, [R164+0x9400] ;  /* 0x00940000a448783b */ /* 0x000e620000004200 */
[----:B------:R-:W-:Y:S01]  /*c540*/  MUFU.EX2 R151, R151 ;  /* 0x0000009700977308 */ /* 0x000fe20000000800 */
[----:B------:R-:W-:Y:S01]  /*c550*/  FFMA.FTZ R201, R188, R203, R201 ;  /* 0x000000cbbcc97223 */ /* 0x000fe200000100c9 */
[--C-:B------:R-:W-:Y:S01]  /*c560*/  FFMA.FTZ R188, R152, UR11, -R137.reuse ;  /* 0x0000000b98bc7c23 */ /* 0x100fe20008010889 */
[----:B------:R-:W-:Y:S01]  /*c570*/  FFMA.FTZ R152, R156, UR11, -R137 ;  /* 0x0000000b9c987c23 */ /* 0x000fe20008010889 */
[----:B------:R-:W-:Y:S01]  /*c580*/  HMMA.16816.F32 R12, R48, R16, R12 ;  /* 0x00000010300c723c */ /* 0x000fe2000000180c */
[----:B------:R-:W-:-:S03]  /*c590*/  FADD.FTZ R160, R160, R201 ;  /* 0x000000c9a0a07221 */ /* 0x000fc60000010000 */
[----:B------:R-:W2:Y:S01]  /*c5a0*/  MUFU.EX2 R130, R130 ;  /* 0x0000008200827308 */ /* 0x000ea20000000800 */
[----:B------:R-:W-:Y:S01]  /*c5b0*/  FADD.FTZ R161, R161, R160 ;  /* 0x000000a0a1a17221 */ /* 0x000fe20000010000 */
[----:B------:R-:W-:Y:S03]  /*c5c0*/  HMMA.16816.F32 R20, R48, R24, R20 ;  /* 0x000000183014723c */ /* 0x000fe60000001814 */
[----:B------:R-:W-:-:S03]  /*c5d0*/  FADD.FTZ R136, R136, R161 ;  /* 0x000000a188887221 */ /* 0x000fc60000010000 */
[C---:B------:R-:W-:Y:S01]  /*c5e0*/  HMMA.16816.F32 R28, R48.reuse, R32, R28 ;  /* 0x00000020301c723c */ /* 0x040fe2000000181c */
[----:B------:R-:W-:Y:S05]  /*c5f0*/  MUFU.EX2 R60, R60 ;  /* 0x0000003c003c7308 */ /* 0x000fea0000000800 */
[C---:B------:R-:W-:Y:S03]  /*c600*/  HMMA.16816.F32 R36, R48.reuse, R40, R36 ;  /* 0x000000283024723c */ /* 0x040fe60000001824 */
[----:B------:R-:W-:Y:S03]  /*c610*/  MUFU.EX2 R59, R59 ;  /* 0x0000003b003b7308 */ /* 0x000fe60000000800 */
[C---:B------:R-:W-:Y:S01]  /*c620*/  HMMA.16816.F32 R8, R48.reuse, R10, R108 ;  /* 0x0000000a3008723c */ /* 0x040fe2000000186c */
[----:B------:R-:W-:Y:S04]  /*c630*/  LDSM.16.MT88.4 R108, [R164+0xa000] ;  /* 0x00a00000a46c783b */ /* 0x000fe80000004200 */
[----:B------:R-:W-:Y:S01]  /*c640*/  MUFU.EX2 R141, R141 ;  /* 0x0000008d008d7308 */ /* 0x000fe20000000800 */
[C---:B------:R-:W-:Y:S01]  /*c650*/  HMMA.16816.F32 R16, R48.reuse, R18, R100 ;  /* 0x000000123010723c */ /* 0x040fe20000001864 */
[----:B------:R-:W-:Y:S05]  /*c660*/  LDSM.16.MT88.4 R100, [R118+0xa000] ;  /* 0x00a000007664783b */ /* 0x000fea0000004200 */
[C---:B------:R-:W-:Y:S01]  /*c670*/  HMMA.16816.F32 R24, R48.reuse, R26, R92 ;  /* 0x0000001a3018723c */ /* 0x040fe2000000185c */
[----:B------:R-:W3:Y:S01]  /*c680*/  MUFU.EX2 R58, R58 ;  /* 0x0000003a003a7308 */ /* 0x000ee20000000800 */
[----:B------:R-:W-:Y:S04]  /*c690*/  LDSM.16.MT88.4 R92, [R164+0xc000] ;  /* 0x00c00000a45c783b */ /* 0x000fe80000004200 */
[C---:B------:R-:W-:Y:S01]  /*c6a0*/  HMMA.16816.F32 R32, R48.reuse, R34, R84 ;  /* 0x000000223020723c */ /* 0x040fe20000001854 */
[----:B------:R-:W-:Y:S02]  /*c6b0*/  LDSM.16.MT88.4 R84, [R118+0xc000] ;  /* 0x00c000007654783b */ /* 0x000fe40000004200 */
[----:B------:R-:W-:Y:S03]  /*c6c0*/  MUFU.EX2 R3, R3 ;  /* 0x0000000300037308 */ /* 0x000fe60000000800 */
[C---:B------:R-:W-:Y:S05]  /*c6d0*/  HMMA.16816.F32 R40, R48.reuse, R42, R76 ;  /* 0x0000002a3028723c */ /* 0x040fea000000184c */
[----:B------:R-:W4:Y:S01]  /*c6e0*/  MUFU.EX2 R2, R2 ;  /* 0x0000000200027308 */ /* 0x000f220000000800 */
[----:B------:R-:W-:Y:S01]  /*c6f0*/  HMMA.16816.F32 R44, R48, R52, R44 ;  /* 0x00000034302c723c */ /* 0x000fe2000000182c */
[----:B------:R-:W-:Y:S01]  /*c700*/  FFMA.FTZ R77, R189, R202, R200 ;  /* 0x000000cabd4d7223 */ /* 0x000fe200000100c8 */
[----:B------:R-:W-:-:S04]  /*c710*/  FFMA.FTZ R189, R158, UR11, -R137 ;  /* 0x0000000b9ebd7c23 */ /* 0x000fc80008010889 */
[----:B------:R-:W-:Y:S01]  /*c720*/  HMMA.16816.F32 R48, R48, R54, R68 ;  /* 0x000000363030723c */ /* 0x000fe20000001844 */
[----:B------:R-:W5:Y:S01]  /*c730*/  LDSM.16.MT88.4 R68, [R118+0x9400] ;  /* 0x009400007644783b */ /* 0x000f620000004200 */
[----:B--2---:R-:W-:Y:S01]  /*c740*/  F2FP.F16.F32.PACK_AB R52, R130, R151 ;  /* 0x000000978234723e */ /* 0x004fe200000000ff */
[----:B------:R-:W-:Y:S01]  /*c750*/  MUFU.EX2 R140, R140 ;  /* 0x0000008c008c7308 */ /* 0x000fe20000000800 */
[----:B---3--:R-:W-:-:S03]  /*c760*/  F2FP.F16.F32.PACK_AB R53, R58, R141 ;  /* 0x0000008d3a35723e */ /* 0x008fc600000000ff */
[----:B------:R-:W-:Y:S02]  /*c770*/  F2FP.F16.F32.PACK_AB R54, R59, R60 ;  /* 0x0000003c3b36723e */ /* 0x000fe400000000ff */
[----:B----4-:R-:W-:Y:S02]  /*c780*/  F2FP.F16.F32.PACK_AB R55, R2, R3 ;  /* 0x000000030237723e */ /* 0x010fe400000000ff */
[----:B------:R-:W2:Y:S05]  /*c790*/  MUFU.EX2 R125, R125 ;  /* 0x0000007d007d7308 */ /* 0x000eaa0000000800 */
[C---:B-1----:R-:W-:Y:S03]  /*c7a0*/  HMMA.16816.F32 R4, R52.reuse, R72, R4 ;  /* 0x000000483404723c */ /* 0x042fe60000001804 */
[----:B------:R-:W-:Y:S03]  /*c7b0*/  MUFU.EX2 R124, R124 ;  /* 0x0000007c007c7308 */ /* 0x000fe60000000800 */
[C---:B------:R-:W-:Y:S01]  /*c7c0*/  HMMA.16816.F32 R8, R52.reuse, R74, R8 ;  /* 0x0000004a3408723c */ /* 0x040fe20000001808 */
[----:B------:R-:W1:Y:S04]  /*c7d0*/  LDSM.16.MT88.4 R72, [R164+0xb400] ;  /* 0x00b40000a448783b */ /* 0x000e680000004200 */
[----:B------:R-:W-:Y:S08]  /*c7e0*/  MUFU.EX2 R121, R121 ;  /* 0x0000007900797308 */ /* 0x000ff00000000800 */
[----:B------:R-:W-:Y:S01]  /*c7f0*/  MUFU.EX2 R126, R126 ;  /* 0x0000007e007e7308 */ /* 0x000fe20000000800 */
[C---:B-----5:R-:W-:Y:S07]  /*c800*/  HMMA.16816.F32 R12, R52.reuse, R68, R12 ;  /* 0x00000044340c723c */ /* 0x060fee000000180c */
[----:B------:R-:W3:Y:S01]  /*c810*/  MUFU.EX2 R123, R123 ;  /* 0x0000007b007b7308 */ /* 0x000ee20000000800 */
[C---:B------:R-:W-:Y:S01]  /*c820*/  HMMA.16816.F32 R16, R52.reuse, R70, R16 ;  /* 0x000000463410723c */ /* 0x040fe20000001810 */
[----:B------:R-:W4:Y:S06]  /*c830*/  LDSM.16.MT88.4 R68, [R118+0xb400] ;  /* 0x00b400007644783b */ /* 0x000f2c0000004200 */
[----:B------:R-:W-:Y:S08]  /*c840*/  MUFU.EX2 R122, R122 ;  /* 0x0000007a007a7308 */ /* 0x000ff00000000800 */
[----:B------:R-:W5:Y:S01]  /*c850*/  MUFU.EX2 R117, R117 ;  /* 0x0000007500757308 */ /* 0x000f620000000800 */
[C---:B-1----:R-:W-:Y:S07]  /*c860*/  HMMA.16816.F32 R20, R52.reuse, R72, R20 ;  /* 0x000000483414723c */ /* 0x042fee0000001814 */
[----:B------:R-:W-:Y:S01]  /*c870*/  MUFU.EX2 R196, R196 ;  /* 0x000000c400c47308 */ /* 0x000fe20000000800 */
[C---:B------:R-:W-:Y:S01]  /*c880*/  HMMA.16816.F32 R24, R52.reuse, R74, R24 ;  /* 0x0000004a3418723c */ /* 0x040fe20000001818 */
[----:B------:R-:W1:Y:S06]  /*c890*/  LDSM.16.MT88.4 R72, [R164+0xd400] ;  /* 0x00d40000a448783b */ /* 0x000e6c0000004200 */
[----:B------:R-:W5:Y:S08]  /*c8a0*/  MUFU.EX2 R195, R195 ;  /* 0x000000c300c37308 */ /* 0x000f700000000800 */
[----:B------:R-:W-:Y:S01]  /*c8b0*/  MUFU.EX2 R192, R192 ;  /* 0x000000c000c07308 */ /* 0x000fe20000000800 */
[C---:B----4-:R-:W-:Y:S07]  /*c8c0*/  HMMA.16816.F32 R28, R52.reuse, R68, R28 ;  /* 0x00000044341c723c */ /* 0x050fee000000181c */
[----:B------:R-:W-:Y:S01]  /*c8d0*/  MUFU.EX2 R185, R185 ;  /* 0x000000b900b97308 */ /* 0x000fe20000000800 */
        /* <DEDUP_REMOVED lines=8> */
[----:B------:R-:W1:Y:S08]  /*c960*/  MUFU.EX2 R163, R163 ;  /* 0x000000a300a37308 */ /* 0x000e700000000800 */
[----:B------:R-:W-:Y:S01]  /*c970*/  MUFU.EX2 R188, R188 ;  /* 0x000000bc00bc7308 */ /* 0x000fe20000000800 */
[C---:B----4-:R-:W-:Y:S07]  /*c980*/  HMMA.16816.F32 R44, R52.reuse, R68, R44 ;  /* 0x00000044342c723c */ /* 0x050fee000000182c */
[----:B------:R-:W4:Y:S01]  /*c990*/  MUFU.EX2 R197, R197 ;  /* 0x000000c500c57308 */ /* 0x000f220000000800 */
[----:B------:R-:W-:Y:S01]  /*c9a0*/  HMMA.16816.F32 R48, R52, R70, R48 ;  /* 0x000000463430723c */ /* 0x000fe20000001830 */
[----:B------:R-:W4:Y:S06]  /*c9b0*/  LDSM.16.MT88.4 R68, [R118+0x9800] ;  /* 0x009800007644783b */ /* 0x000f2c0000004200 */
[----:B------:R-:W-:Y:S01]  /*c9c0*/  MUFU.EX2 R152, R152 ;  /* 0x0000009800987308 */ /* 0x000fe20000000800 */
[----:B--2---:R-:W-:-:S02]  /*c9d0*/  F2FP.F16.F32.PACK_AB R52, R125, R140 ;  /* 0x0000008c7d34723e */ /* 0x004fc400000000ff */
[----:B---3--:R-:W-:Y:S02]  /*c9e0*/  F2FP.F16.F32.PACK_AB R53, R123, R126 ;  /* 0x0000007e7b35723e */ /* 0x008fe400000000ff */
[----:B------:R-:W-:Y:S02]  /*c9f0*/  F2FP.F16.F32.PACK_AB R54, R121, R124 ;  /* 0x0000007c7936723e */ /* 0x000fe400000000ff */
[----:B-----5:R-:W-:Y:S01]  /*ca00*/  F2FP.F16.F32.PACK_AB R55, R117, R122 ;  /* 0x0000007a7537723e */ /* 0x020fe200000000ff */
[----:B------:R-:W-:Y:S06]  /*ca10*/  MUFU.EX2 R189, R189 ;  /* 0x000000bd00bd7308 */ /* 0x000fec0000000800 */
[C---:B-1----:R-:W-:Y:S02]  /*ca20*/  HMMA.16816.F32 R4, R52.reuse, R72, R4 ;  /* 0x000000483404723c */ /* 0x042fe40000001804 */
[----:B------:R-:W-:Y:S04]  /*ca30*/  MUFU.EX2 R154, R154 ;  /* 0x0000009a009a7308 */ /* 0x000fe80000000800 */
[C---:B------:R-:W-:Y:S01]  /*ca40*/  HMMA.16816.F32 R8, R52.reuse, R74, R8 ;  /* 0x0000004a3408723c */ /* 0x040fe20000001808 */
[----:B------:R-:W1:Y:S03]  /*ca50*/  LDSM.16.MT88.4 R72, [R164+0xb800] ;  /* 0x00b80000a448783b */ /* 0x000e660000004200 */
[----:B------:R-:W2:Y:S08]  /*ca60*/  MUFU.EX2 R157, R157 ;  /* 0x0000009d009d7308 */ /* 0x000eb00000000800 */
[----:B------:R-:W-:Y:S01]  /*ca70*/  MUFU.EX2 R142, R142 ;  /* 0x0000008e008e7308 */ /* 0x000fe20000000800 */
[C---:B----4-:R-:W-:Y:S07]  /*ca80*/  HMMA.16816.F32 R12, R52.reuse, R68, R12 ;  /* 0x00000044340c723c */ /* 0x050fee000000180c */
        /* <DEDUP_REMOVED lines=14> */
[----:B------:R-:W3:Y:S01]  /*cb70*/  LDSM.16.MT88.4 R52, [R118+0x9c00] ;  /* 0x009c00007634783b */ /* 0x000ee20000004200 */
[----:B------:R-:W-:-:S02]  /*cb80*/  F2FP.F16.F32.PACK_AB R68, R195, R196 ;  /* 0x000000c4c344723e */ /* 0x000fc400000000ff */
[----:B------:R-:W-:-:S03]  /*cb90*/  F2FP.F16.F32.PACK_AB R69, R193, R194 ;  /* 0x000000c2c145723e */ /* 0x000fc600000000ff */
[----:B------:R-:W-:Y:S02]  /*cba0*/  F2FP.F16.F32.PACK_AB R70, R185, R192 ;  /* 0x000000c0b946723e */ /* 0x000fe400000000ff */
[----:B------:R-:W-:-:S07]  /*cbb0*/  F2FP.F16.F32.PACK_AB R71, R163, R184 ;  /* 0x000000b8a347723e */ /* 0x000fce00000000ff */
[C---:B-1----:R-:W-:Y:S01]  /*cbc0*/  HMMA.16816.F32 R112, R68.reuse, R72, R4 ;  /* 0x000000484470723c */ /* 0x042fe20000001804 */
[----:B------:R-:W1:Y:S05]  /*cbd0*/  LDSM.16.MT88.4 R4, [R164+0xdc00] ;  /* 0x00dc0000a404783b */ /* 0x000e6a0000004200 */
[C---:B------:R-:W-:Y:S01]  /*cbe0*/  HMMA.16816.F32 R8, R68.reuse, R74, R8 ;  /* 0x0000004a4408723c */ /* 0x040fe20000001808 */
[----:B------:R-:W4:Y:S05]  /*cbf0*/  LDSM.16.MT88.4 R72, [R164+0xbc00] ;  /* 0x00bc0000a448783b */ /* 0x000f2a0000004200 */
[C---:B---3--:R-:W-:Y:S06]  /*cc00*/  HMMA.16816.F32 R12, R68.reuse, R52, R12 ;  /* 0x00000034440c723c */ /* 0x048fec000000180c */
[C---:B------:R-:W-:Y:S01]  /*cc10*/  HMMA.16816.F32 R16, R68.reuse, R54, R16 ;  /* 0x000000364410723c */ /* 0x040fe20000001810 */
[----:B------:R-:W3:Y:S05]  /*cc20*/  LDSM.16.MT88.4 R52, [R118+0xbc00] ;  /* 0x00bc00007634783b */ /* 0x000eea0000004200 */
[C---:B-1----:R-:W-:Y:S06]  /*cc30*/  HMMA.16816.F32 R36, R68.reuse, R4, R36 ;  /* 0x000000044424723c */ /* 0x042fec0000001824 */
[----:B------:R-:W-:Y:S01]  /*cc40*/  HMMA.16816.F32 R40, R68, R6, R40 ;  /* 0x000000064428723c */ /* 0x000fe20000001828 */
[----:B------:R-:W-:-:S02]  /*cc50*/  F2FP.F16.F32.PACK_AB R4, R197, R188 ;  /* 0x000000bcc504723e */ /* 0x000fc400000000ff */
[----:B--2---:R-:W-:-:S03]  /*cc60*/  F2FP.F16.F32.PACK_AB R5, R157, R154 ;  /* 0x0000009a9d05723e */ /* 0x004fc600000000ff */
[----:B----4-:R-:W-:Y:S01]  /*cc70*/  HMMA.16816.F32 R20, R68, R72, R20 ;  /* 0x000000484414723c */ /* 0x010fe20000001814 */
[----:B------:R-:W-:-:S05]  /*cc80*/  F2FP.F16.F32.PACK_AB R6, R189, R152 ;  /* 0x00000098bd06723e */ /* 0x000fca00000000ff */
[C---:B------:R-:W-:Y:S06]  /*cc90*/  HMMA.16816.F32 R24, R68.reuse, R74, R24 ;  /* 0x0000004a4418723c */ /* 0x040fec0000001818 */
[C---:B---3--:R-:W-:Y:S06]  /*cca0*/  HMMA.16816.F32 R28, R68.reuse, R52, R28 ;  /* 0x00000034441c723c */ /* 0x048fec000000181c */
[C---:B------:R-:W-:Y:S01]  /*ccb0*/  HMMA.16816.F32 R32, R68.reuse, R54, R32 ;  /* 0x000000364420723c */ /* 0x040fe20000001820 */
[----:B------:R-:W1:Y:S05]  /*ccc0*/  LDSM.16.MT88.4 R52, [R118+0xdc00] ;  /* 0x00dc00007634783b */ /* 0x000e6a0000004200 */
[C---:B-1----:R-:W-:Y:S06]  /*ccd0*/  HMMA.16816.F32 R44, R68.reuse, R52, R44 ;  /* 0x00000034442c723c */ /* 0x042fec000000182c */
[----:B------:R-:W-:Y:S01]  /*cce0*/  HMMA.16816.F32 R68, R68, R54, R48 ;  /* 0x000000364444723c */ /* 0x000fe20000001830 */
[--C-:B------:R-:W-:Y:S01]  /*ccf0*/  FFMA.FTZ R52, R153, UR11, -R116.reuse ;  /* 0x0000000b99347c23 */ /* 0x100fe20008010874 */
[----:B------:R-:W-:-:S05]  /*cd00*/  FFMA.FTZ R53, R155, UR11, -R116 ;  /* 0x0000000b9b357c23 */ /* 0x000fca0008010874 */
[----:B------:R-:W-:Y:S01]  /*cd10*/  MUFU.EX2 R52, R52 ;  /* 0x0000003400347308 */ /* 0x000fe20000000800 */
[----:B------:R-:W-:Y:S01]  /*cd20*/  FADD.FTZ R49, R162, R77 ;  /* 0x0000004da2317221 */ /* 0x000fe20000010000 */
[----:B------:R-:W-:Y:S01]  /*cd30*/  FADD.FTZ R55, R151, R136 ;  /* 0x0000008897377221 */ /* 0x000fe20000010000 */
[----:B------:R-:W1:Y:S01]  /*cd40*/  LDSM.16.MT88.4 R76, [R164+0xe000] ;  /* 0x00e00000a44c783b */ /* 0x000e620000004200 */
[----:B------:R-:W-:Y:S02]  /*cd50*/  FFMA.FTZ R51, R66, UR11, -R116 ;  /* 0x0000000b42337c23 */ /* 0x000fe40008010874 */
[----:B------:R-:W-:Y:S02]  /*cd60*/  FADD.FTZ R55, R130, R55 ;  /* 0x0000003782377221 */ /* 0x000fe40000010000 */
[----:B------:R-:W2:Y:S02]  /*cd70*/  MUFU.EX2 R53, R53 ;  /* 0x0000003500357308 */ /* 0x000ea40000000800 */
[----:B------:R-:W-:-:S04]  /*cd80*/  FADD.FTZ R60, R60, R55 ;  /* 0x000000373c3c7221 */ /* 0x000fc80000010000 */
[----:B------:R-:W-:Y:S02]  /*cd90*/  FADD.FTZ R59, R59, R60 ;  /* 0x0000003c3b3b7221 */ /* 0x000fe40000010000 */
[----:B------:R-:W-:Y:S02]  /*cda0*/  MUFU.EX2 R51, R51 ;  /* 0x0000003300337308 */ /* 0x000fe40000000800 */
[----:B------:R-:W-:-:S04]  /*cdb0*/  FADD.FTZ R140, R140, R59 ;  /* 0x0000003b8c8c7221 */ /* 0x000fc80000010000 */
[----:B------:R-:W-:Y:S01]  /*cdc0*/  FADD.FTZ R125, R125, R140 ;  /* 0x0000008c7d7d7221 */ /* 0x000fe20000010000 */
[----:B--2---:R-:W-:-:S03]  /*cdd0*/  F2FP.F16.F32.PACK_AB R7, R53, R52 ;  /* 0x000000343507723e */ /* 0x004fc600000000ff */
[----:B------:R-:W-:-:S04]  /*cde0*/  FADD.FTZ R124, R124, R125 ;  /* 0x0000007d7c7c7221 */ /* 0x000fc80000010000 */
[----:B------:R-:W-:Y:S01]  /*cdf0*/  FADD.FTZ R121, R121, R124 ;  /* 0x0000007c79797221 */ /* 0x000fe20000010000 */
[----:B------:R-:W-:Y:S03]  /*ce00*/  HMMA.16816.F32 R112, R4, R108, R112 ;  /* 0x0000006c0470723c */ /* 0x000fe60000001870 */
[----:B------:R-:W-:-:S03]  /*ce10*/  FADD.FTZ R196, R196, R121 ;  /* 0x00000079c4c47221 */ /* 0x000fc60000010000 */
[----:B------:R-:W-:Y:S01]  /*ce20*/  HMMA.16816.F32 R108, R4, R110, R8 ;  /* 0x0000006e046c723c */ /* 0x000fe20000001808 */
[----:B------:R-:W2:Y:S01]  /*ce30*/  LDSM.16.MT88.4 R8, [R118+0xe000] ;  /* 0x00e000007608783b */ /* 0x000ea20000004200 */
[----:B------:R-:W-:-:S04]  /*ce40*/  FADD.FTZ R195, R195, R196 ;  /* 0x000000c4c3c37221 */ /* 0x000fc80000010000 */
[----:B------:R-:W-:Y:S01]  /*ce50*/  HMMA.16816.F32 R104, R4, R100, R12 ;  /* 0x000000640468723c */ /* 0x000fe2000000180c */
[----:B------:R-:W3:Y:S01]  /*ce60*/  LDSM.16.MT88.4 R12, [R164+0xa400] ;  /* 0x00a40000a40c783b */ /* 0x000ee20000004200 */
[----:B------:R-:W-:-:S04]  /*ce70*/  FADD.FTZ R192, R192, R195 ;  /* 0x000000c3c0c07221 */ /* 0x000fc80000010000 */
[----:B------:R-:W-:Y:S01]  /*ce80*/  HMMA.16816.F32 R88, R4, R84, R28 ;  /* 0x000000540458723c */ /* 0x000fe2000000181c */
[----:B------:R-:W-:-:S04]  /*ce90*/  FADD.FTZ R185, R185, R192 ;  /* 0x000000c0b9b97221 */ /* 0x000fc80000010000 */
[----:B------:R-:W-:Y:S01]  /*cea0*/  FADD.FTZ R188, R188, R185 ;  /* 0x000000b9bcbc7221 */ /* 0x000fe20000010000 */
[C---:B------:R-:W-:Y:S01]  /*ceb0*/  HMMA.16816.F32 R84, R4.reuse, R86, R32 ;  /* 0x000000560454723c */ /* 0x040fe20000001820 */
[--C-:B------:R-:W-:Y:S01]  /*cec0*/  FFMA.FTZ R30, R147, UR11, -R137.reuse ;  /* 0x0000000b931e7c23 */ /* 0x100fe20008010889 */
[--C-:B------:R-:W-:Y:S01]  /*ced0*/  FFMA.FTZ R31, R148, UR11, -R137.reuse ;  /* 0x0000000b941f7c23 */ /* 0x100fe20008010889 */
[--C-:B------:R-:W-:Y:S01]  /*cee0*/  FFMA.FTZ R28, R149, UR11, -R137.reuse ;  /* 0x0000000b951c7c23 */ /* 0x100fe20008010889 */
[----:B------:R-:W-:Y:S01]  /*cef0*/  FFMA.FTZ R29, R150, UR11, -R137 ;  /* 0x0000000b961d7c23 */ /* 0x000fe20008010889 */
[----:B------:R-:W-:Y:S01]  /*cf00*/  FADD.FTZ R197, R197, R188 ;  /* 0x000000bcc5c57221 */ /* 0x000fe20000010000 */
[C---:B------:R-:W-:Y:S01]  /*cf10*/  HMMA.16816.F32 R96, R4.reuse, R92, R20 ;  /* 0x0000005c0460723c */ /* 0x040fe20000001814 */
[--C-:B------:R-:W-:Y:S01]  /*cf20*/  FFMA.FTZ R32, R145, UR11, -R116.reuse ;  /* 0x0000000b91207c23 */ /* 0x100fe20008010874 */
[--C-:B------:R-:W-:Y:S01]  /*cf30*/  FFMA.FTZ R33, R143, UR11, -R116.reuse ;  /* 0x0000000b8f217c23 */ /* 0x100fe20008010874 */
[--C-:B------:R-:W-:Y:S01]  /*cf40*/  FFMA.FTZ R34, R133, UR11, -R116.reuse ;  /* 0x0000000b85227c23 */ /* 0x100fe20008010874 */
[----:B------:R-:W-:Y:S01]  /*cf50*/  FFMA.FTZ R35, R127, UR11, -R116 ;  /* 0x0000000b7f237c23 */ /* 0x000fe20008010874 */
[----:B------:R-:W-:Y:S01]  /*cf60*/  MUFU.EX2 R30, R30 ;  /* 0x0000001e001e7308 */ /* 0x000fe20000000800 */
[----:B------:R-:W-:Y:S01]  /*cf70*/  LDSM.16.MT88.4 R20, [R118+0xa400] ;  /* 0x00a400007614783b */ /* 0x000fe20000004200 */
[----:B-1----:R-:W-:Y:S01]  /*cf80*/  HMMA.16816.F32 R80, R4, R76, R36 ;  /* 0x0000004c0450723c */ /* 0x002fe20000001824 */
[----:B------:R-:W-:-:S04]  /*cf90*/  FADD.FTZ R152, R152, R197 ;  /* 0x000000c598987221 */ /* 0x000fc80000010000 */
[----:B------:R-:W-:Y:S01]  /*cfa0*/  FADD.FTZ R189, R189, R152 ;  /* 0x00000098bdbd7221 */ /* 0x000fe20000010000 */
[----:B------:R-:W1:Y:S01]  /*cfb0*/  MUFU.EX2 R31, R31 ;  /* 0x0000001f001f7308 */ /* 0x000e620000000800 */
[C---:B------:R-:W-:Y:S01]  /*cfc0*/  HMMA.16816.F32 R100, R4.reuse, R102, R16 ;  /* 0x000000660464723c */ /* 0x040fe20000001810 */
[----:B------:R-:W-:Y:S01]  /*cfd0*/  LDSM.16.MT88.4 R16, [R118+0xc400] ;  /* 0x00c400007610783b */ /* 0x000fe20000004200 */
[--C-:B------:R-:W-:Y:S01]  /*cfe0*/  FFMA.FTZ R36, R128, UR11, -R137.reuse ;  /* 0x0000000b80247c23 */ /* 0x100fe20008010889 */
[--C-:B------:R-:W-:Y:S01]  /*cff0*/  FFMA.FTZ R37, R129, UR11, -R137.reuse ;  /* 0x0000000b81257c23 */ /* 0x100fe20008010889 */
[--C-:B------:R-:W-:Y:S01]  /*d000*/  FFMA.FTZ R39, R131, UR11, -R137.reuse ;  /* 0x0000000b83277c23 */ /* 0x100fe20008010889 */
[----:B------:R-:W-:Y:S01]  /*d010*/  FFMA.FTZ R38, R139, UR11, -R137 ;  /* 0x0000000b8b267c23 */ /* 0x000fe20008010889 */
[C---:B--2---:R-:W-:Y:S01]  /*d020*/  HMMA.16816.F32 R72, R4.reuse, R8, R44 ;  /* 0x000000080448723c */ /* 0x044fe2000000182c */
[----:B------:R-:W-:Y:S05]  /*d030*/  MUFU.EX2 R28, R28 ;  /* 0x0000001c001c7308 */ /* 0x000fea0000000800 */
[C---:B------:R-:W-:Y:S01]  /*d040*/  HMMA.16816.F32 R68, R4.reuse, R10, R68 ;  /* 0x0000000a0444723c */ /* 0x040fe20000001844 */
[----:B------:R-:W2:Y:S01]  /*d050*/  LDSM.16.MT88.4 R8, [R164+0xc400] ;  /* 0x00c40000a408783b */ /* 0x000ea20000004200 */
[----:B------:R-:W-:Y:S01]  /*d060*/  FADD.FTZ R44, R138, R49 ;  /* 0x000000318a2c7221 */ /* 0x000fe20000010000 */
[----:B------:R-:W4:Y:S01]  /*d070*/  MUFU.EX2 R29, R29 ;  /* 0x0000001d001d7308 */ /* 0x000f220000000800 */
[--C-:B------:R-:W-:Y:S01]  /*d080*/  FFMA.FTZ R49, R62, UR11, -R116.reuse ;  /* 0x0000000b3e317c23 */ /* 0x100fe20008010874 */
[----:B------:R-:W-:Y:S01]  /*d090*/  FFMA.FTZ R46, R64, UR11, -R116 ;  /* 0x0000000b402e7c23 */ /* 0x000fe20008010874 */
[C---:B------:R-:W-:Y:S01]  /*d0a0*/  HMMA.16816.F32 R92, R4.reuse, R94, R24 ;  /* 0x0000005e045c723c */ /* 0x040fe20000001818 */
[----:B------:R-:W-:Y:S01]  /*d0b0*/  FADD.FTZ R44, R135, R44 ;  /* 0x0000002c872c7221 */ /* 0x000fe20000010000 */
[----:B------:R-:W-:Y:S03]  /*d0c0*/  LDSM.16.MT88.4 R24, [R164+0xa800] ;  /* 0x00a80000a418783b */ /* 0x000fe60000004200 */
[----:B------:R-:W-:Y:S01]  /*d0d0*/  MUFU.EX2 R32, R32 ;  /* 0x0000002000207308 */ /* 0x000fe20000000800 */
[----:B------:R-:W-:Y:S01]  /*d0e0*/  HMMA.16816.F32 R76, R4, R78, R40 ;  /* 0x0000004e044c723c */ /* 0x000fe20000001828 */
[----:B------:R-:W-:-:S04]  /*d0f0*/  FADD.FTZ R141, R141, R44 ;  /* 0x0000002c8d8d7221 */ /* 0x000fc80000010000 */
[----:B------:R-:W-:Y:S02]  /*d100*/  FADD.FTZ R58, R58, R141 ;  /* 0x0000008d3a3a7221 */ /* 0x000fe40000010000 */
[----:B------:R-:W5:Y:S01]  /*d110*/  MUFU.EX2 R33, R33 ;  /* 0x0000002100217308 */ /* 0x000f620000000800 */
[----:B-1----:R-:W-:Y:S01]  /*d120*/  F2FP.F16.F32.PACK_AB R4, R31, R30 ;  /* 0x0000001e1f04723e */ /* 0x002fe200000000ff */
[--C-:B------:R-:W-:Y:S01]  /*d130*/  FFMA.FTZ R40, R120, UR11, -R116.reuse ;  /* 0x0000000b78287c23 */ /* 0x100fe20008010874 */
[----:B----4-:R-:W-:Y:S01]  /*d140*/  F2FP.F16.F32.PACK_AB R6, R29, R28 ;  /* 0x0000001c1d06723e */ /* 0x010fe200000000ff */
[--C-:B------:R-:W-:Y:S01]  /*d150*/  FFMA.FTZ R43, R63, UR11, -R116.reuse ;  /* 0x0000000b3f2b7c23 */ /* 0x100fe20008010874 */
[--C-:B------:R-:W-:Y:S01]  /*d160*/  FFMA.FTZ R41, R65, UR11, -R116.reuse ;  /* 0x0000000b41297c23 */ /* 0x100fe20008010874 */
[----:B------:R-:W-:Y:S01]  /*d170*/  FFMA.FTZ R42, R67, UR11, -R116 ;  /* 0x0000000b432a7c23 */ /* 0x000fe20008010874 */
[----:B------:R-:W-:Y:S01]  /*d180*/  FADD.FTZ R3, R3, R58 ;  /* 0x0000003a03037221 */ /* 0x000fe20000010000 */
[----:B------:R-:W-:Y:S01]  /*d190*/  MUFU.EX2 R34, R34 ;  /* 0x0000002200227308 */ /* 0x000fe20000000800 */
[----:B------:R-:W-:-:S02]  /*d1a0*/  FADD.FTZ R30, R30, R189 ;  /* 0x000000bd1e1e7221 */ /* 0x000fc40000010000 */
[----:B------:R-:W-:Y:S02]  /*d1b0*/  FADD.FTZ R3, R2, R3 ;  /* 0x0000000302037221 */ /* 0x000fe40000010000 */
[----:B------:R-:W-:Y:S02]  /*d1c0*/  FADD.FTZ R31, R31, R30 ;  /* 0x0000001e1f1f7221 */ /* 0x000fe40000010000 */
[----:B------:R-:W-:Y:S01]  /*d1d0*/  FADD.FTZ R126, R126, R3 ;  /* 0x000000037e7e7221 */ /* 0x000fe20000010000 */
[----:B------:R-:W1:Y:S01]  /*d1e0*/  MUFU.EX2 R35, R35 ;  /* 0x0000002300237308 */ /* 0x000e620000000800 */
[----:B-----5:R-:W-:Y:S01]  /*d1f0*/  F2FP.F16.F32.PACK_AB R5, R33, R32 ;  /* 0x000000202105723e */ /* 0x020fe200000000ff */
[----:B------:R-:W-:Y:S01]  /*d200*/  FADD.FTZ R28, R28, R31 ;  /* 0x0000001f1c1c7221 */ /* 0x000fe20000010000 */
[----:B------:R-:W-:-:S03]  /*d210*/  FADD.FTZ R123, R123, R126 ;  /* 0x0000007e7b7b7221 */ /* 0x000fc60000010000 */
[----:B------:R-:W-:Y:S01]  /*d220*/  FADD.FTZ R29, R29, R28 ;  /* 0x0000001c1d1d7221 */ /* 0x000fe20000010000 */
[----:B------:R-:W-:Y:S01]  /*d230*/  FADD.FTZ R122, R122, R123 ;  /* 0x0000007b7a7a7221 */ /* 0x000fe20000010000 */
[----:B------:R-:W4:Y:S03]  /*d240*/  MUFU.EX2 R36, R36 ;  /* 0x0000002400247308 */ /* 0x000f260000000800 */
[----:B------:R-:W-:-:S04]  /*d250*/  FADD.FTZ R117, R117, R122 ;  /* 0x0000007a75757221 */ /* 0x000fc80000010000 */
[----:B------:R-:W-:Y:S01]  /*d260*/  FADD.FTZ R194, R194, R117 ;  /* 0x00000075c2c27221 */ /* 0x000fe20000010000 */
[----:B------:R-:W5:Y:S01]  /*d270*/  MUFU.EX2 R37, R37 ;  /* 0x0000002500257308 */ /* 0x000f620000000800 */
[----:B-1----:R-:W-:Y:S02]  /*d280*/  F2FP.F16.F32.PACK_AB R7, R35, R34 ;  /* 0x000000222307723e */ /* 0x002fe400000000ff */
[----:B------:R-:W-:-:S04]  /*d290*/  FADD.FTZ R193, R193, R194 ;  /* 0x000000c2c1c17221 */ /* 0x000fc80000010000 */
[----:B------:R-:W-:Y:S01]  /*d2a0*/  FADD.FTZ R184, R184, R193 ;  /* 0x000000c1b8b87221 */ /* 0x000fe20000010000 */
[----:B---3--:R-:W-:Y:S01]  /*d2b0*/  HMMA.16816.F32 R112, R4, R12, R112 ;  /* 0x0000000c0470723c */ /* 0x008fe20000001870 */
[----:B------:R-:W1:Y:S01]  /*d2c0*/  MUFU.EX2 R39, R39 ;  /* 0x0000002700277308 */ /* 0x000e620000000800 */
[----:B----4-:R-:W-:Y:S01]  /*d2d0*/  FADD.FTZ R2, R36, R29 ;  /* 0x0000001d24027221 */ /* 0x010fe20000010000 */
[----:B------:R-:W-:-:S03]  /*d2e0*/  FADD.FTZ R163, R163, R184 ;  /* 0x000000b8a3a37221 */ /* 0x000fc60000010000 */
[C---:B------:R-:W-:Y:S01]  /*d2f0*/  HMMA.16816.F32 R108, R4.reuse, R14, R108 ;  /* 0x0000000e046c723c */ /* 0x040fe2000000186c */
[----:B------:R-:W3:Y:S01]  /*d300*/  LDSM.16.MT88.4 R12, [R164+0xe400] ;  /* 0x00e40000a40c783b */ /* 0x000ee20000004200 */
[----:B------:R-:W-:Y:S01]  /*d310*/  FADD.FTZ R154, R154, R163 ;  /* 0x000000a39a9a7221 */ /* 0x000fe20000010000 */
[----:B------:R-:W4:Y:S01]  /*d320*/  MUFU.EX2 R38, R38 ;  /* 0x0000002600267308 */ /* 0x000f220000000800 */
[----:B-----5:R-:W-:Y:S02]  /*d330*/  FADD.FTZ R2, R37, R2 ;  /* 0x0000000225027221 */ /* 0x020fe40000010000 */
[----:B--2---:R-:W-:Y:S01]  /*d340*/  HMMA.16816.F32 R96, R4, R8, R96 ;  /* 0x000000080460723c */ /* 0x004fe20000001860 */
[----:B------:R-:W-:-:S04]  /*d350*/  FADD.FTZ R157, R157, R154 ;  /* 0x0000009a9d9d7221 */ /* 0x000fc80000010000 */
[----:B------:R-:W-:Y:S01]  /*d360*/  MUFU.EX2 R40, R40 ;  /* 0x0000002800287308 */ /* 0x000fe20000000800 */
[C---:B------:R-:W-:Y:S01]  /*d370*/  HMMA.16816.F32 R92, R4.reuse, R10, R92 ;  /* 0x0000000a045c723c */ /* 0x040fe2000000185c */
[----:B------:R-:W2:Y:S01]  /*d380*/  LDSM.16.MT88.4 R8, [R118+0xe400] ;  /* 0x00e400007608783b */ /* 0x000ea20000004200 */
[----:B------:R-:W-:Y:S01]  /*d390*/  FADD.FTZ R52, R52, R157 ;  /* 0x0000009d34347221 */ /* 0x000fe20000010000 */
[----:B-1----:R-:W-:Y:S01]  /*d3a0*/  FADD.FTZ R3, R39, R2 ;  /* 0x0000000227037221 */ /* 0x002fe20000010000 */
[----:B------:R-:W-:Y:S02]  /*d3b0*/  MOV R2, R56 ;  /* 0x0000003800027202 */ /* 0x000fe40000000f00 */
[----:B------:R-:W-:Y:S01]  /*d3c0*/  HMMA.16816.F32 R104, R4, R20, R104 ;  /* 0x000000140468723c */ /* 0x000fe20000001868 */
[----:B------:R-:W1:Y:S01]  /*d3d0*/  MUFU.EX2 R43, R43 ;  /* 0x0000002b002b7308 */ /* 0x000e620000000800 */
[----:B------:R-:W-:Y:S01]  /*d3e0*/  FADD.FTZ R53, R53, R52 ;  /* 0x0000003435357221 */ /* 0x000fe20000010000 */
[----:B----4-:R-:W-:-:S03]  /*d3f0*/  FADD.FTZ R3, R38, R3 ;  /* 0x0000000326037221 */ /* 0x010fc60000010000 */
[C---:B------:R-:W-:Y:S01]  /*d400*/  HMMA.16816.F32 R100, R4.reuse, R22, R100 ;  /* 0x000000160464723c */ /* 0x040fe20000001864 */
[----:B------:R-:W4:Y:S01]  /*d410*/  LDSM.16.MT88.4 R20, [R118+0xa800] ;  /* 0x00a800007614783b */ /* 0x000f220000004200 */
[----:B------:R-:W-:Y:S01]  /*d420*/  FADD.FTZ R32, R32, R53 ;  /* 0x0000003520207221 */ /* 0x000fe20000010000 */
[----:B------:R-:W-:Y:S03]  /*d430*/  MUFU.EX2 R41, R41 ;  /* 0x0000002900297308 */ /* 0x000fe60000000800 */
[----:B------:R-:W-:Y:S01]  /*d440*/  HMMA.16816.F32 R88, R4, R16, R88 ;  /* 0x000000100458723c */ /* 0x000fe20000001858 */
[----:B------:R-:W-:-:S04]  /*d450*/  FADD.FTZ R33, R33, R32 ;  /* 0x0000002021217221 */ /* 0x000fc80000010000 */
[----:B------:R-:W5:Y:S01]  /*d460*/  MUFU.EX2 R42, R42 ;  /* 0x0000002a002a7308 */ /* 0x000f620000000800 */
[----:B------:R-:W-:Y:S01]  /*d470*/  HMMA.16816.F32 R84, R4, R18, R84 ;  /* 0x000000120454723c */ /* 0x000fe20000001854 */
[----:B------:R-:W4:Y:S01]  /*d480*/  LDSM.16.MT88.4 R16, [R164+0xc800] ;  /* 0x00c80000a410783b */ /* 0x000f220000004200 */
[----:B------:R-:W-:-:S04]  /*d490*/  FADD.FTZ R34, R34, R33 ;  /* 0x0000002122227221 */ /* 0x000fc80000010000 */
[----:B---3--:R-:W-:Y:S01]  /*d4a0*/  HMMA.16816.F32 R80, R4, R12, R80 ;  /* 0x0000000c0450723c */ /* 0x008fe20000001850 */
[----:B------:R-:W3:Y:S01]  /*d4b0*/  MUFU.EX2 R45, R144 ;  /* 0x00000090002d7308 */ /* 0x000ee20000000800 */
[----:B------:R-:W-:-:S04]  /*d4c0*/  FADD.FTZ R35, R35, R34 ;  /* 0x0000002223237221 */ /* 0x000fc80000010000 */
[C---:B------:R-:W-:Y:S01]  /*d4d0*/  HMMA.16816.F32 R76, R4.reuse, R14, R76 ;  /* 0x0000000e044c723c */ /* 0x040fe2000000184c */
[----:B------:R-:W3:Y:S02]  /*d4e0*/  LDSM.16.MT88.4 R12, [R118+0xc800] ;  /* 0x00c80000760c783b */ /* 0x000ee40000004200 */
[----:B------:R-:W-:Y:S03]  /*d4f0*/  MUFU.EX2 R47, R134 ;  /* 0x00000086002f7308 */ /* 0x000fe60000000800 */
[C---:B--2---:R-:W-:Y:S05]  /*d500*/  HMMA.16816.F32 R72, R4.reuse, R8, R72 ;  /* 0x000000080448723c */ /* 0x044fea0000001848 */
[----:B------:R-:W-:Y:S01]  /*d510*/  MUFU.EX2 R44, R61 ;  /* 0x0000003d002c7308 */ /* 0x000fe20000000800 */
[----:B------:R-:W-:Y:S01]  /*d520*/  HMMA.16816.F32 R68, R4, R10, R68 ;  /* 0x0000000a0444723c */ /* 0x000fe20000001844 */
[----:B------:R-:W-:Y:S01]  /*d530*/  F2FP.F16.F32.PACK_AB R8, R37, R36 ;  /* 0x000000242508723e */ /* 0x000fe200000000ff */
[----:B------:R-:W2:Y:S01]  /*d540*/  LDSM.16.MT88.4 R4, [R164+0xe800] ;  /* 0x00e80000a404783b */ /* 0x000ea20000004200 */
[----:B-1----:R-:W-:-:S04]  /*d550*/  F2FP.F16.F32.PACK_AB R9, R43, R40 ;  /* 0x000000282b09723e */ /* 0x002fc800000000ff */
[----:B------:R-:W-:Y:S01]  /*d560*/  F2FP.F16.F32.PACK_AB R10, R38, R39 ;  /* 0x00000027260a723e */ /* 0x000fe200000000ff */
[----:B------:R-:W1:Y:S01]  /*d570*/  MUFU.EX2 R49, R49 ;  /* 0x0000003100317308 */ /* 0x000e620000000800 */
[----:B-----5:R-:W-:-:S07]  /*d580*/  F2FP.F16.F32.PACK_AB R11, R42, R41 ;  /* 0x000000292a0b723e */ /* 0x020fce00000000ff */
[C---:B----4-:R-:W-:Y:S01]  /*d590*/  HMMA.16816.F32 R104, R8.reuse, R20, R104 ;  /* 0x000000140868723c */ /* 0x050fe20000001868 */
[----:B------:R-:W4:Y:S05]  /*d5a0*/  MUFU.EX2 R46, R46 ;  /* 0x0000002e002e7308 */ /* 0x000f2a0000000800 */
[C---:B------:R-:W-:Y:S01]  /*d5b0*/  HMMA.16816.F32 R100, R8.reuse, R22, R100 ;  /* 0x000000160864723c */ /* 0x040fe20000001864 */
[----:B------:R-:W5:Y:S05]  /*d5c0*/  LDSM.16.MT88.4 R20, [R118+0xe800] ;  /* 0x00e800007614783b */ /* 0x000f6a0000004200 */
[C---:B------:R-:W-:Y:S06]  /*d5d0*/  HMMA.16816.F32 R96, R8.reuse, R16, R96 ;  /* 0x000000100860723c */ /* 0x040fec0000001860 */
[C---:B------:R-:W-:Y:S01]  /*d5e0*/  HMMA.16816.F32 R92, R8.reuse, R18, R92 ;  /* 0x00000012085c723c */ /* 0x040fe2000000185c */
[----:B------:R-:W4:Y:S05]  /*d5f0*/  LDSM.16.MT88.4 R16, [R118+0xac00] ;  /* 0x00ac00007610783b */ /* 0x000f2a0000004200 */
[C---:B---3--:R-:W-:Y:S06]  /*d600*/  HMMA.16816.F32 R88, R8.reuse, R12, R88 ;  /* 0x0000000c0858723c */ /* 0x048fec0000001858 */
[C---:B------:R-:W-:Y:S01]  /*d610*/  HMMA.16816.F32 R84, R8.reuse, R14, R84 ;  /* 0x0000000e0854723c */ /* 0x040fe20000001854 */
[----:B------:R-:W3:Y:S05]  /*d620*/  LDSM.16.MT88.4 R12, [R164+0xcc00] ;  /* 0x00cc0000a40c783b */ /* 0x000eea0000004200 */
[C---:B------:R-:W-:Y:S06]  /*d630*/  HMMA.16816.F32 R112, R8.reuse, R24, R112 ;  /* 0x000000180870723c */ /* 0x040fec0000001870 */
[C---:B------:R-:W-:Y:S01]  /*d640*/  HMMA.16816.F32 R108, R8.reuse, R26, R108 ;  /* 0x0000001a086c723c */ /* 0x040fe2000000186c */
[----:B------:R-:W3:Y:S05]  /*d650*/  LDSM.16.MT88.4 R24, [R164+0xac00] ;  /* 0x00ac0000a418783b */ /* 0x000eea0000004200 */
[C---:B--2---:R-:W-:Y:S06]  /*d660*/  HMMA.16816.F32 R80, R8.reuse, R4, R80 ;  /* 0x000000040850723c */ /* 0x044fec0000001850 */
[----:B------:R-:W-:Y:S01]  /*d670*/  HMMA.16816.F32 R76, R8, R6, R76 ;  /* 0x00000006084c723c */ /* 0x000fe2000000184c */
[----:B------:R-:W-:Y:S01]  /*d680*/  F2FP.F16.F32.PACK_AB R4, R45, R142 ;  /* 0x0000008e2d04723e */ /* 0x000fe200000000ff */
[----:B------:R-:W-:Y:S01]  /*d690*/  FADD.FTZ R142, R142, R3 ;  /* 0x000000038e8e7221 */ /* 0x000fe20000010000 */
[----:B-1----:R-:W-:-:S02]  /*d6a0*/  F2FP.F16.F32.PACK_AB R5, R49, R44 ;  /* 0x0000002c3105723e */ /* 0x002fc400000000ff */
[----:B------:R-:W-:Y:S01]  /*d6b0*/  MOV R3, R57 ;  /* 0x0000003900037202 */ /* 0x000fe20000000f00 */
[----:B-----5:R-:W-:Y:S01]  /*d6c0*/  HMMA.16816.F32 R72, R8, R20, R72 ;  /* 0x000000140848723c */ /* 0x020fe20000001848 */
[----:B------:R-:W-:Y:S01]  /*d6d0*/  F2FP.F16.F32.PACK_AB R6, R47, R146 ;  /* 0x000000922f06723e */ /* 0x000fe200000000ff */
[----:B------:R-:W-:Y:S01]  /*d6e0*/  FADD.FTZ R45, R45, R142 ;  /* 0x0000008e2d2d7221 */ /* 0x000fe20000010000 */
[----:B----4-:R-:W-:-:S03]  /*d6f0*/  F2FP.F16.F32.PACK_AB R7, R51, R46 ;  /* 0x0000002e3307723e */ /* 0x010fc600000000ff */
[----:B------:R-:W-:Y:S01]  /*d700*/  HMMA.16816.F32 R68, R8, R22, R68 ;  /* 0x000000160844723c */ /* 0x000fe20000001844 */
[----:B------:R-:W1:Y:S01]  /*d710*/  LDSM.16.MT88.4 R8, [R118+0xcc00] ;  /* 0x00cc00007608783b */ /* 0x000e620000004200 */
[----:B------:R-:W-:-:S04]  /*d720*/  FADD.FTZ R146, R146, R45 ;  /* 0x0000002d92927221 */ /* 0x000fc80000010000 */
[----:B------:R-:W-:Y:S01]  /*d730*/  HMMA.16816.F32 R104, R4, R16, R104 ;  /* 0x000000100468723c */ /* 0x000fe20000001868 */
[----:B------:R-:W-:-:S05]  /*d740*/  FADD.FTZ R188, R47, R146 ;  /* 0x000000922fbc7221 */ /* 0x000fca0000010000 */
[C---:B------:R-:W-:Y:S01]  /*d750*/  HMMA.16816.F32 R100, R4.reuse, R18, R100 ;  /* 0x000000120464723c */ /* 0x040fe20000001864 */
[----:B------:R-:W2:Y:S05]  /*d760*/  LDSM.16.MT88.4 R16, [R164+0xec00] ;  /* 0x00ec0000a410783b */ /* 0x000eaa0000004200 */
[C---:B---3--:R-:W-:Y:S06]  /*d770*/  HMMA.16816.F32 R96, R4.reuse, R12, R96 ;  /* 0x0000000c0460723c */ /* 0x048fec0000001860 */
[C---:B------:R-:W-:Y:S01]  /*d780*/  HMMA.16816.F32 R92, R4.reuse, R14, R92 ;  /* 0x0000000e045c723c */ /* 0x040fe2000000185c */
[----:B------:R-:W3:Y:S05]  /*d790*/  LDSM.16.MT88.4 R12, [R118+0xec00] ;  /* 0x00ec0000760c783b */ /* 0x000eea0000004200 */
[C---:B------:R-:W-:Y:S06]  /*d7a0*/  HMMA.16816.F32 R112, R4.reuse, R24, R112 ;  /* 0x000000180470723c */ /* 0x040fec0000001870 */
[C---:B------:R-:W-:Y:S06]  /*d7b0*/  HMMA.16816.F32 R108, R4.reuse, R26, R108 ;  /* 0x0000001a046c723c */ /* 0x040fec000000186c */
[C---:B-1----:R-:W-:Y:S06]  /*d7c0*/  HMMA.16816.F32 R88, R4.reuse, R8, R88 ;  /* 0x000000080458723c */ /* 0x042fec0000001858 */
[----:B------:R-:W-:Y:S01]  /*d7d0*/  HMMA.16816.F32 R84, R4, R10, R84 ;  /* 0x0000000a0454723c */ /* 0x000fe20000001854 */
[----:B------:R-:W-:-:S04]  /*d7e0*/  FADD.FTZ R8, R40, R35 ;  /* 0x0000002328087221 */ /* 0x000fc80000010000 */
[----:B------:R-:W-:Y:S01]  /*d7f0*/  FADD.FTZ R8, R43, R8 ;  /* 0x000000082b087221 */ /* 0x000fe20000010000 */
[----:B--2---:R-:W-:Y:S03]  /*d800*/  HMMA.16816.F32 R80, R4, R16, R80 ;  /* 0x000000100450723c */ /* 0x004fe60000001850 */
[----:B------:R-:W-:-:S03]  /*d810*/  FADD.FTZ R9, R41, R8 ;  /* 0x0000000829097221 */ /* 0x000fc60000010000 */
[----:B------:R-:W-:Y:S01]  /*d820*/  HMMA.16816.F32 R76, R4, R18, R76 ;  /* 0x00000012044c723c */ /* 0x000fe2000000184c */
[----:B------:R-:W-:-:S04]  /*d830*/  FADD.FTZ R9, R42, R9 ;  /* 0x000000092a097221 */ /* 0x000fc80000010000 */
[----:B------:R-:W-:Y:S01]  /*d840*/  FADD.FTZ R44, R44, R9 ;  /* 0x000000092c2c7221 */ /* 0x000fe20000010000 */
[----:B---3--:R-:W-:Y:S03]  /*d850*/  HMMA.16816.F32 R72, R4, R12, R72 ;  /* 0x0000000c0448723c */ /* 0x008fe60000001848 */
[----:B------:R-:W-:-:S03]  /*d860*/  FADD.FTZ R49, R49, R44 ;  /* 0x0000002c31317221 */ /* 0x000fc60000010000 */
[----:B------:R-:W-:Y:S01]  /*d870*/  HMMA.16816.F32 R68, R4, R14, R68 ;  /* 0x0000000e0444723c */ /* 0x000fe20000001844 */
[----:B------:R-:W-:-:S04]  /*d880*/  FADD.FTZ R46, R46, R49 ;  /* 0x000000312e2e7221 */ /* 0x000fc80000010000 */
[----:B------:R-:W-:-:S15]  /*d890*/  FADD.FTZ R189, R51, R46 ;  /* 0x0000002e33bd7221 */ /* 0x000fde0000010000 */
[----:B------:R-:W-:-:S04]  /*d8a0*/  NOP ;  /* 0x0000000000007918 */ /* 0x000fc80000000000 */
.L_x_1962:
        /* <DEDUP_REMOVED lines=10> */
.L_x_1974:
        /* <DEDUP_REMOVED lines=9> */
[----:B------:R-:W-:Y:S01]  /*d9e0*/  IMAD.MOV.U32 R8, RZ, RZ, RZ ;  /* 0x000000ffff087224 */ /* 0x000fe200078e00ff */
        /* <DEDUP_REMOVED lines=10> */
[--C-:B-1----:R-:W-:Y:S04]  /*da90*/  IMAD.MOV R2, RZ, RZ, -R9.reuse ;  /* 0x000000ffff027224 */ /* 0x102fe800078e0a09 */
        /* <DEDUP_REMOVED lines=10> */
[C---:B------:R-:W-:Y:S01]  /*db40*/  IMAD R8, R3.reuse, R4, R8 ;  /* 0x0000000403087224 */ /* 0x040fe200078e0208 */
[----:B------:R-:W-:Y:S04]  /*db50*/  LOP3.LUT R4, RZ, R6, RZ, 0x33, !PT ;  /* 0x00000006ff047212 */ /* 0x000fe800078e33ff */
[----:B------:R-:W-:Y:S07]  /*db60*/  ISETP.GT.U32.AND P1, PT, R3, R8, PT ;  /* 0x000000080300720c */ /* 0x000fee0003f24070 */
[----:B------:R-:W-:Y:S02]  /*db70*/  @!P0 IMAD.IADD R7, R7, 0x1, -R3 ;  /* 0x0000000107078824 */ /* 0x000fe400078e0a03 */
[----:B------:R-:W-:Y:S03]  /*db80*/  @!P0 VIADD R9, R9, 0x1 ;  /* 0x0000000109098836 */ /* 0x000fe60000000000 */
[-C--:B------:R-:W-:Y:S01]  /*db90*/  ISETP.GE.U32.AND P5, PT, R7, R3.reuse, PT ;  /* 0x000000030700720c */ /* 0x080fe20003fa6070 */
[----:B------:R-:W-:Y:S01]  /*dba0*/  @!P1 VIADD R2, R2, 0x1 ;  /* 0x0000000102029836 */ /* 0x000fe20000000000 */
[-C--:B------:R-:W-:Y:S02]  /*dbb0*/  @!P1 IADD3 R8, R8, -R3.reuse, RZ ;  /* 0x8000000308089210 */ /* 0x080fe40007ffe0ff */
[----:B------:R-:W-:Y:S02]  /*dbc0*/  ISETP.GE.AND P1, PT, R5, RZ, PT ;  /* 0x000000ff0500720c */ /* 0x000fe40003f26270 */
[----:B------:R-:W-:Y:S07]  /*dbd0*/  ISETP.GE.U32.AND P0, PT, R8, R3, PT ;  /* 0x000000030800720c */ /* 0x000fee0003f06070 */
[----:B------:R-:W-:Y:S02]  /*dbe0*/  @P5 IADD3 R9, R9, 0x1, RZ ;  /* 0x0000000109095810 */ /* 0x000fe40007ffe0ff */
[----:B------:R-:W-:Y:S03]  /*dbf0*/  ISETP.GE.AND P5, PT, R11, RZ, PT ;  /* 0x000000ff0b00720c */ /* 0x000fe60003fa6270 */
[----:B------:R-:W-:Y:S02]  /*dc00*/  @!P1 IMAD.MOV R9, RZ, RZ, -R9 ;  /* 0x000000ffff099224 */ /* 0x000fe400078e0a09 */
[----:B------:R-:W-:Y:S01]  /*dc10*/  @P0 VIADD R2, R2, 0x1 ;  /* 0x0000000102020836 */ /* 0x000fe20000000000 */
[----:B------:R-:W-:Y:S04]  /*dc20*/  ISETP.NE.AND P0, PT, R6, RZ, PT ;  /* 0x000000ff0600720c */ /* 0x000fe80003f05270 */
[----:B------:R-:W-:Y:S03]  /*dc30*/  SEL R3, R4, R9, !P0 ;  /* 0x0000000904037207 */ /* 0x000fe60004000000 */
[----:B------:R-:W-:Y:S02]  /*dc40*/  @!P5 IADD3 R2, -R2, RZ, RZ ;  /* 0x000000ff0202d210 */ /* 0x000fe40007ffe1ff */
[C---:B------:R-:W-:Y:S02]  /*dc50*/  LEA R14, P1, R3.reuse, R180, 0x2 ;  /* 0x000000b4030e7211 */ /* 0x040fe400078210ff */
[----:B------:R-:W-:Y:S02]  /*dc60*/  SEL R9, R4, R2, !P0 ;  /* 0x0000000204097207 */ /* 0x000fe40004000000 */
[-C--:B------:R-:W-:Y:S01]  /*dc70*/  LEA.HI.X.SX32 R15, R3, R181.reuse, 0x2, P1 ;  /* 0x000000b5030f7211 */ /* 0x080fe200008f16ff */
[----:B------:R-:W1:Y:S01]  /*dc80*/  LDC.64 R4, c[0x0][0x250] ;  /* 0x00009400ff047b82 */ /* 0x000e620000000a00 */
        /* <DEDUP_REMOVED lines=14> */
[-C--:B---3--:R-:W-:Y:S04]  /*dd70*/  IMAD.WIDE.U32 R10, R7, R2.reuse, R10 ;  /* 0x00000002070a7225 */ /* 0x088fe800078e000a */
[----:B------:R-:W-:Y:S04]  /*dd80*/  IMAD R4, R5, R2, RZ ;  /* 0x0000000205047224 */ /* 0x000fe800078e02ff */
[----:B------:R-:W-:Y:S05]  /*dd90*/  IMAD R4, R7, R3, R4 ;  /* 0x0000000307047224 */ /* 0x000fea00078e0204 */
[----:B------:R-:W-:Y:S07]  /*dda0*/  IADD3 R193, R11, R4, RZ ;  /* 0x000000040bc17210 */ /* 0x000fee0007ffe0ff */
.L_x_1971:
        /* <DEDUP_REMOVED lines=49> */
[----:B------:R1:W-:Y:S01]  /*e0c0*/  @!P3 LDGSTS.E.BYPASS.LTC128B.128 [R175+0xb800], desc[UR12][R198.64+0x40] ;  /* 0x0b800040c6afbfae */ /* 0x0003e2000b901d4c */
[CCC-:B------:R-:W-:Y:S02]  /*e0d0*/  @!P3 LEA.HI.X R209, R192.reuse, R191.reuse, R194.reuse, 0x1, P1 ;  /* 0x000000bfc0d1b211 */ /* 0x1c0fe400008f0cc2 */
[C---:B------:R-:W-:Y:S03]  /*e0e0*/  @!P2 LEA R190, P0, R192.reuse, R190, 0x1 ;  /* 0x000000bec0bea211 */ /* 0x040fe600078008ff */
[----:B------:R-:W-:Y:S01]  /*e0f0*/  @P2 STS.128 [R175+0xd800], RZ ;  /* 0x00d800ffaf002388 */ /* 0x000fe20000000c00 */
[----:B------:R-:W-:Y:S05]  /*e100*/  @!P2 LEA.HI.X R191, R192, R191, R194, 0x1, P0 ;  /* 0x000000bfc0bfa211 */ /* 0x000fea00000f0cc2 */
[----:B------:R-:W-:Y:S01]  /*e110*/  @!PT LDS RZ, [RZ] ;  /* 0x00000000fffff984 */ /* 0x000fe20000000800 */
[----:B------:R-:W-:Y:S01]  /*e120*/  @!PT LDS RZ, [RZ] ;  /* 0x00000000fffff984 */ /* 0x000fe20000000800 */
[----:B------:R-:W-:Y:S01]  /*e130*/  @!PT LDS RZ, [RZ] ;  /* 0x00000000fffff984 */ /* 0x000fe20000000800 */
[----:B------:R2:W-:Y:S01]  /*e140*/  @!P2 LDGSTS.E.BYPASS.LTC128B.128 [R175+0xd800], desc[UR12][R196.64+0x80] ;  /* 0x0d800080c4afafae */ /* 0x0005e2000b901d4c */
[----:B------:R-:W-:Y:S05]  /*e150*/  ISETP.GE.AND P0, PT, R174, 0x2, PT ;  /* 0x00000002ae00780c */ /* 0x000fea0003f06270 */
[----:B------:R-:W-:Y:S06]  /*e160*/  @P4 STS.128 [R175+0xa000], RZ ;  /* 0x00a000ffaf004388 */ /* 0x000fec0000000c00 */
        /* <DEDUP_REMOVED lines=29> */
[----:B------:R-:W-:Y:S06]  /*e340*/  LDSM.16.M88.4 R120, [R167] ;  /* 0x00000000a778783b */ /* 0x000fec0000000200 */
[----:B------:R-:W1:Y:S06]  /*e350*/  LDSM.16.M88.4 R124, [R166+0x3000] ;  /* 0x00300000a67c783b */ /* 0x000e6c0000000200 */
[----:B------:R-:W2:Y:S06]  /*e360*/  LDSM.16.M88.4 R128, [R166+0x3400] ;  /* 0x00340000a680783b */ /* 0x000eac0000000200 */
[----:B------:R-:W3:Y:S06]  /*e370*/  LDSM.16.M88.4 R132, [R166+0x3800] ;  /* 0x00380000a684783b */ /* 0x000eec0000000200 */
[----:B------:R-:W4:Y:S06]  /*e380*/  LDSM.16.M88.4 R136, [R166+0x3c00] ;  /* 0x003c0000a688783b */ /* 0x000f2c0000000200 */
[----:B------:R-:W0:Y:S06]  /*e390*/  LDGDEPBAR ;  /* 0x00000000000079af */ /* 0x000e2c0000000000 */
[----:B------:R-:W5:Y:S06]  /*e3a0*/  LDSM.16.M88.4 R140, [R166+0x4000] ;  /* 0x00400000a68c783b */ /* 0x000f6c0000000200 */
[----:B------:R-:W5:Y:S01]  /*e3b0*/  LDSM.16.M88.4 R144, [R166+0x4400] ;  /* 0x00440000a690783b */ /* 0x000f620000000200 */
[C---:B-1----:R-:W-:Y:S05]  /*e3c0*/  HMMA.16816.F32 R4, R120.reuse, R124, RZ ;  /* 0x0000007c7804723c */ /* 0x042fea00000018ff */
[----:B------:R-:W1:Y:S01]  /*e3d0*/  LDSM.16.M88.4 R148, [R166+0x4800] ;  /* 0x00480000a694783b */ /* 0x000e620000000200 */
[C---:B------:R-:W-:Y:S05]  /*e3e0*/  HMMA.16816.F32 R8, R120.reuse, R126, RZ ;  /* 0x0000007e7808723c */ /* 0x040fea00000018ff */
[----:B------:R-:W1:Y:S01]  /*e3f0*/  LDSM.16.M88.4 R152, [R166+0x4c00] ;  /* 0x004c0000a698783b */ /* 0x000e620000000200 */
[C---:B--2---:R-:W-:Y:S05]  /*e400*/  HMMA.16816.F32 R12, R120.reuse, R128, RZ ;  /* 0x00000080780c723c */ /* 0x044fea00000018ff */
[----:B------:R-:W-:Y:S01]  /*e410*/  LDSM.16.M88.4 R156, [R165] ;  /* 0x00000000a59c783b */ /* 0x000fe20000000200 */
[C---:B------:R-:W-:Y:S05]  /*e420*/  HMMA.16816.F32 R16, R120.reuse, R130, RZ ;  /* 0x000000827810723c */ /* 0x040fea00000018ff */
[----:B------:R-:W2:Y:S01]  /*e430*/  LDSM.16.M88.4 R160, [R119+0x3000] ;  /* 0x0030000077a0783b */ /* 0x000ea20000000200 */
[C---:B---3--:R-:W-:Y:S05]  /*e440*/  HMMA.16816.F32 R20, R120.reuse, R132, RZ ;  /* 0x000000847814723c */ /* 0x048fea00000018ff */
[----:B------:R-:W-:Y:S01]  /*e450*/  LDSM.16.M88.4 R124, [R119+0x3800] ;  /* 0x00380000777c783b */ /* 0x000fe20000000200 */
[C---:B------:R-:W-:Y:S05]  /*e460*/  HMMA.16816.F32 R24, R120.reuse, R134, RZ ;  /* 0x000000867818723c */ /* 0x040fea00000018ff */
[----:B------:R-:W-:Y:S01]  /*e470*/  LDSM.16.M88.4 R128, [R119+0x3c00] ;  /* 0x003c00007780783b */ /* 0x000fe20000000200 */
[C---:B----4-:R-:W-:Y:S05]  /*e480*/  HMMA.16816.F32 R28, R120.reuse, R136, RZ ;  /* 0x00000088781c723c */ /* 0x050fea00000018ff */
[----:B------:R-:W-:Y:S01]  /*e490*/  LDSM.16.M88.4 R132, [R166+0x5800] ;  /* 0x00580000a684783b */ /* 0x000fe20000000200 */
        /* <DEDUP_REMOVED lines=10> */
[C---:B--2---:R-:W-:Y:S06]  /*e540*/  HMMA.16816.F32 R4, R156.reuse, R160, R4 ;  /* 0x000000a09c04723c */ /* 0x044fec0000001804 */
        /* <DEDUP_REMOVED lines=105> */
[----:B------:R-:W1:Y:S02]  /*ebe0*/  LDSM.16.M88.4 R120, [R119+0x7c00] ;  /* 0x007c00007778783b */ /* 0x000e640000000200 */
[----:B------:R-:W2:Y:S01]  /*ebf0*/  MUFU.TANH R241, R241 ;  /* 0x000000f100f17308 */ /* 0x000ea20000002400 */
[----:B------:R-:W-:Y:S02]  /*ec00*/  FMUL.FTZ R249, R9, UR8 ;  /* 0x0000000809f97c20 */ /* 0x000fe40008410000 */
        /* <DEDUP_REMOVED lines=26> */
[C---:B-1----:R-:W-:Y:S04]  /*edb0*/  HMMA.16816.F32 R28, R132.reuse, R120, R28 ;  /* 0x00000078841c723c */ /* 0x042fe8000000181c */
[----:B------:R-:W1:Y:S01]  /*edc0*/  MUFU.TANH R249, R249 ;  /* 0x000000f900f97308 */ /* 0x000e620000002400 */
[----:B------:R-:W-:Y:S01]  /*edd0*/  FMUL.FTZ R225, R27, UR8 ;  /* 0x000000081be17c20 */ /* 0x000fe20008410000 */
[C---:B------:R-:W-:Y:S01]  /*ede0*/  HMMA.16816.F32 R32, R132.reuse, R122, R32 ;  /* 0x0000007a8420723c */ /* 0x040fe20000001820 */
[----:B------:R-:W5:Y:S07]  /*edf0*/  LDSM.16.M88.4 R120, [R119+0x8400] ;  /* 0x008400007778783b */ /* 0x000f6e0000000200 */
[----:B------:R-:W1:Y:S01]  /*ee00*/  MUFU.TANH R251, R251 ;  /* 0x000000fb00fb7308 */ /* 0x000e620000002400 */
[C---:B----4-:R-:W-:Y:S09]  /*ee10*/  HMMA.16816.F32 R36, R132.reuse, R124, R36 ;  /* 0x0000007c8424723c */ /* 0x050ff20000001824 */
[----:B------:R-:W4:Y:S01]  /*ee20*/  MUFU.TANH R194, R194 ;  /* 0x000000c200c27308 */ /* 0x000f220000002400 */
[C---:B------:R-:W-:Y:S01]  /*ee30*/  HMMA.16816.F32 R40, R132.reuse, R126, R40 ;  /* 0x0000007e8428723c */ /* 0x040fe20000001828 */
[----:B------:R-:W3:Y:S02]  /*ee40*/  LDSM.16.M88.4 R124, [R119+0x8800] ;  /* 0x00880000777c783b */ /* 0x000ee40000000200 */
        /* <DEDUP_REMOVED lines=14> */
[----:B------:R2:W1:Y:S01]  /*ef30*/  MUFU.TANH R161, R191 ;  /* 0x000000bf00a17308 */ /* 0x0004620000002400 */
[----:B------:R-:W-:Y:S01]  /*ef40*/  FMUL.FTZ R202, R40, UR8 ;  /* 0x0000000828ca7c20 */ /* 0x000fe20008410000 */
[----:B------:R-:W-:Y:S01]  /*ef50*/  FMUL.FTZ R193, R42, UR8 ;  /* 0x000000082ac17c20 */ /* 0x000fe20008410000 */
[C---:B-----5:R-:W-:Y:S07]  /*ef60*/  HMMA.16816.F32 R44, R132.reuse, R120, R44 ;  /* 0x00000078842c723c */ /* 0x060fee000000182c */
[----:B------:R5:W1:Y:S01]  /*ef70*/  MUFU.TANH R159, R190 ;  /* 0x000000be009f7308 */ /* 0x000a620000002400 */
[C---:B------:R-:W-:Y:S01]  /*ef80*/  HMMA.16816.F32 R48, R132.reuse, R122, R48 ;  /* 0x0000007a8430723c */ /* 0x040fe20000001830 */
[----:B------:R-:W4:Y:S01]  /*ef90*/  LDSM.16.M88.4 R120, [R119+0x8c00] ;  /* 0x008c00007778783b */ /* 0x000f220000000200 */
[----:B------:R-:W-:Y:S07]  /*efa0*/  DEPBAR.LE SB0, 0x0 ;  /* 0x000080000000791a */ /* 0x000fee0000000000 */
[----:B------:R1:W1:Y:S01]  /*efb0*/  MUFU.TANH R157, R202 ;  /* 0x000000ca009d7308 */ /* 0x0002620000002400 */
[----:B------:R-:W-:Y:S01]  /*efc0*/  BAR.SYNC.DEFER_BLOCKING 0x0 ;  /* 0x0000000000007b1d */ /* 0x000fe20000010000 */
[C---:B---3--:R-:W-:Y:S05]  /*efd0*/  HMMA.16816.F32 R52, R132.reuse, R124, R52 ;  /* 0x0000007c8434723c */ /* 0x048fea0000001834 */
[----:B--2---:R-:W-:Y:S03]  /*efe0*/  FMUL.FTZ R191, R41, UR8 ;  /* 0x0000000829bf7c20 */ /* 0x004fe60008410000 */
[----:B------:R-:W2:Y:S01]  /*eff0*/  MUFU.TANH R239, R239 ;  /* 0x000000ef00ef7308 */ /* 0x000ea20000002400 */
[C---:B------:R-:W-:Y:S03]  /*f000*/  HMMA.16816.F32 R56, R132.reuse, R126, R56 ;  /* 0x0000007e8438723c */ /* 0x040fe60000001838 */
[----:B------:R-:W-:Y:S01]  /*f010*/  FMUL.FTZ R204, R44, UR8 ;  /* 0x000000082ccc7c20 */ /* 0x000fe20008410000 */
[----:B------:R-:W-:Y:S01]  /*f020*/  FMUL.FTZ R206, R47, UR8 ;  /* 0x000000082fce7c20 */ /* 0x000fe20008410000 */
[----:B-----5:R-:W-:Y:S04]  /*f030*/  FMUL.FTZ R190, R43, UR8 ;  /* 0x000000082bbe7c20 */ /* 0x020fe80008410000 */
[----:B------:R3:W2:Y:S02]  /*f040*/  MUFU.TANH R155, R191 ;  /* 0x000000bf009b7308 */ /* 0x0006a40000002400 */
[----:B------:R-:W-:Y:S01]  /*f050*/  FMUL.FTZ R210, R45, UR8 ;  /* 0x000000082dd27c20 */ /* 0x000fe20008410000 */
[----:B------:R-:W-:Y:S01]  /*f060*/  FMUL.FTZ R208, R46, UR8 ;  /* 0x000000082ed07c20 */ /* 0x000fe20008410000 */
[----:B-1----:R-:W-:Y:S06]  /*f070*/  FMUL.FTZ R202, R50, UR8 ;  /* 0x0000000832ca7c20 */ /* 0x002fec0008410000 */
[----:B------:R1:W1:Y:S10]  /*f080*/  MUFU.TANH R145, R204 ;  /* 0x000000cc00917308 */ /* 0x0002740000002400 */
[----:B------:R5:W2:Y:S01]  /*f090*/  MUFU.TANH R151, R206 ;  /* 0x000000ce00977308 */ /* 0x000aa20000002400 */
[----:B---3--:R-:W-:Y:S01]  /*f0a0*/  FMUL.FTZ R191, R48, UR8 ;  /* 0x0000000830bf7c20 */ /* 0x008fe20008410000 */
[----:B------:R-:W-:Y:S01]  /*f0b0*/  FMUL.FTZ R212, R57, UR8 ;  /* 0x0000000839d47c20 */ /* 0x000fe20008410000 */
[C---:B----4-:R-:W-:Y:S03]  /*f0c0*/  HMMA.16816.F32 R60, R132.reuse, R120, R60 ;  /* 0x00000078843c723c */ /* 0x050fe6000000183c */
[----:B------:R-:W-:Y:S04]  /*f0d0*/  FMUL.FTZ R214, R56, UR8 ;  /* 0x0000000838d67c20 */ /* 0x000fe80008410000 */
[----:B------:R3:W4:Y:S01]  /*f0e0*/  MUFU.TANH R163, R190 ;  /* 0x000000be00a37308 */ /* 0x0007220000002400 */
[----:B-1----:R-:W-:Y:S01]  /*f0f0*/  FMUL.FTZ R204, R49, UR8 ;  /* 0x0000000831cc7c20 */ /* 0x002fe20008410000 */
[----:B------:R-:W-:Y:S08]  /*f100*/  HMMA.16816.F32 R64, R132, R122, R64 ;  /* 0x0000007a8440723c */ /* 0x000ff00000001840 */
[----:B------:R1:W1:Y:S03]  /*f110*/  MUFU.TANH R143, R210 ;  /* 0x000000d2008f7308 */ /* 0x0002660000002400 */
[----:B-----5:R-:W-:Y:S07]  /*f120*/  FMUL.FTZ R206, R54, UR8 ;  /* 0x0000000836ce7c20 */ /* 0x020fee0008410000 */
[----:B------:R5:W2:Y:S01]  /*f130*/  MUFU.TANH R153, R208 ;  /* 0x000000d000997308 */ /* 0x000aa20000002400 */
[----:B---3--:R-:W-:Y:S01]  /*f140*/  FMUL.FTZ R190, R51, UR8 ;  /* 0x0000000833be7c20 */ /* 0x008fe20008410000 */
[----:B------:R-:W-:Y:S08]  /*f150*/  FMUL.FTZ R216, R61, UR8 ;  /* 0x000000083dd87c20 */ /* 0x000ff00008410000 */
[----:B------:R3:W2:Y:S01]  /*f160*/  MUFU.TANH R141, R191 ;  /* 0x000000bf008d7308 */ /* 0x0006a20000002400 */
[----:B-1----:R-:W-:Y:S09]  /*f170*/  FMUL.FTZ R210, R52, UR8 ;  /* 0x0000000834d27c20 */ /* 0x002ff20008410000 */
[----:B------:R1:W1:Y:S01]  /*f180*/  MUFU.TANH R137, R204 ;  /* 0x000000cc00897308 */ /* 0x0002620000002400 */
[----:B-----5:R-:W-:Y:S09]  /*f190*/  FMUL.FTZ R208, R53, UR8 ;  /* 0x0000000835d07c20 */ /* 0x020ff20008410000 */
[----:B------:R5:W2:Y:S01]  /*f1a0*/  MUFU.TANH R5, R206 ;  /* 0x000000ce00057308 */ /* 0x000aa20000002400 */
[----:B---3--:R-:W-:Y:S09]  /*f1b0*/  FMUL.FTZ R191, R55, UR8 ;  /* 0x0000000837bf7c20 */ /* 0x008ff20008410000 */
[----:B------:R-:W3:Y:S01]  /*f1c0*/  MUFU.TANH R149, R202 ;  /* 0x000000ca00957308 */ /* 0x000ee20000002400 */
[----:B-1----:R-:W-:Y:S09]  /*f1d0*/  FMUL.FTZ R204, R58, UR8 ;  /* 0x000000083acc7c20 */ /* 0x002ff20008410000 */
[----:B------:R1:W1:Y:S01]  /*f1e0*/  MUFU.TANH R147, R190 ;  /* 0x000000be00937308 */ /* 0x0002620000002400 */
[----:B-----5:R-:W-:Y:S09]  /*f1f0*/  FMUL.FTZ R206, R60, UR8 ;  /* 0x000000083cce7c20 */ /* 0x020ff20008410000 */
[----:B------:R5:W2:Y:S10]  /*f200*/  MUFU.TANH R129, R210 ;  /* 0x000000d200817308 */ /* 0x000ab40000002400 */
[----:B------:R4:W2:Y:S01]  /*f210*/  MUFU.TANH R127, R208 ;  /* 0x000000d0007f7308 */ /* 0x0008a20000002400 */
[----:B-1----:R-:W-:Y:S09]  /*f220*/  FMUL.FTZ R190, R59, UR8 ;  /* 0x000000083bbe7c20 */ /* 0x002ff20008410000 */
[----:B------:R1:W1:Y:S01]  /*f230*/  MUFU.TANH R202, R191 ;  /* 0x000000bf00ca7308 */ /* 0x0002620000002400 */
[----:B-----5:R-:W-:Y:S09]  /*f240*/  FMUL.FTZ R210, R63, UR8 ;  /* 0x000000083fd27c20 */ /* 0x020ff20008410000 */
[----:B------:R5:W2:Y:S01]  /*f250*/  MUFU.TANH R124, R212 ;  /* 0x000000d4007c7308 */ /* 0x000aa20000002400 */
[----:B----4-:R-:W-:Y:S09]  /*f260*/  FMUL.FTZ R208, R65, UR8 ;  /* 0x0000000841d07c20 */ /* 0x010ff20008410000 */
[----:B------:R4:W2:Y:S01]  /*f270*/  MUFU.TANH R9, R204 ;  /* 0x000000cc00097308 */ /* 0x0008a20000002400 */
[----:B-1----:R-:W-:Y:S09]  /*f280*/  FMUL.FTZ R191, R64, UR8 ;  /* 0x0000000840bf7c20 */ /* 0x002ff20008410000 */
[----:B------:R1:W1:Y:S01]  /*f290*/  MUFU.TANH R123, R206 ;  /* 0x000000ce007b7308 */ /* 0x0002620000002400 */
[----:B-----5:R-:W-:Y:S09]  /*f2a0*/  FMUL.FTZ R212, R62, UR8 ;  /* 0x000000083ed47c20 */ /* 0x020ff20008410000 */
[----:B------:R-:W2:Y:S01]  /*f2b0*/  MUFU.TANH R196, R196 ;  /* 0x000000c400c47308 */ /* 0x000ea20000002400 */
[----:B----4-:R-:W-:Y:S09]  /*f2c0*/  FMUL.FTZ R204, R67, UR8 ;  /* 0x0000000843cc7c20 */ /* 0x010ff20008410000 */
[----:B------:R-:W4:Y:S01]  /*f2d0*/  MUFU.TANH R235, R235 ;  /* 0x000000eb00eb7308 */ /* 0x000f220000002400 */
[----:B-1----:R-:W-:Y:S09]  /*f2e0*/  FMUL.FTZ R206, R66, UR8 ;  /* 0x0000000842ce7c20 */ /* 0x002ff20008410000 */
        /* <DEDUP_REMOVED lines=24> */
[----:B------:R-:W1:Y:S10]  /*f470*/  MUFU.TANH R122, R216 ;  /* 0x000000d8007a7308 */ /* 0x000e740000002400 */
[----:B------:R-:W1:Y:S01]  /*f480*/  MUFU.TANH R131, R212 ;  /* 0x000000d400837308 */ /* 0x000e620000002400 */
[----:B-----5:R-:W-:Y:S09]  /*f490*/  MOV R190, R2 ;  /* 0x0000000200be7202 */ /* 0x020ff20000000f00 */
[----:B------:R-:W1:Y:S10]  /*f4a0*/  MUFU.TANH R130, R210 ;  /* 0x000000d200827308 */ /* 0x000e740000002400 */
[----:B------:R5:W1:Y:S10]  /*f4b0*/  MUFU.TANH R121, R191 ;  /* 0x000000bf00797308 */ /* 0x000a740000002400 */
[----:B------:R1:W1:Y:S10]  /*f4c0*/  MUFU.TANH R126, R208 ;  /* 0x000000d0007e7308 */ /* 0x0002740000002400 */
[----:B------:R1:W1:Y:S01]  /*f4d0*/  MUFU.TANH R53, R206 ;  /* 0x000000ce00357308 */ /* 0x0002620000002400 */
[----:B-----5:R-:W-:Y:S09]  /*f4e0*/  MOV R191, R3 ;  /* 0x0000000300bf7202 */ /* 0x020ff20000000f00 */
[----:B------:R1:W1:Y:S01]  /*f4f0*/  MUFU.TANH R52, R204 ;  /* 0x000000cc00347308 */ /* 0x0002620000002400 */
        /* <DEDUP_REMOVED lines=9> */
[----:B------:R-:W-:Y:S03]  /*f590*/  VIADD R15, R15, 0xffffff80 ;  /* 0xffffff800f0f7836 */ /* 0x000fe60000000000 */
[----:B------:R-:W-:Y:S02]  /*f5a0*/  IABS R11, R13 ;  /* 0x0000000d000b7213 */ /* 0x000fe40000000000 */
[----:B------:R-:W-:Y:S02]  /*f5b0*/  IABS R8, R15 ;  /* 0x0000000f00087213 */ /* 0x000fe40000000000 */
[-C--:B--2---:R-:W-:Y:S02]  /*f5c0*/  IABS R3, R4.reuse ;  /* 0x0000000400037213 */ /* 0x084fe40000000000 */
[-C--:B------:R-:W-:Y:S02]  /*f5d0*/  LOP3.LUT R13, R13, R4.reuse, RZ, 0x3c, !PT ;  /* 0x000000040d0d7212 */ /* 0x080fe400078e3cff */
[----:B------:R-:W2:Y:S01]  /*f5e0*/  I2F.RP R6, R3 ;  /* 0x0000000300067306 */ /* 0x000ea20000209400 */
[----:B------:R-:W-:Y:S09]  /*f5f0*/  LOP3.LUT R15, R15, R4, RZ, 0x3c, !PT ;  /* 0x000000040f0f7212 */ /* 0x000ff200078e3cff */
[----:B--2---:R-:W2:Y:S02]  /*f600*/  MUFU.RCP R2, R6 ;  /* 0x0000000600027308 */ /* 0x004ea40000001000 */
[----:B--2---:R-:W-:Y:S08]  /*f610*/  VIADD R16, R2, 0xffffffe ;  /* 0x0ffffffe02107836 */ /* 0x004ff00000000000 */
[----:B------:R-:W2:Y:S02]  /*f620*/  F2I.FTZ.U32.TRUNC.NTZ R17, R16 ;  /* 0x0000001000117305 */ /* 0x000ea4000021f000 */
[--C-:B--2---:R-:W-:Y:S01]  /*f630*/  IMAD.MOV R2, RZ, RZ, -R17.reuse ;  /* 0x000000ffff027224 */ /* 0x104fe200078e0a11 */
[----:B------:R-:W-:Y:S03]  /*f640*/  MOV R16, RZ ;  /* 0x000000ff00107202 */ /* 0x000fe60000000f00 */
[----:B------:R-:W-:Y:S04]  /*f650*/  IMAD R2, R2, R3, RZ ;  /* 0x0000000302027224 */ /* 0x000fe800078e02ff */
[----:B------:R-:W-:Y:S06]  /*f660*/  IMAD.HI.U32 R2, R17, R2, R16 ;  /* 0x0000000211027227 */ /* 0x000fec00078e0010 */
[C---:B------:R-:W-:Y:S04]  /*f670*/  IMAD.HI.U32 R10, R2.reuse, R11, RZ ;  /* 0x0000000b020a7227 */ /* 0x040fe800078e00ff */
[----:B------:R-:W-:Y:S02]  /*f680*/  IMAD.MOV R6, RZ, RZ, -R10 ;  /* 0x000000ffff067224 */ /* 0x000fe400078e0a0a */
[----:B------:R-:W-:Y:S04]  /*f690*/  IMAD.HI.U32 R2, R2, R8, RZ ;  /* 0x0000000802027227 */ /* 0x000fe800078e00ff */
[C---:B------:R-:W-:Y:S02]  /*f6a0*/  IMAD R11, R3.reuse, R6, R11 ;  /* 0x00000006030b7224 */ /* 0x040fe400078e020b */
[----:B------:R-:W-:Y:S03]  /*f6b0*/  IMAD.MOV R6, RZ, RZ, -R2 ;  /* 0x000000ffff067224 */ /* 0x000fe600078e0a02 */
[C---:B------:R-:W-:Y:S01]  /*f6c0*/  ISETP.GT.U32.AND P0, PT, R3.reuse, R11, PT ;  /* 0x0000000b0300720c */ /* 0x040fe20003f04070 */
[C---:B------:R-:W-:Y:S02]  /*f6d0*/  IMAD R8, R3.reuse, R6, R8 ;  /* 0x0000000603087224 */ /* 0x040fe400078e0208 */
[----:B------:R-:W2:Y:S03]  /*f6e0*/  LDC R6, c[0x0][0x24c] ;  /* 0x00009300ff067b82 */ /* 0x000ea60000000800 */
[----:B------:R-:W-:Y:S07]  /*f6f0*/  ISETP.GT.U32.AND P1, PT, R3, R8, PT ;  /* 0x000000080300720c */ /* 0x000fee0003f24070 */
[-C--:B------:R-:W-:Y:S01]  /*f700*/  @!P0 IADD3 R11, R11, -R3.reuse, RZ ;  /* 0x800000030b0b8210 */ /* 0x080fe20007ffe0ff */
[----:B------:R-:W-:Y:S03]  /*f710*/  @!P0 VIADD R10, R10, 0x1 ;  /* 0x000000010a0a8836 */ /* 0x000fe60000000000 */
[-C--:B------:R-:W-:Y:S02]  /*f720*/  ISETP.GE.U32.AND P5, PT, R11, R3.reuse, PT ;  /* 0x000000030b00720c */ /* 0x080fe40003fa6070 */
[----:B------:R-:W-:Y:S01]  /*f730*/  @!P1 IADD3 R2, R2, 0x1, RZ ;  /* 0x0000000102029810 */ /* 0x000fe20007ffe0ff */
[----:B------:R-:W-:Y:S01]  /*f740*/  @!P1 IMAD.IADD R8, R8, 0x1, -R3 ;  /* 0x0000000108089824 */ /* 0x000fe200078e0a03 */
[----:B------:R-:W-:Y:S02]  /*f750*/  ISETP.GE.AND P1, PT, R13, RZ, PT ;  /* 0x000000ff0d00720c */ /* 0x000fe40003f26270 */
[----:B------:R-:W-:Y:S02]  /*f760*/  LOP3.LUT R13, RZ, R4, RZ, 0x33, !PT ;  /* 0x00000004ff0d7212 */ /* 0x000fe400078e33ff */
[----:B------:R-:W-:Y:S05]  /*f770*/  ISETP.GE.U32.AND P0, PT, R8, R3, PT ;  /* 0x000000030800720c */ /* 0x000fea0003f06070 */
        /* <DEDUP_REMOVED lines=9> */
[-C--:B------:R-:W-:Y:S02]  /*f810*/  LEA.HI.X.SX32 R19, R3, R181.reuse, 0x2, P1 ;  /* 0x000000b503137211 */ /* 0x080fe400008f16ff */
[C---:B------:R-:W-:Y:S03]  /*f820*/  LEA R16, P0, R13.reuse, R180, 0x2 ;  /* 0x000000b40d107211 */ /* 0x040fe600078010ff */
[----:B------:R-:W3:Y:S01]  /*f830*/  LDG.E R8, desc[UR12][R18.64] ;  /* 0x0000000c12087981 */ /* 0x000ee2000c1e1900 */
[C---:B------:R-:W-:Y:S02]  /*f840*/  LEA.HI.X.SX32 R17, R13.reuse, R181, 0x2, P0 ;  /* 0x000000b50d117211 */ /* 0x040fe400000f16ff */
[----:B------:R-:W-:Y:S02]  /*f850*/  IADD3 R13, R13, -R3, RZ ;  /* 0x800000030d0d7210 */ /* 0x000fe40007ffe0ff */
[----:B------:R-:W4:Y:S01]  /*f860*/  LDC.64 R2, c[0x0][0x230] ;  /* 0x00008c00ff027b82 */ /* 0x000f220000000a00 */
[----:B------:R-:W3:Y:S02]  /*f870*/  LDG.E R11, desc[UR12][R16.64] ;  /* 0x0000000c100b7981 */ /* 0x000ee4000c1e1900 */
[----:B------:R-:W-:Y:S04]  /*f880*/  IMAD R4, R13, R4, -0x80 ;  /* 0xffffff800d047424 */ /* 0x000fe800078e0204 */
        /* <DEDUP_REMOVED lines=12> */
.L_x_1973:
        /* <DEDUP_REMOVED lines=42> */
[-C--:B------:R-:W-:Y:S01]  /*fbf0*/  @!P3 LEA R22, P1, R2, R186.reuse, 0x1 ;  /* 0x000000ba0216b211 */ /* 0x080fe200078208ff */
[----:B------:R-:W-:Y:S01]  /*fc00*/  IMAD.X R4, R170, 0x1, R4, P5 ;  /* 0x00000001aa047824 */ /* 0x000fe200028e0604 */
[CC--:B------:R-:W-:Y:S01]  /*fc10*/  @!P4 LEA R24, P5, R2.reuse, R186.reuse, 0x1 ;  /* 0x000000ba0218c211 */ /* 0x0c0fe200078a08ff */
[----:B------:R-:W-:Y:S01]  /*fc20*/  @!PT LDS RZ, [RZ] ;  /* 0x00000000fffff984 */ /* 0x000fe20000000800 */
[----:B------:R-:W-:Y:S01]  /*fc30*/  @!PT LDS RZ, [RZ] ;  /* 0x00000000fffff984 */ /* 0x000fe20000000800 */
[----:B------:R-:W-:Y:S01]  /*fc40*/  @!PT LDS RZ, [RZ] ;  /* 0x00000000fffff984 */ /* 0x000fe20000000800 */
[----:B------:R2:W-:Y:S01]  /*fc50*/  @!P3 LDGSTS.E.BYPASS.LTC128B.128 [R175+0x5800], desc[UR12][R12.64+0x40] ;  /* 0x058000400cafbfae */ /* 0x0005e2000b901d4c */
[C---:B------:R-:W-:Y:S01]  /*fc60*/  @!P2 LEA R26, P0, R2.reuse, R186, 0x1 ;  /* 0x000000ba021aa211 */ /* 0x040fe200078008ff */
[----:B------:R-:W-:Y:S01]  /*fc70*/  IMAD.MOV.U32 R186, RZ, RZ, R14 ;  /* 0x000000ffffba7224 */ /* 0x000fe200078e000e */
        /* <DEDUP_REMOVED lines=40> */
.L_x_1972:
[----:B------:R-:W-:Y:S01]  /*ff00*/  IADD3 R120, R174, -0x1, RZ ;  /* 0xffffffffae787810 */ /* 0x000fe20007ffe0ff */
[----:B--2---:R-:W-:Y:S03]  /*ff10*/  LDSM.16.MT88.4 R16, [R164+0x9000] ;  /* 0x00900000a410783b */ /* 0x004fe60000004200 */
[----:B------:R-:W-:Y:S04]  /*ff20*/  LEA R2, R120, R183, 0x7 ;  /* 0x000000b778027211 */ /* 0x000fe800078e38ff */
[C---:B------:R-:W-:Y:S01]  /*ff30*/  IADD3 R6, R2.reuse, 0x1, RZ ;  /* 0x0000000102067810 */ /* 0x040fe20007ffe0ff */
[----:B------:R-:W-:Y:S01]  /*ff40*/  LDSM.16.MT88.4 R24, [R118+0x9000] ;  /* 0x009000007618783b */ /* 0x000fe20000004200 */
[C---:B------:R-:W-:Y:S02]  /*ff50*/  IADD3 R4, R2.reuse, 0x8, RZ ;  /* 0x0000000802047810 */ /* 0x040fe40007ffe0ff */
[----:B------:R-:W-:Y:S02]  /*ff60*/  I2FP.F32.S32 R6, R6 ;  /* 0x0000000600067245 */ /* 0x000fe40000201400 */
[----:B------:R-:W-:Y:S02]  /*ff70*/  I2FP.F32.S32 R4, R4 ;  /* 0x0000000400047245 */ /* 0x000fe40000201400 */
[----:B------:R-:W-:Y:S01]  /*ff80*/  IADD3 R8, R2, 0x28, RZ ;  /* 0x0000002802087810 */ /* 0x000fe20007ffe0ff */
[CC--:B------:R-:W-:Y:S01]  /*ff90*/  FFMA.FTZ R245, R0.reuse, R6.reuse, R245 ;  /* 0x0000000600f57223 */ /* 0x0c0fe200000100f5 */
[----:B------:R-:W-:Y:S01]  /*ffa0*/  FFMA.FTZ R241, R0, R6, R241 ;  /* 0x0000000600f17223 */ /* 0x000fe200000100f1 */
[----:B------:R-:W-:Y:S01]  /*ffb0*/  IADD3 R6, R2, 0x20, RZ ;  /* 0x0000002002067810 */ /* 0x000fe20007ffe0ff */
[CC--:B------:R-:W-:Y:S01]  /*ffc0*/  FFMA.FTZ R251, R0.reuse, R4.reuse, R251 ;  /* 0x0000000400fb7223 */ /* 0x0c0fe200000100fb */
[----:B------:R-:W-:Y:S01]  /*ffd0*/  FFMA.FTZ R247, R0, R4, R247 ;  /* 0x0000000400f77223 */ /* 0x000fe200000100f7 */
[----:B------:R-:W-:Y:S01]  /*ffe0*/  IADD3 R4, R2, 0x21, RZ ;  /* 0x0000002102047810 */ /* 0x000fe20007ffe0ff */
[----:B------:R-:W-:Y:S01]  /*fff0*/  LDSM.16.MT88.4 R32, [R164+0xb000] ;  /* 0x00b00000a420783b */ /* 0x000fe20000004200 */
[----:B------:R-:W-:Y:S02]  /*10000*/  I2FP.F32.S32 R6, R6 ;  /* 0x0000000600067245 */ /* 0x000fe40000201400 */
[----:B------:R-:W-:Y:S02]  /*10010*/  I2FP.F32.S32 R4, R4 ;  /* 0x0000000400047245 */ /* 0x000fe40000201400 */
[----:B------:R-:W-:Y:S01]  /*10020*/  I2FP.F32.S32 R8, R8 ;  /* 0x0000000800087245 */ /* 0x000fe20000201400 */
[CC--:B-1----:R-:W-:Y:S01]  /*10030*/  FFMA.FTZ R223, R0.reuse, R6.reuse, R223 ;  /* 0x0000000600df7223 */ /* 0x0c2fe200000100df */
[----:B------:R-:W-:Y:S01]  /*10040*/  FFMA.FTZ R231, R0, R6, R231 ;  /* 0x0000000600e77223 */ /* 0x000fe200000100e7 */
[----:B------:R-:W-:Y:S01]  /*10050*/  IADD3 R6, R2, 0x29, RZ ;  /* 0x0000002902067810 */ /* 0x000fe20007ffe0ff */
[CC--:B------:R-:W-:Y:S01]  /*10060*/  FFMA.FTZ R229, R0.reuse, R4.reuse, R229 ;  /* 0x0000000400e57223 */ /* 0x0c0fe200000100e5 */
[----:B------:R-:W-:Y:S01]  /*10070*/  FFMA.FTZ R221, R0, R4, R221 ;  /* 0x0000000400dd7223 */ /* 0x000fe200000100dd */
[----:B------:R-:W-:Y:S01]  /*10080*/  IADD3 R4, R2, 0x30, RZ ;  /* 0x0000003002047810 */ /* 0x000fe20007ffe0ff */
[C---:B------:R-:W-:Y:S01]  /*10090*/  FFMA.FTZ R227, R0.reuse, R8, R227 ;  /* 0x0000000800e37223 */ /* 0x040fe200000100e3 */
[----:B------:R-:W-:Y:S01]  /*100a0*/  I2FP.F32.S32 R6, R6 ;  /* 0x0000000600067245 */ /* 0x000fe20000201400 */
[C---:B------:R-:W-:Y:S01]  /*100b0*/  FFMA.FTZ R219, R0.reuse, R8, R219 ;  /* 0x0000000800db7223 */ /* 0x040fe200000100db */
[----:B------:R-:W-:Y:S01]  /*100c0*/  I2FP.F32.S32 R4, R4 ;  /* 0x0000000400047245 */ /* 0x000fe20000201400 */
[----:B------:R-:W-:Y:S01]  /*100d0*/  LDSM.16.MT88.4 R40, [R118+0xb000] ;  /* 0x00b000007628783b */ /* 0x000fe20000004200 */
[----:B------:R-:W-:Y:S01]  /*100e0*/  I2FP.F32.S32 R11, R2 ;  /* 0x00000002000b7245 */ /* 0x000fe20000201400 */
[CC--:B------:R-:W-:Y:S01]  /*100f0*/  FFMA.FTZ R225, R0.reuse, R6.reuse, R225 ;  /* 0x0000000600e17223 */ /* 0x0c0fe200000100e1 */
[----:B------:R-:W-:Y:S01]  /*10100*/  FFMA.FTZ R217, R0, R6, R217 ;  /* 0x0000000600d97223 */ /* 0x000fe200000100d9 */
[----:B------:R-:W-:Y:S01]  /*10110*/  IADD3 R6, R2, 0x39, RZ ;  /* 0x0000003902067810 */ /* 0x000fe20007ffe0ff */
[-C--:B------:R-:W-:Y:S01]  /*10120*/  FFMA.FTZ R215, R0, R4.reuse, R215 ;  /* 0x0000000400d77223 */ /* 0x080fe200000100d7 */
[----:B------:R-:W-:Y:S01]  /*10130*/  IADD3 R8, R2, 0x38, RZ ;  /* 0x0000003802087810 */ /* 0x000fe20007ffe0ff */
[----:B------:R-:W-:Y:S01]  /*10140*/  FFMA.FTZ R207, R0, R4, R207 ;  /* 0x0000000400cf7223 */ /* 0x000fe200000100cf */
[----:B------:R-:W-:Y:S01]  /*10150*/  IADD3 R4, R2, 0x40, RZ ;  /* 0x0000004002047810 */ /* 0x000fe20007ffe0ff */
[CC--:B------:R-:W-:Y:S01]  /*10160*/  FFMA.FTZ R243, R0.reuse, R11.reuse, R243 ;  /* 0x0000000b00f37223 */ /* 0x0c0fe200000100f3 */
[----:B------:R-:W-:Y:S01]  /*10170*/  I2FP.F32.S32 R6, R6 ;  /* 0x0000000600067245 */ /* 0x000fe20000201400 */
[----:B------:R-:W-:Y:S01]  /*10180*/  FFMA.FTZ R11, R0, R11, R199 ;  /* 0x0000000b000b7223 */ /* 0x000fe200000100c7 */
[----:B------:R-:W-:Y:S01]  /*10190*/  I2FP.F32.S32 R8, R8 ;  /* 0x0000000800087245 */ /* 0x000fe20000201400 */
[----:B------:R-:W-:Y:S01]  /*101a0*/  LDSM.16.MT88.4 R48, [R164+0xd000] ;  /* 0x00d00000a430783b */ /* 0x000fe20000004200 */
[----:B------:R-:W-:Y:S01]  /*101b0*/  IADD3 R3, R2, 0x9, RZ ;  /* 0x0000000902037810 */ /* 0x000fe20007ffe0ff */
[-C--:B------:R-:W-:Y:S01]  /*101c0*/  FFMA.FTZ R203, R0, R6.reuse, R203 ;  /* 0x0000000600cb7223 */ /* 0x080fe200000100cb */
[----:B------:R-:W-:Y:S01]  /*101d0*/  IADD3 R13, R2, 0x18, RZ ;  /* 0x00000018020d7810 */ /* 0x000fe20007ffe0ff */
[C---:B------:R-:W-:Y:S01]  /*101e0*/  FFMA.FTZ R209, R0.reuse, R6, R209 ;  /* 0x0000000600d17223 */ /* 0x040fe200000100d1 */
[----:B------:R-:W-:Y:S01]  /*101f0*/  I2FP.F32.S32 R4, R4 ;  /* 0x0000000400047245 */ /* 0x000fe20000201400 */
[CC--:B------:R-:W-:Y:S01]  /*10200*/  FFMA.FTZ R211, R0.reuse, R8.reuse, R211 ;  /* 0x0000000800d37223 */ /* 0x0c0fe200000100d3 */
[----:B------:R-:W-:Y:S01]  /*10210*/  FMNMX.FTZ R6, R243, R117, !PT ;  /* 0x00000075f3067209 */ /* 0x000fe20007810000 */
[----:B------:R-:W-:Y:S01]  /*10220*/  FFMA.FTZ R205, R0, R8, R205 ;  /* 0x0000000800cd7223 */ /* 0x000fe200000100cd */
[----:B------:R-:W-:Y:S01]  /*10230*/  IADD3 R65, R2, 0x10, RZ ;  /* 0x0000001002417810 */ /* 0x000fe20007ffe0ff */
[CC--:B------:R-:W-:Y:S01]  /*10240*/  FFMA.FTZ R197, R0.reuse, R4.reuse, R197 ;  /* 0x0000000400c57223 */ /* 0x0c0fe200000100c5 */
[----:B------:R-:W-:Y:S01]  /*10250*/  I2FP.F32.S32 R13, R13 ;  /* 0x0000000d000d7245 */ /* 0x000fe20000201400 */
[C---:B------:R-:W-:Y:S01]  /*10260*/  FFMA.FTZ R161, R0.reuse, R4, R161 ;  /* 0x0000000400a17223 */ /* 0x040fe200000100a1 */
[----:B------:R-:W-:Y:S01]  /*10270*/  I2FP.F32.S32 R3, R3 ;  /* 0x0000000300037245 */ /* 0x000fe20000201400 */
[----:B------:R-:W-:Y:S01]  /*10280*/  LDSM.16.MT88.4 R60, [R118+0xd000] ;  /* 0x00d00000763c783b */ /* 0x000fe20000004200 */
[----:B------:R-:W-:Y:S01]  /*10290*/  FMNMX.FTZ R8, R11, R116, !PT ;  /* 0x000000740b087209 */ /* 0x000fe20007810000 */
[C---:B------:R-:W-:Y:S01]  /*102a0*/  FFMA.FTZ R47, R0.reuse, R13, R200 ;  /* 0x0000000d002f7223 */ /* 0x040fe200000100c8 */
[----:B------:R-:W-:Y:S01]  /*102b0*/  FMNMX.FTZ R4, R245, R6, !PT ;  /* 0x00000006f5047209 */ /* 0x000fe20007810000 */
[C---:B------:R-:W-:Y:S01]  /*102c0*/  FFMA.FTZ R194, R0.reuse, R3, R194 ;  /* 0x0000000300c27223 */ /* 0x040fe200000100c2 */
[----:B------:R-:W-:Y:S01]  /*102d0*/  I2FP.F32.S32 R65, R65 ;  /* 0x0000004100417245 */ /* 0x000fe20000201400 */
[----:B------:R-:W-:Y:S01]  /*102e0*/  FFMA.FTZ R235, R0, R13, R235 ;  /* 0x0000000d00eb7223 */ /* 0x000fe200000100eb */
[----:B------:R-:W-:Y:S01]  /*102f0*/  IADD3 R15, R2, 0x11, RZ ;  /* 0x00000011020f7810 */ /* 0x000fe20007ffe0ff */
[C---:B------:R-:W-:Y:S01]  /*10300*/  FFMA.FTZ R249, R0.reuse, R3, R249 ;  /* 0x0000000300f97223 */ /* 0x040fe200000100f9 */
[----:B------:R-:W-:Y:S01]  /*10310*/  FMNMX.FTZ R8, R241, R8, !PT ;  /* 0x00000008f1087209 */ /* 0x000fe20007810000 */
[CC--:B------:R-:W-:Y:S01]  /*10320*/  FFMA.FTZ R239, R0.reuse, R65.reuse, R239 ;  /* 0x0000004100ef7223 */ /* 0x0c0fe200000100ef */
[----:B------:R-:W-:Y:S01]  /*10330*/  FMNMX.FTZ R13, R251, R4, !PT ;  /* 0x00000004fb0d7209 */ /* 0x000fe20007810000 */
[----:B------:R-:W-:Y:S01]  /*10340*/  FFMA.FTZ R65, R0, R65, R192 ;  /* 0x0000004100417223 */ /* 0x000fe200000100c0 */
[----:B------:R-:W-:Y:S02]  /*10350*/  I2FP.F32.S32 R15, R15 ;  /* 0x0000000f000f7245 */ /* 0x000fe40000201400 */
[----:B------:R-:W-:Y:S02]  /*10360*/  FMNMX.FTZ R8, R247, R8, !PT ;  /* 0x00000008f7087209 */ /* 0x000fe40007810000 */
[----:B------:R-:W-:Y:S01]  /*10370*/  FMNMX.FTZ R6, R194, R13, !PT ;  /* 0x0000000dc2067209 */ /* 0x000fe20007810000 */
[-C--:B------:R-:W-:Y:S01]  /*10380*/  FFMA.FTZ R67, R0, R15.reuse, R196 ;  /* 0x0000000f00437223 */ /* 0x080fe200000100c4 */
[----:B------:R-:W-:Y:S01]  /*10390*/  IADD3 R3, R2, 0x19, RZ ;  /* 0x0000001902037810 */ /* 0x000fe20007ffe0ff */
[C---:B------:R-:W-:Y:S01]  /*103a0*/  FFMA.FTZ R237, R0.reuse, R15, R237 ;  /* 0x0000000f00ed7223 */ /* 0x040fe200000100ed */
[----:B------:R-:W-:Y:S02]  /*103b0*/  FMNMX.FTZ R8, R249, R8, !PT ;  /* 0x00000008f9087209 */ /* 0x000fe40007810000 */
[----:B------:R-:W-:Y:S02]  /*103c0*/  FMNMX.FTZ R6, R239, R6, !PT ;  /* 0x00000006ef067209 */ /* 0x000fe40007810000 */
[----:B------:R-:W-:Y:S02]  /*103d0*/  I2FP.F32.S32 R3, R3 ;  /* 0x0000000300037245 */ /* 0x000fe40000201400 */
[----:B------:R-:W-:Y:S02]  /*103e0*/  FMNMX.FTZ R8, R65, R8, !PT ;  /* 0x0000000841087209 */ /* 0x000fe40007810000 */
[----:B------:R-:W-:Y:S01]  /*103f0*/  FMNMX.FTZ R6, R67, R6, !PT ;  /* 0x0000000643067209 */ /* 0x000fe20007810000 */
[CC--:B------:R-:W-:Y:S01]  /*10400*/  FFMA.FTZ R45, R0.reuse, R3.reuse, R198 ;  /* 0x00000003002d7223 */ /* 0x0c0fe200000100c6 */
[----:B------:R-:W-:Y:S01]  /*10410*/  FMNMX.FTZ R8, R237, R8, !PT ;  /* 0x00000008ed087209 */ /* 0x000fe20007810000 */
[----:B------:R-:W-:Y:S01]  /*10420*/  FFMA.FTZ R233, R0, R3, R233 ;  /* 0x0000000300e97223 */ /* 0x000fe200000100e9 */
[----:B------:R-:W-:Y:S02]  /*10430*/  FMNMX.FTZ R6, R47, R6, !PT ;  /* 0x000000062f067209 */ /* 0x000fe40007810000 */
[----:B------:R-:W-:Y:S02]  /*10440*/  FMNMX.FTZ R8, R235, R8, !PT ;  /* 0x00000008eb087209 */ /* 0x000fe40007810000 */
[----:B------:R-:W-:Y:S02]  /*10450*/  FMNMX.FTZ R6, R45, R6, !PT ;  /* 0x000000062d067209 */ /* 0x000fe40007810000 */
[----:B------:R-:W-:Y:S02]  /*10460*/  FMNMX.FTZ R8, R233, R8, !PT ;  /* 0x00000008e9087209 */ /* 0x000fe40007810000 */
[----:B------:R-:W-:Y:S02]  /*10470*/  FMNMX.FTZ R6, R231, R6, !PT ;  /* 0x00000006e7067209 */ /* 0x000fe40007810000 */
        /* <DEDUP_REMOVED lines=14> */
[C---:B------:R-:W-:Y:S02]  /*10560*/  IADD3 R10, R2.reuse, 0x41, RZ ;  /* 0x00000041020a7810 */ /* 0x040fe40007ffe0ff */
[----:B------:R-:W-:Y:S02]  /*10570*/  FMNMX.FTZ R8, R201, R8, !PT ;  /* 0x00000008c9087209 */ /* 0x000fe40007810000 */
[C---:B------:R-:W-:Y:S02]  /*10580*/  IADD3 R3, R2.reuse, 0x48, RZ ;  /* 0x0000004802037810 */ /* 0x040fe40007ffe0ff */
[----:B------:R-:W-:Y:S02]  /*10590*/  FMNMX.FTZ R6, R211, R6, !PT ;  /* 0x00000006d3067209 */ /* 0x000fe40007810000 */
[----:B------:R-:W-:Y:S02]  /*105a0*/  I2FP.F32.S32 R10, R10 ;  /* 0x0000000a000a7245 */ /* 0x000fe40000201400 */
[----:B------:R-:W-:Y:S02]  /*105b0*/  IADD3 R4, R2, 0x49, RZ ;  /* 0x0000004902047810 */ /* 0x000fe40007ffe0ff */
[----:B------:R-:W-:Y:S01]  /*105c0*/  FMNMX.FTZ R8, R205, R8, !PT ;  /* 0x00000008cd087209 */ /* 0x000fe20007810000 */
[CC--:B------:R-:W-:Y:S01]  /*105d0*/  FFMA.FTZ R195, R0.reuse, R10.reuse, R195 ;  /* 0x0000000a00c37223 */ /* 0x0c0fe200000100c3 */
[----:B------:R-:W-:Y:S01]  /*105e0*/  I2FP.F32.S32 R3, R3 ;  /* 0x0000000300037245 */ /* 0x000fe20000201400 */
[C---:B------:R-:W-:Y:S01]  /*105f0*/  FFMA.FTZ R159, R0.reuse, R10, R159 ;  /* 0x0000000a009f7223 */ /* 0x040fe2000001009f */
[----:B------:R-:W-:Y:S02]  /*10600*/  FMNMX.FTZ R6, R209, R6, !PT ;  /* 0x00000006d1067209 */ /* 0x000fe40007810000 */
[----:B------:R-:W-:Y:S01]  /*10610*/  I2FP.F32.S32 R4, R4 ;  /* 0x0000000400047245 */ /* 0x000fe20000201400 */
[CC--:B------:R-:W-:Y:S01]  /*10620*/  FFMA.FTZ R193, R0.reuse, R3.reuse, R193 ;  /* 0x0000000300c17223 */ /* 0x0c0fe200000100c1 */
[----:B------:R-:W-:Y:S01]  /*10630*/  FMNMX.FTZ R8, R203, R8, !PT ;  /* 0x00000008cb087209 */ /* 0x000fe20007810000 */
[C---:B------:R-:W-:Y:S01]  /*10640*/  FFMA.FTZ R157, R0.reuse, R3, R157 ;  /* 0x00000003009d7223 */ /* 0x040fe2000001009d */
[----:B------:R-:W-:Y:S01]  /*10650*/  FMNMX.FTZ R6, R197, R6, !PT ;  /* 0x00000006c5067209 */ /* 0x000fe20007810000 */
[-C--:B------:R-:W-:Y:S01]  /*10660*/  FFMA.FTZ R163, R0, R4.reuse, R163 ;  /* 0x0000000400a37223 */ /* 0x080fe200000100a3 */
[----:B------:R-:W-:Y:S01]  /*10670*/  IADD3 R10, R2, 0x50, RZ ;  /* 0x00000050020a7810 */ /* 0x000fe20007ffe0ff */
[----:B------:R-:W-:Y:S01]  /*10680*/  FFMA.FTZ R155, R0, R4, R155 ;  /* 0x00000004009b7223 */ /* 0x000fe2000001009b */
[C---:B------:R-:W-:Y:S02]  /*10690*/  IADD3 R3, R2.reuse, 0x51, RZ ;  /* 0x0000005102037810 */ /* 0x040fe40007ffe0ff */
[----:B------:R-:W-:Y:S02]  /*106a0*/  FMNMX.FTZ R8, R161, R8, !PT ;  /* 0x00000008a1087209 */ /* 0x000fe40007810000 */
[----:B------:R-:W-:Y:S02]  /*106b0*/  FMNMX.FTZ R6, R195, R6, !PT ;  /* 0x00000006c3067209 */ /* 0x000fe40007810000 */
[----:B------:R-:W-:Y:S02]  /*106c0*/  IADD3 R4, R2, 0x58, RZ ;  /* 0x0000005802047810 */ /* 0x000fe40007ffe0ff */
[----:B------:R-:W-:Y:S02]  /*106d0*/  I2FP.F32.S32 R10, R10 ;  /* 0x0000000a000a7245 */ /* 0x000fe40000201400 */
[----:B------:R-:W-:Y:S02]  /*106e0*/  I2FP.F32.S32 R3, R3 ;  /* 0x0000000300037245 */ /* 0x000fe40000201400 */
[----:B------:R-:W-:Y:S01]  /*106f0*/  FMNMX.FTZ R8, R159, R8, !PT ;  /* 0x000000089f087209 */ /* 0x000fe20007810000 */
[C---:B------:R-:W-:Y:S01]  /*10700*/  FFMA.FTZ R153, R0.reuse, R10, R153 ;  /* 0x0000000a00997223 */ /* 0x040fe20000010099 */
[----:B------:R-:W-:Y:S01]  /*10710*/  FMNMX.FTZ R6, R193, R6, !PT ;  /* 0x00000006c1067209 */ /* 0x000fe20007810000 */
[CC--:B------:R-:W-:Y:S01]  /*10720*/  FFMA.FTZ R151, R0.reuse, R3.reuse, R151 ;  /* 0x0000000300977223 */ /* 0x0c0fe20000010097 */
[----:B------:R-:W-:Y:S01]  /*10730*/  I2FP.F32.S32 R4, R4 ;  /* 0x0000000400047245 */ /* 0x000fe20000201400 */
[C---:B------:R-:W-:Y:S01]  /*10740*/  FFMA.FTZ R143, R0.reuse, R3, R143 ;  /* 0x00000003008f7223 */ /* 0x040fe2000001008f */
[----:B------:R-:W-:Y:S01]  /*10750*/  FMNMX.FTZ R8, R157, R8, !PT ;  /* 0x000000089d087209 */ /* 0x000fe20007810000 */
[----:B------:R-:W-:Y:S01]  /*10760*/  FFMA.FTZ R145, R0, R10, R145 ;  /* 0x0000000a00917223 */ /* 0x000fe20000010091 */
[----:B------:R-:W-:Y:S01]  /*10770*/  IADD3 R3, R2, 0x61, RZ ;  /* 0x0000006102037810 */ /* 0x000fe20007ffe0ff */
[C---:B------:R-:W-:Y:S01]  /*10780*/  FFMA.FTZ R149, R0.reuse, R4, R149 ;  /* 0x0000000400957223 */ /* 0x040fe20000010095 */
[----:B------:R-:W-:Y:S01]  /*10790*/  FMNMX.FTZ R6, R163, R6, !PT ;  /* 0x00000006a3067209 */ /* 0x000fe20007810000 */
[----:B------:R-:W-:Y:S01]  /*107a0*/  FFMA.FTZ R141, R0, R4, R141 ;  /* 0x00000004008d7223 */ /* 0x000fe2000001008d */
[C---:B------:R-:W-:Y:S02]  /*107b0*/  IADD3 R10, R2.reuse, 0x59, RZ ;  /* 0x00000059020a7810 */ /* 0x040fe40007ffe0ff */
[----:B------:R-:W-:Y:S02]  /*107c0*/  IADD3 R4, R2, 0x60, RZ ;  /* 0x0000006002047810 */ /* 0x000fe40007ffe0ff */
[----:B------:R-:W-:Y:S02]  /*107d0*/  FMNMX.FTZ R8, R155, R8, !PT ;  /* 0x000000089b087209 */ /* 0x000fe40007810000 */
[----:B------:R-:W-:Y:S02]  /*107e0*/  I2FP.F32.S32 R3, R3 ;  /* 0x0000000300037245 */ /* 0x000fe40000201400 */
[----:B------:R-:W-:Y:S02]  /*107f0*/  FMNMX.FTZ R6, R153, R6, !PT ;  /* 0x0000000699067209 */ /* 0x000fe40007810000 */
[----:B------:R-:W-:Y:S01]  /*10800*/  I2FP.F32.S32 R10, R10 ;  /* 0x0000000a000a7245 */ /* 0x000fe20000201400 */
[CC--:B------:R-:W-:Y:S01]  /*10810*/  FFMA.FTZ R134, R0.reuse, R3.reuse, R202 ;  /* 0x0000000300867223 */ /* 0x0c0fe200000100ca */
[----:B------:R-:W-:Y:S01]  /*10820*/  I2FP.F32.S32 R4, R4 ;  /* 0x0000000400047245 */ /* 0x000fe20000201400 */
[C---:B------:R-:W-:Y:S01]  /*10830*/  FFMA.FTZ R127, R0.reuse, R3, R127 ;  /* 0x00000003007f7223 */ /* 0x040fe2000001007f */
[----:B------:R-:W-:Y:S01]  /*10840*/  FMNMX.FTZ R8, R145, R8, !PT ;  /* 0x0000000891087209 */ /* 0x000fe20007810000 */
[C---:B------:R-:W-:Y:S01]  /*10850*/  FFMA.FTZ R147, R0.reuse, R10, R147 ;  /* 0x0000000a00937223 */ /* 0x040fe20000010093 */
[----:B------:R-:W-:Y:S01]  /*10860*/  FMNMX.FTZ R6, R151, R6, !PT ;  /* 0x0000000697067209 */ /* 0x000fe20007810000 */
[-C--:B------:R-:W-:Y:S01]  /*10870*/  FFMA.FTZ R135, R0, R4.reuse, R5 ;  /* 0x0000000400877223 */ /* 0x080fe20000010005 */
[----:B------:R-:W-:Y:S01]  /*10880*/  IADD3 R3, R2, 0x69, RZ ;  /* 0x0000006902037810 */ /* 0x000fe20007ffe0ff */
[C---:B------:R-:W-:Y:S01]  /*10890*/  FFMA.FTZ R129, R0.reuse, R4, R129 ;  /* 0x0000000400817223 */ /* 0x040fe20000010081 */
[----:B------:R-:W-:Y:S01]  /*108a0*/  FMNMX.FTZ R8, R143, R8, !PT ;  /* 0x000000088f087209 */ /* 0x000fe20007810000 */
[----:B------:R-:W-:Y:S01]  /*108b0*/  FFMA.FTZ R137, R0, R10, R137 ;  /* 0x0000000a00897223 */ /* 0x000fe20000010089 */
[----:B------:R-:W-:Y:S02]  /*108c0*/  FMNMX.FTZ R6, R149, R6, !PT ;  /* 0x0000000695067209 */ /* 0x000fe40007810000 */
[C---:B------:R-:W-:Y:S02]  /*108d0*/  IADD3 R4, R2.reuse, 0x70, RZ ;  /* 0x0000007002047810 */ /* 0x040fe40007ffe0ff */
[----:B------:R-:W-:Y:S02]  /*108e0*/  IADD3 R5, R2, 0x68, RZ ;  /* 0x0000006802057810 */ /* 0x000fe40007ffe0ff */
[----:B------:R-:W-:Y:S02]  /*108f0*/  I2FP.F32.S32 R3, R3 ;  /* 0x0000000300037245 */ /* 0x000fe40000201400 */
[----:B------:R-:W-:Y:S02]  /*10900*/  FMNMX.FTZ R8, R141, R8, !PT ;  /* 0x000000088d087209 */ /* 0x000fe40007810000 */
[----:B------:R-:W-:Y:S01]  /*10910*/  FMNMX.FTZ R6, R147, R6, !PT ;  /* 0x0000000693067209 */ /* 0x000fe20007810000 */
[CC--:B------:R-:W-:Y:S01]  /*10920*/  FFMA.FTZ R132, R0.reuse, R3.reuse, R7 ;  /* 0x0000000300847223 */ /* 0x0c0fe20000010007 */
[----:B------:R-:W-:Y:S01]  /*10930*/  I2FP.F32.S32 R4, R4 ;  /* 0x0000000400047245 */ /* 0x000fe20000201400 */
[C---:B------:R-:W-:Y:S01]  /*10940*/  FFMA.FTZ R124, R0.reuse, R3, R124 ;  /* 0x00000003007c7223 */ /* 0x040fe2000001007c */
[----:B------:R-:W-:Y:S02]  /*10950*/  I2FP.F32.S32 R5, R5 ;  /* 0x0000000500057245 */ /* 0x000fe40000201400 */
[----:B------:R-:W-:Y:S01]  /*10960*/  FMNMX.FTZ R8, R137, R8, !PT ;  /* 0x0000000889087209 */ /* 0x000fe20007810000 */
[C---:B------:R-:W-:Y:S01]  /*10970*/  FFMA.FTZ R131, R0.reuse, R4, R131 ;  /* 0x0000000400837223 */ /* 0x040fe20000010083 */
[----:B------:R-:W-:Y:S01]  /*10980*/  FMNMX.FTZ R3, R135, R6, !PT ;  /* 0x0000000687037209 */ /* 0x000fe20007810000 */
[C---:B------:R-:W-:Y:S01]  /*10990*/  FFMA.FTZ R123, R0.reuse, R4, R123 ;  /* 0x00000004007b7223 */ /* 0x040fe2000001007b */
[CC--:B------:R-:W-:Y:S01]  /*109a0*/  FFMA.FTZ R133, R0.reuse, R5.reuse, R9 ;  /* 0x0000000500857223 */ /* 0x0c0fe20000010009 */
[----:B------:R-:W-:Y:S01]  /*109b0*/  FMNMX.FTZ R4, R129, R8, !PT ;  /* 0x0000000881047209 */ /* 0x000fe20007810000 */
[----:B------:R-:W-:Y:S01]  /*109c0*/  FFMA.FTZ R125, R0, R5, R125 ;  /* 0x00000005007d7223 */ /* 0x000fe2000001007d */
[----:B------:R-:W-:Y:S02]  /*109d0*/  FMNMX.FTZ R6, R134, R3, !PT ;  /* 0x0000000386067209 */ /* 0x000fe40007810000 */
[C---:B------:R-:W-:Y:S02]  /*109e0*/  IADD3 R9, R2.reuse, 0x71, RZ ;  /* 0x0000007102097810 */ /* 0x040fe40007ffe0ff */
[----:B------:R-:W-:Y:S02]  /*109f0*/  FMNMX.FTZ R4, R127, R4, !PT ;  /* 0x000000047f047209 */ /* 0x000fe40007810000 */
[----:B------:R-:W-:Y:S02]  /*10a00*/  FMNMX.FTZ R13, R133, R6, !PT ;  /* 0x00000006850d7209 */ /* 0x000fe40007810000 */
[----:B------:R-:W-:Y:S02]  /*10a10*/  IADD3 R3, R2, 0x78, RZ ;  /* 0x0000007802037810 */ /* 0x000fe40007ffe0ff */
[----:B------:R-:W-:Y:S02]  /*10a20*/  I2FP.F32.S32 R9, R9 ;  /* 0x0000000900097245 */ /* 0x000fe40000201400 */
[----:B------:R-:W-:Y:S02]  /*10a30*/  FMNMX.FTZ R7, R125, R4, !PT ;  /* 0x000000047d077209 */ /* 0x000fe40007810000 */
[----:B------:R-:W-:Y:S01]  /*10a40*/  FMNMX.FTZ R4, R132, R13, !PT ;  /* 0x0000000d84047209 */ /* 0x000fe20007810000 */
[-C--:B------:R-:W-:Y:S01]  /*10a50*/  FFMA.FTZ R130, R0, R9.reuse, R130 ;  /* 0x0000000900827223 */ /* 0x080fe20000010082 */
[----:B------:R-:W-:Y:S01]  /*10a60*/  IADD3 R5, R2, 0x79, RZ ;  /* 0x0000007902057810 */ /* 0x000fe20007ffe0ff */
[----:B------:R-:W-:Y:S01]  /*10a70*/  FFMA.FTZ R122, R0, R9, R122 ;  /* 0x00000009007a7223 */ /* 0x000fe2000001007a */
[----:B------:R-:W-:Y:S02]  /*10a80*/  I2FP.F32.S32 R3, R3 ;  /* 0x0000000300037245 */ /* 0x000fe40000201400 */
[----:B------:R-:W-:Y:S02]  /*10a90*/  FMNMX.FTZ R2, R124, R7, !PT ;  /* 0x000000077c027209 */ /* 0x000fe40007810000 */
[----:B------:R-:W-:Y:S01]  /*10aa0*/  FMNMX.FTZ R9, R131, R4, !PT ;  /* 0x0000000483097209 */ /* 0x000fe20007810000 */
[C---:B------:R-:W-:Y:S01]  /*10ab0*/  FFMA.FTZ R53, R0.reuse, R3, R53 ;  /* 0x0000000300357223 */ /* 0x040fe20000010035 */
[----:B------:R-:W-:Y:S01]  /*10ac0*/  I2FP.F32.S32 R5, R5 ;  /* 0x0000000500057245 */ /* 0x000fe20000201400 */
[----:B------:R-:W-:Y:S01]  /*10ad0*/  FFMA.FTZ R121, R0, R3, R121 ;  /* 0x0000000300797223 */ /* 0x000fe20000010079 */
        /* <DEDUP_REMOVED lines=17> */
[C---:B------:R-:W-:Y:S01]  /*10bf0*/  FMUL.FTZ R128, R3.reuse, UR4 ;  /* 0x0000000403807c20 */ /* 0x040fe20008410000 */
[----:B------:R-:W-:Y:S01]  /*10c00*/  FADD.FTZ R5, -R3, R116 ;  /* 0x0000007403057221 */ /* 0x000fe20000010100 */
[C---:B------:R-:W-:Y:S01]  /*10c10*/  FSETP.NEU.FTZ.AND P0, PT, R2.reuse, -INF , PT ;  /* 0xff8000000200780b */ /* 0x040fe20003f1d000 */
[C---:B------:R-:W-:Y:S01]  /*10c20*/  FMUL.FTZ R136, R2.reuse, UR4 ;  /* 0x0000000402887c20 */ /* 0x040fe20008410000 */
[----:B------:R-:W-:Y:S01]  /*10c30*/  FADD.FTZ R4, -R2, R117 ;  /* 0x0000007502047221 */ /* 0x000fe20000010100 */
[----:B------:R-:W-:Y:S03]  /*10c40*/  FMUL.FTZ R55, R5, UR4 ;  /* 0x0000000405377c20 */ /* 0x000fe60008410000 */
[----:B------:R-:W-:Y:S01]  /*10c50*/  FSEL R136, R136, RZ, P0 ;  /* 0x000000ff88887208 */ /* 0x000fe20000000000 */
[----:B------:R-:W-:Y:S01]  /*10c60*/  FMUL.FTZ R54, R4, UR4 ;  /* 0x0000000404367c20 */ /* 0x000fe20008410000 */
[----:B------:R-:W-:Y:S01]  /*10c70*/  FSETP.NEU.FTZ.AND P0, PT, R3, -INF , PT ;  /* 0xff8000000300780b */ /* 0x000fe20003f1d000 */
[----:B------:R-:W1:Y:S02]  /*10c80*/  MUFU.EX2 R55, R55 ;  /* 0x0000003700377308 */ /* 0x000e640000000800 */
        /* <DEDUP_REMOVED lines=9> */
[--C-:B------:R-:W-:Y:S01]  /*10d20*/  FFMA.FTZ R139, R247, UR4, -R128.reuse ;  /* 0x00000004f78b7c23 */ /* 0x100fe20008010880 */
[----:B------:R-:W2:Y:S01]  /*10d30*/  MUFU.EX2 R54, R54 ;  /* 0x0000003600367308 */ /* 0x000ea20000000800 */
[----:B------:R-:W-:Y:S01]  /*10d40*/  FFMA.FTZ R146, R203, UR4, -R128 ;  /* 0x00000004cb927c23 */ /* 0x000fe20008010880 */
[--C-:B------:R-:W-:Y:S01]  /*10d50*/  FFMA.FTZ R150, R195, UR4, -R136.reuse ;  /* 0x00000004c3967c23 */ /* 0x100fe20008010888 */
[--C-:B------:R-:W-:Y:S01]  /*10d60*/  FFMA.FTZ R148, R193, UR4, -R136.reuse ;  /* 0x00000004c1947c23 */ /* 0x100fe20008010888 */
[--C-:B------:R-:W-:Y:S01]  /*10d70*/  FFMA.FTZ R163, R163, UR4, -R136.reuse ;  /* 0x00000004a3a37c23 */ /* 0x100fe20008010888 */
[C---:B-1----:R-:W-:Y:S01]  /*10d80*/  FMUL.FTZ R5, R55.reuse, R113 ;  /* 0x0000007137057220 */ /* 0x042fe20000410000 */
        /* <DEDUP_REMOVED lines=25> */
[----:B------:R-:W-:Y:S03]  /*10f20*/  FMUL.FTZ R37, R55, R81 ;  /* 0x0000005137257220 */ /* 0x000fe60000410000 */
[----:B------:R-:W-:Y:S01]  /*10f30*/  MUFU.EX2 R138, R138 ;  /* 0x0000008a008a7308 */ /* 0x000fe20000000800 */
[--C-:B------:R-:W-:Y:S01]  /*10f40*/  FFMA.FTZ R83, R47, UR4, -R136.reuse ;  /* 0x000000042f537c23 */ /* 0x100fe20008010888 */
[----:B------:R-:W-:Y:S01]  /*10f50*/  FFMA.FTZ R80, R45, UR4, -R136 ;  /* 0x000000042d507c23 */ /* 0x000fe20008010888 */
[C---:B------:R-:W-:Y:S01]  /*10f60*/  FMUL.FTZ R46, R54.reuse, R74 ;  /* 0x0000004a362e7220 */ /* 0x040fe20000410000 */
[----:B------:R-:W-:Y:S01]  /*10f70*/  FMUL.FTZ R47, R54, R75 ;  /* 0x0000004b362f7220 */ /* 0x000fe20000410000 */
[C---:B------:R-:W-:Y:S01]  /*10f80*/  FMUL.FTZ R44, R55.reuse, R72 ;  /* 0x00000048372c7220 */ /* 0x040fe20000410000 */
[----:B------:R-:W-:Y:S01]  /*10f90*/  FMUL.FTZ R45, R55, R73 ;  /* 0x00000049372d7220 */ /* 0x000fe20000410000 */
[--C-:B------:R-:W-:Y:S03]  /*10fa0*/  FFMA.FTZ R82, R235, UR4, -R128.reuse ;  /* 0x00000004eb527c23 */ /* 0x100fe60008010880 */
[----:B------:R-:W2:Y:S01]  /*10fb0*/  MUFU.EX2 R117, R117 ;  /* 0x0000007500757308 */ /* 0x000ea20000000800 */
[----:B-1----:R-:W-:Y:S01]  /*10fc0*/  F2FP.F16.F32.PACK_AB R57, R140, R199 ;  /* 0x000000c78c39723e */ /* 0x002fe200000000ff */
[----:B------:R-:W-:Y:S01]  /*10fd0*/  FFMA.FTZ R81, R233, UR4, -R128 ;  /* 0x00000004e9517c23 */ /* 0x000fe20008010880 */
[----:B------:R-:W-:Y:S01]  /*10fe0*/  FFMA.FTZ R88, R225, UR4, -R136 ;  /* 0x00000004e1587c23 */ /* 0x000fe20008010888 */
[----:B------:R-:W-:Y:S01]  /*10ff0*/  FFMA.FTZ R97, R221, UR4, -R128 ;  /* 0x00000004dd617c23 */ /* 0x000fe20008010880 */
[----:B------:R-:W-:Y:S01]  /*11000*/  FFMA.FTZ R91, R231, UR4, -R136 ;  /* 0x00000004e75b7c23 */ /* 0x000fe20008010888 */
[--C-:B------:R-:W-:Y:S01]  /*11010*/  FFMA.FTZ R90, R219, UR4, -R128.reuse ;  /* 0x00000004db5a7c23 */ /* 0x100fe20008010880 */
[--C-:B------:R-:W-:Y:S03]  /*11020*/  FFMA.FTZ R89, R217, UR4, -R128.reuse ;  /* 0x00000004d9597c23 */ /* 0x100fe60008010880 */
[----:B------:R-:W-:Y:S01]  /*11030*/  MUFU.EX2 R144, R144 ;  /* 0x0000009000907308 */ /* 0x000fe20000000800 */
[----:B------:R-:W-:Y:S01]  /*11040*/  LDSM.16.MT88.4 R72, [R164+0xc400] ;  /* 0x00c40000a448783b */ /* 0x000fe20000004200 */
[--C-:B------:R-:W-:Y:S01]  /*11050*/  FFMA.FTZ R106, R121, UR4, -R128.reuse ;  /* 0x00000004796a7c23 */ /* 0x100fe20008010880 */
[--C-:B------:R-:W-:Y:S01]  /*11060*/  FFMA.FTZ R112, R122, UR4, -R128.reuse ;  /* 0x000000047a707c23 */ /* 0x100fe20008010880 */
[--C-:B------:R-:W-:Y:S01]  /*11070*/  FFMA.FTZ R154, R161, UR4, -R128.reuse ;  /* 0x00000004a19a7c23 */ /* 0x100fe20008010880 */
[--C-:B------:R-:W-:Y:S01]  /*11080*/  FFMA.FTZ R159, R159, UR4, -R128.reuse ;  /* 0x000000049f9f7c23 */ /* 0x100fe20008010880 */
[--C-:B------:R-:W-:Y:S01]  /*11090*/  FFMA.FTZ R157, R157, UR4, -R128.reuse ;  /* 0x000000049d9d7c23 */ /* 0x100fe20008010880 */
[----:B------:R-:W-:Y:S03]  /*110a0*/  FFMA.FTZ R152, R155, UR4, -R128 ;  /* 0x000000049b987c23 */ /* 0x000fe60008010880 */
[----:B------:R-:W1:Y:S01]  /*110b0*/  MUFU.EX2 R142, R142 ;  /* 0x0000008e008e7308 */ /* 0x000e620000000800 */
[----:B--2---:R-:W-:Y:S01]  /*110c0*/  F2FP.F16.F32.PACK_AB R59, R117, R138 ;  /* 0x0000008a753b723e */ /* 0x004fe200000000ff */
[----:B------:R-:W-:Y:S01]  /*110d0*/  LDSM.16.MT88.4 R108, [R164+0xac00] ;  /* 0x00ac0000a46c783b */ /* 0x000fe20000004200 */
[----:B------:R-:W-:Y:S01]  /*110e0*/  FFMA.FTZ R199, R54, R189, R199 ;  /* 0x000000bd36c77223 */ /* 0x000fe200000100c7 */
[--C-:B------:R-:W-:Y:S01]  /*110f0*/  FFMA.FTZ R105, R215, UR4, -R136.reuse ;  /* 0x00000004d7697c23 */ /* 0x100fe20008010888 */
[--C-:B------:R-:W-:Y:S01]  /*11100*/  FFMA.FTZ R98, R213, UR4, -R136.reuse ;  /* 0x00000004d5627c23 */ /* 0x100fe20008010888 */
[--C-:B------:R-:W-:Y:S01]  /*11110*/  FFMA.FTZ R96, R211, UR4, -R136.reuse ;  /* 0x00000004d3607c23 */ /* 0x100fe20008010888 */
[----:B------:R-:W-:Y:S03]  /*11120*/  FFMA.FTZ R99, R209, UR4, -R136 ;  /* 0x00000004d1637c23 */ /* 0x000fe60008010888 */
[----:B------:R-:W2:Y:S01]  /*11130*/  MUFU.EX2 R139, R139 ;  /* 0x0000008b008b7308 */ /* 0x000ea20000000800 */
[--C-:B------:R-:W-:Y:S01]  /*11140*/  FFMA.FTZ R104, R207, UR4, -R128.reuse ;  /* 0x00000004cf687c23 */ /* 0x100fe20008010880 */
[--C-:B------:R-:W-:Y:S01]  /*11150*/  FFMA.FTZ R201, R201, UR4, -R128.reuse ;  /* 0x00000004c9c97c23 */ /* 0x100fe20008010880 */
[----:B------:R-:W-:Y:S01]  /*11160*/  FFMA.FTZ R107, R205, UR4, -R128 ;  /* 0x00000004cd6b7c23 */ /* 0x000fe20008010880 */
[----:B------:R-:W-:Y:S01]  /*11170*/  FADD.FTZ R199, R140, R199 ;  /* 0x000000c78cc77221 */ /* 0x000fe20000010000 */
[--C-:B------:R-:W-:Y:S01]  /*11180*/  FFMA.FTZ R158, R153, UR4, -R136.reuse ;  /* 0x00000004999e7c23 */ /* 0x100fe20008010888 */
[--C-:B------:R-:W-:Y:S01]  /*11190*/  FFMA.FTZ R151, R151, UR4, -R136.reuse ;  /* 0x0000000497977c23 */ /* 0x100fe20008010888 */
[----:B------:R-:W-:Y:S03]  /*111a0*/  FFMA.FTZ R156, R149, UR4, -R136 ;  /* 0x00000004959c7c23 */ /* 0x000fe60008010888 */
[----:B------:R-:W-:Y:S01]  /*111b0*/  MUFU.EX2 R83, R83 ;  /* 0x0000005300537308 */ /* 0x000fe20000000800 */
[----:B-1----:R-:W-:Y:S01]  /*111c0*/  F2FP.F16.F32.PACK_AB R56, R142, R144 ;  /* 0x000000908e38723e */ /* 0x002fe200000000ff */
[----:B------:R-:W-:Y:S01]  /*111d0*/  FFMA.FTZ R144, R55, R188, R144 ;  /* 0x000000bc37907223 */ /* 0x000fe20000010090 */
[----:B------:R-:W-:Y:S01]  /*111e0*/  FADD.FTZ R138, R138, R199 ;  /* 0x000000c78a8a7221 */ /* 0x000fe20000010000 */
[----:B------:R-:W-:Y:S01]  /*111f0*/  FFMA.FTZ R147, R147, UR4, -R136 ;  /* 0x0000000493937c23 */ /* 0x000fe20008010888 */
[--C-:B------:R-:W-:Y:S01]  /*11200*/  FFMA.FTZ R145, R145, UR4, -R128.reuse ;  /* 0x0000000491917c23 */ /* 0x100fe20008010880 */
[----:B------:R-:W-:Y:S01]  /*11210*/  FFMA.FTZ R160, R143, UR4, -R128 ;  /* 0x000000048fa07c23 */ /* 0x000fe20008010880 */
[----:B------:R-:W-:Y:S03]  /*11220*/  FADD.FTZ R138, R117, R138 ;  /* 0x0000008a758a7221 */ /* 0x000fe60000010000 */
[----:B------:R-:W-:Y:S01]  /*11230*/  MUFU.EX2 R82, R82 ;  /* 0x0000005200527308 */ /* 0x000fe20000000800 */
[----:B--2---:R-:W-:Y:S01]  /*11240*/  F2FP.F16.F32.PACK_AB R58, R116, R139 ;  /* 0x0000008b743a723e */ /* 0x004fe200000000ff */
[--C-:B------:R-:W-:Y:S01]  /*11250*/  FFMA.FTZ R141, R141, UR4, -R128.reuse ;  /* 0x000000048d8d7c23 */ /* 0x100fe20008010880 */
[----:B------:R-:W-:Y:S01]  /*11260*/  FFMA.FTZ R140, R137, UR4, -R128 ;  /* 0x00000004898c7c23 */ /* 0x000fe20008010880 */
[--C-:B------:R-:W-:Y:S01]  /*11270*/  FFMA.FTZ R135, R135, UR4, -R136.reuse ;  /* 0x0000000487877c23 */ /* 0x100fe20008010888 */
[----:B------:R-:W-:Y:S01]  /*11280*/  FFMA.FTZ R134, R134, UR4, -R136 ;  /* 0x0000000486867c23 */ /* 0x000fe20008010888 */
[----:B------:R-:W-:Y:S01]  /*11290*/  FADD.FTZ R144, R142, R144 ;  /* 0x000000908e907221 */ /* 0x000fe20000010000 */
[----:B------:R-:W-:Y:S01]  /*112a0*/  FFMA.FTZ R129, R129, UR4, -R128 ;  /* 0x0000000481817c23 */ /* 0x000fe20008010880 */
[C---:B------:R-:W-:Y:S02]  /*112b0*/  HMMA.16816.F32 R4, R56.reuse, R16, R4 ;  /* 0x000000103804723c */ /* 0x040fe40000001804 */
[----:B------:R-:W-:Y:S03]  /*112c0*/  MUFU.EX2 R88, R88 ;  /* 0x0000005800587308 */ /* 0x000fe60000000800 */
[----:B------:R-:W-:Y:S01]  /*112d0*/  FADD.FTZ R139, R139, R144 ;  /* 0x000000908b8b7221 */ /* 0x000fe20000010000 */
[C---:B------:R-:W-:Y:S06]  /*112e0*/  HMMA.16816.F32 R8, R56.reuse, R18, R8 ;  /* 0x000000123808723c */ /* 0x040fec0000001808 */
[----:B------:R-:W-:Y:S01]  /*112f0*/  MUFU.EX2 R97, R97 ;  /* 0x0000006100617308 */ /* 0x000fe20000000800 */
[----:B------:R-:W-:Y:S01]  /*11300*/  ISETP.GT.AND P0, PT, R174, 0x1, PT ;  /* 0x00000001ae00780c */ /* 0x000fe20003f04270 */
[C---:B------:R-:W-:Y:S01]  /*11310*/  FMUL.FTZ R16, R55.reuse, R100 ;  /* 0x0000006437107220 */ /* 0x040fe20000410000 */
[C---:B------:R-:W-:Y:S03]  /*11320*/  HMMA.16816.F32 R12, R56.reuse, R24, R12 ;  /* 0x00000018380c723c */ /* 0x040fe6000000180c */
[C---:B------:R-:W-:Y:S01]  /*11330*/  FMUL.FTZ R19, R54.reuse, R103 ;  /* 0x0000006736137220 */ /* 0x040fe20000410000 */
[----:B------:R-:W-:Y:S01]  /*11340*/  FMUL.FTZ R18, R54, R102 ;  /* 0x0000006636127220 */ /* 0x000fe20000410000 */
[----:B------:R-:W-:Y:S01]  /*11350*/  FMUL.FTZ R17, R55, R101 ;  /* 0x0000006537117220 */ /* 0x000fe20000410000 */
[----:B------:R-:W-:Y:S01]  /*11360*/  FFMA.FTZ R100, R131, UR4, -R136 ;  /* 0x0000000483647c23 */ /* 0x000fe20008010888 */
[----:B------:R-:W-:Y:S01]  /*11370*/  MUFU.EX2 R146, R146 ;  /* 0x0000009200927308 */ /* 0x000fe20000000800 */
[--C-:B------:R-:W-:Y:S03]  /*11380*/  FFMA.FTZ R101, R124, UR4, -R128.reuse ;  /* 0x000000047c657c23 */ /* 0x100fe60008010880 */
[----:B------:R-:W-:Y:S01]  /*11390*/  FADD.FTZ R139, R116, R139 ;  /* 0x0000008b748b7221 */ /* 0x000fe20000010000 */
[C---:B------:R-:W-:Y:S01]  /*113a0*/  FMUL.FTZ R24, R55.reuse, R92 ;  /* 0x0000005c37187220 */ /* 0x040fe20000410000 */
[C---:B------:R-:W-:Y:S03]  /*113b0*/  HMMA.16816.F32 R16, R56.reuse, R26, R16 ;  /* 0x0000001a3810723c */ /* 0x040fe60000001810 */
[----:B------:R-:W-:Y:S01]  /*113c0*/  FMUL.FTZ R25, R55, R93 ;  /* 0x0000005d37197220 */ /* 0x000fe20000410000 */
[----:B------:R-:W-:Y:S01]  /*113d0*/  MUFU.EX2 R116, R101 ;  /* 0x0000006500747308 */ /* 0x000fe20000000800 */
[----:B------:R-:W-:Y:S01]  /*113e0*/  FFMA.FTZ R92, R223, UR4, -R128 ;  /* 0x00000004df5c7c23 */ /* 0x000fe20008010880 */
[C---:B------:R-:W-:Y:S05]  /*113f0*/  HMMA.16816.F32 R20, R56.reuse, R32, R20 ;  /* 0x000000203814723c */ /* 0x040fea0000001814 */
[C---:B------:R-:W-:Y:S01]  /*11400*/  FMUL.FTZ R26, R54.reuse, R94 ;  /* 0x0000005e361a7220 */ /* 0x040fe20000410000 */
[----:B------:R-:W-:Y:S02]  /*11410*/  FMUL.FTZ R27, R54, R95 ;  /* 0x0000005f361b7220 */ /* 0x000fe40000410000 */
[----:B------:R-:W-:Y:S03]  /*11420*/  MUFU.EX2 R92, R92 ;  /* 0x0000005c005c7308 */ /* 0x000fe60000000800 */
[--C-:B------:R-:W-:Y:S01]  /*11430*/  FFMA.FTZ R95, R130, UR4, -R136.reuse ;  /* 0x00000004825f7c23 */ /* 0x100fe20008010888 */
[--C-:B------:R-:W-:Y:S01]  /*11440*/  FFMA.FTZ R94, R53, UR4, -R136.reuse ;  /* 0x00000004355e7c23 */ /* 0x100fe20008010888 */
[C---:B------:R-:W-:Y:S01]  /*11450*/  FMUL.FTZ R32, R55.reuse, R84 ;  /* 0x0000005437207220 */ /* 0x040fe20000410000 */
[C---:B------:R-:W-:Y:S04]  /*11460*/  HMMA.16816.F32 R24, R56.reuse, R34, R24 ;  /* 0x000000223818723c */ /* 0x040fe80000001818 */
[----:B------:R-:W-:Y:S01]  /*11470*/  MUFU.EX2 R121, R100 ;  /* 0x0000006400797308 */ /* 0x000fe20000000800 */
[----:B------:R-:W-:Y:S01]  /*11480*/  FMUL.FTZ R33, R55, R85 ;  /* 0x0000005537217220 */ /* 0x000fe20000410000 */
[--C-:B------:R-:W-:Y:S01]  /*11490*/  FFMA.FTZ R84, R67, UR4, -R136.reuse ;  /* 0x0000000443547c23 */ /* 0x100fe20008010888 */
[----:B------:R-:W-:Y:S01]  /*114a0*/  FFMA.FTZ R85, R239, UR4, -R136 ;  /* 0x00000004ef557c23 */ /* 0x000fe20008010888 */
[C---:B------:R-:W-:Y:S06]  /*114b0*/  HMMA.16816.F32 R28, R56.reuse, R40, R28 ;  /* 0x00000028381c723c */ /* 0x040fec000000181c */
[----:B------:R-:W-:Y:S01]  /*114c0*/  MUFU.EX2 R84, R84 ;  /* 0x0000005400547308 */ /* 0x000fe20000000800 */
[C---:B------:R-:W-:Y:S01]  /*114d0*/  FMUL.FTZ R34, R54.reuse, R86 ;  /* 0x0000005636227220 */ /* 0x040fe20000410000 */
[----:B------:R-:W-:Y:S03]  /*114e0*/  FMUL.FTZ R35, R54, R87 ;  /* 0x0000005736237220 */ /* 0x000fe60000410000 */
[----:B------:R-:W-:Y:S01]  /*114f0*/  FMUL.FTZ R40, R55, R76 ;  /* 0x0000004c37287220 */ /* 0x000fe20000410000 */
[----:B------:R-:W-:Y:S02]  /*11500*/  FFMA.FTZ R76, R65, UR4, -R128 ;  /* 0x00000004414c7c23 */ /* 0x000fe40008010880 */
[----:B------:R-:W-:Y:S01]  /*11510*/  LDSM.16.MT88.4 R64, [R118+0x9400] ;  /* 0x009400007640783b */ /* 0x000fe20000004200 */
[----:B------:R-:W-:Y:S01]  /*11520*/  FMUL.FTZ R41, R55, R77 ;  /* 0x0000004d37297220 */ /* 0x000fe20000410000 */
[--C-:B------:R-:W-:Y:S01]  /*11530*/  FFMA.FTZ R77, R133, UR4, -R136.reuse ;  /* 0x00000004854d7c23 */ /* 0x100fe20008010888 */
[C---:B------:R-:W-:Y:S01]  /*11540*/  HMMA.16816.F32 R32, R56.reuse, R42, R32 ;  /* 0x0000002a3820723c */ /* 0x040fe20000001820 */
[----:B------:R-:W1:Y:S02]  /*11550*/  MUFU.EX2 R76, R76 ;  /* 0x0000004c004c7308 */ /* 0x000e640000000800 */
[--C-:B------:R-:W-:Y:S01]  /*11560*/  FFMA.FTZ R87, R227, UR4, -R136.reuse ;  /* 0x00000004e3577c23 */ /* 0x100fe20008010888 */
[----:B------:R-:W-:Y:S01]  /*11570*/  FFMA.FTZ R133, R132, UR4, -R136 ;  /* 0x0000000484857c23 */ /* 0x000fe20008010888 */
[----:B------:R-:W-:Y:S01]  /*11580*/  FFMA.FTZ R93, R237, UR4, -R128 ;  /* 0x00000004ed5d7c23 */ /* 0x000fe20008010880 */
[C---:B------:R-:W-:Y:S05]  /*11590*/  HMMA.16816.F32 R36, R56.reuse, R48, R36 ;  /* 0x000000303824723c */ /* 0x040fea0000001824 */
[----:B------:R-:W-:Y:S01]  /*115a0*/  MUFU.EX2 R85, R85 ;  /* 0x0000005500557308 */ /* 0x000fe20000000800 */
[C---:B------:R-:W-:Y:S01]  /*115b0*/  FMUL.FTZ R42, R54.reuse, R78 ;  /* 0x0000004e362a7220 */ /* 0x040fe20000410000 */
[----:B------:R-:W-:Y:S01]  /*115c0*/  FMUL.FTZ R43, R54, R79 ;  /* 0x0000004f362b7220 */ /* 0x000fe20000410000 */
[C---:B------:R-:W-:Y:S03]  /*115d0*/  FMUL.FTZ R48, R55.reuse, R68 ;  /* 0x0000004437307220 */ /* 0x040fe60000410000 */
[----:B------:R-:W-:Y:S04]  /*115e0*/  FMUL.FTZ R49, R55, R69 ;  /* 0x0000004537317220 */ /* 0x000fe80000410000 */
[----:B------:R-:W-:Y:S01]  /*115f0*/  MUFU.EX2 R87, R87 ;  /* 0x0000005700577308 */ /* 0x000fe20000000800 */
[----:B-1----:R-:W-:Y:S01]  /*11600*/  FADD.FTZ R102, R76, R139 ;  /* 0x0000008b4c667221 */ /* 0x002fe20000010000 */
[C---:B------:R-:W-:Y:S03]  /*11610*/  HMMA.16816.F32 R40, R56.reuse, R50, R40 ;  /* 0x000000323828723c */ /* 0x040fe60000001828 */
[--C-:B------:R-:W-:Y:S01]  /*11620*/  FFMA.FTZ R86, R229, UR4, -R136.reuse ;  /* 0x00000004e5567c23 */ /* 0x100fe20008010888 */
[----:B------:R-:W-:Y:S01]  /*11630*/  FFMA.FTZ R136, R52, UR4, -R136 ;  /* 0x0000000434887c23 */ /* 0x000fe20008010888 */
[--C-:B------:R-:W-:Y:S01]  /*11640*/  FFMA.FTZ R117, R125, UR4, -R128.reuse ;  /* 0x000000047d757c23 */ /* 0x100fe20008010880 */
[C---:B------:R-:W-:Y:S02]  /*11650*/  HMMA.16816.F32 R44, R56.reuse, R60, R44 ;  /* 0x0000003c382c723c */ /* 0x040fe4000000182c */
[----:B------:R-:W1:Y:S03]  /*11660*/  MUFU.EX2 R93, R93 ;  /* 0x0000005d005d7308 */ /* 0x000e660000000800 */
[C---:B------:R-:W-:Y:S01]  /*11670*/  FMUL.FTZ R50, R54.reuse, R70 ;  /* 0x0000004636327220 */ /* 0x040fe20000410000 */
[----:B------:R-:W-:Y:S01]  /*11680*/  FMUL.FTZ R51, R54, R71 ;  /* 0x0000004736337220 */ /* 0x000fe20000410000 */
[----:B------:R-:W-:Y:S01]  /*11690*/  FFMA.FTZ R123, R123, UR4, -R128 ;  /* 0x000000047b7b7c23 */ /* 0x000fe20008010880 */
[----:B------:R-:W-:Y:S04]  /*116a0*/  LDSM.16.MT88.4 R68, [R118+0xa000] ;  /* 0x00a000007644783b */ /* 0x000fe80000004200 */
[----:B------:R2:W-:Y:S01]  /*116b0*/  MUFU.EX2 R132, R77 ;  /* 0x0000004d00847308 */ /* 0x0005e20000000800 */
[----:B------:R-:W-:Y:S01]  /*116c0*/  MOV R174, R120 ;  /* 0x0000007800ae7202 */ /* 0x000fe20000000f00 */
[----:B------:R-:W-:Y:S02]  /*116d0*/  HMMA.16816.F32 R48, R56, R62, R48 ;  /* 0x0000003e3830723c */ /* 0x000fe40000001830 */
[----:B------:R-:W3:Y:S06]  /*116e0*/  LDSM.16.MT88.4 R60, [R164+0x9400] ;  /* 0x00940000a43c783b */ /* 0x000eec0000004200 */
[----:B------:R-:W4:Y:S03]  /*116f0*/  MUFU.EX2 R80, R80 ;  /* 0x0000005000507308 */ /* 0x000f260000000800 */
[C---:B-1----:R-:W-:Y:S01]  /*11700*/  F2FP.F16.F32.PACK_AB R56, R93.reuse, R76 ;  /* 0x0000004c5d38723e */ /* 0x042fe200000000ff */
[----:B------:R-:W-:Y:S01]  /*11710*/  FADD.FTZ R93, R93, R102 ;  /* 0x000000665d5d7221 */ /* 0x000fe20000010000 */
[C---:B------:R-:W-:Y:S05]  /*11720*/  F2FP.F16.F32.PACK_AB R57, R84.reuse, R85 ;  /* 0x000000555439723e */ /* 0x040fea00000000ff */
[----:B------:R-:W1:Y:S01]  /*11730*/  MUFU.EX2 R81, R81 ;  /* 0x0000005100517308 */ /* 0x000e620000000800 */
[----:B--2---:R-:W-:Y:S01]  /*11740*/  LDSM.16.MT88.4 R76, [R164+0xe800] ;  /* 0x00e80000a44c783b */ /* 0x004fe20000004200 */
[----:B------:R-:W-:Y:S04]  /*11750*/  FADD.FTZ R85, R85, R138 ;  /* 0x0000008a55557221 */ /* 0x000fe80000010000 */
[----:B------:R-:W-:Y:S04]  /*11760*/  FADD.FTZ R84, R84, R85 ;  /* 0x0000005554547221 */ /* 0x000fe80000010000 */
[----:B------:R-:W-:Y:S01]  /*11770*/  MUFU.EX2 R86, R86 ;  /* 0x0000005600567308 */ /* 0x000fe20000000800 */
[C---:B----4-:R-:W-:Y:S01]  /*11780*/  F2FP.F16.F32.PACK_AB R59, R80.reuse, R83 ;  /* 0x00000053503b723e */ /* 0x050fe200000000ff */
[----:B------:R-:W-:Y:S01]  /*11790*/  LDSM.16.MT88.4 R100, [R118+0xac00] ;  /* 0x00ac00007664783b */ /* 0x000fe20000004200 */
[----:B------:R-:W-:Y:S04]  /*117a0*/  FADD.FTZ R83, R83, R84 ;  /* 0x0000005453537221 */ /* 0x000fe80000010000 */
[----:B------:R-:W-:Y:S03]  /*117b0*/  FADD.FTZ R80, R80, R83 ;  /* 0x0000005350507221 */ /* 0x000fe60000010000 */
[----:B------:R-:W2:Y:S01]  /*117c0*/  MUFU.EX2 R91, R91 ;  /* 0x0000005b005b7308 */ /* 0x000ea20000000800 */
[C---:B-1----:R-:W-:Y:S01]  /*117d0*/  F2FP.F16.F32.PACK_AB R58, R81.reuse, R82 ;  /* 0x00000052513a723e */ /* 0x042fe200000000ff */
[----:B------:R-:W-:Y:S04]  /*117e0*/  FADD.FTZ R82, R82, R93 ;  /* 0x0000005d52527221 */ /* 0x000fe80000010000 */
[----:B------:R-:W-:Y:S04]  /*117f0*/  FADD.FTZ R81, R81, R82 ;  /* 0x0000005251517221 */ /* 0x000fe80000010000 */
[----:B------:R-:W-:Y:S01]  /*11800*/  MUFU.EX2 R124, R95 ;  /* 0x0000005f007c7308 */ /* 0x000fe20000000800 */
[C---:B---3--:R-:W-:Y:S09]  /*11810*/  HMMA.16816.F32 R4, R56.reuse, R60, R4 ;  /* 0x0000003c3804723c */ /* 0x048ff20000001804 */
[----:B------:R-:W-:Y:S01]  /*11820*/  MUFU.EX2 R122, R94 ;  /* 0x0000005e007a7308 */ /* 0x000fe20000000800 */
[C---:B------:R-:W-:Y:S01]  /*11830*/  HMMA.16816.F32 R8, R56.reuse, R62, R8 ;  /* 0x0000003e3808723c */ /* 0x040fe20000001808 */
[----:B------:R-:W1:Y:S08]  /*11840*/  LDSM.16.MT88.4 R60, [R164+0xb400] ;  /* 0x00b40000a43c783b */ /* 0x000e700000004200 */
[----:B------:R-:W-:Y:S01]  /*11850*/  MUFU.EX2 R197, R197 ;  /* 0x000000c500c57308 */ /* 0x000fe20000000800 */
[C---:B------:R-:W-:Y:S09]  /*11860*/  HMMA.16816.F32 R12, R56.reuse, R64, R12 ;  /* 0x00000040380c723c */ /* 0x040ff2000000180c */
[----:B------:R-:W-:Y:S01]  /*11870*/  MUFU.EX2 R150, R150 ;  /* 0x0000009600967308 */ /* 0x000fe20000000800 */
[C---:B------:R-:W-:Y:S01]  /*11880*/  HMMA.16816.F32 R16, R56.reuse, R66, R16 ;  /* 0x000000423810723c */ /* 0x040fe20000001810 */
[----:B------:R-:W3:Y:S08]  /*11890*/  LDSM.16.MT88.4 R64, [R118+0xb400] ;  /* 0x00b400007640783b */ /* 0x000ef00000004200 */
[----:B------:R-:W-:Y:S10]  /*118a0*/  MUFU.EX2 R148, R148 ;  /* 0x0000009400947308 */ /* 0x000ff40000000800 */
[----:B------:R-:W-:Y:S10]  /*118b0*/  MUFU.EX2 R163, R163 ;  /* 0x000000a300a37308 */ /* 0x000ff40000000800 */
[----:B------:R-:W-:Y:S01]  /*118c0*/  MUFU.EX2 R154, R154 ;  /* 0x0000009a009a7308 */ /* 0x000fe20000000800 */
[C---:B-1----:R-:W-:Y:S09]  /*118d0*/  HMMA.16816.F32 R20, R56.reuse, R60, R20 ;  /* 0x0000003c3814723c */ /* 0x042ff20000001814 */
[----:B------:R-:W-:Y:S01]  /*118e0*/  MUFU.EX2 R159, R159 ;  /* 0x0000009f009f7308 */ /* 0x000fe20000000800 */
[C---:B------:R-:W-:Y:S01]  /*118f0*/  HMMA.16816.F32 R24, R56.reuse, R62, R24 ;  /* 0x0000003e3818723c */ /* 0x040fe20000001818 */
[----:B------:R-:W1:Y:S08]  /*11900*/  LDSM.16.MT88.4 R60, [R164+0xd400] ;  /* 0x00d40000a43c783b */ /* 0x000e700000004200 */
[----:B------:R-:W-:Y:S01]  /*11910*/  MUFU.EX2 R157, R157 ;  /* 0x0000009d009d7308 */ /* 0x000fe20000000800 */
[C---:B---3--:R-:W-:Y:S06]  /*11920*/  HMMA.16816.F32 R28, R56.reuse, R64, R28 ;  /* 0x00000040381c723c */ /* 0x048fec000000181c */
[C---:B------:R-:W-:Y:S01]  /*11930*/  HMMA.16816.F32 R32, R56.reuse, R66, R32 ;  /* 0x000000423820723c */ /* 0x040fe20000001820 */
[----:B------:R-:W3:Y:S02]  /*11940*/  LDSM.16.MT88.4 R64, [R118+0xd400] ;  /* 0x00d400007640783b */ /* 0x000ee40000004200 */
[----:B------:R-:W-:Y:S10]  /*11950*/  MUFU.EX2 R152, R152 ;  /* 0x0000009800987308 */ /* 0x000ff40000000800 */
[----:B------:R-:W-:Y:S10]  /*11960*/  MUFU.EX2 R90, R90 ;  /* 0x0000005a005a7308 */ /* 0x000ff40000000800 */
[----:B------:R-:W4:Y:S10]  /*11970*/  MUFU.EX2 R89, R89 ;  /* 0x0000005900597308 */ /* 0x000f340000000800 */
[----:B------:R-:W-:Y:S01]  /*11980*/  MUFU.EX2 R105, R105 ;  /* 0x0000006900697308 */ /* 0x000fe20000000800 */
[C---:B-1----:R-:W-:Y:S09]  /*11990*/  HMMA.16816.F32 R36, R56.reuse, R60, R36 ;  /* 0x0000003c3824723c */ /* 0x042ff20000001824 */
[----:B------:R-:W-:Y:S01]  /*119a0*/  MUFU.EX2 R98, R98 ;  /* 0x0000006200627308 */ /* 0x000fe20000000800 */
[C---:B------:R-:W-:Y:S01]  /*119b0*/  HMMA.16816.F32 R40, R56.reuse, R62, R40 ;  /* 0x0000003e3828723c */ /* 0x040fe20000001828 */
[----:B------:R-:W1:Y:S05]  /*119c0*/  LDSM.16.MT88.4 R60, [R164+0x9800] ;  /* 0x00980000a43c783b */ /* 0x000e6a0000004200 */
[C---:B---3--:R-:W-:Y:S03]  /*119d0*/  HMMA.16816.F32 R44, R56.reuse, R64, R44 ;  /* 0x00000040382c723c */ /* 0x048fe6000000182c */
[----:B------:R-:W-:Y:S03]  /*119e0*/  MUFU.EX2 R96, R96 ;  /* 0x0000006000607308 */ /* 0x000fe60000000800 */
[----:B------:R-:W-:Y:S01]  /*119f0*/  HMMA.16816.F32 R48, R56, R66, R48 ;  /* 0x000000423830723c */ /* 0x000fe20000001830 */
[----:B------:R-:W3:Y:S06]  /*11a00*/  LDSM.16.MT88.4 R64, [R118+0x9800] ;  /* 0x009800007640783b */ /* 0x000eec0000004200 */
[----:B------:R-:W-:Y:S01]  /*11a10*/  MUFU.EX2 R99, R99 ;  /* 0x0000006300637308 */ /* 0x000fe20000000800 */
[----:B------:R-:W-:Y:S03]  /*11a20*/  F2FP.F16.F32.PACK_AB R59, R88, R87 ;  /* 0x00000057583b723e */ /* 0x000fe600000000ff */
[----:B------:R-:W-:Y:S06]  /*11a30*/  F2FP.F16.F32.PACK_AB R56, R97, R92 ;  /* 0x0000005c6138723e */ /* 0x000fec00000000ff */
[----:B------:R-:W-:Y:S01]  /*11a40*/  MUFU.EX2 R104, R104 ;  /* 0x0000006800687308 */ /* 0x000fe20000000800 */
[C---:B--2---:R-:W-:Y:S01]  /*11a50*/  F2FP.F16.F32.PACK_AB R57, R86.reuse, R91 ;  /* 0x0000005b5639723e */ /* 0x044fe200000000ff */
[----:B------:R-:W-:Y:S01]  /*11a60*/  FADD.FTZ R91, R91, R80 ;  /* 0x000000505b5b7221 */ /* 0x000fe20000010000 */
[----:B----4-:R-:W-:Y:S03]  /*11a70*/  F2FP.F16.F32.PACK_AB R58, R89, R90 ;  /* 0x0000005a593a723e */ /* 0x010fe600000000ff */
[----:B------:R-:W-:Y:S04]  /*11a80*/  FADD.FTZ R86, R86, R91 ;  /* 0x0000005b56567221 */ /* 0x000fe80000010000 */
[----:B------:R-:W-:Y:S10]  /*11a90*/  MUFU.EX2 R201, R201 ;  /* 0x000000c900c97308 */ /* 0x000ff40000000800 */
[----:B------:R-:W-:Y:S01]  /*11aa0*/  MUFU.EX2 R107, R107 ;  /* 0x0000006b006b7308 */ /* 0x000fe20000000800 */
[C---:B-1----:R-:W-:Y:S06]  /*11ab0*/  HMMA.16816.F32 R4, R56.reuse, R60, R4 ;  /* 0x0000003c3804723c */ /* 0x042fec0000001804 */
[C---:B------:R-:W-:Y:S01]  /*11ac0*/  HMMA.16816.F32 R8, R56.reuse, R62, R8 ;  /* 0x0000003e3808723c */ /* 0x040fe20000001808 */
[----:B------:R-:W1:Y:S02]  /*11ad0*/  LDSM.16.MT88.4 R60, [R164+0xb800] ;  /* 0x00b80000a43c783b */ /* 0x000e640000004200 */
[----:B------:R-:W-:Y:S03]  /*11ae0*/  MUFU.EX2 R158, R158 ;  /* 0x0000009e009e7308 */ /* 0x000fe60000000800 */
[C---:B---3--:R-:W-:Y:S07]  /*11af0*/  HMMA.16816.F32 R12, R56.reuse, R64, R12 ;  /* 0x00000040380c723c */ /* 0x048fee000000180c */
[----:B------:R-:W2:Y:S01]  /*11b00*/  MUFU.EX2 R151, R151 ;  /* 0x0000009700977308 */ /* 0x000ea20000000800 */
[C---:B------:R-:W-:Y:S01]  /*11b10*/  HMMA.16816.F32 R16, R56.reuse, R66, R16 ;  /* 0x000000423810723c */ /* 0x040fe20000001810 */
[----:B------:R-:W3:Y:S08]  /*11b20*/  LDSM.16.MT88.4 R64, [R118+0xb800] ;  /* 0x00b800007640783b */ /* 0x000ef00000004200 */
[----:B------:R-:W-:Y:S10]  /*11b30*/  MUFU.EX2 R156, R156 ;  /* 0x0000009c009c7308 */ /* 0x000ff40000000800 */
[----:B------:R-:W4:Y:S01]  /*11b40*/  MUFU.EX2 R147, R147 ;  /* 0x0000009300937308 */ /* 0x000f220000000800 */
[----:B--2---:R-:W-:Y:S09]  /*11b50*/  F2FP.F16.F32.PACK_AB R53, R151, R158 ;  /* 0x0000009e9735723e */ /* 0x004ff200000000ff */
[----:B------:R-:W-:Y:S01]  /*11b60*/  MUFU.EX2 R145, R145 ;  /* 0x0000009100917308 */ /* 0x000fe20000000800 */
[C---:B-1----:R-:W-:Y:S09]  /*11b70*/  HMMA.16816.F32 R20, R56.reuse, R60, R20 ;  /* 0x0000003c3814723c */ /* 0x042ff20000001814 */
[----:B------:R-:W1:Y:S02]  /*11b80*/  MUFU.EX2 R160, R160 ;  /* 0x000000a000a07308 */ /* 0x000e640000000800 */
[----:B----4-:R-:W-:Y:S01]  /*11b90*/  F2FP.F16.F32.PACK_AB R55, R147, R156 ;  /* 0x0000009c9337723e */ /* 0x010fe200000000ff */
[C---:B------:R-:W-:Y:S01]  /*11ba0*/  HMMA.16816.F32 R24, R56.reuse, R62, R24 ;  /* 0x0000003e3818723c */ /* 0x040fe20000001818 */
[----:B------:R-:W2:Y:S06]  /*11bb0*/  LDSM.16.MT88.4 R60, [R164+0xd800] ;  /* 0x00d80000a43c783b */ /* 0x000eac0000004200 */
[----:B------:R-:W-:Y:S01]  /*11bc0*/  MUFU.EX2 R141, R141 ;  /* 0x0000008d008d7308 */ /* 0x000fe20000000800 */
[C---:B---3--:R-:W-:Y:S09]  /*11bd0*/  HMMA.16816.F32 R28, R56.reuse, R64, R28 ;  /* 0x00000040381c723c */ /* 0x048ff2000000181c */
[----:B------:R-:W3:Y:S01]  /*11be0*/  MUFU.EX2 R140, R140 ;  /* 0x0000008c008c7308 */ /* 0x000ee20000000800 */
[C---:B------:R-:W-:Y:S01]  /*11bf0*/  HMMA.16816.F32 R32, R56.reuse, R66, R32 ;  /* 0x000000423820723c */ /* 0x040fe20000001820 */
[----:B------:R-:W4:Y:S02]  /*11c00*/  LDSM.16.MT88.4 R64, [R118+0xd800] ;  /* 0x00d800007640783b */ /* 0x000f240000004200 */
[----:B-1----:R-:W-:Y:S06]  /*11c10*/  F2FP.F16.F32.PACK_AB R52, R160, R145 ;  /* 0x00000091a034723e */ /* 0x002fec00000000ff */
[----:B------:R1:W-:Y:S10]  /*11c20*/  MUFU.EX2 R131, R134 ;  /* 0x0000008600837308 */ /* 0x0003f40000000800 */
[----:B------:R-:W5:Y:S01]  /*11c30*/  MUFU.EX2 R130, R135 ;  /* 0x0000008700827308 */ /* 0x000f620000000800 */
[----:B---3--:R-:W-:Y:S09]  /*11c40*/  F2FP.F16.F32.PACK_AB R54, R140, R141 ;  /* 0x0000008d8c36723e */ /* 0x008ff200000000ff */
[----:B------:R-:W3:Y:S01]  /*11c50*/  MUFU.EX2 R133, R133 ;  /* 0x0000008500857308 */ /* 0x000ee20000000800 */
[--C-:B-1----:R-:W-:Y:S01]  /*11c60*/  FFMA.FTZ R134, R127, UR4, -R128.reuse ;  /* 0x000000047f867c23 */ /* 0x102fe20008010880 */
[----:B------:R-:W-:Y:S01]  /*11c70*/  FFMA.FTZ R128, R126, UR4, -R128 ;  /* 0x000000047e807c23 */ /* 0x000fe20008010880 */
[C---:B--2---:R-:W-:Y:S07]  /*11c80*/  HMMA.16816.F32 R36, R56.reuse, R60, R36 ;  /* 0x0000003c3824723c */ /* 0x044fee0000001824 */
[----:B------:R-:W-:Y:S01]  /*11c90*/  MUFU.EX2 R129, R129 ;  /* 0x0000008100817308 */ /* 0x000fe20000000800 */
[C---:B------:R-:W-:Y:S01]  /*11ca0*/  HMMA.16816.F32 R40, R56.reuse, R62, R40 ;  /* 0x0000003e3828723c */ /* 0x040fe20000001828 */
[----:B------:R-:W1:Y:S08]  /*11cb0*/  LDSM.16.MT88.4 R60, [R164+0x9c00] ;  /* 0x009c0000a43c783b */ /* 0x000e700000004200 */
[----:B------:R-:W2:Y:S01]  /*11cc0*/  MUFU.EX2 R134, R134 ;  /* 0x0000008600867308 */ /* 0x000ea20000000800 */
[C---:B----4-:R-:W-:Y:S06]  /*11cd0*/  HMMA.16816.F32 R44, R56.reuse, R64, R44 ;  /* 0x00000040382c723c */ /* 0x050fec000000182c */
[----:B------:R-:W-:Y:S01]  /*11ce0*/  HMMA.16816.F32 R48, R56, R66, R48 ;  /* 0x000000423830723c */ /* 0x000fe20000001830 */
[----:B------:R-:W4:Y:S02]  /*11cf0*/  LDSM.16.MT88.4 R64, [R118+0x9c00] ;  /* 0x009c00007640783b */ /* 0x000f240000004200 */
[----:B------:R-:W2:Y:S04]  /*11d00*/  MUFU.EX2 R117, R117 ;  /* 0x0000007500757308 */ /* 0x000ea80000000800 */
[----:B------:R-:W-:Y:S06]  /*11d10*/  F2FP.F16.F32.PACK_AB R57, R98, R105 ;  /* 0x000000696239723e */ /* 0x000fec00000000ff */
[----:B------:R-:W2:Y:S01]  /*11d20*/  MUFU.EX2 R189, R136 ;  /* 0x0000008800bd7308 */ /* 0x000ea20000000800 */
[----:B------:R-:W-:Y:S02]  /*11d30*/  F2FP.F16.F32.PACK_AB R59, R99, R96 ;  /* 0x00000060633b723e */ /* 0x000fe400000000ff */
[----:B------:R-:W-:Y:S02]  /*11d40*/  F2FP.F16.F32.PACK_AB R56, R201, R104 ;  /* 0x00000068c938723e */ /* 0x000fe400000000ff */
[----:B------:R-:W-:Y:S07]  /*11d50*/  F2FP.F16.F32.PACK_AB R58, R146, R107 ;  /* 0x0000006b923a723e */ /* 0x000fee00000000ff */
[C---:B-1----:R-:W-:Y:S06]  /*11d60*/  HMMA.16816.F32 R4, R56.reuse, R60, R4 ;  /* 0x0000003c3804723c */ /* 0x042fec0000001804 */
[C---:B------:R-:W-:Y:S01]  /*11d70*/  HMMA.16816.F32 R8, R56.reuse, R62, R8 ;  /* 0x0000003e3808723c */ /* 0x040fe20000001808 */
[----:B------:R-:W1:Y:S05]  /*11d80*/  LDSM.16.MT88.4 R60, [R164+0xbc00] ;  /* 0x00bc0000a43c783b */ /* 0x000e6a0000004200 */
        /* <DEDUP_REMOVED lines=13> */
[----:B------:R-:W-:Y:S01]  /*11e60*/  HMMA.16816.F32 R48, R56, R66, R48 ;  /* 0x000000423830723c */ /* 0x000fe20000001830 */
[----:B------:R-:W4:Y:S06]  /*11e70*/  LDSM.16.MT88.4 R64, [R164+0xc000] ;  /* 0x00c00000a440783b */ /* 0x000f2c0000004200 */
        /* <DEDUP_REMOVED lines=9> */
[----:B------:R-:W5:Y:S05]  /*11f10*/  LDSM.16.MT88.4 R68, [R164+0xe000] ;  /* 0x00e00000a444783b */ /* 0x000f6a0000004200 */
[C---:B----4-:R-:W-:Y:S06]  /*11f20*/  HMMA.16816.F32 R20, R56.reuse, R64, R20 ;  /* 0x000000403814723c */ /* 0x050fec0000001814 */
[C---:B------:R-:W-:Y:S01]  /*11f30*/  HMMA.16816.F32 R24, R56.reuse, R66, R24 ;  /* 0x000000423818723c */ /* 0x040fe20000001818 */
[----:B------:R-:W4:Y:S05]  /*11f40*/  LDSM.16.MT88.4 R64, [R118+0xe000] ;  /* 0x00e000007640783b */ /* 0x000f2a0000004200 */
[C---:B-1----:R-:W-:Y:S06]  /*11f50*/  HMMA.16816.F32 R28, R56.reuse, R60, R28 ;  /* 0x0000003c381c723c */ /* 0x042fec000000181c */
[C---:B------:R-:W-:Y:S01]  /*11f60*/  HMMA.16816.F32 R32, R56.reuse, R62, R32 ;  /* 0x0000003e3820723c */ /* 0x040fe20000001820 */
[----:B------:R-:W1:Y:S05]  /*11f70*/  LDSM.16.MT88.4 R60, [R164+0xa400] ;  /* 0x00a40000a43c783b */ /* 0x000e6a0000004200 */
[C---:B-----5:R-:W-:Y:S06]  /*11f80*/  HMMA.16816.F32 R36, R56.reuse, R68, R36 ;  /* 0x000000443824723c */ /* 0x060fec0000001824 */
[C---:B------:R-:W-:Y:S01]  /*11f90*/  HMMA.16816.F32 R40, R56.reuse, R70, R40 ;  /* 0x000000463828723c */ /* 0x040fe20000001828 */
[----:B------:R-:W5:Y:S05]  /*11fa0*/  LDSM.16.MT88.4 R68, [R118+0xa400] ;  /* 0x00a400007644783b */ /* 0x000f6a0000004200 */
[C---:B----4-:R-:W-:Y:S06]  /*11fb0*/  HMMA.16816.F32 R44, R56.reuse, R64, R44 ;  /* 0x00000040382c723c */ /* 0x050fec000000182c */
[----:B------:R-:W-:Y:S01]  /*11fc0*/  HMMA.16816.F32 R48, R56, R66, R48 ;  /* 0x000000423830723c */ /* 0x000fe20000001830 */
[----:B------:R-:W4:Y:S08]  /*11fd0*/  LDSM.16.MT88.4 R56, [R118+0xc400] ;  /* 0x00c400007638783b */ /* 0x000f300000004200 */
[----:B------:R-:W-:Y:S01]  /*11fe0*/  LDSM.16.MT88.4 R64, [R118+0xe400] ;  /* 0x00e400007640783b */ /* 0x000fe20000004200 */
[C---:B-1----:R-:W-:Y:S06]  /*11ff0*/  HMMA.16816.F32 R4, R52.reuse, R60, R4 ;  /* 0x0000003c3404723c */ /* 0x042fec0000001804 */
[C---:B------:R-:W-:Y:S01]  /*12000*/  HMMA.16816.F32 R8, R52.reuse, R62, R8 ;  /* 0x0000003e3408723c */ /* 0x040fe20000001808 */
[----:B------:R-:W1:Y:S05]  /*12010*/  LDSM.16.MT88.4 R60, [R164+0xe400] ;  /* 0x00e40000a43c783b */ /* 0x000e6a0000004200 */
[C---:B-----5:R-:W-:Y:S06]  /*12020*/  HMMA.16816.F32 R12, R52.reuse, R68, R12 ;  /* 0x00000044340c723c */ /* 0x060fec000000180c */
[C---:B------:R-:W-:Y:S01]  /*12030*/  HMMA.16816.F32 R16, R52.reuse, R70, R16 ;  /* 0x000000463410723c */ /* 0x040fe20000001810 */
[----:B------:R-:W-:Y:S05]  /*12040*/  LDSM.16.MT88.4 R68, [R118+0xa800] ;  /* 0x00a800007644783b */ /* 0x000fea0000004200 */
[C---:B------:R-:W-:Y:S06]  /*12050*/  HMMA.16816.F32 R20, R52.reuse, R72, R20 ;  /* 0x000000483414723c */ /* 0x040fec0000001814 */
[C---:B------:R-:W-:Y:S01]  /*12060*/  HMMA.16816.F32 R24, R52.reuse, R74, R24 ;  /* 0x0000004a3418723c */ /* 0x040fe20000001818 */
[----:B------:R-:W-:Y:S05]  /*12070*/  LDSM.16.MT88.4 R72, [R164+0xc800] ;  /* 0x00c80000a448783b */ /* 0x000fea0000004200 */
[C---:B----4-:R-:W-:Y:S06]  /*12080*/  HMMA.16816.F32 R28, R52.reuse, R56, R28 ;  /* 0x00000038341c723c */ /* 0x050fec000000181c */
[C---:B------:R-:W-:Y:S01]  /*12090*/  HMMA.16816.F32 R32, R52.reuse, R58, R32 ;  /* 0x0000003a3420723c */ /* 0x040fe20000001820 */
[----:B------:R-:W4:Y:S05]  /*120a0*/  LDSM.16.MT88.4 R56, [R164+0xa800] ;  /* 0x00a80000a438783b */ /* 0x000f2a0000004200 */
[C---:B-1----:R-:W-:Y:S06]  /*120b0*/  HMMA.16816.F32 R36, R52.reuse, R60, R36 ;  /* 0x0000003c3424723c */ /* 0x042fec0000001824 */
[C---:B------:R-:W-:Y:S01]  /*120c0*/  HMMA.16816.F32 R40, R52.reuse, R62, R40 ;  /* 0x0000003e3428723c */ /* 0x040fe20000001828 */
[----:B------:R-:W1:Y:S05]  /*120d0*/  LDSM.16.MT88.4 R60, [R118+0xc800] ;  /* 0x00c80000763c783b */ /* 0x000e6a0000004200 */
[C---:B------:R-:W-:Y:S06]  /*120e0*/  HMMA.16816.F32 R44, R52.reuse, R64, R44 ;  /* 0x00000040342c723c */ /* 0x040fec000000182c */
[----:B------:R-:W-:Y:S01]  /*120f0*/  HMMA.16816.F32 R48, R52, R66, R48 ;  /* 0x000000423430723c */ /* 0x000fe20000001830 */
[----:B------:R-:W5:Y:S06]  /*12100*/  LDSM.16.MT88.4 R64, [R118+0xe800] ;  /* 0x00e800007640783b */ /* 0x000f6c0000004200 */
[----:B------:R-:W-:Y:S04]  /*12110*/  F2FP.F16.F32.PACK_AB R53, R131, R130 ;  /* 0x000000828335723e */ /* 0x000fe800000000ff */
[----:B---3--:R-:W-:Y:S02]  /*12120*/  F2FP.F16.F32.PACK_AB R55, R133, R132 ;  /* 0x000000848537723e */ /* 0x008fe400000000ff */
[----:B--2---:R-:W-:Y:S02]  /*12130*/  F2FP.F16.F32.PACK_AB R52, R134, R129 ;  /* 0x000000818634723e */ /* 0x004fe400000000ff */
[----:B------:R-:W-:Y:S07]  /*12140*/  F2FP.F16.F32.PACK_AB R54, R116, R117 ;  /* 0x000000757436723e */ /* 0x000fee00000000ff */
[C---:B----4-:R-:W-:Y:S01]  /*12150*/  HMMA.16816.F32 R4, R52.reuse, R56, R4 ;  /* 0x000000383404723c */ /* 0x050fe20000001804 */
[----:B------:R-:W-:Y:S05]  /*12160*/  MUFU.EX2 R57, R112 ;  /* 0x0000007000397308 */ /* 0x000fea0000000800 */
[C---:B------:R-:W-:Y:S05]  /*12170*/  HMMA.16816.F32 R8, R52.reuse, R58, R8 ;  /* 0x0000003a3408723c */ /* 0x040fea0000001808 */
[----:B------:R-:W2:Y:S01]  /*12180*/  MUFU.EX2 R56, R123 ;  /* 0x0000007b00387308 */ /* 0x000ea20000000800 */
[C---:B------:R-:W-:Y:S09]  /*12190*/  HMMA.16816.F32 R12, R52.reuse, R68, R12 ;  /* 0x00000044340c723c */ /* 0x040ff2000000180c */
[----:B------:R-:W-:Y:S01]  /*121a0*/  MUFU.EX2 R58, R106 ;  /* 0x0000006a003a7308 */ /* 0x000fe20000000800 */
[C---:B------:R-:W-:Y:S03]  /*121b0*/  HMMA.16816.F32 R16, R52.reuse, R70, R16 ;  /* 0x000000463410723c */ /* 0x040fe60000001810 */
[----:B------:R-:W-:Y:S03]  /*121c0*/  F2FP.F16.F32.PACK_AB R69, R124, R121 ;  /* 0x000000797c45723e */ /* 0x000fe600000000ff */
[C---:B------:R-:W-:Y:S03]  /*121d0*/  HMMA.16816.F32 R20, R52.reuse, R72, R20 ;  /* 0x000000483414723c */ /* 0x040fe60000001814 */
[----:B------:R-:W3:Y:S02]  /*121e0*/  MUFU.EX2 R59, R128 ;  /* 0x00000080003b7308 */ /* 0x000ee40000000800 */
[----:B------:R-:W-:Y:S01]  /*121f0*/  F2FP.F16.F32.PACK_AB R71, R189, R122 ;  /* 0x0000007abd47723e */ /* 0x000fe200000000ff */
[C---:B------:R-:W-:Y:S05]  /*12200*/  HMMA.16816.F32 R24, R52.reuse, R74, R24 ;  /* 0x0000004a3418723c */ /* 0x040fea0000001818 */
[----:B--2---:R-:W-:Y:S01]  /*12210*/  F2FP.F16.F32.PACK_AB R68, R57, R56 ;  /* 0x000000383944723e */ /* 0x004fe200000000ff */
[C---:B-1----:R-:W-:Y:S06]  /*12220*/  HMMA.16816.F32 R28, R52.reuse, R60, R28 ;  /* 0x0000003c341c723c */ /* 0x042fec000000181c */
[C---:B------:R-:W-:Y:S05]  /*12230*/  HMMA.16816.F32 R32, R52.reuse, R62, R32 ;  /* 0x0000003e3420723c */ /* 0x040fea0000001820 */
[----:B------:R-:W-:Y:S01]  /*12240*/  FADD.FTZ R60, R92, R81 ;  /* 0x000000515c3c7221 */ /* 0x000fe20000010000 */
[C---:B------:R-:W-:Y:S01]  /*12250*/  HMMA.16816.F32 R36, R52.reuse, R76, R36 ;  /* 0x0000004c3424723c */ /* 0x040fe20000001824 */
[----:B------:R-:W1:Y:S04]  /*12260*/  LDSM.16.MT88.4 R92, [R164+0xcc00] ;  /* 0x00cc0000a45c783b */ /* 0x000e680000004200 */
[----:B------:R-:W-:Y:S01]  /*12270*/  FADD.FTZ R61, R87, R86 ;  /* 0x00000056573d7221 */ /* 0x000fe20000010000 */
[C---:B------:R-:W-:Y:S03]  /*12280*/  HMMA.16816.F32 R40, R52.reuse, R78, R40 ;  /* 0x0000004e3428723c */ /* 0x040fe60000001828 */
[----:B------:R-:W2:Y:S02]  /*12290*/  LDSM.16.MT88.4 R84, [R118+0xcc00] ;  /* 0x00cc00007654783b */ /* 0x000ea40000004200 */
[----:B---3--:R-:W-:Y:S01]  /*122a0*/  F2FP.F16.F32.PACK_AB R70, R59, R58 ;  /* 0x0000003a3b46723e */ /* 0x008fe200000000ff */
[C---:B-----5:R-:W-:Y:S05]  /*122b0*/  HMMA.16816.F32 R44, R52.reuse, R64, R44 ;  /* 0x00000040342c723c */ /* 0x060fea000000182c */
[----:B------:R-:W3:Y:S01]  /*122c0*/  LDSM.16.MT88.4 R76, [R164+0xec00] ;  /* 0x00ec0000a44c783b */ /* 0x000ee20000004200 */
[----:B------:R-:W-:Y:S05]  /*122d0*/  HMMA.16816.F32 R48, R52, R66, R48 ;  /* 0x000000423430723c */ /* 0x000fea0000001830 */
[----:B------:R-:W-:Y:S01]  /*122e0*/  FADD.FTZ R97, R97, R60 ;  /* 0x0000003c61617221 */ /* 0x000fe20000010000 */
[C---:B------:R-:W-:Y:S05]  /*122f0*/  HMMA.16816.F32 R112, R68.reuse, R108, R4 ;  /* 0x0000006c4470723c */ /* 0x040fea0000001804 */
[----:B------:R-:W-:Y:S01]  /*12300*/  FADD.FTZ R90, R90, R97 ;  /* 0x000000615a5a7221 */ /* 0x000fe20000010000 */
[C---:B------:R-:W-:Y:S05]  /*12310*/  HMMA.16816.F32 R108, R68.reuse, R110, R8 ;  /* 0x0000006e446c723c */ /* 0x040fea0000001808 */
[----:B------:R-:W-:Y:S01]  /*12320*/  FADD.FTZ R88, R88, R61 ;  /* 0x0000003d58587221 */ /* 0x000fe20000010000 */
[----:B------:R-:W-:Y:S05]  /*12330*/  FADD.FTZ R89, R89, R90 ;  /* 0x0000005a59597221 */ /* 0x000fea0000010000 */
[----:B------:R-:W-:Y:S01]  /*12340*/  FADD.FTZ R5, R105, R88 ;  /* 0x0000005869057221 */ /* 0x000fe20000010000 */
[----:B------:R-:W-:Y:S03]  /*12350*/  FADD.FTZ R104, R104, R89 ;  /* 0x0000005968687221 */ /* 0x000fe60000010000 */
[----:B------:R-:W-:Y:S01]  /*12360*/  FADD.FTZ R5, R98, R5 ;  /* 0x0000000562057221 */ /* 0x000fe20000010000 */
[----:B------:R-:W-:Y:S03]  /*12370*/  FADD.FTZ R104, R201, R104 ;  /* 0x00000068c9687221 */ /* 0x000fe60000010000 */
[----:B------:R-:W-:Y:S01]  /*12380*/  FADD.FTZ R96, R96, R5 ;  /* 0x0000000560607221 */ /* 0x000fe20000010000 */
[----:B------:R-:W-:Y:S02]  /*12390*/  FADD.FTZ R5, R107, R104 ;  /* 0x000000686b057221 */ /* 0x000fe40000010000 */
[C---:B------:R-:W-:Y:S03]  /*123a0*/  HMMA.16816.F32 R104, R68.reuse, R100, R12 ;  /* 0x000000644468723c */ /* 0x040fe6000000180c */
[----:B------:R-:W-:Y:S01]  /*123b0*/  FADD.FTZ R5, R146, R5 ;  /* 0x0000000592057221 */ /* 0x000fe20000010000 */
[----:B------:R-:W-:Y:S02]  /*123c0*/  FADD.FTZ R96, R99, R96 ;  /* 0x0000006063607221 */ /* 0x000fe40000010000 */
[C---:B------:R-:W-:Y:S05]  /*123d0*/  HMMA.16816.F32 R100, R68.reuse, R102, R16 ;  /* 0x000000664464723c */ /* 0x040fea0000001810 */
[----:B------:R-:W-:Y:S01]  /*123e0*/  FADD.FTZ R8, R154, R5 ;  /* 0x000000059a087221 */ /* 0x000fe20000010000 */
[----:B------:R-:W-:Y:S01]  /*123f0*/  FADD.FTZ R197, R197, R96 ;  /* 0x00000060c5c57221 */ /* 0x000fe20000010000 */
[----:B------:R-:W4:Y:S01]  /*12400*/  LDSM.16.MT88.4 R4, [R118+0xec00] ;  /* 0x00ec00007604783b */ /* 0x000f220000004200 */
[C---:B-1----:R-:W-:Y:S03]  /*12410*/  HMMA.16816.F32 R96, R68.reuse, R92, R20 ;  /* 0x0000005c4460723c */ /* 0x042fe60000001814 */
[----:B------:R-:W-:Y:S01]  /*12420*/  FADD.FTZ R197, R150, R197 ;  /* 0x000000c596c57221 */ /* 0x000fe20000010000 */
[----:B------:R-:W-:Y:S02]  /*12430*/  FADD.FTZ R8, R159, R8 ;  /* 0x000000089f087221 */ /* 0x000fe40000010000 */
[C---:B------:R-:W-:Y:S05]  /*12440*/  HMMA.16816.F32 R92, R68.reuse, R94, R24 ;  /* 0x0000005e445c723c */ /* 0x040fea0000001818 */
[----:B------:R-:W-:Y:S01]  /*12450*/  FADD.FTZ R148, R148, R197 ;  /* 0x000000c594947221 */ /* 0x000fe20000010000 */
[C---:B--2---:R-:W-:Y:S05]  /*12460*/  HMMA.16816.F32 R88, R68.reuse, R84, R28 ;  /* 0x000000544458723c */ /* 0x044fea000000181c */
        /* <DEDUP_REMOVED lines=8> */
[----:B------:R-:W-:Y:S01]  /*124f0*/  FADD.FTZ R151, R151, R158 ;  /* 0x0000009e97977221 */ /* 0x000fe20000010000 */
[----:B------:R-:W-:Y:S01]  /*12500*/  FADD.FTZ R160, R160, R145 ;  /* 0x00000091a0a07221 */ /* 0x000fe20000010000 */
[C---:B----4-:R-:W-:Y:S04]  /*12510*/  HMMA.16816.F32 R72, R68.reuse, R4, R44 ;  /* 0x000000044448723c */ /* 0x050fe8000000182c */
        /* <DEDUP_REMOVED lines=22> */
[----:B------:R-:W-:Y:S01]  /*12680*/  FADD.FTZ R188, R59, R58 ;  /* 0x0000003a3bbc7221 */ /* 0x000fe20000010000 */
[----:B------:R-:W-:Y:S06]  /*12690*/  @P0 BRA `(.L_x_1974) ;  /* 0xffffffb000ac0947 */ /* 0x000fec000383ffff */
.L_x_1970:
[----:B------:R-:W1:Y:S01]  /*126a0*/  SHFL.BFLY PT, R5, R188, 0x2, 0x1f ;  /* 0x0c401f00bc057f89 */ /* 0x000e6200000e0000 */
[----:B------:R-:W-:Y:S01]  /*126b0*/  MOV R6, 0x3f800000 ;  /* 0x3f80000000067802 */ /* 0x000fe20000000f00 */
[----:B------:R-:W2:Y:S01]  /*126c0*/  S2UR UR4, SR_CgaCtaId ;  /* 0x00000000000479c3 */ /* 0x000ea20000008800 */
[----:B------:R-:W-:Y:S01]  /*126d0*/  MOV R7, 0x3f800000 ;  /* 0x3f80000000077802 */ /* 0x000fe20000000f00 */
[----:B------:R-:W3:Y:S01]  /*126e0*/  SHFL.BFLY PT, R0, R189, 0x2, 0x1f ;  /* 0x0c401f00bd007f89 */ /* 0x000ee200000e0000 */
[----:B------:R-:W-:Y:S01]  /*126f0*/  UMOV UR5, 0x400 ;  /* 0x0000040000057882 */ /* 0x000fe20000000000 */
[----:B-1----:R-:W-:Y:S01]  /*12700*/  FADD.FTZ R8, R5, R188 ;  /* 0x000000bc05087221 */ /* 0x002fe20000010000 */
[----:B--2---:R-:W-:Y:S01]  /*12710*/  ULEA UR4, UR4, UR5, 0x18 ;  /* 0x0000000504047291 */ /* 0x004fe2000f8ec03f */
[----:B---3--:R-:W-:-:S03]  /*12720*/  FADD.FTZ R9, R0, R189 ;  /* 0x000000bd00097221 */ /* 0x008fc60000010000 */
[----:B------:R-:W1:Y:S04]  /*12730*/  SHFL.BFLY PT, R5, R8, 0x1, 0x1f ;  /* 0x0c201f0008057f89 */ /* 0x000e6800000e0000 */
[----:B------:R-:W2:Y:S01]  /*12740*/  SHFL.BFLY PT, R4, R9, 0x1, 0x1f ;  /* 0x0c201f0009047f89 */ /* 0x000ea200000e0000 */
[----:B------:R-:W3:Y:S01]  /*12750*/  S2R R0, SR_TID.X ;  /* 0x0000000000007919 */ /* 0x000ee20000002100 */
[----:B-1----:R-:W-:Y:S01]  /*12760*/  FADD.FTZ R5, R8, R5 ;  /* 0x0000000508057221 */ /* 0x002fe20000010000 */
[----:B--2---:R-:W-:-:S04]  /*12770*/  FADD.FTZ R4, R9, R4 ;  /* 0x0000000409047221 */ /* 0x004fc80000010000 */
[----:B------:R-:W-:Y:S02]  /*12780*/  FSETP.NE.FTZ.AND P3, PT, R5, RZ, PT ;  /* 0x000000ff0500720b */ /* 0x000fe40003f75000 */
[----:B------:R-:W-:Y:S02]  /*12790*/  FSETP.NE.FTZ.AND P2, PT, R4, RZ, PT ;  /* 0x000000ff0400720b */ /* 0x000fe40003f55000 */
[----:B---3--:R-:W-:-:S09]  /*127a0*/  SHF.R.S32.HI R9, RZ, 0x1f, R0 ;  /* 0x0000001fff097819 */ /* 0x008fd20000011400 */
[----:B------:R-:W1:Y:S02]  /*127b0*/  @P3 MUFU.RCP R6, R5 ;  /* 0x0000000500063308 */ /* 0x000e640000001000 */
[----:B------:R-:W2:Y:S06]  /*127c0*/  @P2 LDC R21, c[0x0][0x2e8] ;  /* 0x0000ba00ff152b82 */ /* 0x000eac0000000800 */
[----:B------:R-:W3:Y:S08]  /*127d0*/  @P2 MUFU.RCP R7, R4 ;  /* 0x0000000400072308 */ /* 0x000ef00000001000 */
[----:B------:R-:W4:Y:S01]  /*127e0*/  @P3 MUFU.LG2 R5, R5 ;  /* 0x0000000500053308 */ /* 0x000f220000000c00 */
        /* <DEDUP_REMOVED lines=24> */
[----:B------:R-:W-:Y:S01]  /*12970*/  LEA.HI R6, R9, R0, RZ, 0x2 ;  /* 0x0000000009067211 */ /* 0x000fe200078f10ff */
[C---:B---3--:R-:W-:Y:S01]  /*12980*/  FMUL.FTZ R115, R7.reuse, R115 ;  /* 0x0000007307737220 */ /* 0x048fe20000410000 */
        /* <DEDUP_REMOVED lines=26> */
[----:B----4-:R-:W-:Y:S01]  /*12b30*/  @P3 FMUL.FTZ R14, R5, 0.69314718246459960938 ;  /* 0x3f317218050e3820 */ /* 0x010fe20000410000 */
[----:B------:R-:W-:-:S02]  /*12b40*/  SHF.R.S32.HI R8, RZ, 0x1f, R7 ;  /* 0x0000001fff087819 */ /* 0x000fc40000011407 */
[----:B------:R-:W-:Y:S02]  /*12b50*/  LOP3.LUT R13, R6, 0xfffffffc, RZ, 0xc0, !PT ;  /* 0xfffffffc060d7812 */ /* 0x000fe400078ec0ff */
[----:B------:R-:W-:Y:S02]  /*12b60*/  LEA.HI R8, R8, R7, RZ, 0x3 ;  /* 0x0000000708087211 */ /* 0x000fe400078f18ff */
[----:B------:R-:W-:Y:S02]  /*12b70*/  SHF.R.S32.HI R11, RZ, 0x5, R9 ;  /* 0x00000005ff0b7819 */ /* 0x000fe40000011409 */
[----:B------:R-:W-:Y:S02]  /*12b80*/  LOP3.LUT R8, R8, 0xfffffff8, RZ, 0xc0, !PT ;  /* 0xfffffff808087812 */ /* 0x000fe400078ec0ff */
[----:B------:R-:W-:Y:S02]  /*12b90*/  IADD3 R12, -R13, R0, RZ ;  /* 0x000000000d0c7210 */ /* 0x000fe40007ffe1ff */
[----:B------:R-:W-:-:S02]  /*12ba0*/  IADD3 R8, R7, -R8, RZ ;  /* 0x8000000807087210 */ /* 0x000fc40007ffe0ff */
[----:B------:R-:W-:Y:S01]  /*12bb0*/  LEA R12, R11, R12, 0x8 ;  /* 0x0000000c0b0c7211 */ /* 0x000fe200078e40ff */
[----:B-1----:R-:W-:Y:S01]  /*12bc0*/  @P2 FMUL.FTZ R5, R4, 0.69314718246459960938 ;  /* 0x3f31721804052820 */ /* 0x002fe20000410000 */
[----:B------:R-:W-:Y:S02]  /*12bd0*/  LEA.HI R10, R8, R8, RZ, 0x1 ;  /* 0x00000008080a7211 */ /* 0x000fe400078f08ff */
[----:B------:R-:W-:Y:S02]  /*12be0*/  F2FP.F16.F32.PACK_AB R112, R113, R112 ;  /* 0x000000707170723e */ /* 0x000fe400000000ff */
[----:B------:R-:W-:Y:S02]  /*12bf0*/  LOP3.LUT R15, R10, 0x3fffffe, RZ, 0xc0, !PT ;  /* 0x03fffffe0a0f7812 */ /* 0x000fe400078ec0ff */
[----:B------:R-:W-:Y:S02]  /*12c00*/  SHF.R.S32.HI R10, RZ, 0x1, R10 ;  /* 0x00000001ff0a7819 */ /* 0x000fe4000001140a */
[----:B------:R-:W-:Y:S01]  /*12c10*/  F2FP.F16.F32.PACK_AB R114, R115, R114 ;  /* 0x000000727372723e */ /* 0x000fe200000000ff */
[----:B------:R-:W-:Y:S01]  /*12c20*/  IMAD.IADD R15, R8, 0x1, -R15 ;  /* 0x00000001080f7824 */ /* 0x000fe200078e0a0f */
[----:B------:R-:W-:-:S02]  /*12c30*/  SHF.L.U32 R8, R10, 0x6, RZ ;  /* 0x000000060a087819 */ /* 0x000fc400000006ff */
[----:B------:R-:W-:Y:S02]  /*12c40*/  LOP3.LUT R13, R10, 0x1, RZ, 0xc0, !PT ;  /* 0x000000010a0d7812 */ /* 0x000fe400078ec0ff */
[----:B------:R-:W-:Y:S02]  /*12c50*/  LOP3.LUT R8, R8, 0xc0, RZ, 0xc0, !PT ;  /* 0x000000c008087812 */ /* 0x000fe400078ec0ff */
[----:B------:R-:W-:Y:S02]  /*12c60*/  LEA R12, R15, R12, 0x4 ;  /* 0x0000000c0f0c7211 */ /* 0x000fe400078e20ff */
[----:B------:R-:W-:Y:S02]  /*12c70*/  LEA.HI R15, R8, R8, RZ, 0x1d ;  /* 0x00000008080f7211 */ /* 0x000fe400078fe8ff */
[----:B------:R-:W-:Y:S02]  /*12c80*/  ISETP.NE.U32.AND P1, PT, R13, 0x1, PT ;  /* 0x000000010d00780c */ /* 0x000fe40003f25070 */
[----:B------:R-:W-:Y:S01]  /*12c90*/  LOP3.LUT P0, RZ, R10, 0x2, RZ, 0xc0, !PT ;  /* 0x000000020aff7812 */ /* 0x000fe2000780c0ff */
[----:B------:R-:W-:Y:S01]  /*12ca0*/  IMAD.U32 R12, R12, 0x2, R15 ;  /* 0x000000020c0c7824 */ /* 0x000fe200078e000f */
[----:B------:R-:W-:-:S02]  /*12cb0*/  MOV R8, 0x20 ;  /* 0x0000002000087802 */ /* 0x000fc40000000f00 */
[----:B------:R-:W-:Y:S02]  /*12cc0*/  F2FP.F16.F32.PACK_AB R108, R109, R108 ;  /* 0x0000006c6d6c723e */ /* 0x000fe400000000ff */
[----:B------:R-:W-:Y:S01]  /*12cd0*/  LEA R13, R12, UR4, 0x1 ;  /* 0x000000040c0d7c11 */ /* 0x000fe2000f8e08ff */
[----:B------:R-:W-:Y:S01]  /*12ce0*/  ULDC.U8 UR4, c[0x0][0x3d8] ;  /* 0x0000f60000047ab9 */ /* 0x000fe20000000000 */
[----:B------:R-:W-:Y:S01]  /*12cf0*/  SEL R8, R8, 0xffffffe0, !P0 ;  /* 0xffffffe008087807 */ /* 0x000fe20004000000 */
[----:B------:R-:W1:Y:S01]  /*12d00*/  @P3 LDC R12, c[0x0][0x2e8] ;  /* 0x0000ba00ff0c3b82 */ /* 0x000e620000000800 */
[C---:B------:R-:W-:Y:S01]  /*12d10*/  IADD3 R15, R13.reuse, -0x10, RZ ;  /* 0xfffffff00d0f7810 */ /* 0x040fe20007ffe0ff */
[----:B------:R3:W-:Y:S01]  /*12d20*/  STS [R13], R112 ;  /* 0x000000700d007388 */ /* 0x0007e20000000800 */
[C---:B------:R-:W-:Y:S01]  /*12d30*/  @P1 IADD3 R15, R13.reuse, 0x10, RZ ;  /* 0x000000100d0f1810 */ /* 0x040fe20007ffe0ff */
[----:B------:R-:W-:Y:S01]  /*12d40*/  IMAD.IADD R17, R13, 0x1, R8 ;  /* 0x000000010d117824 */ /* 0x000fe200078e0208 */
[----:B------:R-:W-:Y:S01]  /*12d50*/  F2FP.F16.F32.PACK_AB R110, R111, R110 ;  /* 0x0000006e6f6e723e */ /* 0x000fe200000000ff */
[----:B------:R3:W-:Y:S01]  /*12d60*/  STS [R13+0x200], R114 ;  /* 0x000200720d007388 */ /* 0x0007e20000000800 */
[----:B------:R-:W-:-:S02]  /*12d70*/  F2FP.F16.F32.PACK_AB R104, R105, R104 ;  /* 0x000000686968723e */ /* 0x000fc400000000ff */
[----:B------:R-:W-:Y:S01]  /*12d80*/  F2FP.F16.F32.PACK_AB R106, R107, R106 ;  /* 0x0000006a6b6a723e */ /* 0x000fe200000000ff */
[----:B------:R3:W-:Y:S01]  /*12d90*/  STS [R15], R108 ;  /* 0x0000006c0f007388 */ /* 0x0007e20000000800 */
[----:B------:R-:W-:Y:S02]  /*12da0*/  F2FP.F16.F32.PACK_AB R100, R101, R100 ;  /* 0x000000646564723e */ /* 0x000fe400000000ff */
[----:B------:R-:W-:Y:S01]  /*12db0*/  F2FP.F16.F32.PACK_AB R102, R103, R102 ;  /* 0x000000666766723e */ /* 0x000fe200000000ff */
[----:B------:R3:W-:Y:S01]  /*12dc0*/  STS [R15+0x200], R110 ;  /* 0x0002006e0f007388 */ /* 0x0007e20000000800 */
[----:B------:R-:W-:Y:S02]  /*12dd0*/  IADD3 R19, R8, R15, RZ ;  /* 0x0000000f08137210 */ /* 0x000fe40007ffe0ff */
[----:B------:R-:W-:Y:S01]  /*12de0*/  F2FP.F16.F32.PACK_AB R96, R97, R96 ;  /* 0x000000606160723e */ /* 0x000fe200000000ff */
[----:B------:R3:W-:Y:S01]  /*12df0*/  STS [R17], R104 ;  /* 0x0000006811007388 */ /* 0x0007e20000000800 */
[----:B------:R-:W-:-:S02]  /*12e00*/  F2FP.F16.F32.PACK_AB R98, R99, R98 ;  /* 0x000000626362723e */ /* 0x000fc400000000ff */
[----:B------:R-:W-:Y:S01]  /*12e10*/  F2FP.F16.F32.PACK_AB R92, R93, R92 ;  /* 0x0000005c5d5c723e */ /* 0x000fe200000000ff */
[----:B------:R3:W-:Y:S01]  /*12e20*/  STS [R17+0x200], R106 ;  /* 0x0002006a11007388 */ /* 0x0007e20000000800 */
[----:B------:R-:W-:Y:S02]  /*12e30*/  F2FP.F16.F32.PACK_AB R94, R95, R94 ;  /* 0x0000005e5f5e723e */ /* 0x000fe400000000ff */
[----:B------:R-:W-:Y:S01]  /*12e40*/  F2FP.F16.F32.PACK_AB R88, R89, R88 ;  /* 0x000000585958723e */ /* 0x000fe200000000ff */
[----:B------:R3:W-:Y:S01]  /*12e50*/  STS [R19], R100 ;  /* 0x0000006413007388 */ /* 0x0007e20000000800 */
[----:B------:R-:W-:Y:S02]  /*12e60*/  F2FP.F16.F32.PACK_AB R90, R91, R90 ;  /* 0x0000005a5b5a723e */ /* 0x000fe400000000ff */
[----:B------:R-:W-:Y:S01]  /*12e70*/  F2FP.F16.F32.PACK_AB R84, R85, R84 ;  /* 0x000000545554723e */ /* 0x000fe200000000ff */
[----:B------:R3:W-:Y:S01]  /*12e80*/  STS [R19+0x200], R102 ;  /* 0x0002006613007388 */ /* 0x0007e20000000800 */
[----:B------:R-:W-:-:S02]  /*12e90*/  F2FP.F16.F32.PACK_AB R86, R87, R86 ;  /* 0x000000565756723e */ /* 0x000fc400000000ff */
[----:B------:R-:W-:Y:S01]  /*12ea0*/  F2FP.F16.F32.PACK_AB R80, R81, R80 ;  /* 0x000000505150723e */ /* 0x000fe200000000ff */
[----:B------:R3:W-:Y:S01]  /*12eb0*/  STS [R13+0x1000], R96 ;  /* 0x001000600d007388 */ /* 0x0007e20000000800 */
[----:B------:R-:W-:Y:S02]  /*12ec0*/  F2FP.F16.F32.PACK_AB R82, R83, R82 ;  /* 0x000000525352723e */ /* 0x000fe400000000ff */
[----:B------:R-:W-:Y:S01]  /*12ed0*/  F2FP.F16.F32.PACK_AB R76, R77, R76 ;  /* 0x0000004c4d4c723e */ /* 0x000fe200000000ff */
[----:B------:R3:W-:Y:S01]  /*12ee0*/  STS [R13+0x1200], R98 ;  /* 0x001200620d007388 */ /* 0x0007e20000000800 */
[----:B------:R-:W-:Y:S02]  /*12ef0*/  F2FP.F16.F32.PACK_AB R78, R79, R78 ;  /* 0x0000004e4f4e723e */ /* 0x000fe400000000ff */
[----:B------:R-:W-:Y:S01]  /*12f00*/  F2FP.F16.F32.PACK_AB R72, R73, R72 ;  /* 0x000000484948723e */ /* 0x000fe200000000ff */
[----:B------:R3:W-:Y:S01]  /*12f10*/  STS [R15+0x1000], R92 ;  /* 0x0010005c0f007388 */ /* 0x0007e20000000800 */
[----:B------:R-:W-:-:S02]  /*12f20*/  F2FP.F16.F32.PACK_AB R74, R75, R74 ;  /* 0x0000004a4b4a723e */ /* 0x000fc400000000ff */
[----:B------:R-:W-:Y:S01]  /*12f30*/  F2FP.F16.F32.PACK_AB R68, R69, R68 ;  /* 0x000000444544723e */ /* 0x000fe200000000ff */
[----:B------:R3:W-:Y:S01]  /*12f40*/  STS [R15+0x1200], R94 ;  /* 0x0012005e0f007388 */ /* 0x0007e20000000800 */
[----:B------:R-:W-:Y:S02]  /*12f50*/  F2FP.F16.F32.PACK_AB R70, R71, R70 ;  /* 0x000000464746723e */ /* 0x000fe400000000ff */
[----:B------:R-:W-:Y:S01]  /*12f60*/  ISETP.NE.AND P0, PT, RZ, UR4, PT ;  /* 0x00000004ff007c0c */ /* 0x000fe2000bf05270 */
[----:B------:R3:W-:Y:S01]  /*12f70*/  STS [R17+0x1000], R88 ;  /* 0x0010005811007388 */ /* 0x0007e20000000800 */
[----:B------:R-:W-:Y:S01]  /*12f80*/  MOV R8, 0x7f800000 ;  /* 0x7f80000000087802 */ /* 0x000fe20000000f00 */
[----:B-1----:R-:W-:Y:S01]  /*12f90*/  @P3 FFMA.FTZ R8, R3, R12, R14 ;  /* 0x0000000c03083223 */ /* 0x002fe2000001000e */
[----:B------:R-:W-:Y:S01]  /*12fa0*/  MOV R10, 0x7f800000 ;  /* 0x7f800000000a7802 */ /* 0x000fe20000000f00 */
[----:B------:R3:W-:Y:S01]  /*12fb0*/  STS [R17+0x1200], R90 ;  /* 0x0012005a11007388 */ /* 0x0007e20000000800 */
[----:B--2---:R-:W-:-:S03]  /*12fc0*/  @P2 FFMA.FTZ R10, R2, R21, R5 ;  /* 0x00000015020a2223 */ /* 0x004fc60000010005 */
[----:B------:R3:W-:Y:S04]  /*12fd0*/  STS [R19+0x1000], R84 ;  /* 0x0010005413007388 */ /* 0x0007e80000000800 */
        /* <DEDUP_REMOVED lines=8> */
[----:B------:R3:W-:Y:S01]  /*13060*/  STS [R19+0x2200], R70 ;  /* 0x0022004613007388 */ /* 0x0007e20000000800 */
[----:B------:R-:W-:Y:S05]  /*13070*/  @!P0 BRA `(.L_x_1975) ;  /* 0x0000000000248947 */ /* 0x000fea0003800000 */
        /* <DEDUP_REMOVED lines=9> */
.L_x_1975:
[----:B------:R-:W1:Y:S01]  /*13110*/  S2R R25, SR_CTAID.Z ;  /* 0x0000000000197919 */ /* 0x000e620000002700 */
[----:B------:R-:W1:Y:S01]  /*13120*/  LDC R3, c[0x0][0x270] ;  /* 0x00009c00ff037b82 */ /* 0x000e620000000800 */
[----:B------:R-:W1:Y:S07]  /*13130*/  S2R R20, SR_CTAID.Y ;  /* 0x0000000000147919 */ /* 0x000e6e0000002600 */
[----:B------:R-:W2:Y:S01]  /*13140*/  LDC R22, c[0x0][0x2c4] ;  /* 0x0000b100ff167b82 */ /* 0x000ea20000000800 */
[----:B-1----:R-:W-:-:S04]  /*13150*/  IMAD R3, R20, R3, R25 ;  /* 0x0000000314037224 */ /* 0x002fc800078e0219 */
[----:B--2---:R-:W-:-:S07]  /*13160*/  IMAD R22, R3, R22, RZ ;  /* 0x0000001603167224 */ /* 0x004fce00078e02ff */
.L_x_1976:
[----:B------:R-:W-:Y:S01]  /*13170*/  BAR.SYNC.DEFER_BLOCKING 0x0 ;  /* 0x0000000000007b1d */ /* 0x000fe20000010000 */
[----:B------:R-:W-:Y:S02]  /*13180*/  LOP3.LUT R27, R9, 0xffffffe0, RZ, 0xc0, !PT ;  /* 0xffffffe0091b7812 */ /* 0x000fe400078ec0ff */
[----:B------:R-:W-:Y:S02]  /*13190*/  SHF.R.S32.HI R23, RZ, 0x1f, R20 ;  /* 0x0000001fff177819 */ /* 0x000fe40000011414 */
[----:B------:R-:W-:-:S03]  /*131a0*/  SHF.R.S32.HI R179, RZ, 0x1f, R178 ;  /* 0x0000001fffb37819 */ /* 0x000fc600000114b2 */
[----:B------:R-:W1:Y:S01]  /*131b0*/  LDC.64 R2, c[0x0][0x290] ;  /* 0x0000a400ff027b82 */ /* 0x000e620000000a00 */
[----:B------:R-:W-:Y:S01]  /*131c0*/  IMAD.IADD R27, R0, 0x1, -R27 ;  /* 0x00000001001b7824 */ /* 0x000fe200078e0a1b */
[----:B------:R-:W2:Y:S01]  /*131d0*/  S2R R21, SR_CTAID.X ;  /* 0x0000000000157919 */ /* 0x000ea20000002500 */
[----:B------:R-:W-:Y:S01]  /*131e0*/  ISETP.NE.AND P1, PT, R177, -0x1, PT ;  /* 0xffffffffb100780c */ /* 0x000fe20003f25270 */
[----:B------:R-:W-:Y:S01]  /*131f0*/  BSSY B0, `(.L_x_1977) ;  /* 0x0000029000007945 */ /* 0x000fe20003800000 */
[----:B------:R-:W4:Y:S01]  /*13200*/  S2R R9, SR_TID.X ;  /* 0x0000000000097919 */ /* 0x000f220000002100 */
[----:B------:R-:W-:Y:S02]  /*13210*/  LOP3.LUT P2, RZ, R27, 0x3, RZ, 0xc0, !PT ;  /* 0x000000031bff7812 */ /* 0x000fe4000784c0ff */
[----:B------:R-:W5:Y:S01]  /*13220*/  LDC.64 R4, c[0x0][0x298] ;  /* 0x0000a600ff047b82 */ /* 0x000f620000000a00 */
[----:B---3--:R3:W2:Y:S04]  /*13230*/  LDS.128 R16, [R175+0x800] ;  /* 0x00080000af107984 */ /* 0x0086a80000000c00 */
[----:B------:R3:W2:Y:S01]  /*13240*/  LDS.128 R12, [R175+0x1800] ;  /* 0x00180000af0c7984 */ /* 0x0006a20000000c00 */
[----:B-1----:R-:W-:-:S02]  /*13250*/  IMAD R23, R23, R2, RZ ;  /* 0x0000000217177224 */ /* 0x002fc400078e02ff */
[----:B------:R-:W-:Y:S01]  /*13260*/  IMAD.WIDE.U32 R32, R20, R2, RZ ;  /* 0x0000000214207225 */ /* 0x000fe200078e00ff */
[----:B------:R-:W-:-:S03]  /*13270*/  SHF.R.S32.HI R2, RZ, 0x1f, R11 ;  /* 0x0000001fff027819 */ /* 0x000fc6000001140b */
[----:B------:R-:W-:Y:S01]  /*13280*/  IMAD R3, R20, R3, R23 ;  /* 0x0000000314037224 */ /* 0x000fe200078e0217 */
[----:B------:R-:W-:Y:S01]  /*13290*/  LEA.HI R2, R2, R11, RZ, 0x2 ;  /* 0x0000000b02027211 */ /* 0x000fe200078f10ff */
[----:B-----5:R-:W-:-:S03]  /*132a0*/  IMAD.WIDE.U32 R34, R177, R4, RZ ;  /* 0x00000004b1227225 */ /* 0x020fc600078e00ff */
        /* <DEDUP_REMOVED lines=14> */
[----:B---34-:R-:W-:Y:S06]  /*13390*/  @P2 BRA `(.L_x_1978) ;  /* 0x0000000000382947 */ /* 0x018fec0003800000 */
        /* <DEDUP_REMOVED lines=14> */
.L_x_1978:
[----:B------:R-:W-:Y:S05]  /*13480*/  BSYNC B0 ;  /* 0x0000000000007941 */ /* 0x000fea0003800000 */
.L_x_1977:
[----:B------:R-:W-:Y:S01]  /*13490*/  LEA.HI.SX32 R6, R6, 0x20, 0x1e ;  /* 0x0000002006067811 */ /* 0x000fe200078ff2ff */
[----:B------:R-:W-:Y:S01]  /*134a0*/  ULDC.64 UR4, c[0x0][0x2a0] ;  /* 0x0000a80000047ab9 */ /* 0x000fe20000000a00 */
[----:B------:R-:W-:Y:S01]  /*134b0*/  SHF.R.S32.HI R3, RZ, 0x1f, R25 ;  /* 0x0000001fff037819 */ /* 0x000fe20000011419 */
[----:B------:R-:W-:Y:S01]  /*134c0*/  BSSY B0, `(.L_x_1979) ;  /* 0x000001f000007945 */ /* 0x000fe20003800000 */
[----:B------:R-:W-:Y:S02]  /*134d0*/  IADD3.X R27, R177, R31, R0, P0, !PT ;  /* 0x0000001fb11b7210 */ /* 0x000fe400007fe400 */
[----:B------:R-:W-:Y:S02]  /*134e0*/  SHF.R.S32.HI R0, RZ, 0x1f, R9 ;  /* 0x0000001fff007819 */ /* 0x000fe40000011409 */
[----:B------:R-:W-:Y:S01]  /*134f0*/  ISETP.GE.AND P4, PT, R6, R21, PT ;  /* 0x000000150600720c */ /* 0x000fe20003f86270 */
[----:B------:R-:W-:Y:S01]  /*13500*/  IMAD R6, R3, UR4, RZ ;  /* 0x0000000403067c24 */ /* 0x000fe2000f8e02ff */
[----:B------:R-:W-:Y:S01]  /*13510*/  LEA.HI R3, R0, R9, RZ, 0x2 ;  /* 0x0000000900037211 */ /* 0x000fe200078f10ff */
[----:B-1----:R-:W-:Y:S01]  /*13520*/  IMAD.WIDE.U32 R28, R25, UR4, R26 ;  /* 0x00000004191c7c25 */ /* 0x002fe2000f8e001a */
[----:B------:R1:W2:Y:S01]  /*13530*/  LDS.128 R20, [R175+0x1000] ;  /* 0x00100000af147984 */ /* 0x0002a20000000c00 */
[----:B------:R-:W-:-:S02]  /*13540*/  ISETP.GE.AND P0, PT, R7, R2, PT ;  /* 0x000000020700720c */ /* 0x000fc40003f06270 */
[----:B------:R-:W-:Y:S01]  /*13550*/  IMAD R0, R25, UR5, R6 ;  /* 0x0000000519007c24 */ /* 0x000fe2000f8e0206 */
[----:B------:R1:W3:Y:S01]  /*13560*/  LDS.128 R8, [R175+0x2000] ;  /* 0x00200000af087984 */ /* 0x0002e20000000c00 */
[----:B------:R-:W-:Y:S02]  /*13570*/  SHF.R.S32.HI R3, RZ, 0x2, R3 ;  /* 0x00000002ff037819 */ /* 0x000fe40000011403 */
[----:B------:R-:W-:Y:S01]  /*13580*/  IMAD.IADD R31, R0, 0x1, R29 ;  /* 0x00000001001f7824 */ /* 0x000fe200078e021d */
[----:B------:R1:W4:Y:S01]  /*13590*/  LDS.128 R24, [R175] ;  /* 0x00000000af187984 */ /* 0x0003220000000c00 */
[----:B------:R-:W-:-:S05]  /*135a0*/  SHF.R.S32.HI R3, RZ, 0x1f, R3 ;  /* 0x0000001fff037819 */ /* 0x000fca0000011403 */
[----:B------:R-:W-:Y:S05]  /*135b0*/  @P0 BRA `(.L_x_1980) ;  /* 0x00000000003c0947 */ /* 0x000fea0003800000 */
        /* <DEDUP_REMOVED lines=12> */
[----:B----4-:R4:W-:Y:S04]  /*13680*/  @!P2 STG.E.128 desc[UR12][R34.64], R24 ;  /* 0x000000182200a986 */ /* 0x0109e8000c101d0c */
[----:B--2---:R4:W-:Y:S04]  /*13690*/  @!P1 STG.E.128 desc[UR12][R34.64+0x40], R20 ;  /* 0x0000401422009986 */ /* 0x0049e8000c101d0c */
[----:B---3--:R4:W-:Y:S02]  /*136a0*/  @!P0 STG.E.128 desc[UR12][R34.64+0x80], R8 ;  /* 0x0000800822008986 */ /* 0x0089e4000c101d0c */
.L_x_1980:
[----:B------:R-:W-:Y:S05]  /*136b0*/  BSYNC B0 ;  /* 0x0000000000007941 */ /* 0x000fea0003800000 */
.L_x_1979:
[----:B---34-:R3:W4:Y:S01]  /*136c0*/  LDS.128 R8, [R175+0x2800] ;  /* 0x00280000af087984 */ /* 0x0187220000000c00 */
        /* <DEDUP_REMOVED lines=19> */
[----:B----4-:R-:W-:Y:S01]  /*13800*/  STG.E.128 desc[UR12][R4.64+0x80], R8 ;  /* 0x0000800804007986 */ /* 0x010fe2000c101d0c */
[----:B------:R-:W-:Y:S05]  /*13810*/  EXIT ;  /* 0x000000000000794d */ /* 0x000fea0003800000 */
.L_x_1981:
        /* <DEDUP_REMOVED lines=14> */
.L_x_6251:


//--------------------- .text._ZN5flash24flash_fwd_splitkv_kernelI23Flash_fwd_kernel_traitsILi96ELi64ELi128ELi4ELb0ELb0EN7cutlass6half_tE19Flash_kernel_traitsILi96ELi64ELi128ELi4ES3_EELb1ELb0ELb0ELb0ELb1ELb0ELb0ELb1EEEvNS_16Flash_fwd_paramsE --------------------------
	.section	.text._ZN5flash24flash_fwd_splitkv_kernelI23Flash_fwd_kernel_traitsILi96ELi64ELi128ELi4ELb0ELb0EN7cutlass6half_tE19Flash_kernel_traitsILi96ELi64ELi128ELi4ES3_EELb1ELb0ELb0ELb0ELb1ELb0ELb0ELb1EEEvNS_16Flash_fwd_paramsE,"ax",@progbits
	.align	128
        .global         _ZN5flash24flash_fwd_splitkv_kernelI23Flash_fwd_kernel_traitsILi96ELi64ELi128ELi4ELb0ELb0EN7cutlass6half_tE19Flash_kernel_traitsILi96ELi64ELi128ELi4ES3_EELb1ELb0ELb0ELb0ELb1ELb0ELb0ELb1EEEvNS_16Flash_fwd_paramsE
        .type           _ZN5flash24flash_fwd_splitkv_kernelI23Flash_fwd_kernel_traitsILi96ELi64ELi128ELi4ELb0ELb0EN7cutlass6half_tE19Flash_kernel_traitsILi96ELi64ELi128ELi4ES3_EELb1ELb0ELb0ELb0ELb1ELb0ELb0ELb1EEEvNS_16Flash_fwd_paramsE,@function
        .size           _ZN5flash24flash_fwd_splitkv_kernelI23Flash_fwd_kernel_traitsILi96ELi64ELi128ELi4ELb0ELb0EN7cutlass6half_tE19Flash_kernel_traitsILi96ELi64ELi128ELi4ES3_EELb1ELb0ELb0ELb0ELb1ELb0ELb0ELb1EEEvNS_16Flash_fwd_paramsE,(.L_x_6252 - _ZN5flash24flash_fwd_splitkv_kernelI23Flash_fwd_kernel_traitsILi96ELi64ELi128ELi4ELb0ELb0EN7cutlass6half_tE19Flash_kernel_traitsILi96ELi64ELi128ELi4ES3_EELb1ELb0ELb0ELb0ELb1ELb0ELb0ELb1EEEvNS_16Flash_fwd_paramsE)
        .other          _ZN5flash24flash_fwd_splitkv_kernelI23Flash_fwd_kernel_traitsILi96ELi64ELi128ELi4ELb0ELb0EN7cutlass6half_tE19Flash_kernel_traitsILi96ELi64ELi128ELi4ES3_EELb1ELb0ELb0ELb0ELb1ELb0ELb0ELb1EEEvNS_16Flash_fwd_paramsE,@"STO_CUDA_ENTRY STV_DEFAULT"
_ZN5flash24flash_fwd_splitkv_kernelI23Flash_fwd_kernel_traitsILi96ELi64ELi128ELi4ELb0ELb0EN7cutlass6half_tE19Flash_kernel_traitsILi96ELi64ELi128ELi4ES3_EELb1ELb0ELb0ELb0ELb1ELb0ELb0ELb1EEEvNS_16Flash_fwd_paramsE:
.text._ZN5flash24flash_fwd_splitkv_kernelI23Flash_fwd_kernel_traitsILi96ELi64ELi128ELi4ELb0ELb0EN7cutlass6half_tE19Flash_kernel_traitsILi96ELi64ELi128ELi4ES3_EELb1ELb0ELb0ELb0ELb1ELb0ELb0ELb1EEEvNS_16Flash_fwd_paramsE:
        /* <DEDUP_REMOVED lines=29> */
[----:B------:R-:W1:Y:S01]  /*01d0*/  S2R R58, SR_TID.X ;  /* 0x00000000003a7919 */ /* 0x000e620000002100 */
        /* <DEDUP_REMOVED lines=11> */
.L_x_1982:
[----:B------:R-:W1:Y:S02]  /*0290*/  LDC R67, c[0x0][0x2c8] ;  /* 0x0000b200ff437b82 */ /* 0x000e640000000800 */
.L_x_1983:
        /* <DEDUP_REMOVED lines=18> */
[----:B------:R-:W-:Y:S02]  /*03c0*/  IADD3 R3, -R150, 0xbf, R61 ;  /* 0x000000bf96037810 */ /* 0x000fe40007ffe13d */
        /* <DEDUP_REMOVED lines=15> */
[----:B------:R-:W-:Y:S05]  /*04c0*/  @P0 BRA `(.L_x_1984) ;  /* 0x0000000400480947 */ /* 0x000fea0003800000 */
[----:B------:R-:W-:Y:S01]  /*04d0*/  ISETP.NE.AND P0, PT, R151, -0x1, PT ;  /* 0xffffffff9700780c */ /* 0x000fe20003f05270 */
[----:B------:R-:W1:Y:S01]  /*04e0*/  LDC.64 R4, c[0x0][0x298] ;  /* 0x0000a600ff047b82 */ /* 0x000e620000000a00 */
[----:B------:R-:W-:Y:S01]  /*04f0*/  SHF.R.S32.HI R9, RZ, 0x1f, R58 ;  /* 0x0000001fff097819 */ /* 0x000fe2000001143a */
[----:B------:R-:W-:Y:S01]  /*0500*/  ULDC.64 UR4, c[0x0][0x2a0] ;  /* 0x0000a80000047ab9 */ /* 0x000fe20000000a00 */
[----:B------:R-:W-:Y:S01]  /*0510*/  IADD3 R150, -R61, R150, RZ ;  /* 0x000000963d967210 */ /* 0x000fe20007ffe1ff */
[----:B------:R-:W-:Y:S01]  /*0520*/  ULDC UR9, c[0x0][0x270] ;  /* 0x00009c0000097ab9 */ /* 0x000fe20000000800 */
[----:B------:R-:W-:Y:S01]  /*0530*/  LEA.HI R0, R9, R58, RZ, 0x2 ;  /* 0x0000003a09007211 */ /* 0x000fe200078f10ff */
[----:B------:R-:W-:Y:S01]  /*0540*/  IMAD R12, R13, UR9, R142 ;  /* 0x000000090d0c7c24 */ /* 0x000fe2000f8e028e */
[----:B------:R-:W-:Y:S01]  /*0550*/  ULDC UR8, c[0x0][0x2c4] ;  /* 0x0000b10000087ab9 */ /* 0x000fe20000000800 */
[----:B------:R-:W-:Y:S01]  /*0560*/  LOP3.LUT P4, RZ, R58, 0x3, RZ, 0xc0, !PT ;  /* 0x000000033aff7812 */ /* 0x000fe2000788c0ff */
[----:B------:R-:W-:Y:S01]  /*0570*/  BSSY B0, `(.L_x_1985) ;  /* 0x000002c000007945 */ /* 0x000fe20003800000 */
[----:B------:R-:W-:-:S02]  /*0580*/  IMAD R12, R12, UR8, R61 ;  /* 0x000000080c0c7c24 */ /* 0x000fc4000f8e023d */
[----:B------:R-:W2:Y:S01]  /*0590*/  @!P0 LDC.64 R2, c[0x0][0x290] ;  /* 0x0000a400ff028b82 */ /* 0x000ea20000000a00 */
[----:B-1----:R-:W-:-:S04]  /*05a0*/  @P0 IMAD.WIDE.U32 R8, R151, R4, RZ ;  /* 0x0000000497080225 */ /* 0x002fc800078e00ff */
[----:B------:R-:W-:Y:S02]  /*05b0*/  @P0 IMAD R151, R151, R5, R9 ;  /* 0x0000000597970224 */ /* 0x000fe400078e0209 */
[-C--:B--2---:R-:W-:Y:S01]  /*05c0*/  @!P0 IMAD R6, R7, R2.reuse, RZ ;  /* 0x0000000207068224 */ /* 0x084fe200078e02ff */
[----:B------:R-:W-:Y:S01]  /*05d0*/  LOP3.LUT R7, R0, 0x1ffffffc, RZ, 0xc0, !PT ;  /* 0x1ffffffc00077812 */ /* 0x000fe200078ec0ff */
[----:B------:R-:W-:-:S04]  /*05e0*/  @!P0 IMAD.WIDE.U32 R10, R13, R2, RZ ;  /* 0x000000020d0a8225 */ /* 0x000fc800078e00ff */
[----:B------:R-:W-:Y:S01]  /*05f0*/  IMAD.IADD R7, R58, 0x1, -R7 ;  /* 0x000000013a077824 */ /* 0x000fe200078e0a07 */
[----:B------:R-:W-:Y:S01]  /*0600*/  @!P0 MOV R8, R10 ;  /* 0x0000000a00088202 */ /* 0x000fe20000000f00 */
[----:B------:R-:W-:Y:S02]  /*0610*/  @!P0 IMAD R3, R13, R3, R6 ;  /* 0x000000030d038224 */ /* 0x000fe400078e0206 */
[----:B------:R-:W-:Y:S01]  /*0620*/  IMAD.SHL.U32 R2, R7, 0x8, RZ ;  /* 0x0000000807027824 */ /* 0x000fe200078e00ff */
[----:B------:R-:W-:Y:S01]  /*0630*/  SHF.R.S32.HI R7, RZ, 0x1f, R61 ;  /* 0x0000001fff077819 */ /* 0x000fe2000001143d */
[----:B------:R-:W-:-:S03]  /*0640*/  @!P0 IMAD.IADD R151, R11, 0x1, R3 ;  /* 0x000000010b978824 */ /* 0x000fc600078e0203 */
[----:B------:R-:W-:Y:S01]  /*0650*/  SHF.R.S32.HI R3, RZ, 0x1f, R2 ;  /* 0x0000001fff037819 */ /* 0x000fe20000011402 */
[-C--:B------:R-:W-:Y:S01]  /*0660*/  IMAD R6, R7, R4.reuse, RZ ;  /* 0x0000000407067224 */ /* 0x080fe200078e02ff */
[----:B------:R-:W-:Y:S01]  /*0670*/  SHF.R.S32.HI R7, RZ, 0x2, R0 ;  /* 0x00000002ff077819 */ /* 0x000fe20000011400 */
[----:B------:R-:W-:Y:S01]  /*0680*/  IMAD.WIDE.U32 R10, R61, R4, R2 ;  /* 0x000000043d0a7225 */ /* 0x000fe200078e0002 */
[----:B------:R-:W-:Y:S02]  /*0690*/  SHF.R.S32.HI R2, RZ, 0x1f, R142 ;  /* 0x0000001fff027819 */ /* 0x000fe4000001148e */
[----:B------:R-:W-:Y:S01]  /*06a0*/  ISETP.GE.AND P1, PT, R7, R150, PT ;  /* 0x000000960700720c */ /* 0x000fe20003f26270 */
[----:B------:R-:W-:Y:S01]  /*06b0*/  IMAD R6, R61, R5, R6 ;  /* 0x000000053d067224 */ /* 0x000fe200078e0206 */
[----:B------:R-:W-:Y:S01]  /*06c0*/  IADD3 R8, P0, R8, R10, RZ ;  /* 0x0000000a08087210 */ /* 0x000fe20007f1e0ff */
[----:B------:R-:W-:Y:S01]  /*06d0*/  IMAD R3, R2, UR4, RZ ;  /* 0x0000000402037c24 */ /* 0x000fe2000f8e02ff */
[----:B------:R-:W-:-:S02]  /*06e0*/  ISETP.GE.OR P3, PT, R7, R150, P4 ;  /* 0x000000960700720c */ /* 0x000fc40002766670 */
[----:B------:R-:W-:Y:S01]  /*06f0*/  IADD3.X R9, R151, R11, R6, P0, !PT ;  /* 0x0000000b97097210 */ /* 0x000fe200007fe406 */
[----:B------:R-:W-:Y:S01]  /*0700*/  IMAD R11, R142, UR5, R3 ;  /* 0x000000058e0b7c24 */ /* 0x000fe2000f8e0203 */
[----:B------:R-:W-:Y:S01]  /*0710*/  IADD3 R0, P0, R12, R7, RZ ;  /* 0x000000070c007210 */ /* 0x000fe20007f1e0ff */
[----:B------:R-:W-:Y:S02]  /*0720*/  VIADD R3, R7, 0x20 ;  /* 0x0000002007037836 */ /* 0x000fe40000000000 */
[----:B------:R-:W-:Y:S01]  /*0730*/  IMAD.WIDE.U32 R142, R142, UR4, R8 ;  /* 0x000000048e8e7c25 */ /* 0x000fe2000f8e0008 */
[----:B------:R-:W-:Y:S02]  /*0740*/  SHF.R.S32.HI R9, RZ, 0x1f, R7 ;  /* 0x0000001fff097819 */ /* 0x000fe40000011407 */
        /* <DEDUP_REMOVED lines=14> */
.L_x_1986:
[----:B------:R-:W-:Y:S05]  /*0830*/  BSYNC B0 ;  /* 0x0000000000007941 */ /* 0x000fea0003800000 */
.L_x_1985:
[----:B------:R-:W-:Y:S04]  /*0840*/  BSSY B0, `(.L_x_1987) ;  /* 0x000000f000007945 */ /* 0x000fe80003800000 */
[----:B------:R-:W-:Y:S05]  /*0850*/  @P2 BRA `(.L_x_1988) ;  /* 0x0000000000342947 */ /* 0x000fea0003800000 */
[----:B------:R-:W-:Y:S01]  /*0860*/  IADD3 R7, P1, R7, 0x20, RZ ;  /* 0x0000002007077810 */ /* 0x000fe20007f3e0ff */
[----:B------:R-:W-:Y:S01]  /*0870*/  ULDC.64 UR4, c[0x0][0x280] ;  /* 0x0000a00000047ab9 */ /* 0x000fe20000000a00 */
[----:B------:R-:W-:Y:S02]  /*0880*/  MOV R10, R142 ;  /* 0x0000008e000a7202 */ /* 0x000fe40000000f00 */
[----:B------:R-:W-:-:S03]  /*0890*/  IADD3.X R13, RZ, R9, RZ, P1, !PT ;  /* 0x00000009ff0d7210 */ /* 0x000fc60000ffe4ff */
[----:B------:R-:W-:-:S04]  /*08a0*/  IMAD.WIDE.U32 R10, R7, R4, R10 ;  /* 0x00000004070a7225 */ /* 0x000fc800078e000a */
[----:B------:R-:W-:Y:S01]  /*08b0*/  IMAD R2, R13, R4, RZ ;  /* 0x000000040d027224 */ /* 0x000fe200078e02ff */
[----:B------:R-:W-:-:S03]  /*08c0*/  LEA R4, P1, R10, UR4, 0x1 ;  /* 0x000000040a047c11 */ /* 0x000fc6000f8208ff */
[----:B------:R-:W-:-:S05]  /*08d0*/  IMAD R5, R7, R5, R2 ;  /* 0x0000000507057224 */ /* 0x000fca00078e0202 */
[----:B------:R-:W-:-:S04]  /*08e0*/  IADD3 R5, R11, R5, RZ ;  /* 0x000000050b057210 */ /* 0x000fc80007ffe0ff */
[----:B------:R-:W-:-:S05]  /*08f0*/  LEA.HI.X R5, R10, UR5, R5, 0x1, P1 ;  /* 0x000000050a057c11 */ /* 0x000fca00088f0c05 */
[----:B------:R2:W-:Y:S04]  /*0900*/  STG.E.128 desc[UR6][R4.64], RZ ;  /* 0x000000ff04007986 */ /* 0x0005e8000c101d06 */
[----:B------:R2:W-:Y:S04]  /*0910*/  STG.E.128 desc[UR6][R4.64+0x40], RZ ;  /* 0x000040ff04007986 */ /* 0x0005e8000c101d06 */
[----:B------:R2:W-:Y:S02]  /*0920*/  STG.E.128 desc[UR6][R4.64+0x80], RZ ;  /* 0x000080ff04007986 */ /* 0x0005e4000c101d06 */
.L_x_1988:
[----:B------:R-:W-:Y:S05]  /*0930*/  BSYNC B0 ;  /* 0x0000000000007941 */ /* 0x000fea0003800000 */
.L_x_1987:
        /* <DEDUP_REMOVED lines=11> */
.L_x_1984:
[----:B------:R-:W1:Y:S01]  /*09f0*/  LDC.64 R2, c[0x0][0x368] ;  /* 0x0000da00ff027b82 */ /* 0x000e620000000a00 */
        /* <DEDUP_REMOVED lines=11> */
[----:B-1----:R-:W1:Y:S02]  /*0ab0*/  LDC.64 R2, c[0x0][0x378] ;  /* 0x0000de00ff027b82 */ /* 0x002e640000000a00 */
        /* <DEDUP_REMOVED lines=9> */
.L_x_1989:
[----:B------:R-:W-:Y:S05]  /*0b50*/  @!P2 BRA `(.L_x_1990) ;  /* 0x000000040040a947 */ /* 0x000fea0003800000 */
[----:B-----5:R-:W1:Y:S01]  /*0b60*/  LDC R13, c[0x0][0x380] ;  /* 0x0000e000ff0d7b82 */ /* 0x020e620000000800 */
[----:B------:R-:W-:Y:S01]  /*0b70*/  LEA R46, R53, 0xffffff80, 0x7 ;  /* 0xffffff80352e7811 */ /* 0x000fe200078e38ff */
[----:B------:R-:W-:-:S06]  /*0b80*/  ULDC.64 UR4, c[0x0][0x230] ;  /* 0x00008c0000047ab9 */ /* 0x000fcc0000000a00 */
[----:B------:R-:W2:Y:S01]  /*0b90*/  LDC.64 R154, c[0x0][0x248] ;  /* 0x00009200ff9a7b82 */ /* 0x000ea20000000a00 */
        /* <DEDUP_REMOVED lines=9> */
[----:B------:R-:W-:Y:S02]  /*0c30*/  IMAD.HI.U32 R0, R5, R0, R4 ;  /* 0x0000000005007227 */ /* 0x000fe400078e0004 */
[----:B------:R-:W1:Y:S04]  /*0c40*/  LDC R5, c[0x0][0x278] ;  /* 0x00009e00ff057b82 */ /* 0x000e680000000800 */
        /* <DEDUP_REMOVED lines=14> */
[----:B------:R-:W3:Y:S01]  /*0d30*/  LDG.E R4, desc[UR6][R14.64] ;  /* 0x000000060e047981 */ /* 0x000ee2000c1e1900 */
[----:B-1----:R-:W-:Y:S01]  /*0d40*/  IABS R2, R5 ;  /* 0x0000000500027213 */ /* 0x002fe20000000000 */
        /* <DEDUP_REMOVED lines=23> */
[----:B------:R-:W1:Y:S05]  /*0ec0*/  LDC.64 R2, c[0x0][0x238] ;  /* 0x00008e00ff027b82 */ /* 0x000e6a0000000a00 */
[----:B------:R-:W-:-:S06]  /*0ed0*/  @P3 IADD3 R0, R0, 0x1, RZ ;  /* 0x0000000100003810 */ /* 0x000fcc0007ffe0ff */
[----:B------:R-:W-:Y:S01]  /*0ee0*/  @!P0 IMAD.MOV R0, RZ, RZ, -R0 ;  /* 0x000000ffff008224 */ /* 0x000fe200078e0a00 */
[----:B------:R-:W-:-:S04]  /*0ef0*/  @!P1 LOP3.LUT R0, RZ, R5, RZ, 0x33, !PT ;  /* 0x00000005ff009212 */ /* 0x000fc800078e33ff */
[----:B------:R-:W-:Y:S02]  /*0f00*/  SHF.R.S32.HI R5, RZ, 0x1f, R0 ;  /* 0x0000001fff057819 */ /* 0x000fe40000011400 */
[----:B---3--:R-:W-:Y:S01]  /*0f10*/  SHF.R.S32.HI R11, RZ, 0x1f, R4 ;  /* 0x0000001fff0b7819 */ /* 0x008fe20000011404 */
[----:B------:R-:W-:-:S04]  /*0f20*/  IMAD.WIDE.U32 R12, R4, UR4, RZ ;  /* 0x00000004040c7c25 */ /* 0x000fc8000f8e00ff */
[C---:B------:R-:W-:Y:S02]  /*0f30*/  IMAD R15, R11.reuse, UR4, RZ ;  /* 0x000000040b0f7c24 */ /* 0x040fe4000f8e02ff */
[-C--:B-1----:R-:W-:Y:S02]  /*0f40*/  IMAD R11, R11, R2.reuse, RZ ;  /* 0x000000020b0b7224 */ /* 0x082fe400078e02ff */
[C---:B------:R-:W-:Y:S01]  /*0f50*/  IMAD R6, R4.reuse, UR5, R15 ;  /* 0x0000000504067c24 */ /* 0x040fe2000f8e020f */
[----:B------:R-:W-:Y:S01]  /*0f60*/  ULDC.64 UR4, c[0x0][0x260] ;  /* 0x0000980000047ab9 */ /* 0x000fe20000000a00 */
[C---:B------:R-:W-:Y:S02]  /*0f70*/  IMAD R3, R4.reuse, R3, R11 ;  /* 0x0000000304037224 */ /* 0x040fe400078e020b */
[----:B------:R-:W-:Y:S01]  /*0f80*/  IMAD.WIDE.U32 R24, R4, R2, RZ ;  /* 0x0000000204187225 */ /* 0x000fe200078e00ff */
[----:B------:R-:W-:-:S03]  /*0f90*/  IADD3 R13, R13, R6, RZ ;  /* 0x000000060d0d7210 */ /* 0x000fc60007ffe0ff */
[-C--:B--2---:R-:W-:Y:S02]  /*0fa0*/  IMAD R6, R17, R154.reuse, RZ ;  /* 0x0000009a11067224 */ /* 0x084fe400078e02ff */
[----:B------:R-:W-:-:S04]  /*0fb0*/  IMAD.WIDE.U32 R12, R21, R154, R12 ;  /* 0x0000009a150c7225 */ /* 0x000fc800078e000c */
[----:B------:R-:W-:Y:S01]  /*0fc0*/  IMAD R6, R21, R155, R6 ;  /* 0x0000009b15067224 */ /* 0x000fe200078e0206 */
[----:B------:R-:W-:Y:S01]  /*0fd0*/  MOV R14, R12 ;  /* 0x0000000c000e7202 */ /* 0x000fe20000000f00 */
[----:B------:R-:W-:Y:S02]  /*0fe0*/  IMAD.IADD R23, R25, 0x1, R3 ;  /* 0x0000000119177824 */ /* 0x000fe400078e0203 */
[----:B------:R-:W-:Y:S02]  /*0ff0*/  IMAD.IADD R15, R13, 0x1, R6 ;  /* 0x000000010d0f7824 */ /* 0x000fe400078e0206 */
[----:B------:R-:W-:Y:S02]  /*1000*/  IMAD R13, R5, UR4, RZ ;  /* 0x00000004050d7c24 */ /* 0x000fe4000f8e02ff */
[----:B------:R-:W-:-:S04]  /*1010*/  IMAD.WIDE.U32 R14, R0, UR4, R14 ;  /* 0x00000004000e7c25 */ /* 0x000fc8000f8e000e */
[----:B------:R-:W-:Y:S01]  /*1020*/  IMAD R13, R0, UR5, R13 ;  /* 0x00000005000d7c24 */ /* 0x000fe2000f8e020d */
[----:B------:R-:W-:-:S04]  /*1030*/  MOV R4, R14 ;  /* 0x0000000e00047202 */ /* 0x000fc80000000f00 */
[----:B------:R-:W-:Y:S01]  /*1040*/  IADD3 R15, R15, R13, RZ ;  /* 0x0000000d0f0f7210 */ /* 0x000fe20007ffe0ff */
[----:B------:R-:W-:Y:S06]  /*1050*/  BRA `(.L_x_1991) ;  /* 0x00000004003c7947 */ /* 0x000fec0003800000 */
.L_x_1990:
[----:B------:R-:W1:Y:S01]  /*1060*/  LDC R21, c[0x0][0x278] ;  /* 0x00009e00ff157b82 */ /* 0x000e620000000800 */
[----:B------:R-:W-:Y:S02]  /*1070*/  MOV R4, RZ ;  /* 0x000000ff00047202 */ /* 0x000fe40000000f00 */
        /* <DEDUP_REMOVED lines=11> */
[----:B---3--:R-:W-:-:S04]  /*1130*/  IMAD.MOV R0, RZ, RZ, -R5 ;  /* 0x000000ffff007224 */ /* 0x008fc800078e0a05 */
[----:B------:R-:W-:Y:S01]  /*1140*/  IMAD R2, R0, R3, RZ ;  /* 0x0000000300027224 */ /* 0x000fe200078e02ff */
[----:B------:R-:W-:-:S03]  /*1150*/  IABS R0, R142 ;  /* 0x0000008e00007213 */ /* 0x000fc60000000000 */
[----:B------:R-:W-:-:S04]  /*1160*/  IMAD.HI.U32 R5, R5, R2, R4 ;  /* 0x0000000205057227 */ /* 0x000fc800078e0004 */
[----:B------:R-:W-:-:S04]  /*1170*/  IMAD.MOV.U32 R4, RZ, RZ, R0 ;  /* 0x000000ffff047224 */ /* 0x000fc800078e0000 */
[----:B------:R-:W-:-:S04]  /*1180*/  IMAD.HI.U32 R0, R5, R4, RZ ;  /* 0x0000000405007227 */ /* 0x000fc800078e00ff */
[----:B------:R-:W-:Y:S02]  /*1190*/  IMAD.MOV R2, RZ, RZ, -R0 ;  /* 0x000000ffff027224 */ /* 0x000fe400078e0a00 */
[----:B--2---:R-:W-:Y:S02]  /*11a0*/  @P4 IMAD R5, R22, R155, RZ ;  /* 0x0000009b16054224 */ /* 0x004fe400078e02ff */
[----:B------:R-:W-:Y:S01]  /*11b0*/  IMAD R2, R3, R2, R4 ;  /* 0x0000000203027224 */ /* 0x000fe200078e0204 */
[----:B------:R-:W-:Y:S01]  /*11c0*/  LOP3.LUT R4, R142, R21, RZ, 0x3c, !PT ;  /* 0x000000158e047212 */ /* 0x000fe200078e3cff */
[----:B------:R-:W-:-:S03]  /*11d0*/  @P4 IMAD.WIDE.U32 R22, R22, R154, RZ ;  /* 0x0000009a16164225 */ /* 0x000fc600078e00ff */
[----:B------:R-:W-:Y:S02]  /*11e0*/  ISETP.GT.U32.AND P0, PT, R3, R2, PT ;  /* 0x000000020300720c */ /* 0x000fe40003f04070 */
[----:B------:R-:W-:Y:S02]  /*11f0*/  ISETP.GE.AND P1, PT, R4, RZ, PT ;  /* 0x000000ff0400720c */ /* 0x000fe40003f26270 */
[----:B------:R-:W-:Y:S02]  /*1200*/  @P4 IADD3 R5, R23, R5, RZ ;  /* 0x0000000517054210 */ /* 0x000fe40007ffe0ff */
[----:B------:R-:W-:-:S07]  /*1210*/  @P4 MOV R8, R22 ;  /* 0x0000001600084202 */ /* 0x000fce0000000f00 */
[-C--:B------:R-:W-:Y:S02]  /*1220*/  @!P0 IADD3 R2, R2, -R3.reuse, RZ ;  /* 0x8000000302028210 */ /* 0x080fe40007ffe0ff */
[----:B------:R-:W-:Y:S02]  /*1230*/  @!P0 IADD3 R0, R0, 0x1, RZ ;  /* 0x0000000100008810 */ /* 0x000fe40007ffe0ff */
[----:B------:R-:W-:Y:S02]  /*1240*/  ISETP.GE.U32.AND P3, PT, R2, R3, PT ;  /* 0x000000030200720c */ /* 0x000fe40003f66070 */
[----:B------:R-:W2:Y:S01]  /*1250*/  LDC.64 R2, c[0x0][0x260] ;  /* 0x00009800ff027b82 */ /* 0x000ea20000000a00 */
[----:B------:R-:W-:-:S10]  /*1260*/  ISETP.NE.AND P0, PT, R21, RZ, PT ;  /* 0x000000ff1500720c */ /* 0x000fd40003f05270 */
[----:B------:R-:W-:-:S04]  /*1270*/  @P3 VIADD R0, R0, 0x1 ;  /* 0x0000000100003836 */ /* 0x000fc80000000000 */
        /* <DEDUP_REMOVED lines=15> */
.L_x_1992:
[----:B------:R-:W-:Y:S01]  /*1370*/  @!P0 LOP3.LUT R0, RZ, R21, RZ, 0x33, !PT ;  /* 0x00000015ff008212 */ /* 0x000fe200078e33ff */
[----:B------:R-:W-:Y:S01]  /*1380*/  IMAD R4, R17, R154, RZ ;  /* 0x0000009a11047224 */ /* 0x000fe200078e02ff */
[----:B------:R-:W-:Y:S02]  /*1390*/  MOV R20, R8 ;  /* 0x0000000800147202 */ /* 0x000fe40000000f00 */
[----:B------:R-:W-:Y:S01]  /*13a0*/  MOV R21, R5 ;  /* 0x0000000500157202 */ /* 0x000fe20000000f00 */
[-C--:B------:R-:W-:Y:S01]  /*13b0*/  IMAD R4, R155, R46.reuse, R4 ;  /* 0x0000002e9b047224 */ /* 0x080fe200078e0204 */
[----:B------:R-:W-:Y:S02]  /*13c0*/  SHF.R.S32.HI R5, RZ, 0x1f, R0 ;  /* 0x0000001fff057819 */ /* 0x000fe40000011400 */
[----:B------:R-:W-:Y:S01]  /*13d0*/  @P4 IADD3 R15, R6, R15, RZ ;  /* 0x0000000f060f4210 */ /* 0x000fe20007ffe0ff */
[----:B------:R-:W-:-:S04]  /*13e0*/  IMAD.WIDE.U32 R20, R154, R46, R20 ;  /* 0x0000002e9a147225 */ /* 0x000fc800078e0014 */
[----:B------:R-:W-:Y:S01]  /*13f0*/  @P4 IMAD.WIDE.U32 R24, R15, R10, RZ ;  /* 0x0000000a0f184225 */ /* 0x000fe200078e00ff */
[----:B------:R-:W-:-:S03]  /*1400*/  IADD3 R21, R21, R4, RZ ;  /* 0x0000000415157210 */ /* 0x000fc60007ffe0ff */
[-C--:B--2---:R-:W-:Y:S02]  /*1410*/  IMAD R4, R5, R2.reuse, RZ ;  /* 0x0000000205047224 */ /* 0x084fe400078e02ff */
[----:B------:R-:W-:-:S04]  /*1420*/  IMAD.WIDE.U32 R20, R0, R2, R20 ;  /* 0x0000000200147225 */ /* 0x000fc800078e0014 */
[----:B------:R-:W-:Y:S01]  /*1430*/  IMAD R3, R0, R3, R4 ;  /* 0x0000000300037224 */ /* 0x000fe200078e0204 */
[----:B------:R-:W-:Y:S01]  /*1440*/  MOV R4, R20 ;  /* 0x0000001400047202 */ /* 0x000fe20000000f00 */
[----:B------:R-:W-:-:S03]  /*1450*/  @P4 IMAD R23, R15, R11, R25 ;  /* 0x0000000b0f174224 */ /* 0x000fc600078e0219 */
[----:B------:R-:W-:Y:S02]  /*1460*/  IADD3 R15, R21, R3, RZ ;  /* 0x00000003150f7210 */ /* 0x000fe40007ffe0ff */
[----:B------:R-:W-:Y:S01]  /*1470*/  MOV R21, R46 ;  /* 0x0000002e00157202 */ /* 0x000fe20000000f00 */
        /* <DEDUP_REMOVED lines=13> */
.L_x_1991:
[----:B------:R1:W5:Y:S01]  /*1550*/  @P5 LDG.E R11, desc[UR6][R146.64] ;  /* 0x00000006920b5981 */ /* 0x000362000c1e1900 */
[----:B------:R-:W-:Y:S01]  /*1560*/  ISETP.NE.AND P0, PT, R151, -0x1, PT ;  /* 0xffffffff9700780c */ /* 0x000fe20003f05270 */
[----:B------:R-:W2:Y:S01]  /*1570*/  LDC.64 R2, c[0x0][0x240] ;  /* 0x00009000ff027b82 */ /* 0x000ea20000000a00 */
[----:B------:R-:W-:Y:S01]  /*1580*/  SHF.R.S32.HI R133, RZ, 0x1f, R58 ;  /* 0x0000001fff857819 */ /* 0x000fe2000001143a */
[----:B------:R-:W-:Y:S01]  /*1590*/  ULDC.64 UR4, c[0x0][0x268] ;  /* 0x00009a0000047ab9 */ /* 0x000fe20000000a00 */
[----:B------:R-:W-:Y:S01]  /*15a0*/  SHF.R.S32.HI R66, RZ, 0x1f, R67 ;  /* 0x0000001fff427819 */ /* 0x000fe20000011443 */
[----:B------:R-:W-:Y:S01]  /*15b0*/  IMAD.MOV.U32 R44, RZ, RZ, 0x10 ;  /* 0x00000010ff2c7424 */ /* 0x000fe200078e00ff */
[CC--:B------:R-:W-:Y:S01]  /*15c0*/  LEA.HI R25, R133.reuse, R58.reuse, RZ, 0x2 ;  /* 0x0000003a85197211 */ /* 0x0c0fe200078f10ff */
[----:B------:R-:W-:Y:S01]  /*15d0*/  IMAD.SHL.U32 R56, R154, 0x20, RZ ;  /* 0x000000209a387824 */ /* 0x000fe200078e00ff */
[----:B------:R-:W-:Y:S01]  /*15e0*/  LEA.HI R136, R133, R58, RZ, 0x3 ;  /* 0x0000003a85887211 */ /* 0x000fe200078f18ff */
[----:B------:R-:W3:Y:S01]  /*15f0*/  LDC R128, c[0x0][0x2e0] ;  /* 0x0000b800ff807b82 */ /* 0x000ee20000000800 */
[----:B------:R-:W-:-:S02]  /*1600*/  LOP3.LUT R29, R25, 0xfffffffc, RZ, 0xc0, !PT ;  /* 0xfffffffc191d7812 */ /* 0x000fc400078ec0ff */
[----:B------:R-:W-:Y:S02]  /*1610*/  SHF.R.S32.HI R135, RZ, 0x3, R136 ;  /* 0x00000003ff877819 */ /* 0x000fe40000011488 */
[----:B------:R-:W-:Y:S01]  /*1620*/  SHF.R.S32.HI R144, RZ, 0x2, R25 ;  /* 0x00000002ff907819 */ /* 0x000fe20000011419 */
[----:B------:R-:W-:Y:S01]  /*1630*/  IMAD.IADD R126, R58, 0x1, -R29 ;  /* 0x000000013a7e7824 */ /* 0x000fe200078e0a1d */
[----:B------:R-:W-:Y:S01]  /*1640*/  LEA.HI R6, R133, R58, RZ, 0x5 ;  /* 0x0000003a85067211 */ /* 0x000fe200078f28ff */
[----:B-----5:R-:W4:Y:S01]  /*1650*/  @!P0 LDC.64 R12, c[0x0][0x228] ;  /* 0x00008a00ff0c8b82 */ /* 0x020f220000000a00 */
[----:B------:R-:W-:Y:S01]  /*1660*/  IMAD.SHL.U32 R27, R135, 0x40, RZ ;  /* 0x00000040871b7824 */ /* 0x000fe200078e00ff */
[----:B------:R-:W-:Y:S01]  /*1670*/  LEA.HI R25, R25, R144, RZ, 0x1 ;  /* 0x0000009019197211 */ /* 0x000fe200078f08ff */
[C---:B------:R-:W-:Y:S01]  /*1680*/  IMAD.SHL.U32 R18, R126.reuse, 0x8, RZ ;  /* 0x000000087e127824 */ /* 0x040fe200078e00ff */
[----:B------:R-:W-:Y:S01]  /*1690*/  SHF.R.S32.HI R134, RZ, 0x5, R6 ;  /* 0x00000005ff867819 */ /* 0x000fe20000011406 */
[----:B------:R-:W-:Y:S01]  /*16a0*/  IMAD.SHL.U32 R126, R126, 0x4, RZ ;  /* 0x000000047e7e7824 */ /* 0x000fe200078e00ff */
[----:B------:R-:W-:-:S02]  /*16b0*/  LOP3.LUT R27, R27, 0xc0, RZ, 0xc0, !PT ;  /* 0x000000c01b1b7812 */ /* 0x000fc400078ec0ff */
[----:B------:R-:W-:Y:S01]  /*16c0*/  LOP3.LUT R25, R25, 0x7fffffe, RZ, 0xc0, !PT ;  /* 0x07fffffe19197812 */ /* 0x000fe200078ec0ff */
[----:B--2---:R-:W-:Y:S01]  /*16d0*/  @P0 IMAD.WIDE.U32 R28, R151, R2, RZ ;  /* 0x00000002971c0225 */ /* 0x004fe200078e00ff */
[----:B------:R-:W-:Y:S01]  /*16e0*/  LOP3.LUT R8, R27, 0x18, R18, 0xf8, !PT ;  /* 0x000000181b087812 */ /* 0x000fe200078ef812 */
[----:B------:R-:W2:Y:S01]  /*16f0*/  LDC.64 R148, c[0x0][0x250] ;  /* 0x00009400ff947b82 */ /* 0x000ea20000000a00 */
[----:B------:R-:W-:Y:S01]  /*1700*/  SHF.R.U32.HI R27, RZ, 0x3, R27 ;  /* 0x00000003ff1b7819 */ /* 0x000fe2000001161b */
[----:B------:R-:W-:Y:S01]  /*1710*/  IMAD.IADD R25, R144, 0x1, -R25 ;  /* 0x0000000190197824 */ /* 0x000fe200078e0a19 */
[----:B------:R-:W-:Y:S02]  /*1720*/  LEA.HI R133, R133, R58, RZ, 0x4 ;  /* 0x0000003a85857211 */ /* 0x000fe400078f20ff */
[----:B------:R-:W-:Y:S01]  /*1730*/  LOP3.LUT R27, R8, R27, RZ, 0x3c, !PT ;  /* 0x0000001b081b7212 */ /* 0x000fe200078e3cff */
[----:B------:R-:W-:Y:S01]  /*1740*/  IMAD R134, R134, 0x8, R25 ;  /* 0x0000000886867824 */ /* 0x000fe200078e0219 */
[----:B------:R-:W-:Y:S01]  /*1750*/  @P0 MOV R8, R28 ;  /* 0x0000001c00080202 */ /* 0x000fe20000000f00 */
[----:B------:R-:W-:Y:S01]  /*1760*/  @P0 IMAD R25, R151, R3, R29 ;  /* 0x0000000397190224 */ /* 0x000fe200078e021d */
[----:B------:R-:W-:Y:S01]  /*1770*/  SHF.R.S32.HI R145, RZ, 0x1f, R144 ;  /* 0x0000001fff917819 */ /* 0x000fe20000011490 */
[----:B------:R-:W-:Y:S01]  /*1780*/  IMAD.U32 R134, R134, 0x20, R27 ;  /* 0x0000002086867824 */ /* 0x000fe200078e001b */
[----:B------:R-:W-:Y:S01]  /*1790*/  LOP3.LUT R27, R133, 0xfffffff0, RZ, 0xc0, !PT ;  /* 0xfffffff0851b7812 */ /* 0x000fe200078ec0ff */
[-C--:B----4-:R-:W-:Y:S01]  /*17a0*/  @!P0 IMAD R10, R7, R12.reuse, RZ ;  /* 0x0000000c070a8224 */ /* 0x090fe200078e02ff */
[----:B------:R-:W-:Y:S01]  /*17b0*/  LEA.HI R66, R66, R67, RZ, 0x7 ;  /* 0x0000004342427211 */ /* 0x000fe200078f38ff */
[----:B------:R-:W-:Y:S01]  /*17c0*/  @!P0 IMAD.WIDE.U32 R28, R9, R12, RZ ;  /* 0x0000000c091c8225 */ /* 0x000fe200078e00ff */
[----:B---3--:R-:W-:-:S02]  /*17d0*/  LEA.HI R128, R128, R128, RZ, 0x1 ;  /* 0x0000008080807211 */ /* 0x008fc400078f08ff */
[----:B------:R-:W-:Y:S01]  /*17e0*/  SHF.R.S32.HI R66, RZ, 0x7, R66 ;  /* 0x00000007ff427819 */ /* 0x000fe20000011442 */
[----:B------:R-:W-:Y:S01]  /*17f0*/  @!P0 IMAD R10, R9, R13, R10 ;  /* 0x0000000d090a8224 */ /* 0x000fe200078e020a */
[----:B------:R-:W-:Y:S01]  /*1800*/  SHF.R.S32.HI R125, RZ, 0x1, R128 ;  /* 0x00000001ff7d7819 */ /* 0x000fe20000011480 */
[----:B------:R-:W-:Y:S01]  /*1810*/  @!P0 IMAD.MOV.U32 R8, RZ, RZ, R28 ;  /* 0x000000ffff088224 */ /* 0x000fe200078e001c */
[----:B------:R-:W-:Y:S01]  /*1820*/  VIMNMX R66, RZ, R66, !PT ;  /* 0x00000042ff427248 */ /* 0x000fe20007fe0100 */
[----:B------:R-:W-:Y:S01]  /*1830*/  IMAD.WIDE R12, R19, 0x40, R144 ;  /* 0x00000040130c7825 */ /* 0x000fe200078e0290 */
[----:B------:R-:W-:Y:S02]  /*1840*/  SHF.R.S32.HI R19, RZ, 0x1f, R18 ;  /* 0x0000001fff137819 */ /* 0x000fe40000011412 */
[C---:B------:R-:W-:Y:S01]  /*1850*/  IADD3 R26, P1, R18.reuse, R8, RZ ;  /* 0x00000008121a7210 */ /* 0x040fe20007f3e0ff */
[----:B------:R-:W-:Y:S01]  /*1860*/  @!P0 IMAD.IADD R25, R29, 0x1, R10 ;  /* 0x000000011d198824 */ /* 0x000fe200078e020a */
[----:B------:R-:W-:Y:S01]  /*1870*/  IADD3 R24, P0, R18, R24, RZ ;  /* 0x0000001812187210 */ /* 0x000fe20007f1e0ff */
[----:B------:R-:W-:Y:S01]  /*1880*/  IMAD.IADD R132, R58, 0x1, -R27 ;  /* 0x000000013a847824 */ /* 0x000fe200078e0a1b */
[----:B------:R-:W-:Y:S01]  /*1890*/  LOP3.LUT R59, R6, 0xffffffe0, RZ, 0xc0, !PT ;  /* 0xffffffe0063b7812 */ /* 0x000fe200078ec0ff */
[----:B------:R-:W-:Y:S01]  /*18a0*/  IMAD R8, R13, R2, RZ ;  /* 0x000000020d087224 */ /* 0x000fe200078e02ff */
[C---:B------:R-:W-:Y:S01]  /*18b0*/  IADD3.X R27, R19.reuse, R25, RZ, P1, !PT ;  /* 0x00000019131b7210 */ /* 0x040fe20000ffe4ff */
[----:B------:R-:W-:Y:S01]  /*18c0*/  IMAD.X R25, R19, 0x1, R23, P0 ;  /* 0x0000000113197824 */ /* 0x000fe200000e0617 */
[----:B------:R-:W-:Y:S01]  /*18d0*/  IADD3 R138, P0, R144, R21, RZ ;  /* 0x00000015908a7210 */ /* 0x000fe20007f1e0ff */
[----:B------:R-:W-:Y:S01]  /*18e0*/  IMAD R13, R5, UR4, RZ ;  /* 0x00000004050d7c24 */ /* 0x000fe2000f8e02ff */
[----:B------:R-:W-:Y:S01]  /*18f0*/  LEA.HI R131, R132, R132, RZ, 0x1 ;  /* 0x0000008484837211 */ /* 0x000fe200078f08ff */
[----:B------:R-:W-:Y:S01]  /*1900*/  IMAD.WIDE.U32 R22, R12, R2, R26 ;  /* 0x000000020c167225 */ /* 0x000fe200078e001a */
[----:B------:R-:W-:-:S02]  /*1910*/  SHF.R.S32.HI R2, RZ, 0x1f, R142 ;  /* 0x0000001fff027819 */ /* 0x000fc4000001148e */
[----:B------:R-:W-:Y:S01]  /*1920*/  SHF.R.S32.HI R130, RZ, 0x1, R131 ;  /* 0x00000001ff827819 */ /* 0x000fe20000011483 */
[----:B------:R-:W-:Y:S01]  /*1930*/  IMAD R20, R0, UR5, R13 ;  /* 0x0000000500147c24 */ /* 0x000fe2000f8e020d */
[----:B------:R-:W-:Y:S01]  /*1940*/  SHF.R.S32.HI R13, RZ, 0x1f, R131 ;  /* 0x0000001fff0d7819 */ /* 0x000fe20000011483 */
[----:B------:R-:W-:Y:S01]  /*1950*/  IMAD.X R17, R145, 0x1, R17, P0 ;  /* 0x0000000191117824 */ /* 0x000fe200000e0611 */
[----:B------:R-:W-:Y:S01]  /*1960*/  IADD3 R140, P0, R18, R4, RZ ;  /* 0x00000004128c7210 */ /* 0x000fe20007f1e0ff */
[----:B------:R-:W-:Y:S01]  /*1970*/  IMAD R3, R12, R3, R8 ;  /* 0x000000030c037224 */ /* 0x000fe200078e0208 */
[----:B------:R-:W-:Y:S01]  /*1980*/  LEA.HI R13, R13, R130, RZ, 0x2 ;  /* 0x000000820d0d7211 */ /* 0x000fe200078f10ff */
[----:B------:R-:W-:Y:S01]  /*1990*/  IMAD.WIDE.U32 R24, R0, UR4, R24 ;  /* 0x0000000400187c25 */ /* 0x000fe2000f8e0018 */
[----:B------:R-:W-:Y:S01]  /*19a0*/  ULDC.64 UR4, c[0x0][0x258] ;  /* 0x0000960000047ab9 */ /* 0x000fe20000000a00 */
[----:B------:R-:W-:Y:S02]  /*19b0*/  SHF.L.U64.HI R55, R154, 0x5, R155 ;  /* 0x000000059a377819 */ /* 0x000fe4000001029b */
[----:B------:R-:W-:Y:S01]  /*19c0*/  IMAD.X R141, R19, 0x1, R15, P0 ;  /* 0x00000001138d7824 */ /* 0x000fe200000e060f */
[----:B------:R-:W-:Y:S01]  /*19d0*/  ISETP.GT.AND P0, PT, R53, R66, PT ;  /* 0x000000423500720c */ /* 0x000fe20003f04270 */
[----:B------:R-:W-:Y:S01]  /*19e0*/  IMAD.IADD R23, R23, 0x1, R3 ;  /* 0x0000000117177824 */ /* 0x000fe200078e0203 */
[----:B------:R-:W-:Y:S01]  /*19f0*/  LOP3.LUT R13, R13, 0xfffffffc, RZ, 0xc0, !PT ;  /* 0xfffffffc0d0d7812 */ /* 0x000fe200078ec0ff */
[----:B------:R-:W-:Y:S01]  /*1a00*/  IMAD.IADD R21, R25, 0x1, R20 ;  /* 0x0000000119157824 */ /* 0x000fe200078e0214 */
[----:B--2---:R-:W-:Y:S01]  /*1a10*/  SHF.L.U64.HI R107, R148, 0x5, R149 ;  /* 0x00000005946b7819 */ /* 0x004fe20000010295 */
[----:B------:R-:W-:Y:S01]  /*1a20*/  IMAD R3, R17, R148, RZ ;  /* 0x0000009411037224 */ /* 0x000fe200078e02ff */
[----:B------:R-:W-:Y:S01]  /*1a30*/  IADD3 R130, R130, -R13, RZ ;  /* 0x8000000d82827210 */ /* 0x000fe20007ffe0ff */
[----:B------:R-:W-:-:S02]  /*1a40*/  IMAD R13, R2, UR4, RZ ;  /* 0x00000004020d7c24 */ /* 0x000fc4000f8e02ff */
[----:B------:R-:W-:Y:S01]  /*1a50*/  IMAD R127, R144, R125, R126 ;  /* 0x0000007d907f7224 */ /* 0x000fe200078e027e */
[----:B------:R-:W-:Y:S01]  /*1a60*/  LOP3.LUT P1, RZ, R130, 0x2, RZ, 0xc0, !PT ;  /* 0x0000000282ff7812 */ /* 0x000fe2000782c0ff */
[----:B------:R-:W-:Y:S02]  /*1a70*/  IMAD.MOV.U32 R20, RZ, RZ, R24 ;  /* 0x000000ffff147224 */ /* 0x000fe400078e0018 */
[----:B------:R-:W-:Y:S01]  /*1a80*/  IMAD R2, R145, R154, RZ ;  /* 0x0000009a91027224 */ /* 0x000fe200078e02ff */
[----:B------:R-:W-:Y:S01]  /*1a90*/  IADD3 R126, R126, R127, RZ ;  /* 0x0000007f7e7e7210 */ /* 0x000fe20007ffe0ff */
[----:B------:R-:W-:Y:S01]  /*1aa0*/  IMAD R13, R142, UR5, R13 ;  /* 0x000000058e0d7c24 */ /* 0x000fe2000f8e020d */
[----:B------:R-:W-:Y:S01]  /*1ab0*/  SHF.R.S32.HI R116, RZ, 0x1f, R127 ;  /* 0x0000001fff747819 */ /* 0x000fe2000001147f */
[----:B------:R-:W-:Y:S01]  /*1ac0*/  IMAD R3, R138, R149, R3 ;  /* 0x000000958a037224 */ /* 0x000fe200078e0203 */
[----:B------:R-:W-:Y:S01]  /*1ad0*/  SHF.R.S32.HI R115, RZ, 0x1f, R126 ;  /* 0x0000001fff737819 */ /* 0x000fe2000001147e */
[----:B------:R-:W-:Y:S01]  /*1ae0*/  IMAD.WIDE.U32 R142, R142, UR4, R22 ;  /* 0x000000048e8e7c25 */ /* 0x000fe2000f8e0016 */
[----:B------:R-:W-:-:S03]  /*1af0*/  SEL R44, R44, 0xfffffff0, !P1 ;  /* 0xfffffff02c2c7807 */ /* 0x000fc60004800000 */
[----:B------:R-:W-:-:S04]  /*1b00*/  IMAD.WIDE.U32 R138, R138, R148, R20 ;  /* 0x000000948a8a7225 */ /* 0x000fc800078e0014 */
[C---:B------:R-:W-:Y:S02]  /*1b10*/  IMAD R15, R144.reuse, R155, R2 ;  /* 0x0000009b900f7224 */ /* 0x040fe400078e0202 */
[----:B------:R-:W-:-:S04]  /*1b20*/  IMAD.WIDE.U32 R140, R144, R154, R140 ;  /* 0x0000009a908c7225 */ /* 0x000fc800078e008c */
[----:B------:R-:W-:Y:S02]  /*1b30*/  IMAD.SHL.U32 R106, R148, 0x20, RZ ;  /* 0x00000020946a7824 */ /* 0x000fe400078e00ff */
[----:B------:R-:W-:Y:S02]  /*1b40*/  IMAD.IADD R59, R58, 0x1, -R59 ;  /* 0x000000013a3b7824 */ /* 0x000fe400078e0a3b */
[----:B------:R-:W-:Y:S02]  /*1b50*/  IMAD.SHL.U32 R129, R125, 0x20, RZ ;  /* 0x000000207d817824 */ /* 0x000fe400078e00ff */
[----:B------:R-:W-:Y:S02]  /*1b60*/  IMAD.IADD R54, R141, 0x1, R15 ;  /* 0x000000018d367824 */ /* 0x000fe400078e020f */
[----:B------:R-:W-:Y:S02]  /*1b70*/  IMAD.IADD R68, R143, 0x1, R13 ;  /* 0x000000018f447824 */ /* 0x000fe400078e020d */
[----:B------:R-:W-:Y:S01]  /*1b80*/  IMAD.IADD R52, R139, 0x1, R3 ;  /* 0x000000018b347824 */ /* 0x000fe200078e0203 */
[----:B------:R-:W-:Y:S01]  /*1b90*/  @!P5 MOV R11, RZ ;  /* 0x000000ff000bd202 */ /* 0x000fe20000000f00 */
[----:B-1----:R-:W-:Y:S06]  /*1ba0*/  @!P0 BRA `(.L_x_1993) ;  /* 0x0000008800688947 */ /* 0x002fec0003800000 */
[----:B------:R-:W1:Y:S01]  /*1bb0*/  LDC.64 R2, c[0x0][0x338] ;  /* 0x0000ce00ff027b82 */ /* 0x000e620000000a00 */
[----:B------:R-:W-:Y:S01]  /*1bc0*/  ULDC.64 UR10, c[0x0][0x330] ;  /* 0x0000cc00000a7ab9 */ /* 0x000fe20000000a00 */
[----:B------:R-:W-:Y:S01]  /*1bd0*/  SHF.R.S32.HI R13, RZ, 0x1f, R46 ;  /* 0x0000001fff0d7819 */ /* 0x000fe2000001142e */
[----:B------:R-:W-:Y:S01]  /*1be0*/  ULDC.64 UR4, c[0x0][0x328] ;  /* 0x0000ca0000047ab9 */ /* 0x000fe20000000a00 */
[--C-:B------:R-:W-:Y:S01]  /*1bf0*/  SHF.R.S32.HI R8, RZ, 0x1f, R67.reuse ;  /* 0x0000001fff087819 */ /* 0x100fe20000011443 */
[C---:B------:R-:W-:Y:S01]  /*1c00*/  IMAD R4, R7.reuse, UR10, RZ ;  /* 0x0000000a07047c24 */ /* 0x040fe2000f8e02ff */
[----:B------:R-:W-:Y:S01]  /*1c10*/  IADD3 R6, P1, P0, R46, R144, -R67 ;  /* 0x000000902e067210 */ /* 0x000fe2000783e843 */
[----:B------:R-:W-:Y:S01]  /*1c20*/  IMAD R10, R7, UR4, RZ ;  /* 0x00000004070a7c24 */ /* 0x000fe2000f8e02ff */
[----:B------:R-:W-:Y:S01]  /*1c30*/  IADD3 R46, R11, R46, RZ ;  /* 0x0000002e0b2e7210 */ /* 0x000fe20007ffe0ff */
[----:B------:R-:W-:Y:S01]  /*1c40*/  IMAD.WIDE.U32 R14, R9, UR10, R18 ;  /* 0x0000000a090e7c25 */ /* 0x000fe2000f8e0012 */
[----:B------:R-:W-:Y:S01]  /*1c50*/  IADD3.X R13, R13, R145, ~R8, P1, P0 ;  /* 0x000000910d0d7210 */ /* 0x000fe20000fe0c08 */
[----:B------:R-:W-:Y:S01]  /*1c60*/  ULDC.64 UR12, c[0x0][0x350] ;  /* 0x0000d400000c7ab9 */ /* 0x000fe20000000a00 */
[----:B------:R-:W2:Y:S01]  /*1c70*/  LDC R69, c[0x0][0x340] ;  /* 0x0000d000ff457b82 */ /* 0x000ea20000000800 */
[C---:B------:R-:W-:Y:S01]  /*1c80*/  IMAD R4, R9.reuse, UR11, R4 ;  /* 0x0000000b09047c24 */ /* 0x040fe2000f8e0204 */
[----:B------:R-:W-:Y:S01]  /*1c90*/  ULDC.64 UR10, c[0x0][0x348] ;  /* 0x0000d200000a7ab9 */ /* 0x000fe20000000a00 */
[----:B------:R-:W-:Y:S01]  /*1ca0*/  IMAD.WIDE.U32 R16, R9, UR4, R18 ;  /* 0x0000000409107c25 */ /* 0x000fe2000f8e0012 */
[----:B------:R-:W-:Y:S01]  /*1cb0*/  SHF.L.U32 R65, R125, 0x6, RZ ;  /* 0x000000067d417819 */ /* 0x000fe200000006ff */
[----:B------:R-:W-:Y:S01]  /*1cc0*/  ULDC.U8 UR22, c[0x0][0x3c3] ;  /* 0x0000f0c000167ab9 */ /* 0x000fe20000000000 */
[----:B------:R-:W-:Y:S01]  /*1cd0*/  IADD3 R124, R144, 0x40, RZ ;  /* 0x00000040907c7810 */ /* 0x000fe20007ffe0ff */
[----:B------:R-:W-:Y:S01]  /*1ce0*/  IMAD R10, R9, UR5, R10 ;  /* 0x00000005090a7c24 */ /* 0x000fe2000f8e020a */
[----:B------:R-:W-:Y:S01]  /*1cf0*/  ULDC.64 UR4, c[0x0][0x340] ;  /* 0x0000d00000047ab9 */ /* 0x000fe20000000a00 */
[----:B------:R-:W-:Y:S01]  /*1d00*/  IMAD.IADD R15, R15, 0x1, R4 ;  /* 0x000000010f0f7824 */ /* 0x000fe200078e0204 */
[----:B------:R-:W-:Y:S01]  /*1d10*/  USHF.L.U32 UR14, UR4, 0x6, URZ ;  /* 0x00000006040e7899 */ /* 0x000fe2000800063f */
[----:B------:R-:W-:Y:S01]  /*1d20*/  IMAD R7, R13, UR4, RZ ;  /* 0x000000040d077c24 */ /* 0x000fe2000f8e02ff */
[----:B------:R-:W-:Y:S01]  /*1d30*/  USHF.L.U64.HI UR15, UR4, 0x5, UR5 ;  /* 0x00000005040f7899 */ /* 0x000fe20008010205 */
[----:B------:R-:W-:Y:S01]  /*1d40*/  IMAD.IADD R17, R17, 0x1, R10 ;  /* 0x0000000111117824 */ /* 0x000fe200078e020a */
[----:B------:R-:W-:Y:S01]  /*1d50*/  USHF.L.U32 UR20, UR4, 0x5, URZ ;  /* 0x0000000504147899 */ /* 0x000fe2000800063f */
[-C--:B-1----:R-:W-:Y:S01]  /*1d60*/  IMAD R4, R13, R2.reuse, RZ ;  /* 0x000000020d047224 */ /* 0x082fe200078e02ff */
[----:B------:R-:W-:Y:S01]  /*1d70*/  UIMAD.WIDE.U32 UR18, UR4, 0xc0, URZ ;  /* 0x000000c0041278a5 */ /* 0x000fe2000f8e003f */
[----:B------:R-:W-:Y:S01]  /*1d80*/  IMAD R7, R6, UR5, R7 ;  /* 0x0000000506077c24 */ /* 0x000fe2000f8e0207 */
[----:B------:R-:W-:Y:S01]  /*1d90*/  SHF.L.U64.HI R70, R2, 0x5, R3 ;  /* 0x0000000502467819 */ /* 0x000fe20000010203 */
[----:B------:R-:W-:Y:S01]  /*1da0*/  IMAD.WIDE.U32 R14, R6, UR4, R14 ;  /* 0x00000004060e7c25 */ /* 0x000fe2000f8e000e */
[----:B------:R-:W-:Y:S01]  /*1db0*/  SHF.L.U64.HI R72, R2, 0x6, R3 ;  /* 0x0000000602487819 */ /* 0x000fe20000010203 */
[----:B------:R-:W-:Y:S01]  /*1dc0*/  USHF.L.U64.HI UR23, UR20, 0x1, UR15 ;  /* 0x0000000114177899 */ /* 0x000fe2000801020f */
[----:B------:R-:W-:Y:S01]  /*1dd0*/  SHF.R.S32.HI R114, RZ, 0x1f, R129 ;  /* 0x0000001fff727819 */ /* 0x000fe20000011481 */
[C---:B------:R-:W-:Y:S01]  /*1de0*/  IMAD R4, R6.reuse, R3, R4 ;  /* 0x0000000306047224 */ /* 0x040fe200078e0204 */
[----:B------:R-:W-:Y:S01]  /*1df0*/  SHF.R.S32.HI R64, RZ, 0x1f, R65 ;  /* 0x0000001fff407819 */ /* 0x000fe20000011441 */
[----:B------:R-:W-:Y:S01]  /*1e00*/  IMAD.WIDE.U32 R16, R6, R2, R16 ;  /* 0x0000000206107225 */ /* 0x000fe200078e0010 */
[----:B------:R-:W-:Y:S01]  /*1e10*/  USHF.L.U32 UR25, UR14, 0x1, URZ ;  /* 0x000000010e197899 */ /* 0x000fe2000800063f */
[----:B------:R-:W-:-:S02]  /*1e20*/  ULDC UR21, c[0x0][0x2e0] ;  /* 0x0000b80000157ab9 */ /* 0x000fc40000000800 */
[----:B------:R-:W-:Y:S01]  /*1e30*/  IMAD.IADD R15, R15, 0x1, R7 ;  /* 0x000000010f0f7824 */ /* 0x000fe200078e0207 */
[----:B------:R-:W-:Y:S01]  /*1e40*/  ULDC.64 UR16, c[0x0][0x250] ;  /* 0x0000940000107ab9 */ /* 0x000fe20000000a00 */
[----:B------:R-:W-:Y:S01]  /*1e50*/  IMAD.IADD R7, R17, 0x1, R4 ;  /* 0x0000000111077824 */ /* 0x000fe200078e0204 */
[----:B------:R-:W-:Y:S01]  /*1e60*/  USHF.L.U32 UR20, UR20, 0x1, URZ ;  /* 0x0000000114147899 */ /* 0x000fe2000800063f */
[C---:B------:R-:W-:Y:S02]  /*1e70*/  IMAD R99, R5.reuse, UR12, RZ ;  /* 0x0000000c05637c24 */ /* 0x040fe4000f8e02ff */
[----:B------:R-:W-:Y:S02]  /*1e80*/  IMAD.MOV.U32 R6, RZ, RZ, R16 ;  /* 0x000000ffff067224 */ /* 0x000fe400078e0010 */
[----:B------:R-:W-:Y:S02]  /*1e90*/  IMAD R101, R5, UR10, RZ ;  /* 0x0000000a05657c24 */ /* 0x000fe4000f8e02ff */
[----:B------:R-:W-:-:S02]  /*1ea0*/  IMAD R46, R125, R46, RZ ;  /* 0x0000002e7d2e7224 */ /* 0x000fc400078e02ff */
[C---:B------:R-:W-:Y:S02]  /*1eb0*/  IMAD R99, R0.reuse, UR13, R99 ;  /* 0x0000000d00637c24 */ /* 0x040fe4000f8e0263 */
[C---:B------:R-:W-:Y:S01]  /*1ec0*/  IMAD.WIDE.U32 R4, R0.reuse, UR12, R14 ;  /* 0x0000000c00047c25 */ /* 0x040fe2000f8e000e */
[----:B------:R-:W-:Y:S01]  /*1ed0*/  ULDC.64 UR12, c[0x0][0x320] ;  /* 0x0000c800000c7ab9 */ /* 0x000fe20000000a00 */
[----:B------:R-:W-:Y:S02]  /*1ee0*/  SHF.R.S32.HI R47, RZ, 0x1f, R46 ;  /* 0x0000001fff2f7819 */ /* 0x000fe4000001142e */
[----:B------:R-:W-:Y:S01]  /*1ef0*/  IMAD R101, R0, UR11, R101 ;  /* 0x0000000b00657c24 */ /* 0x000fe2000f8e0265 */
[-C--:B------:R-:W-:Y:S01]  /*1f00*/  IADD3 R104, P3, R126, R46.reuse, RZ ;  /* 0x0000002e7e687210 */ /* 0x080fe20007f7e0ff */
[----:B------:R-:W-:Y:S01]  /*1f10*/  IMAD.WIDE.U32 R6, R0, UR10, R6 ;  /* 0x0000000a00067c25 */ /* 0x000fe2000f8e0006 */
[----:B------:R-:W-:Y:S01]  /*1f20*/  ULDC.64 UR10, c[0x0][0x318] ;  /* 0x0000c600000a7ab9 */ /* 0x000fe20000000a00 */
[----:B------:R-:W-:Y:S01]  /*1f30*/  LEA R98, P1, R4, UR12, 0x1 ;  /* 0x0000000c04627c11 */ /* 0x000fe2000f8208ff */
[----:B------:R-:W-:Y:S01]  /*1f40*/  UIMAD UR12, UR5, 0xc0, URZ ;  /* 0x000000c0050c78a4 */ /* 0x000fe2000f8e023f */
[----:B------:R-:W-:Y:S01]  /*1f50*/  IMAD.IADD R99, R5, 0x1, R99 ;  /* 0x0000000105637824 */ /* 0x000fe200078e0263 */
[----:B------:R-:W-:Y:S01]  /*1f60*/  LEA R100, P0, R6, UR10, 0x1 ;  /* 0x0000000a06647c11 */ /* 0x000fe2000f8008ff */
[----:B------:R-:W-:Y:S01]  /*1f70*/  IMAD.IADD R101, R7, 0x1, R101 ;  /* 0x0000000107657824 */ /* 0x000fe200078e0265 */
[----:B------:R-:W-:Y:S01]  /*1f80*/  IADD3 R46, P4, R127, R46, RZ ;  /* 0x0000002e7f2e7210 */ /* 0x000fe20007f9e0ff */
[----:B------:R-:W-:Y:S01]  /*1f90*/  IMAD.X R105, R115, 0x1, R47, P3 ;  /* 0x0000000173697824 */ /* 0x000fe200018e062f */
[----:B------:R-:W-:Y:S01]  /*1fa0*/  LEA.HI.X R99, R4, UR13, R99, 0x1, P1 ;  /* 0x0000000d04637c11 */ /* 0x000fe200088f0c63 */
[----:B------:R-:W-:Y:S01]  /*1fb0*/  USHF.L.U64.HI UR13, UR4, 0x6, UR5 ;  /* 0x00000006040d7899 */ /* 0x000fe20008010205 */
[----:B------:R-:W-:Y:S01]  /*1fc0*/  LEA.HI.X R101, R6, UR11, R101, 0x1, P0 ;  /* 0x0000000b06657c11 */ /* 0x000fe200080f0c65 */
[----:B------:R-:W-:Y:S01]  /*1fd0*/  ULDC.64 UR10, c[0x0][0x218] ;  /* 0x00008600000a7ab9 */ /* 0x000fe20000000a00 */
[----:B------:R-:W-:Y:S01]  /*1fe0*/  ULDC.64 UR4, c[0x0][0x220] ;  /* 0x0000880000047ab9 */ /* 0x000fe20000000a00 */
[----:B------:R-:W-:Y:S01]  /*1ff0*/  LEA R94, P1, R140, UR10, 0x1 ;  /* 0x0000000a8c5e7c11 */ /* 0x000fe2000f8208ff */
[----:B------:R-:W-:Y:S01]  /*2000*/  IMAD.X R47, R116, 0x1, R47, P4 ;  /* 0x00000001742f7824 */ /* 0x000fe200020e062f */
[----:B------:R-:W-:Y:S01]  /*2010*/  LEA R97, P0, R138, UR4, 0x1 ;  /* 0x000000048a617c11 */ /* 0x000fe2000f8008ff */
[----:B------:R-:W-:Y:S01]  /*2020*/  IMAD.SHL.U32 R71, R2, 0x20, RZ ;  /* 0x0000002002477824 */ /* 0x000fe200078e00ff */
[C---:B------:R-:W-:Y:S01]  /*2030*/  SHF.L.U64.HI R105, R104.reuse, 0x1, R105 ;  /* 0x0000000168697819 */ /* 0x040fe20000010269 */
[----:B------:R-:W-:Y:S01]  /*2040*/  IMAD.SHL.U32 R104, R104, 0x2, RZ ;  /* 0x0000000268687824 */ /* 0x000fe200078e00ff */
[----:B------:R-:W-:Y:S01]  /*2050*/  LEA.HI.X R95, R140, UR11, R54, 0x1, P1 ;  /* 0x0000000b8c5f7c11 */ /* 0x000fe200088f0c36 */
[----:B------:R-:W-:Y:S01]  /*2060*/  ULDC.64 UR10, c[0x0][0x360] ;  /* 0x0000d800000a7ab9 */ /* 0x000fe20000000a00 */
[----:B------:R-:W-:Y:S01]  /*2070*/  LEA.HI.X R96, R138, UR5, R52, 0x1, P0 ;  /* 0x000000058a607c11 */ /* 0x000fe200080f0c34 */
[----:B------:R-:W-:Y:S01]  /*2080*/  ULDC.64 UR4, c[0x0][0x358] ;  /* 0x0000d60000047ab9 */ /* 0x000fe20000000a00 */
[C---:B------:R-:W-:Y:S01]  /*2090*/  IADD3 R102, P4, R104.reuse, UR10, RZ ;  /* 0x0000000a68667c10 */ /* 0x040fe2000ff9e0ff */
[C---:B------:R-:W-:Y:S01]  /*20a0*/  VIADD R122, R129.reuse, 0x20 ;  /* 0x00000020817a7836 */ /* 0x040fe20000000000 */
[----:B------:R-:W-:Y:S01]  /*20b0*/  IADD3 R104, P3, R104, UR4, RZ ;  /* 0x0000000468687c10 */ /* 0x000fe2000ff7e0ff */
[----:B------:R-:W-:Y:S01]  /*20c0*/  VIADD R121, R129, 0x40 ;  /* 0x0000004081797836 */ /* 0x000fe20000000000 */
[C---:B------:R-:W-:Y:S01]  /*20d0*/  SHF.L.U64.HI R47, R46.reuse, 0x1, R47 ;  /* 0x000000012e2f7819 */ /* 0x040fe2000001022f */
[----:B------:R-:W-:Y:S01]  /*20e0*/  IMAD.SHL.U32 R91, R149, 0x40, RZ ;  /* 0x00000040955b7824 */ /* 0x000fe200078e00ff */
[----:B------:R-:W-:Y:S01]  /*20f0*/  SHF.L.U32 R46, R46, 0x1, RZ ;  /* 0x000000012e2e7819 */ /* 0x000fe200000006ff */
[----:B------:R-:W-:Y:S01]  /*2100*/  IMAD.WIDE.U32 R8, R148, 0x40, RZ ;  /* 0x0000004094087825 */ /* 0x000fe200078e00ff */
[C---:B------:R-:W-:Y:S01]  /*2110*/  IADD3.X R103, R105.reuse, UR11, RZ, P4, !PT ;  /* 0x0000000b69677c10 */ /* 0x040fe2000a7fe4ff */
[----:B------:R-:W-:Y:S01]  /*2120*/  USHF.L.U64.HI UR24, UR14, 0x1, UR13 ;  /* 0x000000010e187899 */ /* 0x000fe2000801020d */
[----:B------:R-:W-:Y:S01]  /*2130*/  IADD3.X R105, R105, UR5, RZ, P3, !PT ;  /* 0x0000000569697c10 */ /* 0x000fe20009ffe4ff */
[----:B------:R-:W-:Y:S01]  /*2140*/  IMAD.IADD R119, R129, 0x1, R121 ;  /* 0x0000000181777824 */ /* 0x000fe200078e0279 */
[----:B------:R-:W-:Y:S01]  /*2150*/  IADD3 R81, P3, R56, R56, RZ ;  /* 0x0000003838517210 */ /* 0x000fe20007f7e0ff */
[----:B------:R-:W-:Y:S01]  /*2160*/  IMAD R93, R149, 0xc0, RZ ;  /* 0x000000c0955d7824 */ /* 0x000fe200078e02ff */
[C---:B------:R-:W-:Y:S01]  /*2170*/  IADD3 R20, P1, R46.reuse, UR10, RZ ;  /* 0x0000000a2e147c10 */ /* 0x040fe2000ff3e0ff */
[----:B------:R-:W-:Y:S01]  /*2180*/  IMAD R63, R125, 0x60, RZ ;  /* 0x000000607d3f7824 */ /* 0x000fe200078e02ff */
[----:B------:R-:W-:Y:S01]  /*2190*/  IADD3 R46, P0, R46, UR4, RZ ;  /* 0x000000042e2e7c10 */ /* 0x000fe2000ff1e0ff */
[----:B------:R-:W-:Y:S01]  /*21a0*/  IMAD.X R82, R55, 0x1, R55, P3 ;  /* 0x0000000137527824 */ /* 0x000fe200018e0637 */
[----:B------:R-:W-:Y:S01]  /*21b0*/  IADD3.X R21, R47, UR11, RZ, P1, !PT ;  /* 0x0000000b2f157c10 */ /* 0x000fe20008ffe4ff */
[----:B------:R-:W-:Y:S01]  /*21c0*/  IMAD.WIDE.U32 R148, R148, 0xc0, RZ ;  /* 0x000000c094947825 */ /* 0x000fe200078e00ff */
[----:B------:R-:W-:Y:S01]  /*21d0*/  IADD3 R77, P1, R81, 0x20, RZ ;  /* 0x00000020514d7810 */ /* 0x000fe20007f3e0ff */
[----:B------:R-:W-:Y:S01]  /*21e0*/  UIADD3 UR27, UR19, UR12, URZ ;  /* 0x0000000c131b7290 */ /* 0x000fe2000fffe03f */
[----:B------:R-:W-:Y:S01]  /*21f0*/  IADD3.X R47, R47, UR5, RZ, P0, !PT ;  /* 0x000000052f2f7c10 */ /* 0x000fe200087fe4ff */
[----:B------:R-:W-:Y:S01]  /*2200*/  IMAD.SHL.U32 R92, R8, 0x2, RZ ;  /* 0x00000002085c7824 */ /* 0x000fe200078e00ff */
[----:B------:R-:W-:Y:S01]  /*2210*/  IADD3 R81, P0, R81, 0x40, RZ ;  /* 0x0000004051517810 */ /* 0x000fe20007f1e0ff */
[----:B------:R-:W-:Y:S01]  /*2220*/  IMAD.SHL.U32 R73, R2, 0x40, RZ ;  /* 0x0000004002497824 */ /* 0x000fe200078e00ff */
[----:B------:R-:W-:Y:S01]  /*2230*/  IADD3.X R78, RZ, R82, RZ, P1, !PT ;  /* 0x00000052ff4e7210 */ /* 0x000fe20000ffe4ff */
[----:B------:R-:W-:Y:S01]  /*2240*/  VIADD R60, R144, 0x20 ;  /* 0x00000020903c7836 */ /* 0x000fe20000000000 */
[----:B------:R-:W-:Y:S01]  /*2250*/  IADD3 R86, P3, R56, R77, RZ ;  /* 0x0000004d38567210 */ /* 0x000fe20007f7e0ff */
[----:B------:R-:W-:Y:S01]  /*2260*/  IMAD.X R82, RZ, RZ, R82, P0 ;  /* 0x000000ffff527224 */ /* 0x000fe200000e0652 */
[----:B------:R-:W-:Y:S01]  /*2270*/  IADD3 R80, P1, R71, R71, RZ ;  /* 0x0000004747507210 */ /* 0x000fe20007f3e0ff */
[----:B------:R-:W-:Y:S01]  /*2280*/  VIADD R123, R144, 0x60 ;  /* 0x00000060907b7836 */ /* 0x000fe20000000000 */
[----:B------:R-:W-:Y:S01]  /*2290*/  IADD3 R120, R129, R122, RZ ;  /* 0x0000007a81787210 */ /* 0x000fe20007ffe0ff */
[----:B------:R-:W-:Y:S01]  /*22a0*/  IMAD.X R85, R55, 0x1, R78, P3 ;  /* 0x0000000137557824 */ /* 0x000fe200018e064e */
[----:B------:R-:W-:Y:S01]  /*22b0*/  IADD3 R90, P0, R56, R81, RZ ;  /* 0x00000051385a7210 */ /* 0x000fe20007f1e0ff */
[----:B------:R-:W-:Y:S01]  /*22c0*/  IMAD.X R79, R70, 0x1, R70, P1 ;  /* 0x00000001464f7824 */ /* 0x000fe200008e0646 */
[C---:B------:R-:W-:Y:S01]  /*22d0*/  IADD3 R76, P4, R80.reuse, 0x20, RZ ;  /* 0x00000020504c7810 */ /* 0x040fe20007f9e0ff */
[----:B------:R-:W-:Y:S01]  /*22e0*/  IMAD.IADD R118, R129, 0x1, R120 ;  /* 0x0000000181767824 */ /* 0x000fe200078e0278 */
[----:B------:R-:W-:Y:S01]  /*22f0*/  IADD3 R80, P3, R80, 0x40, RZ ;  /* 0x0000004050507810 */ /* 0x000fe20007f7e0ff */
[----:B------:R-:W-:Y:S01]  /*2300*/  VIADD R15, R18, 0x20 ;  /* 0x00000020120f7836 */ /* 0x000fe20000000000 */
[----:B------:R-:W-:Y:S01]  /*2310*/  SHF.L.U32 R5, R155, 0x6, RZ ;  /* 0x000000069b057819 */ /* 0x000fe200000006ff */
[----:B------:R-:W-:Y:S01]  /*2320*/  IMAD.WIDE.U32 R154, R154, 0x40, RZ ;  /* 0x000000409a9a7825 */ /* 0x000fe200078e00ff */
[----:B------:R-:W-:Y:S01]  /*2330*/  IADD3.X R89, R55, R82, RZ, P0, !PT ;  /* 0x0000005237597210 */ /* 0x000fe200007fe4ff */
[----:B------:R-:W-:Y:S01]  /*2340*/  ULDC UR4, c[0x0][0x2e0] ;  /* 0x0000b80000047ab9 */ /* 0x000fe20000000800 */
[----:B------:R-:W-:Y:S01]  /*2350*/  IADD3 R88, P0, R80, R71, RZ ;  /* 0x0000004750587210 */ /* 0x000fe20007f1e0ff */
[--C-:B------:R-:W-:Y:S01]  /*2360*/  IMAD.X R75, RZ, RZ, R79.reuse, P4 ;  /* 0x000000ffff4b7224 */ /* 0x100fe200020e064f */
[----:B------:R-:W-:Y:S01]  /*2370*/  IADD3 R91, R9, R91, RZ ;  /* 0x0000005b095b7210 */ /* 0x000fe20007ffe0ff */
[----:B------:R-:W-:Y:S01]  /*2380*/  IMAD.X R79, RZ, RZ, R79, P3 ;  /* 0x000000ffff4f7224 */ /* 0x000fe200018e064f */
[----:B------:R-:W-:Y:S01]  /*2390*/  IADD3 R117, R129, R119, RZ ;  /* 0x0000007781757210 */ /* 0x000fe20007ffe0ff */
[----:B------:R-:W-:Y:S01]  /*23a0*/  VIADD R14, R18, 0x40 ;  /* 0x00000040120e7836 */ /* 0x000fe20000000000 */
[----:B------:R-:W-:Y:S01]  /*23b0*/  IADD3 R84, P1, R76, R71, RZ ;  /* 0x000000474c547210 */ /* 0x000fe20007f3e0ff */
[----:B------:R-:W-:Y:S01]  /*23c0*/  IMAD.MOV.U32 R13, RZ, RZ, R53 ;  /* 0x000000ffff0d7224 */ /* 0x000fe200078e0035 */
[----:B------:R-:W-:Y:S01]  /*23d0*/  SHF.L.U64.HI R91, R8, 0x1, R91 ;  /* 0x00000001085b7819 */ /* 0x000fe2000001025b */
[----:B------:R-:W-:Y:S01]  /*23e0*/  IMAD.IADD R93, R149, 0x1, R93 ;  /* 0x00000001955d7824 */ /* 0x000fe200078e025d */
[----:B------:R-:W-:Y:S01]  /*23f0*/  IADD3 R74, R155, R5, RZ ;  /* 0x000000059b4a7210 */ /* 0x000fe20007ffe0ff */
[----:B--2---:R-:W-:Y:S01]  /*2400*/  IMAD.U32 R69, R69, -0x80, RZ ;  /* 0xffffff8045457824 */ /* 0x004fe200078e00ff */
[----:B------:R-:W-:Y:S01]  /*2410*/  SHF.R.S32.HI R113, RZ, 0x1f, R122 ;  /* 0x0000001fff717819 */ /* 0x000fe2000001147a */
[----:B------:R-:W-:Y:S01]  /*2420*/  IMAD.X R87, R79, 0x1, R70, P0 ;  /* 0x000000014f577824 */ /* 0x000fe200000e0646 */
[----:B------:R-:W-:Y:S01]  /*2430*/  SHF.R.S32.HI R62, RZ, 0x1f, R63 ;  /* 0x0000001fff3e7819 */ /* 0x000fe2000001143f */
[----:B------:R-:W-:Y:S01]  /*2440*/  ULDC UR5, c[0x0][0x2e0] ;  /* 0x0000b80000057ab9 */ /* 0x000fe20000000800 */
[----:B------:R-:W-:Y:S01]  /*2450*/  SHF.R.S32.HI R112, RZ, 0x1f, R121 ;  /* 0x0000001fff707819 */ /* 0x000fe20000011479 */
[----:B------:R-:W-:Y:S01]  /*2460*/  ULDC.64 UR10, c[0x0][0x248] ;  /* 0x00009200000a7ab9 */ /* 0x000fe20000000a00 */
[----:B------:R-:W-:Y:S01]  /*2470*/  SHF.R.S32.HI R111, RZ, 0x1f, R120 ;  /* 0x0000001fff6f7819 */ /* 0x000fe20000011478 */
[----:B------:R-:W-:Y:S01]  /*2480*/  ULDC.64 UR12, c[0x0][0x230] ;  /* 0x00008c00000c7ab9 */ /* 0x000fe20000000a00 */
[----:B------:R-:W-:Y:S01]  /*2490*/  SHF.R.S32.HI R110, RZ, 0x1f, R119 ;  /* 0x0000001fff6e7819 */ /* 0x000fe20000011477 */
[----:B------:R-:W-:Y:S01]  /*24a0*/  ULDC.64 UR14, c[0x0][0x238] ;  /* 0x00008e00000e7ab9 */ /* 0x000fe20000000a00 */
[----:B------:R-:W-:-:S02]  /*24b0*/  SHF.R.S32.HI R109, RZ, 0x1f, R118 ;  /* 0x0000001fff6d7819 */ /* 0x000fc40000011476 */
[----:B------:R-:W-:Y:S02]  /*24c0*/  SHF.R.S32.HI R108, RZ, 0x1f, R117 ;  /* 0x0000001fff6c7819 */ /* 0x000fe40000011475 */
[----:B------:R-:W-:-:S07]  /*24d0*/  IADD3.X R83, R75, R70, RZ, P1, !PT ;  /* 0x000000464b537210 */ /* 0x000fce0000ffe4ff */
.L_x_2039:
[----:B------:R-:W-:Y:S01]  /*24e0*/  IMAD.SHL.U32 R17, R13, 0x80, RZ ;  /* 0x000000800d117824 */ /* 0x000fe200078e00ff */
[----:B------:R-:W-:Y:S03]  /*24f0*/  ISETP.NE.AND P1, PT, RZ, UR4, PT ;  /* 0x00000004ff007c0c */ /* 0x000fe6000bf25270 */
[----:B------:R-:W-:Y:S04]  /*2500*/  VIADD R16, R17, 0xffffff80 ;  /* 0xffffff8011107836 */ /* 0x000fe80000000000 */
[--C-:B----4-:R-:W-:Y:S02]  /*2510*/  IMAD.IADD R23, R57, 0x1, -R16.reuse ;  /* 0x0000000139177824 */ /* 0x110fe400078e0a10 */
[----:B------:R-:W-:Y:S03]  /*2520*/  IMAD.IADD R3, R67, 0x1, -R16 ;  /* 0x0000000143037824 */ /* 0x000fe600078e0a10 */
[-C--:B------:R-:W-:Y:S02]  /*2530*/  ISETP.GE.AND P6, PT, R144, R23.reuse, PT ;  /* 0x000000179000720c */ /* 0x080fe40003fc6270 */
[----:B------:R-:W-:Y:S02]  /*2540*/  ISETP.GE.AND P5, PT, R60, R23, PT ;  /* 0x000000173c00720c */ /* 0x000fe40003fa6270 */
[-C--:B------:R-:W-:Y:S02]  /*2550*/  ISETP.GE.AND P6, PT, R144, R3.reuse, !P6 ;  /* 0x000000039000720c */ /* 0x080fe400077c6270 */
[----:B------:R-:W-:Y:S02]  /*2560*/  ISETP.GE.AND P5, PT, R60, R3, !P5 ;  /* 0x000000033c00720c */ /* 0x000fe40006fa6270 */
[CC--:B------:R-:W-:Y:S02]  /*2570*/  ISETP.GE.AND P4, PT, R124.reuse, R23.reuse, PT ;  /* 0x000000177c00720c */ /* 0x0c0fe40003f86270 */
[C---:B------:R-:W-:Y:S02]  /*2580*/  ISETP.GE.AND P3, PT, R123.reuse, R23, PT ;  /* 0x000000177b00720c */ /* 0x040fe40003f66270 */
[-C--:B------:R-:W-:Y:S02]  /*2590*/  ISETP.GE.AND P4, PT, R124, R3.reuse, !P4 ;  /* 0x000000037c00720c */ /* 0x080fe40006786270 */
[----:B------:R-:W-:Y:S03]  /*25a0*/  ISETP.GE.AND P3, PT, R123, R3, !P3 ;  /* 0x000000037b00720c */ /* 0x000fe60005f66270 */
[----:B-1----:R-:W2:Y:S01]  /*25b0*/  @P6 LDG.E.128 R24, desc[UR6][R98.64] ;  /* 0x0000000662186981 */ /* 0x002ea2000c1e1d00 */
[----:B------:R-:W-:Y:S01]  /*25c0*/  @P6 IMAD.MOV.U32 R32, RZ, RZ, R97 ;  /* 0x000000ffff206224 */ /* 0x000fe200078e0061 */
[----:B------:R-:W-:Y:S01]  /*25d0*/  @P5 IADD3 R34, P0, R98, UR20, RZ ;  /* 0x0000001462225c10 */ /* 0x000fe2000ff1e0ff */
[----:B------:R-:W-:Y:S03]  /*25e0*/  @P6 IMAD.MOV.U32 R33, RZ, RZ, R96 ;  /* 0x000000ffff216224 */ /* 0x000fe600078e0060 */
[C---:B------:R-:W-:Y:S02]  /*25f0*/  @P5 IADD3.X R35, R99.reuse, UR23, RZ, P0, !PT ;  /* 0x0000001763235c10 */ /* 0x040fe400087fe4ff */
[C---:B------:R-:W-:Y:S04]  /*2600*/  @P5 LEA R36, P0, R106.reuse, R97, 0x1 ;  /* 0x000000616a245211 */ /* 0x040fe800078008ff */
[----:B------:R-:W-:Y:S02]  /*2610*/  @P5 LEA.HI.X R37, R106, R96, R107, 0x1, P0 ;  /* 0x000000606a255211 */ /* 0x000fe400000f0c6b */
[----:B------:R-:W-:Y:S04]  /*2620*/  @P4 IADD3 R38, P0, R98, UR25, RZ ;  /* 0x0000001962264c10 */ /* 0x000fe8000ff1e0ff */
[----:B------:R-:W-:Y:S01]  /*2630*/  @P4 IADD3.X R39, R99, UR24, RZ, P0, !PT ;  /* 0x0000001863274c10 */ /* 0x000fe200087fe4ff */
[----:B--2---:R-:W-:Y:S04]  /*2640*/  @P6 STG.E.128 desc[UR6][R32.64], R24 ;  /* 0x0000001820006986 */ /* 0x004fe8000c101d06 */
[----:B------:R-:W2:Y:S04]  /*2650*/  @P6 LDG.E.128 R4, desc[UR6][R98.64+0x40] ;  /* 0x0000400662046981 */ /* 0x000ea8000c1e1d00 */
[----:B--2---:R-:W-:Y:S04]  /*2660*/  @P6 STG.E.128 desc[UR6][R32.64+0x40], R4 ;  /* 0x0000400420006986 */ /* 0x004fe8000c101d06 */
[----:B------:R-:W2:Y:S04]  /*2670*/  @P6 LDG.E.128 R8, desc[UR6][R98.64+0x80] ;  /* 0x0000800662086981 */ /* 0x000ea8000c1e1d00 */
[----:B--2---:R1:W-:Y:S04]  /*2680*/  @P6 STG.E.128 desc[UR6][R32.64+0x80], R8 ;  /* 0x0000800820006986 */ /* 0x0043e8000c101d06 */
[----:B------:R-:W2:Y:S01]  /*2690*/  @P5 LDG.E.128 R28, desc[UR6][R34.64] ;  /* 0x00000006221c5981 */ /* 0x000ea2000c1e1d00 */
[----:B-1----:R-:W-:Y:S05]  /*26a0*/  @P4 IADD3 R32, P0, R97, R92, RZ ;  /* 0x0000005c61204210 */ /* 0x002fea0007f1e0ff */
[----:B------:R-:W-:Y:S01]  /*26b0*/  @P4 IMAD.X R33, R96, 0x1, R91, P0 ;  /* 0x0000000160214824 */ /* 0x000fe200000e065b */
[----:B------:R-:W-:Y:S04]  /*26c0*/  @P3 IADD3 R2, P0, R98, UR18, RZ ;  /* 0x0000001262023c10 */ /* 0x000fe8000ff1e0ff */
[----:B------:R-:W-:Y:S02]  /*26d0*/  @P3 IADD3.X R3, R99, UR27, RZ, P0, !PT ;  /* 0x0000001b63033c10 */ /* 0x000fe400087fe4ff */
[----:B------:R-:W-:Y:S05]  /*26e0*/  @P3 IADD3 R22, P0, R97, R148, RZ ;  /* 0x0000009461163210 */ /* 0x000fea0007f1e0ff */
[----:B------:R-:W-:Y:S01]  /*26f0*/  @P3 IMAD.X R23, R96, 0x1, R93, P0 ;  /* 0x0000000160173824 */ /* 0x000fe200000e065d */
[C---:B------:R-:W-:Y:S04]  /*2700*/  LEA R98, P0, R69.reuse, R98, 0x1 ;  /* 0x0000006245627211 */ /* 0x040fe800078008ff */
[----:B------:R-:W-:Y:S01]  /*2710*/  LEA.HI.X.SX32 R99, R69, R99, 0x1, P0 ;  /* 0x0000006345637211 */ /* 0x000fe200000f0eff */
[----:B--2---:R-:W-:Y:S04]  /*2720*/  @P5 STG.E.128 desc[UR6][R36.64], R28 ;  /* 0x0000001c24005986 */ /* 0x004fe8000c101d06 */
[----:B------:R-:W2:Y:S04]  /*2730*/  @P5 LDG.E.128 R4, desc[UR6][R34.64+0x40] ;  /* 0x0000400622045981 */ /* 0x000ea8000c1e1d00 */
[----:B--2---:R1:W-:Y:S04]  /*2740*/  @P5 STG.E.128 desc[UR6][R36.64+0x40], R4 ;  /* 0x0000400424005986 */ /* 0x0043e8000c101d06 */
[----:B------:R-:W2:Y:S04]  /*2750*/  @P5 LDG.E.128 R24, desc[UR6][R34.64+0x80] ;  /* 0x0000800622185981 */ /* 0x000ea8000c1e1d00 */
[----:B--2---:R2:W-:Y:S04]  /*2760*/  @P5 STG.E.128 desc[UR6][R36.64+0x80], R24 ;  /* 0x0000801824005986 */ /* 0x0045e8000c101d06 */
[----:B------:R-:W3:Y:S04]  /*2770*/  @P4 LDG.E.128 R8, desc[UR6][R38.64] ;  /* 0x0000000626084981 */ /* 0x000ee8000c1e1d00 */
[----:B---3--:R3:W-:Y:S04]  /*2780*/  @P4 STG.E.128 desc[UR6][R32.64], R8 ;  /* 0x0000000820004986 */ /* 0x0087e8000c101d06 */
[----:B-1----:R-:W4:Y:S04]  /*2790*/  @P4 LDG.E.128 R4, desc[UR6][R38.64+0x40] ;  /* 0x0000400626044981 */ /* 0x002f28000c1e1d00 */
[----:B----4-:R1:W-:Y:S04]  /*27a0*/  @P4 STG.E.128 desc[UR6][R32.64+0x40], R4 ;  /* 0x0000400420004986 */ /* 0x0103e8000c101d06 */
[----:B------:R-:W4:Y:S04]  /*27b0*/  @P4 LDG.E.128 R28, desc[UR6][R38.64+0x80] ;  /* 0x00008006261c4981 */ /* 0x000f28000c1e1d00 */
[----:B----4-:R4:W-:Y:S04]  /*27c0*/  @P4 STG.E.128 desc[UR6][R32.64+0x80], R28 ;  /* 0x0000801c20004986 */ /* 0x0109e8000c101d06 */
[----:B--2---:R-:W2:Y:S04]  /*27d0*/  @P3 LDG.E.128 R24, desc[UR6][R2.64] ;  /* 0x0000000602183981 */ /* 0x004ea8000c1e1d00 */
[----:B--2---:R4:W-:Y:S04]  /*27e0*/  @P3 STG.E.128 desc[UR6][R22.64], R24 ;  /* 0x0000001816003986 */ /* 0x0049e8000c101d06 */
[----:B---3--:R-:W2:Y:S04]  /*27f0*/  @P3 LDG.E.128 R8, desc[UR6][R2.64+0x40] ;  /* 0x0000400602083981 */ /* 0x008ea8000c1e1d00 */
[----:B--2---:R4:W-:Y:S04]  /*2800*/  @P3 STG.E.128 desc[UR6][R22.64+0x40], R8 ;  /* 0x0000400816003986 */ /* 0x0049e8000c101d06 */
[----:B-1----:R-:W2:Y:S04]  /*2810*/  @P3 LDG.E.128 R4, desc[UR6][R2.64+0x80] ;  /* 0x0000800602043981 */ /* 0x002ea8000c1e1d00 */
[----:B--2---:R4:W-:Y:S01]  /*2820*/  @P3 STG.E.128 desc[UR6][R22.64+0x80], R4 ;  /* 0x0000800416003986 */ /* 0x0049e2000c101d06 */
[----:B------:R-:W-:Y:S05]  /*2830*/  @!P1 BRA `(.L_x_1994) ;  /* 0x0000007400209947 */ /* 0x000fea0003800000 */
[----:B------:R-:W-:Y:S11]  /*2840*/  ISETP.NE.AND P0, PT, RZ, UR22, PT ;  /* 0x00000016ff007c0c */ /* 0x000ff6000bf05270 */
[----:B------:R-:W-:Y:S02]  /*2850*/  @!UPT UIADD3 URZ, URZ, URZ, URZ ;  /* 0x0000003f3f3ff290 */ /* 0x000fe4000fffe03f */
[----:B------:R-:W-:Y:S05]  /*2860*/  @!P0 BRA `(.L_x_1995) ;  /* 0x0000002800588947 */ /* 0x000fea0003800000 */
[----:B------:R-:W1:Y:S01]  /*2870*/  LDC R45, c[0x0][0x2e0] ;  /* 0x0000b800ff2d7b82 */ /* 0x000e620000000800 */
[----:B------:R-:W-:Y:S01]  /*2880*/  BSSY B0, `(.L_x_1996) ;  /* 0x000009a000007945 */ /* 0x000fe20003800000 */
[----:B-1----:R-:W-:Y:S05]  /*2890*/  IMAD.U32 R45, R45, -0x40, RZ ;  /* 0xffffffc02d2d7824 */ /* 0x002fea00078e00ff */
[C---:B------:R-:W-:Y:S02]  /*28a0*/  LEA R156, P1, R45.reuse, R46, 0x1 ;  /* 0x0000002e2d9c7211 */ /* 0x040fe400078208ff */
[C---:B------:R-:W-:Y:S02]  /*28b0*/  LEA R50, P0, R45.reuse, R20, 0x1 ;  /* 0x000000142d327211 */ /* 0x040fe400078008ff */
[C---:B------:R-:W-:Y:S02]  /*28c0*/  LEA.HI.X.SX32 R51, R45.reuse, R47, 0x1, P1 ;  /* 0x0000002f2d337211 */ /* 0x040fe400008f0eff */
[----:B------:R-:W-:Y:S01]  /*28d0*/  LEA.HI.X.SX32 R45, R45, R21, 0x1, P0 ;  /* 0x000000152d2d7211 */ /* 0x000fe200000f0eff */
[----:B------:R-:W-:Y:S08]  /*28e0*/  @!P6 BRA `(.L_x_1997) ;  /* 0x00000008004ce947 */ /* 0x000ff00003800000 */
[----:B------:R-:W-:Y:S01]  /*28f0*/  ISETP.GE.AND P0, PT, R18, UR4, PT ;  /* 0x0000000412007c0c */ /* 0x000fe2000bf06270 */
[----:B----4-:R-:W2:Y:S01]  /*2900*/  LDG.E.128 R24, desc[UR6][R100.64] ;  /* 0x0000000664187981 */ /* 0x010ea2000c1e1d00 */
[----:B------:R-:W-:Y:S11]  /*2910*/  ISETP.GE.AND P1, PT, R15, UR4, PT ;  /* 0x000000040f007c0c */ /* 0x000ff6000bf26270 */
[----:B------:R-:W3:Y:S06]  /*2920*/  @!P0 LDG.E.64 R22, desc[UR6][R20.64] ;  /* 0x0000000614168981 */ /* 0x000eec000c1e1b00 */
[----:B------:R-:W4:Y:S01]  /*2930*/  @!P0 LDG.E.64 R40, desc[UR6][R46.64] ;  /* 0x000000062e288981 */ /* 0x000f22000c1e1b00 */
[--C-:B---3--:R-:W-:Y:S01]  /*2940*/  @!P0 HADD2.F32 R31, -RZ, R22.reuse.H0_H0 ;  /* 0x20000016ff1f8230 */ /* 0x108fe20000004100 */
[----:B--2---:R-:W-:Y:S01]  /*2950*/  @!P0 MOV R28, R24 ;  /* 0x00000018001c8202 */ /* 0x004fe20000000f00 */
[----:B------:R-:W-:Y:S01]  /*2960*/  @!P0 HADD2.F32 R29, -RZ, R22.H1_H1 ;  /* 0x30000016ff1d8230 */ /* 0x000fe20000004100 */
[----:B------:R-:W-:Y:S01]  /*2970*/  @!P0 MOV R30, R25 ;  /* 0x00000019001e8202 */ /* 0x000fe20000000f00 */
[--C-:B------:R-:W-:Y:S02]  /*2980*/  @!P0 HADD2.F32 R22, -RZ, R23.reuse.H0_H0 ;  /* 0x20000017ff168230 */ /* 0x100fe40000004100 */
[--C-:B------:R-:W-:Y:S02]  /*2990*/  @!P0 HADD2.F32 R35, -RZ, R28.reuse.H1_H1 ;  /* 0x3000001cff238230 */ /* 0x100fe40000004100 */
[----:B------:R-:W-:Y:S02]  /*29a0*/  @!P0 HADD2.F32 R28, -RZ, R28.H0_H0 ;  /* 0x2000001cff1c8230 */ /* 0x000fe40000004100 */
[--C-:B----4-:R-:W-:Y:S02]  /*29b0*/  @!P0 HADD2.F32 R37, -RZ, R40.reuse.H0_H0 ;  /* 0x20000028ff258230 */ /* 0x110fe40000004100 */
[CC--:B------:R-:W-:Y:S01]  /*29c0*/  @!P0 FMUL.FTZ R43, R35.reuse, R31.reuse ;  /* 0x0000001f232b8220 */ /* 0x0c0fe20000410000 */
[----:B------:R-:W-:Y:S02]  /*29d0*/  @!P0 HADD2.F32 R23, -RZ, R23.H1_H1 ;  /* 0x30000017ff178230 */ /* 0x000fe40000004100 */
[C---:B------:R-:W-:Y:S01]  /*29e0*/  @!P0 FMUL.FTZ R0, R28.reuse, R31 ;  /* 0x0000001f1c008220 */ /* 0x040fe20000410000 */
[----:B------:R-:W-:Y:S02]  /*29f0*/  @!P0 HADD2.F32 R39, -RZ, R40.H1_H1 ;  /* 0x30000028ff278230 */ /* 0x000fe40000004100 */
[----:B------:R-:W-:Y:S01]  /*2a00*/  @!P0 FFMA.FTZ R43, R28, R37, -R43 ;  /* 0x000000251c2b8223 */ /* 0x000fe2000001082b */
[--C-:B------:R-:W-:Y:S01]  /*2a10*/  @!P0 HADD2.F32 R36, -RZ, R41.reuse.H0_H0 ;  /* 0x20000029ff248230 */ /* 0x100fe20000004100 */
[----:B------:R-:W-:Y:S01]  /*2a20*/  @!P0 MOV R31, R26 ;  /* 0x0000001a001f8202 */ /* 0x000fe20000000f00 */
[----:B------:R-:W-:Y:S01]  /*2a30*/  @!P0 HADD2.F32 R41, -RZ, R41.H1_H1 ;  /* 0x30000029ff298230 */ /* 0x000fe20000004100 */
[----:B------:R-:W-:Y:S01]  /*2a40*/  @!P0 MOV R28, R27 ;  /* 0x0000001b001c8202 */ /* 0x000fe20000000f00 */
[----:B------:R-:W-:Y:S01]  /*2a50*/  @!P0 FFMA.FTZ R0, R35, R37, R0 ;  /* 0x0000002523008223 */ /* 0x000fe20000010000 */
[--C-:B------:R-:W-:Y:S02]  /*2a60*/  @!P0 HADD2.F32 R35, -RZ, R30.reuse.H1_H1 ;  /* 0x3000001eff238230 */ /* 0x100fe40000004100 */
[----:B------:R-:W-:Y:S02]  /*2a70*/  @!P0 HADD2.F32 R30, -RZ, R30.H0_H0 ;  /* 0x2000001eff1e8230 */ /* 0x000fe40000004100 */
[--C-:B------:R-:W-:Y:S02]  /*2a80*/  @!P0 HADD2.F32 R34, -RZ, R31.reuse.H1_H1 ;  /* 0x3000001fff228230 */ /* 0x100fe40000004100 */
[-C--:B------:R-:W-:Y:S01]  /*2a90*/  @!P0 FMUL.FTZ R49, R35, R29.reuse ;  /* 0x0000001d23318220 */ /* 0x080fe20000410000 */
[----:B------:R-:W-:Y:S02]  /*2aa0*/  @!P0 HADD2.F32 R31, -RZ, R31.H0_H0 ;  /* 0x2000001fff1f8230 */ /* 0x000fe40000004100 */
[----:B------:R-:W-:Y:S01]  /*2ab0*/  @!P0 FMUL.FTZ R2, R30, R29 ;  /* 0x0000001d1e028220 */ /* 0x000fe20000410000 */
[--C-:B------:R-:W-:Y:S01]  /*2ac0*/  @!P0 HADD2.F32 R37, -RZ, R28.reuse.H1_H1 ;  /* 0x3000001cff258230 */ /* 0x100fe20000004100 */
[----:B------:R-:W-:Y:S01]  /*2ad0*/  @!P0 F2FP.F16.F32.PACK_AB R43, R0, R43 ;  /* 0x0000002b002b823e */ /* 0x000fe200000000ff */
[----:B------:R-:W-:Y:S02]  /*2ae0*/  @!P0 HADD2.F32 R28, -RZ, R28.H0_H0 ;  /* 0x2000001cff1c8230 */ /* 0x000fe40000004100 */
[-C--:B------:R-:W-:Y:S01]  /*2af0*/  @!P0 FMUL.FTZ R3, R31, R22.reuse ;  /* 0x000000161f038220 */ /* 0x080fe20000410000 */
[----:B------:R-:W-:Y:S01]  /*2b00*/  @!P0 FMUL.FTZ R38, R34, R22 ;  /* 0x0000001622268220 */ /* 0x000fe20000410000 */
[----:B------:R-:W-:Y:S01]  /*2b10*/  @!P0 FMUL.FTZ R137, R37, R23 ;  /* 0x0000001725898220 */ /* 0x000fe20000410000 */
[----:B------:R-:W-:Y:S01]  /*2b20*/  @!P0 FFMA.FTZ R2, R35, R39, R2 ;  /* 0x0000002723028223 */ /* 0x000fe20000010002 */
[----:B------:R-:W-:Y:S01]  /*2b30*/  @!P0 FMUL.FTZ R4, R28, R23 ;  /* 0x000000171c048220 */ /* 0x000fe20000410000 */
[-C--:B------:R-:W-:Y:S01]  /*2b40*/  @!P0 FFMA.FTZ R3, R34, R36.reuse, R3 ;  /* 0x0000002422038223 */ /* 0x080fe20000010003 */
[----:B------:R-:W-:Y:S01]  /*2b50*/  @!P0 FFMA.FTZ R49, R30, R39, -R49 ;  /* 0x000000271e318223 */ /* 0x000fe20000010831 */
[----:B------:R-:W-:Y:S01]  /*2b60*/  @!P0 FFMA.FTZ R38, R31, R36, -R38 ;  /* 0x000000241f268223 */ /* 0x000fe20000010826 */
[-C--:B------:R-:W-:Y:S01]  /*2b70*/  @!P0 FFMA.FTZ R137, R28, R41.reuse, -R137 ;  /* 0x000000291c898223 */ /* 0x080fe20000010889 */
[----:B------:R-:W-:Y:S01]  /*2b80*/  @!P0 FFMA.FTZ R4, R37, R41, R4 ;  /* 0x0000002925048223 */ /* 0x000fe20000010004 */
[----:B------:R-:W-:Y:S02]  /*2b90*/  @!P0 MOV R24, R43 ;  /* 0x0000002b00188202 */ /* 0x000fe40000000f00 */
[----:B------:R-:W-:Y:S02]  /*2ba0*/  @!P0 F2FP.F16.F32.PACK_AB R42, R2, R49 ;  /* 0x00000031022a823e */ /* 0x000fe400000000ff */
[----:B------:R-:W-:Y:S02]  /*2bb0*/  @!P0 F2FP.F16.F32.PACK_AB R38, R3, R38 ;  /* 0x000000260326823e */ /* 0x000fe400000000ff */
[----:B------:R-:W-:Y:S02]  /*2bc0*/  @!P0 F2FP.F16.F32.PACK_AB R137, R4, R137 ;  /* 0x000000890489823e */ /* 0x000fe400000000ff */
[----:B------:R-:W-:Y:S02]  /*2bd0*/  @!P0 MOV R25, R42 ;  /* 0x0000002a00198202 */ /* 0x000fe40000000f00 */
[----:B------:R-:W-:Y:S02]  /*2be0*/  @!P0 MOV R26, R38 ;  /* 0x00000026001a8202 */ /* 0x000fe40000000f00 */
[----:B------:R-:W-:Y:S02]  /*2bf0*/  @!P0 MOV R27, R137 ;  /* 0x00000089001b8202 */ /* 0x000fe40000000f00 */
[----:B------:R-:W-:Y:S03]  /*2c00*/  ISETP.GE.AND P0, PT, R14, UR4, PT ;  /* 0x000000040e007c0c */ /* 0x000fe6000bf06270 */
[----:B------:R1:W-:Y:S08]  /*2c10*/  STG.E.128 desc[UR6][R94.64], R24 ;  /* 0x000000185e007986 */ /* 0x0003f0000c101d06 */
[----:B------:R-:W2:Y:S08]  /*2c20*/  LDG.E.128 R28, desc[UR6][R100.64+0x40] ;  /* 0x00004006641c7981 */ /* 0x000eb0000c1e1d00 */
[----:B------:R-:W3:Y:S06]  /*2c30*/  @!P1 LDG.E.64 R22, desc[UR6][R20.64+0x20] ;  /* 0x0000200614169981 */ /* 0x000eec000c1e1b00 */
[----:B------:R-:W4:Y:S01]  /*2c40*/  @!P1 LDG.E.64 R40, desc[UR6][R46.64+0x20] ;  /* 0x000020062e289981 */ /* 0x000f22000c1e1b00 */
[----:B--2---:R-:W-:Y:S02]  /*2c50*/  @!P1 MOV R32, R28 ;  /* 0x0000001c00209202 */ /* 0x004fe40000000f00 */
[----:B-1----:R-:W-:Y:S02]  /*2c60*/  @!P1 MOV R26, R29 ;  /* 0x0000001d001a9202 */ /* 0x002fe40000000f00 */
[----:B------:R-:W-:Y:S01]  /*2c70*/  @!P1 MOV R27, R30 ;  /* 0x0000001e001b9202 */ /* 0x000fe20000000f00 */
[--C-:B------:R-:W-:Y:S02]  /*2c80*/  @!P1 HADD2.F32 R34, -RZ, R32.reuse.H1_H1 ;  /* 0x30000020ff229230 */ /* 0x100fe40000004100 */
[----:B------:R-:W-:Y:S02]  /*2c90*/  @!P1 HADD2.F32 R24, -RZ, R32.H0_H0 ;  /* 0x20000020ff189230 */ /* 0x000fe40000004100 */
[--C-:B---3--:R-:W-:Y:S02]  /*2ca0*/  @!P1 HADD2.F32 R33, -RZ, R22.reuse.H0_H0 ;  /* 0x20000016ff219230 */ /* 0x108fe40000004100 */
[----:B------:R-:W-:Y:S02]  /*2cb0*/  @!P1 HADD2.F32 R25, -RZ, R22.H1_H1 ;  /* 0x30000016ff199230 */ /* 0x000fe40000004100 */
[--C-:B------:R-:W-:Y:S02]  /*2cc0*/  @!P1 HADD2.F32 R22, -RZ, R23.reuse.H0_H0 ;  /* 0x20000017ff169230 */ /* 0x100fe40000004100 */
[-C--:B------:R-:W-:Y:S01]  /*2cd0*/  @!P1 FMUL.FTZ R38, R34, R33.reuse ;  /* 0x0000002122269220 */ /* 0x080fe20000410000 */
[--C-:B----4-:R-:W-:Y:S02]  /*2ce0*/  @!P1 HADD2.F32 R35, -RZ, R40.reuse.H0_H0 ;  /* 0x20000028ff239230 */ /* 0x110fe40000004100 */
[C---:B------:R-:W-:Y:S01]  /*2cf0*/  @!P1 FMUL.FTZ R5, R24.reuse, R33 ;  /* 0x0000002118059220 */ /* 0x040fe20000410000 */
[----:B------:R-:W-:Y:S02]  /*2d00*/  @!P1 HADD2.F32 R23, -RZ, R23.H1_H1 ;  /* 0x30000017ff179230 */ /* 0x000fe40000004100 */
[----:B------:R-:W-:Y:S02]  /*2d10*/  @!P1 HADD2.F32 R37, -RZ, R40.H1_H1 ;  /* 0x30000028ff259230 */ /* 0x000fe40000004100 */
[----:B------:R-:W-:Y:S01]  /*2d20*/  @!P1 FFMA.FTZ R38, R24, R35, -R38 ;  /* 0x0000002318269223 */ /* 0x000fe20000010826 */
[--C-:B------:R-:W-:Y:S01]  /*2d30*/  @!P1 HADD2.F32 R36, -RZ, R41.reuse.H0_H0 ;  /* 0x20000029ff249230 */ /* 0x100fe20000004100 */
        /* <DEDUP_REMOVED lines=43> */
[----:B------:R-:W-:Y:S01]  /*2ff0*/  @!P0 FMUL.FTZ R38, R34, R33 ;  /* 0x0000002122268220 */ /* 0x000fe20000410000 */
[----:B------:R-:W-:Y:S02]  /*3000*/  @!P0 HADD2.F32 R23, -RZ, R23.H1_H1 ;  /* 0x30000017ff178230 */ /* 0x000fe40000004100 */
[----:B------:R-:W-:Y:S02]  /*3010*/  @!P0 HADD2.F32 R37, -RZ, R40.H1_H1 ;  /* 0x30000028ff258230 */ /* 0x000fe40000004100 */
[----:B------:R-:W-:Y:S01]  /*3020*/  @!P0 FFMA.FTZ R38, R28, R35, -R38 ;  /* 0x000000231c268223 */ /* 0x000fe20000010826 */
[----:B------:R-:W-:Y:S01]  /*3030*/  @!P0 MOV R28, R27 ;  /* 0x0000001b001c8202 */ /* 0x000fe20000000f00 */
        /* <DEDUP_REMOVED lines=30> */
.L_x_1997:
[----:B------:R-:W-:Y:S05]  /*3220*/  BSYNC B0 ;  /* 0x0000000000007941 */ /* 0x000fea0003800000 */
.L_x_1996:
[----:B------:R-:W-:Y:S04]  /*3230*/  BSSY B0, `(.L_x_1998) ;  /* 0x000009f000007945 */ /* 0x000fe80003800000 */
[----:B------:R-:W-:Y:S05]  /*3240*/  @!P5 BRA `(.L_x_1999) ;  /* 0x000000080074d947 */ /* 0x000fea0003800000 */
[----:B------:R-:W-:Y:S02]  /*3250*/  LEA R160, P1, R71, R100, 0x1 ;  /* 0x0000006447a07211 */ /* 0x000fe400078208ff */
[----:B------:R-:W-:Y:S02]  /*3260*/  SHF.L.U32 R157, R129, 0x1, RZ ;  /* 0x00000001819d7819 */ /* 0x000fe400000006ff */
[----:B------:R-:W-:Y:S02]  /*3270*/  ISETP.GE.AND P0, PT, R18, UR4, PT ;  /* 0x0000000412007c0c */ /* 0x000fe4000bf06270 */
[----:B------:R-:W-:Y:S02]  /*3280*/  LEA.HI.X R161, R71, R101, R70, 0x1, P1 ;  /* 0x0000006547a17211 */ /* 0x000fe400008f0c46 */
[-C--:B----4-:R-:W-:Y:S02]  /*3290*/  IADD3 R32, P1, R20, R157.reuse, RZ ;  /* 0x0000009d14207210 */ /* 0x090fe40007f3e0ff */
[----:B------:R-:W-:Y:S01]  /*32a0*/  SHF.L.U64.HI R137, R129, 0x1, R114 ;  /* 0x0000000181897819 */ /* 0x000fe20000010272 */
[----:B-1----:R-:W2:Y:S01]  /*32b0*/  LDG.E.128 R24, desc[UR6][R160.64] ;  /* 0x00000006a0187981 */ /* 0x002ea2000c1e1d00 */
[----:B------:R-:W-:Y:S02]  /*32c0*/  IADD3 R48, P5, R46, R157, RZ ;  /* 0x0000009d2e307210 */ /* 0x000fe40007fbe0ff */
[-C--:B------:R-:W-:Y:S02]  /*32d0*/  IADD3.X R33, R21, R137.reuse, RZ, P1, !PT ;  /* 0x0000008915217210 */ /* 0x080fe40000ffe4ff */
[----:B------:R-:W-:Y:S02]  /*32e0*/  IADD3.X R49, R47, R137, RZ, P5, !PT ;  /* 0x000000892f317210 */ /* 0x000fe40002ffe4ff */
[----:B------:R-:W-:Y:S01]  /*32f0*/  LEA R158, P5, R56, R94, 0x1 ;  /* 0x0000005e389e7211 */ /* 0x000fe200078a08ff */
[----:B------:R-:W3:Y:S01]  /*3300*/  @!P0 LDG.E.64 R22, desc[UR6][R32.64] ;  /* 0x0000000620168981 */ /* 0x000ee2000c1e1b00 */
[----:B------:R-:W-:Y:S05]  /*3310*/  ISETP.GE.AND P1, PT, R15, UR4, PT ;  /* 0x000000040f007c0c */ /* 0x000fea000bf26270 */
        /* <DEDUP_REMOVED lines=22> */
[----:B------:R-:W-:Y:S01]  /*3480*/  @!P0 FMUL.FTZ R157, R37, R29 ;  /* 0x0000001d259d8220 */ /* 0x000fe20000410000 */
[----:B------:R-:W-:Y:S01]  /*3490*/  @!P0 HADD2.F32 R31, -RZ, R31.H0_H0 ;  /* 0x2000001fff1f8230 */ /* 0x000fe20000004100 */
[----:B------:R-:W-:Y:S01]  /*34a0*/  @!P0 F2FP.F16.F32.PACK_AB R137, R0, R137 ;  /* 0x000000890089823e */ /* 0x000fe200000000ff */
[--C-:B------:R-:W-:Y:S02]  /*34b0*/  @!P0 HADD2.F32 R39, -RZ, R28.reuse.H1_H1 ;  /* 0x3000001cff278230 */ /* 0x100fe40000004100 */
[----:B------:R-:W-:Y:S01]  /*34c0*/  @!P0 FMUL.FTZ R2, R30, R29 ;  /* 0x0000001d1e028220 */ /* 0x000fe20000410000 */
[----:B------:R-:W-:Y:S01]  /*34d0*/  @!P0 HADD2.F32 R28, -RZ, R28.H0_H0 ;  /* 0x2000001cff1c8230 */ /* 0x000fe20000004100 */
[----:B------:R-:W-:Y:S01]  /*34e0*/  @!P0 MOV R24, R137 ;  /* 0x0000008900188202 */ /* 0x000fe20000000f00 */
[-C--:B------:R-:W-:Y:S01]  /*34f0*/  @!P0 FMUL.FTZ R3, R31, R22.reuse ;  /* 0x000000161f038220 */ /* 0x080fe20000410000 */
[----:B------:R-:W-:Y:S01]  /*3500*/  @!P0 FMUL.FTZ R40, R36, R22 ;  /* 0x0000001624288220 */ /* 0x000fe20000410000 */
[-C--:B------:R-:W-:Y:S01]  /*3510*/  @!P0 FMUL.FTZ R159, R39, R23.reuse ;  /* 0x00000017279f8220 */ /* 0x080fe20000410000 */
[----:B------:R-:W-:Y:S01]  /*3520*/  @!P0 FMUL.FTZ R4, R28, R23 ;  /* 0x000000171c048220 */ /* 0x000fe20000410000 */
[-C--:B------:R-:W-:Y:S01]  /*3530*/  @!P0 FFMA.FTZ R2, R37, R41.reuse, R2 ;  /* 0x0000002925028223 */ /* 0x080fe20000010002 */
[----:B------:R-:W-:Y:S01]  /*3540*/  @!P0 FFMA.FTZ R157, R30, R41, -R157 ;  /* 0x000000291e9d8223 */ /* 0x000fe2000001089d */
[-C--:B------:R-:W-:Y:S01]  /*3550*/  @!P0 FFMA.FTZ R3, R36, R38.reuse, R3 ;  /* 0x0000002624038223 */ /* 0x080fe20000010003 */
[----:B------:R-:W-:Y:S01]  /*3560*/  @!P0 FFMA.FTZ R40, R31, R38, -R40 ;  /* 0x000000261f288223 */ /* 0x000fe20000010828 */
[-C--:B------:R-:W-:Y:S01]  /*3570*/  @!P0 FFMA.FTZ R159, R28, R43.reuse, -R159 ;  /* 0x0000002b1c9f8223 */ /* 0x080fe2000001089f */
[----:B------:R-:W-:Y:S01]  /*3580*/  @!P0 FFMA.FTZ R4, R39, R43, R4 ;  /* 0x0000002b27048223 */ /* 0x000fe20000010004 */
[----:B------:R-:W-:Y:S02]  /*3590*/  @!P0 F2FP.F16.F32.PACK_AB R162, R2, R157 ;  /* 0x0000009d02a2823e */ /* 0x000fe400000000ff */
[----:B------:R-:W-:Y:S02]  /*35a0*/  @!P0 F2FP.F16.F32.PACK_AB R40, R3, R40 ;  /* 0x000000280328823e */ /* 0x000fe400000000ff */
[----:B------:R-:W-:Y:S02]  /*35b0*/  @!P0 F2FP.F16.F32.PACK_AB R157, R4, R159 ;  /* 0x0000009f049d823e */ /* 0x000fe400000000ff */
[----:B------:R-:W-:Y:S02]  /*35c0*/  @!P0 MOV R25, R162 ;  /* 0x000000a200198202 */ /* 0x000fe40000000f00 */
[----:B------:R-:W-:Y:S02]  /*35d0*/  @!P0 MOV R26, R40 ;  /* 0x00000028001a8202 */ /* 0x000fe40000000f00 */
[----:B------:R-:W-:Y:S02]  /*35e0*/  @!P0 MOV R27, R157 ;  /* 0x0000009d001b8202 */ /* 0x000fe40000000f00 */
[----:B------:R-:W-:Y:S02]  /*35f0*/  LEA.HI.X R159, R56, R95, R55, 0x1, P5 ;  /* 0x0000005f389f7211 */ /* 0x000fe400028f0c37 */
        /* <DEDUP_REMOVED lines=98> */
.L_x_1999:
[----:B------:R-:W-:Y:S05]  /*3c20*/  BSYNC B0 ;  /* 0x0000000000007941 */ /* 0x000fea0003800000 */
.L_x_1998:
[----:B------:R-:W-:Y:S04]  /*3c30*/  BSSY B0, `(.L_x_2000) ;  /* 0x00000a7000007945 */ /* 0x000fe80003800000 */
[----:B------:R-:W-:Y:S05]  /*3c40*/  @!P4 BRA `(.L_x_2001) ;  /* 0x000000080094c947 */ /* 0x000fea0003800000 */
[-C--:B--2---:R-:W-:Y:S02]  /*3c50*/  LEA R158, P1, R73, R100.reuse, 0x1 ;  /* 0x00000064499e7211 */ /* 0x084fe400078208ff */
[----:B------:R-:W-:Y:S02]  /*3c60*/  SHF.L.U32 R157, R65, 0x1, RZ ;  /* 0x00000001419d7819 */ /* 0x000fe400000006ff */
[----:B------:R-:W-:Y:S02]  /*3c70*/  ISETP.GE.AND P0, PT, R18, UR4, PT ;  /* 0x0000000412007c0c */ /* 0x000fe4000bf06270 */
[----:B------:R-:W-:Y:S02]  /*3c80*/  LEA.HI.X R159, R73, R101, R72, 0x1, P1 ;  /* 0x00000065499f7211 */ /* 0x000fe400008f0c48 */
[----:B------:R-:W-:Y:S02]  /*3c90*/  SHF.L.U64.HI R137, R65, 0x1, R64 ;  /* 0x0000000141897819 */ /* 0x000fe40000010240 */
[-C--:B----4-:R-:W-:Y:S01]  /*3ca0*/  IADD3 R32, P1, R20, R157.reuse, RZ ;  /* 0x0000009d14207210 */ /* 0x090fe20007f3e0ff */
[----:B-1----:R-:W2:Y:S01]  /*3cb0*/  LDG.E.128 R24, desc[UR6][R158.64] ;  /* 0x000000069e187981 */ /* 0x002ea2000c1e1d00 */
[----:B------:R-:W-:Y:S02]  /*3cc0*/  IADD3 R48, P4, R46, R157, RZ ;  /* 0x0000009d2e307210 */ /* 0x000fe40007f9e0ff */
[-C--:B------:R-:W-:Y:S02]  /*3cd0*/  IADD3.X R33, R21, R137.reuse, RZ, P1, !PT ;  /* 0x0000008915217210 */ /* 0x080fe40000ffe4ff */
[----:B------:R-:W-:Y:S02]  /*3ce0*/  IADD3.X R49, R47, R137, RZ, P4, !PT ;  /* 0x000000892f317210 */ /* 0x000fe400027fe4ff */
[C---:B------:R-:W-:Y:S01]  /*3cf0*/  LEA R162, P4, R76.reuse, R100, 0x1 ;  /* 0x000000644ca27211 */ /* 0x040fe200078808ff */
[----:B------:R-:W3:Y:S01]  /*3d00*/  @!P0 LDG.E.64 R22, desc[UR6][R32.64] ;  /* 0x0000000620168981 */ /* 0x000ee2000c1e1b00 */
[----:B------:R-:W-:Y:S02]  /*3d10*/  ISETP.GE.AND P1, PT, R15, UR4, PT ;  /* 0x000000040f007c0c */ /* 0x000fe4000bf26270 */
[----:B------:R-:W-:Y:S02]  /*3d20*/  LEA.HI.X R163, R76, R101, R75, 0x1, P4 ;  /* 0x000000654ca37211 */ /* 0x000fe400020f0c4b */
[C---:B------:R-:W-:Y:S01]  /*3d30*/  LEA R164, P5, R154.reuse, R94, 0x1 ;  /* 0x0000005e9aa47211 */ /* 0x040fe200078a08ff */
[----:B------:R-:W4:Y:S03]  /*3d40*/  @!P0 LDG.E.64 R42, desc[UR6][R48.64] ;  /* 0x00000006302a8981 */ /* 0x000f26000c1e1b00 */
[----:B------:R-:W-:Y:S01]  /*3d50*/  LEA.HI.X R165, R154, R95, R74, 0x1, P5 ;  /* 0x0000005f9aa57211 */ /* 0x000fe200028f0c4a */
[--C-:B---3--:R-:W-:Y:S01]  /*3d60*/  @!P0 HADD2.F32 R31, -RZ, R22.reuse.H0_H0 ;  /* 0x20000016ff1f8230 */ /* 0x108fe20000004100 */
[----:B--2---:R-:W-:Y:S01]  /*3d70*/  @!P0 MOV R28, R24 ;  /* 0x00000018001c8202 */ /* 0x004fe20000000f00 */
[----:B------:R-:W-:Y:S01]  /*3d80*/  @!P0 HADD2.F32 R30, -RZ, R22.H1_H1 ;  /* 0x30000016ff1e8230 */ /* 0x000fe20000004100 */
[----:B------:R-:W-:Y:S01]  /*3d90*/  @!P0 MOV R29, R25 ;  /* 0x00000019001d8202 */ /* 0x000fe20000000f00 */
[----:B------:R-:W-:Y:S02]  /*3da0*/  @!P0 HADD2.F32 R22, -RZ, R23.H0_H0 ;  /* 0x20000017ff168230 */ /* 0x000fe40000004100 */
[----:B------:R-:W-:Y:S02]  /*3db0*/  @!P0 HADD2.F32 R37, -RZ, R28.H1_H1 ;  /* 0x3000001cff258230 */ /* 0x000fe40000004100 */
[----:B----4-:R-:W-:Y:S02]  /*3dc0*/  @!P0 HADD2.F32 R39, -RZ, R42.H0_H0 ;  /* 0x2000002aff278230 */ /* 0x010fe40000004100 */
[----:B------:R-:W-:Y:S02]  /*3dd0*/  @!P0 HADD2.F32 R28, -RZ, R28.H0_H0 ;  /* 0x2000001cff1c8230 */ /* 0x000fe40000004100 */
[C---:B------:R-:W-:Y:S01]  /*3de0*/  @!P0 FMUL.FTZ R137, R37.reuse, R31 ;  /* 0x0000001f25898220 */ /* 0x040fe20000410000 */
[--C-:B------:R-:W-:Y:S02]  /*3df0*/  @!P0 HADD2.F32 R41, -RZ, R29.reuse.H1_H1 ;  /* 0x3000001dff298230 */ /* 0x100fe40000004100 */
[----:B------:R-:W-:Y:S02]  /*3e00*/  @!P0 HADD2.F32 R35, -RZ, R29.H0_H0 ;  /* 0x2000001dff238230 */ /* 0x000fe40000004100 */
[C---:B------:R-:W-:Y:S01]  /*3e10*/  @!P0 FFMA.FTZ R137, R28.reuse, R39, -R137 ;  /* 0x000000271c898223 */ /* 0x040fe20000010889 */
[----:B------:R-:W-:Y:S01]  /*3e20*/  @!P0 FMUL.FTZ R0, R28, R31 ;  /* 0x0000001f1c008220 */ /* 0x000fe20000410000 */
[----:B------:R-:W-:Y:S01]  /*3e30*/  @!P0 MOV R31, R26 ;  /* 0x0000001a001f8202 */ /* 0x000fe20000000f00 */
[----:B------:R-:W-:Y:S01]  /*3e40*/  @!P0 HADD2.F32 R23, -RZ, R23.H1_H1 ;  /* 0x30000017ff178230 */ /* 0x000fe20000004100 */
[----:B------:R-:W-:Y:S01]  /*3e50*/  @!P0 MOV R28, R27 ;  /* 0x0000001b001c8202 */ /* 0x000fe20000000f00 */
[----:B------:R-:W-:Y:S01]  /*3e60*/  @!P0 FFMA.FTZ R0, R37, R39, R0 ;  /* 0x0000002725008223 */ /* 0x000fe20000010000 */
[----:B------:R-:W-:Y:S02]  /*3e70*/  @!P0 HADD2.F32 R36, -RZ, R42.H1_H1 ;  /* 0x3000002aff248230 */ /* 0x000fe40000004100 */
[-C--:B------:R-:W-:Y:S01]  /*3e80*/  @!P0 FMUL.FTZ R2, R35, R30.reuse ;  /* 0x0000001e23028220 */ /* 0x080fe20000410000 */
[--C-:B------:R-:W-:Y:S02]  /*3e90*/  @!P0 HADD2.F32 R29, -RZ, R31.reuse.H0_H0 ;  /* 0x2000001fff1d8230 */ /* 0x100fe40000004100 */
[C---:B------:R-:W-:Y:S01]  /*3ea0*/  @!P0 FMUL.FTZ R157, R41.reuse, R30 ;  /* 0x0000001e299d8220 */ /* 0x040fe20000410000 */
[----:B------:R-:W-:Y:S01]  /*3eb0*/  @!P0 F2FP.F16.F32.PACK_AB R137, R0, R137 ;  /* 0x000000890089823e */ /* 0x000fe200000000ff */
[--C-:B------:R-:W-:Y:S02]  /*3ec0*/  @!P0 HADD2.F32 R37, -RZ, R28.reuse.H1_H1 ;  /* 0x3000001cff258230 */ /* 0x100fe40000004100 */
[----:B------:R-:W-:Y:S01]  /*3ed0*/  @!P0 FFMA.FTZ R2, R41, R36, R2 ;  /* 0x0000002429028223 */ /* 0x000fe20000010002 */
[----:B------:R-:W-:Y:S01]  /*3ee0*/  @!P0 HADD2.F32 R38, -RZ, R31.H1_H1 ;  /* 0x3000001fff268230 */ /* 0x000fe20000004100 */
[----:B------:R-:W-:Y:S01]  /*3ef0*/  @!P0 MOV R24, R137 ;  /* 0x0000008900188202 */ /* 0x000fe20000000f00 */
        /* <DEDUP_REMOVED lines=8> */
[----:B------:R-:W-:Y:S01]  /*3f80*/  @!P0 FFMA.FTZ R158, R29, R40, -R158 ;  /* 0x000000281d9e8223 */ /* 0x000fe2000001089e */
[-C--:B------:R-:W-:Y:S01]  /*3f90*/  @!P0 FFMA.FTZ R159, R28, R43.reuse, -R159 ;  /* 0x0000002b1c9f8223 */ /* 0x080fe2000001089f */
[----:B------:R-:W-:Y:S01]  /*3fa0*/  @!P0 FFMA.FTZ R157, R35, R36, -R157 ;  /* 0x00000024239d8223 */ /* 0x000fe2000001089d */
[----:B------:R-:W-:Y:S02]  /*3fb0*/  @!P0 FFMA.FTZ R4, R37, R43, R4 ;  /* 0x0000002b25048223 */ /* 0x000fe40000010004 */
        /* <DEDUP_REMOVED lines=8> */
[----:B------:R2:W3:Y:S08]  /*4040*/  LDG.E.128 R28, desc[UR6][R162.64] ;  /* 0x00000006a21c7981 */ /* 0x0004f0000c1e1d00 */
[----:B------:R-:W4:Y:S06]  /*4050*/  @!P1 LDG.E.64 R22, desc[UR6][R32.64+0x20] ;  /* 0x0000200620169981 */ /* 0x000f2c000c1e1b00 */
[----:B------:R-:W5:Y:S01]  /*4060*/  @!P1 LDG.E.64 R38, desc[UR6][R48.64+0x20] ;  /* 0x0000200630269981 */ /* 0x000f62000c1e1b00 */
[C---:B--2---:R-:W-:Y:S02]  /*4070*/  LEA R162, P4, R80.reuse, R100, 0x1 ;  /* 0x0000006450a27211 */ /* 0x044fe400078808ff */
[C---:B-1----:R-:W-:Y:S02]  /*4080*/  LEA R164, P5, R77.reuse, R94, 0x1 ;  /* 0x0000005e4da47211 */ /* 0x042fe400078a08ff */
[----:B------:R-:W-:Y:S02]  /*4090*/  LEA.HI.X R163, R80, R101, R79, 0x1, P4 ;  /* 0x0000006550a37211 */ /* 0x000fe400020f0c4f */
[----:B------:R-:W-:Y:S02]  /*40a0*/  LEA.HI.X R165, R77, R95, R78, 0x1, P5 ;  /* 0x0000005f4da57211 */ /* 0x000fe400028f0c4e */
[----:B---3--:R-:W-:Y:S02]  /*40b0*/  @!P1 MOV R34, R28 ;  /* 0x0000001c00229202 */ /* 0x008fe40000000f00 */
[----:B------:R-:W-:Y:S02]  /*40c0*/  @!P1 MOV R27, R30 ;  /* 0x0000001e001b9202 */ /* 0x000fe40000000f00 */
[----:B------:R-:W-:Y:S01]  /*40d0*/  @!P1 MOV R25, R29 ;  /* 0x0000001d00199202 */ /* 0x000fe20000000f00 */
[--C-:B------:R-:W-:Y:S02]  /*40e0*/  @!P1 HADD2.F32 R36, -RZ, R34.reuse.H1_H1 ;  /* 0x30000022ff249230 */ /* 0x100fe40000004100 */
[----:B------:R-:W-:Y:S02]  /*40f0*/  @!P1 HADD2.F32 R24, -RZ, R34.H0_H0 ;  /* 0x20000022ff189230 */ /* 0x000fe40000004100 */
[--C-:B----4-:R-:W-:Y:S02]  /*4100*/  @!P1 HADD2.F32 R35, -RZ, R22.reuse.H0_H0 ;  /* 0x20000016ff239230 */ /* 0x110fe40000004100 */
[----:B------:R-:W-:Y:S02]  /*4110*/  @!P1 HADD2.F32 R26, -RZ, R22.H1_H1 ;  /* 0x30000016ff1a9230 */ /* 0x000fe40000004100 */
[----:B------:R-:W-:Y:S02]  /*4120*/  @!P1 HADD2.F32 R22, -RZ, R23.H0_H0 ;  /* 0x20000017ff169230 */ /* 0x000fe40000004100 */
[-C--:B------:R-:W-:Y:S01]  /*4130*/  @!P1 FMUL.FTZ R158, R36, R35.reuse ;  /* 0x00000023249e9220 */ /* 0x080fe20000410000 */
[----:B-----5:R-:W-:Y:S02]  /*4140*/  @!P1 HADD2.F32 R37, -RZ, R38.H0_H0 ;  /* 0x20000026ff259230 */ /* 0x020fe40000004100 */
[C---:B------:R-:W-:Y:S01]  /*4150*/  @!P1 FMUL.FTZ R5, R24.reuse, R35 ;  /* 0x0000002318059220 */ /* 0x040fe20000410000 */
[--C-:B------:R-:W-:Y:S02]  /*4160*/  @!P1 HADD2.F32 R40, -RZ, R39.reuse.H0_H0 ;  /* 0x20000027ff289230 */ /* 0x100fe40000004100 */
[----:B------:R-:W-:Y:S02]  /*4170*/  @!P1 HADD2.F32 R41, -RZ, R39.H1_H1 ;  /* 0x30000027ff299230 */ /* 0x000fe40000004100 */
[----:B------:R-:W-:Y:S01]  /*4180*/  @!P1 FFMA.FTZ R158, R24, R37, -R158 ;  /* 0x00000025189e9223 */ /* 0x000fe2000001089e */
[--C-:B------:R-:W-:Y:S01]  /*4190*/  @!P1 HADD2.F32 R39, -RZ, R25.reuse.H1_H1 ;  /* 0x30000019ff279230 */ /* 0x100fe20000004100 */
[----:B------:R-:W-:Y:S01]  /*41a0*/  @!P1 MOV R24, R31 ;  /* 0x0000001f00189202 */ /* 0x000fe20000000f00 */
[----:B------:R-:W-:Y:S02]  /*41b0*/  @!P1 HADD2.F32 R35, -RZ, R25.H0_H0 ;  /* 0x20000019ff239230 */ /* 0x000fe40000004100 */
[----:B------:R-:W-:Y:S01]  /*41c0*/  @!P1 FFMA.FTZ R5, R36, R37, R5 ;  /* 0x0000002524059223 */ /* 0x000fe20000010005 */
[----:B------:R-:W-:Y:S02]  /*41d0*/  @!P1 HADD2.F32 R25, -RZ, R27.H0_H0 ;  /* 0x2000001bff199230 */ /* 0x000fe40000004100 */
[-C--:B------:R-:W-:Y:S01]  /*41e0*/  @!P1 FMUL.FTZ R137, R39, R26.reuse ;  /* 0x0000001a27899220 */ /* 0x080fe20000410000 */
[--C-:B------:R-:W-:Y:S02]  /*41f0*/  @!P1 HADD2.F32 R37, -RZ, R24.reuse.H1_H1 ;  /* 0x30000018ff259230 */ /* 0x100fe40000004100 */
[----:B------:R-:W-:Y:S01]  /*4200*/  @!P1 FMUL.FTZ R6, R35, R26 ;  /* 0x0000001a23069220 */ /* 0x000fe20000410000 */
[----:B------:R-:W-:Y:S01]  /*4210*/  @!P1 F2FP.F16.F32.PACK_AB R158, R5, R158 ;  /* 0x0000009e059e923e */ /* 0x000fe200000000ff */
[----:B------:R-:W-:Y:S02]  /*4220*/  @!P1 HADD2.F32 R23, -RZ, R23.H1_H1 ;  /* 0x30000017ff179230 */ /* 0x000fe40000004100 */
[----:B------:R-:W-:Y:S01]  /*4230*/  @!P1 FMUL.FTZ R7, R25, R22 ;  /* 0x0000001619079220 */ /* 0x000fe20000410000 */
[----:B------:R-:W-:Y:S01]  /*4240*/  @!P1 HADD2.F32 R36, -RZ, R27.H1_H1 ;  /* 0x3000001bff249230 */ /* 0x000fe20000004100 */
[----:B------:R-:W-:Y:S01]  /*4250*/  @!P1 MOV R28, R158 ;  /* 0x0000009e001c9202 */ /* 0x000fe20000000f00 */
[----:B------:R-:W-:Y:S02]  /*4260*/  @!P1 HADD2.F32 R24, -RZ, R24.H0_H0 ;  /* 0x20000018ff189230 */ /* 0x000fe40000004100 */
[-C--:B------:R-:W-:Y:S01]  /*4270*/  @!P1 FMUL.FTZ R157, R37, R23.reuse ;  /* 0x00000017259d9220 */ /* 0x080fe20000410000 */
[----:B------:R-:W-:Y:S02]  /*4280*/  @!P1 HADD2.F32 R38, -RZ, R38.H1_H1 ;  /* 0x30000026ff269230 */ /* 0x000fe40000004100 */
[----:B------:R-:W-:Y:S01]  /*4290*/  @!P1 FMUL.FTZ R160, R36, R22 ;  /* 0x0000001624a09220 */ /* 0x000fe20000410000 */
[C---:B------:R-:W-:Y:S01]  /*42a0*/  @!P1 FMUL.FTZ R8, R24.reuse, R23 ;  /* 0x0000001718089220 */ /* 0x040fe20000410000 */
[-C--:B------:R-:W-:Y:S01]  /*42b0*/  @!P1 FFMA.FTZ R157, R24, R41.reuse, -R157 ;  /* 0x00000029189d9223 */ /* 0x080fe2000001089d */
[----:B------:R-:W-:Y:S01]  /*42c0*/  @!P1 FFMA.FTZ R6, R39, R38, R6 ;  /* 0x0000002627069223 */ /* 0x000fe20000010006 */
[-C--:B------:R-:W-:Y:S01]  /*42d0*/  @!P1 FFMA.FTZ R7, R36, R40.reuse, R7 ;  /* 0x0000002824079223 */ /* 0x080fe20000010007 */
[----:B------:R-:W-:Y:S01]  /*42e0*/  @!P1 FFMA.FTZ R160, R25, R40, -R160 ;  /* 0x0000002819a09223 */ /* 0x000fe200000108a0 */
[----:B------:R-:W-:Y:S01]  /*42f0*/  @!P1 FFMA.FTZ R137, R35, R38, -R137 ;  /* 0x0000002623899223 */ /* 0x000fe20000010889 */
[----:B------:R-:W-:Y:S03]  /*4300*/  @!P1 FFMA.FTZ R8, R37, R41, R8 ;  /* 0x0000002925089223 */ /* 0x000fe60000010008 */
[----:B------:R-:W-:Y:S02]  /*4310*/  @!P1 F2FP.F16.F32.PACK_AB R160, R7, R160 ;  /* 0x000000a007a0923e */ /* 0x000fe400000000ff */
[----:B------:R-:W-:Y:S02]  /*4320*/  @!P1 F2FP.F16.F32.PACK_AB R137, R6, R137 ;  /* 0x000000890689923e */ /* 0x000fe400000000ff */
[----:B------:R-:W-:Y:S02]  /*4330*/  @!P1 F2FP.F16.F32.PACK_AB R157, R8, R157 ;  /* 0x0000009d089d923e */ /* 0x000fe400000000ff */
[----:B------:R-:W-:Y:S02]  /*4340*/  @!P1 MOV R29, R137 ;  /* 0x00000089001d9202 */ /* 0x000fe40000000f00 */
[----:B------:R-:W-:Y:S02]  /*4350*/  @!P1 MOV R30, R160 ;  /* 0x000000a0001e9202 */ /* 0x000fe40000000f00 */
[----:B------:R-:W-:Y:S05]  /*4360*/  @!P1 MOV R31, R157 ;  /* 0x0000009d001f9202 */ /* 0x000fea0000000f00 */
[----:B------:R1:W-:Y:S08]  /*4370*/  STG.E.128 desc[UR6][R164.64], R28 ;  /* 0x0000001ca4007986 */ /* 0x0003f0000c101d06 */
[----:B------:R2:W3:Y:S08]  /*4380*/  LDG.E.128 R24, desc[UR6][R162.64] ;  /* 0x00000006a2187981 */ /* 0x0004f0000c1e1d00 */
[----:B------:R-:W4:Y:S06]  /*4390*/  @!P0 LDG.E.64 R22, desc[UR6][R32.64+0x40] ;  /* 0x0000400620168981 */ /* 0x000f2c000c1e1b00 */
[----:B------:R-:W5:Y:S01]  /*43a0*/  @!P0 LDG.E.64 R48, desc[UR6][R48.64+0x40] ;  /* 0x0000400630308981 */ /* 0x000f62000c1e1b00 */
[C---:B--2---:R-:W-:Y:S04]  /*43b0*/  LEA R162, P1, R81.reuse, R94, 0x1 ;  /* 0x0000005e51a27211 */ /* 0x044fe800078208ff */
[----:B------:R-:W-:Y:S02]  /*43c0*/  LEA.HI.X R163, R81, R95, R82, 0x1, P1 ;  /* 0x0000005f51a37211 */ /* 0x000fe400008f0c52 */
[----:B---3--:R-:W-:Y:S02]  /*43d0*/  @!P0 MOV R34, R24 ;  /* 0x0000001800228202 */ /* 0x008fe40000000f00 */
[----:B-1----:R-:W-:Y:S02]  /*43e0*/  @!P0 MOV R30, R25 ;  /* 0x00000019001e8202 */ /* 0x002fe40000000f00 */
[----:B------:R-:W-:Y:S01]  /*43f0*/  @!P0 MOV R31, R26 ;  /* 0x0000001a001f8202 */ /* 0x000fe20000000f00 */
[--C-:B------:R-:W-:Y:S02]  /*4400*/  @!P0 HADD2.F32 R36, -RZ, R34.reuse.H1_H1 ;  /* 0x30000022ff248230 */ /* 0x100fe40000004100 */
[----:B------:R-:W-:Y:S02]  /*4410*/  @!P0 HADD2.F32 R28, -RZ, R34.H0_H0 ;  /* 0x20000022ff1c8230 */ /* 0x000fe40000004100 */
[--C-:B----4-:R-:W-:Y:S02]  /*4420*/  @!P0 HADD2.F32 R35, -RZ, R22.reuse.H0_H0 ;  /* 0x20000016ff238230 */ /* 0x110fe40000004100 */
[----:B------:R-:W-:Y:S02]  /*4430*/  @!P0 HADD2.F32 R29, -RZ, R22.H1_H1 ;  /* 0x30000016ff1d8230 */ /* 0x000fe40000004100 */
[--C-:B------:R-:W-:Y:S02]  /*4440*/  @!P0 HADD2.F32 R22, -RZ, R23.reuse.H0_H0 ;  /* 0x20000017ff168230 */ /* 0x100fe40000004100 */
[-C--:B------:R-:W-:Y:S01]  /*4450*/  @!P0 FMUL.FTZ R9, R28, R35.reuse ;  /* 0x000000231c098220 */ /* 0x080fe20000410000 */
[--C-:B-----5:R-:W-:Y:S02]  /*4460*/  @!P0 HADD2.F32 R37, -RZ, R48.reuse.H0_H0 ;  /* 0x20000030ff258230 */ /* 0x120fe40000004100 */
        /* <DEDUP_REMOVED lines=35> */
.L_x_2001:
[----:B------:R-:W-:Y:S05]  /*46a0*/  BSYNC B0 ;  /* 0x0000000000007941 */ /* 0x000fea0003800000 */
.L_x_2000:
[----:B------:R-:W-:Y:S04]  /*46b0*/  BSSY B0, `(.L_x_2002) ;  /* 0x00000ab000007945 */ /* 0x000fe80003800000 */
[----:B------:R-:W-:Y:S05]  /*46c0*/  @!P3 BRA `(.L_x_2003) ;  /* 0x0000000800a4b947 */ /* 0x000fea0003800000 */
[C---:B------:R-:W-:Y:S01]  /*46d0*/  SHF.L.U32 R157, R63.reuse, 0x1, RZ ;  /* 0x000000013f9d7819 */ /* 0x040fe200000006ff */
[----:B------:R-:W2:Y:S01]  /*46e0*/  LDC.64 R48, c[0x0][0x338] ;  /* 0x0000ce00ff307b82 */ /* 0x000ea20000000a00 */
[----:B------:R-:W-:Y:S02]  /*46f0*/  ISETP.GE.AND P0, PT, R18, UR4, PT ;  /* 0x0000000412007c0c */ /* 0x000fe4000bf06270 */
[-C--:B----4-:R-:W-:Y:S02]  /*4700*/  IADD3 R32, P1, R20, R157.reuse, RZ ;  /* 0x0000009d14207210 */ /* 0x090fe40007f3e0ff */
[----:B------:R-:W-:Y:S02]  /*4710*/  IADD3 R46, P3, R46, R157, RZ ;  /* 0x0000009d2e2e7210 */ /* 0x000fe40007f7e0ff */
[----:B------:R-:W-:Y:S04]  /*4720*/  SHF.L.U64.HI R137, R63, 0x1, R62 ;  /* 0x000000013f897819 */ /* 0x000fe8000001023e */
[-C--:B------:R-:W-:Y:S02]  /*4730*/  IADD3.X R33, R21, R137.reuse, RZ, P1, !PT ;  /* 0x0000008915217210 */ /* 0x080fe40000ffe4ff */
[----:B------:R-:W-:Y:S02]  /*4740*/  IADD3.X R47, R47, R137, RZ, P3, !PT ;  /* 0x000000892f2f7210 */ /* 0x000fe40001ffe4ff */
[----:B------:R-:W-:Y:S01]  /*4750*/  ISETP.GE.AND P1, PT, R15, UR4, PT ;  /* 0x000000040f007c0c */ /* 0x000fe2000bf26270 */
[----:B------:R-:W4:Y:S06]  /*4760*/  @!P0 LDG.E.64 R20, desc[UR6][R32.64] ;  /* 0x0000000620148981 */ /* 0x000f2c000c1e1b00 */
[----:B------:R-:W5:Y:S01]  /*4770*/  @!P0 LDG.E.64 R42, desc[UR6][R46.64] ;  /* 0x000000062e2a8981 */ /* 0x000f62000c1e1b00 */
[----:B--2---:R-:W-:Y:S04]  /*4780*/  IMAD.WIDE.U32 R158, R48, 0xc0, R100 ;  /* 0x000000c0309e7825 */ /* 0x004fe800078e0064 */
[----:B------:R-:W-:Y:S05]  /*4790*/  IMAD R49, R49, 0xc0, RZ ;  /* 0x000000c031317824 */ /* 0x000fea00078e02ff */
[----:B------:R-:W-:Y:S02]  /*47a0*/  IADD3 R159, R159, R49, RZ ;  /* 0x000000319f9f7210 */ /* 0x000fe40007ffe0ff */
[----:B------:R-:W2:Y:S03]  /*47b0*/  LDC.64 R48, c[0x0][0x248] ;  /* 0x00009200ff307b82 */ /* 0x000ea60000000a00 */
[----:B-1-3--:R-:W3:Y:S01]  /*47c0*/  LDG.E.128 R24, desc[UR6][R158.64] ;  /* 0x000000069e187981 */ /* 0x00aee2000c1e1d00 */
[----:B--2---:R-:W-:Y:S01]  /*47d0*/  IMAD.WIDE.U32 R162, R48, 0xc0, R94 ;  /* 0x000000c030a27825 */ /* 0x004fe200078e005e */
[C---:B------:R-:W-:Y:S03]  /*47e0*/  LEA R48, P3, R84.reuse, R100, 0x1 ;  /* 0x0000006454307211 */ /* 0x040fe600078608ff */
[----:B------:R-:W-:Y:S05]  /*47f0*/  IMAD R49, R49, 0xc0, RZ ;  /* 0x000000c031317824 */ /* 0x000fea00078e02ff */
[----:B------:R-:W-:Y:S02]  /*4800*/  IADD3 R163, R163, R49, RZ ;  /* 0x00000031a3a37210 */ /* 0x000fe40007ffe0ff */
[----:B------:R-:W-:Y:S01]  /*4810*/  LEA.HI.X R49, R84, R101, R83, 0x1, P3 ;  /* 0x0000006554317211 */ /* 0x000fe200018f0c53 */
[--C-:B----4-:R-:W-:Y:S02]  /*4820*/  @!P0 HADD2.F32 R23, -RZ, R20.reuse.H0_H0 ;  /* 0x20000014ff178230 */ /* 0x110fe40000004100 */
[----:B------:R-:W-:Y:S02]  /*4830*/  @!P0 HADD2.F32 R22, -RZ, R20.H1_H1 ;  /* 0x30000014ff168230 */ /* 0x000fe40000004100 */
[--C-:B------:R-:W-:Y:S02]  /*4840*/  @!P0 HADD2.F32 R20, -RZ, R21.reuse.H0_H0 ;  /* 0x20000015ff148230 */ /* 0x100fe40000004100 */
[--C-:B-----5:R-:W-:Y:S02]  /*4850*/  @!P0 HADD2.F32 R39, -RZ, R42.reuse.H0_H0 ;  /* 0x2000002aff278230 */ /* 0x120fe40000004100 */
[----:B------:R-:W-:Y:S02]  /*4860*/  @!P0 HADD2.F32 R21, -RZ, R21.H1_H1 ;  /* 0x30000015ff158230 */ /* 0x000fe40000004100 */
[----:B------:R-:W-:Y:S02]  /*4870*/  @!P0 HADD2.F32 R34, -RZ, R42.H1_H1 ;  /* 0x3000002aff228230 */ /* 0x000fe40000004100 */
[--C-:B------:R-:W-:Y:S02]  /*4880*/  @!P0 HADD2.F32 R38, -RZ, R43.reuse.H0_H0 ;  /* 0x2000002bff268230 */ /* 0x100fe40000004100 */
[----:B------:R-:W-:Y:S01]  /*4890*/  @!P0 HADD2.F32 R43, -RZ, R43.H1_H1 ;  /* 0x3000002bff2b8230 */ /* 0x000fe20000004100 */
[----:B---3--:R-:W-:Y:S02]  /*48a0*/  @!P0 MOV R28, R24 ;  /* 0x00000018001c8202 */ /* 0x008fe40000000f00 */
[----:B------:R-:W-:Y:S03]  /*48b0*/  @!P0 MOV R29, R25 ;  /* 0x00000019001d8202 */ /* 0x000fe60000000f00 */
[--C-:B------:R-:W-:Y:S02]  /*48c0*/  @!P0 HADD2.F32 R37, -RZ, R28.reuse.H1_H1 ;  /* 0x3000001cff258230 */ /* 0x100fe40000004100 */
[----:B------:R-:W-:Y:S02]  /*48d0*/  @!P0 HADD2.F32 R28, -RZ, R28.H0_H0 ;  /* 0x2000001cff1c8230 */ /* 0x000fe40000004100 */
[--C-:B------:R-:W-:Y:S02]  /*48e0*/  @!P0 HADD2.F32 R41, -RZ, R29.reuse.H1_H1 ;  /* 0x3000001dff298230 */ /* 0x100fe40000004100 */
[-C--:B------:R-:W-:Y:S01]  /*48f0*/  @!P0 FMUL.FTZ R137, R37, R23.reuse ;  /* 0x0000001725898220 */ /* 0x080fe20000410000 */
[----:B------:R-:W-:Y:S02]  /*4900*/  @!P0 HADD2.F32 R29, -RZ, R29.H0_H0 ;  /* 0x2000001dff1d8230 */ /* 0x000fe40000004100 */
[C---:B------:R-:W-:Y:S01]  /*4910*/  @!P0 FMUL.FTZ R0, R28.reuse, R23 ;  /* 0x000000171c008220 */ /* 0x040fe20000410000 */
[----:B------:R-:W-:Y:S01]  /*4920*/  @!P0 MOV R23, R26 ;  /* 0x0000001a00178202 */ /* 0x000fe20000000f00 */
[----:B------:R-:W-:Y:S01]  /*4930*/  @!P0 FFMA.FTZ R137, R28, R39, -R137 ;  /* 0x000000271c898223 */ /* 0x000fe20000010889 */
[----:B------:R-:W-:Y:S01]  /*4940*/  @!P0 MOV R28, R27 ;  /* 0x0000001b001c8202 */ /* 0x000fe20000000f00 */
[-C--:B------:R-:W-:Y:S01]  /*4950*/  @!P0 FMUL.FTZ R157, R41, R22.reuse ;  /* 0x00000016299d8220 */ /* 0x080fe20000410000 */
[----:B------:R-:W-:Y:S01]  /*4960*/  @!P0 FMUL.FTZ R2, R29, R22 ;  /* 0x000000161d028220 */ /* 0x000fe20000410000 */
[--C-:B------:R-:W-:Y:S02]  /*4970*/  @!P0 HADD2.F32 R36, -RZ, R23.reuse.H1_H1 ;  /* 0x30000017ff248230 */ /* 0x100fe40000004100 */
[----:B------:R-:W-:Y:S01]  /*4980*/  @!P0 FFMA.FTZ R0, R37, R39, R0 ;  /* 0x0000002725008223 */ /* 0x000fe20000010000 */
[----:B------:R-:W-:Y:S02]  /*4990*/  @!P0 HADD2.F32 R23, -RZ, R23.H0_H0 ;  /* 0x20000017ff178230 */ /* 0x000fe40000004100 */
[----:B------:R-:W-:Y:S01]  /*49a0*/  @!P0 FFMA.FTZ R2, R41, R34, R2 ;  /* 0x0000002229028223 */ /* 0x000fe20000010002 */
[--C-:B------:R-:W-:Y:S02]  /*49b0*/  @!P0 HADD2.F32 R37, -RZ, R28.reuse.H1_H1 ;  /* 0x3000001cff258230 */ /* 0x100fe40000004100 */
[-C--:B------:R-:W-:Y:S01]  /*49c0*/  @!P0 FMUL.FTZ R158, R36, R20.reuse ;  /* 0x00000014249e8220 */ /* 0x080fe20000410000 */
[----:B------:R-:W-:Y:S01]  /*49d0*/  @!P0 F2FP.F16.F32.PACK_AB R137, R0, R137 ;  /* 0x000000890089823e */ /* 0x000fe200000000ff */
[----:B------:R-:W-:Y:S02]  /*49e0*/  @!P0 HADD2.F32 R22, -RZ, R28.H0_H0 ;  /* 0x2000001cff168230 */ /* 0x000fe40000004100 */
[----:B------:R-:W-:Y:S01]  /*49f0*/  @!P0 FMUL.FTZ R3, R23, R20 ;  /* 0x0000001417038220 */ /* 0x000fe20000410000 */
[----:B------:R-:W-:Y:S01]  /*4a00*/  @!P0 FMUL.FTZ R159, R37, R21 ;  /* 0x00000015259f8220 */ /* 0x000fe20000410000 */
[----:B------:R-:W-:Y:S01]  /*4a10*/  @!P0 MOV R24, R137 ;  /* 0x0000008900188202 */ /* 0x000fe20000000f00 */
[----:B------:R-:W-:Y:S01]  /*4a20*/  @!P0 FFMA.FTZ R157, R29, R34, -R157 ;  /* 0x000000221d9d8223 */ /* 0x000fe2000001089d */
[----:B------:R-:W-:Y:S01]  /*4a30*/  @!P0 FMUL.FTZ R4, R22, R21 ;  /* 0x0000001516048220 */ /* 0x000fe20000410000 */
[-C--:B------:R-:W-:Y:S01]  /*4a40*/  @!P0 FFMA.FTZ R3, R36, R38.reuse, R3 ;  /* 0x0000002624038223 */ /* 0x080fe20000010003 */
[----:B------:R-:W-:Y:S01]  /*4a50*/  @!P0 FFMA.FTZ R158, R23, R38, -R158 ;  /* 0x00000026179e8223 */ /* 0x000fe2000001089e */
[----:B------:R-:W-:Y:S01]  /*4a60*/  @!P0 FFMA.FTZ R159, R22, R43, -R159 ;  /* 0x0000002b169f8223 */ /* 0x000fe2000001089f */
[----:B------:R-:W-:Y:S01]  /*4a70*/  @!P0 F2FP.F16.F32.PACK_AB R160, R2, R157 ;  /* 0x0000009d02a0823e */ /* 0x000fe200000000ff */
[----:B------:R-:W-:Y:S02]  /*4a80*/  @!P0 FFMA.FTZ R4, R37, R43, R4 ;  /* 0x0000002b25048223 */ /* 0x000fe40000010004 */
[----:B------:R-:W-:Y:S02]  /*4a90*/  @!P0 F2FP.F16.F32.PACK_AB R158, R3, R158 ;  /* 0x0000009e039e823e */ /* 0x000fe400000000ff */
[----:B------:R-:W-:Y:S02]  /*4aa0*/  @!P0 MOV R25, R160 ;  /* 0x000000a000198202 */ /* 0x000fe40000000f00 */
[----:B------:R-:W-:Y:S02]  /*4ab0*/  @!P0 F2FP.F16.F32.PACK_AB R159, R4, R159 ;  /* 0x0000009f049f823e */ /* 0x000fe400000000ff */
[----:B------:R-:W-:Y:S02]  /*4ac0*/  @!P0 MOV R26, R158 ;  /* 0x0000009e001a8202 */ /* 0x000fe40000000f00 */
[----:B------:R-:W-:Y:S02]  /*4ad0*/  @!P0 MOV R27, R159 ;  /* 0x0000009f001b8202 */ /* 0x000fe40000000f00 */
[----:B------:R-:W-:Y:S02]  /*4ae0*/  LEA R160, P3, R88, R100, 0x1 ;  /* 0x0000006458a07211 */ /* 0x000fe400078608ff */
[----:B------:R-:W-:Y:S01]  /*4af0*/  ISETP.GE.AND P0, PT, R14, UR4, PT ;  /* 0x000000040e007c0c */ /* 0x000fe2000bf06270 */
[----:B------:R1:W-:Y:S01]  /*4b00*/  STG.E.128 desc[UR6][R162.64], R24 ;  /* 0x00000018a2007986 */ /* 0x0003e2000c101d06 */
[----:B------:R-:W-:Y:S07]  /*4b10*/  LEA.HI.X R161, R88, R101, R87, 0x1, P3 ;  /* 0x0000006558a17211 */ /* 0x000fee00018f0c57 */
[----:B------:R-:W2:Y:S08]  /*4b20*/  LDG.E.128 R28, desc[UR6][R48.64] ;  /* 0x00000006301c7981 */ /* 0x000eb0000c1e1d00 */
[----:B------:R-:W3:Y:S06]  /*4b30*/  @!P1 LDG.E.64 R20, desc[UR6][R32.64+0x20] ;  /* 0x0000200620149981 */ /* 0x000eec000c1e1b00 */
[----:B------:R-:W4:Y:S01]  /*4b40*/  @!P1 LDG.E.64 R40, desc[UR6][R46.64+0x20] ;  /* 0x000020062e289981 */ /* 0x000f22000c1e1b00 */
[C---:B-1----:R-:W-:Y:S04]  /*4b50*/  LEA R162, P4, R86.reuse, R94, 0x1 ;  /* 0x0000005e56a27211 */ /* 0x042fe800078808ff */
[----:B------:R-:W-:Y:S02]  /*4b60*/  LEA.HI.X R163, R86, R95, R85, 0x1, P4 ;  /* 0x0000005f56a37211 */ /* 0x000fe400020f0c55 */
[----:B--2---:R-:W-:Y:S02]  /*4b70*/  @!P1 MOV R22, R28 ;  /* 0x0000001c00169202 */ /* 0x004fe40000000f00 */
[----:B------:R-:W-:Y:S02]  /*4b80*/  @!P1 MOV R25, R30 ;  /* 0x0000001e00199202 */ /* 0x000fe40000000f00 */
[----:B------:R-:W-:Y:S01]  /*4b90*/  @!P1 MOV R23, R29 ;  /* 0x0000001d00179202 */ /* 0x000fe20000000f00 */
[--C-:B------:R-:W-:Y:S02]  /*4ba0*/  @!P1 HADD2.F32 R34, -RZ, R22.reuse.H1_H1 ;  /* 0x30000016ff229230 */ /* 0x100fe40000004100 */
[----:B------:R-:W-:Y:S02]  /*4bb0*/  @!P1 HADD2.F32 R22, -RZ, R22.H0_H0 ;  /* 0x20000016ff169230 */ /* 0x000fe40000004100 */
[--C-:B---3--:R-:W-:Y:S02]  /*4bc0*/  @!P1 HADD2.F32 R35, -RZ, R20.reuse.H0_H0 ;  /* 0x20000014ff239230 */ /* 0x108fe40000004100 */
[----:B------:R-:W-:Y:S02]  /*4bd0*/  @!P1 HADD2.F32 R24, -RZ, R20.H1_H1 ;  /* 0x30000014ff189230 */ /* 0x000fe40000004100 */
[--C-:B------:R-:W-:Y:S02]  /*4be0*/  @!P1 HADD2.F32 R39, -RZ, R23.reuse.H1_H1 ;  /* 0x30000017ff279230 */ /* 0x100fe40000004100 */
[-C--:B------:R-:W-:Y:S01]  /*4bf0*/  @!P1 FMUL.FTZ R48, R34, R35.reuse ;  /* 0x0000002322309220 */ /* 0x080fe20000410000 */
[----:B----4-:R-:W-:Y:S02]  /*4c00*/  @!P1 HADD2.F32 R37, -RZ, R40.H0_H0 ;  /* 0x20000028ff259230 */ /* 0x010fe40000004100 */
[C---:B------:R-:W-:Y:S01]  /*4c10*/  @!P1 FMUL.FTZ R5, R22.reuse, R35 ;  /* 0x0000002316059220 */ /* 0x040fe20000410000 */
[----:B------:R-:W-:Y:S02]  /*4c20*/  @!P1 HADD2.F32 R27, -RZ, R23.H0_H0 ;  /* 0x20000017ff1b9230 */ /* 0x000fe40000004100 */
[-C--:B------:R-:W-:Y:S01]  /*4c30*/  @!P1 FMUL.FTZ R49, R39, R24.reuse ;  /* 0x0000001827319220 */ /* 0x080fe20000410000 */
[----:B------:R-:W-:Y:S02]  /*4c40*/  @!P1 HADD2.F32 R20, -RZ, R21.H0_H0 ;  /* 0x20000015ff149230 */ /* 0x000fe40000004100 */
[----:B------:R-:W-:Y:S01]  /*4c50*/  @!P1 FFMA.FTZ R48, R22, R37, -R48 ;  /* 0x0000002516309223 */ /* 0x000fe20000010830 */
[----:B------:R-:W-:Y:S01]  /*4c60*/  @!P1 HADD2.F32 R23, -RZ, R25.H0_H0 ;  /* 0x20000019ff179230 */ /* 0x000fe20000004100 */
[----:B------:R-:W-:Y:S01]  /*4c70*/  @!P1 MOV R22, R31 ;  /* 0x0000001f00169202 */ /* 0x000fe20000000f00 */
[----:B------:R-:W-:Y:S02]  /*4c80*/  @!P1 HADD2.F32 R21, -RZ, R21.H1_H1 ;  /* 0x30000015ff159230 */ /* 0x000fe40000004100 */
[----:B------:R-:W-:Y:S01]  /*4c90*/  @!P1 FFMA.FTZ R5, R34, R37, R5 ;  /* 0x0000002522059223 */ /* 0x000fe20000010005 */
[----:B------:R-:W-:Y:S02]  /*4ca0*/  @!P1 HADD2.F32 R34, -RZ, R25.H1_H1 ;  /* 0x30000019ff229230 */ /* 0x000fe40000004100 */
[----:B------:R-:W-:Y:S01]  /*4cb0*/  @!P1 FMUL.FTZ R6, R27, R24 ;  /* 0x000000181b069220 */ /* 0x000fe20000410000 */
[--C-:B------:R-:W-:Y:S02]  /*4cc0*/  @!P1 HADD2.F32 R37, -RZ, R22.reuse.H1_H1 ;  /* 0x30000016ff259230 */ /* 0x100fe40000004100 */
[----:B------:R-:W-:Y:S01]  /*4cd0*/  @!P1 FMUL.FTZ R7, R23, R20 ;  /* 0x0000001417079220 */ /* 0x000fe20000410000 */
[----:B------:R-:W-:Y:S01]  /*4ce0*/  @!P1 F2FP.F16.F32.PACK_AB R48, R5, R48 ;  /* 0x000000300530923e */ /* 0x000fe200000000ff */
[----:B------:R-:W-:Y:S02]  /*4cf0*/  @!P1 HADD2.F32 R22, -RZ, R22.H0_H0 ;  /* 0x20000016ff169230 */ /* 0x000fe40000004100 */
[----:B------:R-:W-:Y:S01]  /*4d00*/  @!P1 FMUL.FTZ R158, R34, R20 ;  /* 0x00000014229e9220 */ /* 0x000fe20000410000 */
[----:B------:R-:W-:Y:S01]  /*4d10*/  @!P1 HADD2.F32 R36, -RZ, R40.H1_H1 ;  /* 0x30000028ff249230 */ /* 0x000fe20000004100 */
[----:B------:R-:W-:Y:S01]  /*4d20*/  @!P1 MOV R28, R48 ;  /* 0x00000030001c9202 */ /* 0x000fe20000000f00 */
[--C-:B------:R-:W-:Y:S02]  /*4d30*/  @!P1 HADD2.F32 R38, -RZ, R41.reuse.H0_H0 ;  /* 0x20000029ff269230 */ /* 0x100fe40000004100 */
[-C--:B------:R-:W-:Y:S01]  /*4d40*/  @!P1 FMUL.FTZ R137, R37, R21.reuse ;  /* 0x0000001525899220 */ /* 0x080fe20000410000 */
[----:B------:R-:W-:Y:S02]  /*4d50*/  @!P1 HADD2.F32 R41, -RZ, R41.H1_H1 ;  /* 0x30000029ff299230 */ /* 0x000fe40000004100 */
[----:B------:R-:W-:Y:S01]  /*4d60*/  @!P1 FMUL.FTZ R8, R22, R21 ;  /* 0x0000001516089220 */ /* 0x000fe20000410000 */
[----:B------:R-:W-:Y:S01]  /*4d70*/  @!P1 FFMA.FTZ R6, R39, R36, R6 ;  /* 0x0000002427069223 */ /* 0x000fe20000010006 */
        /* <DEDUP_REMOVED lines=62> */
.L_x_2003:
[----:B------:R-:W-:Y:S05]  /*5160*/  BSYNC B0 ;  /* 0x0000000000007941 */ /* 0x000fea0003800000 */
.L_x_2002:
[----:B-1----:R-:W-:Y:S01]  /*5170*/  MOV R20, R50 ;  /* 0x0000003200147202 */ /* 0x002fe20000000f00 */
[----:B------:R-:W-:Y:S01]  /*5180*/  IMAD.MOV.U32 R46, RZ, RZ, R156 ;  /* 0x000000ffff2e7224 */ /* 0x000fe200078e009c */
[----:B------:R-:W-:Y:S01]  /*5190*/  MOV R21, R45 ;  /* 0x0000002d00157202 */ /* 0x000fe20000000f00 */
[----:B------:R-:W-:Y:S01]  /*51a0*/  IMAD.MOV.U32 R47, RZ, RZ, R51 ;  /* 0x000000ffff2f7224 */ /* 0x000fe200078e0033 */
[----:B------:R-:W-:Y:S01]  /*51b0*/  UMOV UR4, UR21 ;  /* 0x0000001500047c82 */ /* 0x000fe20008000000 */
[----:B------:R-:W-:Y:S05]  /*51c0*/  BRA `(.L_x_2004) ;  /* 0x0000004c00607947 */ /* 0x000fea0003800000 */
.L_x_1995:
[----:B------:R-:W-:Y:S04]  /*51d0*/  BSSY B1, `(.L_x_2005) ;  /* 0x0000117000017945 */ /* 0x000fe80003800000 */
[----:B------:R-:W-:Y:S05]  /*51e0*/  @!P6 BRA `(.L_x_2006) ;  /* 0x000000100054e947 */ /* 0x000fea0003800000 */
[----:B------:R-:W-:Y:S01]  /*51f0*/  ISETP.GE.AND P0, PT, R18, UR4, PT ;  /* 0x0000000412007c0c */ /* 0x000fe2000bf06270 */
[----:B------:R1:W5:Y:S01]  /*5200*/  LDG.E.128 R48, desc[UR6][R100.64] ;  /* 0x0000000664307981 */ /* 0x000362000c1e1d00 */
[----:B------:R-:W-:Y:S01]  /*5210*/  IADD3 R160, P6, R100, 0x40, RZ ;  /* 0x0000004064a07810 */ /* 0x000fe20007fde0ff */
[----:B------:R-:W-:Y:S01]  /*5220*/  BSSY B0, `(.L_x_2007) ;  /* 0x0000059000007945 */ /* 0x000fe20003800000 */
[----:B------:R-:W-:Y:S03]  /*5230*/  ISETP.GE.AND P1, PT, R15, UR4, PT ;  /* 0x000000040f007c0c */ /* 0x000fe6000bf26270 */
[----:B------:R-:W-:Y:S06]  /*5240*/  IMAD.X R161, RZ, RZ, R101, P6 ;  /* 0x000000ffffa17224 */ /* 0x000fec00030e0665 */
[----:B------:R-:W-:Y:S05]  /*5250*/  @P0 BRA `(.L_x_2008) ;  /* 0x0000000400540947 */ /* 0x000fea0003800000 */
[----:B-----5:R-:W-:Y:S01]  /*5260*/  HADD2.F32 R36, -RZ, R49.H0_H0 ;  /* 0x20000031ff247230 */ /* 0x020fe20000004100 */
[----:B------:R-:W-:Y:S01]  /*5270*/  ULEA.HI UR26, UR4, UR4, URZ, 0x1 ;  /* 0x00000004041a7291 */ /* 0x000fe2000f8f083f */
[----:B------:R-:W-:Y:S02]  /*5280*/  MOV R157, RZ ;  /* 0x000000ff009d7202 */ /* 0x000fe40000000f00 */
[----:B------:R-:W-:Y:S01]  /*5290*/  MOV R137, RZ ;  /* 0x000000ff00897202 */ /* 0x000fe20000000f00 */
[----:B------:R-:W-:Y:S01]  /*52a0*/  USHF.R.S32.HI UR26, URZ, 0x1, UR26 ;  /* 0x000000013f1a7899 */ /* 0x000fe2000801141a */
[----:B------:R-:W-:Y:S02]  /*52b0*/  MOV R35, R48 ;  /* 0x0000003000237202 */ /* 0x000fe40000000f00 */
[----:B------:R-:W-:Y:S02]  /*52c0*/  MOV R48, R50 ;  /* 0x0000003200307202 */ /* 0x000fe40000000f00 */
[----:B------:R-:W-:Y:S01]  /*52d0*/  MOV R45, R51 ;  /* 0x00000033002d7202 */ /* 0x000fe20000000f00 */
[--C-:B----4-:R-:W-:Y:S01]  /*52e0*/  HADD2.F32 R31, -RZ, R35.reuse.H0_H0 ;  /* 0x20000023ff1f7230 */ /* 0x110fe20000004100 */
[----:B------:R-:W-:Y:S01]  /*52f0*/  ISETP.GE.AND P6, PT, R18, UR26, PT ;  /* 0x0000001a12007c0c */ /* 0x000fe2000bfc6270 */
[----:B------:R-:W-:Y:S01]  /*5300*/  HADD2.F32 R35, -RZ, R35.H1_H1 ;  /* 0x30000023ff237230 */ /* 0x000fe20000004100 */
[----:B------:R-:W-:Y:S11]  /*5310*/  MOV R159, UR26 ;  /* 0x0000001a009f7c02 */ /* 0x000ff60008000f00 */
[----:B------:R-:W-:Y:S02]  /*5320*/  @P6 IADD3 R159, RZ, -UR26, RZ ;  /* 0x8000001aff9f6c10 */ /* 0x000fe4000fffe0ff */
[----:B------:R-:W-:Y:S02]  /*5330*/  @P6 IADD3 R157, RZ, -UR26, RZ ;  /* 0x8000001aff9d6c10 */ /* 0x000fe4000fffe0ff */
[C---:B------:R-:W-:Y:S02]  /*5340*/  LEA R22, P0, R159.reuse, R100, 0x1 ;  /* 0x000000649f167211 */ /* 0x040fe400078008ff */
[----:B------:R-:W-:Y:S02]  /*5350*/  @P6 IADD3 R137, RZ, -UR26, RZ ;  /* 0x8000001aff896c10 */ /* 0x000fe4000fffe0ff */
[----:B------:R-:W-:Y:S02]  /*5360*/  LEA.HI.X.SX32 R23, R159, R101, 0x1, P0 ;  /* 0x000000659f177211 */ /* 0x000fe400000f0eff */
[C---:B------:R-:W-:Y:S03]  /*5370*/  LEA R40, P0, R157.reuse, R104, 0x1 ;  /* 0x000000689d287211 */ /* 0x040fe600078008ff */
[----:B------:R-:W2:Y:S01]  /*5380*/  LDG.E.128 R24, desc[UR6][R22.64] ;  /* 0x0000000616187981 */ /* 0x000ea2000c1e1d00 */
[----:B------:R-:W-:Y:S02]  /*5390*/  LEA.HI.X.SX32 R41, R157, R105, 0x1, P0 ;  /* 0x000000699d297211 */ /* 0x000fe400000f0eff */
[C---:B------:R-:W-:Y:S04]  /*53a0*/  LEA R156, P0, R137.reuse, R102, 0x1 ;  /* 0x00000066899c7211 */ /* 0x040fe800078008ff */
[----:B------:R-:W-:Y:S01]  /*53b0*/  LEA.HI.X.SX32 R157, R137, R103, 0x1, P0 ;  /* 0x00000067899d7211 */ /* 0x000fe200000f0eff */
[----:B------:R-:W3:Y:S08]  /*53c0*/  LDG.E.128 R40, desc[UR6][R40.64] ;  /* 0x0000000628287981 */ /* 0x000ef0000c1e1d00 */
[----:B------:R-:W4:Y:S01]  /*53d0*/  LDG.E.128 R156, desc[UR6][R156.64] ;  /* 0x000000069c9c7981 */ /* 0x000f22000c1e1d00 */
[--C-:B---3--:R-:W-:Y:S01]  /*53e0*/  HADD2.F32 R33, -RZ, R40.reuse.H0_H0 ;  /* 0x20000028ff217230 */ /* 0x108fe20000004100 */
[----:B--2---:R-:W-:Y:S01]  /*53f0*/  MOV R10, R24 ;  /* 0x00000018000a7202 */ /* 0x004fe20000000f00 */
[----:B------:R-:W-:Y:S01]  /*5400*/  HADD2.F32 R34, -RZ, R40.H1_H1 ;  /* 0x30000028ff227230 */ /* 0x000fe20000004100 */
[----:B------:R-:W-:Y:S01]  /*5410*/  MOV R11, R27 ;  /* 0x0000001b000b7202 */ /* 0x000fe20000000f00 */
[----:B------:R-:W-:Y:S01]  /*5420*/  HADD2.F32 R37, -RZ, R41.H0_H0 ;  /* 0x20000029ff257230 */ /* 0x000fe20000004100 */
[----:B------:R-:W-:Y:S01]  /*5430*/  MOV R23, R25 ;  /* 0x0000001900177202 */ /* 0x000fe20000000f00 */
[----:B------:R-:W-:Y:S01]  /*5440*/  HADD2.F32 R32, -RZ, R10.H0_H0 ;  /* 0x2000000aff207230 */ /* 0x000fe20000004100 */
[----:B------:R-:W-:Y:S01]  /*5450*/  MOV R28, R26 ;  /* 0x0000001a001c7202 */ /* 0x000fe20000000f00 */
[--C-:B----4-:R-:W-:Y:S02]  /*5460*/  HADD2.F32 R27, -RZ, R156.reuse.H0_H0 ;  /* 0x2000009cff1b7230 */ /* 0x110fe40000004100 */
[----:B------:R-:W-:Y:S02]  /*5470*/  HADD2.F32 R25, -RZ, R156.H1_H1 ;  /* 0x3000009cff197230 */ /* 0x000fe40000004100 */
[--C-:B------:R-:W-:Y:S02]  /*5480*/  HADD2.F32 R26, -RZ, R157.reuse.H0_H0 ;  /* 0x2000009dff1a7230 */ /* 0x100fe40000004100 */
[----:B------:R-:W-:Y:S01]  /*5490*/  @!P6 FADD.FTZ R27, -R27, -RZ ;  /* 0x800000ff1b1be221 */ /* 0x000fe20000010100 */
[----:B------:R-:W-:Y:S02]  /*54a0*/  HADD2.F32 R12, -RZ, R158.H1_H1 ;  /* 0x3000009eff0c7230 */ /* 0x000fe40000004100 */
[----:B------:R-:W-:Y:S01]  /*54b0*/  @!P6 FADD.FTZ R25, -R25, -RZ ;  /* 0x800000ff1919e221 */ /* 0x000fe20000010100 */
[----:B------:R-:W-:Y:S02]  /*54c0*/  HADD2.F32 R30, -RZ, R10.H1_H1 ;  /* 0x3000000aff1e7230 */ /* 0x000fe40000004100 */
[----:B------:R-:W-:Y:S01]  /*54d0*/  FMUL.FTZ R0, R32, R27 ;  /* 0x0000001b20007220 */ /* 0x000fe20000410000 */
[----:B------:R-:W-:Y:S02]  /*54e0*/  HADD2.F32 R24, -RZ, R157.H1_H1 ;  /* 0x3000009dff187230 */ /* 0x000fe40000004100 */
[----:B------:R-:W-:Y:S01]  /*54f0*/  @!P6 FADD.FTZ R26, -R26, -RZ ;  /* 0x800000ff1a1ae221 */ /* 0x000fe20000010100 */
[--C-:B------:R-:W-:Y:S02]  /*5500*/  HADD2.F32 R29, -RZ, R23.reuse.H0_H0 ;  /* 0x20000017ff1d7230 */ /* 0x100fe40000004100 */
[----:B------:R-:W-:Y:S01]  /*5510*/  @!P6 FADD.FTZ R12, -R12, -RZ ;  /* 0x800000ff0c0ce221 */ /* 0x000fe20000010100 */
[----:B------:R-:W-:Y:S02]  /*5520*/  HADD2.F32 R27, -RZ, R23.H1_H1 ;  /* 0x30000017ff1b7230 */ /* 0x000fe40000004100 */
[----:B------:R-:W-:Y:S01]  /*5530*/  FMUL.FTZ R2, R30, R25 ;  /* 0x000000191e027220 */ /* 0x000fe20000410000 */
[----:B------:R-:W-:Y:S02]  /*5540*/  HADD2.F32 R22, -RZ, R158.H0_H0 ;  /* 0x2000009eff167230 */ /* 0x000fe40000004100 */
[----:B------:R-:W-:Y:S01]  /*5550*/  @!P6 FADD.FTZ R24, -R24, -RZ ;  /* 0x800000ff1818e221 */ /* 0x000fe20000010100 */
[--C-:B------:R-:W-:Y:S02]  /*5560*/  HADD2.F32 R23, -RZ, R28.reuse.H1_H1 ;  /* 0x3000001cff177230 */ /* 0x100fe40000004100 */
[----:B------:R-:W-:Y:S01]  /*5570*/  FMUL.FTZ R3, R29, R26 ;  /* 0x0000001a1d037220 */ /* 0x000fe20000410000 */
[--C-:B------:R-:W-:Y:S02]  /*5580*/  HADD2.F32 R10, -RZ, R159.reuse.H0_H0 ;  /* 0x2000009fff0a7230 */ /* 0x100fe40000004100 */
[----:B------:R-:W-:Y:S01]  /*5590*/  @!P6 FADD.FTZ R22, -R22, -RZ ;  /* 0x800000ff1616e221 */ /* 0x000fe20000010100 */
[----:B------:R-:W-:Y:S02]  /*55a0*/  HADD2.F32 R9, -RZ, R159.H1_H1 ;  /* 0x3000009fff097230 */ /* 0x000fe40000004100 */
[----:B------:R-:W-:Y:S01]  /*55b0*/  FMUL.FTZ R6, R23, R12 ;  /* 0x0000000c17067220 */ /* 0x000fe20000410000 */
[----:B------:R-:W-:Y:S02]  /*55c0*/  HADD2.F32 R25, -RZ, R28.H0_H0 ;  /* 0x2000001cff197230 */ /* 0x000fe40000004100 */
[----:B------:R-:W-:Y:S01]  /*55d0*/  FFMA.FTZ R0, R31, R33, R0 ;  /* 0x000000211f007223 */ /* 0x000fe20000010000 */
[----:B------:R-:W-:Y:S02]  /*55e0*/  HADD2.F32 R23, -RZ, R11.H0_H0 ;  /* 0x2000000bff177230 */ /* 0x000fe40000004100 */
[----:B------:R-:W-:Y:S01]  /*55f0*/  @!P6 FADD.FTZ R10, -R10, -RZ ;  /* 0x800000ff0a0ae221 */ /* 0x000fe20000010100 */
[----:B------:R-:W-:Y:S02]  /*5600*/  HADD2.F32 R38, -RZ, R41.H1_H1 ;  /* 0x30000029ff267230 */ /* 0x000fe40000004100 */
[----:B------:R-:W-:Y:S01]  /*5610*/  FFMA.FTZ R2, R35, R34, R2 ;  /* 0x0000002223027223 */ /* 0x000fe20000010002 */
[----:B------:R-:W-:Y:S02]  /*5620*/  HADD2.F32 R12, -RZ, R11.H1_H1 ;  /* 0x3000000bff0c7230 */ /* 0x000fe40000004100 */
[----:B------:R-:W-:Y:S01]  /*5630*/  FMUL.FTZ R4, R27, R24 ;  /* 0x000000181b047220 */ /* 0x000fe20000410000 */
[----:B------:R-:W-:Y:S02]  /*5640*/  HADD2.F32 R31, -RZ, R49.H1_H1 ;  /* 0x30000031ff1f7230 */ /* 0x000fe40000004100 */
[----:B------:R-:W-:Y:S01]  /*5650*/  @!P6 FADD.FTZ R9, -R9, -RZ ;  /* 0x800000ff0909e221 */ /* 0x000fe20000010100 */
[----:B------:R-:W-:Y:S02]  /*5660*/  HADD2.F32 R39, -RZ, R42.H0_H0 ;  /* 0x2000002aff277230 */ /* 0x000fe40000004100 */
[----:B------:R-:W-:Y:S01]  /*5670*/  FMUL.FTZ R5, R25, R22 ;  /* 0x0000001619057220 */ /* 0x000fe20000410000 */
[----:B------:R-:W-:Y:S02]  /*5680*/  HADD2.F32 R34, -RZ, R48.H0_H0 ;  /* 0x20000030ff227230 */ /* 0x000fe40000004100 */
[----:B------:R-:W-:Y:S01]  /*5690*/  FFMA.FTZ R3, R36, R37, R3 ;  /* 0x0000002524037223 */ /* 0x000fe20000010003 */
[----:B------:R-:W-:Y:S02]  /*56a0*/  HADD2.F32 R40, -RZ, R42.H1_H1 ;  /* 0x3000002aff287230 */ /* 0x000fe40000004100 */
[----:B------:R-:W-:Y:S01]  /*56b0*/  FMUL.FTZ R7, R23, R10 ;  /* 0x0000000a17077220 */ /* 0x000fe20000410000 */
[----:B------:R-:W-:Y:S01]  /*56c0*/  HADD2.F32 R33, -RZ, R48.H1_H1 ;  /* 0x30000030ff217230 */ /* 0x000fe20000004100 */
[----:B------:R-:W-:Y:S01]  /*56d0*/  F2FP.F16.F32.PACK_AB R48, R2, R0 ;  /* 0x000000000230723e */ /* 0x000fe200000000ff */
        /* <DEDUP_REMOVED lines=10> */
[----:B------:R-:W-:Y:S02]  /*5780*/  FFMA.FTZ R8, R35, R42, R8 ;  /* 0x0000002a23087223 */ /* 0x000fe40000010008 */
[----:B------:R-:W-:Y:S03]  /*5790*/  F2FP.F16.F32.PACK_AB R50, R6, R5 ;  /* 0x000000050632723e */ /* 0x000fe600000000ff */
[----:B------:R-:W-:Y:S03]  /*57a0*/  F2FP.F16.F32.PACK_AB R51, R8, R7 ;  /* 0x000000070833723e */ /* 0x000fe600000000ff */
.L_x_2008:
[----:B------:R-:W-:Y:S05]  /*57b0*/  BSYNC B0 ;  /* 0x0000000000007941 */ /* 0x000fea0003800000 */
.L_x_2007:
[----:B-----5:R2:W-:Y:S01]  /*57c0*/  STG.E.128 desc[UR6][R94.64], R48 ;  /* 0x000000305e007986 */ /* 0x0205e2000c101d06 */
[----:B------:R-:W-:Y:S03]  /*57d0*/  BSSY B0, `(.L_x_2009) ;  /* 0x0000058000007945 */ /* 0x000fe60003800000 */
[----:B--2---:R2:W5:Y:S01]  /*57e0*/  LDG.E.128 R48, desc[UR6][R100.64+0x40] ;  /* 0x0000400664307981 */ /* 0x004562000c1e1d00 */
        /* <DEDUP_REMOVED lines=18> */
[----:B------:R-:W-:Y:S02]  /*5910*/  LEA R22, P1, R159, R160, 0x1 ;  /* 0x000000a09f167211 */ /* 0x000fe400078208ff */
[----:B------:R-:W-:Y:S02]  /*5920*/  LEA R156, P0, R137, R102, 0x1 ;  /* 0x00000066899c7211 */ /* 0x000fe400078008ff */
[----:B------:R-:W-:Y:S01]  /*5930*/  LEA.HI.X.SX32 R23, R159, R161, 0x1, P1 ;  /* 0x000000a19f177211 */ /* 0x000fe200008f0eff */
[----:B------:R-:W3:Y:S01]  /*5940*/  LDG.E.128 R40, desc[UR6][R40.64+0x40] ;  /* 0x0000400628287981 */ /* 0x000ee2000c1e1d00 */
[----:B------:R-:W-:Y:S07]  /*5950*/  LEA.HI.X.SX32 R157, R137, R103, 0x1, P0 ;  /* 0x00000067899d7211 */ /* 0x000fee00000f0eff */
[----:B------:R-:W4:Y:S08]  /*5960*/  LDG.E.128 R24, desc[UR6][R22.64] ;  /* 0x0000000616187981 */ /* 0x000f30000c1e1d00 */
[----:B------:R-:W2:Y:S01]  /*5970*/  LDG.E.128 R156, desc[UR6][R156.64+0x40] ;  /* 0x000040069c9c7981 */ /* 0x000ea2000c1e1d00 */
[--C-:B---3--:R-:W-:Y:S02]  /*5980*/  HADD2.F32 R33, -RZ, R40.reuse.H0_H0 ;  /* 0x20000028ff217230 */ /* 0x108fe40000004100 */
[----:B------:R-:W-:Y:S02]  /*5990*/  HADD2.F32 R34, -RZ, R40.H1_H1 ;  /* 0x30000028ff227230 */ /* 0x000fe40000004100 */
[--C-:B------:R-:W-:Y:S02]  /*59a0*/  HADD2.F32 R37, -RZ, R41.reuse.H0_H0 ;  /* 0x20000029ff257230 */ /* 0x100fe40000004100 */
[----:B------:R-:W-:Y:S02]  /*59b0*/  HADD2.F32 R38, -RZ, R41.H1_H1 ;  /* 0x30000029ff267230 */ /* 0x000fe40000004100 */
[--C-:B------:R-:W-:Y:S01]  /*59c0*/  HADD2.F32 R39, -RZ, R42.reuse.H0_H0 ;  /* 0x2000002aff277230 */ /* 0x100fe20000004100 */
[----:B----4-:R-:W-:Y:S01]  /*59d0*/  MOV R10, R24 ;  /* 0x00000018000a7202 */ /* 0x010fe20000000f00 */
[----:B------:R-:W-:Y:S01]  /*59e0*/  HADD2.F32 R40, -RZ, R42.H1_H1 ;  /* 0x3000002aff287230 */ /* 0x000fe20000004100 */
[----:B------:R-:W-:Y:S01]  /*59f0*/  MOV R11, R27 ;  /* 0x0000001b000b7202 */ /* 0x000fe20000000f00 */
[----:B------:R-:W-:Y:S01]  /*5a00*/  HADD2.F32 R41, -RZ, R43.H0_H0 ;  /* 0x2000002bff297230 */ /* 0x000fe20000004100 */
[----:B------:R-:W-:Y:S01]  /*5a10*/  MOV R23, R25 ;  /* 0x0000001900177202 */ /* 0x000fe20000000f00 */
[----:B------:R-:W-:Y:S01]  /*5a20*/  HADD2.F32 R32, -RZ, R10.H0_H0 ;  /* 0x2000000aff207230 */ /* 0x000fe20000004100 */
[----:B------:R-:W-:Y:S01]  /*5a30*/  MOV R28, R26 ;  /* 0x0000001a001c7202 */ /* 0x000fe20000000f00 */
[--C-:B--2---:R-:W-:Y:S02]  /*5a40*/  HADD2.F32 R27, -RZ, R156.reuse.H0_H0 ;  /* 0x2000009cff1b7230 */ /* 0x104fe40000004100 */
        /* <DEDUP_REMOVED lines=23> */
[--C-:B------:R-:W-:Y:S02]  /*5bc0*/  HADD2.F32 R23, -RZ, R11.reuse.H0_H0 ;  /* 0x2000000bff177230 */ /* 0x100fe40000004100 */
[----:B------:R-:W-:Y:S01]  /*5bd0*/  @!P6 FADD.FTZ R10, -R10, -RZ ;  /* 0x800000ff0a0ae221 */ /* 0x000fe20000010100 */
[----:B------:R-:W-:Y:S02]  /*5be0*/  HADD2.F32 R12, -RZ, R11.H1_H1 ;  /* 0x3000000bff0c7230 */ /* 0x000fe40000004100 */
        /* <DEDUP_REMOVED lines=22> */
.L_x_2010:
[----:B------:R-:W-:Y:S05]  /*5d50*/  BSYNC B0 ;  /* 0x0000000000007941 */ /* 0x000fea0003800000 */
.L_x_2009:
[----:B-----5:R3:W-:Y:S01]  /*5d60*/  STG.E.128 desc[UR6][R94.64+0x40], R48 ;  /* 0x000040305e007986 */ /* 0x0207e2000c101d06 */
[----:B------:R-:W-:Y:S01]  /*5d70*/  ISETP.GE.AND P0, PT, R14, UR4, PT ;  /* 0x000000040e007c0c */ /* 0x000fe2000bf06270 */
[----:B------:R-:W-:Y:S01]  /*5d80*/  BSSY B0, `(.L_x_2011) ;  /* 0x000005a000007945 */ /* 0x000fe20003800000 */
[----:B------:R-:W-:Y:S05]  /*5d90*/  IADD3 R158, P1, R100, 0x80, RZ ;  /* 0x00000080649e7810 */ /* 0x000fea0007f3e0ff */
[----:B------:R-:W-:Y:S01]  /*5da0*/  IMAD.X R159, RZ, RZ, R101, P1 ;  /* 0x000000ffff9f7224 */ /* 0x000fe200008e0665 */
[----:B---3--:R3:W5:Y:S05]  /*5db0*/  LDG.E.128 R48, desc[UR6][R100.64+0x80] ;  /* 0x0000800664307981 */ /* 0x00876a000c1e1d00 */
        /* <DEDUP_REMOVED lines=16> */
[C---:B------:R-:W-:Y:S02]  /*5ec0*/  LEA R40, P0, R157.reuse, R104, 0x1 ;  /* 0x000000689d287211 */ /* 0x040fe400078008ff */
[----:B------:R-:W-:Y:S02]  /*5ed0*/  @P6 IADD3 R137, RZ, -UR26, RZ ;  /* 0x8000001aff896c10 */ /* 0x000fe4000fffe0ff */
[----:B------:R-:W-:Y:S02]  /*5ee0*/  LEA.HI.X.SX32 R23, R156, R159, 0x1, P1 ;  /* 0x0000009f9c177211 */ /* 0x000fe400008f0eff */
[----:B------:R-:W-:Y:S02]  /*5ef0*/  LEA.HI.X.SX32 R41, R157, R105, 0x1, P0 ;  /* 0x000000699d297211 */ /* 0x000fe400000f0eff */
[C---:B------:R-:W-:Y:S01]  /*5f00*/  LEA R156, P0, R137.reuse, R102, 0x1 ;  /* 0x00000066899c7211 */ /* 0x040fe200078008ff */
[----:B------:R-:W4:Y:S03]  /*5f10*/  LDG.E.128 R24, desc[UR6][R22.64] ;  /* 0x0000000616187981 */ /* 0x000f26000c1e1d00 */
[----:B------:R-:W-:Y:S05]  /*5f20*/  LEA.HI.X.SX32 R157, R137, R103, 0x1, P0 ;  /* 0x00000067899d7211 */ /* 0x000fea00000f0eff */
[----:B------:R-:W2:Y:S08]  /*5f30*/  LDG.E.128 R40, desc[UR6][R40.64+0x80] ;  /* 0x0000800628287981 */ /* 0x000eb0000c1e1d00 */
[----:B------:R-:W3:Y:S01]  /*5f40*/  LDG.E.128 R156, desc[UR6][R156.64+0x80] ;  /* 0x000080069c9c7981 */ /* 0x000ee2000c1e1d00 */
[--C-:B--2---:R-:W-:Y:S01]  /*5f50*/  HADD2.F32 R33, -RZ, R40.reuse.H0_H0 ;  /* 0x20000028ff217230 */ /* 0x104fe20000004100 */
[----:B----4-:R-:W-:Y:S01]  /*5f60*/  MOV R10, R24 ;  /* 0x00000018000a7202 */ /* 0x010fe20000000f00 */
[----:B------:R-:W-:Y:S01]  /*5f70*/  HADD2.F32 R34, -RZ, R40.H1_H1 ;  /* 0x30000028ff227230 */ /* 0x000fe20000004100 */
[----:B------:R-:W-:Y:S01]  /*5f80*/  MOV R11, R27 ;  /* 0x0000001b000b7202 */ /* 0x000fe20000000f00 */
[----:B------:R-:W-:Y:S01]  /*5f90*/  HADD2.F32 R37, -RZ, R41.H0_H0 ;  /* 0x20000029ff257230 */ /* 0x000fe20000004100 */
[----:B------:R-:W-:Y:S01]  /*5fa0*/  MOV R23, R25 ;  /* 0x0000001900177202 */ /* 0x000fe20000000f00 */
[----:B------:R-:W-:Y:S01]  /*5fb0*/  HADD2.F32 R32, -RZ, R10.H0_H0 ;  /* 0x2000000aff207230 */ /* 0x000fe20000004100 */
[----:B------:R-:W-:Y:S01]  /*5fc0*/  MOV R28, R26 ;  /* 0x0000001a001c7202 */ /* 0x000fe20000000f00 */
[--C-:B---3--:R-:W-:Y:S02]  /*5fd0*/  HADD2.F32 R27, -RZ, R156.reuse.H0_H0 ;  /* 0x2000009cff1b7230 */ /* 0x108fe40000004100 */
        /* <DEDUP_REMOVED lines=52> */
.L_x_2012:
[----:B------:R-:W-:Y:S05]  /*6320*/  BSYNC B0 ;  /* 0x0000000000007941 */ /* 0x000fea0003800000 */
.L_x_2011:
[----:B-----5:R1:W-:Y:S02]  /*6330*/  STG.E.128 desc[UR6][R94.64+0x80], R48 ;  /* 0x000080305e007986 */ /* 0x0203e4000c101d06 */
.L_x_2006:
[----:B------:R-:W-:Y:S05]  /*6340*/  BSYNC B1 ;  /* 0x0000000000017941 */ /* 0x000fea0003800000 */
.L_x_2005:
[----:B------:R-:W-:Y:S04]  /*6350*/  BSSY B1, `(.L_x_2013) ;  /* 0x0000128000017945 */ /* 0x000fe80003800000 */
[----:B------:R-:W-:Y:S05]  /*6360*/  @!P5 BRA `(.L_x_2014) ;  /* 0x000000100098d947 */ /* 0x000fea0003800000 */
[C---:B------:R-:W-:Y:S01]  /*6370*/  LEA R162, P6, R71.reuse, R100, 0x1 ;  /* 0x0000006447a27211 */ /* 0x040fe200078c08ff */
[----:B------:R-:W-:Y:S01]  /*6380*/  BSSY B0, `(.L_x_2015) ;  /* 0x0000063000007945 */ /* 0x000fe20003800000 */
[----:B------:R-:W-:Y:S02]  /*6390*/  ISETP.GE.AND P5, PT, R18, UR4, PT ;  /* 0x0000000412007c0c */ /* 0x000fe4000bfa6270 */
[----:B------:R-:W-:Y:S02]  /*63a0*/  LEA.HI.X R163, R71, R101, R70, 0x1, P6 ;  /* 0x0000006547a37211 */ /* 0x000fe400030f0c46 */
[C---:B------:R-:W-:Y:S02]  /*63b0*/  LEA R160, P1, R56.reuse, R94, 0x1 ;  /* 0x0000005e38a07211 */ /* 0x040fe400078208ff */
[----:B------:R-:W-:Y:S01]  /*63c0*/  ISETP.GE.AND P0, PT, R15, UR4, PT ;  /* 0x000000040f007c0c */ /* 0x000fe2000bf06270 */
[----:B-1----:R1:W5:Y:S01]  /*63d0*/  LDG.E.128 R48, desc[UR6][R162.64] ;  /* 0x00000006a2307981 */ /* 0x002362000c1e1d00 */
[----:B------:R-:W-:Y:S02]  /*63e0*/  LEA.HI.X R161, R56, R95, R55, 0x1, P1 ;  /* 0x0000005f38a17211 */ /* 0x000fe400008f0c37 */
[----:B------:R-:W-:Y:S05]  /*63f0*/  IADD3 R164, P1, R162, 0x40, RZ ;  /* 0x00000040a2a47810 */ /* 0x000fea0007f3e0ff */
[----:B------:R-:W-:Y:S01]  /*6400*/  IMAD.X R165, RZ, RZ, R163, P1 ;  /* 0x000000ffffa57224 */ /* 0x000fe200008e06a3 */
[----:B------:R-:W-:Y:S07]  /*6410*/  @P5 BRA `(.L_x_2016) ;  /* 0x0000000400645947 */ /* 0x000fee0003800000 */
[----:B-----5:R-:W-:Y:S01]  /*6420*/  HADD2.F32 R36, -RZ, R49.H0_H0 ;  /* 0x20000031ff247230 */ /* 0x020fe20000004100 */
[----:B------:R-:W-:Y:S01]  /*6430*/  ULEA.HI UR26, UR4, UR4, URZ, 0x1 ;  /* 0x00000004041a7291 */ /* 0x000fe2000f8f083f */
[----:B------:R-:W-:Y:S02]  /*6440*/  MOV R156, RZ ;  /* 0x000000ff009c7202 */ /* 0x000fe40000000f00 */
[----:B------:R-:W-:Y:S01]  /*6450*/  MOV R166, RZ ;  /* 0x000000ff00a67202 */ /* 0x000fe20000000f00 */
[----:B------:R-:W-:Y:S01]  /*6460*/  USHF.R.S32.HI UR26, URZ, 0x1, UR26 ;  /* 0x000000013f1a7899 */ /* 0x000fe2000801141a */
[----:B------:R-:W-:Y:S02]  /*6470*/  MOV R35, R48 ;  /* 0x0000003000237202 */ /* 0x000fe40000000f00 */
[----:B------:R-:W-:Y:S02]  /*6480*/  MOV R48, R50 ;  /* 0x0000003200307202 */ /* 0x000fe40000000f00 */
[----:B------:R-:W-:Y:S02]  /*6490*/  MOV R45, R51 ;  /* 0x00000033002d7202 */ /* 0x000fe40000000f00 */
[----:B------:R-:W-:Y:S02]  /*64a0*/  ISETP.GE.AND P5, PT, R18, UR26, PT ;  /* 0x0000001a12007c0c */ /* 0x000fe4000bfa6270 */
[----:B------:R-:W-:Y:S11]  /*64b0*/  MOV R157, UR26 ;  /* 0x0000001a009d7c02 */ /* 0x000ff60008000f00 */
[----:B------:R-:W-:Y:S02]  /*64c0*/  @P5 IADD3 R157, RZ, -UR26, RZ ;  /* 0x8000001aff9d5c10 */ /* 0x000fe4000fffe0ff */
[----:B------:R-:W-:Y:S02]  /*64d0*/  @P5 IADD3 R156, RZ, -UR26, RZ ;  /* 0x8000001aff9c5c10 */ /* 0x000fe4000fffe0ff */
[----:B----4-:R-:W-:Y:S02]  /*64e0*/  LEA R10, P1, R157, R162, 0x1 ;  /* 0x000000a29d0a7211 */ /* 0x010fe400078208ff */
[----:B------:R-:W-:Y:S02]  /*64f0*/  IADD3 R137, P6, R129, R156, RZ ;  /* 0x0000009c81897210 */ /* 0x000fe40007fde0ff */
[----:B------:R-:W-:Y:S02]  /*6500*/  LEA.HI.X.SX32 R11, R157, R163, 0x1, P1 ;  /* 0x000000a39d0b7211 */ /* 0x000fe400008f0eff */
[----:B------:R-:W-:Y:S02]  /*6510*/  LEA.HI.X.SX32 R156, R156, R114, 0x1, P6 ;  /* 0x000000729c9c7211 */ /* 0x000fe400030f0eff */
[C---:B------:R-:W-:Y:S01]  /*6520*/  LEA R158, P1, R137.reuse, R102, 0x1 ;  /* 0x00000066899e7211 */ /* 0x040fe200078208ff */
[----:B------:R-:W4:Y:S01]  /*6530*/  LDG.E.128 R28, desc[UR6][R10.64] ;  /* 0x000000060a1c7981 */ /* 0x000f22000c1e1d00 */
[----:B------:R-:W-:Y:S02]  /*6540*/  @P5 IADD3 R166, RZ, -UR26, RZ ;  /* 0x8000001affa65c10 */ /* 0x000fe4000fffe0ff */
[----:B------:R-:W-:Y:S02]  /*6550*/  LEA.HI.X R159, R137, R103, R156, 0x1, P1 ;  /* 0x00000067899f7211 */ /* 0x000fe400008f0c9c */
[----:B------:R-:W-:Y:S04]  /*6560*/  IADD3 R137, P1, R129, R166, RZ ;  /* 0x000000a681897210 */ /* 0x000fe80007f3e0ff */
[----:B------:R-:W-:Y:S01]  /*6570*/  LEA.HI.X.SX32 R166, R166, R114, 0x1, P1 ;  /* 0x00000072a6a67211 */ /* 0x000fe200008f0eff */
[----:B------:R-:W2:Y:S01]  /*6580*/  LDG.E.128 R156, desc[UR6][R158.64] ;  /* 0x000000069e9c7981 */ /* 0x000ea2000c1e1d00 */
[C---:B------:R-:W-:Y:S04]  /*6590*/  LEA R32, P1, R137.reuse, R104, 0x1 ;  /* 0x0000006889207211 */ /* 0x040fe800078208ff */
[----:B------:R-:W-:Y:S05]  /*65a0*/  LEA.HI.X R33, R137, R105, R166, 0x1, P1 ;  /* 0x0000006989217211 */ /* 0x000fea00008f0ca6 */
[----:B------:R3:W4:Y:S02]  /*65b0*/  LDG.E.128 R40, desc[UR6][R32.64] ;  /* 0x0000000620287981 */ /* 0x000724000c1e1d00 */
[--C-:B---3--:R-:W-:Y:S02]  /*65c0*/  HADD2.F32 R33, -RZ, R35.reuse.H0_H0 ;  /* 0x20000023ff217230 */ /* 0x108fe40000004100 */
[----:B------:R-:W-:Y:S02]  /*65d0*/  HADD2.F32 R35, -RZ, R35.H1_H1 ;  /* 0x30000023ff237230 */ /* 0x000fe40000004100 */
[--C-:B--2---:R-:W-:Y:S01]  /*65e0*/  HADD2.F32 R25, -RZ, R157.reuse.H0_H0 ;  /* 0x2000009dff197230 */ /* 0x104fe20000004100 */
[----:B----4-:R-:W-:Y:S01]  /*65f0*/  MOV R26, R28 ;  /* 0x0000001c001a7202 */ /* 0x010fe20000000f00 */
[--C-:B------:R-:W-:Y:S01]  /*6600*/  HADD2.F32 R28, -RZ, R156.reuse.H1_H1 ;  /* 0x3000009cff1c7230 */ /* 0x100fe20000004100 */
[----:B------:R-:W-:Y:S01]  /*6610*/  MOV R10, R30 ;  /* 0x0000001e000a7202 */ /* 0x000fe20000000f00 */
[----:B------:R-:W-:Y:S01]  /*6620*/  HADD2.F32 R30, -RZ, R156.H0_H0 ;  /* 0x2000009cff1e7230 */ /* 0x000fe20000004100 */
[----:B------:R-:W-:Y:S01]  /*6630*/  MOV R23, R29 ;  /* 0x0000001d00177202 */ /* 0x000fe20000000f00 */
[----:B------:R-:W-:Y:S01]  /*6640*/  HADD2.F32 R12, -RZ, R157.H1_H1 ;  /* 0x3000009dff0c7230 */ /* 0x000fe20000004100 */
[----:B------:R-:W-:Y:S01]  /*6650*/  MOV R27, R31 ;  /* 0x0000001f001b7202 */ /* 0x000fe20000000f00 */
        /* <DEDUP_REMOVED lines=12> */
[--C-:B------:R-:W-:Y:S02]  /*6720*/  HADD2.F32 R32, -RZ, R40.reuse.H0_H0 ;  /* 0x20000028ff207230 */ /* 0x100fe40000004100 */
        /* <DEDUP_REMOVED lines=9> */
[----:B------:R-:W-:Y:S02]  /*67c0*/  HADD2.F32 R23, -RZ, R10.H1_H1 ;  /* 0x3000000aff177230 */ /* 0x000fe40000004100 */
[----:B------:R-:W-:Y:S01]  /*67d0*/  @!P5 FADD.FTZ R11, -R11, -RZ ;  /* 0x800000ff0b0bd221 */ /* 0x000fe20000010100 */
[----:B------:R-:W-:Y:S02]  /*67e0*/  HADD2.F32 R37, -RZ, R41.H0_H0 ;  /* 0x20000029ff257230 */ /* 0x000fe40000004100 */
[----:B------:R-:W-:Y:S01]  /*67f0*/  @!P5 FADD.FTZ R9, -R9, -RZ ;  /* 0x800000ff0909d221 */ /* 0x000fe20000010100 */
[--C-:B------:R-:W-:Y:S02]  /*6800*/  HADD2.F32 R12, -RZ, R27.reuse.H0_H0 ;  /* 0x2000001bff0c7230 */ /* 0x100fe40000004100 */
[----:B------:R-:W-:Y:S01]  /*6810*/  FFMA.FTZ R2, R35, R34, R2 ;  /* 0x0000002223027223 */ /* 0x000fe20000010002 */
[----:B------:R-:W-:Y:S02]  /*6820*/  HADD2.F32 R10, -RZ, R27.H1_H1 ;  /* 0x3000001bff0a7230 */ /* 0x000fe40000004100 */
[----:B------:R-:W-:Y:S01]  /*6830*/  FMUL.FTZ R5, R25, R24 ;  /* 0x0000001819057220 */ /* 0x000fe20000410000 */
        /* <DEDUP_REMOVED lines=10> */
[----:B------:R-:W-:Y:S01]  /*68e0*/  HADD2.F32 R35, -RZ, R48.H1_H1 ;  /* 0x30000030ff237230 */ /* 0x000fe20000004100 */
[----:B------:R-:W-:Y:S01]  /*68f0*/  F2FP.F16.F32.PACK_AB R48, R2, R0 ;  /* 0x000000000230723e */ /* 0x000fe200000000ff */
[----:B------:R-:W-:Y:S02]  /*6900*/  HADD2.F32 R41, -RZ, R43.H0_H0 ;  /* 0x2000002bff297230 */ /* 0x000fe40000004100 */
[----:B------:R-:W-:Y:S01]  /*6910*/  FFMA.FTZ R5, R32, R39, R5 ;  /* 0x0000002720057223 */ /* 0x000fe20000010005 */
[----:B------:R-:W-:Y:S01]  /*6920*/  F2FP.F16.F32.PACK_AB R49, R4, R3 ;  /* 0x000000030431723e */ /* 0x000fe200000000ff */
[----:B------:R-:W-:Y:S02]  /*6930*/  HADD2.F32 R34, -RZ, R45.H0_H0 ;  /* 0x2000002dff227230 */ /* 0x000fe40000004100 */
[----:B------:R-:W-:Y:S01]  /*6940*/  FFMA.FTZ R6, R35, R40, R6 ;  /* 0x0000002823067223 */ /* 0x000fe20000010006 */
[----:B------:R-:W-:Y:S02]  /*6950*/  HADD2.F32 R42, -RZ, R43.H1_H1 ;  /* 0x3000002bff2a7230 */ /* 0x000fe40000004100 */
[----:B------:R-:W-:Y:S02]  /*6960*/  HADD2.F32 R37, -RZ, R45.H1_H1 ;  /* 0x3000002dff257230 */ /* 0x000fe40000004100 */
[----:B------:R-:W-:Y:S01]  /*6970*/  FFMA.FTZ R7, R34, R41, R7 ;  /* 0x0000002922077223 */ /* 0x000fe20000010007 */
[----:B------:R-:W-:Y:S02]  /*6980*/  F2FP.F16.F32.PACK_AB R50, R6, R5 ;  /* 0x000000050632723e */ /* 0x000fe400000000ff */
[----:B------:R-:W-:Y:S05]  /*6990*/  FFMA.FTZ R8, R37, R42, R8 ;  /* 0x0000002a25087223 */ /* 0x000fea0000010008 */
[----:B------:R-:W-:Y:S02]  /*69a0*/  F2FP.F16.F32.PACK_AB R51, R8, R7 ;  /* 0x000000070833723e */ /* 0x000fe400000000ff */
.L_x_2016:
[----:B------:R-:W-:Y:S05]  /*69b0*/  BSYNC B0 ;  /* 0x0000000000007941 */ /* 0x000fea0003800000 */
.L_x_2015:
[----:B-----5:R2:W-:Y:S01]  /*69c0*/  STG.E.128 desc[UR6][R160.64], R48 ;  /* 0x00000030a0007986 */ /* 0x0205e2000c101d06 */
[----:B------:R-:W-:Y:S03]  /*69d0*/  BSSY B0, `(.L_x_2017) ;  /* 0x000005c000007945 */ /* 0x000fe60003800000 */
[----:B--2---:R2:W5:Y:S01]  /*69e0*/  LDG.E.128 R48, desc[UR6][R162.64+0x40] ;  /* 0x00004006a2307981 */ /* 0x004562000c1e1d00 */
[----:B------:R-:W-:Y:S05]  /*69f0*/  @P0 BRA `(.L_x_2018) ;  /* 0x0000000400640947 */ /* 0x000fea0003800000 */
[----:B-----5:R-:W-:Y:S01]  /*6a00*/  HADD2.F32 R36, -RZ, R49.H0_H0 ;  /* 0x20000031ff247230 */ /* 0x020fe20000004100 */
[----:B------:R-:W-:Y:S01]  /*6a10*/  ULEA.HI UR26, UR4, UR4, URZ, 0x1 ;  /* 0x00000004041a7291 */ /* 0x000fe2000f8f083f */
[----:B------:R-:W-:Y:S02]  /*6a20*/  MOV R156, RZ ;  /* 0x000000ff009c7202 */ /* 0x000fe40000000f00 */
[----:B------:R-:W-:Y:S01]  /*6a30*/  MOV R35, R48 ;  /* 0x0000003000237202 */ /* 0x000fe20000000f00 */
[----:B------:R-:W-:Y:S01]  /*6a40*/  USHF.R.S32.HI UR26, URZ, 0x1, UR26 ;  /* 0x000000013f1a7899 */ /* 0x000fe2000801141a */
[----:B------:R-:W-:Y:S02]  /*6a50*/  MOV R48, R50 ;  /* 0x0000003200307202 */ /* 0x000fe40000000f00 */
[----:B------:R-:W-:Y:S03]  /*6a60*/  MOV R45, R51 ;  /* 0x00000033002d7202 */ /* 0x000fe60000000f00 */
[----:B------:R-:W-:Y:S02]  /*6a70*/  ISETP.GE.AND P1, PT, R15, UR26, PT ;  /* 0x0000001a0f007c0c */ /* 0x000fe4000bf26270 */
[----:B------:R-:W-:Y:S11]  /*6a80*/  MOV R157, UR26 ;  /* 0x0000001a009d7c02 */ /* 0x000ff60008000f00 */
[----:B------:R-:W-:Y:S02]  /*6a90*/  @P1 IADD3 R157, RZ, -UR26, RZ ;  /* 0x8000001aff9d1c10 */ /* 0x000fe4000fffe0ff */
[----:B------:R-:W-:Y:S02]  /*6aa0*/  @P1 IADD3 R156, RZ, -UR26, RZ ;  /* 0x8000001aff9c1c10 */ /* 0x000fe4000fffe0ff */
[C---:B----4-:R-:W-:Y:S02]  /*6ab0*/  LEA R10, P0, R157.reuse, R164, 0x1 ;  /* 0x000000a49d0a7211 */ /* 0x050fe400078008ff */
[----:B------:R-:W-:Y:S02]  /*6ac0*/  IADD3 R137, P5, R122, R156, RZ ;  /* 0x0000009c7a897210 */ /* 0x000fe40007fbe0ff */
[----:B------:R-:W-:Y:S02]  /*6ad0*/  LEA.HI.X.SX32 R11, R157, R165, 0x1, P0 ;  /* 0x000000a59d0b7211 */ /* 0x000fe400000f0eff */
[----:B------:R-:W-:Y:S02]  /*6ae0*/  LEA.HI.X.SX32 R156, R156, R113, 0x1, P5 ;  /* 0x000000719c9c7211 */ /* 0x000fe400028f0eff */
[C---:B------:R-:W-:Y:S01]  /*6af0*/  LEA R158, P0, R137.reuse, R102, 0x1 ;  /* 0x00000066899e7211 */ /* 0x040fe200078008ff */
[----:B------:R-:W4:Y:S01]  /*6b00*/  LDG.E.128 R28, desc[UR6][R10.64] ;  /* 0x000000060a1c7981 */ /* 0x000f22000c1e1d00 */
        /* <DEDUP_REMOVED lines=8> */
[----:B------:R1:W2:Y:S02]  /*6b90*/  LDG.E.128 R40, desc[UR6][R32.64] ;  /* 0x0000000620287981 */ /* 0x0002a4000c1e1d00 */
[--C-:B-1----:R-:W-:Y:S02]  /*6ba0*/  HADD2.F32 R33, -RZ, R35.reuse.H0_H0 ;  /* 0x20000023ff217230 */ /* 0x102fe40000004100 */
[----:B------:R-:W-:Y:S02]  /*6bb0*/  HADD2.F32 R35, -RZ, R35.H1_H1 ;  /* 0x30000023ff237230 */ /* 0x000fe40000004100 */
[--C-:B---3--:R-:W-:Y:S01]  /*6bc0*/  HADD2.F32 R25, -RZ, R157.reuse.H0_H0 ;  /* 0x2000009dff197230 */ /* 0x108fe20000004100 */
        /* <DEDUP_REMOVED lines=19> */
[--C-:B--2---:R-:W-:Y:S02]  /*6d00*/  HADD2.F32 R32, -RZ, R40.reuse.H0_H0 ;  /* 0x20000028ff207230 */ /* 0x104fe40000004100 */
        /* <DEDUP_REMOVED lines=40> */
.L_x_2018:
[----:B------:R-:W-:Y:S05]  /*6f90*/  BSYNC B0 ;  /* 0x0000000000007941 */ /* 0x000fea0003800000 */
.L_x_2017:
[----:B-----5:R1:W-:Y:S01]  /*6fa0*/  STG.E.128 desc[UR6][R160.64+0x40], R48 ;  /* 0x00004030a0007986 */ /* 0x0203e2000c101d06 */
[----:B------:R-:W-:Y:S01]  /*6fb0*/  ISETP.GE.AND P0, PT, R14, UR4, PT ;  /* 0x000000040e007c0c */ /* 0x000fe2000bf06270 */
[----:B------:R-:W-:Y:S01]  /*6fc0*/  BSSY B0, `(.L_x_2019) ;  /* 0x000005f000007945 */ /* 0x000fe20003800000 */
[----:B----4-:R-:W-:Y:S01]  /*6fd0*/  IADD3 R4, P1, R162, 0x80, RZ ;  /* 0x00000080a2047810 */ /* 0x010fe20007f3e0ff */
[----:B------:R1:W5:Y:S04]  /*6fe0*/  LDG.E.128 R24, desc[UR6][R162.64+0x80] ;  /* 0x00008006a2187981 */ /* 0x000368000c1e1d00 */
[----:B------:R-:W-:Y:S06]  /*6ff0*/  IMAD.X R5, RZ, RZ, R163, P1 ;  /* 0x000000ffff057224 */ /* 0x000fec00008e06a3 */
[----:B------:R-:W-:Y:S05]  /*7000*/  @P0 BRA `(.L_x_2020) ;  /* 0x0000000400680947 */ /* 0x000fea0003800000 */
[----:B------:R-:W-:Y:S01]  /*7010*/  ULEA.HI UR26, UR4, UR4, URZ, 0x1 ;  /* 0x00000004041a7291 */ /* 0x000fe2000f8f083f */
[----:B------:R-:W-:Y:S02]  /*7020*/  MOV R2, RZ ;  /* 0x000000ff00027202 */ /* 0x000fe40000000f00 */
[----:B-----5:R-:W-:Y:S01]  /*7030*/  MOV R35, R25 ;  /* 0x0000001900237202 */ /* 0x020fe20000000f00 */
[----:B------:R-:W-:Y:S01]  /*7040*/  USHF.R.S32.HI UR26, URZ, 0x1, UR26 ;  /* 0x000000013f1a7899 */ /* 0x000fe2000801141a */
[----:B------:R-:W-:Y:S02]  /*7050*/  MOV R22, R24 ;  /* 0x0000001800167202 */ /* 0x000fe40000000f00 */
[----:B------:R-:W-:Y:S01]  /*7060*/  MOV R32, R26 ;  /* 0x0000001a00207202 */ /* 0x000fe20000000f00 */
        /* <DEDUP_REMOVED lines=9> */
[----:B------:R-:W-:Y:S02]  /*7100*/  LEA R36, P0, R0, R102, 0x1 ;  /* 0x0000006600247211 */ /* 0x000fe400078008ff */
[----:B------:R-:W-:Y:S01]  /*7110*/  LEA.HI.X.SX32 R2, R2, R112, 0x1, P5 ;  /* 0x0000007002027211 */ /* 0x000fe200028f0eff */
[----:B------:R-:W4:Y:S03]  /*7120*/  LDG.E.128 R4, desc[UR6][R10.64] ;  /* 0x000000060a047981 */ /* 0x000f26000c1e1d00 */
[----:B------:R-:W-:Y:S02]  /*7130*/  LEA.HI.X R37, R0, R103, R2, 0x1, P0 ;  /* 0x0000006700257211 */ /* 0x000fe400000f0c02 */
[----:B------:R-:W-:Y:S02]  /*7140*/  MOV R0, RZ ;  /* 0x000000ff00007202 */ /* 0x000fe40000000f00 */
[----:B------:R-:W-:Y:S02]  /*7150*/  @P1 IADD3 R0, RZ, -UR26, RZ ;  /* 0x8000001aff001c10 */ /* 0x000fe4000fffe0ff */
[----:B------:R-:W2:Y:S02]  /*7160*/  LDG.E.128 R36, desc[UR6][R36.64] ;  /* 0x0000000624247981 */ /* 0x000ea4000c1e1d00 */
[----:B------:R-:W-:Y:S04]  /*7170*/  IADD3 R3, P0, R121, R0, RZ ;  /* 0x0000000079037210 */ /* 0x000fe80007f1e0ff */
[----:B------:R-:W-:Y:S02]  /*7180*/  LEA.HI.X.SX32 R0, R0, R112, 0x1, P0 ;  /* 0x0000007000007211 */ /* 0x000fe400000f0eff */
[C---:B------:R-:W-:Y:S04]  /*7190*/  LEA R28, P0, R3.reuse, R104, 0x1 ;  /* 0x00000068031c7211 */ /* 0x040fe800078008ff */
[----:B------:R-:W-:Y:S06]  /*71a0*/  LEA.HI.X R29, R3, R105, R0, 0x1, P0 ;  /* 0x00000069031d7211 */ /* 0x000fec00000f0c00 */
[----:B------:R-:W3:Y:S01]  /*71b0*/  LDG.E.128 R28, desc[UR6][R28.64] ;  /* 0x000000061c1c7981 */ /* 0x000ee2000c1e1d00 */
[--C-:B--2---:R-:W-:Y:S01]  /*71c0*/  HADD2.F32 R3, -RZ, R37.reuse.H0_H0 ;  /* 0x20000025ff037230 */ /* 0x104fe20000004100 */
[----:B----4-:R-:W-:Y:S01]  /*71d0*/  MOV R12, R4 ;  /* 0x00000004000c7202 */ /* 0x010fe20000000f00 */
[----:B------:R-:W-:Y:S01]  /*71e0*/  HADD2.F32 R4, -RZ, R37.H1_H1 ;  /* 0x30000025ff047230 */ /* 0x000fe20000004100 */
[----:B------:R-:W-:Y:S01]  /*71f0*/  MOV R11, R5 ;  /* 0x00000005000b7202 */ /* 0x000fe20000000f00 */
[----:B------:R-:W-:Y:S01]  /*7200*/  HADD2.F32 R5, -RZ, R38.H0_H0 ;  /* 0x20000026ff057230 */ /* 0x000fe20000004100 */
[----:B------:R-:W-:Y:S01]  /*7210*/  MOV R10, R6 ;  /* 0x00000006000a7202 */ /* 0x000fe20000000f00 */
[--C-:B------:R-:W-:Y:S02]  /*7220*/  HADD2.F32 R25, -RZ, R12.reuse.H0_H0 ;  /* 0x2000000cff197230 */ /* 0x100fe40000004100 */
[----:B------:R-:W-:Y:S01]  /*7230*/  @!P1 FADD.FTZ R3, -R3, -RZ ;  /* 0x800000ff03039221 */ /* 0x000fe20000010100 */
[----:B------:R-:W-:Y:S02]  /*7240*/  HADD2.F32 R23, -RZ, R12.H1_H1 ;  /* 0x3000000cff177230 */ /* 0x000fe40000004100 */
[----:B------:R-:W-:Y:S01]  /*7250*/  @!P1 FADD.FTZ R4, -R4, -RZ ;  /* 0x800000ff04049221 */ /* 0x000fe20000010100 */
[--C-:B------:R-:W-:Y:S01]  /*7260*/  HADD2.F32 R12, -RZ, R11.reuse.H0_H0 ;  /* 0x2000000bff0c7230 */ /* 0x100fe20000004100 */
[----:B------:R-:W-:Y:S01]  /*7270*/  MOV R9, R7 ;  /* 0x0000000700097202 */ /* 0x000fe20000000f00 */
[----:B------:R-:W-:Y:S02]  /*7280*/  HADD2.F32 R11, -RZ, R11.H1_H1 ;  /* 0x3000000bff0b7230 */ /* 0x000fe40000004100 */
[----:B------:R-:W-:Y:S01]  /*7290*/  @!P1 FADD.FTZ R5, -R5, -RZ ;  /* 0x800000ff05059221 */ /* 0x000fe20000010100 */
[----:B------:R-:W-:Y:S02]  /*72a0*/  HADD2.F32 R8, -RZ, R39.H1_H1 ;  /* 0x30000027ff087230 */ /* 0x000fe40000004100 */
[----:B------:R-:W-:Y:S01]  /*72b0*/  FMUL.FTZ R3, R12, R3 ;  /* 0x000000030c037220 */ /* 0x000fe20000410000 */
[--C-:B------:R-:W-:Y:S02]  /*72c0*/  HADD2.F32 R2, -RZ, R36.reuse.H1_H1 ;  /* 0x30000024ff027230 */ /* 0x100fe40000004100 */
[----:B------:R-:W-:Y:S01]  /*72d0*/  FMUL.FTZ R4, R11, R4 ;  /* 0x000000040b047220 */ /* 0x000fe20000410000 */
[----:B------:R-:W-:Y:S02]  /*72e0*/  HADD2.F32 R0, -RZ, R36.H0_H0 ;  /* 0x20000024ff007230 */ /* 0x000fe40000004100 */
        /* <DEDUP_REMOVED lines=9> */
[----:B------:R-:W-:Y:S02]  /*7380*/  HADD2.F32 R6, -RZ, R38.H1_H1 ;  /* 0x30000026ff067230 */ /* 0x000fe40000004100 */
[----:B------:R-:W-:Y:S01]  /*7390*/  FMUL.FTZ R0, R25, R0 ;  /* 0x0000000019007220 */ /* 0x000fe20000410000 */
[----:B---3--:R-:W-:Y:S02]  /*73a0*/  HADD2.F32 R12, -RZ, R28.H0_H0 ;  /* 0x2000001cff0c7230 */ /* 0x008fe40000004100 */
[----:B------:R-:W-:Y:S01]  /*73b0*/  FMUL.FTZ R8, R9, R8 ;  /* 0x0000000809087220 */ /* 0x000fe20000410000 */
[--C-:B------:R-:W-:Y:S02]  /*73c0*/  HADD2.F32 R9, -RZ, R22.reuse.H0_H0 ;  /* 0x20000016ff097230 */ /* 0x100fe40000004100 */
[----:B------:R-:W-:Y:S01]  /*73d0*/  @!P1 FADD.FTZ R6, -R6, -RZ ;  /* 0x800000ff06069221 */ /* 0x000fe20000010100 */
[----:B------:R-:W-:Y:S02]  /*73e0*/  HADD2.F32 R7, -RZ, R39.H0_H0 ;  /* 0x20000027ff077230 */ /* 0x000fe40000004100 */
[----:B------:R-:W-:Y:S02]  /*73f0*/  HADD2.F32 R23, -RZ, R22.H1_H1 ;  /* 0x30000016ff177230 */ /* 0x000fe40000004100 */
[----:B------:R-:W-:Y:S01]  /*7400*/  FFMA.FTZ R0, R9, R12, R0 ;  /* 0x0000000c09007223 */ /* 0x000fe20000010000 */
[----:B------:R-:W-:Y:S02]  /*7410*/  HADD2.F32 R22, -RZ, R28.H1_H1 ;  /* 0x3000001cff167230 */ /* 0x000fe40000004100 */
[----:B------:R-:W-:Y:S01]  /*7420*/  @!P1 FADD.FTZ R7, -R7, -RZ ;  /* 0x800000ff07079221 */ /* 0x000fe20000010100 */
[--C-:B------:R-:W-:Y:S02]  /*7430*/  HADD2.F32 R25, -RZ, R29.reuse.H0_H0 ;  /* 0x2000001dff197230 */ /* 0x100fe40000004100 */
[----:B------:R-:W-:Y:S01]  /*7440*/  FMUL.FTZ R6, R11, R6 ;  /* 0x000000060b067220 */ /* 0x000fe20000410000 */
[----:B------:R-:W-:Y:S02]  /*7450*/  HADD2.F32 R26, -RZ, R29.H1_H1 ;  /* 0x3000001dff1a7230 */ /* 0x000fe40000004100 */
[----:B------:R-:W-:Y:S01]  /*7460*/  FFMA.FTZ R2, R23, R22, R2 ;  /* 0x0000001617027223 */ /* 0x000fe20000010002 */
[----:B------:R-:W-:Y:S02]  /*7470*/  HADD2.F32 R9, -RZ, R35.H1_H1 ;  /* 0x30000023ff097230 */ /* 0x000fe40000004100 */
[----:B------:R-:W-:Y:S01]  /*7480*/  FFMA.FTZ R3, R24, R25, R3 ;  /* 0x0000001918037223 */ /* 0x000fe20000010003 */
[----:B------:R-:W-:Y:S02]  /*7490*/  HADD2.F32 R27, -RZ, R30.H0_H0 ;  /* 0x2000001eff1b7230 */ /* 0x000fe40000004100 */
[----:B------:R-:W-:Y:S01]  /*74a0*/  FMUL.FTZ R7, R10, R7 ;  /* 0x000000070a077220 */ /* 0x000fe20000410000 */
[----:B------:R-:W-:Y:S02]  /*74b0*/  HADD2.F32 R12, -RZ, R32.H0_H0 ;  /* 0x20000020ff0c7230 */ /* 0x000fe40000004100 */
[----:B------:R-:W-:Y:S01]  /*74c0*/  FFMA.FTZ R4, R9, R26, R4 ;  /* 0x0000001a09047223 */ /* 0x000fe20000010004 */
[----:B------:R-:W-:Y:S01]  /*74d0*/  HADD2.F32 R28, -RZ, R30.H1_H1 ;  /* 0x3000001eff1c7230 */ /* 0x000fe20000004100 */
[----:B------:R-:W-:Y:S01]  /*74e0*/  F2FP.F16.F32.PACK_AB R24, R2, R0 ;  /* 0x000000000218723e */ /* 0x000fe200000000ff */
[----:B------:R-:W-:Y:S02]  /*74f0*/  HADD2.F32 R23, -RZ, R32.H1_H1 ;  /* 0x30000020ff177230 */ /* 0x000fe40000004100 */
[----:B------:R-:W-:Y:S01]  /*7500*/  FFMA.FTZ R5, R12, R27, R5 ;  /* 0x0000001b0c057223 */ /* 0x000fe20000010005 */
[----:B------:R-:W-:Y:S02]  /*7510*/  HADD2.F32 R29, -RZ, R31.H0_H0 ;  /* 0x2000001fff1d7230 */ /* 0x000fe40000004100 */
[----:B------:R-:W-:Y:S02]  /*7520*/  HADD2.F32 R22, -RZ, R33.H0_H0 ;  /* 0x20000021ff167230 */ /* 0x000fe40000004100 */
[----:B------:R-:W-:Y:S01]  /*7530*/  FFMA.FTZ R6, R23, R28, R6 ;  /* 0x0000001c17067223 */ /* 0x000fe20000010006 */
[----:B------:R-:W-:Y:S02]  /*7540*/  HADD2.F32 R30, -RZ, R31.H1_H1 ;  /* 0x3000001fff1e7230 */ /* 0x000fe40000004100 */
[----:B------:R-:W-:Y:S02]  /*7550*/  HADD2.F32 R25, -RZ, R33.H1_H1 ;  /* 0x30000021ff197230 */ /* 0x000fe40000004100 */
[----:B------:R-:W-:Y:S01]  /*7560*/  FFMA.FTZ R7, R22, R29, R7 ;  /* 0x0000001d16077223 */ /* 0x000fe20000010007 */
[----:B------:R-:W-:Y:S02]  /*7570*/  F2FP.F16.F32.PACK_AB R26, R6, R5 ;  /* 0x00000005061a723e */ /* 0x000fe400000000ff */
[----:B------:R-:W-:Y:S01]  /*7580*/  FFMA.FTZ R8, R25, R30, R8 ;  /* 0x0000001e19087223 */ /* 0x000fe20000010008 */
[----:B------:R-:W-:Y:S04]  /*7590*/  F2FP.F16.F32.PACK_AB R25, R4, R3 ;  /* 0x000000030419723e */ /* 0x000fe800000000ff */
[----:B------:R-:W-:Y:S02]  /*75a0*/  F2FP.F16.F32.PACK_AB R27, R8, R7 ;  /* 0x00000007081b723e */ /* 0x000fe400000000ff */
.L_x_2020:
[----:B------:R-:W-:Y:S05]  /*75b0*/  BSYNC B0 ;  /* 0x0000000000007941 */ /* 0x000fea0003800000 */
.L_x_2019:
[----:B-----5:R4:W-:Y:S02]  /*75c0*/  STG.E.128 desc[UR6][R160.64+0x80], R24 ;  /* 0x00008018a0007986 */ /* 0x0209e4000c101d06 */
.L_x_2014:
[----:B------:R-:W-:Y:S05]  /*75d0*/  BSYNC B1 ;  /* 0x0000000000017941 */ /* 0x000fea0003800000 */
.L_x_2013:
[----:B------:R-:W-:Y:S04]  /*75e0*/  BSSY B1, `(.L_x_2021) ;  /* 0x0000130000017945 */ /* 0x000fe80003800000 */
[----:B------:R-:W-:Y:S05]  /*75f0*/  @!P4 BRA `(.L_x_2022) ;  /* 0x0000001000b8c947 */ /* 0x000fea0003800000 */
[C---:B------:R-:W-:Y:S01]  /*7600*/  LEA R2, P5, R73.reuse, R100, 0x1 ;  /* 0x0000006449027211 */ /* 0x040fe200078a08ff */
[----:B------:R-:W-:Y:S01]  /*7610*/  BSSY B0, `(.L_x_2023) ;  /* 0x0000062000007945 */ /* 0x000fe20003800000 */
[----:B------:R-:W-:Y:S02]  /*7620*/  ISETP.GE.AND P0, PT, R18, UR4, PT ;  /* 0x0000000412007c0c */ /* 0x000fe4000bf06270 */
[----:B------:R-:W-:Y:S02]  /*7630*/  LEA.HI.X R3, R73, R101, R72, 0x1, P5 ;  /* 0x0000006549037211 */ /* 0x000fe400028f0c48 */
[----:B-1----:R-:W-:Y:S02]  /*7640*/  LEA R50, P4, R154, R94, 0x1 ;  /* 0x0000005e9a327211 */ /* 0x002fe400078808ff */
[----:B------:R-:W-:Y:S01]  /*7650*/  LEA R48, P1, R76, R100, 0x1 ;  /* 0x000000644c307211 */ /* 0x000fe200078208ff */
[----:B----4-:R1:W5:Y:S06]  /*7660*/  LDG.E.128 R8, desc[UR6][R2.64] ;  /* 0x0000000602087981 */ /* 0x01036c000c1e1d00 */
[----:B------:R-:W-:Y:S06]  /*7670*/  @P0 BRA `(.L_x_2024) ;  /* 0x00000004006c0947 */ /* 0x000fec0003800000 */
[----:B------:R-:W-:Y:S01]  /*7680*/  ULEA.HI UR26, UR4, UR4, URZ, 0x1 ;  /* 0x00000004041a7291 */ /* 0x000fe2000f8f083f */
[----:B------:R-:W-:Y:S02]  /*7690*/  MOV R4, RZ ;  /* 0x000000ff00047202 */ /* 0x000fe40000000f00 */
[----:B-----5:R-:W-:Y:S01]  /*76a0*/  MOV R33, R11 ;  /* 0x0000000b00217202 */ /* 0x020fe20000000f00 */
        /* <DEDUP_REMOVED lines=8> */
[----:B-1----:R-:W-:Y:S02]  /*7730*/  LEA R2, P0, R5, R2, 0x1 ;  /* 0x0000000205027211 */ /* 0x002fe400078008ff */
[----:B------:R-:W-:Y:S02]  /*7740*/  IADD3 R0, P6, R65, R4, RZ ;  /* 0x0000000441007210 */ /* 0x000fe40007fde0ff */
[----:B------:R-:W-:Y:S02]  /*7750*/  LEA.HI.X.SX32 R3, R5, R3, 0x1, P0 ;  /* 0x0000000305037211 */ /* 0x000fe400000f0eff */
[----:B------:R-:W-:Y:S02]  /*7760*/  LEA.HI.X.SX32 R4, R4, R64, 0x1, P6 ;  /* 0x0000004004047211 */ /* 0x000fe400030f0eff */
[C---:B------:R-:W-:Y:S04]  /*7770*/  LEA R36, P0, R0.reuse, R102, 0x1 ;  /* 0x0000006600247211 */ /* 0x040fe800078008ff */
[----:B------:R-:W-:Y:S02]  /*7780*/  LEA.HI.X R37, R0, R103, R4, 0x1, P0 ;  /* 0x0000006700257211 */ /* 0x000fe400000f0c04 */
[----:B------:R1:W4:Y:S01]  /*7790*/  LDG.E.128 R4, desc[UR6][R2.64] ;  /* 0x0000000602047981 */ /* 0x000322000c1e1d00 */
[----:B------:R-:W-:Y:S02]  /*77a0*/  MOV R0, RZ ;  /* 0x000000ff00007202 */ /* 0x000fe40000000f00 */
[----:B------:R-:W-:Y:S04]  /*77b0*/  @P5 IADD3 R0, RZ, -UR26, RZ ;  /* 0x8000001aff005c10 */ /* 0x000fe8000fffe0ff */
[----:B------:R-:W-:Y:S01]  /*77c0*/  IADD3 R23, P0, R65, R0, RZ ;  /* 0x0000000041177210 */ /* 0x000fe20007f1e0ff */
[----:B------:R-:W1:Y:S03]  /*77d0*/  LDG.E.128 R36, desc[UR6][R36.64] ;  /* 0x0000000624247981 */ /* 0x000e66000c1e1d00 */
[----:B------:R-:W-:Y:S02]  /*77e0*/  LEA.HI.X.SX32 R0, R0, R64, 0x1, P0 ;  /* 0x0000004000007211 */ /* 0x000fe400000f0eff */
[C---:B------:R-:W-:Y:S04]  /*77f0*/  LEA R24, P0, R23.reuse, R104, 0x1 ;  /* 0x0000006817187211 */ /* 0x040fe800078008ff */
[----:B------:R-:W-:Y:S05]  /*7800*/  LEA.HI.X R25, R23, R105, R0, 0x1, P0 ;  /* 0x0000006917197211 */ /* 0x000fea00000f0c00 */
[----:B------:R2:W3:Y:S01]  /*7810*/  LDG.E.128 R28, desc[UR6][R24.64] ;  /* 0x00000006181c7981 */ /* 0x0004e2000c1e1d00 */
[--C-:B-1----:R-:W-:Y:S01]  /*7820*/  HADD2.F32 R3, -RZ, R37.reuse.H0_H0 ;  /* 0x20000025ff037230 */ /* 0x102fe20000004100 */
[----:B----4-:R-:W-:Y:S01]  /*7830*/  MOV R12, R4 ;  /* 0x00000004000c7202 */ /* 0x010fe20000000f00 */
[----:B------:R-:W-:Y:S01]  /*7840*/  HADD2.F32 R4, -RZ, R37.H1_H1 ;  /* 0x30000025ff047230 */ /* 0x000fe20000004100 */
[----:B------:R-:W-:Y:S01]  /*7850*/  MOV R11, R5 ;  /* 0x00000005000b7202 */ /* 0x000fe20000000f00 */
[----:B------:R-:W-:Y:S01]  /*7860*/  HADD2.F32 R8, -RZ, R39.H1_H1 ;  /* 0x30000027ff087230 */ /* 0x000fe20000004100 */
[----:B------:R-:W-:Y:S01]  /*7870*/  MOV R10, R6 ;  /* 0x00000006000a7202 */ /* 0x000fe20000000f00 */
[--C-:B--2---:R-:W-:Y:S02]  /*7880*/  HADD2.F32 R25, -RZ, R12.reuse.H0_H0 ;  /* 0x2000000cff197230 */ /* 0x104fe40000004100 */
[----:B------:R-:W-:Y:S01]  /*7890*/  @!P5 FADD.FTZ R3, -R3, -RZ ;  /* 0x800000ff0303d221 */ /* 0x000fe20000010100 */
[----:B------:R-:W-:Y:S02]  /*78a0*/  HADD2.F32 R23, -RZ, R12.H1_H1 ;  /* 0x3000000cff177230 */ /* 0x000fe40000004100 */
[----:B------:R-:W-:Y:S01]  /*78b0*/  @!P5 FADD.FTZ R4, -R4, -RZ ;  /* 0x800000ff0404d221 */ /* 0x000fe20000010100 */
[--C-:B------:R-:W-:Y:S01]  /*78c0*/  HADD2.F32 R12, -RZ, R11.reuse.H0_H0 ;  /* 0x2000000bff0c7230 */ /* 0x100fe20000004100 */
[----:B------:R-:W-:Y:S01]  /*78d0*/  MOV R9, R7 ;  /* 0x0000000700097202 */ /* 0x000fe20000000f00 */
[----:B------:R-:W-:Y:S02]  /*78e0*/  HADD2.F32 R11, -RZ, R11.H1_H1 ;  /* 0x3000000bff0b7230 */ /* 0x000fe40000004100 */
[----:B------:R-:W-:Y:S01]  /*78f0*/  @!P5 FADD.FTZ R8, -R8, -RZ ;  /* 0x800000ff0808d221 */ /* 0x000fe20000010100 */
[----:B------:R-:W-:Y:S02]  /*7900*/  HADD2.F32 R7, -RZ, R39.H0_H0 ;  /* 0x20000027ff077230 */ /* 0x000fe40000004100 */
[----:B------:R-:W-:Y:S01]  /*7910*/  FMUL.FTZ R3, R12, R3 ;  /* 0x000000030c037220 */ /* 0x000fe20000410000 */
[----:B------:R-:W-:Y:S02]  /*7920*/  HADD2.F32 R0, -RZ, R36.H0_H0 ;  /* 0x20000024ff007230 */ /* 0x000fe40000004100 */
[----:B------:R-:W-:Y:S01]  /*7930*/  FMUL.FTZ R4, R11, R4 ;  /* 0x000000040b047220 */ /* 0x000fe20000410000 */
        /* <DEDUP_REMOVED lines=14> */
[--C-:B---3--:R-:W-:Y:S02]  /*7a20*/  HADD2.F32 R10, -RZ, R28.reuse.H0_H0 ;  /* 0x2000001cff0a7230 */ /* 0x108fe40000004100 */
[----:B------:R-:W-:Y:S01]  /*7a30*/  @!P5 FADD.FTZ R2, -R2, -RZ ;  /* 0x800000ff0202d221 */ /* 0x000fe20000010100 */
[----:B------:R-:W-:Y:S02]  /*7a40*/  HADD2.F32 R12, -RZ, R28.H1_H1 ;  /* 0x3000001cff0c7230 */ /* 0x000fe40000004100 */
[----:B------:R-:W-:Y:S01]  /*7a50*/  FMUL.FTZ R8, R9, R8 ;  /* 0x0000000809087220 */ /* 0x000fe20000410000 */
[--C-:B------:R-:W-:Y:S02]  /*7a60*/  HADD2.F32 R9, -RZ, R22.reuse.H0_H0 ;  /* 0x20000016ff097230 */ /* 0x100fe40000004100 */
[----:B------:R-:W-:Y:S01]  /*7a70*/  FMUL.FTZ R6, R11, R6 ;  /* 0x000000060b067220 */ /* 0x000fe20000410000 */
[----:B------:R-:W-:Y:S02]  /*7a80*/  HADD2.F32 R11, -RZ, R22.H1_H1 ;  /* 0x30000016ff0b7230 */ /* 0x000fe40000004100 */
[----:B------:R-:W-:Y:S01]  /*7a90*/  FMUL.FTZ R2, R23, R2 ;  /* 0x0000000217027220 */ /* 0x000fe20000410000 */
[----:B------:R-:W-:Y:S02]  /*7aa0*/  HADD2.F32 R22, -RZ, R35.H0_H0 ;  /* 0x20000023ff167230 */ /* 0x000fe40000004100 */
[----:B------:R-:W-:Y:S01]  /*7ab0*/  FFMA.FTZ R0, R9, R10, R0 ;  /* 0x0000000a09007223 */ /* 0x000fe20000010000 */
[--C-:B------:R-:W-:Y:S02]  /*7ac0*/  HADD2.F32 R23, -RZ, R29.reuse.H0_H0 ;  /* 0x2000001dff177230 */ /* 0x100fe40000004100 */
[----:B------:R-:W-:Y:S01]  /*7ad0*/  FFMA.FTZ R2, R11, R12, R2 ;  /* 0x0000000c0b027223 */ /* 0x000fe20000010002 */
[----:B------:R-:W-:Y:S02]  /*7ae0*/  HADD2.F32 R24, -RZ, R29.H1_H1 ;  /* 0x3000001dff187230 */ /* 0x000fe40000004100 */
        /* <DEDUP_REMOVED lines=9> */
[----:B------:R-:W-:Y:S01]  /*7b80*/  F2FP.F16.F32.PACK_AB R9, R4, R3 ;  /* 0x000000030409723e */ /* 0x000fe200000000ff */
[----:B------:R-:W-:Y:S02]  /*7b90*/  HADD2.F32 R27, -RZ, R31.H0_H0 ;  /* 0x2000001fff1b7230 */ /* 0x000fe40000004100 */
        /* <DEDUP_REMOVED lines=8> */
[----:B------:R-:W-:Y:S02]  /*7c20*/  MOV R8, R0 ;  /* 0x0000000000087202 */ /* 0x000fe40000000f00 */
.L_x_2024:
[----:B------:R-:W-:Y:S05]  /*7c30*/  BSYNC B0 ;  /* 0x0000000000007941 */ /* 0x000fea0003800000 */
.L_x_2023:
[----:B------:R-:W-:Y:S01]  /*7c40*/  LEA.HI.X R51, R154, R95, R74, 0x1, P4 ;  /* 0x0000005f9a337211 */ /* 0x000fe200020f0c4a */
[----:B------:R-:W-:Y:S01]  /*7c50*/  BSSY B0, `(.L_x_2025) ;  /* 0x0000064000007945 */ /* 0x000fe20003800000 */
[----:B------:R-:W-:Y:S02]  /*7c60*/  LEA.HI.X R49, R76, R101, R75, 0x1, P1 ;  /* 0x000000654c317211 */ /* 0x000fe400008f0c4b */
[----:B------:R-:W-:Y:S01]  /*7c70*/  ISETP.GE.AND P4, PT, R15, UR4, PT ;  /* 0x000000040f007c0c */ /* 0x000fe2000bf86270 */
[----:B-----5:R4:W-:Y:S01]  /*7c80*/  STG.E.128 desc[UR6][R50.64], R8 ;  /* 0x0000000832007986 */ /* 0x0209e2000c101d06 */
[C---:B------:R-:W-:Y:S02]  /*7c90*/  LEA R42, P5, R77.reuse, R94, 0x1 ;  /* 0x0000005e4d2a7211 */ /* 0x040fe400078a08ff */
[C---:B------:R-:W-:Y:S01]  /*7ca0*/  LEA R40, P0, R80.reuse, R100, 0x1 ;  /* 0x0000006450287211 */ /* 0x040fe200078008ff */
[----:B------:R4:W5:Y:S01]  /*7cb0*/  LDG.E.128 R24, desc[UR6][R48.64] ;  /* 0x0000000630187981 */ /* 0x000962000c1e1d00 */
[----:B------:R-:W-:Y:S02]  /*7cc0*/  LEA.HI.X R43, R77, R95, R78, 0x1, P5 ;  /* 0x0000005f4d2b7211 */ /* 0x000fe400028f0c4e */
[----:B------:R-:W-:Y:S05]  /*7cd0*/  LEA.HI.X R41, R80, R101, R79, 0x1, P0 ;  /* 0x0000006550297211 */ /* 0x000fea00000f0c4f */
[----:B------:R-:W-:Y:S05]  /*7ce0*/  @P4 BRA `(.L_x_2026) ;  /* 0x0000000400684947 */ /* 0x000fea0003800000 */
        /* <DEDUP_REMOVED lines=11> */
[C---:B-1----:R-:W-:Y:S02]  /*7da0*/  LEA R2, P0, R5.reuse, R48, 0x1 ;  /* 0x0000003005027211 */ /* 0x042fe400078008ff */
[----:B------:R-:W-:Y:S02]  /*7db0*/  IADD3 R0, P4, R120, R4, RZ ;  /* 0x0000000478007210 */ /* 0x000fe40007f9e0ff */
[----:B------:R-:W-:Y:S02]  /*7dc0*/  LEA.HI.X.SX32 R3, R5, R49, 0x1, P0 ;  /* 0x0000003105037211 */ /* 0x000fe400000f0eff */
[----:B------:R-:W-:Y:S02]  /*7dd0*/  LEA.HI.X.SX32 R4, R4, R111, 0x1, P4 ;  /* 0x0000006f04047211 */ /* 0x000fe400020f0eff */
[C---:B------:R-:W-:Y:S04]  /*7de0*/  LEA R36, P0, R0.reuse, R102, 0x1 ;  /* 0x0000006600247211 */ /* 0x040fe800078008ff */
[----:B------:R-:W-:Y:S02]  /*7df0*/  LEA.HI.X R37, R0, R103, R4, 0x1, P0 ;  /* 0x0000006700257211 */ /* 0x000fe400000f0c04 */
[----:B------:R1:W2:Y:S01]  /*7e00*/  LDG.E.128 R4, desc[UR6][R2.64] ;  /* 0x0000000602047981 */ /* 0x0002a2000c1e1d00 */
[----:B------:R-:W-:Y:S02]  /*7e10*/  MOV R0, RZ ;  /* 0x000000ff00007202 */ /* 0x000fe40000000f00 */
[----:B------:R-:W-:Y:S04]  /*7e20*/  @P1 IADD3 R0, RZ, -UR26, RZ ;  /* 0x8000001aff001c10 */ /* 0x000fe8000fffe0ff */
[----:B----4-:R-:W-:Y:S01]  /*7e30*/  IADD3 R9, P0, R120, R0, RZ ;  /* 0x0000000078097210 */ /* 0x010fe20007f1e0ff */
[----:B------:R-:W1:Y:S03]  /*7e40*/  LDG.E.128 R36, desc[UR6][R36.64] ;  /* 0x0000000624247981 */ /* 0x000e66000c1e1d00 */
[----:B------:R-:W-:Y:S02]  /*7e50*/  LEA.HI.X.SX32 R0, R0, R111, 0x1, P0 ;  /* 0x0000006f00007211 */ /* 0x000fe400000f0eff */
[C---:B------:R-:W-:Y:S04]  /*7e60*/  LEA R28, P0, R9.reuse, R104, 0x1 ;  /* 0x00000068091c7211 */ /* 0x040fe800078008ff */
[----:B------:R-:W-:Y:S06]  /*7e70*/  LEA.HI.X R29, R9, R105, R0, 0x1, P0 ;  /* 0x00000069091d7211 */ /* 0x000fec00000f0c00 */
[----:B------:R-:W4:Y:S01]  /*7e80*/  LDG.E.128 R28, desc[UR6][R28.64] ;  /* 0x000000061c1c7981 */ /* 0x000f22000c1e1d00 */
[--C-:B-1----:R-:W-:Y:S01]  /*7e90*/  HADD2.F32 R3, -RZ, R37.reuse.H0_H0 ;  /* 0x20000025ff037230 */ /* 0x102fe20000004100 */
[----:B--2---:R-:W-:Y:S01]  /*7ea0*/  MOV R12, R4 ;  /* 0x00000004000c7202 */ /* 0x004fe20000000f00 */
[----:B------:R-:W-:Y:S01]  /*7eb0*/  HADD2.F32 R4, -RZ, R37.H1_H1 ;  /* 0x30000025ff047230 */ /* 0x000fe20000004100 */
[----:B------:R-:W-:Y:S01]  /*7ec0*/  MOV R11, R5 ;  /* 0x00000005000b7202 */ /* 0x000fe20000000f00 */
[----:B------:R-:W-:Y:S01]  /*7ed0*/  HADD2.F32 R8, -RZ, R39.H1_H1 ;  /* 0x30000027ff087230 */ /* 0x000fe20000004100 */
        /* <DEDUP_REMOVED lines=27> */
[--C-:B----4-:R-:W-:Y:S02]  /*8090*/  HADD2.F32 R10, -RZ, R28.reuse.H0_H0 ;  /* 0x2000001cff0a7230 */ /* 0x110fe40000004100 */
        /* <DEDUP_REMOVED lines=14> */
[----:B------:R-:W-:Y:S02]  /*8180*/  HADD2.F32 R25, -RZ, R30.H0_H0 ;  /* 0x2000001eff197230 */ /* 0x000fe40000004100 */
[----:B------:R-:W-:Y:S02]  /*8190*/  HADD2.F32 R10, -RZ, R32.H0_H0 ;  /* 0x20000020ff0a7230 */ /* 0x000fe40000004100 */
[----:B------:R-:W-:Y:S01]  /*81a0*/  FFMA.FTZ R4, R9, R24, R4 ;  /* 0x0000001809047223 */ /* 0x000fe20000010004 */
[----:B------:R-:W-:Y:S01]  /*81b0*/  HADD2.F32 R26, -RZ, R30.H1_H1 ;  /* 0x3000001eff1a7230 */ /* 0x000fe20000004100 */
[----:B------:R-:W-:Y:S01]  /*81c0*/  F2FP.F16.F32.PACK_AB R24, R2, R0 ;  /* 0x000000000218723e */ /* 0x000fe200000000ff */
        /* <DEDUP_REMOVED lines=12> */
.L_x_2026:
[----:B------:R-:W-:Y:S05]  /*8290*/  BSYNC B0 ;  /* 0x0000000000007941 */ /* 0x000fea0003800000 */
.L_x_2025:
[----:B-----5:R1:W-:Y:S01]  /*82a0*/  STG.E.128 desc[UR6][R42.64], R24 ;  /* 0x000000182a007986 */ /* 0x0203e2000c101d06 */
[----:B------:R-:W-:Y:S01]  /*82b0*/  ISETP.GE.AND P1, PT, R14, UR4, PT ;  /* 0x000000040e007c0c */ /* 0x000fe2000bf26270 */
[----:B------:R-:W-:Y:S01]  /*82c0*/  BSSY B0, `(.L_x_2027) ;  /* 0x0000060000007945 */ /* 0x000fe20003800000 */
[C---:B----4-:R-:W-:Y:S01]  /*82d0*/  LEA R48, P0, R81.reuse, R94, 0x1 ;  /* 0x0000005e51307211 */ /* 0x050fe200078008ff */
[----:B------:R1:W5:Y:S03]  /*82e0*/  LDG.E.128 R8, desc[UR6][R40.64] ;  /* 0x0000000628087981 */ /* 0x000366000c1e1d00 */
[----:B------:R-:W-:Y:S07]  /*82f0*/  LEA.HI.X R49, R81, R95, R82, 0x1, P0 ;  /* 0x0000005f51317211 */ /* 0x000fee00000f0c52 */
        /* <DEDUP_REMOVED lines=92> */
.L_x_2028:
[----:B------:R-:W-:Y:S05]  /*88c0*/  BSYNC B0 ;  /* 0x0000000000007941 */ /* 0x000fea0003800000 */
.L_x_2027:
[----:B-----5:R4:W-:Y:S02]  /*88d0*/  STG.E.128 desc[UR6][R48.64], R8 ;  /* 0x0000000830007986 */ /* 0x0209e4000c101d06 */
.L_x_2022:
[----:B------:R-:W-:Y:S05]  /*88e0*/  BSYNC B1 ;  /* 0x0000000000017941 */ /* 0x000fea0003800000 */
.L_x_2021:
[----:B------:R-:W-:Y:S04]  /*88f0*/  BSSY B1, `(.L_x_2029) ;  /* 0x0000134000017945 */ /* 0x000fe80003800000 */
[----:B------:R-:W-:Y:S05]  /*8900*/  @!P3 BRA `(.L_x_2030) ;  /* 0x0000001000c8b947 */ /* 0x000fea0003800000 */
[----:B----4-:R-:W4:Y:S01]  /*8910*/  LDC.64 R4, c[0x0][0x338] ;  /* 0x0000ce00ff047b82 */ /* 0x010f220000000a00 */
[----:B------:R-:W-:Y:S01]  /*8920*/  ISETP.GE.AND P0, PT, R18, UR4, PT ;  /* 0x0000000412007c0c */ /* 0x000fe2000bf06270 */
[----:B------:R-:W-:Y:S06]  /*8930*/  BSSY B0, `(.L_x_2031) ;  /* 0x0000064000007945 */ /* 0x000fec0003800000 */
[----:B-1----:R-:W1:Y:S01]  /*8940*/  LDC.64 R2, c[0x0][0x248] ;  /* 0x00009200ff027b82 */ /* 0x002e620000000a00 */
[----:B----4-:R-:W-:Y:S04]  /*8950*/  IMAD.WIDE.U32 R6, R4, 0xc0, R100 ;  /* 0x000000c004067825 */ /* 0x010fe800078e0064 */
[----:B------:R-:W-:Y:S02]  /*8960*/  IMAD R5, R5, 0xc0, RZ ;  /* 0x000000c005057824 */ /* 0x000fe400078e02ff */
[----:B-1----:R-:W-:Y:S03]  /*8970*/  IMAD.WIDE.U32 R48, R2, 0xc0, R94 ;  /* 0x000000c002307825 */ /* 0x002fe600078e005e */
[----:B------:R-:W-:Y:S01]  /*8980*/  IADD3 R7, R7, R5, RZ ;  /* 0x0000000507077210 */ /* 0x000fe20007ffe0ff */
[----:B------:R-:W-:Y:S04]  /*8990*/  IMAD R34, R3, 0xc0, RZ ;  /* 0x000000c003227824 */ /* 0x000fe800078e02ff */
[----:B------:R1:W5:Y:S01]  /*89a0*/  LDG.E.128 R8, desc[UR6][R6.64] ;  /* 0x0000000606087981 */ /* 0x000362000c1e1d00 */
        /* <DEDUP_REMOVED lines=16> */
[C---:B------:R-:W-:Y:S04]  /*8ab0*/  LEA R36, P0, R0.reuse, R102, 0x1 ;  /* 0x0000006600247211 */ /* 0x040fe800078008ff */
[----:B------:R-:W-:Y:S02]  /*8ac0*/  LEA.HI.X R37, R0, R103, R4, 0x1, P0 ;  /* 0x0000006700257211 */ /* 0x000fe400000f0c04 */
[----:B-1----:R1:W4:Y:S01]  /*8ad0*/  LDG.E.128 R4, desc[UR6][R2.64] ;  /* 0x0000000602047981 */ /* 0x002322000c1e1d00 */
        /* <DEDUP_REMOVED lines=73> */
.L_x_2032:
[----:B------:R-:W-:Y:S05]  /*8f70*/  BSYNC B0 ;  /* 0x0000000000007941 */ /* 0x000fea0003800000 */
.L_x_2031:
[C---:B------:R-:W-:Y:S01]  /*8f80*/  LEA R2, P4, R84.reuse, R100, 0x1 ;  /* 0x0000006454027211 */ /* 0x040fe200078808ff */
[----:B------:R-:W-:Y:S01]  /*8f90*/  IMAD.IADD R49, R49, 0x1, R34 ;  /* 0x0000000131317824 */ /* 0x000fe200078e0222 */
[----:B------:R-:W-:Y:S01]  /*8fa0*/  ISETP.GE.AND P3, PT, R15, UR4, PT ;  /* 0x000000040f007c0c */ /* 0x000fe2000bf66270 */
[----:B------:R-:W-:Y:S01]  /*8fb0*/  BSSY B0, `(.L_x_2033) ;  /* 0x0000063000007945 */ /* 0x000fe20003800000 */
[----:B------:R-:W-:Y:S02]  /*8fc0*/  LEA.HI.X R3, R84, R101, R83, 0x1, P4 ;  /* 0x0000006554037211 */ /* 0x000fe400020f0c53 */
[----:B-----5:R4:W-:Y:S01]  /*8fd0*/  STG.E.128 desc[UR6][R48.64], R8 ;  /* 0x0000000830007986 */ /* 0x0209e2000c101d06 */
[----:B------:R-:W-:Y:S02]  /*8fe0*/  LEA R42, P1, R86, R94, 0x1 ;  /* 0x0000005e562a7211 */ /* 0x000fe400078208ff */
[----:B------:R-:W-:Y:S02]  /*8ff0*/  LEA R40, P0, R88, R100, 0x1 ;  /* 0x0000006458287211 */ /* 0x000fe400078008ff */
[----:B------:R4:W5:Y:S01]  /*9000*/  LDG.E.128 R24, desc[UR6][R2.64] ;  /* 0x0000000602187981 */ /* 0x000962000c1e1d00 */
[----:B------:R-:W-:Y:S02]  /*9010*/  LEA.HI.X R43, R86, R95, R85, 0x1, P1 ;  /* 0x0000005f562b7211 */ /* 0x000fe400008f0c55 */
[----:B------:R-:W-:Y:S01]  /*9020*/  LEA.HI.X R41, R88, R101, R87, 0x1, P0 ;  /* 0x0000006558297211 */ /* 0x000fe200000f0c57 */
[----:B------:R-:W-:Y:S07]  /*9030*/  @P3 BRA `(.L_x_2034) ;  /* 0x0000000400683947 */ /* 0x000fee0003800000 */
        /* <DEDUP_REMOVED lines=24> */
[----:B------:R-:W-:Y:S06]  /*91c0*/  LEA.HI.X R29, R9, R105, R0, 0x1, P0 ;  /* 0x00000069091d7211 */ /* 0x000fec00000f0c00 */
[----:B------:R-:W2:Y:S01]  /*91d0*/  LDG.E.128 R28, desc[UR6][R28.64] ;  /* 0x000000061c1c7981 */ /* 0x000ea2000c1e1d00 */
[--C-:B-1----:R-:W-:Y:S01]  /*91e0*/  HADD2.F32 R3, -RZ, R37.reuse.H0_H0 ;  /* 0x20000025ff037230 */ /* 0x102fe20000004100 */
[----:B----4-:R-:W-:Y:S01]  /*91f0*/  MOV R12, R4 ;  /* 0x00000004000c7202 */ /* 0x010fe20000000f00 */
        /* <DEDUP_REMOVED lines=30> */
[--C-:B--2---:R-:W-:Y:S02]  /*93e0*/  HADD2.F32 R10, -RZ, R28.reuse.H0_H0 ;  /* 0x2000001cff0a7230 */ /* 0x104fe40000004100 */
        /* <DEDUP_REMOVED lines=31> */
.L_x_2034:
[----:B------:R-:W-:Y:S05]  /*95e0*/  BSYNC B0 ;  /* 0x0000000000007941 */ /* 0x000fea0003800000 */
.L_x_2033:
        /* <DEDUP_REMOVED lines=98> */
.L_x_2036:
[----:B------:R-:W-:Y:S05]  /*9c10*/  BSYNC B0 ;  /* 0x0000000000007941 */ /* 0x000fea0003800000 */
.L_x_2035:
[----:B-----5:R4:W-:Y:S02]  /*9c20*/  STG.E.128 desc[UR6][R48.64], R8 ;  /* 0x0000000830007986 */ /* 0x0209e4000c101d06 */
.L_x_2030:
[----:B------:R-:W-:Y:S05]  /*9c30*/  BSYNC B1 ;  /* 0x0000000000017941 */ /* 0x000fea0003800000 */
.L_x_2029:
[----:B-1----:R-:W1:Y:S01]  /*9c40*/  LDC R3, c[0x0][0x2e0] ;  /* 0x0000b800ff037b82 */ /* 0x002e620000000800 */
[----:B------:R-:W-:Y:S01]  /*9c50*/  UMOV UR4, UR5 ;  /* 0x0000000500047c82 */ /* 0x000fe20008000000 */
[----:B-1----:R-:W-:Y:S05]  /*9c60*/  IMAD.U32 R3, R3, -0x40, RZ ;  /* 0xffffffc003037824 */ /* 0x002fea00078e00ff */
[C---:B------:R-:W-:Y:S02]  /*9c70*/  LEA R104, P1, R3.reuse, R104, 0x1 ;  /* 0x0000006803687211 */ /* 0x040fe400078208ff */
[C---:B------:R-:W-:Y:S02]  /*9c80*/  LEA R102, P0, R3.reuse, R102, 0x1 ;  /* 0x0000006603667211 */ /* 0x040fe400078008ff */
[C---:B------:R-:W-:Y:S02]  /*9c90*/  LEA.HI.X.SX32 R105, R3.reuse, R105, 0x1, P1 ;  /* 0x0000006903697211 */ /* 0x040fe400008f0eff */
[----:B------:R-:W-:Y:S01]  /*9ca0*/  LEA.HI.X.SX32 R103, R3, R103, 0x1, P0 ;  /* 0x0000006703677211 */ /* 0x000fe200000f0eff */
[----:B------:R-:W-:Y:S08]  /*9cb0*/  BRA `(.L_x_2004) ;  /* 0x0000000000a47947 */ /* 0x000ff00003800000 */
.L_x_1994:
[----:B----4-:R-:W2:Y:S01]  /*9cc0*/  @P6 LDG.E.128 R8, desc[UR6][R100.64] ;  /* 0x0000000664086981 */ /* 0x010ea2000c1e1d00 */
[C---:B------:R-:W-:Y:S01]  /*9cd0*/  @P5 LEA R2, P0, R71.reuse, R100, 0x1 ;  /* 0x0000006447025211 */ /* 0x040fe200078008ff */
[----:B------:R-:W-:Y:S03]  /*9ce0*/  UMOV UR4, URZ ;  /* 0x0000003f00047c82 */ /* 0x000fe60008000000 */
[----:B------:R-:W-:Y:S02]  /*9cf0*/  @P5 LEA.HI.X R3, R71, R101, R70, 0x1, P0 ;  /* 0x0000006547035211 */ /* 0x000fe400000f0c46 */
[C---:B------:R-:W-:Y:S04]  /*9d00*/  @P5 LEA R36, P0, R56.reuse, R94, 0x1 ;  /* 0x0000005e38245211 */ /* 0x040fe800078008ff */
[----:B------:R-:W-:Y:S02]  /*9d10*/  @P5 LEA.HI.X R37, R56, R95, R55, 0x1, P0 ;  /* 0x0000005f38255211 */ /* 0x000fe400000f0c37 */
[C---:B------:R-:W-:Y:S04]  /*9d20*/  @P4 LEA R34, P0, R73.reuse, R100, 0x1 ;  /* 0x0000006449224211 */ /* 0x040fe800078008ff */
[----:B------:R-:W-:Y:S02]  /*9d30*/  @P4 LEA.HI.X R35, R73, R101, R72, 0x1, P0 ;  /* 0x0000006549234211 */ /* 0x000fe400000f0c48 */
[C---:B------:R-:W-:Y:S04]  /*9d40*/  @P4 LEA R32, P0, R154.reuse, R94, 0x1 ;  /* 0x0000005e9a204211 */ /* 0x040fe800078008ff */
[----:B------:R-:W-:Y:S01]  /*9d50*/  @P4 LEA.HI.X R33, R154, R95, R74, 0x1, P0 ;  /* 0x0000005f9a214211 */ /* 0x000fe200000f0c4a */
[----:B--2---:R1:W-:Y:S04]  /*9d60*/  @P6 STG.E.128 desc[UR6][R94.64], R8 ;  /* 0x000000085e006986 */ /* 0x0043e8000c101d06 */
[----:B------:R-:W2:Y:S04]  /*9d70*/  @P6 LDG.E.128 R28, desc[UR6][R100.64+0x40] ;  /* 0x00004006641c6981 */ /* 0x000ea8000c1e1d00 */
[----:B--2---:R2:W-:Y:S04]  /*9d80*/  @P6 STG.E.128 desc[UR6][R94.64+0x40], R28 ;  /* 0x0000401c5e006986 */ /* 0x0045e8000c101d06 */
[----:B------:R-:W3:Y:S04]  /*9d90*/  @P6 LDG.E.128 R4, desc[UR6][R100.64+0x80] ;  /* 0x0000800664046981 */ /* 0x000ee8000c1e1d00 */
[----:B---3--:R3:W-:Y:S04]  /*9da0*/  @P6 STG.E.128 desc[UR6][R94.64+0x80], R4 ;  /* 0x000080045e006986 */ /* 0x0087e8000c101d06 */
[----:B------:R-:W4:Y:S04]  /*9db0*/  @P5 LDG.E.128 R24, desc[UR6][R2.64] ;  /* 0x0000000602185981 */ /* 0x000f28000c1e1d00 */
[----:B----4-:R-:W-:Y:S04]  /*9dc0*/  @P5 STG.E.128 desc[UR6][R36.64], R24 ;  /* 0x0000001824005986 */ /* 0x010fe8000c101d06 */
[----:B-1----:R-:W4:Y:S04]  /*9dd0*/  @P5 LDG.E.128 R8, desc[UR6][R2.64+0x40] ;  /* 0x0000400602085981 */ /* 0x002f28000c1e1d00 */
[----:B----4-:R-:W-:Y:S04]  /*9de0*/  @P5 STG.E.128 desc[UR6][R36.64+0x40], R8 ;  /* 0x0000400824005986 */ /* 0x010fe8000c101d06 */
[----:B--2---:R1:W2:Y:S02]  /*9df0*/  @P5 LDG.E.128 R28, desc[UR6][R2.64+0x80] ;  /* 0x00008006021c5981 */ /* 0x0042a4000c1e1d00 */
[----:B-1----:R-:W1:Y:S02]  /*9e00*/  @P3 LDC.64 R2, c[0x0][0x338] ;  /* 0x0000ce00ff023b82 */ /* 0x002e640000000a00 */
[----:B-1----:R-:W-:Y:S04]  /*9e10*/  @P3 IMAD.WIDE.U32 R22, R2, 0xc0, R100 ;  /* 0x000000c002163825 */ /* 0x002fe800078e0064 */
[----:B------:R-:W-:Y:S04]  /*9e20*/  @P3 IMAD R3, R3, 0xc0, RZ ;  /* 0x000000c003033824 */ /* 0x000fe800078e02ff */
[----:B------:R-:W-:Y:S02]  /*9e30*/  @P3 IMAD.IADD R23, R23, 0x1, R3 ;  /* 0x0000000117173824 */ /* 0x000fe400078e0203 */
[----:B------:R-:W1:Y:S02]  /*9e40*/  @P3 LDC.64 R2, c[0x0][0x248] ;  /* 0x00009200ff023b82 */ /* 0x000e640000000a00 */
[----:B-1----:R-:W-:Y:S01]  /*9e50*/  @P3 IMAD R3, R3, 0xc0, RZ ;  /* 0x000000c003033824 */ /* 0x002fe200078e02ff */
[----:B--2---:R1:W-:Y:S04]  /*9e60*/  @P5 STG.E.128 desc[UR6][R36.64+0x80], R28 ;  /* 0x0000801c24005986 */ /* 0x0043e8000c101d06 */
[----:B---3--:R-:W2:Y:S01]  /*9e70*/  @P4 LDG.E.128 R4, desc[UR6][R34.64] ;  /* 0x0000000622044981 */ /* 0x008ea2000c1e1d00 */
[----:B-1----:R-:W-:Y:S04]  /*9e80*/  @P3 IMAD.WIDE.U32 R28, R2, 0xc0, R94 ;  /* 0x000000c0021c3825 */ /* 0x002fe800078e005e */
[----:B------:R-:W-:Y:S01]  /*9e90*/  @P3 IMAD.IADD R29, R29, 0x1, R3 ;  /* 0x000000011d1d3824 */ /* 0x000fe200078e0203 */
[----:B--2---:R1:W-:Y:S04]  /*9ea0*/  @P4 STG.E.128 desc[UR6][R32.64], R4 ;  /* 0x0000000420004986 */ /* 0x0043e8000c101d06 */
[----:B------:R-:W2:Y:S04]  /*9eb0*/  @P4 LDG.E.128 R24, desc[UR6][R34.64+0x40] ;  /* 0x0000400622184981 */ /* 0x000ea8000c1e1d00 */
[----:B--2---:R2:W-:Y:S04]  /*9ec0*/  @P4 STG.E.128 desc[UR6][R32.64+0x40], R24 ;  /* 0x0000401820004986 */ /* 0x0045e8000c101d06 */
[----:B------:R-:W3:Y:S04]  /*9ed0*/  @P4 LDG.E.128 R8, desc[UR6][R34.64+0x80] ;  /* 0x0000800622084981 */ /* 0x000ee8000c1e1d00 */
[----:B---3--:R3:W-:Y:S04]  /*9ee0*/  @P4 STG.E.128 desc[UR6][R32.64+0x80], R8 ;  /* 0x0000800820004986 */ /* 0x0087e8000c101d06 */
[----:B-1----:R-:W4:Y:S04]  /*9ef0*/  @P3 LDG.E.128 R4, desc[UR6][R22.64] ;  /* 0x0000000616043981 */ /* 0x002f28000c1e1d00 */
[----:B----4-:R1:W-:Y:S04]  /*9f00*/  @P3 STG.E.128 desc[UR6][R28.64], R4 ;  /* 0x000000041c003986 */ /* 0x0103e8000c101d06 */
[----:B--2---:R-:W2:Y:S04]  /*9f10*/  @P3 LDG.E.128 R24, desc[UR6][R22.64+0x40] ;  /* 0x0000400616183981 */ /* 0x004ea8000c1e1d00 */
[----:B--2---:R1:W-:Y:S04]  /*9f20*/  @P3 STG.E.128 desc[UR6][R28.64+0x40], R24 ;  /* 0x000040181c003986 */ /* 0x0043e8000c101d06 */
[----:B---3--:R-:W2:Y:S04]  /*9f30*/  @P3 LDG.E.128 R8, desc[UR6][R22.64+0x80] ;  /* 0x0000800616083981 */ /* 0x008ea8000c1e1d00 */
[----:B--2---:R1:W-:Y:S02]  /*9f40*/  @P3 STG.E.128 desc[UR6][R28.64+0x80], R8 ;  /* 0x000080081c003986 */ /* 0x0043e4000c101d06 */
.L_x_2004:
[----:B------:R-:W5:Y:S02]  /*9f50*/  LDC R0, c[0x0][0x338] ;  /* 0x0000ce00ff007b82 */ /* 0x000f640000000800 */
[----:B-----5:R-:W-:Y:S05]  /*9f60*/  IMAD.U32 R3, R0, -0x80, RZ ;  /* 0xffffff8000037824 */ /* 0x020fea00078e00ff */
[C---:B--23--:R-:W-:Y:S04]  /*9f70*/  LEA R100, P0, R3.reuse, R100, 0x1 ;  /* 0x0000006403647211 */ /* 0x04cfe800078008ff */
[----:B------:R-:W-:Y:S01]  /*9f80*/  LEA.HI.X.SX32 R101, R3, R101, 0x1, P0 ;  /* 0x0000006503657211 */ /* 0x000fe200000f0eff */
[----:B------:R-:W-:Y:S08]  /*9f90*/  @!P2 BRA `(.L_x_2037) ;  /* 0x000000040034a947 */ /* 0x000ff00003800000 */
[----:B------:R-:W-:Y:S04]  /*9fa0*/  IADD3 R3, R13, -0x1, RZ ;  /* 0xffffffff0d037810 */ /* 0x000fe80007ffe0ff */
[----:B------:R-:W-:Y:S11]  /*9fb0*/  ISETP.GT.AND P0, PT, R3, R66, PT ;  /* 0x000000420300720c */ /* 0x000ff60003f04270 */
[----:B------:R-:W-:Y:S02]  /*9fc0*/  @!UPT UIADD3 URZ, URZ, URZ, URZ ;  /* 0x0000003f3f3ff290 */ /* 0x000fe4000fffe03f */
[----:B------:R-:W-:Y:S05]  /*9fd0*/  @!P0 BRA `(.L_x_2038) ;  /* 0x00000004004c8947 */ /* 0x000fea0003800000 */
[----:B-1--4-:R-:W-:Y:S01]  /*9fe0*/  IMAD.MOV.U32 R8, RZ, RZ, RZ ;  /* 0x000000ffff087224 */ /* 0x012fe200078e00ff */
[----:B------:R-:W1:Y:S01]  /*9ff0*/  LDC R2, c[0x0][0x380] ;  /* 0x0000e000ff027b82 */ /* 0x000e620000000800 */
[----:B------:R-:W-:Y:S02]  /*a000*/  IADD3 R17, R17, -0x100, RZ ;  /* 0xffffff0011117810 */ /* 0x000fe40007ffe0ff */
[----:B------:R-:W-:Y:S02]  /*a010*/  IABS R7, R16 ;  /* 0x0000001000077213 */ /* 0x000fe40000000000 */
[----:B------:R-:W-:Y:S02]  /*a020*/  IABS R5, R17 ;  /* 0x0000001100057213 */ /* 0x000fe40000000000 */
[----:B-1----:R-:W-:Y:S04]  /*a030*/  IABS R3, R2 ;  /* 0x0000000200037213 */ /* 0x002fe80000000000 */
[----:B------:R-:W1:Y:S10]  /*a040*/  I2F.RP R6, R3 ;  /* 0x0000000300067306 */ /* 0x000e740000209400 */
[----:B-1----:R-:W1:Y:S02]  /*a050*/  MUFU.RCP R0, R6 ;  /* 0x0000000600007308 */ /* 0x002e640000001000 */
[----:B-1----:R-:W-:Y:S08]  /*a060*/  VIADD R4, R0, 0xffffffe ;  /* 0x0ffffffe00047836 */ /* 0x002ff00000000000 */
[----:B------:R-:W1:Y:S02]  /*a070*/  F2I.FTZ.U32.TRUNC.NTZ R9, R4 ;  /* 0x0000000400097305 */ /* 0x000e64000021f000 */
[--C-:B-1----:R-:W-:Y:S04]  /*a080*/  IMAD.MOV R0, RZ, RZ, -R9.reuse ;  /* 0x000000ffff007224 */ /* 0x102fe800078e0a09 */
[----:B------:R-:W-:Y:S04]  /*a090*/  IMAD R0, R0, R3, RZ ;  /* 0x0000000300007224 */ /* 0x000fe800078e02ff */
[----:B------:R-:W-:Y:S06]  /*a0a0*/  IMAD.HI.U32 R0, R9, R0, R8 ;  /* 0x0000000009007227 */ /* 0x000fec00078e0008 */
[C---:B------:R-:W-:Y:S04]  /*a0b0*/  IMAD.HI.U32 R4, R0.reuse, R5, RZ ;  /* 0x0000000500047227 */ /* 0x040fe800078e00ff */
[----:B------:R-:W-:Y:S04]  /*a0c0*/  IMAD.HI.U32 R0, R0, R7, RZ ;  /* 0x0000000700007227 */ /* 0x000fe800078e00ff */
[----:B------:R-:W-:Y:S01]  /*a0d0*/  IMAD.MOV R6, RZ, RZ, -R4 ;  /* 0x000000ffff067224 */ /* 0x000fe200078e0a04 */
[----:B------:R-:W-:Y:S03]  /*a0e0*/  IADD3 R8, -R0, RZ, RZ ;  /* 0x000000ff00087210 */ /* 0x000fe60007ffe1ff */
[C---:B------:R-:W-:Y:S02]  /*a0f0*/  IMAD R5, R3.reuse, R6, R5 ;  /* 0x0000000603057224 */ /* 0x040fe400078e0205 */
[C---:B------:R-:W-:Y:S03]  /*a100*/  IMAD R7, R3.reuse, R8, R7 ;  /* 0x0000000803077224 */ /* 0x040fe600078e0207 */
[C---:B------:R-:W-:Y:S02]  /*a110*/  ISETP.GT.U32.AND P0, PT, R3.reuse, R5, PT ;  /* 0x000000050300720c */ /* 0x040fe40003f04070 */
[----:B------:R-:W-:Y:S11]  /*a120*/  ISETP.GT.U32.AND P4, PT, R3, R7, PT ;  /* 0x000000070300720c */ /* 0x000ff60003f84070 */
[----:B------:R-:W-:Y:S01]  /*a130*/  @!P0 IADD3 R4, R4, 0x1, RZ ;  /* 0x0000000104048810 */ /* 0x000fe20007ffe0ff */
[--C-:B------:R-:W-:Y:S01]  /*a140*/  @!P0 IMAD.IADD R5, R5, 0x1, -R3.reuse ;  /* 0x0000000105058824 */ /* 0x100fe200078e0a03 */
[----:B------:R-:W-:Y:S01]  /*a150*/  ISETP.NE.AND P0, PT, R2, RZ, PT ;  /* 0x000000ff0200720c */ /* 0x000fe20003f05270 */
[----:B------:R-:W-:Y:S02]  /*a160*/  @!P4 IMAD.IADD R7, R7, 0x1, -R3 ;  /* 0x000000010707c824 */ /* 0x000fe400078e0a03 */
[----:B------:R-:W-:Y:S01]  /*a170*/  @!P4 VIADD R0, R0, 0x1 ;  /* 0x000000010000c836 */ /* 0x000fe20000000000 */
[-C--:B------:R-:W-:Y:S02]  /*a180*/  ISETP.GE.U32.AND P5, PT, R5, R3.reuse, PT ;  /* 0x000000030500720c */ /* 0x080fe40003fa6070 */
[----:B------:R-:W-:Y:S02]  /*a190*/  ISETP.GE.U32.AND P6, PT, R7, R3, PT ;  /* 0x000000030700720c */ /* 0x000fe40003fc6070 */
[-C--:B------:R-:W-:Y:S02]  /*a1a0*/  LOP3.LUT R3, R17, R2.reuse, RZ, 0x3c, !PT ;  /* 0x0000000211037212 */ /* 0x080fe400078e3cff */
[-C--:B------:R-:W-:Y:S02]  /*a1b0*/  LOP3.LUT R5, R16, R2.reuse, RZ, 0x3c, !PT ;  /* 0x0000000210057212 */ /* 0x080fe400078e3cff */
[----:B------:R-:W-:Y:S02]  /*a1c0*/  ISETP.GE.AND P1, PT, R3, RZ, PT ;  /* 0x000000ff0300720c */ /* 0x000fe40003f26270 */
[----:B------:R-:W-:Y:S02]  /*a1d0*/  ISETP.GE.AND P3, PT, R5, RZ, PT ;  /* 0x000000ff0500720c */ /* 0x000fe40003f66270 */
[----:B------:R-:W-:Y:S01]  /*a1e0*/  LOP3.LUT R3, RZ, R2, RZ, 0x33, !PT ;  /* 0x00000002ff037212 */ /* 0x000fe200078e33ff */
[----:B------:R-:W-:Y:S02]  /*a1f0*/  @P5 VIADD R4, R4, 0x1 ;  /* 0x0000000104045836 */ /* 0x000fe40000000000 */
[----:B------:R-:W-:Y:S06]  /*a200*/  @P6 IADD3 R0, R0, 0x1, RZ ;  /* 0x0000000100006810 */ /* 0x000fec0007ffe0ff */
[----:B------:R-:W-:Y:S02]  /*a210*/  @!P1 IMAD.MOV R4, RZ, RZ, -R4 ;  /* 0x000000ffff049224 */ /* 0x000fe400078e0a04 */
[----:B------:R-:W-:Y:S03]  /*a220*/  @!P3 IADD3 R0, -R0, RZ, RZ ;  /* 0x000000ff0000b210 */ /* 0x000fe60007ffe1ff */
[C---:B------:R-:W-:Y:S02]  /*a230*/  SEL R4, R3.reuse, R4, !P0 ;  /* 0x0000000403047207 */ /* 0x040fe40004000000 */
[----:B------:R-:W-:Y:S01]  /*a240*/  SEL R3, R3, R0, !P0 ;  /* 0x0000000003037207 */ /* 0x000fe20004000000 */
[----:B------:R-:W-:Y:S01]  /*a250*/  IMAD.IADD R0, R17, 0x1, -R16 ;  /* 0x0000000111007824 */ /* 0x000fe200078e0a10 */
[CC--:B------:R-:W-:Y:S02]  /*a260*/  LEA R24, P1, R4.reuse, R152.reuse, 0x2 ;  /* 0x0000009804187211 */ /* 0x0c0fe400078210ff */
[C---:B------:R-:W-:Y:S02]  /*a270*/  LEA R22, P0, R3.reuse, R152, 0x2 ;  /* 0x0000009803167211 */ /* 0x040fe400078010ff */
[-C--:B------:R-:W-:Y:S02]  /*a280*/  LEA.HI.X.SX32 R25, R4, R153.reuse, 0x2, P1 ;  /* 0x0000009904197211 */ /* 0x080fe400008f16ff */
[C---:B------:R-:W-:Y:S02]  /*a290*/  LEA.HI.X.SX32 R23, R3.reuse, R153, 0x2, P0 ;  /* 0x0000009903177211 */ /* 0x040fe400000f16ff */
[----:B------:R-:W-:Y:S01]  /*a2a0*/  IADD3 R3, R3, -R4, RZ ;  /* 0x8000000403037210 */ /* 0x000fe20007ffe0ff */
[----:B------:R-:W2:Y:S04]  /*a2b0*/  LDG.E R5, desc[UR6][R24.64] ;  /* 0x0000000618057981 */ /* 0x000ea8000c1e1900 */
[----:B------:R-:W-:Y:S01]  /*a2c0*/  IMAD R0, R3, R2, R0 ;  /* 0x0000000203007224 */ /* 0x000fe200078e0200 */
[----:B------:R-:W2:Y:S03]  /*a2d0*/  LDG.E R6, desc[UR6][R22.64] ;  /* 0x0000000616067981 */ /* 0x000ea6000c1e1900 */
[----:B------:R-:W-:Y:S04]  /*a2e0*/  IMAD.WIDE.U32 R10, R0, UR16, RZ ;  /* 0x00000010000a7c25 */ /* 0x000fe8000f8e00ff */
[----:B--2---:R-:W-:Y:S01]  /*a2f0*/  IMAD.IADD R8, R5, 0x1, -R6 ;  /* 0x0000000105087824 */ /* 0x004fe200078e0a06 */
[----:B------:R-:W-:Y:S03]  /*a300*/  SHF.R.S32.HI R5, RZ, 0x1f, R0 ;  /* 0x0000001fff057819 */ /* 0x000fe60000011400 */
[----:B------:R-:W-:Y:S01]  /*a310*/  IMAD.WIDE.U32 R16, R8, UR12, RZ ;  /* 0x0000000c08107c25 */ /* 0x000fe2000f8e00ff */
[----:B------:R-:W-:Y:S03]  /*a320*/  SHF.R.S32.HI R6, RZ, 0x1f, R8 ;  /* 0x0000001fff067819 */ /* 0x000fe60000011408 */
[C---:B------:R-:W-:Y:S02]  /*a330*/  IMAD R4, R5.reuse, UR16, RZ ;  /* 0x0000001005047c24 */ /* 0x040fe4000f8e02ff */
[----:B------:R-:W-:Y:S02]  /*a340*/  IMAD R3, R6, UR12, RZ ;  /* 0x0000000c06037c24 */ /* 0x000fe4000f8e02ff */
[----:B------:R-:W-:Y:S02]  /*a350*/  IMAD R4, R0, UR17, R4 ;  /* 0x0000001100047c24 */ /* 0x000fe4000f8e0204 */
[----:B------:R-:W-:Y:S02]  /*a360*/  IMAD R3, R8, UR13, R3 ;  /* 0x0000000d08037c24 */ /* 0x000fe4000f8e0203 */
[----:B------:R-:W-:Y:S01]  /*a370*/  IMAD R5, R5, UR10, RZ ;  /* 0x0000000a05057c24 */ /* 0x000fe2000f8e02ff */
[----:B------:R-:W-:Y:S01]  /*a380*/  IADD3 R11, R11, R4, RZ ;  /* 0x000000040b0b7210 */ /* 0x000fe20007ffe0ff */
[----:B------:R-:W-:Y:S02]  /*a390*/  IMAD.IADD R7, R17, 0x1, R3 ;  /* 0x0000000111077824 */ /* 0x000fe400078e0203 */
[----:B------:R-:W-:Y:S01]  /*a3a0*/  IMAD R3, R6, UR14, RZ ;  /* 0x0000000e06037c24 */ /* 0x000fe2000f8e02ff */
[----:B------:R-:W-:Y:S01]  /*a3b0*/  MOV R6, R16 ;  /* 0x0000001000067202 */ /* 0x000fe20000000f00 */
        /* <DEDUP_REMOVED lines=11> */
.L_x_2037:
[----:B------:R-:W2:Y:S01]  /*a470*/  LDC R2, c[0x0][0x250] ;  /* 0x00009400ff027b82 */ /* 0x000ea20000000800 */
[----:B-1--4-:R-:W-:Y:S02]  /*a480*/  IMAD.MOV.U32 R4, RZ, RZ, R97 ;  /* 0x000000ffff047224 */ /* 0x012fe400078e0061 */
[----:B------:R-:W-:Y:S05]  /*a490*/  IMAD.MOV.U32 R5, RZ, RZ, R96 ;  /* 0x000000ffff057224 */ /* 0x000fea00078e0060 */
[----:B------:R-:W1:Y:S02]  /*a4a0*/  LDC R0, c[0x0][0x248] ;  /* 0x00009200ff007b82 */ /* 0x000e640000000800 */
[----:B-1----:R-:W-:Y:S02]  /*a4b0*/  IMAD.U32 R3, R0, -0x80, RZ ;  /* 0xffffff8000037824 */ /* 0x002fe400078e00ff */
[----:B--2---:R-:W-:Y:S03]  /*a4c0*/  IMAD.U32 R2, R2, -0x80, RZ ;  /* 0xffffff8002027824 */ /* 0x004fe600078e00ff */
[C---:B------:R-:W-:Y:S02]  /*a4d0*/  LEA R94, P0, R3.reuse, R94, 0x1 ;  /* 0x0000005e035e7211 */ /* 0x040fe400078008ff */
[C---:B------:R-:W-:Y:S02]  /*a4e0*/  LEA R97, P1, R2.reuse, R4, 0x1 ;  /* 0x0000000402617211 */ /* 0x040fe400078208ff */
[----:B------:R-:W-:Y:S02]  /*a4f0*/  LEA.HI.X.SX32 R95, R3, R95, 0x1, P0 ;  /* 0x0000005f035f7211 */ /* 0x000fe400000f0eff */
[----:B------:R-:W-:Y:S09]  /*a500*/  LEA.HI.X.SX32 R96, R2, R5, 0x1, P1 ;  /* 0x0000000502607211 */ /* 0x000ff200008f0eff */
.L_x_2038:
[----:B------:R-:W-:Y:S04]  /*a510*/  IADD3 R13, R13, -0x1, RZ ;  /* 0xffffffff0d0d7810 */ /* 0x000fe80007ffe0ff */
[----:B------:R-:W-:Y:S11]  /*a520*/  ISETP.GT.AND P0, PT, R13, R66, PT ;  /* 0x000000420d00720c */ /* 0x000ff60003f04270 */
[----:B------:R-:W-:Y:S02]  /*a530*/  @!UPT UIADD3 URZ, URZ, URZ, URZ ;  /* 0x0000003f3f3ff290 */ /* 0x000fe4000fffe03f */
[----:B------:R-:W-:Y:S05]  /*a540*/  @P0 BRA `(.L_x_2039) ;  /* 0xffffff7c00e40947 */ /* 0x000fea000383ffff */
.L_x_1993:
[----:B------:R-:W2:Y:S01]  /*a550*/  S2UR UR4, SR_CgaCtaId ;  /* 0x00000000000479c3 */ /* 0x000ea20000008800 */
        /* <DEDUP_REMOVED lines=8> */
[----:B--2---:R-:W-:-:S06]  /*a5e0*/  ULEA UR4, UR4, UR12, 0x18 ;  /* 0x0000000c04047291 */ /* 0x004fcc000f8ec03f */
[----:B------:R-:W-:Y:S01]  /*a5f0*/  LEA R154, R134, UR4, 0x1 ;  /* 0x00000004869a7c11 */ /* 0x000fe2000f8e08ff */
[----:B------:R-:W-:Y:S06]  /*a600*/  @!P0 BRA `(.L_x_2041) ;  /* 0x0000003400bc8947 */ /* 0x000fec0003800000 */
[----:B------:R-:W-:Y:S01]  /*a610*/  ISETP.NE.U32.AND P0, PT, RZ, UR8, PT ;  /* 0x00000008ff007c0c */ /* 0x000fe2000bf05070 */
[----:B------:R-:W-:-:S03]  /*a620*/  IMAD.MOV.U32 R0, RZ, RZ, RZ ;  /* 0x000000ffff007224 */ /* 0x000fc600078e00ff */
[----:B------:R-:W-:Y:S01]  /*a630*/  ISETP.NE.AND.EX P0, PT, RZ, UR9, PT, P0 ;  /* 0x00000009ff007c0c */ /* 0x000fe2000bf05300 */
[----:B------:R-:W-:-:S12]  /*a640*/  ULDC.64 UR8, c[0x0][0x210] ;  /* 0x0000840000087ab9 */ /* 0x000fd80000000a00 */
[----:B------:R-:W2:Y:S01]  /*a650*/  @P0 LDG.E R0, desc[UR6][R146.64] ;  /* 0x0000000692000981 */ /* 0x000ea2000c1e1900 */
[C---:B------:R-:W-:Y:S01]  /*a660*/  IADD3 R2, P0, R142.reuse, UR10, RZ ;  /* 0x0000000a8e027c10 */ /* 0x040fe2000ff1e0ff */
[----:B------:R-:W-:Y:S01]  /*a670*/  ULDC.U8 UR10, c[0x0][0x3c3] ;  /* 0x0000f0c0000a7ab9 */ /* 0x000fe20000000000 */
[----:B------:R-:W-:Y:S01]  /*a680*/  LEA R34, P1, R142, UR8, 0x1 ;  /* 0x000000088e227c11 */ /* 0x000fe2000f8208ff */
[----:B----4-:R-:W-:Y:S01]  /*a690*/  IMAD.IADD R32, R150, 0x1, -R61 ;  /* 0x0000000196207824 */ /* 0x010fe200078e0a3d */
[----:B-1----:R-:W-:Y:S02]  /*a6a0*/  IADD3.X R5, R68, UR11, RZ, P0, !PT ;  /* 0x0000000b44057c10 */ /* 0x002fe400087fe4ff */
[----:B------:R-:W-:Y:S02]  /*a6b0*/  ISETP.NE.AND P0, PT, RZ, UR10, PT ;  /* 0x0000000aff007c0c */ /* 0x000fe4000bf05270 */
[----:B------:R-:W-:Y:S02]  /*a6c0*/  LEA R16, P3, R2, UR8, 0x1 ;  /* 0x0000000802107c11 */ /* 0x000fe4000f8608ff */
[----:B------:R-:W-:-:S02]  /*a6d0*/  LEA.HI.X R35, R142, UR9, R68, 0x1, P1 ;  /* 0x000000098e237c11 */ /* 0x000fc400088f0c44 */
[----:B------:R-:W-:Y:S02]  /*a6e0*/  ISETP.GE.AND P1, PT, R144, R32, PT ;  /* 0x000000209000720c */ /* 0x000fe40003f26270 */
[----:B------:R-:W-:Y:S02]  /*a6f0*/  LEA.HI.X R17, R2, UR9, R5, 0x1, P3 ;  /* 0x0000000902117c11 */ /* 0x000fe400098f0c05 */
[----:B------:R-:W-:Y:S02]  /*a700*/  ISETP.GT.AND P1, PT, R58, -0x4, !P1 ;  /* 0xfffffffc3a00780c */ /* 0x000fe40004f24270 */
[----:B--2---:R-:W-:-:S05]  /*a710*/  IADD3 R0, R0, R67, R61 ;  /* 0x0000004300007210 */ /* 0x004fca0007ffe03d */
[----:B------:R-:W-:-:S05]  /*a720*/  IMAD R3, R125, R0, RZ ;  /* 0x000000007d037224 */ /* 0x000fca00078e02ff */
[-C--:B------:R-:W-:Y:S02]  /*a730*/  IADD3 R6, P5, R127, R3.reuse, RZ ;  /* 0x000000037f067210 */ /* 0x080fe40007fbe0ff */
[----:B------:R-:W-:Y:S02]  /*a740*/  IADD3 R0, P4, R126, R3, RZ ;  /* 0x000000037e007210 */ /* 0x000fe40007f9e0ff */
[----:B------:R-:W-:-:S05]  /*a750*/  SHF.R.S32.HI R3, RZ, 0x1f, R3 ;  /* 0x0000001fff037819 */ /* 0x000fca0000011403 */
[--C-:B------:R-:W-:Y:S02]  /*a760*/  IMAD.X R116, R116, 0x1, R3.reuse, P5 ;  /* 0x0000000174747824 */ /* 0x100fe400028e0603 */
[----:B------:R-:W-:Y:S01]  /*a770*/  IMAD.X R2, R115, 0x1, R3, P4 ;  /* 0x0000000173027824 */ /* 0x000fe200020e0603 */
[----:B------:R-:W-:Y:S06]  /*a780*/  @!P0 BRA `(.L_x_2042) ;  /* 0x0000001000b48947 */ /* 0x000fec0003800000 */
[----:B------:R-:W-:Y:S04]  /*a790*/  BSSY B1, `(.L_x_2043) ;  /* 0x0000093000017945 */ /* 0x000fe80003800000 */
[----:B------:R-:W-:Y:S05]  /*a7a0*/  @!P1 BRA `(.L_x_2044) ;  /* 0x0000000800449947 */ /* 0x000fea0003800000 */
[----:B------:R1:W5:Y:S04]  /*a7b0*/  LDG.E.128 R12, desc[UR6][R34.64+0x40] ;  /* 0x00004006220c7981 */ /* 0x000368000c1e1d00 */
[----:B------:R1:W5:Y:S04]  /*a7c0*/  LDG.E.128 R8, desc[UR6][R34.64+0x80] ;  /* 0x0000800622087981 */ /* 0x000368000c1e1d00 */
[----:B------:R1:W5:Y:S01]  /*a7d0*/  LDG.E.128 R20, desc[UR6][R34.64] ;  /* 0x0000000622147981 */ /* 0x000362000c1e1d00 */
[----:B------:R-:W-:Y:S01]  /*a7e0*/  ISETP.GE.AND P3, PT, R18, UR5, PT ;  /* 0x0000000512007c0c */ /* 0x000fe2000bf66270 */
[C---:B------:R-:W-:Y:S01]  /*a7f0*/  IMAD.SHL.U32 R36, R6.reuse, 0x2, RZ ;  /* 0x0000000206247824 */ /* 0x040fe200078e00ff */
[----:B------:R-:W-:Y:S01]  /*a800*/  ULDC.64 UR10, c[0x0][0x358] ;  /* 0x0000d600000a7ab9 */ /* 0x000fe20000000a00 */
[----:B------:R-:W-:Y:S01]  /*a810*/  ULDC.64 UR8, c[0x0][0x360] ;  /* 0x0000d80000087ab9 */ /* 0x000fe20000000a00 */
[----:B------:R-:W-:Y:S01]  /*a820*/  SHF.L.U64.HI R0, R6, 0x1, R116 ;  /* 0x0000000106007819 */ /* 0x000fe20000010274 */
[----:B------:R-:W-:Y:S01]  /*a830*/  BSSY B0, `(.L_x_2045) ;  /* 0x000002d000007945 */ /* 0x000fe20003800000 */
[----:B------:R-:W-:-:S02]  /*a840*/  IADD3 R30, P1, R36, UR10, RZ ;  /* 0x0000000a241e7c10 */ /* 0x000fc4000ff3e0ff */
[----:B------:R-:W-:Y:S02]  /*a850*/  IADD3 R36, P0, R36, UR8, RZ ;  /* 0x0000000824247c10 */ /* 0x000fe4000ff1e0ff */
[C---:B------:R-:W-:Y:S02]  /*a860*/  IADD3.X R31, R0.reuse, UR11, RZ, P1, !PT ;  /* 0x0000000b001f7c10 */ /* 0x040fe40008ffe4ff */
[----:B------:R-:W-:Y:S01]  /*a870*/  IADD3.X R37, R0, UR9, RZ, P0, !PT ;  /* 0x0000000900257c10 */ /* 0x000fe200087fe4ff */
[----:B------:R-:W-:Y:S08]  /*a880*/  @P3 BRA `(.L_x_2046) ;  /* 0x00000000009c3947 */ /* 0x000ff00003800000 */
[----:B------:R-:W2:Y:S04]  /*a890*/  LDG.E.64 R2, desc[UR6][R36.64] ;  /* 0x0000000624027981 */ /* 0x000ea8000c1e1b00 */
[----:B------:R-:W3:Y:S01]  /*a8a0*/  LDG.E.64 R4, desc[UR6][R30.64] ;  /* 0x000000061e047981 */ /* 0x000ee2000c1e1b00 */
[--C-:B-----5:R-:W-:Y:S01]  /*a8b0*/  HADD2.F32 R29, -RZ, R21.reuse.H0_H0 ;  /* 0x20000015ff1d7230 */ /* 0x120fe20000004100 */
[----:B------:R-:W-:Y:S01]  /*a8c0*/  MOV R27, R22 ;  /* 0x00000016001b7202 */ /* 0x000fe20000000f00 */
[----:B------:R-:W-:Y:S02]  /*a8d0*/  HADD2.F32 R28, -RZ, R21.H1_H1 ;  /* 0x30000015ff1c7230 */ /* 0x000fe40000004100 */
[--C-:B------:R-:W-:Y:S02]  /*a8e0*/  HADD2.F32 R25, -RZ, R23.reuse.H1_H1 ;  /* 0x30000017ff197230 */ /* 0x100fe40000004100 */
[----:B------:R-:W-:-:S02]  /*a8f0*/  HADD2.F32 R26, -RZ, R23.H0_H0 ;  /* 0x20000017ff1a7230 */ /* 0x000fc40000004100 */
[----:B--2---:R-:W-:Y:S02]  /*a900*/  HADD2.F32 R21, -RZ, R2.H1_H1 ;  /* 0x30000002ff157230 */ /* 0x004fe40000004100 */
[----:B------:R-:W-:Y:S02]  /*a910*/  HADD2.F32 R0, -RZ, R3.H1_H1 ;  /* 0x30000003ff007230 */ /* 0x000fe40000004100 */
[----:B---3--:R-:W-:Y:S02]  /*a920*/  HADD2.F32 R24, -RZ, R4.H1_H1 ;  /* 0x30000004ff187230 */ /* 0x008fe40000004100 */
        /* <DEDUP_REMOVED lines=29> */
.L_x_2046:
[----:B------:R-:W-:Y:S05]  /*ab00*/  BSYNC B0 ;  /* 0x0000000000007941 */ /* 0x000fea0003800000 */
.L_x_2045:
[----:B-----5:R2:W-:Y:S01]  /*ab10*/  STS.128 [R154], R20 ;  /* 0x000000149a007388 */ /* 0x0205e20000000c00 */
[----:B------:R-:W-:Y:S01]  /*ab20*/  IADD3 R0, R18, 0x20, RZ ;  /* 0x0000002012007810 */ /* 0x000fe20007ffe0ff */
[----:B------:R-:W-:Y:S03]  /*ab30*/  BSSY B0, `(.L_x_2047) ;  /* 0x000002a000007945 */ /* 0x000fe60003800000 */
[----:B------:R-:W-:-:S13]  /*ab40*/  ISETP.GE.AND P0, PT, R0, UR5, PT ;  /* 0x0000000500007c0c */ /* 0x000fda000bf06270 */
[----:B------:R-:W-:Y:S05]  /*ab50*/  @P0 BRA `(.L_x_2048) ;  /* 0x00000000009c0947 */ /* 0x000fea0003800000 */
[----:B------:R-:W3:Y:S04]  /*ab60*/  LDG.E.64 R2, desc[UR6][R36.64+0x20] ;  /* 0x0000200624027981 */ /* 0x000ee8000c1e1b00 */
[----:B------:R-:W4:Y:S01]  /*ab70*/  LDG.E.64 R4, desc[UR6][R30.64+0x20] ;  /* 0x000020061e047981 */ /* 0x000f22000c1e1b00 */
[--C-:B------:R-:W-:Y:S01]  /*ab80*/  HADD2.F32 R25, -RZ, R13.reuse.H0_H0 ;  /* 0x2000000dff197230 */ /* 0x100fe20000004100 */
[----:B--2---:R-:W-:Y:S01]  /*ab90*/  MOV R23, R14 ;  /* 0x0000000e00177202 */ /* 0x004fe20000000f00 */
[----:B------:R-:W-:Y:S02]  /*aba0*/  HADD2.F32 R24, -RZ, R13.H1_H1 ;  /* 0x3000000dff187230 */ /* 0x000fe40000004100 */
[--C-:B------:R-:W-:Y:S02]  /*abb0*/  HADD2.F32 R21, -RZ, R15.reuse.H1_H1 ;  /* 0x3000000fff157230 */ /* 0x100fe40000004100 */
[----:B------:R-:W-:-:S02]  /*abc0*/  HADD2.F32 R22, -RZ, R15.H0_H0 ;  /* 0x2000000fff167230 */ /* 0x000fc40000004100 */
[----:B---3--:R-:W-:Y:S02]  /*abd0*/  HADD2.F32 R13, -RZ, R2.H1_H1 ;  /* 0x30000002ff0d7230 */ /* 0x008fe40000004100 */
[----:B------:R-:W-:Y:S02]  /*abe0*/  HADD2.F32 R0, -RZ, R3.H1_H1 ;  /* 0x30000003ff007230 */ /* 0x000fe40000004100 */
[----:B----4-:R-:W-:Y:S02]  /*abf0*/  HADD2.F32 R20, -RZ, R4.H1_H1 ;  /* 0x30000004ff147230 */ /* 0x010fe40000004100 */
        /* <DEDUP_REMOVED lines=29> */
.L_x_2048:
[----:B------:R-:W-:Y:S05]  /*add0*/  BSYNC B0 ;  /* 0x0000000000007941 */ /* 0x000fea0003800000 */
.L_x_2047:
[----:B------:R3:W-:Y:S01]  /*ade0*/  STS.128 [R154+0x1000], R12 ;  /* 0x0010000c9a007388 */ /* 0x0007e20000000c00 */
[----:B------:R-:W-:Y:S01]  /*adf0*/  IADD3 R0, R18, 0x40, RZ ;  /* 0x0000004012007810 */ /* 0x000fe20007ffe0ff */
[----:B------:R-:W-:Y:S03]  /*ae00*/  BSSY B0, `(.L_x_2049) ;  /* 0x000002a000007945 */ /* 0x000fe60003800000 */
[----:B------:R-:W-:-:S13]  /*ae10*/  ISETP.GE.AND P0, PT, R0, UR5, PT ;  /* 0x0000000500007c0c */ /* 0x000fda000bf06270 */
[----:B------:R-:W-:Y:S05]  /*ae20*/  @P0 BRA `(.L_x_2050) ;  /* 0x00000000009c0947 */ /* 0x000fea0003800000 */
[----:B------:R-:W4:Y:S04]  /*ae30*/  LDG.E.64 R2, desc[UR6][R36.64+0x40] ;  /* 0x0000400624027981 */ /* 0x000f28000c1e1b00 */
[----:B------:R-:W5:Y:S01]  /*ae40*/  LDG.E.64 R4, desc[UR6][R30.64+0x40] ;  /* 0x000040061e047981 */ /* 0x000f62000c1e1b00 */
[--C-:B--2---:R-:W-:Y:S01]  /*ae50*/  HADD2.F32 R21, -RZ, R9.reuse.H0_H0 ;  /* 0x20000009ff157230 */ /* 0x104fe20000004100 */
[----:B---3--:R-:W-:Y:S01]  /*ae60*/  MOV R15, R10 ;  /* 0x0000000a000f7202 */ /* 0x008fe20000000f00 */
[----:B------:R-:W-:Y:S02]  /*ae70*/  HADD2.F32 R20, -RZ, R9.H1_H1 ;  /* 0x30000009ff147230 */ /* 0x000fe40000004100 */
[--C-:B------:R-:W-:Y:S02]  /*ae80*/  HADD2.F32 R13, -RZ, R11.reuse.H1_H1 ;  /* 0x3000000bff0d7230 */ /* 0x100fe40000004100 */
[----:B------:R-:W-:-:S02]  /*ae90*/  HADD2.F32 R14, -RZ, R11.H0_H0 ;  /* 0x2000000bff0e7230 */ /* 0x000fc40000004100 */
[----:B----4-:R-:W-:Y:S02]  /*aea0*/  HADD2.F32 R9, -RZ, R2.H1_H1 ;  /* 0x30000002ff097230 */ /* 0x010fe40000004100 */
[----:B------:R-:W-:Y:S02]  /*aeb0*/  HADD2.F32 R0, -RZ, R3.H1_H1 ;  /* 0x30000003ff007230 */ /* 0x000fe40000004100 */
[----:B-----5:R-:W-:Y:S02]  /*aec0*/  HADD2.F32 R12, -RZ, R4.H1_H1 ;  /* 0x30000004ff0c7230 */ /* 0x020fe40000004100 */
        /* <DEDUP_REMOVED lines=29> */
.L_x_2050:
[----:B------:R-:W-:Y:S05]  /*b0a0*/  BSYNC B0 ;  /* 0x0000000000007941 */ /* 0x000fea0003800000 */
.L_x_2049:
[----:B------:R4:W-:Y:S02]  /*b0b0*/  STS.128 [R154+0x2000], R8 ;  /* 0x002000089a007388 */ /* 0x0009e40000000c00 */
.L_x_2044:
[----:B------:R-:W-:Y:S05]  /*b0c0*/  BSYNC B1 ;  /* 0x0000000000017941 */ /* 0x000fea0003800000 */
.L_x_2043:
[----:B------:R-:W-:-:S05]  /*b0d0*/  VIADD R3, R144, 0x20 ;  /* 0x0000002090037836 */ /* 0x000fca0000000000 */
[----:B------:R-:W-:-:S04]  /*b0e0*/  ISETP.GE.AND P0, PT, R3, R32, PT ;  /* 0x000000200300720c */ /* 0x000fc80003f06270 */
[----:B------:R-:W-:-:S13]  /*b0f0*/  ISETP.LT.OR P0, PT, R58, -0x83, P0 ;  /* 0xffffff7d3a00780c */ /* 0x000fda0000701670 */
[----:B------:R-:W-:Y:S05]  /*b100*/  @P0 BRA `(.L_x_2051) ;  /* 0x0000002c00500947 */ /* 0x000fea0003800000 */
[----:B---3--:R3:W5:Y:S04]  /*b110*/  LDG.E.128 R12, desc[UR6][R16.64+0x40] ;  /* 0x00004006100c7981 */ /* 0x008768000c1e1d00 */
[----:B----4-:R3:W5:Y:S04]  /*b120*/  LDG.E.128 R8, desc[UR6][R16.64+0x80] ;  /* 0x0000800610087981 */ /* 0x010768000c1e1d00 */
[----:B--2---:R3:W5:Y:S01]  /*b130*/  LDG.E.128 R20, desc[UR6][R16.64] ;  /* 0x0000000610147981 */ /* 0x004762000c1e1d00 */
[C---:B------:R-:W-:Y:S01]  /*b140*/  IADD3 R0, P0, R129.reuse, R6, RZ ;  /* 0x0000000681007210 */ /* 0x040fe20007f1e0ff */
[----:B------:R-:W-:Y:S01]  /*b150*/  ULDC.64 UR10, c[0x0][0x358] ;  /* 0x0000d600000a7ab9 */ /* 0x000fe20000000a00 */
[----:B------:R-:W-:Y:S01]  /*b160*/  ULDC.64 UR8, c[0x0][0x360] ;  /* 0x0000d80000087ab9 */ /* 0x000fe20000000a00 */
[----:B------:R-:W-:Y:S01]  /*b170*/  BSSY B0, `(.L_x_2052) ;  /* 0x0000032000007945 */ /* 0x000fe20003800000 */
[----:B------:R-:W-:Y:S01]  /*b180*/  LEA.HI.X.SX32 R129, R129, R116, 0x1, P0 ;  /* 0x0000007481817211 */ /* 0x000fe200000f0eff */
[----:B------:R-:W-:Y:S01]  /*b190*/  IMAD.SHL.U32 R30, R0, 0x2, RZ ;  /* 0x00000002001e7824 */ /* 0x000fe200078e00ff */
[----:B------:R-:W-:-:S02]  /*b1a0*/  ISETP.GE.AND P0, PT, R18, UR5, PT ;  /* 0x0000000512007c0c */ /* 0x000fc4000bf06270 */
[----:B------:R-:W-:Y:S02]  /*b1b0*/  SHF.L.U64.HI R0, R0, 0x1, R129 ;  /* 0x0000000100007819 */ /* 0x000fe40000010281 */
[C---:B------:R-:W-:Y:S02]  /*b1c0*/  IADD3 R28, P3, R30.reuse, UR10, RZ ;  /* 0x0000000a1e1c7c10 */ /* 0x040fe4000ff7e0ff */
[----:B------:R-:W-:Y:S02]  /*b1d0*/  IADD3 R30, P1, R30, UR8, RZ ;  /* 0x000000081e1e7c10 */ /* 0x000fe4000ff3e0ff */
[C---:B------:R-:W-:Y:S02]  /*b1e0*/  IADD3.X R29, R0.reuse, UR11, RZ, P3, !PT ;  /* 0x0000000b001d7c10 */ /* 0x040fe40009ffe4ff */
[----:B------:R-:W-:-:S03]  /*b1f0*/  IADD3.X R31, R0, UR9, RZ, P1, !PT ;  /* 0x00000009001f7c10 */ /* 0x000fc60008ffe4ff */
[----:B------:R-:W-:Y:S06]  /*b200*/  @P0 BRA `(.L_x_2053) ;  /* 0x0000000000a00947 */ /* 0x000fec0003800000 */
[----:B------:R-:W2:Y:S04]  /*b210*/  LDG.E.64 R4, desc[UR6][R30.64] ;  /* 0x000000061e047981 */ /* 0x000ea8000c1e1b00 */
[----:B------:R-:W4:Y:S01]  /*b220*/  LDG.E.64 R6, desc[UR6][R28.64] ;  /* 0x000000061c067981 */ /* 0x000f22000c1e1b00 */
[--C-:B-----5:R-:W-:Y:S01]  /*b230*/  HADD2.F32 R25, -RZ, R23.reuse.H0_H0 ;  /* 0x20000017ff197230 */ /* 0x120fe20000004100 */
[----:B------:R-:W-:Y:S01]  /*b240*/  MOV R24, R22 ;  /* 0x0000001600187202 */ /* 0x000fe20000000f00 */
[----:B------:R-:W-:Y:S02]  /*b250*/  HADD2.F32 R23, -RZ, R23.H1_H1 ;  /* 0x30000017ff177230 */ /* 0x000fe40000004100 */
[--C-:B------:R-:W-:Y:S02]  /*b260*/  HADD2.F32 R26, -RZ, R21.reuse.H0_H0 ;  /* 0x20000015ff1a7230 */ /* 0x100fe40000004100 */
[----:B------:R-:W-:-:S02]  /*b270*/  HADD2.F32 R27, -RZ, R21.H1_H1 ;  /* 0x30000015ff1b7230 */ /* 0x000fc40000004100 */
[----:B--2---:R-:W-:Y:S02]  /*b280*/  HADD2.F32 R0, -RZ, R5.H1_H1 ;  /* 0x30000005ff007230 */ /* 0x004fe40000004100 */
[----:B---3--:R-:W-:Y:S02]  /*b290*/  HADD2.F32 R16, -RZ, R4.H1_H1 ;  /* 0x30000004ff107230 */ /* 0x008fe40000004100 */
[----:B----4-:R-:W-:Y:S02]  /*b2a0*/  HADD2.F32 R21, -RZ, R7.H1_H1 ;  /* 0x30000007ff157230 */ /* 0x010fe40000004100 */
[-C--:B------:R-:W-:Y:S01]  /*b2b0*/  FMUL.FTZ R2, R23, R0.reuse ;  /* 0x0000000017027220 */ /* 0x080fe20000410000 */
[----:B------:R-:W-:Y:S01]  /*b2c0*/  FMUL.FTZ R0, R25, R0 ;  /* 0x0000000019007220 */ /* 0x000fe20000410000 */
        /* <DEDUP_REMOVED lines=10> */
[----:B------:R-:W-:Y:S02]  /*b370*/  HADD2.F32 R25, -RZ, R20.H1_H1 ;  /* 0x30000014ff197230 */ /* 0x000fe40000004100 */
[----:B------:R-:W-:Y:S02]  /*b380*/  HADD2.F32 R24, -RZ, R24.H1_H1 ;  /* 0x30000018ff187230 */ /* 0x000fe40000004100 */
[----:B------:R-:W-:-:S02]  /*b390*/  HADD2.F32 R23, -RZ, R20.H0_H0 ;  /* 0x20000014ff177230 */ /* 0x000fc40000004100 */
[-C--:B------:R-:W-:Y:S01]  /*b3a0*/  FMUL.FTZ R20, R25, R4.reuse ;  /* 0x0000000419147220 */ /* 0x080fe20000410000 */
[----:B------:R-:W-:Y:S02]  /*b3b0*/  HADD2.F32 R6, -RZ, R6.H0_H0 ;  /* 0x20000006ff067230 */ /* 0x000fe40000004100 */
        /* <DEDUP_REMOVED lines=8> */
[----:B------:R-:W-:Y:S01]  /*b440*/  FFMA.FTZ R24, R24, R7, R5 ;  /* 0x0000000718187223 */ /* 0x000fe20000010005 */
[----:B------:R-:W-:-:S02]  /*b450*/  F2FP.F16.F32.PACK_AB R23, R21, R2 ;  /* 0x000000021517723e */ /* 0x000fc400000000ff */
[----:B------:R-:W-:Y:S02]  /*b460*/  F2FP.F16.F32.PACK_AB R20, R25, R20 ;  /* 0x000000141914723e */ /* 0x000fe400000000ff */
[----:B------:R-:W-:Y:S02]  /*b470*/  F2FP.F16.F32.PACK_AB R22, R24, R27 ;  /* 0x0000001b1816723e */ /* 0x000fe400000000ff */
[----:B------:R-:W-:Y:S02]  /*b480*/  MOV R21, R16 ;  /* 0x0000001000157202 */ /* 0x000fe40000000f00 */
.L_x_2053:
[----:B------:R-:W-:Y:S05]  /*b490*/  BSYNC B0 ;  /* 0x0000000000007941 */ /* 0x000fea0003800000 */
.L_x_2052:
[----:B-----5:R2:W-:Y:S01]  /*b4a0*/  STS.128 [R154+0x800], R20 ;  /* 0x000800149a007388 */ /* 0x0205e20000000c00 */
[----:B------:R-:W-:Y:S01]  /*b4b0*/  IADD3 R0, R18, 0x20, RZ ;  /* 0x0000002012007810 */ /* 0x000fe20007ffe0ff */
[----:B------:R-:W-:Y:S03]  /*b4c0*/  BSSY B0, `(.L_x_2054) ;  /* 0x000002a000007945 */ /* 0x000fe60003800000 */
[----:B------:R-:W-:-:S13]  /*b4d0*/  ISETP.GE.AND P0, PT, R0, UR5, PT ;  /* 0x0000000500007c0c */ /* 0x000fda000bf06270 */
[----:B------:R-:W-:Y:S05]  /*b4e0*/  @P0 BRA `(.L_x_2055) ;  /* 0x00000000009c0947 */ /* 0x000fea0003800000 */
[----:B------:R-:W4:Y:S04]  /*b4f0*/  LDG.E.64 R4, desc[UR6][R30.64+0x20] ;  /* 0x000020061e047981 */ /* 0x000f28000c1e1b00 */
[----:B------:R-:W5:Y:S01]  /*b500*/  LDG.E.64 R6, desc[UR6][R28.64+0x20] ;  /* 0x000020061c067981 */ /* 0x000f62000c1e1b00 */
[--C-:B---3--:R-:W-:Y:S01]  /*b510*/  HADD2.F32 R17, -RZ, R15.reuse.H1_H1 ;  /* 0x3000000fff117230 */ /* 0x108fe20000004100 */
[----:B--2---:R-:W-:Y:S01]  /*b520*/  MOV R20, R14 ;  /* 0x0000000e00147202 */ /* 0x004fe20000000f00 */
[----:B------:R-:W-:Y:S02]  /*b530*/  HADD2.F32 R21, -RZ, R15.H0_H0 ;  /* 0x2000000fff157230 */ /* 0x000fe40000004100 */
[--C-:B------:R-:W-:Y:S02]  /*b540*/  HADD2.F32 R23, -RZ, R13.reuse.H0_H0 ;  /* 0x2000000dff177230 */ /* 0x100fe40000004100 */
[----:B------:R-:W-:-:S02]  /*b550*/  HADD2.F32 R22, -RZ, R13.H1_H1 ;  /* 0x3000000dff167230 */ /* 0x000fc40000004100 */
[----:B----4-:R-:W-:Y:S02]  /*b560*/  HADD2.F32 R0, -RZ, R5.H1_H1 ;  /* 0x30000005ff007230 */ /* 0x010fe40000004100 */
[----:B------:R-:W-:Y:S02]  /*b570*/  HADD2.F32 R13, -RZ, R4.H1_H1 ;  /* 0x30000004ff0d7230 */ /* 0x000fe40000004100 */
[----:B-----5:R-:W-:Y:S02]  /*b580*/  HADD2.F32 R15, -RZ, R7.H1_H1 ;  /* 0x30000007ff0f7230 */ /* 0x020fe40000004100 */
        /* <DEDUP_REMOVED lines=29> */
.L_x_2055:
[----:B------:R-:W-:Y:S05]  /*b760*/  BSYNC B0 ;  /* 0x0000000000007941 */ /* 0x000fea0003800000 */
.L_x_2054:
[----:B------:R4:W-:Y:S01]  /*b770*/  STS.128 [R154+0x1800], R12 ;  /* 0x0018000c9a007388 */ /* 0x0009e20000000c00 */
[----:B------:R-:W-:Y:S01]  /*b780*/  IADD3 R18, R18, 0x40, RZ ;  /* 0x0000004012127810 */ /* 0x000fe20007ffe0ff */
[----:B------:R-:W-:Y:S03]  /*b790*/  BSSY B0, `(.L_x_2056) ;  /* 0x000002a000007945 */ /* 0x000fe60003800000 */
[----:B------:R-:W-:-:S13]  /*b7a0*/  ISETP.GE.AND P0, PT, R18, UR5, PT ;  /* 0x0000000512007c0c */ /* 0x000fda000bf06270 */
[----:B------:R-:W-:Y:S05]  /*b7b0*/  @P0 BRA `(.L_x_2057) ;  /* 0x00000000009c0947 */ /* 0x000fea0003800000 */
[----:B------:R-:W5:Y:S04]  /*b7c0*/  LDG.E.64 R4, desc[UR6][R30.64+0x40] ;  /* 0x000040061e047981 */ /* 0x000f68000c1e1b00 */
[----:B------:R-:W2:Y:S01]  /*b7d0*/  LDG.E.64 R6, desc[UR6][R28.64+0x40] ;  /* 0x000040061c067981 */ /* 0x000ea2000c1e1b00 */
[--C-:B----4-:R-:W-:Y:S01]  /*b7e0*/  HADD2.F32 R13, -RZ, R11.reuse.H1_H1 ;  /* 0x3000000bff0d7230 */ /* 0x110fe20000004100 */
[----:B------:R-:W-:Y:S01]  /*b7f0*/  MOV R14, R10 ;  /* 0x0000000a000e7202 */ /* 0x000fe20000000f00 */
[----:B------:R-:W-:Y:S02]  /*b800*/  HADD2.F32 R15, -RZ, R11.H0_H0 ;  /* 0x2000000bff0f7230 */ /* 0x000fe40000004100 */
[--C-:B---3--:R-:W-:Y:S02]  /*b810*/  HADD2.F32 R17, -RZ, R9.reuse.H0_H0 ;  /* 0x20000009ff117230 */ /* 0x108fe40000004100 */
[----:B------:R-:W-:-:S02]  /*b820*/  HADD2.F32 R16, -RZ, R9.H1_H1 ;  /* 0x30000009ff107230 */ /* 0x000fc40000004100 */
[----:B-----5:R-:W-:Y:S02]  /*b830*/  HADD2.F32 R0, -RZ, R5.H1_H1 ;  /* 0x30000005ff007230 */ /* 0x020fe40000004100 */
[----:B------:R-:W-:Y:S02]  /*b840*/  HADD2.F32 R9, -RZ, R4.H1_H1 ;  /* 0x30000004ff097230 */ /* 0x000fe40000004100 */
[----:B--2---:R-:W-:Y:S02]  /*b850*/  HADD2.F32 R11, -RZ, R7.H1_H1 ;  /* 0x30000007ff0b7230 */ /* 0x004fe40000004100 */
        /* <DEDUP_REMOVED lines=29> */
.L_x_2057:
[----:B------:R-:W-:Y:S05]  /*ba30*/  BSYNC B0 ;  /* 0x0000000000007941 */ /* 0x000fea0003800000 */
.L_x_2056:
[----:B------:R1:W-:Y:S01]  /*ba40*/  STS.128 [R154+0x2800], R8 ;  /* 0x002800089a007388 */ /* 0x0003e20000000c00 */
[----:B------:R-:W-:Y:S05]  /*ba50*/  BRA `(.L_x_2051) ;  /* 0x0000002000fc7947 */ /* 0x000fea0003800000 */
.L_x_2042:
[----:B------:R-:W-:Y:S04]  /*ba60*/  BSSY B1, `(.L_x_2058) ;  /* 0x000010e000017945 */ /* 0x000fe80003800000 */
[----:B------:R-:W-:Y:S05]  /*ba70*/  @!P1 BRA `(.L_x_2059) ;  /* 0x0000001000309947 */ /* 0x000fea0003800000 */
[----:B------:R1:W5:Y:S04]  /*ba80*/  LDG.E.128 R20, desc[UR6][R34.64+0x40] ;  /* 0x0000400622147981 */ /* 0x000368000c1e1d00 */
[----:B------:R1:W5:Y:S04]  /*ba90*/  LDG.E.128 R12, desc[UR6][R34.64+0x80] ;  /* 0x00008006220c7981 */ /* 0x000368000c1e1d00 */
        /* <DEDUP_REMOVED lines=16> */
[----:B------:R-:W2:Y:S01]  /*bba0*/  LDG.E.128 R24, desc[UR6][R24.64] ;  /* 0x0000000618187981 */ /* 0x000ea2000c1e1d00 */
        /* <DEDUP_REMOVED lines=9> */
[----:B--2---:R-:W-:Y:S02]  /*bc40*/  HADD2.F32 R46, -RZ, R27.H1_H1 ;  /* 0x3000001bff2e7230 */ /* 0x004fe40000004100 */
[--C-:B---3--:R-:W-:Y:S02]  /*bc50*/  HADD2.F32 R3, -RZ, R5.reuse.H0_H0 ;  /* 0x20000005ff037230 */ /* 0x108fe40000004100 */
[----:B------:R-:W-:Y:S02]  /*bc60*/  HADD2.F32 R33, -RZ, R5.H1_H1 ;  /* 0x30000005ff217230 */ /* 0x000fe40000004100 */
[--C-:B------:R-:W-:Y:S02]  /*bc70*/  HADD2.F32 R5, -RZ, R7.reuse.H0_H0 ;  /* 0x20000007ff057230 */ /* 0x100fe40000004100 */
[----:B------:R-:W-:Y:S02]  /*bc80*/  HADD2.F32 R7, -RZ, R7.H1_H1 ;  /* 0x30000007ff077230 */ /* 0x000fe40000004100 */
[----:B------:R-:W-:Y:S01]  /*bc90*/  @!P0 FADD.FTZ R3, -R3, -RZ ;  /* 0x800000ff03038221 */ /* 0x000fe20000010100 */
[----:B------:R-:W-:-:S02]  /*bca0*/  HADD2.F32 R36, -RZ, R4.H0_H0 ;  /* 0x20000004ff247230 */ /* 0x000fc40000004100 */
[----:B------:R-:W-:Y:S01]  /*bcb0*/  @!P0 FADD.FTZ R5, -R5, -RZ ;  /* 0x800000ff05058221 */ /* 0x000fe20000010100 */
[----:B------:R-:W-:Y:S02]  /*bcc0*/  HADD2.F32 R37, -RZ, R4.H1_H1 ;  /* 0x30000004ff257230 */ /* 0x000fe40000004100 */
[----:B------:R-:W-:Y:S01]  /*bcd0*/  @!P0 FADD.FTZ R7, -R7, -RZ ;  /* 0x800000ff07078221 */ /* 0x000fe20000010100 */
[----:B------:R-:W-:Y:S02]  /*bce0*/  HADD2.F32 R38, -RZ, R25.H0_H0 ;  /* 0x20000019ff267230 */ /* 0x000fe40000004100 */
[----:B------:R-:W-:Y:S02]  /*bcf0*/  HADD2.F32 R40, -RZ, R27.H0_H0 ;  /* 0x2000001bff287230 */ /* 0x000fe40000004100 */
[--C-:B------:R-:W-:Y:S02]  /*bd00*/  HADD2.F32 R4, -RZ, R6.reuse.H0_H0 ;  /* 0x20000006ff047230 */ /* 0x100fe40000004100 */
[----:B------:R-:W-:-:S02]  /*bd10*/  HADD2.F32 R6, -RZ, R6.H1_H1 ;  /* 0x30000006ff067230 */ /* 0x000fc40000004100 */
[----:B------:R-:W-:Y:S01]  /*bd20*/  FMUL.FTZ R46, R46, R7 ;  /* 0x000000072e2e7220 */ /* 0x000fe20000410000 */
[----:B------:R-:W-:Y:S01]  /*bd30*/  FMUL.FTZ R38, R38, R3 ;  /* 0x0000000326267220 */ /* 0x000fe20000410000 */
[----:B------:R-:W-:Y:S01]  /*bd40*/  FMUL.FTZ R40, R40, R5 ;  /* 0x0000000528287220 */ /* 0x000fe20000410000 */
[--C-:B------:R-:W-:Y:S02]  /*bd50*/  HADD2.F32 R7, -RZ, R24.reuse.H0_H0 ;  /* 0x20000018ff077230 */ /* 0x100fe40000004100 */
[----:B------:R-:W-:Y:S01]  /*bd60*/  @!P0 FADD.FTZ R37, -R37, -RZ ;  /* 0x800000ff25258221 */ /* 0x000fe20000010100 */
[----:B------:R-:W-:Y:S02]  /*bd70*/  HADD2.F32 R24, -RZ, R24.H1_H1 ;  /* 0x30000018ff187230 */ /* 0x000fe40000004100 */
[----:B------:R-:W-:Y:S01]  /*bd80*/  @!P0 FADD.FTZ R4, -R4, -RZ ;  /* 0x800000ff04048221 */ /* 0x000fe20000010100 */
[--C-:B------:R-:W-:Y:S02]  /*bd90*/  HADD2.F32 R5, -RZ, R26.reuse.H0_H0 ;  /* 0x2000001aff057230 */ /* 0x100fe40000004100 */
[----:B------:R-:W-:Y:S01]  /*bda0*/  @!P0 FADD.FTZ R6, -R6, -RZ ;  /* 0x800000ff06068221 */ /* 0x000fe20000010100 */
[----:B------:R-:W-:-:S02]  /*bdb0*/  HADD2.F32 R3, -RZ, R26.H1_H1 ;  /* 0x3000001aff037230 */ /* 0x000fc40000004100 */
[----:B------:R-:W-:Y:S01]  /*bdc0*/  @!P0 FADD.FTZ R36, -R36, -RZ ;  /* 0x800000ff24248221 */ /* 0x000fe20000010100 */
[----:B------:R-:W-:Y:S02]  /*bdd0*/  HADD2.F32 R42, -RZ, R25.H1_H1 ;  /* 0x30000019ff2a7230 */ /* 0x000fe40000004100 */
[----:B------:R-:W-:Y:S01]  /*bde0*/  @!P0 FADD.FTZ R33, -R33, -RZ ;  /* 0x800000ff21218221 */ /* 0x000fe20000010100 */
[----:B------:R-:W-:Y:S01]  /*bdf0*/  FMUL.FTZ R37, R24, R37 ;  /* 0x0000002518257220 */ /* 0x000fe20000410000 */
[----:B------:R-:W-:Y:S01]  /*be00*/  FMUL.FTZ R4, R5, R4 ;  /* 0x0000000405047220 */ /* 0x000fe20000410000 */
[----:B------:R-:W-:Y:S01]  /*be10*/  FMUL.FTZ R6, R3, R6 ;  /* 0x0000000603067220 */ /* 0x000fe20000410000 */
[----:B------:R-:W-:Y:S01]  /*be20*/  FMUL.FTZ R36, R7, R36 ;  /* 0x0000002407247220 */ /* 0x000fe20000410000 */
[----:B-----5:R-:W-:Y:S02]  /*be30*/  HADD2.F32 R3, -RZ, R29.H0_H0 ;  /* 0x2000001dff037230 */ /* 0x020fe40000004100 */
[----:B----4-:R-:W-:-:S02]  /*be40*/  HADD2.F32 R5, -RZ, R9.H0_H0 ;  /* 0x20000009ff057230 */ /* 0x010fc40000004100 */
[----:B------:R-:W-:Y:S02]  /*be50*/  HADD2.F32 R24, -RZ, R9.H1_H1 ;  /* 0x30000009ff187230 */ /* 0x000fe40000004100 */
[----:B------:R-:W-:Y:S01]  /*be60*/  FMUL.FTZ R42, R42, R33 ;  /* 0x000000212a2a7220 */ /* 0x000fe20000410000 */
[----:B------:R-:W-:Y:S02]  /*be70*/  HADD2.F32 R29, -RZ, R29.H1_H1 ;  /* 0x3000001dff1d7230 */ /* 0x000fe40000004100 */
[----:B------:R-:W-:Y:S02]  /*be80*/  HADD2.F32 R7, -RZ, R31.H0_H0 ;  /* 0x2000001fff077230 */ /* 0x000fe40000004100 */
[----:B------:R-:W-:Y:S02]  /*be90*/  HADD2.F32 R9, -RZ, R11.H0_H0 ;  /* 0x2000000bff097230 */ /* 0x000fe40000004100 */
[----:B------:R-:W-:Y:S01]  /*bea0*/  FFMA.FTZ R3, R3, R5, R38 ;  /* 0x0000000503037223 */ /* 0x000fe20000010026 */
[----:B------:R-:W-:Y:S01]  /*beb0*/  FFMA.FTZ R24, R29, R24, R42 ;  /* 0x000000181d187223 */ /* 0x000fe2000001002a */
[----:B------:R-:W-:-:S02]  /*bec0*/  HADD2.F32 R25, -RZ, R8.H0_H0 ;  /* 0x20000008ff197230 */ /* 0x000fc40000004100 */
[----:B------:R-:W-:Y:S01]  /*bed0*/  FFMA.FTZ R7, R7, R9, R40 ;  /* 0x0000000907077223 */ /* 0x000fe20000010028 */
[--C-:B------:R-:W-:Y:S02]  /*bee0*/  HADD2.F32 R27, -RZ, R10.reuse.H0_H0 ;  /* 0x2000000aff1b7230 */ /* 0x100fe40000004100 */
[----:B------:R-:W-:Y:S02]  /*bef0*/  HADD2.F32 R33, -RZ, R10.H1_H1 ;  /* 0x3000000aff217230 */ /* 0x000fe40000004100 */
[----:B------:R-:W-:Y:S02]  /*bf00*/  HADD2.F32 R5, -RZ, R28.H0_H0 ;  /* 0x2000001cff057230 */ /* 0x000fe40000004100 */
[--C-:B------:R-:W-:Y:S02]  /*bf10*/  HADD2.F32 R9, -RZ, R30.reuse.H0_H0 ;  /* 0x2000001eff097230 */ /* 0x100fe40000004100 */
[----:B------:R-:W-:Y:S02]  /*bf20*/  HADD2.F32 R29, -RZ, R30.H1_H1 ;  /* 0x3000001eff1d7230 */ /* 0x000fe40000004100 */
[----:B------:R-:W-:-:S02]  /*bf30*/  HADD2.F32 R11, -RZ, R11.H1_H1 ;  /* 0x3000000bff0b7230 */ /* 0x000fc40000004100 */
        /* <DEDUP_REMOVED lines=13> */
.L_x_2061:
[----:B------:R-:W-:Y:S05]  /*c010*/  BSYNC B0 ;  /* 0x0000000000007941 */ /* 0x000fea0003800000 */
.L_x_2060:
[----:B-----5:R2:W-:Y:S01]  /*c020*/  STS.128 [R154], R28 ;  /* 0x0000001c9a007388 */ /* 0x0205e20000000c00 */
[----:B------:R-:W-:Y:S01]  /*c030*/  IADD3 R4, R18, 0x20, RZ ;  /* 0x0000002012047810 */ /* 0x000fe20007ffe0ff */
[----:B------:R-:W-:Y:S03]  /*c040*/  BSSY B0, `(.L_x_2062) ;  /* 0x0000056000007945 */ /* 0x000fe60003800000 */
[----:B------:R-:W-:-:S13]  /*c050*/  ISETP.GE.AND P0, PT, R4, UR5, PT ;  /* 0x0000000504007c0c */ /* 0x000fda000bf06270 */
        /* <DEDUP_REMOVED lines=22> */
[----:B------:R-:W5:Y:S01]  /*c1c0*/  LDG.E.128 R8, desc[UR6][R10.64+0x40] ;  /* 0x000040060a087981 */ /* 0x000f62000c1e1d00 */
[----:B---3--:R-:W-:Y:S02]  /*c1d0*/  HADD2.F32 R36, -RZ, R24.H0_H0 ;  /* 0x20000018ff247230 */ /* 0x008fe40000004100 */
[----:B--2---:R-:W-:Y:S02]  /*c1e0*/  HADD2.F32 R31, -RZ, R25.H0_H0 ;  /* 0x20000019ff1f7230 */ /* 0x004fe40000004100 */
        /* <DEDUP_REMOVED lines=8> */
[--C-:B------:R-:W-:Y:S02]  /*c270*/  HADD2.F32 R6, -RZ, R7.reuse.H0_H0 ;  /* 0x20000007ff067230 */ /* 0x100fe40000004100 */
[----:B------:R-:W-:Y:S02]  /*c280*/  HADD2.F32 R7, -RZ, R7.H1_H1 ;  /* 0x30000007ff077230 */ /* 0x000fe40000004100 */
[----:B------:R-:W-:Y:S01]  /*c290*/  FMUL.FTZ R36, R36, R3 ;  /* 0x0000000324247220 */ /* 0x000fe20000410000 */
[----:B------:R-:W-:-:S02]  /*c2a0*/  HADD2.F32 R33, -RZ, R24.H1_H1 ;  /* 0x30000018ff217230 */ /* 0x000fc40000004100 */
[----:B------:R-:W-:Y:S01]  /*c2b0*/  FMUL.FTZ R31, R31, R4 ;  /* 0x000000041f1f7220 */ /* 0x000fe20000410000 */
[----:B------:R-:W-:Y:S02]  /*c2c0*/  HADD2.F32 R24, -RZ, R25.H1_H1 ;  /* 0x30000019ff187230 */ /* 0x000fe40000004100 */
[----:B------:R-:W-:Y:S01]  /*c2d0*/  @!P0 FADD.FTZ R28, -R28, -RZ ;  /* 0x800000ff1c1c8221 */ /* 0x000fe20000010100 */
[----:B------:R-:W-:Y:S02]  /*c2e0*/  HADD2.F32 R25, -RZ, R26.H1_H1 ;  /* 0x3000001aff197230 */ /* 0x000fe40000004100 */
[----:B------:R-:W-:Y:S01]  /*c2f0*/  @!P0 FADD.FTZ R30, -R30, -RZ ;  /* 0x800000ff1e1e8221 */ /* 0x000fe20000010100 */
[--C-:B------:R-:W-:Y:S02]  /*c300*/  HADD2.F32 R3, -RZ, R27.reuse.H0_H0 ;  /* 0x2000001bff037230 */ /* 0x100fe40000004100 */
[----:B------:R-:W-:Y:S01]  /*c310*/  @!P0 FADD.FTZ R6, -R6, -RZ ;  /* 0x800000ff06068221 */ /* 0x000fe20000010100 */
[----:B------:R-:W-:-:S02]  /*c320*/  HADD2.F32 R4, -RZ, R27.H1_H1 ;  /* 0x3000001bff047230 */ /* 0x000fc40000004100 */
[----:B------:R-:W-:Y:S01]  /*c330*/  @!P0 FADD.FTZ R7, -R7, -RZ ;  /* 0x800000ff07078221 */ /* 0x000fe20000010100 */
[----:B------:R-:W-:Y:S01]  /*c340*/  FMUL.FTZ R33, R33, R28 ;  /* 0x0000001c21217220 */ /* 0x000fe20000410000 */
[----:B------:R-:W-:Y:S02]  /*c350*/  HADD2.F32 R28, -RZ, R26.H0_H0 ;  /* 0x2000001aff1c7230 */ /* 0x000fe40000004100 */
[----:B------:R-:W-:Y:S01]  /*c360*/  FMUL.FTZ R30, R25, R30 ;  /* 0x0000001e191e7220 */ /* 0x000fe20000410000 */
[----:B------:R-:W-:Y:S01]  /*c370*/  FMUL.FTZ R6, R3, R6 ;  /* 0x0000000603067220 */ /* 0x000fe20000410000 */
[----:B------:R-:W-:Y:S01]  /*c380*/  FMUL.FTZ R7, R4, R7 ;  /* 0x0000000704077220 */ /* 0x000fe20000410000 */
[----:B------:R-:W-:Y:S01]  /*c390*/  @!P0 FADD.FTZ R29, -R29, -RZ ;  /* 0x800000ff1d1d8221 */ /* 0x000fe20000010100 */
[----:B------:R-:W-:Y:S01]  /*c3a0*/  @!P0 FADD.FTZ R5, -R5, -RZ ;  /* 0x800000ff05058221 */ /* 0x000fe20000010100 */
[--C-:B------:R-:W-:Y:S02]  /*c3b0*/  HADD2.F32 R3, -RZ, R20.reuse.H0_H0 ;  /* 0x20000014ff037230 */ /* 0x100fe40000004100 */
[----:B------:R-:W-:-:S02]  /*c3c0*/  HADD2.F32 R26, -RZ, R20.H1_H1 ;  /* 0x30000014ff1a7230 */ /* 0x000fc40000004100 */
[--C-:B-----5:R-:W-:Y:S02]  /*c3d0*/  HADD2.F32 R4, -RZ, R8.reuse.H0_H0 ;  /* 0x20000008ff047230 */ /* 0x120fe40000004100 */
[----:B------:R-:W-:Y:S02]  /*c3e0*/  HADD2.F32 R25, -RZ, R8.H1_H1 ;  /* 0x30000008ff197230 */ /* 0x000fe40000004100 */
[----:B------:R-:W-:Y:S02]  /*c3f0*/  HADD2.F32 R20, -RZ, R21.H0_H0 ;  /* 0x20000015ff147230 */ /* 0x000fe40000004100 */
[----:B------:R-:W-:Y:S02]  /*c400*/  HADD2.F32 R8, -RZ, R9.H0_H0 ;  /* 0x20000009ff087230 */ /* 0x000fe40000004100 */
[----:B------:R-:W-:Y:S01]  /*c410*/  FMUL.FTZ R24, R24, R29 ;  /* 0x0000001d18187220 */ /* 0x000fe20000410000 */
[----:B------:R-:W-:Y:S01]  /*c420*/  FMUL.FTZ R5, R28, R5 ;  /* 0x000000051c057220 */ /* 0x000fe20000410000 */
[----:B------:R-:W-:-:S02]  /*c430*/  HADD2.F32 R28, -RZ, R10.H0_H0 ;  /* 0x2000000aff1c7230 */ /* 0x000fc40000004100 */
[----:B------:R-:W-:Y:S02]  /*c440*/  HADD2.F32 R29, -RZ, R10.H1_H1 ;  /* 0x3000000aff1d7230 */ /* 0x000fe40000004100 */
[----:B------:R-:W-:Y:S01]  /*c450*/  FFMA.FTZ R8, R20, R8, R31 ;  /* 0x0000000814087223 */ /* 0x000fe2000001001f */
[--C-:B------:R-:W-:Y:S02]  /*c460*/  HADD2.F32 R27, -RZ, R11.reuse.H0_H0 ;  /* 0x2000000bff1b7230 */ /* 0x100fe40000004100 */
[----:B------:R-:W-:Y:S02]  /*c470*/  HADD2.F32 R10, -RZ, R11.H1_H1 ;  /* 0x3000000bff0a7230 */ /* 0x000fe40000004100 */
[--C-:B------:R-:W-:Y:S02]  /*c480*/  HADD2.F32 R11, -RZ, R23.reuse.H0_H0 ;  /* 0x20000017ff0b7230 */ /* 0x100fe40000004100 */
[----:B------:R-:W-:Y:S02]  /*c490*/  HADD2.F32 R20, -RZ, R23.H1_H1 ;  /* 0x30000017ff147230 */ /* 0x000fe40000004100 */
[----:B------:R-:W-:Y:S01]  /*c4a0*/  FFMA.FTZ R3, R3, R4, R36 ;  /* 0x0000000403037223 */ /* 0x000fe20000010024 */
[----:B------:R-:W-:-:S02]  /*c4b0*/  HADD2.F32 R4, -RZ, R22.H0_H0 ;  /* 0x20000016ff047230 */ /* 0x000fc40000004100 */
[----:B------:R-:W-:Y:S02]  /*c4c0*/  HADD2.F32 R23, -RZ, R22.H1_H1 ;  /* 0x30000016ff177230 */ /* 0x000fe40000004100 */
[----:B------:R-:W-:Y:S01]  /*c4d0*/  FFMA.FTZ R6, R11, R27, R6 ;  /* 0x0000001b0b067223 */ /* 0x000fe20000010006 */
[----:B------:R-:W-:Y:S02]  /*c4e0*/  HADD2.F32 R9, -RZ, R9.H1_H1 ;  /* 0x30000009ff097230 */ /* 0x000fe40000004100 */
[----:B------:R-:W-:Y:S01]  /*c4f0*/  FFMA.FTZ R7, R20, R10, R7 ;  /* 0x0000000a14077223 */ /* 0x000fe20000010007 */
[----:B------:R-:W-:Y:S02]  /*c500*/  HADD2.F32 R21, -RZ, R21.H1_H1 ;  /* 0x30000015ff157230 */ /* 0x000fe40000004100 */
[----:B------:R-:W-:Y:S01]  /*c510*/  FFMA.FTZ R4, R4, R28, R5 ;  /* 0x0000001c04047223 */ /* 0x000fe20000010005 */
[----:B------:R-:W-:Y:S01]  /*c520*/  FFMA.FTZ R23, R23, R29, R30 ;  /* 0x0000001d17177223 */ /* 0x000fe2000001001e */
[----:B------:R-:W-:Y:S01]  /*c530*/  FFMA.FTZ R26, R26, R25, R33 ;  /* 0x000000191a1a7223 */ /* 0x000fe20000010021 */
[----:B------:R-:W-:Y:S01]  /*c540*/  F2FP.F16.F32.PACK_AB R6, R7, R6 ;  /* 0x000000060706723e */ /* 0x000fe200000000ff */
[----:B------:R-:W-:-:S02]  /*c550*/  FFMA.FTZ R9, R21, R9, R24 ;  /* 0x0000000915097223 */ /* 0x000fc40000010018 */
[----:B------:R-:W-:Y:S02]  /*c560*/  F2FP.F16.F32.PACK_AB R22, R23, R4 ;  /* 0x000000041716723e */ /* 0x000fe400000000ff */
[----:B------:R-:W-:Y:S02]  /*c570*/  F2FP.F16.F32.PACK_AB R20, R26, R3 ;  /* 0x000000031a14723e */ /* 0x000fe400000000ff */
[----:B------:R-:W-:Y:S02]  /*c580*/  F2FP.F16.F32.PACK_AB R21, R9, R8 ;  /* 0x000000080915723e */ /* 0x000fe400000000ff */
[----:B------:R-:W-:Y:S02]  /*c590*/  MOV R23, R6 ;  /* 0x0000000600177202 */ /* 0x000fe40000000f00 */
.L_x_2063:
[----:B------:R-:W-:Y:S05]  /*c5a0*/  BSYNC B0 ;  /* 0x0000000000007941 */ /* 0x000fea0003800000 */
.L_x_2062:
[----:B------:R3:W-:Y:S01]  /*c5b0*/  STS.128 [R154+0x1000], R20 ;  /* 0x001000149a007388 */ /* 0x0007e20000000c00 */
        /* <DEDUP_REMOVED lines=26> */
[----:B--2---:R-:W-:Y:S02]  /*c760*/  HADD2.F32 R28, -RZ, R20.H0_H0 ;  /* 0x20000014ff1c7230 */ /* 0x004fe40000004100 */
[----:B------:R-:W-:Y:S02]  /*c770*/  HADD2.F32 R27, -RZ, R21.H0_H0 ;  /* 0x20000015ff1b7230 */ /* 0x000fe40000004100 */
[--C-:B---3--:R-:W-:Y:S02]  /*c780*/  HADD2.F32 R3, -RZ, R4.reuse.H0_H0 ;  /* 0x20000004ff037230 */ /* 0x108fe40000004100 */
        /* <DEDUP_REMOVED lines=12> */
[----:B------:R-:W-:Y:S01]  /*c850*/  @!P0 FADD.FTZ R24, -R24, -RZ ;  /* 0x800000ff18188221 */ /* 0x000fe20000010100 */
[--C-:B------:R-:W-:Y:S02]  /*c860*/  HADD2.F32 R3, -RZ, R23.reuse.H0_H0 ;  /* 0x20000017ff037230 */ /* 0x100fe40000004100 */
[----:B------:R-:W-:Y:S01]  /*c870*/  @!P0 FADD.FTZ R6, -R6, -RZ ;  /* 0x800000ff06068221 */ /* 0x000fe20000010100 */
[----:B------:R-:W-:Y:S02]  /*c880*/  HADD2.F32 R4, -RZ, R23.H1_H1 ;  /* 0x30000017ff047230 */ /* 0x000fe40000004100 */
[----:B------:R-:W-:Y:S01]  /*c890*/  @!P0 FADD.FTZ R7, -R7, -RZ ;  /* 0x800000ff07078221 */ /* 0x000fe20000010100 */
[----:B------:R-:W-:Y:S02]  /*c8a0*/  HADD2.F32 R20, -RZ, R21.H1_H1 ;  /* 0x30000015ff147230 */ /* 0x000fe40000004100 */
[----:B------:R-:W-:Y:S01]  /*c8b0*/  @!P0 FADD.FTZ R25, -R25, -RZ ;  /* 0x800000ff19198221 */ /* 0x000fe20000010100 */
[----:B------:R-:W-:Y:S01]  /*c8c0*/  FMUL.FTZ R29, R29, R24 ;  /* 0x000000181d1d7220 */ /* 0x000fe20000410000 */
[----:B------:R-:W-:-:S02]  /*c8d0*/  HADD2.F32 R24, -RZ, R22.H0_H0 ;  /* 0x20000016ff187230 */ /* 0x000fc40000004100 */
[----:B------:R-:W-:Y:S01]  /*c8e0*/  FMUL.FTZ R6, R3, R6 ;  /* 0x0000000603067220 */ /* 0x000fe20000410000 */
[----:B------:R-:W-:Y:S01]  /*c8f0*/  FMUL.FTZ R7, R4, R7 ;  /* 0x0000000704077220 */ /* 0x000fe20000410000 */
[----:B------:R-:W-:Y:S02]  /*c900*/  HADD2.F32 R21, -RZ, R22.H1_H1 ;  /* 0x30000016ff157230 */ /* 0x000fe40000004100 */
[----:B------:R-:W-:Y:S01]  /*c910*/  @!P0 FADD.FTZ R5, -R5, -RZ ;  /* 0x800000ff05058221 */ /* 0x000fe20000010100 */
[----:B------:R-:W-:Y:S02]  /*c920*/  HADD2.F32 R4, -RZ, R13.H0_H0 ;  /* 0x2000000dff047230 */ /* 0x000fe40000004100 */
[----:B------:R-:W-:Y:S01]  /*c930*/  @!P0 FADD.FTZ R26, -R26, -RZ ;  /* 0x800000ff1a1a8221 */ /* 0x000fe20000010100 */
[----:B----4-:R-:W-:Y:S02]  /*c940*/  HADD2.F32 R3, -RZ, R9.H0_H0 ;  /* 0x20000009ff037230 */ /* 0x010fe40000004100 */
[----:B------:R-:W-:Y:S01]  /*c950*/  FMUL.FTZ R20, R20, R25 ;  /* 0x0000001914147220 */ /* 0x000fe20000410000 */
[----:B------:R-:W-:-:S02]  /*c960*/  HADD2.F32 R13, -RZ, R13.H1_H1 ;  /* 0x3000000dff0d7230 */ /* 0x000fc40000004100 */
[----:B------:R-:W-:Y:S02]  /*c970*/  HADD2.F32 R9, -RZ, R9.H1_H1 ;  /* 0x30000009ff097230 */ /* 0x000fe40000004100 */
[----:B------:R-:W-:Y:S01]  /*c980*/  FMUL.FTZ R5, R24, R5 ;  /* 0x0000000518057220 */ /* 0x000fe20000410000 */
[----:B------:R-:W-:Y:S01]  /*c990*/  FMUL.FTZ R26, R21, R26 ;  /* 0x0000001a151a7220 */ /* 0x000fe20000410000 */
[--C-:B------:R-:W-:Y:S02]  /*c9a0*/  HADD2.F32 R23, -RZ, R11.reuse.H0_H0 ;  /* 0x2000000bff177230 */ /* 0x100fe40000004100 */
[----:B------:R-:W-:Y:S01]  /*c9b0*/  FFMA.FTZ R3, R4, R3, R27 ;  /* 0x0000000304037223 */ /* 0x000fe2000001001b */
[----:B------:R-:W-:Y:S02]  /*c9c0*/  HADD2.F32 R24, -RZ, R11.H1_H1 ;  /* 0x3000000bff187230 */ /* 0x000fe40000004100 */
[----:B------:R-:W-:Y:S01]  /*c9d0*/  FFMA.FTZ R20, R13, R9, R20 ;  /* 0x000000090d147223 */ /* 0x000fe20000010014 */
[----:B------:R-:W-:-:S02]  /*c9e0*/  HADD2.F32 R21, -RZ, R12.H0_H0 ;  /* 0x2000000cff157230 */ /* 0x000fc40000004100 */
[----:B------:R-:W-:Y:S02]  /*c9f0*/  HADD2.F32 R22, -RZ, R8.H0_H0 ;  /* 0x20000008ff167230 */ /* 0x000fe40000004100 */
[--C-:B------:R-:W-:Y:S02]  /*ca00*/  HADD2.F32 R30, -RZ, R10.reuse.H0_H0 ;  /* 0x2000000aff1e7230 */ /* 0x100fe40000004100 */
[----:B------:R-:W-:Y:S02]  /*ca10*/  HADD2.F32 R11, -RZ, R10.H1_H1 ;  /* 0x3000000aff0b7230 */ /* 0x000fe40000004100 */
        /* <DEDUP_REMOVED lines=16> */
.L_x_2065:
[----:B------:R-:W-:Y:S05]  /*cb20*/  BSYNC B0 ;  /* 0x0000000000007941 */ /* 0x000fea0003800000 */
.L_x_2064:
[----:B------:R4:W-:Y:S02]  /*cb30*/  STS.128 [R154+0x2000], R12 ;  /* 0x0020000c9a007388 */ /* 0x0009e40000000c00 */
.L_x_2059:
[----:B------:R-:W-:Y:S05]  /*cb40*/  BSYNC B1 ;  /* 0x0000000000017941 */ /* 0x000fea0003800000 */
.L_x_2058:
[----:B------:R-:W-:-:S05]  /*cb50*/  VIADD R3, R144, 0x20 ;  /* 0x0000002090037836 */ /* 0x000fca0000000000 */
[----:B------:R-:W-:-:S04]  /*cb60*/  ISETP.GE.AND P0, PT, R3, R32, PT ;  /* 0x000000200300720c */ /* 0x000fc80003f06270 */
[----:B------:R-:W-:-:S13]  /*cb70*/  ISETP.LT.OR P0, PT, R58, -0x83, P0 ;  /* 0xffffff7d3a00780c */ /* 0x000fda0000701670 */
[----:B------:R-:W-:Y:S05]  /*cb80*/  @P0 BRA `(.L_x_2051) ;  /* 0x0000001000b00947 */ /* 0x000fea0003800000 */
[----:B---3--:R3:W5:Y:S04]  /*cb90*/  LDG.E.128 R20, desc[UR6][R16.64+0x40] ;  /* 0x0000400610147981 */ /* 0x008768000c1e1d00 */
[----:B----4-:R3:W5:Y:S04]  /*cba0*/  LDG.E.128 R12, desc[UR6][R16.64+0x80] ;  /* 0x00008006100c7981 */ /* 0x010768000c1e1d00 */
[----:B--2---:R3:W5:Y:S01]  /*cbb0*/  LDG.E.128 R28, desc[UR6][R16.64] ;  /* 0x00000006101c7981 */ /* 0x004762000c1e1d00 */
        /* <DEDUP_REMOVED lines=14> */
[----:B------:R-:W-:Y:S01]  /*cca0*/  IMAD.WIDE R24, R7, 0x2, R16 ;  /* 0x0000000207187825 */ /* 0x000fe200078e0210 */
[----:B------:R-:W-:Y:S02]  /*ccb0*/  LEA.HI.X.SX32 R6, R6, R9, 0x1, P1 ;  /* 0x0000000906067211 */ /* 0x000fe400008f0eff */
[----:B------:R-:W-:-:S02]  /*ccc0*/  LEA R4, P1, R5, UR8, 0x1 ;  /* 0x0000000805047c11 */ /* 0x000fc4000f8208ff */
[----:B------:R-:W-:Y:S01]  /*ccd0*/  MOV R11, RZ ;  /* 0x000000ff000b7202 */ /* 0x000fe20000000f00 */
[----:B------:R-:W2:Y:S01]  /*cce0*/  LDG.E.128 R24, desc[UR6][R24.64] ;  /* 0x0000000618187981 */ /* 0x000ea2000c1e1d00 */
        /* <DEDUP_REMOVED lines=8> */
[----:B------:R-:W3:Y:S01]  /*cd70*/  LDG.E.128 R8, desc[UR6][R8.64] ;  /* 0x0000000608087981 */ /* 0x000ee2000c1e1d00 */
[----:B--2---:R-:W-:Y:S01]  /*cd80*/  MOV R32, R27 ;  /* 0x0000001b00207202 */ /* 0x004fe20000000f00 */
[----:B------:R-:W-:Y:S02]  /*cd90*/  HADD2.F32 R36, -RZ, R24.H0_H0 ;  /* 0x20000018ff247230 */ /* 0x000fe40000004100 */
[--C-:B----4-:R-:W-:Y:S02]  /*cda0*/  HADD2.F32 R27, -RZ, R4.reuse.H0_H0 ;  /* 0x20000004ff1b7230 */ /* 0x110fe40000004100 */
[----:B------:R-:W-:Y:S02]  /*cdb0*/  HADD2.F32 R33, -RZ, R4.H1_H1 ;  /* 0x30000004ff217230 */ /* 0x000fe40000004100 */
[--C-:B------:R-:W-:Y:S02]  /*cdc0*/  HADD2.F32 R4, -RZ, R5.reuse.H0_H0 ;  /* 0x20000005ff047230 */ /* 0x100fe40000004100 */
[----:B------:R-:W-:Y:S01]  /*cdd0*/  @!P0 FADD.FTZ R27, -R27, -RZ ;  /* 0x800000ff1b1b8221 */ /* 0x000fe20000010100 */
[----:B-1----:R-:W-:-:S02]  /*cde0*/  HADD2.F32 R34, -RZ, R5.H1_H1 ;  /* 0x30000005ff227230 */ /* 0x002fc40000004100 */
        /* <DEDUP_REMOVED lines=26> */
[--C-:B---3--:R-:W-:Y:S02]  /*cf90*/  HADD2.F32 R4, -RZ, R8.reuse.H0_H0 ;  /* 0x20000008ff047230 */ /* 0x108fe40000004100 */
        /* <DEDUP_REMOVED lines=27> */
.L_x_2067:
[----:B------:R-:W-:Y:S05]  /*d150*/  BSYNC B0 ;  /* 0x0000000000007941 */ /* 0x000fea0003800000 */
.L_x_2066:
[----:B-----5:R2:W-:Y:S01]  /*d160*/  STS.128 [R154+0x800], R28 ;  /* 0x0008001c9a007388 */ /* 0x0205e20000000c00 */
[----:B------:R-:W-:Y:S01]  /*d170*/  IADD3 R4, R18, 0x20, RZ ;  /* 0x0000002012047810 */ /* 0x000fe20007ffe0ff */
[----:B------:R-:W-:Y:S03]  /*d180*/  BSSY B0, `(.L_x_2068) ;  /* 0x000005a000007945 */ /* 0x000fe60003800000 */
[----:B------:R-:W-:-:S13]  /*d190*/  ISETP.GE.AND P0, PT, R4, UR5, PT ;  /* 0x0000000504007c0c */ /* 0x000fda000bf06270 */
        /* <DEDUP_REMOVED lines=26> */
[----:B------:R-:W5:Y:S01]  /*d340*/  LDG.E.128 R8, desc[UR6][R8.64] ;  /* 0x0000000608087981 */ /* 0x000f62000c1e1d00 */
[----:B--2---:R-:W-:Y:S01]  /*d350*/  MOV R28, R27 ;  /* 0x0000001b001c7202 */ /* 0x004fe20000000f00 */
[----:B------:R-:W-:Y:S02]  /*d360*/  HADD2.F32 R33, -RZ, R25.H0_H0 ;  /* 0x20000019ff217230 */ /* 0x000fe40000004100 */
[--C-:B----4-:R-:W-:Y:S02]  /*d370*/  HADD2.F32 R27, -RZ, R4.reuse.H0_H0 ;  /* 0x20000004ff1b7230 */ /* 0x110fe40000004100 */
[----:B------:R-:W-:Y:S02]  /*d380*/  HADD2.F32 R29, -RZ, R4.H1_H1 ;  /* 0x30000004ff1d7230 */ /* 0x000fe40000004100 */
[--C-:B------:R-:W-:Y:S02]  /*d390*/  HADD2.F32 R4, -RZ, R5.reuse.H0_H0 ;  /* 0x20000005ff047230 */ /* 0x100fe40000004100 */
[----:B------:R-:W-:Y:S01]  /*d3a0*/  @!P0 FADD.FTZ R27, -R27, -RZ ;  /* 0x800000ff1b1b8221 */ /* 0x000fe20000010100 */
[----:B------:R-:W-:-:S02]  /*d3b0*/  HADD2.F32 R30, -RZ, R5.H1_H1 ;  /* 0x30000005ff1e7230 */ /* 0x000fc40000004100 */
[----:B------:R-:W-:Y:S02]  /*d3c0*/  HADD2.F32 R32, -RZ, R24.H0_H0 ;  /* 0x20000018ff207230 */ /* 0x000fe40000004100 */
[----:B------:R-:W-:Y:S01]  /*d3d0*/  @!P0 FADD.FTZ R4, -R4, -RZ ;  /* 0x800000ff04048221 */ /* 0x000fe20000010100 */
[--C-:B------:R-:W-:Y:S02]  /*d3e0*/  HADD2.F32 R5, -RZ, R6.reuse.H0_H0 ;  /* 0x20000006ff057230 */ /* 0x100fe40000004100 */
[----:B------:R-:W-:Y:S02]  /*d3f0*/  HADD2.F32 R31, -RZ, R6.H1_H1 ;  /* 0x30000006ff1f7230 */ /* 0x000fe40000004100 */
[----:B------:R-:W-:Y:S02]  /*d400*/  HADD2.F32 R6, -RZ, R7.H0_H0 ;  /* 0x20000007ff067230 */ /* 0x000fe40000004100 */
[----:B------:R-:W-:Y:S01]  /*d410*/  FMUL.FTZ R33, R33, R4 ;  /* 0x0000000421217220 */ /* 0x000fe20000410000 */
[----:B------:R-:W-:Y:S01]  /*d420*/  FMUL.FTZ R32, R32, R27 ;  /* 0x0000001b20207220 */ /* 0x000fe20000410000 */
[----:B------:R-:W-:-:S02]  /*d430*/  HADD2.F32 R4, -RZ, R26.H0_H0 ;  /* 0x2000001aff047230 */ /* 0x000fc40000004100 */
[----:B------:R-:W-:Y:S01]  /*d440*/  @!P0 FADD.FTZ R29, -R29, -RZ ;  /* 0x800000ff1d1d8221 */ /* 0x000fe20000010100 */
[----:B------:R-:W-:Y:S02]  /*d450*/  HADD2.F32 R24, -RZ, R24.H1_H1 ;  /* 0x30000018ff187230 */ /* 0x000fe40000004100 */
[----:B------:R-:W-:Y:S01]  /*d460*/  @!P0 FADD.FTZ R5, -R5, -RZ ;  /* 0x800000ff05058221 */ /* 0x000fe20000010100 */
[----:B------:R-:W-:Y:S02]  /*d470*/  HADD2.F32 R26, -RZ, R26.H1_H1 ;  /* 0x3000001aff1a7230 */ /* 0x000fe40000004100 */
[----:B------:R-:W-:Y:S01]  /*d480*/  @!P0 FADD.FTZ R31, -R31, -RZ ;  /* 0x800000ff1f1f8221 */ /* 0x000fe20000010100 */
[----:B------:R-:W-:Y:S02]  /*d490*/  HADD2.F32 R27, -RZ, R28.H0_H0 ;  /* 0x2000001cff1b7230 */ /* 0x000fe40000004100 */
[----:B------:R-:W-:Y:S01]  /*d4a0*/  @!P0 FADD.FTZ R6, -R6, -RZ ;  /* 0x800000ff06068221 */ /* 0x000fe20000010100 */
[----:B------:R-:W-:-:S02]  /*d4b0*/  HADD2.F32 R7, -RZ, R7.H1_H1 ;  /* 0x30000007ff077230 */ /* 0x000fc40000004100 */
[----:B------:R-:W-:Y:S01]  /*d4c0*/  FMUL.FTZ R24, R24, R29 ;  /* 0x0000001d18187220 */ /* 0x000fe20000410000 */
[----:B------:R-:W-:Y:S01]  /*d4d0*/  FMUL.FTZ R5, R4, R5 ;  /* 0x0000000504057220 */ /* 0x000fe20000410000 */
[----:B------:R-:W-:Y:S01]  /*d4e0*/  FMUL.FTZ R31, R26, R31 ;  /* 0x0000001f1a1f7220 */ /* 0x000fe20000410000 */
[----:B------:R-:W-:Y:S01]  /*d4f0*/  FMUL.FTZ R6, R27, R6 ;  /* 0x000000061b067220 */ /* 0x000fe20000410000 */
[----:B------:R-:W-:Y:S02]  /*d500*/  HADD2.F32 R25, -RZ, R25.H1_H1 ;  /* 0x30000019ff197230 */ /* 0x000fe40000004100 */
[----:B------:R-:W-:Y:S01]  /*d510*/  @!P0 FADD.FTZ R30, -R30, -RZ ;  /* 0x800000ff1e1e8221 */ /* 0x000fe20000010100 */
[--C-:B------:R-:W-:Y:S02]  /*d520*/  HADD2.F32 R27, -RZ, R20.reuse.H0_H0 ;  /* 0x20000014ff1b7230 */ /* 0x100fe40000004100 */
[----:B------:R-:W-:Y:S02]  /*d530*/  HADD2.F32 R29, -RZ, R20.H1_H1 ;  /* 0x30000014ff1d7230 */ /* 0x000fe40000004100 */
[----:B-----5:R-:W-:-:S02]  /*d540*/  HADD2.F32 R4, -RZ, R8.H0_H0 ;  /* 0x20000008ff047230 */ /* 0x020fc40000004100 */
[----:B------:R-:W-:Y:S02]  /*d550*/  HADD2.F32 R26, -RZ, R8.H1_H1 ;  /* 0x30000008ff1a7230 */ /* 0x000fe40000004100 */
[----:B------:R-:W-:Y:S01]  /*d560*/  @!P0 FADD.FTZ R7, -R7, -RZ ;  /* 0x800000ff07078221 */ /* 0x000fe20000010100 */
[----:B------:R-:W-:Y:S02]  /*d570*/  HADD2.F32 R28, -RZ, R28.H1_H1 ;  /* 0x3000001cff1c7230 */ /* 0x000fe40000004100 */
[----:B------:R-:W-:Y:S02]  /*d580*/  HADD2.F32 R20, -RZ, R21.H0_H0 ;  /* 0x20000015ff147230 */ /* 0x000fe40000004100 */
[--C-:B------:R-:W-:Y:S02]  /*d590*/  HADD2.F32 R8, -RZ, R9.reuse.H0_H0 ;  /* 0x20000009ff087230 */ /* 0x100fe40000004100 */
[----:B------:R-:W-:Y:S01]  /*d5a0*/  FMUL.FTZ R25, R25, R30 ;  /* 0x0000001e19197220 */ /* 0x000fe20000410000 */
[----:B------:R-:W-:Y:S01]  /*d5b0*/  FMUL.FTZ R7, R28, R7 ;  /* 0x000000071c077220 */ /* 0x000fe20000410000 */
[----:B------:R-:W-:-:S02]  /*d5c0*/  HADD2.F32 R30, -RZ, R9.H1_H1 ;  /* 0x30000009ff1e7230 */ /* 0x000fc40000004100 */
[----:B------:R-:W-:Y:S01]  /*d5d0*/  FFMA.FTZ R29, R29, R26, R24 ;  /* 0x0000001a1d1d7223 */ /* 0x000fe20000010018 */
[----:B------:R-:W-:Y:S01]  /*d5e0*/  FFMA.FTZ R8, R20, R8, R33 ;  /* 0x0000000814087223 */ /* 0x000fe20000010021 */
[----:B------:R-:W-:Y:S02]  /*d5f0*/  HADD2.F32 R28, -RZ, R10.H0_H0 ;  /* 0x2000000aff1c7230 */ /* 0x000fe40000004100 */
[--C-:B------:R-:W-:Y:S02]  /*d600*/  HADD2.F32 R9, -RZ, R11.reuse.H0_H0 ;  /* 0x2000000bff097230 */ /* 0x100fe40000004100 */
[----:B-1----:R-:W-:Y:S02]  /*d610*/  HADD2.F32 R34, -RZ, R11.H1_H1 ;  /* 0x3000000bff227230 */ /* 0x002fe40000004100 */
        /* <DEDUP_REMOVED lines=16> */
.L_x_2069:
[----:B------:R-:W-:Y:S05]  /*d720*/  BSYNC B0 ;  /* 0x0000000000007941 */ /* 0x000fea0003800000 */
.L_x_2068:
[----:B------:R4:W-:Y:S01]  /*d730*/  STS.128 [R154+0x1800], R20 ;  /* 0x001800149a007388 */ /* 0x0009e20000000c00 */
[----:B------:R-:W-:Y:S01]  /*d740*/  IADD3 R18, R18, 0x40, RZ ;  /* 0x0000004012127810 */ /* 0x000fe20007ffe0ff */
[----:B------:R-:W-:Y:S03]  /*d750*/  BSSY B0, `(.L_x_2070) ;  /* 0x0000058000007945 */ /* 0x000fe60003800000 */
[----:B------:R-:W-:-:S13]  /*d760*/  ISETP.GE.AND P0, PT, R18, UR5, PT ;  /* 0x0000000512007c0c */ /* 0x000fda000bf06270 */
[----:B------:R-:W-:Y:S05]  /*d770*/  @P0 BRA `(.L_x_2071) ;  /* 0x0000000400540947 */ /* 0x000fea0003800000 */
[----:B------:R-:W-:Y:S01]  /*d780*/  ISETP.GE.AND P0, PT, R18, R125, PT ;  /* 0x0000007d1200720c */ /* 0x000fe20003f06270 */
[----:B------:R-:W-:Y:S01]  /*d790*/  ULDC.64 UR8, c[0x0][0x360] ;  /* 0x0000d80000087ab9 */ /* 0x000fe20000000a00 */
[----:B------:R-:W-:Y:S02]  /*d7a0*/  IADD3 R129, R129, 0x40, RZ ;  /* 0x0000004081817810 */ /* 0x000fe40007ffe0ff */
[----:B------:R-:W-:Y:S02]  /*d7b0*/  MOV R5, RZ ;  /* 0x000000ff00057202 */ /* 0x000fe40000000f00 */
[----:B------:R-:W-:-:S04]  /*d7c0*/  IADD3 R0, P1, R129, R0, RZ ;  /* 0x0000000081007210 */ /* 0x000fc80007f3e0ff */
[----:B------:R-:W-:-:S03]  /*d7d0*/  LEA.HI.X.SX32 R2, R129, R2, 0x1, P1 ;  /* 0x0000000281027211 */ /* 0x000fc600008f0eff */
[----:B------:R-:W-:-:S04]  /*d7e0*/  @P0 SHF.R.S32.HI R4, RZ, 0x1, R128 ;  /* 0x00000001ff040819 */ /* 0x000fc80000011480 */
[C---:B------:R-:W-:Y:S02]  /*d7f0*/  @P0 IADD3 R5, -R4.reuse, RZ, RZ ;  /* 0x000000ff04050210 */ /* 0x040fe40007ffe1ff */
[----:B------:R-:W-:Y:S02]  /*d800*/  @P0 IADD3 R125, -R4, RZ, RZ ;  /* 0x000000ff047d0210 */ /* 0x000fe40007ffe1ff */
[----:B------:R-:W-:Y:S02]  /*d810*/  IADD3 R6, P1, R5, R0, RZ ;  /* 0x0000000005067210 */ /* 0x000fe40007f3e0ff */
[----:B------:R-:W-:Y:S01]  /*d820*/  @P0 SHF.R.S32.HI R128, RZ, 0x1, R128 ;  /* 0x00000001ff800819 */ /* 0x000fe20000011480 */
[----:B---3--:R-:W-:Y:S01]  /*d830*/  IMAD.WIDE R16, R125, 0x2, R16 ;  /* 0x000000027d107825 */ /* 0x008fe200078e0210 */
[----:B------:R-:W-:Y:S02]  /*d840*/  LEA.HI.X.SX32 R5, R5, R2, 0x1, P1 ;  /* 0x0000000205057211 */ /* 0x000fe400008f0eff */
[----:B------:R-:W-:-:S02]  /*d850*/  LEA R4, P1, R6, UR8, 0x1 ;  /* 0x0000000806047c11 */ /* 0x000fc4000f8208ff */
[----:B------:R-:W-:Y:S01]  /*d860*/  MOV R9, RZ ;  /* 0x000000ff00097202 */ /* 0x000fe20000000f00 */
[----:B------:R-:W4:Y:S01]  /*d870*/  LDG.E.128 R16, desc[UR6][R16.64+0x80] ;  /* 0x0000800610107981 */ /* 0x000f22000c1e1d00 */
        /* <DEDUP_REMOVED lines=8> */
[----:B------:R-:W5:Y:S01]  /*d900*/  LDG.E.128 R8, desc[UR6][R8.64] ;  /* 0x0000000608087981 */ /* 0x000f62000c1e1d00 */
[----:B----4-:R-:W-:Y:S02]  /*d910*/  HADD2.F32 R23, -RZ, R16.H0_H0 ;  /* 0x20000010ff177230 */ /* 0x010fe40000004100 */
[----:B------:R-:W-:Y:S02]  /*d920*/  HADD2.F32 R25, -RZ, R17.H0_H0 ;  /* 0x20000011ff197230 */ /* 0x000fe40000004100 */
[----:B---3--:R-:W-:Y:S02]  /*d930*/  HADD2.F32 R0, -RZ, R4.H0_H0 ;  /* 0x20000004ff007230 */ /* 0x008fe40000004100 */
[--C-:B------:R-:W-:Y:S02]  /*d940*/  HADD2.F32 R2, -RZ, R5.reuse.H0_H0 ;  /* 0x20000005ff027230 */ /* 0x100fe40000004100 */
[----:B------:R-:W-:Y:S02]  /*d950*/  HADD2.F32 R20, -RZ, R5.H1_H1 ;  /* 0x30000005ff147230 */ /* 0x000fe40000004100 */
[----:B------:R-:W-:Y:S01]  /*d960*/  @!P0 FADD.FTZ R0, -R0, -RZ ;  /* 0x800000ff00008221 */ /* 0x000fe20000010100 */
[----:B------:R-:W-:-:S02]  /*d970*/  HADD2.F32 R5, -RZ, R6.H0_H0 ;  /* 0x20000006ff057230 */ /* 0x000fc40000004100 */
[----:B------:R-:W-:Y:S01]  /*d980*/  @!P0 FADD.FTZ R2, -R2, -RZ ;  /* 0x800000ff02028221 */ /* 0x000fe20000010100 */
[----:B------:R-:W-:Y:S02]  /*d990*/  HADD2.F32 R21, -RZ, R6.H1_H1 ;  /* 0x30000006ff157230 */ /* 0x000fe40000004100 */
[--C-:B------:R-:W-:Y:S02]  /*d9a0*/  HADD2.F32 R6, -RZ, R7.reuse.H0_H0 ;  /* 0x20000007ff067230 */ /* 0x100fe40000004100 */
[----:B------:R-:W-:Y:S02]  /*d9b0*/  HADD2.F32 R7, -RZ, R7.H1_H1 ;  /* 0x30000007ff077230 */ /* 0x000fe40000004100 */
[----:B------:R-:W-:Y:S02]  /*d9c0*/  HADD2.F32 R4, -RZ, R4.H1_H1 ;  /* 0x30000004ff047230 */ /* 0x000fe40000004100 */
        /* <DEDUP_REMOVED lines=8> */
[----:B------:R-:W-:Y:S02]  /*da50*/  HADD2.F32 R17, -RZ, R17.H1_H1 ;  /* 0x30000011ff117230 */ /* 0x000fe40000004100 */
[----:B------:R-:W-:Y:S01]  /*da60*/  FMUL.FTZ R5, R2, R5 ;  /* 0x0000000502057220 */ /* 0x000fe20000410000 */
[----:B------:R-:W-:Y:S01]  /*da70*/  FMUL.FTZ R7, R0, R7 ;  /* 0x0000000700077220 */ /* 0x000fe20000410000 */
[----:B------:R-:W-:Y:S01]  /*da80*/  @!P0 FADD.FTZ R20, -R20, -RZ ;  /* 0x800000ff14148221 */ /* 0x000fe20000010100 */
[----:B------:R-:W-:Y:S01]  /*da90*/  FMUL.FTZ R27, R27, R4 ;  /* 0x000000041b1b7220 */ /* 0x000fe20000410000 */
[----:B------:R-:W-:-:S02]  /*daa0*/  HADD2.F32 R18, -RZ, R18.H1_H1 ;  /* 0x30000012ff127230 */ /* 0x000fc40000004100 */
[----:B------:R-:W-:Y:S01]  /*dab0*/  @!P0 FADD.FTZ R21, -R21, -RZ ;  /* 0x800000ff15158221 */ /* 0x000fe20000010100 */
[----:B------:R-:W-:Y:S02]  /*dac0*/  HADD2.F32 R0, -RZ, R12.H0_H0 ;  /* 0x2000000cff007230 */ /* 0x000fe40000004100 */
[--C-:B-----5:R-:W-:Y:S02]  /*dad0*/  HADD2.F32 R2, -RZ, R8.reuse.H0_H0 ;  /* 0x20000008ff027230 */ /* 0x120fe40000004100 */
[----:B------:R-:W-:Y:S02]  /*dae0*/  HADD2.F32 R16, -RZ, R8.H1_H1 ;  /* 0x30000008ff107230 */ /* 0x000fe40000004100 */
[----:B------:R-:W-:Y:S02]  /*daf0*/  HADD2.F32 R12, -RZ, R12.H1_H1 ;  /* 0x3000000cff0c7230 */ /* 0x000fe40000004100 */
[----:B------:R-:W-:Y:S02]  /*db00*/  HADD2.F32 R4, -RZ, R13.H0_H0 ;  /* 0x2000000dff047230 */ /* 0x000fe40000004100 */
[----:B------:R-:W-:-:S02]  /*db10*/  HADD2.F32 R8, -RZ, R9.H0_H0 ;  /* 0x20000009ff087230 */ /* 0x000fc40000004100 */
[----:B------:R-:W-:Y:S01]  /*db20*/  FMUL.FTZ R17, R17, R20 ;  /* 0x0000001411117220 */ /* 0x000fe20000410000 */
[----:B--2---:R-:W-:Y:S02]  /*db30*/  HADD2.F32 R29, -RZ, R19.H0_H0 ;  /* 0x20000013ff1d7230 */ /* 0x004fe40000004100 */
[----:B------:R-:W-:Y:S01]  /*db40*/  @!P0 FADD.FTZ R6, -R6, -RZ ;  /* 0x800000ff06068221 */ /* 0x000fe20000010100 */
[----:B------:R-:W-:Y:S01]  /*db50*/  FMUL.FTZ R21, R18, R21 ;  /* 0x0000001512157220 */ /* 0x000fe20000410000 */
[----:B------:R-:W-:Y:S02]  /*db60*/  HADD2.F32 R20, -RZ, R9.H1_H1 ;  /* 0x30000009ff147230 */ /* 0x000fe40000004100 */
[----:B------:R-:W-:Y:S01]  /*db70*/  FFMA.FTZ R0, R0, R2, R23 ;  /* 0x0000000200007223 */ /* 0x000fe20000010017 */
[----:B------:R-:W-:Y:S02]  /*db80*/  HADD2.F32 R18, -RZ, R10.H0_H0 ;  /* 0x2000000aff127230 */ /* 0x000fe40000004100 */
[----:B------:R-:W-:Y:S01]  /*db90*/  FFMA.FTZ R27, R12, R16, R27 ;  /* 0x000000100c1b7223 */ /* 0x000fe2000001001b */
[----:B------:R-:W-:-:S02]  /*dba0*/  HADD2.F32 R9, -RZ, R11.H0_H0 ;  /* 0x2000000bff097230 */ /* 0x000fc40000004100 */
[----:B------:R-:W-:Y:S01]  /*dbb0*/  FFMA.FTZ R4, R4, R8, R25 ;  /* 0x0000000804047223 */ /* 0x000fe20000010019 */
[----:B------:R-:W-:Y:S02]  /*dbc0*/  HADD2.F32 R22, -RZ, R11.H1_H1 ;  /* 0x3000000bff167230 */ /* 0x000fe40000004100 */
[----:B------:R-:W-:Y:S02]  /*dbd0*/  HADD2.F32 R2, -RZ, R14.H0_H0 ;  /* 0x2000000eff027230 */ /* 0x000fe40000004100 */
[----:B------:R-:W-:Y:S01]  /*dbe0*/  FMUL.FTZ R6, R29, R6 ;  /* 0x000000061d067220 */ /* 0x000fe20000410000 */
[----:B------:R-:W-:Y:S02]  /*dbf0*/  HADD2.F32 R10, -RZ, R10.H1_H1 ;  /* 0x3000000aff0a7230 */ /* 0x000fe40000004100 */
[----:B------:R-:W-:Y:S02]  /*dc00*/  HADD2.F32 R8, -RZ, R13.H1_H1 ;  /* 0x3000000dff087230 */ /* 0x000fe40000004100 */
[----:B------:R-:W-:-:S02]  /*dc10*/  HADD2.F32 R11, -RZ, R15.H0_H0 ;  /* 0x2000000fff0b7230 */ /* 0x000fc40000004100 */
[----:B------:R-:W-:Y:S02]  /*dc20*/  HADD2.F32 R12, -RZ, R15.H1_H1 ;  /* 0x3000000fff0c7230 */ /* 0x000fe40000004100 */
[----:B------:R-:W-:Y:S02]  /*dc30*/  HADD2.F32 R14, -RZ, R14.H1_H1 ;  /* 0x3000000eff0e7230 */ /* 0x000fe40000004100 */
[----:B------:R-:W-:Y:S01]  /*dc40*/  FFMA.FTZ R17, R8, R20, R17 ;  /* 0x0000001408117223 */ /* 0x000fe20000010011 */
[----:B------:R-:W-:Y:S01]  /*dc50*/  FFMA.FTZ R2, R2, R18, R5 ;  /* 0x0000001202027223 */ /* 0x000fe20000010005 */
[----:B------:R-:W-:Y:S01]  /*dc60*/  FFMA.FTZ R6, R11, R9, R6 ;  /* 0x000000090b067223 */ /* 0x000fe20000010006 */
[----:B------:R-:W-:Y:S01]  /*dc70*/  FFMA.FTZ R7, R12, R22, R7 ;  /* 0x000000160c077223 */ /* 0x000fe20000010007 */
[----:B------:R-:W-:Y:S01]  /*dc80*/  FFMA.FTZ R21, R14, R10, R21 ;  /* 0x0000000a0e157223 */ /* 0x000fe20000010015 */
[----:B------:R-:W-:Y:S02]  /*dc90*/  F2FP.F16.F32.PACK_AB R13, R17, R4 ;  /* 0x00000004110d723e */ /* 0x000fe400000000ff */
[----:B------:R-:W-:-:S02]  /*dca0*/  F2FP.F16.F32.PACK_AB R12, R27, R0 ;  /* 0x000000001b0c723e */ /* 0x000fc400000000ff */
[----:B------:R-:W-:Y:S02]  /*dcb0*/  F2FP.F16.F32.PACK_AB R15, R7, R6 ;  /* 0x00000006070f723e */ /* 0x000fe400000000ff */
[----:B------:R-:W-:Y:S02]  /*dcc0*/  F2FP.F16.F32.PACK_AB R14, R21, R2 ;  /* 0x00000002150e723e */ /* 0x000fe400000000ff */
.L_x_2071:
[----:B------:R-:W-:Y:S05]  /*dcd0*/  BSYNC B0 ;  /* 0x0000000000007941 */ /* 0x000fea0003800000 */
.L_x_2070:
[----:B------:R1:W-:Y:S01]  /*dce0*/  STS.128 [R154+0x2800], R12 ;  /* 0x0028000c9a007388 */ /* 0x0003e20000000c00 */
[----:B------:R-:W-:Y:S05]  /*dcf0*/  BRA `(.L_x_2051) ;  /* 0x0000000000547947 */ /* 0x000fea0003800000 */
.L_x_2041:
[----:B------:R-:W-:Y:S02]  /*dd00*/  IMAD.IADD R0, R150, 0x1, -R61 ;  /* 0x0000000196007824 */ /* 0x000fe400078e0a3d */
[----:B------:R-:W-:-:S03]  /*dd10*/  VIADD R3, R144, 0x20 ;  /* 0x0000002090037836 */ /* 0x000fc60000000000 */
[-C--:B------:R-:W-:Y:S02]  /*dd20*/  ISETP.GE.AND P4, PT, R144, R0.reuse, PT ;  /* 0x000000009000720c */ /* 0x080fe40003f86270 */
[----:B------:R-:W-:-:S11]  /*dd30*/  ISETP.GE.AND P3, PT, R3, R0, PT ;  /* 0x000000000300720c */ /* 0x000fd60003f66270 */
[----:B-1--4-:R-:W1:Y:S02]  /*dd40*/  @!P4 LDC.64 R6, c[0x0][0x210] ;  /* 0x00008400ff06cb82 */ /* 0x012e640000000a00 */
[----:B------:R-:W-:-:S04]  /*dd50*/  @!P3 IADD3 R9, P0, R142, UR10, RZ ;  /* 0x0000000a8e09bc10 */ /* 0x000fc8000ff1e0ff */
[----:B------:R-:W-:Y:S02]  /*dd60*/  @!P3 IADD3.X R0, R68, UR11, RZ, P0, !PT ;  /* 0x0000000b4400bc10 */ /* 0x000fe400087fe4ff */
[----:B------:R-:W2:Y:S01]  /*dd70*/  @!P3 LDC.64 R4, c[0x0][0x210] ;  /* 0x00008400ff04bb82 */ /* 0x000ea20000000a00 */
[----:B-1----:R-:W-:-:S04]  /*dd80*/  @!P4 LEA R6, P1, R142, R6, 0x1 ;  /* 0x000000068e06c211 */ /* 0x002fc800078208ff */
[----:B------:R-:W-:Y:S02]  /*dd90*/  @!P4 LEA.HI.X R7, R142, R7, R68, 0x1, P1 ;  /* 0x000000078e07c211 */ /* 0x000fe400008f0c44 */
[----:B--2---:R-:W-:-:S03]  /*dda0*/  @!P3 LEA R4, P0, R9, R4, 0x1 ;  /* 0x000000040904b211 */ /* 0x004fc600078008ff */
[----:B------:R-:W-:Y:S01]  /*ddb0*/  @!PT LDS RZ, [RZ] ;  /* 0x00000000fffff984 */ /* 0x000fe20000000800 */
[----:B------:R-:W-:Y:S01]  /*ddc0*/  @!PT LDS RZ, [RZ] ;  /* 0x00000000fffff984 */ /* 0x000fe20000000800 */
[----:B------:R-:W-:Y:S01]  /*ddd0*/  @!PT LDS RZ, [RZ] ;  /* 0x00000000fffff984 */ /* 0x000fe20000000800 */
[----:B------:R1:W-:Y:S01]  /*dde0*/  @!P4 LDGSTS.E.BYPASS.LTC128B.128 [R154], desc[UR6][R6.64] ;  /* 0x00000000069acfae */ /* 0x0003e2000b901d46 */
[----:B------:R-:W-:-:S03]  /*ddf0*/  @!P3 LEA.HI.X R5, R9, R5, R0, 0x1, P0 ;  /* 0x000000050905b211 */ /* 0x000fc600000f0c00 */
[----:B------:R1:W-:Y:S04]  /*de00*/  @!P4 LDGSTS.E.BYPASS.LTC128B.128 [R154+0x1000], desc[UR6][R6.64+0x40] ;  /* 0x01000040069acfae */ /* 0x0003e8000b901d46 */
[----:B------:R1:W-:Y:S04]  /*de10*/  @!P4 LDGSTS.E.BYPASS.LTC128B.128 [R154+0x2000], desc[UR6][R6.64+0x80] ;  /* 0x02000080069acfae */ /* 0x0003e8000b901d46 */
[----:B------:R1:W-:Y:S04]  /*de20*/  @!P3 LDGSTS.E.BYPASS.LTC128B.128 [R154+0x800], desc[UR6][R4.64] ;  /* 0x00800000049abfae */ /* 0x0003e8000b901d46 */
[----:B------:R1:W-:Y:S04]  /*de30*/  @!P3 LDGSTS.E.BYPASS.LTC128B.128 [R154+0x1800], desc[UR6][R4.64+0x40] ;  /* 0x01800040049abfae */ /* 0x0003e8000b901d46 */
[----:B------:R1:W-:Y:S02]  /*de40*/  @!P3 LDGSTS.E.BYPASS.LTC128B.128 [R154+0x2800], desc[UR6][R4.64+0x80] ;  /* 0x02800080049abfae */ /* 0x0003e4000b901d46 */
.L_x_2051:
[----:B------:R-:W-:Y:S05]  /*de50*/  BSYNC B2 ;  /* 0x0000000000027941 */ /* 0x000fea0003800000 */
.L_x_2040:
[----:B------:R-:W-:Y:S01]  /*de60*/  VIADD R155, R53, 0xffffffff ;  /* 0xffffffff359b7836 */ /* 0x000fe20000000000 */
[----:B------:R-:W-:Y:S01]  /*de70*/  ULDC.64 UR12, c[0x0][0x218] ;  /* 0x00008600000c7ab9 */ /* 0x000fe20000000a00 */
[----:B-1--4-:R-:W-:Y:S01]  /*de80*/  VIADD R9, R144, 0x40 ;  /* 0x0000004090097836 */ /* 0x012fe20000000000 */
[----:B------:R-:W-:Y:S01]  /*de90*/  LEA R156, P1, R140, UR12, 0x1 ;  /* 0x0000000c8c9c7c11 */ /* 0x000fe2000f8208ff */
[----:B------:R-:W-:Y:S01]  /*dea0*/  IMAD.SHL.U32 R0, R155, 0x80, RZ ;  /* 0x000000809b007824 */ /* 0x000fe200078e00ff */
[----:B---3--:R-:W-:Y:S01]  /*deb0*/  SHF.R.S32.HI R12, RZ, 0x4, R133 ;  /* 0x00000004ff0c7819 */ /* 0x008fe20000011485 */
[----:B------:R-:W-:Y:S01]  /*dec0*/  VIADD R8, R144, 0x60 ;  /* 0x0000006090087836 */ /* 0x000fe20000000000 */
[----:B------:R-:W-:Y:S01]  /*ded0*/  LEA.HI.X R157, R140, UR13, R54, 0x1, P1 ;  /* 0x0000000d8c9d7c11 */ /* 0x000fe200088f0c36 */
[----:B------:R-:W-:Y:S01]  /*dee0*/  IMAD.IADD R10, R57, 0x1, -R0 ;  /* 0x00000001390a7824 */ /* 0x000fe200078e0a00 */
[----:B------:R-:W-:Y:S01]  /*def0*/  LOP3.LUT R131, R131, 0x7fffffe, RZ, 0xc0, !PT ;  /* 0x07fffffe83837812 */ /* 0x000fe200078ec0ff */
[----:B------:R-:W-:Y:S01]  /*df00*/  ULDC.64 UR10, c[0x0][0x220] ;  /* 0x00008800000a7ab9 */ /* 0x000fe20000000a00 */
[----:B------:R-:W-:Y:S01]  /*df10*/  SHF.R.S32.HI R11, RZ, 0x1f, R132 ;  /* 0x0000001fff0b7819 */ /* 0x000fe20000011484 */
[----:B------:R-:W-:Y:S01]  /*df20*/  ULDC UR5, c[0x0][0x398] ;  /* 0x0000e60000057ab9 */ /* 0x000fe20000000800 */
[-C--:B------:R-:W-:Y:S01]  /*df30*/  ISETP.GE.AND P6, PT, R9, R10.reuse, PT ;  /* 0x0000000a0900720c */ /* 0x080fe20003fc6270 */
[----:B------:R-:W-:Y:S01]  /*df40*/  IMAD.IADD R2, R132, 0x1, -R131 ;  /* 0x0000000184027824 */ /* 0x000fe200078e0a83 */
[----:B------:R-:W-:-:S02]  /*df50*/  ISETP.GE.AND P5, PT, R8, R10, PT ;  /* 0x0000000a0800720c */ /* 0x000fc40003fa6270 */
[CC--:B------:R-:W-:Y:S02]  /*df60*/  ISETP.GE.AND P0, PT, R3.reuse, R10.reuse, PT ;  /* 0x0000000a0300720c */ /* 0x0c0fe40003f06270 */
[-C--:B------:R-:W-:Y:S02]  /*df70*/  ISETP.GE.AND P4, PT, R144, R10.reuse, PT ;  /* 0x0000000a9000720c */ /* 0x080fe40003f86270 */
[----:B------:R-:W-:Y:S02]  /*df80*/  ISETP.GE.AND P3, PT, R3, R10, PT ;  /* 0x0000000a0300720c */ /* 0x000fe40003f66270 */
[----:B------:R-:W-:Y:S02]  /*df90*/  LOP3.LUT R3, R136, 0xfffffff8, RZ, 0xc0, !PT ;  /* 0xfffffff888037812 */ /* 0x000fe400078ec0ff */
[----:B------:R-:W-:Y:S01]  /*dfa0*/  LEA.HI R132, R11, R132, RZ, 0x3 ;  /* 0x000000840b847211 */ /* 0x000fe200078f18ff */
[----:B------:R-:W1:Y:S01]  /*dfb0*/  @!P6 LDC.64 R6, c[0x0][0x248] ;  /* 0x00009200ff06eb82 */ /* 0x000e620000000a00 */
[----:B------:R-:W-:Y:S01]  /*dfc0*/  IMAD.SHL.U32 R11, R135, 0x8, RZ ;  /* 0x00000008870b7824 */ /* 0x000fe200078e00ff */
[----:B------:R-:W-:Y:S01]  /*dfd0*/  SHF.R.S32.HI R60, RZ, 0x1f, R59 ;  /* 0x0000001fff3c7819 */ /* 0x000fe2000001143b */
[----:B------:R-:W-:Y:S01]  /*dfe0*/  IMAD.IADD R3, R58, 0x1, -R3 ;  /* 0x000000013a037824 */ /* 0x000fe200078e0a03 */
[----:B--2---:R-:W-:Y:S01]  /*dff0*/  @!P0 LEA R20, P1, R56, R156, 0x1 ;  /* 0x0000009c38148211 */ /* 0x004fe200078208ff */
[----:B------:R-:W-:Y:S01]  /*e000*/  IMAD.SHL.U32 R47, R132, 0x20, RZ ;  /* 0x00000020842f7824 */ /* 0x000fe200078e00ff */
[----:B------:R-:W-:Y:S01]  /*e010*/  @!PT LDS RZ, [RZ] ;  /* 0x00000000fffff984 */ /* 0x000fe20000000800 */
[----:B------:R-:W-:Y:S01]  /*e020*/  @!PT LDS RZ, [RZ] ;  /* 0x00000000fffff984 */ /* 0x000fe20000000800 */
[----:B------:R-:W-:Y:S01]  /*e030*/  @!PT LDS RZ, [RZ] ;  /* 0x00000000fffff984 */ /* 0x000fe20000000800 */
[----:B------:R-:W-:Y:S01]  /*e040*/  @!P4 LDGSTS.E.BYPASS.LTC128B.128 [R154+0x3000], desc[UR6][R156.64] ;  /* 0x030000009c9acfae */ /* 0x000fe2000b901d46 */
[----:B------:R-:W-:Y:S01]  /*e050*/  LEA.HI R60, R60, R59, RZ, 0x2 ;  /* 0x0000003b3c3c7211 */ /* 0x000fe200078f10ff */
[----:B------:R-:W2:Y:S01]  /*e060*/  @!P5 LDC.64 R4, c[0x0][0x248] ;  /* 0x00009200ff04db82 */ /* 0x000ea20000000a00 */
[----:B------:R-:W-:Y:S01]  /*e070*/  @!P0 LEA.HI.X R21, R56, R157, R55, 0x1, P1 ;  /* 0x0000009d38158211 */ /* 0x000fe200008f0c37 */
[----:B------:R-:W-:Y:S01]  /*e080*/  @!P4 LDGSTS.E.BYPASS.LTC128B.128 [R154+0x5000], desc[UR6][R156.64+0x40] ;  /* 0x050000409c9acfae */ /* 0x000fe2000b901d46 */
[----:B------:R-:W-:-:S02]  /*e090*/  ISETP.GE.AND P1, PT, R9, R10, PT ;  /* 0x0000000a0900720c */ /* 0x000fc40003f26270 */
[----:B------:R-:W-:Y:S01]  /*e0a0*/  LEA.HI R9, R133, R12, RZ, 0x1 ;  /* 0x0000000c85097211 */ /* 0x000fe200078f08ff */
[----:B------:R-:W-:Y:S01]  /*e0b0*/  @!P4 LDGSTS.E.BYPASS.LTC128B.128 [R154+0x7000], desc[UR6][R156.64+0x80] ;  /* 0x070000809c9acfae */ /* 0x000fe2000b901d46 */
[----:B------:R-:W-:Y:S02]  /*e0c0*/  ISETP.GE.AND P4, PT, R144, R10, PT ;  /* 0x0000000a9000720c */ /* 0x000fe40003f86270 */
[----:B------:R-:W-:Y:S01]  /*e0d0*/  LOP3.LUT R9, R9, 0xfffffffe, RZ, 0xc0, !PT ;  /* 0xfffffffe09097812 */ /* 0x000fe200078ec0ff */
[----:B------:R-:W-:Y:S01]  /*e0e0*/  @!P0 LDGSTS.E.BYPASS.LTC128B.128 [R154+0x3800], desc[UR6][R20.64] ;  /* 0x03800000149a8fae */ /* 0x000fe2000b901d46 */
[----:B------:R-:W-:-:S03]  /*e0f0*/  LOP3.LUT R47, R47, 0xffffff00, RZ, 0xc0, !PT ;  /* 0xffffff002f2f7812 */ /* 0x000fc600078ec0ff */
[----:B------:R-:W-:Y:S01]  /*e100*/  @!P0 LDGSTS.E.BYPASS.LTC128B.128 [R154+0x5800], desc[UR6][R20.64+0x40] ;  /* 0x05800040149a8fae */ /* 0x000fe2000b901d46 */
[----:B------:R-:W-:-:S03]  /*e110*/  IMAD.IADD R12, R12, 0x1, -R9 ;  /* 0x000000010c0c7824 */ /* 0x000fc600078e0a09 */
[----:B------:R-:W-:Y:S01]  /*e120*/  @!P0 LDGSTS.E.BYPASS.LTC128B.128 [R154+0x7800], desc[UR6][R20.64+0x80] ;  /* 0x07800080149a8fae */ /* 0x000fe2000b901d46 */
[----:B-1----:R-:W-:Y:S01]  /*e130*/  @!P6 LEA R18, P0, R6, R156, 0x7 ;  /* 0x0000009c0612e211 */ /* 0x002fe200078038ff */
[----:B------:R-:W-:-:S03]  /*e140*/  IMAD.SHL.U32 R45, R12, 0x8, RZ ;  /* 0x000000080c2d7824 */ /* 0x000fc600078e00ff */
[----:B------:R-:W-:Y:S01]  /*e150*/  @!P6 LEA.HI.X R19, R6, R157, R7, 0x7, P0 ;  /* 0x0000009d0613e211 */ /* 0x000fe200000f3c07 */
[----:B--2---:R-:W-:Y:S01]  /*e160*/  @!P5 IMAD.WIDE.U32 R16, R4, 0xc0, R156 ;  /* 0x000000c00410d825 */ /* 0x004fe200078e009c */
[----:B------:R-:W-:Y:S02]  /*e170*/  LEA.HI R4, R3, R3, RZ, 0x1 ;  /* 0x0000000303047211 */ /* 0x000fe400078f08ff */
[----:B------:R-:W-:Y:S01]  /*e180*/  ISETP.GE.AND P0, PT, R8, R10, PT ;  /* 0x0000000a0800720c */ /* 0x000fe20003f06270 */
[----:B------:R-:W-:Y:S01]  /*e190*/  @!P5 IMAD R5, R5, 0xc0, RZ ;  /* 0x000000c00505d824 */ /* 0x000fe200078e02ff */
[----:B------:R-:W-:Y:S01]  /*e1a0*/  @!P6 LDGSTS.E.BYPASS.LTC128B.128 [R154+0x4000], desc[UR6][R18.64] ;  /* 0x04000000129aefae */ /* 0x000fe2000b901d46 */
[----:B------:R-:W-:Y:S01]  /*e1b0*/  LOP3.LUT R14, R4, 0x7fffffe, RZ, 0xc0, !PT ;  /* 0x07fffffe040e7812 */ /* 0x000fe200078ec0ff */
[----:B------:R-:W-:Y:S02]  /*e1c0*/  IMAD.SHL.U32 R6, R130, 0x40, RZ ;  /* 0x0000004082067824 */ /* 0x000fe400078e00ff */
[----:B------:R-:W-:Y:S01]  /*e1d0*/  @!P5 IMAD.IADD R17, R5, 0x1, R17 ;  /* 0x000000010511d824 */ /* 0x000fe200078e0211 */
[----:B------:R-:W-:Y:S01]  /*e1e0*/  @!P6 LDGSTS.E.BYPASS.LTC128B.128 [R154+0x6000], desc[UR6][R18.64+0x40] ;  /* 0x06000040129aefae */ /* 0x000fe2000b901d46 */
[----:B------:R-:W-:Y:S01]  /*e1f0*/  IMAD.IADD R7, R3, 0x1, -R14 ;  /* 0x0000000103077824 */ /* 0x000fe200078e0a0e */
[----:B------:R-:W-:-:S02]  /*e200*/  SHF.R.S32.HI R3, RZ, 0x1, R4 ;  /* 0x00000001ff037819 */ /* 0x000fc40000011404 */
[----:B------:R-:W-:Y:S01]  /*e210*/  @!P6 LDGSTS.E.BYPASS.LTC128B.128 [R154+0x8000], desc[UR6][R18.64+0x80] ;  /* 0x08000080129aefae */ /* 0x000fe2000b901d46 */
[----:B------:R-:W1:Y:S01]  /*e220*/  @!P1 LDC.64 R4, c[0x0][0x250] ;  /* 0x00009400ff049b82 */ /* 0x000e620000000a00 */
[----:B------:R-:W-:Y:S01]  /*e230*/  IMAD R148, R12, 0x8, R7 ;  /* 0x000000080c947824 */ /* 0x000fe200078e0207 */
[----:B------:R-:W-:Y:S01]  /*e240*/  LOP3.LUT R6, R6, 0xc0, RZ, 0xc0, !PT ;  /* 0x000000c006067812 */ /* 0x000fe200078ec0ff */
[----:B------:R-:W-:Y:S01]  /*e250*/  @!P5 LDGSTS.E.BYPASS.LTC128B.128 [R154+0x4800], desc[UR6][R16.64] ;  /* 0x04800000109adfae */ /* 0x000fe2000b901d46 */
[----:B------:R-:W-:Y:S01]  /*e260*/  IMAD.SHL.U32 R10, R3, 0x40, RZ ;  /* 0x00000040030a7824 */ /* 0x000fe200078e00ff */
[----:B------:R-:W-:Y:S02]  /*e270*/  SHF.R.S32.HI R7, RZ, 0x1f, R58 ;  /* 0x0000001fff077819 */ /* 0x000fe4000001143a */
[----:B------:R-:W-:Y:S01]  /*e280*/  @!P5 LDGSTS.E.BYPASS.LTC128B.128 [R154+0x6800], desc[UR6][R16.64+0x40] ;  /* 0x06800040109adfae */ /* 0x000fe2000b901d46 */
[----:B------:R-:W-:Y:S02]  /*e290*/  LOP3.LUT R45, R6, 0x8, R45, 0xf8, !PT ;  /* 0x00000008062d7812 */ /* 0x000fe400078ef82d */
[----:B------:R-:W-:Y:S01]  /*e2a0*/  LOP3.LUT R10, R10, 0xc0, RZ, 0xc0, !PT ;  /* 0x000000c00a0a7812 */ /* 0x000fe200078ec0ff */
[----:B------:R2:W-:Y:S01]  /*e2b0*/  @!P5 LDGSTS.E.BYPASS.LTC128B.128 [R154+0x8800], desc[UR6][R16.64+0x80] ;  /* 0x08800080109adfae */ /* 0x0005e2000b901d46 */
[----:B------:R-:W-:Y:S01]  /*e2c0*/  LEA.HI R46, R7, R58, RZ, 0x5 ;  /* 0x0000003a072e7211 */ /* 0x000fe200078f28ff */
[----:B------:R-:W-:Y:S01]  /*e2d0*/  IMAD.SHL.U32 R58, R58, 0x2, RZ ;  /* 0x000000023a3a7824 */ /* 0x000fe200078e00ff */
[----:B------:R-:W-:Y:S01]  /*e2e0*/  LOP3.LUT R11, R10, 0x8, R11, 0xf8, !PT ;  /* 0x000000080a0b7812 */ /* 0x000fe200078ef80b */
[----:B------:R-:W0:Y:S01]  /*e2f0*/  LDGDEPBAR ;  /* 0x00000000000079af */ /* 0x000e220000000000 */
[----:B------:R-:W-:-:S02]  /*e300*/  SHF.R.U32.HI R10, RZ, 0x3, R10 ;  /* 0x00000003ff0a7819 */ /* 0x000fc4000001160a */
[C---:B------:R-:W-:Y:S02]  /*e310*/  LEA R158, P5, R138.reuse, UR10, 0x1 ;  /* 0x0000000a8a9e7c11 */ /* 0x040fe4000f8a08ff */
[----:B------:R-:W-:Y:S02]  /*e320*/  LOP3.LUT R11, R11, R10, RZ, 0x3c, !PT ;  /* 0x0000000a0b0b7212 */ /* 0x000fe400078e3cff */
[----:B------:R-:W-:Y:S02]  /*e330*/  SHF.R.U32.HI R10, RZ, 0x3, R6 ;  /* 0x00000003ff0a7819 */ /* 0x000fe40000011606 */
[----:B------:R-:W3:Y:S01]  /*e340*/  @!P0 LDC.64 R6, c[0x0][0x250] ;  /* 0x00009400ff068b82 */ /* 0x000ee20000000a00 */
[----:B------:R-:W-:Y:S01]  /*e350*/  LEA.HI.X R159, R138, UR11, R52, 0x1, P5 ;  /* 0x0000000b8a9f7c11 */ /* 0x000fe2000a8f0c34 */
[----:B------:R-:W-:Y:S01]  /*e360*/  IMAD.U32 R148, R148, 0x20, R11 ;  /* 0x0000002094947824 */ /* 0x000fe200078e000b */
[----:B------:R-:W-:Y:S02]  /*e370*/  @!P3 LEA R8, P5, R106, R158, 0x1 ;  /* 0x0000009e6a08b211 */ /* 0x000fe400078a08ff */
[----:B------:R-:W-:-:S02]  /*e380*/  LOP3.LUT R45, R45, R10, RZ, 0x3c, !PT ;  /* 0x0000000a2d2d7212 */ /* 0x000fc400078e3cff */
[----:B------:R-:W-:Y:S02]  /*e390*/  @!P3 LEA.HI.X R9, R106, R159, R107, 0x1, P5 ;  /* 0x0000009f6a09b211 */ /* 0x000fe400028f0c6b */
[----:B------:R-:W-:Y:S02]  /*e3a0*/  SHF.R.S32.HI R46, RZ, 0x5, R46 ;  /* 0x00000005ff2e7819 */ /* 0x000fe4000001142e */
[----:B-1----:R-:W-:Y:S02]  /*e3b0*/  @!P1 LEA R10, P5, R4, R158, 0x7 ;  /* 0x0000009e040a9211 */ /* 0x002fe400078a38ff */
[----:B------:R-:W-:Y:S01]  /*e3c0*/  LEA R148, R148, UR4, 0x1 ;  /* 0x0000000494947c11 */ /* 0x000fe2000f8e08ff */
[----:B------:R-:W-:Y:S01]  /*e3d0*/  IMAD R61, R46, 0x10, R61 ;  /* 0x000000102e3d7824 */ /* 0x000fe200078e023d */
[----:B------:R-:W-:-:S04]  /*e3e0*/  DEPBAR.LE SB0, 0x0 ;  /* 0x000080000000791a */ /* 0x000fc80000000000 */
[----:B------:R-:W-:Y:S01]  /*e3f0*/  BAR.SYNC.DEFER_BLOCKING 0x0 ;  /* 0x0000000000007b1d */ /* 0x000fe20000010000 */
[----:B------:R-:W-:Y:S01]  /*e400*/  @!P1 LEA.HI.X R11, R4, R159, R5, 0x7, P5 ;  /* 0x0000009f040b9211 */ /* 0x000fe200028f3c05 */
[----:B------:R-:W-:Y:S02]  /*e410*/  IMAD R5, R46, 0x200, R47 ;  /* 0x000002002e057824 */ /* 0x000fe400078e022f */
[----:B---3--:R-:W-:-:S04]  /*e420*/  @!P0 IMAD.WIDE.U32 R12, R6, 0xc0, R158 ;  /* 0x000000c0060c8825 */ /* 0x008fc800078e009e */
[C---:B------:R-:W-:Y:S02]  /*e430*/  IMAD R4, R2.reuse, 0x20, R5 ;  /* 0x0000002002047824 */ /* 0x040fe400078e0205 */
[----:B------:R-:W-:Y:S02]  /*e440*/  @!P0 IMAD R7, R7, 0xc0, RZ ;  /* 0x000000c007078824 */ /* 0x000fe400078e02ff */
[----:B------:R-:W-:Y:S02]  /*e450*/  IMAD.IADD R149, R45, 0x1, R4 ;  /* 0x000000012d957824 */ /* 0x000fe400078e0204 */
[----:B--2---:R-:W-:Y:S02]  /*e460*/  @!P0 IMAD.IADD R17, R7, 0x1, R13 ;  /* 0x0000000107118824 */ /* 0x004fe400078e020d */
[----:B------:R-:W-:Y:S01]  /*e470*/  @!P0 IMAD.MOV.U32 R16, RZ, RZ, R12 ;  /* 0x000000ffff108224 */ /* 0x000fe200078e000c */
[----:B------:R-:W-:Y:S01]  /*e480*/  LEA R149, R149, UR4, 0x1 ;  /* 0x0000000495957c11 */ /* 0x000fe2000f8e08ff */
[----:B------:R-:W-:-:S04]  /*e490*/  IMAD R2, R2, 0x20, R47 ;  /* 0x0000002002027824 */ /* 0x000fc800078e022f */
[----:B------:R-:W-:Y:S01]  /*e4a0*/  IMAD R147, R44, 0x2, R149 ;  /* 0x000000022c937824 */ /* 0x000fe200078e0295 */
        /* <DEDUP_REMOVED lines=38> */
[----:B------:R-:W-:Y:S01]  /*e710*/  LOP3.LUT P0, RZ, R3, 0x2, RZ, 0xc0, !PT ;  /* 0x0000000203ff7812 */ /* 0x000fe2000780c0ff */
[----:B------:R-:W-:-:S02]  /*e720*/  IMAD.MOV.U32 R3, RZ, RZ, 0x10 ;  /* 0x00000010ff037424 */ /* 0x000fc400078e00ff */
[----:B------:R-:W-:Y:S03]  /*e730*/  LDSM.16.M88.4 R96, [R149] ;  /* 0x000000009560783b */ /* 0x000fe60000000200 */
[----:B------:R-:W-:Y:S01]  /*e740*/  SEL R3, R3, 0xfffffff0, !P0 ;  /* 0xfffffff003037807 */ /* 0x000fe20004000000 */
[----:B------:R-:W2:Y:S01]  /*e750*/  LDSM.16.M88.4 R36, [R148+0x3000] ;  /* 0x003000009424783b */ /* 0x000ea20000000200 */
[----:B------:R-:W-:-:S03]  /*e760*/  ISETP.GE.AND P0, PT, R53, 0x2, PT ;  /* 0x000000023500780c */ /* 0x000fc60003f06270 */
[----:B------:R-:W3:Y:S01]  /*e770*/  LDSM.16.M88.4 R28, [R148+0x3400] ;  /* 0x00340000941c783b */ /* 0x000ee20000000200 */
[----:B------:R-:W-:Y:S02]  /*e780*/  IMAD R145, R3, 0x2, R148 ;  /* 0x0000000203917824 */ /* 0x000fe400078e0294 */
[----:B------:R-:W-:Y:S01]  /*e790*/  IMAD.IADD R3, R45, 0x1, R2 ;  /* 0x000000012d037824 */ /* 0x000fe200078e0202 */
[----:B------:R-:W4:Y:S04]  /*e7a0*/  LDSM.16.M88.4 R20, [R148+0x3800] ;  /* 0x003800009414783b */ /* 0x000f280000000200 */
[----:B------:R-:W1:Y:S04]  /*e7b0*/  LDSM.16.M88.4 R12, [R148+0x3c00] ;  /* 0x003c0000940c783b */ /* 0x000e680000000200 */
[----:B------:R-:W5:Y:S04]  /*e7c0*/  LDSM.16.M88.4 R4, [R148+0x4000] ;  /* 0x004000009404783b */ /* 0x000f680000000200 */
[----:B------:R-:W5:Y:S04]  /*e7d0*/  LDSM.16.M88.4 R112, [R148+0x4400] ;  /* 0x004400009470783b */ /* 0x000f680000000200 */
[----:B------:R-:W5:Y:S04]  /*e7e0*/  LDSM.16.M88.4 R104, [R148+0x4800] ;  /* 0x004800009468783b */ /* 0x000f680000000200 */
[----:B------:R-:W5:Y:S04]  /*e7f0*/  LDSM.16.M88.4 R76, [R148+0x4c00] ;  /* 0x004c0000944c783b */ /* 0x000f680000000200 */
[----:B------:R-:W-:Y:S04]  /*e800*/  LDSM.16.M88.4 R92, [R147] ;  /* 0x00000000935c783b */ /* 0x000fe80000000200 */
[----:B------:R-:W5:Y:S04]  /*e810*/  LDSM.16.M88.4 R72, [R145+0x3000] ;  /* 0x003000009148783b */ /* 0x000f680000000200 */
[----:B------:R-:W5:Y:S01]  /*e820*/  LDSM.16.M88.4 R68, [R145+0x3400] ;  /* 0x003400009144783b */ /* 0x000f620000000200 */
[C---:B--2---:R-:W-:Y:S03]  /*e830*/  HMMA.16816.F32 R40, R96.reuse, R36, RZ ;  /* 0x000000246028723c */ /* 0x044fe600000018ff */
[----:B------:R-:W2:Y:S03]  /*e840*/  LDSM.16.M88.4 R64, [R145+0x3800] ;  /* 0x003800009140783b */ /* 0x000ea60000000200 */
[C---:B---3--:R-:W-:Y:S01]  /*e850*/  HMMA.16816.F32 R32, R96.reuse, R28, RZ ;  /* 0x0000001c6020723c */ /* 0x048fe200000018ff */
[----:B------:R-:W3:Y:S04]  /*e860*/  LDSM.16.M88.4 R48, [R145+0x3c00] ;  /* 0x003c00009130783b */ /* 0x000ee80000000200 */
[----:B------:R-:W3:Y:S01]  /*e870*/  LDSM.16.M88.4 R124, [R145+0x4000] ;  /* 0x00400000917c783b */ /* 0x000ee20000000200 */
[C---:B----4-:R-:W-:Y:S03]  /*e880*/  HMMA.16816.F32 R24, R96.reuse, R20, RZ ;  /* 0x000000146018723c */ /* 0x050fe600000018ff */
[----:B------:R-:W-:Y:S03]  /*e890*/  LDSM.16.M88.4 R80, [R148+0x5800] ;  /* 0x005800009450783b */ /* 0x000fe60000000200 */
[C---:B-1----:R-:W-:Y:S01]  /*e8a0*/  HMMA.16816.F32 R16, R96.reuse, R12, RZ ;  /* 0x0000000c6010723c */ /* 0x042fe200000018ff */
        /* <DEDUP_REMOVED lines=11> */
[C---:B-----5:R-:W-:Y:S06]  /*e960*/  HMMA.16816.F32 R8, R96.reuse, R4, RZ ;  /* 0x000000046008723c */ /* 0x060fec00000018ff */
        /* <DEDUP_REMOVED lines=8> */
[C---:B------:R-:W-:Y:S06]  /*e9f0*/  HMMA.16816.F32 R40, R92.reuse, R72, R40 ;  /* 0x000000485c28723c */ /* 0x040fec0000001828 */
[C---:B------:R-:W-:Y:S01]  /*ea00*/  HMMA.16816.F32 R36, R92.reuse, R74, R36 ;  /* 0x0000004a5c24723c */ /* 0x040fe20000001824 */
[----:B------:R-:W4:Y:S05]  /*ea10*/  LDSM.16.M88.4 R72, [R145+0x4800] ;  /* 0x004800009148783b */ /* 0x000f2a0000000200 */
[C---:B------:R-:W-:Y:S06]  /*ea20*/  HMMA.16816.F32 R32, R92.reuse, R68, R32 ;  /* 0x000000445c20723c */ /* 0x040fec0000001820 */
[C---:B------:R-:W-:Y:S01]  /*ea30*/  HMMA.16816.F32 R28, R92.reuse, R70, R28 ;  /* 0x000000465c1c723c */ /* 0x040fe2000000181c */
[----:B------:R-:W5:Y:S05]  /*ea40*/  LDSM.16.M88.4 R68, [R149+0x1000] ;  /* 0x001000009544783b */ /* 0x000f6a0000000200 */
[C---:B--2---:R-:W-:Y:S06]  /*ea50*/  HMMA.16816.F32 R24, R92.reuse, R64, R24 ;  /* 0x000000405c18723c */ /* 0x044fec0000001818 */
[C---:B------:R-:W-:Y:S01]  /*ea60*/  HMMA.16816.F32 R20, R92.reuse, R66, R20 ;  /* 0x000000425c14723c */ /* 0x040fe20000001814 */
[----:B------:R-:W2:Y:S05]  /*ea70*/  LDSM.16.M88.4 R64, [R148+0x5c00] ;  /* 0x005c00009440783b */ /* 0x000eaa0000000200 */
[C---:B---3--:R-:W-:Y:S06]  /*ea80*/  HMMA.16816.F32 R16, R92.reuse, R48, R16 ;  /* 0x000000305c10723c */ /* 0x048fec0000001810 */
[C---:B------:R-:W-:Y:S01]  /*ea90*/  HMMA.16816.F32 R12, R92.reuse, R50, R12 ;  /* 0x000000325c0c723c */ /* 0x040fe2000000180c */
[----:B------:R-:W3:Y:S05]  /*eaa0*/  LDSM.16.M88.4 R48, [R148+0x6000] ;  /* 0x006000009430783b */ /* 0x000eea0000000200 */
[C---:B------:R-:W-:Y:S06]  /*eab0*/  HMMA.16816.F32 R8, R92.reuse, R124, R8 ;  /* 0x0000007c5c08723c */ /* 0x040fec0000001808 */
[C---:B------:R-:W-:Y:S01]  /*eac0*/  HMMA.16816.F32 R4, R92.reuse, R126, R4 ;  /* 0x0000007e5c04723c */ /* 0x040fe20000001804 */
[----:B------:R-:W-:Y:S05]  /*ead0*/  LDSM.16.M88.4 R124, [R145+0x5400] ;  /* 0x00540000917c783b */ /* 0x000fea0000000200 */
[C---:B-1----:R-:W-:Y:S06]  /*eae0*/  HMMA.16816.F32 R116, R92.reuse, R76, R116 ;  /* 0x0000004c5c74723c */ /* 0x042fec0000001874 */
[C---:B------:R-:W-:Y:S01]  /*eaf0*/  HMMA.16816.F32 R112, R92.reuse, R78, R112 ;  /* 0x0000004e5c70723c */ /* 0x040fe20000001870 */
[----:B------:R-:W1:Y:S05]  /*eb00*/  LDSM.16.M88.4 R76, [R148+0x6400] ;  /* 0x00640000944c783b */ /* 0x000e6a0000000200 */
[C---:B----4-:R-:W-:Y:S06]  /*eb10*/  HMMA.16816.F32 R108, R92.reuse, R72, R108 ;  /* 0x000000485c6c723c */ /* 0x050fec000000186c */
[----:B------:R-:W-:Y:S01]  /*eb20*/  HMMA.16816.F32 R104, R92, R74, R104 ;  /* 0x0000004a5c68723c */ /* 0x000fe20000001868 */
[----:B------:R-:W4:Y:S05]  /*eb30*/  LDSM.16.M88.4 R72, [R148+0x6800] ;  /* 0x006800009448783b */ /* 0x000f2a0000000200 */
[C---:B-----5:R-:W-:Y:S06]  /*eb40*/  HMMA.16816.F32 R24, R68.reuse, R80, R24 ;  /* 0x000000504418723c */ /* 0x060fec0000001818 */
[C---:B------:R-:W-:Y:S01]  /*eb50*/  HMMA.16816.F32 R20, R68.reuse, R82, R20 ;  /* 0x000000524414723c */ /* 0x040fe20000001814 */
[----:B------:R-:W-:Y:S05]  /*eb60*/  LDSM.16.M88.4 R80, [R147+0x1000] ;  /* 0x001000009350783b */ /* 0x000fea0000000200 */
[C---:B--2---:R-:W-:Y:S06]  /*eb70*/  HMMA.16816.F32 R16, R68.reuse, R64, R16 ;  /* 0x000000404410723c */ /* 0x044fec0000001810 */
[C---:B------:R-:W-:Y:S01]  /*eb80*/  HMMA.16816.F32 R12, R68.reuse, R66, R12 ;  /* 0x00000042440c723c */ /* 0x040fe2000000180c */
[----:B------:R-:W2:Y:S05]  /*eb90*/  LDSM.16.M88.4 R64, [R145+0x5800] ;  /* 0x005800009140783b */ /* 0x000eaa0000000200 */
[C---:B---3--:R-:W-:Y:S06]  /*eba0*/  HMMA.16816.F32 R8, R68.reuse, R48, R8 ;  /* 0x000000304408723c */ /* 0x048fec0000001808 */
[----:B------:R-:W-:Y:S01]  /*ebb0*/  HMMA.16816.F32 R4, R68, R50, R4 ;  /* 0x000000324404723c */ /* 0x000fe20000001804 */
[----:B------:R-:W3:Y:S05]  /*ebc0*/  LDSM.16.M88.4 R48, [R145+0x5c00] ;  /* 0x005c00009130783b */ /* 0x000eea0000000200 */
[C---:B------:R-:W-:Y:S06]  /*ebd0*/  HMMA.16816.F32 R100, R92.reuse, R120, R100 ;  /* 0x000000785c64723c */ /* 0x040fec0000001864 */
[----:B------:R-:W-:Y:S01]  /*ebe0*/  HMMA.16816.F32 R96, R92, R122, R96 ;  /* 0x0000007a5c60723c */ /* 0x000fe20000001860 */
[----:B------:R-:W5:Y:S04]  /*ebf0*/  LDSM.16.M88.4 R120, [R145+0x6000] ;  /* 0x006000009178783b */ /* 0x000f680000000200 */
[----:B------:R-:W5:Y:S01]  /*ec00*/  LDSM.16.M88.4 R92, [R145+0x6400] ;  /* 0x00640000915c783b */ /* 0x000f620000000200 */
[C---:B------:R-:W-:Y:S06]  /*ec10*/  HMMA.16816.F32 R40, R68.reuse, R88, R40 ;  /* 0x000000584428723c */ /* 0x040fec0000001828 */
[C---:B------:R-:W-:Y:S01]  /*ec20*/  HMMA.16816.F32 R36, R68.reuse, R90, R36 ;  /* 0x0000005a4424723c */ /* 0x040fe20000001824 */
[----:B------:R-:W5:Y:S05]  /*ec30*/  LDSM.16.M88.4 R88, [R145+0x6800] ;  /* 0x006800009158783b */ /* 0x000f6a0000000200 */
[C---:B------:R-:W-:Y:S06]  /*ec40*/  HMMA.16816.F32 R32, R68.reuse, R84, R32 ;  /* 0x000000544420723c */ /* 0x040fec0000001820 */
[C---:B------:R-:W-:Y:S01]  /*ec50*/  HMMA.16816.F32 R28, R68.reuse, R86, R28 ;  /* 0x00000056441c723c */ /* 0x040fe2000000181c */
[----:B------:R-:W5:Y:S05]  /*ec60*/  LDSM.16.M88.4 R84, [R145+0x6c00] ;  /* 0x006c00009154783b */ /* 0x000f6a0000000200 */
[C---:B-1----:R-:W-:Y:S06]  /*ec70*/  HMMA.16816.F32 R116, R68.reuse, R76, R116 ;  /* 0x0000004c4474723c */ /* 0x042fec0000001874 */
[C---:B------:R-:W-:Y:S01]  /*ec80*/  HMMA.16816.F32 R112, R68.reuse, R78, R112 ;  /* 0x0000004e4470723c */ /* 0x040fe20000001870 */
[----:B------:R-:W1:Y:S05]  /*ec90*/  LDSM.16.M88.4 R76, [R148+0x7000] ;  /* 0x00700000944c783b */ /* 0x000e6a0000000200 */
[C---:B----4-:R-:W-:Y:S06]  /*eca0*/  HMMA.16816.F32 R108, R68.reuse, R72, R108 ;  /* 0x00000048446c723c */ /* 0x050fec000000186c */
[C---:B------:R-:W-:Y:S01]  /*ecb0*/  HMMA.16816.F32 R104, R68.reuse, R74, R104 ;  /* 0x0000004a4468723c */ /* 0x040fe20000001868 */
[----:B------:R-:W4:Y:S05]  /*ecc0*/  LDSM.16.M88.4 R72, [R148+0x7400] ;  /* 0x007400009448783b */ /* 0x000f2a0000000200 */
[C---:B------:R-:W-:Y:S06]  /*ecd0*/  HMMA.16816.F32 R100, R68.reuse, R160, R100 ;  /* 0x000000a04464723c */ /* 0x040fec0000001864 */
[----:B------:R-:W-:Y:S01]  /*ece0*/  HMMA.16816.F32 R96, R68, R162, R96 ;  /* 0x000000a24460723c */ /* 0x000fe20000001860 */
[----:B------:R-:W4:Y:S01]  /*ecf0*/  LDSM.16.M88.4 R68, [R148+0x7800] ;  /* 0x007800009444783b */ /* 0x000f220000000200 */
[----:B------:R-:W-:-:S04]  /*ed00*/  SHF.R.S32.HI R160, RZ, 0x2, R60 ;  /* 0x00000002ffa07819 */ /* 0x000fc8000001143c */
[----:B--2---:R-:W-:Y:S01]  /*ed10*/  HMMA.16816.F32 R24, R80, R64, R24 ;  /* 0x000000405018723c */ /* 0x004fe20000001818 */
[----:B------:R-:W-:-:S04]  /*ed20*/  IADD3 R61, R61, 0x1, R160 ;  /* 0x000000013d3d7810 */ /* 0x000fc80007ffe0a0 */
[----:B------:R-:W-:Y:S01]  /*ed30*/  IADD3 R162, R57, R61, -R150 ;  /* 0x0000003d39a27210 */ /* 0x000fe20007ffe896 */
[C---:B------:R-:W-:Y:S01]  /*ed40*/  HMMA.16816.F32 R20, R80.reuse, R66, R20 ;  /* 0x000000425014723c */ /* 0x040fe20000001814 */
[----:B------:R-:W2:Y:S03]  /*ed50*/  LDSM.16.M88.4 R64, [R148+0x7c00] ;  /* 0x007c00009440783b */ /* 0x000ea60000000200 */
[----:B------:R-:W-:Y:S02]  /*ed60*/  VIADD R162, R162, UR5 ;  /* 0x00000005a2a27c36 */ /* 0x000fe40008000000 */
[----:B---3--:R-:W-:Y:S03]  /*ed70*/  HMMA.16816.F32 R16, R80, R48, R16 ;  /* 0x000000305010723c */ /* 0x008fe60000001810 */
[----:B------:R-:W-:-:S02]  /*ed80*/  VIMNMX R161, R162, R57, PT ;  /* 0x00000039a2a17248 */ /* 0x000fc40003fe0100 */
[----:B------:R-:W-:Y:S01]  /*ed90*/  VIADDMNMX R162, R162, 0x8, R57, PT ;  /* 0x00000008a2a27846 */ /* 0x000fe20003800139 */
[----:B------:R-:W-:Y:S01]  /*eda0*/  HMMA.16816.F32 R12, R80, R50, R12 ;  /* 0x00000032500c723c */ /* 0x000fe2000000180c */
[----:B------:R-:W3:Y:S01]  /*edb0*/  LDSM.16.M88.4 R48, [R148+0x8000] ;  /* 0x008000009430783b */ /* 0x000ee20000000200 */
[----:B------:R-:W-:-:S04]  /*edc0*/  LOP3.LUT R57, R58, 0x6, RZ, 0xc0, !PT ;  /* 0x000000063a397812 */ /* 0x000fc800078ec0ff */
[C---:B------:R-:W-:Y:S06]  /*edd0*/  HMMA.16816.F32 R40, R80.reuse, R128, R40 ;  /* 0x000000805028723c */ /* 0x040fec0000001828 */
[C---:B------:R-:W-:Y:S01]  /*ede0*/  HMMA.16816.F32 R36, R80.reuse, R130, R36 ;  /* 0x000000825024723c */ /* 0x040fe20000001824 */
[----:B------:R-:W3:Y:S05]  /*edf0*/  LDSM.16.M88.4 R128, [R148+0x8400] ;  /* 0x008400009480783b */ /* 0x000eea0000000200 */
[C---:B------:R-:W-:Y:S06]  /*ee00*/  HMMA.16816.F32 R32, R80.reuse, R124, R32 ;  /* 0x0000007c5020723c */ /* 0x040fec0000001820 */
[C---:B------:R-:W-:Y:S01]  /*ee10*/  HMMA.16816.F32 R28, R80.reuse, R126, R28 ;  /* 0x0000007e501c723c */ /* 0x040fe2000000181c */
[----:B------:R-:W3:Y:S05]  /*ee20*/  LDSM.16.M88.4 R124, [R148+0x8800] ;  /* 0x00880000947c783b */ /* 0x000eea0000000200 */
[C---:B-----5:R-:W-:Y:S06]  /*ee30*/  HMMA.16816.F32 R8, R80.reuse, R120, R8 ;  /* 0x000000785008723c */ /* 0x060fec0000001808 */
[C---:B------:R-:W-:Y:S01]  /*ee40*/  HMMA.16816.F32 R4, R80.reuse, R122, R4 ;  /* 0x0000007a5004723c */ /* 0x040fe20000001804 */
[----:B------:R-:W5:Y:S05]  /*ee50*/  LDSM.16.M88.4 R120, [R148+0x8c00] ;  /* 0x008c00009478783b */ /* 0x000f6a0000000200 */
[C---:B------:R-:W-:Y:S06]  /*ee60*/  HMMA.16816.F32 R116, R80.reuse, R92, R116 ;  /* 0x0000005c5074723c */ /* 0x040fec0000001874 */
[C---:B------:R-:W-:Y:S01]  /*ee70*/  HMMA.16816.F32 R112, R80.reuse, R94, R112 ;  /* 0x0000005e5070723c */ /* 0x040fe20000001870 */
[----:B------:R-:W-:Y:S05]  /*ee80*/  LDSM.16.M88.4 R92, [R147+0x2000] ;  /* 0x00200000935c783b */ /* 0x000fea0000000200 */
[C---:B------:R-:W-:Y:S06]  /*ee90*/  HMMA.16816.F32 R108, R80.reuse, R88, R108 ;  /* 0x00000058506c723c */ /* 0x040fec000000186c */
[C---:B------:R-:W-:Y:S01]  /*eea0*/  HMMA.16816.F32 R104, R80.reuse, R90, R104 ;  /* 0x0000005a5068723c */ /* 0x040fe20000001868 */
[----:B------:R-:W5:Y:S05]  /*eeb0*/  LDSM.16.M88.4 R88, [R145+0x7000] ;  /* 0x007000009158783b */ /* 0x000f6a0000000200 */
[C---:B------:R-:W-:Y:S06]  /*eec0*/  HMMA.16816.F32 R100, R80.reuse, R84, R100 ;  /* 0x000000545064723c */ /* 0x040fec0000001864 */
[----:B------:R-:W-:Y:S01]  /*eed0*/  HMMA.16816.F32 R96, R80, R86, R96 ;  /* 0x000000565060723c */ /* 0x000fe20000001860 */
[----:B------:R-:W5:Y:S04]  /*eee0*/  LDSM.16.M88.4 R84, [R145+0x7400] ;  /* 0x007400009154783b */ /* 0x000f680000000200 */
[----:B------:R-:W5:Y:S01]  /*eef0*/  LDSM.16.M88.4 R80, [R145+0x7800] ;  /* 0x007800009150783b */ /* 0x000f620000000200 */
[C---:B-1----:R-:W-:Y:S06]  /*ef00*/  HMMA.16816.F32 R40, R132.reuse, R76, R40 ;  /* 0x0000004c8428723c */ /* 0x042fec0000001828 */
[C---:B------:R-:W-:Y:S01]  /*ef10*/  HMMA.16816.F32 R36, R132.reuse, R78, R36 ;  /* 0x0000004e8424723c */ /* 0x040fe20000001824 */
[----:B------:R-:W1:Y:S05]  /*ef20*/  LDSM.16.M88.4 R76, [R145+0x7c00] ;  /* 0x007c0000914c783b */ /* 0x000e6a0000000200 */
[C---:B----4-:R-:W-:Y:S06]  /*ef30*/  HMMA.16816.F32 R32, R132.reuse, R72, R32 ;  /* 0x000000488420723c */ /* 0x050fec0000001820 */
[C---:B------:R-:W-:Y:S01]  /*ef40*/  HMMA.16816.F32 R28, R132.reuse, R74, R28 ;  /* 0x0000004a841c723c */ /* 0x040fe2000000181c */
[----:B------:R-:W4:Y:S05]  /*ef50*/  LDSM.16.M88.4 R72, [R145+0x8000] ;  /* 0x008000009148783b */ /* 0x000f2a0000000200 */
        /* <DEDUP_REMOVED lines=8> */
[----:B------:R-:W3:Y:S01]  /*efe0*/  LDSM.16.M88.4 R48, [R145+0x8c00] ;  /* 0x008c00009130783b */ /* 0x000ee20000000200 */
[----:B------:R-:W-:-:S04]  /*eff0*/  DEPBAR.LE SB0, 0x0 ;  /* 0x000080000000791a */ /* 0x000fc80000000000 */
[C---:B------:R-:W-:Y:S06]  /*f000*/  HMMA.16816.F32 R116, R132.reuse, R128, R116 ;  /* 0x000000808474723c */ /* 0x040fec0000001874 */
[C---:B------:R-:W-:Y:S06]  /*f010*/  HMMA.16816.F32 R112, R132.reuse, R130, R112 ;  /* 0x000000828470723c */ /* 0x040fec0000001870 */
[C---:B------:R-:W-:Y:S06]  /*f020*/  HMMA.16816.F32 R108, R132.reuse, R124, R108 ;  /* 0x0000007c846c723c */ /* 0x040fec000000186c */
[C---:B------:R-:W-:Y:S06]  /*f030*/  HMMA.16816.F32 R104, R132.reuse, R126, R104 ;  /* 0x0000007e8468723c */ /* 0x040fec0000001868 */
[C---:B-----5:R-:W-:Y:S06]  /*f040*/  HMMA.16816.F32 R100, R132.reuse, R120, R100 ;  /* 0x000000788464723c */ /* 0x060fec0000001864 */
[----:B------:R-:W-:Y:S06]  /*f050*/  HMMA.16816.F32 R96, R132, R122, R96 ;  /* 0x0000007a8460723c */ /* 0x000fec0000001860 */
[C---:B------:R-:W-:Y:S06]  /*f060*/  HMMA.16816.F32 R40, R92.reuse, R88, R40 ;  /* 0x000000585c28723c */ /* 0x040fec0000001828 */
[C---:B------:R-:W-:Y:S06]  /*f070*/  HMMA.16816.F32 R36, R92.reuse, R90, R36 ;  /* 0x0000005a5c24723c */ /* 0x040fec0000001824 */
[C---:B------:R-:W-:Y:S06]  /*f080*/  HMMA.16816.F32 R32, R92.reuse, R84, R32 ;  /* 0x000000545c20723c */ /* 0x040fec0000001820 */
[C---:B------:R-:W-:Y:S06]  /*f090*/  HMMA.16816.F32 R28, R92.reuse, R86, R28 ;  /* 0x000000565c1c723c */ /* 0x040fec000000181c */
[C---:B------:R-:W-:Y:S06]  /*f0a0*/  HMMA.16816.F32 R24, R92.reuse, R80, R24 ;  /* 0x000000505c18723c */ /* 0x040fec0000001818 */
[C---:B------:R-:W-:Y:S06]  /*f0b0*/  HMMA.16816.F32 R20, R92.reuse, R82, R20 ;  /* 0x000000525c14723c */ /* 0x040fec0000001814 */
[C---:B-1----:R-:W-:Y:S06]  /*f0c0*/  HMMA.16816.F32 R16, R92.reuse, R76, R16 ;  /* 0x0000004c5c10723c */ /* 0x042fec0000001810 */
[C---:B------:R-:W-:Y:S06]  /*f0d0*/  HMMA.16816.F32 R12, R92.reuse, R78, R12 ;  /* 0x0000004e5c0c723c */ /* 0x040fec000000180c */
[C---:B----4-:R-:W-:Y:S06]  /*f0e0*/  HMMA.16816.F32 R8, R92.reuse, R72, R8 ;  /* 0x000000485c08723c */ /* 0x050fec0000001808 */
[C---:B------:R-:W-:Y:S06]  /*f0f0*/  HMMA.16816.F32 R4, R92.reuse, R74, R4 ;  /* 0x0000004a5c04723c */ /* 0x040fec0000001804 */
[C---:B------:R-:W-:Y:S06]  /*f100*/  HMMA.16816.F32 R116, R92.reuse, R68, R116 ;  /* 0x000000445c74723c */ /* 0x040fec0000001874 */
[C---:B------:R-:W-:Y:S06]  /*f110*/  HMMA.16816.F32 R112, R92.reuse, R70, R112 ;  /* 0x000000465c70723c */ /* 0x040fec0000001870 */
[C---:B--2---:R-:W-:Y:S06]  /*f120*/  HMMA.16816.F32 R108, R92.reuse, R64, R108 ;  /* 0x000000405c6c723c */ /* 0x044fec000000186c */
[C---:B------:R-:W-:Y:S06]  /*f130*/  HMMA.16816.F32 R104, R92.reuse, R66, R104 ;  /* 0x000000425c68723c */ /* 0x040fec0000001868 */
[C---:B---3--:R-:W-:Y:S06]  /*f140*/  HMMA.16816.F32 R100, R92.reuse, R48, R100 ;  /* 0x000000305c64723c */ /* 0x048fec0000001864 */
        /* <DEDUP_REMOVED lines=8> */
[----:B------:R-:W-:Y:S01]  /*f1d0*/  ULDC.64 UR14, c[0x0][0x248] ;  /* 0x00009200000e7ab9 */ /* 0x000fe20000000a00 */
[----:B------:R-:W-:Y:S02]  /*f1e0*/  ULDC.64 UR8, c[0x0][0x230] ;  /* 0x00008c0000087ab9 */ /* 0x000fe40000000a00 */
[----:B------:R-:W-:Y:S02]  /*f1f0*/  IABS R46, R58 ;  /* 0x0000003a002e7213 */ /* 0x000fe40000000000 */
[-C--:B-1----:R-:W-:Y:S02]  /*f200*/  IABS R2, R45.reuse ;  /* 0x0000002d00027213 */ /* 0x082fe40000000000 */
[----:B------:R-:W-:-:S02]  /*f210*/  LOP3.LUT R58, R58, R45, RZ, 0x3c, !PT ;  /* 0x0000002d3a3a7212 */ /* 0x000fc400078e3cff */
        /* <DEDUP_REMOVED lines=41> */
[C---:B------:R-:W-:Y:S01]  /*f4b0*/  IMAD R45, R46.reuse, UR15, R45 ;  /* 0x0000000f2e2d7c24 */ /* 0x040fe2000f8e022d */
        /* <DEDUP_REMOVED lines=10> */
.L_x_2073:
[----:B------:R-:W-:Y:S02]  /*f560*/  ULDC UR14, c[0x0][0x248] ;  /* 0x00009200000e7ab9 */ /* 0x000fe40000000800 */
[----:B------:R-:W-:-:S06]  /*f570*/  USHF.L.U32 UR5, UR14, 0x7, URZ ;  /* 0x000000070e057899 */ /* 0x000fcc000800063f */
[----:B------:R-:W-:-:S04]  /*f580*/  IADD3 R45, RZ, -UR5, RZ ;  /* 0x80000005ff2d7c10 */ /* 0x000fc8000fffe0ff */
[----:B------:R-:W-:-:S07]  /*f590*/  SHF.R.S32.HI R47, RZ, 0x1f, R45 ;  /* 0x0000001fff2f7819 */ /* 0x000fce000001142d */
.L_x_2074:
[----:B------:R-:W-:Y:S01]  /*f5a0*/  IADD3 R56, P3, P1, R140, R45, R56 ;  /* 0x0000002d8c387210 */ /* 0x000fe2000797e038 */
[----:B------:R-:W-:Y:S01]  /*f5b0*/  USHF.L.U32 UR8, UR14, 0x6, URZ ;  /* 0x000000060e087899 */ /* 0x000fe2000800063f */
[C---:B------:R-:W-:Y:S01]  /*f5c0*/  LEA R156, P5, R45.reuse, R156, 0x1 ;  /* 0x0000009c2d9c7211 */ /* 0x040fe200078a08ff */
[----:B------:R-:W-:Y:S01]  /*f5d0*/  ULDC UR5, c[0x0][0x24c] ;  /* 0x0000930000057ab9 */ /* 0x000fe20000000800 */
[C---:B------:R-:W-:Y:S01]  /*f5e0*/  IADD3 R140, P4, R45.reuse, R140, RZ ;  /* 0x0000008c2d8c7210 */ /* 0x040fe20007f9e0ff */
[----:B------:R-:W-:Y:S01]  /*f5f0*/  USHF.L.U64.HI UR5, UR14, 0x6, UR5 ;  /* 0x000000060e057899 */ /* 0x000fe20008010205 */
[----:B------:R-:W-:Y:S02]  /*f600*/  LEA.HI.X R157, R45, R157, R47, 0x1, P5 ;  /* 0x0000009d2d9d7211 */ /* 0x000fe400028f0c2f */
[----:B------:R-:W-:Y:S01]  /*f610*/  IADD3.X R55, R54, R47, R55, P3, P1 ;  /* 0x0000002f36377210 */ /* 0x000fe20001fe2437 */
[----:B------:R-:W-:Y:S01]  /*f620*/  IMAD.X R47, R47, 0x1, R54, P4 ;  /* 0x000000012f2f7824 */ /* 0x000fe200020e0636 */
[----:B------:R-:W-:Y:S01]  /*f630*/  LEA R48, P3, R140, UR12, 0x1 ;  /* 0x0000000c8c307c11 */ /* 0x000fe2000f8608ff */
[----:B------:R-:W-:Y:S01]  /*f640*/  @!PT LDS RZ, [RZ] ;  /* 0x00000000fffff984 */ /* 0x000fe20000000800 */
[----:B------:R-:W-:Y:S01]  /*f650*/  @!PT LDS RZ, [RZ] ;  /* 0x00000000fffff984 */ /* 0x000fe20000000800 */
[----:B------:R-:W-:Y:S01]  /*f660*/  @!PT LDS RZ, [RZ] ;  /* 0x00000000fffff984 */ /* 0x000fe20000000800 */
[----:B------:R1:W-:Y:S01]  /*f670*/  LDGSTS.E.BYPASS.LTC128B.128 [R154+0x3000], desc[UR6][R156.64] ;  /* 0x030000009c9a7fae */ /* 0x0003e2000b901d46 */
[----:B------:R-:W-:-:S02]  /*f680*/  LEA R46, P1, R56, UR12, 0x1 ;  /* 0x0000000c382e7c11 */ /* 0x000fc4000f8208ff */
[----:B------:R-:W-:Y:S02]  /*f690*/  LEA.HI.X R49, R140, UR13, R47, 0x1, P3 ;  /* 0x0000000d8c317c11 */ /* 0x000fe400098f0c2f */
[----:B------:R-:W-:Y:S02]  /*f6a0*/  IADD3 R50, P3, R156, UR8, RZ ;  /* 0x000000089c327c10 */ /* 0x000fe4000ff7e0ff */
[----:B------:R-:W-:Y:S01]  /*f6b0*/  LEA.HI.X R47, R56, UR13, R55, 0x1, P1 ;  /* 0x0000000d382f7c11 */ /* 0x000fe200088f0c37 */
[----:B------:R1:W-:Y:S01]  /*f6c0*/  LDGSTS.E.BYPASS.LTC128B.128 [R154+0x5000], desc[UR6][R48.64+0x40] ;  /* 0x05000040309a7fae */ /* 0x0003e2000b901d46 */
[----:B------:R-:W-:Y:S02]  /*f6d0*/  IADD3.X R51, R157, UR5, RZ, P3, !PT ;  /* 0x000000059d337c10 */ /* 0x000fe40009ffe4ff */
[----:B------:R-:W-:Y:S01]  /*f6e0*/  IADD3 R58, P3, R50, UR8, RZ ;  /* 0x00000008323a7c10 */ /* 0x000fe2000ff7e0ff */
[----:B------:R1:W-:Y:S01]  /*f6f0*/  LDGSTS.E.BYPASS.LTC128B.128 [R154+0x7000], desc[UR6][R48.64+0x80] ;  /* 0x07000080309a7fae */ /* 0x0003e2000b901d46 */
[----:B------:R-:W-:-:S02]  /*f700*/  IADD3 R54, P1, R46, UR8, RZ ;  /* 0x000000082e367c10 */ /* 0x000fc4000ff3e0ff */
[----:B------:R-:W-:Y:S01]  /*f710*/  IADD3.X R59, R51, UR5, RZ, P3, !PT ;  /* 0x00000005333b7c10 */ /* 0x000fe20009ffe4ff */
[----:B------:R1:W-:Y:S01]  /*f720*/  LDGSTS.E.BYPASS.LTC128B.128 [R154+0x3800], desc[UR6][R50.64] ;  /* 0x03800000329a7fae */ /* 0x0003e2000b901d46 */
[----:B------:R-:W-:Y:S02]  /*f730*/  IADD3.X R55, R47, UR5, RZ, P1, !PT ;  /* 0x000000052f377c10 */ /* 0x000fe40008ffe4ff */
[----:B------:R-:W-:Y:S01]  /*f740*/  IADD3 R60, P3, R58, UR8, RZ ;  /* 0x000000083a3c7c10 */ /* 0x000fe2000ff7e0ff */
[----:B------:R1:W-:Y:S01]  /*f750*/  LDGSTS.E.BYPASS.LTC128B.128 [R154+0x5800], desc[UR6][R46.64+0x40] ;  /* 0x058000402e9a7fae */ /* 0x0003e2000b901d46 */
[----:B------:R-:W-:Y:S02]  /*f760*/  IADD3 R62, P1, R54, UR8, RZ ;  /* 0x00000008363e7c10 */ /* 0x000fe4000ff3e0ff */
[----:B------:R-:W-:Y:S01]  /*f770*/  IADD3.X R61, R59, UR5, RZ, P3, !PT ;  /* 0x000000053b3d7c10 */ /* 0x000fe20009ffe4ff */
        /* <DEDUP_REMOVED lines=8> */
[----:B------:R-:W0:Y:S02]  /*f800*/  LDGDEPBAR ;  /* 0x00000000000079af */ /* 0x000e240000000000 */
.L_x_2072:
[----:B------:R-:W-:Y:S01]  /*f810*/  IMAD.IADD R0, R0, 0x1, R57 ;  /* 0x0000000100007824 */ /* 0x000fe200078e0239 */
[----:B------:R-:W-:Y:S01]  /*f820*/  LEA R146, R3, UR4, 0x1 ;  /* 0x0000000403927c11 */ /* 0x000fe2000f8e08ff */
[----:B------:R-:W-:Y:S02]  /*f830*/  ULDC UR8, c[0x0][0x2ec] ;  /* 0x0000bb0000087ab9 */ /* 0x000fe40000000800 */
[C---:B------:R-:W-:Y:S02]  /*f840*/  VIADD R2, R0.reuse, 0x1 ;  /* 0x0000000100027836 */ /* 0x040fe40000000000 */
[C---:B------:R-:W-:Y:S01]  /*f850*/  VIADD R45, R0.reuse, 0x8 ;  /* 0x00000008002d7836 */ /* 0x040fe20000000000 */
[----:B------:R-:W-:Y:S01]  /*f860*/  LDSM.16.MT88.4 R68, [R146+0x9000] ;  /* 0x009000009244783b */ /* 0x000fe20000004200 */
[----:B-1----:R-:W-:Y:S01]  /*f870*/  VIADD R46, R0, 0x10 ;  /* 0x00000010002e7836 */ /* 0x002fe20000000000 */
[-C--:B------:R-:W-:Y:S01]  /*f880*/  ISETP.GE.AND P4, PT, R2, R161.reuse, PT ;  /* 0x000000a10200720c */ /* 0x080fe20003f86270 */
[----:B------:R-:W-:Y:S01]  /*f890*/  IMAD R144, R44, 0x2, R146 ;  /* 0x000000022c907824 */ /* 0x000fe200078e0292 */
[-C--:B------:R-:W-:Y:S01]  /*f8a0*/  ISETP.GE.AND P3, PT, R2, R162.reuse, PT ;  /* 0x000000a20200720c */ /* 0x080fe20003f66270 */
[----:B------:R-:W-:Y:S01]  /*f8b0*/  VIADD R2, R0, 0x9 ;  /* 0x0000000900027836 */ /* 0x000fe20000000000 */
[C---:B------:R-:W-:Y:S01]  /*f8c0*/  ISETP.GE.AND P6, PT, R45.reuse, R161, PT ;  /* 0x000000a12d00720c */ /* 0x040fe20003fc6270 */
[----:B------:R-:W-:Y:S01]  /*f8d0*/  LDSM.16.MT88.4 R84, [R146+0xb000] ;  /* 0x00b000009254783b */ /* 0x000fe20000004200 */
[----:B------:R-:W-:-:S02]  /*f8e0*/  ISETP.GE.AND P5, PT, R45, R162, PT ;  /* 0x000000a22d00720c */ /* 0x000fc40003fa6270 */
[-C--:B------:R-:W-:Y:S01]  /*f8f0*/  ISETP.GE.AND P1, PT, R2, R161.reuse, PT ;  /* 0x000000a10200720c */ /* 0x080fe20003f26270 */
[----:B------:R-:W-:Y:S01]  /*f900*/  LDSM.16.MT88.4 R76, [R144+0x9000] ;  /* 0x00900000904c783b */ /* 0x000fe20000004200 */
[----:B------:R-:W-:Y:S02]  /*f910*/  FSEL R45, R36, -INF , !P6 ;  /* 0xff800000242d7808 */ /* 0x000fe40007000000 */
[----:B------:R-:W-:Y:S01]  /*f920*/  ISETP.GE.AND P6, PT, R2, R162, PT ;  /* 0x000000a20200720c */ /* 0x000fe20003fc6270 */
[----:B------:R-:W-:Y:S01]  /*f930*/  VIADD R2, R0, 0x11 ;  /* 0x0000001100027836 */ /* 0x000fe20000000000 */
[----:B------:R-:W-:Y:S01]  /*f940*/  FSEL R74, R38, -INF , !P5 ;  /* 0xff800000264a7808 */ /* 0x000fe20006800000 */
[----:B------:R-:W-:Y:S01]  /*f950*/  VIADD R38, R0, 0x18 ;  /* 0x0000001800267836 */ /* 0x000fe20000000000 */
[----:B------:R-:W-:Y:S02]  /*f960*/  ISETP.GE.AND P5, PT, R46, R161, PT ;  /* 0x000000a12e00720c */ /* 0x000fe40003fa6270 */
[----:B------:R-:W-:-:S02]  /*f970*/  FSEL R37, R37, -INF , !P1 ;  /* 0xff80000025257808 */ /* 0x000fc40004800000 */
[-C--:B------:R-:W-:Y:S02]  /*f980*/  ISETP.GE.AND P1, PT, R46, R162.reuse, PT ;  /* 0x000000a22e00720c */ /* 0x080fe40003f26270 */
[----:B------:R-:W-:Y:S02]  /*f990*/  FSEL R36, R39, -INF , !P6 ;  /* 0xff80000027247808 */ /* 0x000fe40007000000 */
[-C--:B------:R-:W-:Y:S02]  /*f9a0*/  ISETP.GE.AND P6, PT, R2, R161.reuse, PT ;  /* 0x000000a10200720c */ /* 0x080fe40003fc6270 */
[----:B------:R-:W-:Y:S02]  /*f9b0*/  FSEL R47, R32, -INF , !P5 ;  /* 0xff800000202f7808 */ /* 0x000fe40006800000 */
[----:B------:R-:W-:Y:S01]  /*f9c0*/  ISETP.GE.AND P5, PT, R2, R162, PT ;  /* 0x000000a20200720c */ /* 0x000fe20003fa6270 */
[----:B------:R-:W-:Y:S01]  /*f9d0*/  VIADD R2, R0, 0x19 ;  /* 0x0000001900027836 */ /* 0x000fe20000000000 */
[----:B------:R-:W-:Y:S01]  /*f9e0*/  FSEL R72, R34, -INF , !P1 ;  /* 0xff80000022487808 */ /* 0x000fe20004800000 */
[----:B------:R-:W-:Y:S01]  /*f9f0*/  VIADD R34, R0, 0x20 ;  /* 0x0000002000227836 */ /* 0x000fe20000000000 */
[----:B------:R-:W-:-:S02]  /*fa00*/  ISETP.GE.AND P1, PT, R38, R161, PT ;  /* 0x000000a12600720c */ /* 0x000fc40003f26270 */
[----:B------:R-:W-:Y:S02]  /*fa10*/  FSEL R39, R33, -INF , !P6 ;  /* 0xff80000021277808 */ /* 0x000fe40007000000 */
[-C--:B------:R-:W-:Y:S02]  /*fa20*/  ISETP.GE.AND P6, PT, R38, R162.reuse, PT ;  /* 0x000000a22600720c */ /* 0x080fe40003fc6270 */
[----:B------:R-:W-:Y:S02]  /*fa30*/  FSEL R38, R35, -INF , !P5 ;  /* 0xff80000023267808 */ /* 0x000fe40006800000 */
[----:B------:R-:W-:Y:S02]  /*fa40*/  FSEL R33, R28, -INF , !P1 ;  /* 0xff8000001c217808 */ /* 0x000fe40004800000 */
[CC--:B------:R-:W-:Y:S02]  /*fa50*/  ISETP.GE.AND P5, PT, R2.reuse, R161.reuse, PT ;  /* 0x000000a10200720c */ /* 0x0c0fe40003fa6270 */
        /* <DEDUP_REMOVED lines=8> */
[----:B------:R-:W-:Y:S02]  /*fae0*/  ISETP.GE.AND P1, PT, R2, R161, PT ;  /* 0x000000a10200720c */ /* 0x000fe40003f26270 */
[----:B------:R-:W-:Y:S01]  /*faf0*/  FSEL R29, R24, -INF , !P6 ;  /* 0xff800000181d7808 */ /* 0x000fe20007000000 */
[----:B------:R-:W-:Y:S01]  /*fb00*/  VIADD R24, R0, 0x30 ;  /* 0x0000003000187836 */ /* 0x000fe20000000000 */
[----:B------:R-:W-:Y:S01]  /*fb10*/  ISETP.GE.AND P6, PT, R2, R162, PT ;  /* 0x000000a20200720c */ /* 0x000fe20003fc6270 */
[----:B------:R-:W-:Y:S01]  /*fb20*/  VIADD R2, R0, 0x29 ;  /* 0x0000002900027836 */ /* 0x000fe20000000000 */
[----:B------:R-:W-:-:S02]  /*fb30*/  FSEL R34, R26, -INF , !P5 ;  /* 0xff8000001a227808 */ /* 0x000fc40006800000 */
[CC--:B------:R-:W-:Y:S02]  /*fb40*/  ISETP.GE.AND P5, PT, R30.reuse, R161.reuse, PT ;  /* 0x000000a11e00720c */ /* 0x0c0fe40003fa6270 */
[----:B------:R-:W-:Y:S02]  /*fb50*/  FSEL R31, R25, -INF , !P1 ;  /* 0xff800000191f7808 */ /* 0x000fe40004800000 */
[----:B------:R-:W-:Y:S02]  /*fb60*/  ISETP.GE.AND P1, PT, R30, R162, PT ;  /* 0x000000a21e00720c */ /* 0x000fe40003f26270 */
[----:B------:R-:W-:Y:S02]  /*fb70*/  FSEL R168, R27, -INF , !P6 ;  /* 0xff8000001ba87808 */ /* 0x000fe40007000000 */
[----:B------:R-:W-:Y:S01]  /*fb80*/  FSEL R163, R20, -INF , !P5 ;  /* 0xff80000014a37808 */ /* 0x000fe20006800000 */
[----:B------:R-:W-:Y:S01]  /*fb90*/  VIADD R20, R0, 0x38 ;  /* 0x0000003800147836 */ /* 0x000fe20000000000 */
[----:B------:R-:W-:-:S02]  /*fba0*/  ISETP.GE.AND P6, PT, R2, R161, PT ;  /* 0x000000a10200720c */ /* 0x000fc40003fc6270 */
[----:B------:R-:W-:Y:S01]  /*fbb0*/  ISETP.GE.AND P5, PT, R2, R162, PT ;  /* 0x000000a20200720c */ /* 0x000fe20003fa6270 */
[----:B------:R-:W-:Y:S01]  /*fbc0*/  VIADD R2, R0, 0x31 ;  /* 0x0000003100027836 */ /* 0x000fe20000000000 */
[----:B------:R-:W-:Y:S02]  /*fbd0*/  FSEL R30, R22, -INF , !P1 ;  /* 0xff800000161e7808 */ /* 0x000fe40004800000 */
[-C--:B------:R-:W-:Y:S02]  /*fbe0*/  ISETP.GE.AND P1, PT, R24, R161.reuse, PT ;  /* 0x000000a11800720c */ /* 0x080fe40003f26270 */
[----:B------:R-:W-:Y:S02]  /*fbf0*/  FSEL R166, R23, -INF , !P5 ;  /* 0xff80000017a67808 */ /* 0x000fe40006800000 */
[----:B------:R-:W-:Y:S02]  /*fc00*/  FSEL R63, R16, -INF , !P1 ;  /* 0xff800000103f7808 */ /* 0x000fe40004800000 */
[----:B------:R-:W-:-:S02]  /*fc10*/  ISETP.GE.AND P5, PT, R2, R161, PT ;  /* 0x000000a10200720c */ /* 0x000fc40003fa6270 */
[-C--:B------:R-:W-:Y:S01]  /*fc20*/  ISETP.GE.AND P1, PT, R2, R162.reuse, PT ;  /* 0x000000a20200720c */ /* 0x080fe20003f26270 */
[----:B------:R-:W-:Y:S01]  /*fc30*/  VIADD R2, R0, 0x39 ;  /* 0x0000003900027836 */ /* 0x000fe20000000000 */
[----:B------:R-:W-:Y:S02]  /*fc40*/  FSEL R165, R21, -INF , !P6 ;  /* 0xff80000015a57808 */ /* 0x000fe40007000000 */
[----:B------:R-:W-:Y:S02]  /*fc50*/  ISETP.GE.AND P6, PT, R24, R162, PT ;  /* 0x000000a21800720c */ /* 0x000fe40003fc6270 */
        /* <DEDUP_REMOVED lines=8> */
[----:B------:R-:W-:Y:S01]  /*fce0*/  ISETP.GE.AND P6, PT, R20, R161, PT ;  /* 0x000000a11400720c */ /* 0x000fe20003fc6270 */
[----:B------:R-:W-:Y:S01]  /*fcf0*/  LDSM.16.MT88.4 R16, [R144+0xb400] ;  /* 0x00b400009010783b */ /* 0x000fe20000004200 */
[----:B------:R-:W-:-:S02]  /*fd00*/  FSEL R122, R14, -INF , !P5 ;  /* 0xff8000000e7a7808 */ /* 0x000fc40006800000 */
[----:B------:R-:W-:Y:S01]  /*fd10*/  FSEL R143, R13, -INF , !P1 ;  /* 0xff8000000d8f7808 */ /* 0x000fe20004800000 */
[----:B------:R-:W-:Y:S01]  /*fd20*/  LDSM.16.MT88.4 R20, [R146+0x9400] ;  /* 0x009400009214783b */ /* 0x000fe20000004200 */
[CC--:B------:R-:W-:Y:S02]  /*fd30*/  ISETP.GE.AND P5, PT, R2.reuse, R161.reuse, PT ;  /* 0x000000a10200720c */ /* 0x0c0fe40003fa6270 */
[----:B------:R-:W-:Y:S01]  /*fd40*/  ISETP.GE.AND P1, PT, R2, R162, PT ;  /* 0x000000a20200720c */ /* 0x000fe20003f26270 */
[----:B------:R-:W-:Y:S01]  /*fd50*/  VIADD R2, R0, 0x41 ;  /* 0x0000004100027836 */ /* 0x000fe20000000000 */
[----:B------:R-:W-:Y:S01]  /*fd60*/  FSEL R141, R12, -INF , !P6 ;  /* 0xff8000000c8d7808 */ /* 0x000fe20007000000 */
[C---:B------:R-:W-:Y:S01]  /*fd70*/  VIADD R12, R0.reuse, 0x48 ;  /* 0x00000048000c7836 */ /* 0x040fe20000000000 */
[----:B------:R-:W-:Y:S02]  /*fd80*/  ISETP.GE.AND P6, PT, R0, R161, PT ;  /* 0x000000a10000720c */ /* 0x000fe40003fc6270 */
[----:B------:R-:W-:-:S02]  /*fd90*/  FSEL R132, R15, -INF , !P4 ;  /* 0xff8000000f847808 */ /* 0x000fc40006000000 */
[-C--:B------:R-:W-:Y:S02]  /*fda0*/  ISETP.GE.AND P4, PT, R2, R162.reuse, PT ;  /* 0x000000a20200720c */ /* 0x080fe40003f86270 */
[----:B------:R-:W-:Y:S02]  /*fdb0*/  FSEL R13, R40, -INF , !P6 ;  /* 0xff800000280d7808 */ /* 0x000fe40007000000 */
[----:B------:R-:W-:Y:S02]  /*fdc0*/  ISETP.GE.AND P6, PT, R2, R161, PT ;  /* 0x000000a10200720c */ /* 0x000fe40003fc6270 */
[----:B------:R-:W-:Y:S02]  /*fdd0*/  FSEL R136, R11, -INF , !P4 ;  /* 0xff8000000b887808 */ /* 0x000fe40006000000 */
[----:B------:R-:W-:Y:S02]  /*fde0*/  ISETP.GE.AND P4, PT, R0, R162, PT ;  /* 0x000000a20000720c */ /* 0x000fe40003f86270 */
[----:B------:R-:W-:-:S02]  /*fdf0*/  FSEL R131, R8, -INF , !P5 ;  /* 0xff80000008837808 */ /* 0x000fc40006800000 */
[----:B------:R-:W-:Y:S02]  /*fe00*/  FSEL R164, R10, -INF , !P1 ;  /* 0xff8000000aa47808 */ /* 0x000fe40004800000 */
[----:B------:R-:W-:Y:S01]  /*fe10*/  FSEL R133, R9, -INF , !P6 ;  /* 0xff80000009857808 */ /* 0x000fe20007000000 */
[----:B------:R-:W-:Y:S01]  /*fe20*/  VIADD R9, R0, 0x50 ;  /* 0x0000005000097836 */ /* 0x000fe20000000000 */
[C---:B------:R-:W-:Y:S02]  /*fe30*/  ISETP.GE.AND P5, PT, R12.reuse, R161, PT ;  /* 0x000000a10c00720c */ /* 0x040fe40003fa6270 */
[----:B------:R-:W-:Y:S02]  /*fe40*/  ISETP.GE.AND P1, PT, R12, R162, PT ;  /* 0x000000a20c00720c */ /* 0x000fe40003f26270 */
[----:B------:R-:W-:Y:S02]  /*fe50*/  FMNMX.FTZ R14, R13, R41, !PT ;  /* 0x000000290d0e7209 */ /* 0x000fe40007810000 */
[----:B------:R-:W-:-:S02]  /*fe60*/  FSEL R8, R43, -INF , !P3 ;  /* 0xff8000002b087808 */ /* 0x000fc40005800000 */
[----:B------:R-:W-:Y:S02]  /*fe70*/  FSEL R42, R42, -INF , !P4 ;  /* 0xff8000002a2a7808 */ /* 0x000fe40006000000 */
[----:B------:R-:W-:Y:S01]  /*fe80*/  FSEL R135, R4, -INF , !P5 ;  /* 0xff80000004877808 */ /* 0x000fe20006800000 */
[----:B------:R-:W-:Y:S01]  /*fe90*/  VIADD R4, R0, 0x71 ;  /* 0x0000007100047836 */ /* 0x000fe20000000000 */
[----:B------:R-:W-:Y:S01]  /*fea0*/  FSEL R142, R6, -INF , !P1 ;  /* 0xff800000068e7808 */ /* 0x000fe20004800000 */
[----:B------:R-:W-:Y:S01]  /*feb0*/  VIADD R6, R0, 0x69 ;  /* 0x0000006900067836 */ /* 0x000fe20000000000 */
[----:B------:R-:W-:Y:S02]  /*fec0*/  FMNMX.FTZ R2, R45, R14, !PT ;  /* 0x0000000e2d027209 */ /* 0x000fe40007810000 */
[C---:B------:R-:W-:Y:S02]  /*fed0*/  ISETP.GE.AND P5, PT, R9.reuse, R161, PT ;  /* 0x000000a10900720c */ /* 0x040fe40003fa6270 */
[----:B------:R-:W-:-:S02]  /*fee0*/  ISETP.GE.AND P1, PT, R9, R162, PT ;  /* 0x000000a20900720c */ /* 0x000fc40003f26270 */
[----:B------:R-:W-:Y:S02]  /*fef0*/  FMNMX.FTZ R9, R42, R8, !PT ;  /* 0x000000082a097209 */ /* 0x000fe40007810000 */
        /* <DEDUP_REMOVED lines=27> */
[C---:B------:R-:W-:Y:S02]  /*100b0*/  ISETP.GE.AND P6, PT, R2.reuse, R161, PT ;  /* 0x000000a10200720c */ /* 0x040fe40003fc6270 */
[----:B------:R-:W-:Y:S01]  /*100c0*/  ISETP.GE.AND P3, PT, R2, R162, PT ;  /* 0x000000a20200720c */ /* 0x000fe20003f66270 */
[----:B------:R-:W-:Y:S01]  /*100d0*/  VIADD R2, R0, 0x51 ;  /* 0x0000005100027836 */ /* 0x000fe20000000000 */
[----:B------:R-:W-:-:S02]  /*100e0*/  FMNMX.FTZ R10, R131, R10, !PT ;  /* 0x0000000a830a7209 */ /* 0x000fc40007810000 */
[----:B------:R-:W-:Y:S02]  /*100f0*/  FMNMX.FTZ R9, R132, R9, !PT ;  /* 0x0000000984097209 */ /* 0x000fe40007810000 */
[----:B------:R-:W-:Y:S01]  /*10100*/  FSEL R137, R5, -INF , !P6 ;  /* 0xff80000005897808 */ /* 0x000fe20007000000 */
[----:B------:R-:W-:Y:S01]  /*10110*/  VIADD R5, R0, 0x70 ;  /* 0x0000007000057836 */ /* 0x000fe20000000000 */
[C---:B------:R-:W-:Y:S02]  /*10120*/  ISETP.GE.AND P4, PT, R2.reuse, R161, PT ;  /* 0x000000a10200720c */ /* 0x040fe40003f86270 */
[----:B------:R-:W-:Y:S01]  /*10130*/  ISETP.GE.AND P6, PT, R2, R162, PT ;  /* 0x000000a20200720c */ /* 0x000fe20003fc6270 */
[----:B------:R-:W-:Y:S01]  /*10140*/  VIADD R2, R0, 0x58 ;  /* 0x0000005800027836 */ /* 0x000fe20000000000 */
[----:B------:R-:W-:Y:S02]  /*10150*/  FMNMX.FTZ R10, R133, R10, !PT ;  /* 0x0000000a850a7209 */ /* 0x000fe40007810000 */
[----:B------:R-:W-:-:S02]  /*10160*/  FMNMX.FTZ R9, R164, R9, !PT ;  /* 0x00000009a4097209 */ /* 0x000fc40007810000 */
[----:B------:R-:W-:Y:S02]  /*10170*/  FMNMX.FTZ R10, R135, R10, !PT ;  /* 0x0000000a870a7209 */ /* 0x000fe40007810000 */
[----:B------:R-:W-:Y:S01]  /*10180*/  FSEL R140, R7, -INF , !P3 ;  /* 0xff800000078c7808 */ /* 0x000fe20005800000 */
[----:B------:R-:W-:Y:S01]  /*10190*/  VIADD R7, R0, 0x68 ;  /* 0x0000006800077836 */ /* 0x000fe20000000000 */
        /* <DEDUP_REMOVED lines=14> */
[----:B------:R-:W-:Y:S02]  /*10280*/  FSEL R129, R112, -INF , !P3 ;  /* 0xff80000070817808 */ /* 0x000fe40005800000 */
[----:B------:R-:W-:Y:S02]  /*10290*/  FMNMX.FTZ R10, R127, R10, !PT ;  /* 0x0000000a7f0a7209 */ /* 0x000fe40007810000 */
[----:B------:R-:W-:Y:S02]  /*102a0*/  FSEL R128, R119, -INF , !P6 ;  /* 0xff80000077807808 */ /* 0x000fe40007000000 */
[----:B------:R-:W-:Y:S02]  /*102b0*/  FMNMX.FTZ R9, R130, R9, !PT ;  /* 0x0000000982097209 */ /* 0x000fe40007810000 */
[----:B------:R-:W-:-:S02]  /*102c0*/  ISETP.GE.AND P6, PT, R2, R161, PT ;  /* 0x000000a10200720c */ /* 0x000fc40003fc6270 */
[----:B------:R-:W-:Y:S01]  /*102d0*/  ISETP.GE.AND P3, PT, R2, R162, PT ;  /* 0x000000a20200720c */ /* 0x000fe20003f66270 */
[----:B------:R-:W-:Y:S01]  /*102e0*/  VIADD R2, R0, 0x61 ;  /* 0x0000006100027836 */ /* 0x000fe20000000000 */
[----:B------:R-:W-:Y:S02]  /*102f0*/  FSEL R125, R113, -INF , !P1 ;  /* 0xff800000717d7808 */ /* 0x000fe40004800000 */
[----:B------:R-:W-:Y:S02]  /*10300*/  FMNMX.FTZ R10, R129, R10, !PT ;  /* 0x0000000a810a7209 */ /* 0x000fe40007810000 */
[----:B------:R-:W-:Y:S02]  /*10310*/  FSEL R124, R114, -INF , !P5 ;  /* 0xff800000727c7808 */ /* 0x000fe40006800000 */
        /* <DEDUP_REMOVED lines=9> */
[----:B------:R-:W-:Y:S01]  /*103b0*/  ISETP.GE.AND P1, PT, R2, R162, PT ;  /* 0x000000a20200720c */ /* 0x000fe20003f26270 */
[----:B------:R-:W-:Y:S01]  /*103c0*/  VIADD R2, R0, 0x78 ;  /* 0x0000007800027836 */ /* 0x000fe20000000000 */
[----:B------:R-:W-:Y:S01]  /*103d0*/  FSEL R26, R110, -INF , !P3 ;  /* 0xff8000006e1a7808 */ /* 0x000fe20005800000 */
[----:B------:R-:W-:Y:S01]  /*103e0*/  VIADD R0, R0, 0x79 ;  /* 0x0000007900007836 */ /* 0x000fe20000000000 */
[----:B------:R-:W-:Y:S02]  /*103f0*/  FMNMX.FTZ R9, R126, R9, !PT ;  /* 0x000000097e097209 */ /* 0x000fe40007810000 */
[----:B------:R-:W-:Y:S02]  /*10400*/  ISETP.GE.AND P5, PT, R6, R161, PT ;  /* 0x000000a10600720c */ /* 0x000fe40003fa6270 */
[----:B------:R-:W-:-:S02]  /*10410*/  FSEL R27, R104, -INF , !P4 ;  /* 0xff800000681b7808 */ /* 0x000fc40006000000 */
[----:B------:R-:W-:Y:S02]  /*10420*/  FMNMX.FTZ R10, R65, R10, !PT ;  /* 0x0000000a410a7209 */ /* 0x000fe40007810000 */
[----:B------:R-:W-:Y:S02]  /*10430*/  ISETP.GE.AND P3, PT, R7, R162, PT ;  /* 0x000000a20700720c */ /* 0x000fe40003f66270 */
[----:B------:R-:W-:Y:S02]  /*10440*/  FSEL R24, R111, -INF , !P1 ;  /* 0xff8000006f187808 */ /* 0x000fe40004800000 */
[----:B------:R-:W-:Y:S01]  /*10450*/  FMNMX.FTZ R9, R26, R9, !PT ;  /* 0x000000091a097209 */ /* 0x000fe20007810000 */
[----:B------:R-:W-:Y:S01]  /*10460*/  LDSM.16.MT88.4 R108, [R144+0xb000] ;  /* 0x00b00000906c783b */ /* 0x000fe20000004200 */
[----:B------:R-:W-:Y:S02]  /*10470*/  ISETP.GE.AND P4, PT, R5, R161, PT ;  /* 0x000000a10500720c */ /* 0x000fe40003f86270 */
[----:B------:R-:W-:-:S02]  /*10480*/  FSEL R25, R105, -INF , !P5 ;  /* 0xff80000069197808 */ /* 0x000fc40006800000 */
[----:B------:R-:W-:Y:S02]  /*10490*/  FMNMX.FTZ R10, R27, R10, !PT ;  /* 0x0000000a1b0a7209 */ /* 0x000fe40007810000 */
[----:B------:R-:W-:Y:S02]  /*104a0*/  ISETP.GE.AND P1, PT, R6, R162, PT ;  /* 0x000000a20600720c */ /* 0x000fe40003f26270 */
[----:B------:R-:W-:Y:S02]  /*104b0*/  FSEL R66, R106, -INF , !P3 ;  /* 0xff8000006a427808 */ /* 0x000fe40005800000 */
        /* <DEDUP_REMOVED lines=26> */
[----:B------:R-:W-:Y:S02]  /*10660*/  FSEL R56, R99, -INF , !P1 ;  /* 0xff80000063387808 */ /* 0x000fe40004800000 */
[----:B------:R-:W-:Y:S01]  /*10670*/  FMNMX.FTZ R9, R58, R9, !PT ;  /* 0x000000093a097209 */ /* 0x000fe20007810000 */
[----:B------:R-:W1:Y:S03]  /*10680*/  SHFL.BFLY PT, R6, R7, 0x2, 0x1f ;  /* 0x0c401f0007067f89 */ /* 0x000e6600000e0000 */
        /* <DEDUP_REMOVED lines=9> */
[----:B--2---:R-:W-:-:S04]  /*10720*/  FMNMX.FTZ R0, R5, R0, !PT ;  /* 0x0000000005007209 */ /* 0x004fc80007810000 */
[----:B------:R-:W-:Y:S01]  /*10730*/  FSEL R54, R54, RZ, P1 ;  /* 0x000000ff36367208 */ /* 0x000fe20000800000 */
[----:B------:R-:W1:Y:S01]  /*10740*/  LDSM.16.MT88.4 R4, [R144+0xd000] ;  /* 0x00d000009004783b */ /* 0x000e620000004200 */
[C---:B------:R-:W-:Y:S01]  /*10750*/  FSETP.NEU.FTZ.AND P1, PT, R0.reuse, -INF , PT ;  /* 0xff8000000000780b */ /* 0x040fe20003f3d000 */
[----:B------:R-:W-:Y:S02]  /*10760*/  FMUL.FTZ R49, R0, UR8 ;  /* 0x0000000800317c20 */ /* 0x000fe40008410000 */
[--C-:B------:R-:W-:Y:S01]  /*10770*/  FFMA.FTZ R50, R41, UR8, -R54.reuse ;  /* 0x0000000829327c23 */ /* 0x100fe20008010836 */
[--C-:B------:R-:W-:Y:S01]  /*10780*/  FFMA.FTZ R46, R45, UR8, -R54.reuse ;  /* 0x000000082d2e7c23 */ /* 0x100fe20008010836 */
[--C-:B------:R-:W-:Y:S01]  /*10790*/  FFMA.FTZ R41, R47, UR8, -R54.reuse ;  /* 0x000000082f297c23 */ /* 0x100fe20008010836 */
[----:B------:R-:W-:Y:S01]  /*107a0*/  FSEL R49, R49, RZ, P1 ;  /* 0x000000ff31317208 */ /* 0x000fe20000800000 */
[--C-:B------:R-:W-:Y:S01]  /*107b0*/  FFMA.FTZ R51, R13, UR8, -R54.reuse ;  /* 0x000000080d337c23 */ /* 0x100fe20008010836 */
[--C-:B------:R-:W-:Y:S01]  /*107c0*/  FFMA.FTZ R43, R37, UR8, -R54.reuse ;  /* 0x00000008252b7c23 */ /* 0x100fe20008010836 */
[----:B------:R-:W-:Y:S01]  /*107d0*/  MUFU.EX2 R50, R50 ;  /* 0x0000003200327308 */ /* 0x000fe20000000800 */
[----:B------:R-:W2:Y:S01]  /*107e0*/  LDSM.16.MT88.4 R12, [R144+0x9400] ;  /* 0x00940000900c783b */ /* 0x000ea20000004200 */
        /* <DEDUP_REMOVED lines=12> */
[----:B------:R-:W4:Y:S01]  /*108b0*/  LDSM.16.MT88.4 R8, [R146+0xb400] ;  /* 0x00b400009208783b */ /* 0x000f220000004200 */
        /* <DEDUP_REMOVED lines=57> */
[----:B------:R-:W3:Y:S01]  /*10c50*/  MUFU.EX2 R40, R40 ;  /* 0x0000002800287308 */ /* 0x000ee20000000800 */
[----:B-----5:R-:W-:Y:S01]  /*10c60*/  F2FP.F16.F32.PACK_AB R103, R44, R45 ;  /* 0x0000002d2c67723e */ /* 0x020fe200000000ff */
[----:B------:R-:W-:Y:S01]  /*10c70*/  FFMA.FTZ R56, R56, UR8, -R49 ;  /* 0x0000000838387c23 */ /* 0x000fe20008010831 */
[----:B------:R-:W-:Y:S01]  /*10c80*/  FADD.FTZ R51, R51, R50 ;  /* 0x0000003233337221 */ /* 0x000fe20000010000 */
[----:B------:R-:W-:Y:S01]  /*10c90*/  FADD.FTZ R48, R47, R48 ;  /* 0x000000302f307221 */ /* 0x000fe20000010000 */
[----:B------:R-:W-:Y:S03]  /*10ca0*/  LDSM.16.MT88.4 R24, [R146+0xa800] ;  /* 0x00a800009218783b */ /* 0x000fe60000004200 */
[----:B------:R-:W-:Y:S01]  /*10cb0*/  HMMA.16816.F32 R72, R100, R76, RZ ;  /* 0x0000004c6448723c */ /* 0x000fe200000018ff */
[----:B------:R-:W-:Y:S01]  /*10cc0*/  MUFU.EX2 R39, R39 ;  /* 0x0000002700277308 */ /* 0x000fe20000000800 */
[----:B------:R-:W-:-:S04]  /*10cd0*/  FADD.FTZ R45, R45, R48 ;  /* 0x000000302d2d7221 */ /* 0x000fc80000010000 */
[C---:B------:R-:W-:Y:S03]  /*10ce0*/  HMMA.16816.F32 R76, R100.reuse, R78, RZ ;  /* 0x0000004e644c723c */ /* 0x040fe600000018ff */
[----:B------:R-:W-:Y:S03]  /*10cf0*/  MUFU.EX2 R36, R36 ;  /* 0x0000002400247308 */ /* 0x000fe60000000800 */
[C---:B------:R-:W-:Y:S05]  /*10d00*/  HMMA.16816.F32 R112, R100.reuse, R68, RZ ;  /* 0x000000446470723c */ /* 0x040fea00000018ff */
[----:B------:R-:W-:Y:S01]  /*10d10*/  MUFU.EX2 R42, R42 ;  /* 0x0000002a002a7308 */ /* 0x000fe20000000800 */
[C---:B------:R-:W-:Y:S06]  /*10d20*/  HMMA.16816.F32 R80, R100.reuse, R84, RZ ;  /* 0x000000546450723c */ /* 0x040fec00000018ff */
[C---:B------:R-:W-:Y:S01]  /*10d30*/  HMMA.16816.F32 R88, R100.reuse, R108, RZ ;  /* 0x0000006c6458723c */ /* 0x040fe200000018ff */
[----:B------:R-:W5:Y:S05]  /*10d40*/  MUFU.EX2 R37, R37 ;  /* 0x0000002500257308 */ /* 0x000f6a0000000800 */
[C---:B------:R-:W-:Y:S03]  /*10d50*/  HMMA.16816.F32 R92, R100.reuse, R104, RZ ;  /* 0x00000068645c723c */ /* 0x040fe600000018ff */
[----:B------:R-:W-:Y:S03]  /*10d60*/  MUFU.EX2 R38, R38 ;  /* 0x0000002600267308 */ /* 0x000fe60000000800 */
[C---:B------:R-:W-:Y:S05]  /*10d70*/  HMMA.16816.F32 R68, R100.reuse, R70, RZ ;  /* 0x000000466444723c */ /* 0x040fea00000018ff */
[----:B------:R-:W2:Y:S01]  /*10d80*/  MUFU.EX2 R35, R35 ;  /* 0x0000002300237308 */ /* 0x000ea20000000800 */
[C---:B------:R-:W-:Y:S06]  /*10d90*/  HMMA.16816.F32 R84, R100.reuse, R86, RZ ;  /* 0x000000566454723c */ /* 0x040fec00000018ff */
[C---:B------:R-:W-:Y:S01]  /*10da0*/  HMMA.16816.F32 R108, R100.reuse, R110, RZ ;  /* 0x0000006e646c723c */ /* 0x040fe200000018ff */
[----:B------:R-:W-:Y:S05]  /*10db0*/  MUFU.EX2 R33, R33 ;  /* 0x0000002100217308 */ /* 0x000fea0000000800 */
[C---:B------:R-:W-:Y:S03]  /*10dc0*/  HMMA.16816.F32 R104, R100.reuse, R106, RZ ;  /* 0x0000006a6468723c */ /* 0x040fe600000018ff */
[----:B------:R-:W4:Y:S03]  /*10dd0*/  MUFU.EX2 R32, R32 ;  /* 0x0000002000207308 */ /* 0x000f260000000800 */
[C---:B-1----:R-:W-:Y:S05]  /*10de0*/  HMMA.16816.F32 R96, R100.reuse, R4, RZ ;  /* 0x000000046460723c */ /* 0x042fea00000018ff */
[----:B------:R-:W-:Y:S01]  /*10df0*/  MUFU.EX2 R31, R31 ;  /* 0x0000001f001f7308 */ /* 0x000fe20000000800 */
[----:B------:R-:W-:Y:S01]  /*10e00*/  HMMA.16816.F32 R100, R100, R6, RZ ;  /* 0x000000066464723c */ /* 0x000fe200000018ff */
[----:B---3--:R-:W-:-:S02]  /*10e10*/  F2FP.F16.F32.PACK_AB R4, R40, R41 ;  /* 0x000000292804723e */ /* 0x008fc400000000ff */
[----:B-----5:R-:W-:-:S04]  /*10e20*/  F2FP.F16.F32.PACK_AB R5, R37, R42 ;  /* 0x0000002a2505723e */ /* 0x020fc800000000ff */
[----:B------:R-:W-:Y:S01]  /*10e30*/  F2FP.F16.F32.PACK_AB R6, R36, R39 ;  /* 0x000000272406723e */ /* 0x000fe200000000ff */
[----:B------:R-:W1:Y:S01]  /*10e40*/  MUFU.EX2 R28, R28 ;  /* 0x0000001c001c7308 */ /* 0x000e620000000800 */
[----:B--2---:R-:W-:-:S07]  /*10e50*/  F2FP.F16.F32.PACK_AB R7, R35, R38 ;  /* 0x000000262307723e */ /* 0x004fce00000000ff */
[C---:B------:R-:W-:Y:S01]  /*10e60*/  HMMA.16816.F32 R72, R4.reuse, R12, R72 ;  /* 0x0000000c0448723c */ /* 0x040fe20000001848 */
[----:B------:R-:W-:Y:S05]  /*10e70*/  MUFU.EX2 R34, R34 ;  /* 0x0000002200227308 */ /* 0x000fea0000000800 */
[C---:B------:R-:W-:Y:S01]  /*10e80*/  HMMA.16816.F32 R76, R4.reuse, R14, R76 ;  /* 0x0000000e044c723c */ /* 0x040fe2000000184c */
[----:B------:R-:W2:Y:S02]  /*10e90*/  LDSM.16.MT88.4 R12, [R146+0xd400] ;  /* 0x00d40000920c783b */ /* 0x000ea40000004200 */
[----:B------:R-:W3:Y:S03]  /*10ea0*/  MUFU.EX2 R29, R29 ;  /* 0x0000001d001d7308 */ /* 0x000ee60000000800 */
[C---:B----4-:R-:W-:Y:S05]  /*10eb0*/  HMMA.16816.F32 R80, R4.reuse, R8, R80 ;  /* 0x000000080450723c */ /* 0x050fea0000001850 */
        /* <DEDUP_REMOVED lines=12> */
[C---:B--2---:R-:W-:Y:S01]  /*10f80*/  HMMA.16816.F32 R92, R4.reuse, R12, R92 ;  /* 0x0000000c045c723c */ /* 0x044fe2000000185c */
[----:B------:R-:W-:Y:S05]  /*10f90*/  MUFU.EX2 R116, R116 ;  /* 0x0000007400747308 */ /* 0x000fea0000000800 */
[C---:B------:R-:W-:Y:S01]  /*10fa0*/  HMMA.16816.F32 R104, R4.reuse, R14, R104 ;  /* 0x0000000e0468723c */ /* 0x040fe20000001868 */
[----:B------:R-:W2:Y:S02]  /*10fb0*/  LDSM.16.MT88.4 R12, [R144+0x9800] ;  /* 0x00980000900c783b */ /* 0x000ea40000004200 */
[----:B------:R-:W2:Y:S03]  /*10fc0*/  MUFU.EX2 R63, R63 ;  /* 0x0000003f003f7308 */ /* 0x000ea60000000800 */
[C---:B----4-:R-:W-:Y:S05]  /*10fd0*/  HMMA.16816.F32 R96, R4.reuse, R8, R96 ;  /* 0x000000080460723c */ /* 0x050fea0000001860 */
[----:B------:R-:W-:Y:S01]  /*10fe0*/  MUFU.EX2 R119, R119 ;  /* 0x0000007700777308 */ /* 0x000fe20000000800 */
[----:B------:R-:W-:Y:S01]  /*10ff0*/  HMMA.16816.F32 R100, R4, R10, R100 ;  /* 0x0000000a0464723c */ /* 0x000fe20000001864 */
[----:B------:R-:W4:Y:S06]  /*11000*/  LDSM.16.MT88.4 R8, [R146+0xb800] ;  /* 0x00b800009208783b */ /* 0x000f2c0000004200 */
[----:B------:R-:W-:Y:S01]  /*11010*/  F2FP.F16.F32.PACK_AB R4, R32, R33 ;  /* 0x000000212004723e */ /* 0x000fe200000000ff */
[----:B------:R-:W4:Y:S01]  /*11020*/  MUFU.EX2 R120, R120 ;  /* 0x0000007800787308 */ /* 0x000f220000000800 */
[----:B-1----:R-:W-:-:S02]  /*11030*/  F2FP.F16.F32.PACK_AB R6, R28, R31 ;  /* 0x0000001f1c06723e */ /* 0x002fc400000000ff */
[----:B---3--:R-:W-:Y:S02]  /*11040*/  F2FP.F16.F32.PACK_AB R5, R29, R34 ;  /* 0x000000221d05723e */ /* 0x008fe400000000ff */
[----:B-----5:R-:W-:-:S03]  /*11050*/  F2FP.F16.F32.PACK_AB R7, R3, R30 ;  /* 0x0000001e0307723e */ /* 0x020fc600000000ff */
[----:B------:R-:W-:Y:S04]  /*11060*/  MUFU.EX2 R122, R122 ;  /* 0x0000007a007a7308 */ /* 0x000fe80000000800 */
[C---:B------:R-:W-:Y:S04]  /*11070*/  HMMA.16816.F32 R112, R4.reuse, R20, R112 ;  /* 0x000000140470723c */ /* 0x040fe80000001870 */
[----:B------:R-:W1:Y:S02]  /*11080*/  MUFU.EX2 R121, R121 ;  /* 0x0000007900797308 */ /* 0x000e640000000800 */
[C---:B------:R-:W-:Y:S01]  /*11090*/  HMMA.16816.F32 R68, R4.reuse, R22, R68 ;  /* 0x000000160444723c */ /* 0x040fe20000001844 */
[----:B------:R-:W-:Y:S05]  /*110a0*/  LDSM.16.MT88.4 R20, [R146+0x9c00] ;  /* 0x009c00009214783b */ /* 0x000fea0000004200 */
[C---:B--2---:R-:W-:Y:S01]  /*110b0*/  HMMA.16816.F32 R72, R4.reuse, R12, R72 ;  /* 0x0000000c0448723c */ /* 0x044fe20000001848 */
        /* <DEDUP_REMOVED lines=11> */
[----:B------:R-:W-:Y:S02]  /*11170*/  LDSM.16.MT88.4 R16, [R144+0xbc00] ;  /* 0x00bc00009010783b */ /* 0x000fe40000004200 */
        /* <DEDUP_REMOVED lines=8> */
[----:B------:R-:W-:Y:S01]  /*11200*/  HMMA.16816.F32 R100, R4, R10, R100 ;  /* 0x0000000a0464723c */ /* 0x000fe20000001864 */
[----:B------:R-:W4:Y:S01]  /*11210*/  LDSM.16.MT88.4 R8, [R146+0xbc00] ;  /* 0x00bc00009208783b */ /* 0x000f220000004200 */
[----:B------:R-:W-:Y:S05]  /*11220*/  MUFU.EX2 R140, R140 ;  /* 0x0000008c008c7308 */ /* 0x000fea0000000800 */
[----:B------:R-:W-:-:S02]  /*11230*/  F2FP.F16.F32.PACK_AB R4, R117, R118 ;  /* 0x000000767504723e */ /* 0x000fc400000000ff */
[----:B------:R-:W-:Y:S01]  /*11240*/  F2FP.F16.F32.PACK_AB R6, R63, R116 ;  /* 0x000000743f06723e */ /* 0x000fe200000000ff */
[----:B------:R-:W5:Y:S01]  /*11250*/  MUFU.EX2 R123, R123 ;  /* 0x0000007b007b7308 */ /* 0x000f620000000800 */
[----:B------:R-:W-:Y:S02]  /*11260*/  F2FP.F16.F32.PACK_AB R5, R120, R119 ;  /* 0x000000777805723e */ /* 0x000fe400000000ff */
[----:B-1----:R-:W-:-:S05]  /*11270*/  F2FP.F16.F32.PACK_AB R7, R121, R122 ;  /* 0x0000007a7907723e */ /* 0x002fca00000000ff */
[----:B------:R-:W-:Y:S02]  /*11280*/  MUFU.EX2 R127, R127 ;  /* 0x0000007f007f7308 */ /* 0x000fe40000000800 */
[C---:B------:R-:W-:Y:S06]  /*11290*/  HMMA.16816.F32 R112, R4.reuse, R20, R112 ;  /* 0x000000140470723c */ /* 0x040fec0000001870 */
[C---:B------:R-:W-:Y:S01]  /*112a0*/  HMMA.16816.F32 R68, R4.reuse, R22, R68 ;  /* 0x000000160444723c */ /* 0x040fe20000001844 */
[----:B------:R-:W-:Y:S01]  /*112b0*/  LDSM.16.MT88.4 R20, [R146+0xa000] ;  /* 0x00a000009214783b */ /* 0x000fe20000004200 */
[----:B------:R-:W1:Y:S04]  /*112c0*/  MUFU.EX2 R164, R164 ;  /* 0x000000a400a47308 */ /* 0x000e680000000800 */
[C---:B--2---:R-:W-:Y:S04]  /*112d0*/  HMMA.16816.F32 R72, R4.reuse, R12, R72 ;  /* 0x0000000c0448723c */ /* 0x044fe80000001848 */
[----:B------:R-:W-:Y:S02]  /*112e0*/  MUFU.EX2 R125, R125 ;  /* 0x0000007d007d7308 */ /* 0x000fe40000000800 */
[C---:B------:R-:W-:Y:S01]  /*112f0*/  HMMA.16816.F32 R76, R4.reuse, R14, R76 ;  /* 0x0000000e044c723c */ /* 0x040fe2000000184c */
[----:B------:R-:W2:Y:S05]  /*11300*/  LDSM.16.MT88.4 R12, [R146+0xdc00] ;  /* 0x00dc0000920c783b */ /* 0x000eaa0000004200 */
[C---:B----4-:R-:W-:Y:S01]  /*11310*/  HMMA.16816.F32 R80, R4.reuse, R8, R80 ;  /* 0x000000080450723c */ /* 0x050fe20000001850 */
[----:B------:R-:W4:Y:S05]  /*11320*/  MUFU.EX2 R128, R128 ;  /* 0x0000008000807308 */ /* 0x000f2a0000000800 */
[C---:B------:R-:W-:Y:S01]  /*11330*/  HMMA.16816.F32 R84, R4.reuse, R10, R84 ;  /* 0x0000000a0454723c */ /* 0x040fe20000001854 */
[----:B------:R-:W3:Y:S02]  /*11340*/  LDSM.16.MT88.4 R8, [R144+0xdc00] ;  /* 0x00dc00009008783b */ /* 0x000ee40000004200 */
[----:B------:R-:W-:Y:S03]  /*11350*/  MUFU.EX2 R129, R129 ;  /* 0x0000008100817308 */ /* 0x000fe60000000800 */
[C---:B------:R-:W-:Y:S05]  /*11360*/  HMMA.16816.F32 R88, R4.reuse, R16, R88 ;  /* 0x000000100458723c */ /* 0x040fea0000001858 */
[----:B------:R-:W4:Y:S01]  /*11370*/  MUFU.EX2 R124, R124 ;  /* 0x0000007c007c7308 */ /* 0x000f220000000800 */
[C---:B------:R-:W-:Y:S01]  /*11380*/  HMMA.16816.F32 R108, R4.reuse, R18, R108 ;  /* 0x00000012046c723c */ /* 0x040fe2000000186c */
[----:B------:R-:W-:Y:S06]  /*11390*/  LDSM.16.MT88.4 R16, [R144+0xc000] ;  /* 0x00c000009010783b */ /* 0x000fec0000004200 */
[----:B------:R-:W-:Y:S08]  /*113a0*/  MUFU.EX2 R126, R126 ;  /* 0x0000007e007e7308 */ /* 0x000ff00000000800 */
[----:B------:R-:W4:Y:S01]  /*113b0*/  MUFU.EX2 R65, R65 ;  /* 0x0000004100417308 */ /* 0x000f220000000800 */
[C---:B--2---:R-:W-:Y:S06]  /*113c0*/  HMMA.16816.F32 R92, R4.reuse, R12, R92 ;  /* 0x0000000c045c723c */ /* 0x044fec000000185c */
[C---:B------:R-:W-:Y:S01]  /*113d0*/  HMMA.16816.F32 R104, R4.reuse, R14, R104 ;  /* 0x0000000e0468723c */ /* 0x040fe20000001868 */
[----:B------:R-:W2:Y:S01]  /*113e0*/  LDSM.16.MT88.4 R12, [R144+0xa000] ;  /* 0x00a00000900c783b */ /* 0x000ea20000004200 */
[----:B------:R-:W-:Y:S04]  /*113f0*/  MUFU.EX2 R67, R67 ;  /* 0x0000004300437308 */ /* 0x000fe80000000800 */
[C---:B---3--:R-:W-:Y:S04]  /*11400*/  HMMA.16816.F32 R96, R4.reuse, R8, R96 ;  /* 0x000000080460723c */ /* 0x048fe80000001860 */
[----:B------:R-:W3:Y:S02]  /*11410*/  MUFU.EX2 R130, R130 ;  /* 0x0000008200827308 */ /* 0x000ee40000000800 */
[----:B------:R-:W-:Y:S01]  /*11420*/  HMMA.16816.F32 R100, R4, R10, R100 ;  /* 0x0000000a0464723c */ /* 0x000fe20000001864 */
[----:B------:R-:W1:Y:S05]  /*11430*/  LDSM.16.MT88.4 R8, [R146+0xc000] ;  /* 0x00c000009208783b */ /* 0x000e6a0000004200 */
[----:B------:R-:W-:Y:S01]  /*11440*/  MUFU.EX2 R141, R141 ;  /* 0x0000008d008d7308 */ /* 0x000fe20000000800 */
[----:B------:R-:W-:-:S02]  /*11450*/  F2FP.F16.F32.PACK_AB R4, R133, R134 ;  /* 0x000000868504723e */ /* 0x000fc400000000ff */
[----:B-----5:R-:W-:Y:S02]  /*11460*/  F2FP.F16.F32.PACK_AB R6, R131, R132 ;  /* 0x000000848306723e */ /* 0x020fe400000000ff */
[----:B------:R-:W-:Y:S02]  /*11470*/  F2FP.F16.F32.PACK_AB R5, R136, R135 ;  /* 0x000000878805723e */ /* 0x000fe400000000ff */
[----:B------:R-:W-:Y:S01]  /*11480*/  F2FP.F16.F32.PACK_AB R7, R137, R142 ;  /* 0x0000008e8907723e */ /* 0x000fe200000000ff */
[----:B------:R-:W5:Y:S06]  /*11490*/  MUFU.EX2 R166, R166 ;  /* 0x000000a600a67308 */ /* 0x000f6c0000000800 */
[C---:B------:R-:W-:Y:S02]  /*114a0*/  HMMA.16816.F32 R112, R4.reuse, R20, R112 ;  /* 0x000000140470723c */ /* 0x040fe40000001870 */
[----:B------:R-:W-:Y:S04]  /*114b0*/  MUFU.EX2 R54, R66 ;  /* 0x0000004200367308 */ /* 0x000fe80000000800 */
[C---:B------:R-:W-:Y:S01]  /*114c0*/  HMMA.16816.F32 R68, R4.reuse, R22, R68 ;  /* 0x000000160444723c */ /* 0x040fe20000001844 */
[----:B------:R-:W-:Y:S03]  /*114d0*/  LDSM.16.MT88.4 R20, [R144+0xa800] ;  /* 0x00a800009014783b */ /* 0x000fe60000004200 */
[----:B------:R-:W5:Y:S02]  /*114e0*/  MUFU.EX2 R49, R64 ;  /* 0x0000004000317308 */ /* 0x000f640000000800 */
[C---:B--2---:R-:W-:Y:S06]  /*114f0*/  HMMA.16816.F32 R72, R4.reuse, R12, R72 ;  /* 0x0000000c0448723c */ /* 0x044fec0000001848 */
[C---:B------:R-:W-:Y:S01]  /*11500*/  HMMA.16816.F32 R76, R4.reuse, R14, R76 ;  /* 0x0000000e044c723c */ /* 0x040fe2000000184c */
[----:B------:R-:W2:Y:S01]  /*11510*/  LDSM.16.MT88.4 R12, [R146+0xe000] ;  /* 0x00e00000920c783b */ /* 0x000ea20000004200 */
[----:B------:R-:W-:Y:S04]  /*11520*/  MUFU.EX2 R163, R163 ;  /* 0x000000a300a37308 */ /* 0x000fe80000000800 */
[C---:B-1----:R-:W-:Y:S04]  /*11530*/  HMMA.16816.F32 R80, R4.reuse, R8, R80 ;  /* 0x000000080450723c */ /* 0x042fe80000001850 */
[----:B------:R-:W-:Y:S02]  /*11540*/  MUFU.EX2 R50, R60 ;  /* 0x0000003c00327308 */ /* 0x000fe40000000800 */
[C---:B------:R-:W-:Y:S01]  /*11550*/  HMMA.16816.F32 R84, R4.reuse, R10, R84 ;  /* 0x0000000a0454723c */ /* 0x040fe20000001854 */
[----:B------:R-:W1:Y:S05]  /*11560*/  LDSM.16.MT88.4 R8, [R144+0xe000] ;  /* 0x00e000009008783b */ /* 0x000e6a0000004200 */
[C---:B------:R-:W-:Y:S01]  /*11570*/  HMMA.16816.F32 R88, R4.reuse, R16, R88 ;  /* 0x000000100458723c */ /* 0x040fe20000001858 */
[----:B------:R-:W-:Y:S05]  /*11580*/  MUFU.EX2 R47, R58 ;  /* 0x0000003a002f7308 */ /* 0x000fea0000000800 */
        /* <DEDUP_REMOVED lines=8> */
[----:B------:R-:W-:-:S02]  /*11610*/  F2FP.F16.F32.PACK_AB R4, R123, R140 ;  /* 0x0000008c7b04723e */ /* 0x000fc400000000ff */
[----:B------:R-:W-:Y:S02]  /*11620*/  F2FP.F16.F32.PACK_AB R6, R164, R127 ;  /* 0x0000007fa406723e */ /* 0x000fe400000000ff */
[----:B----4-:R-:W-:Y:S02]  /*11630*/  F2FP.F16.F32.PACK_AB R5, R128, R125 ;  /* 0x0000007d8005723e */ /* 0x010fe400000000ff */
[----:B------:R-:W-:-:S07]  /*11640*/  F2FP.F16.F32.PACK_AB R7, R124, R129 ;  /* 0x000000817c07723e */ /* 0x000fce00000000ff */
[C---:B---3--:R-:W-:Y:S06]  /*11650*/  HMMA.16816.F32 R112, R4.reuse, R16, R112 ;  /* 0x000000100470723c */ /* 0x048fec0000001870 */
        /* <DEDUP_REMOVED lines=19> */
[----:B-----5:R-:W-:Y:S02]  /*11790*/  F2FP.F16.F32.PACK_AB R5, R166, R141 ;  /* 0x0000008da605723e */ /* 0x020fe400000000ff */
[----:B------:R-:W-:-:S07]  /*117a0*/  F2FP.F16.F32.PACK_AB R7, R49, R54 ;  /* 0x000000363107723e */ /* 0x000fce00000000ff */
[C---:B---3--:R-:W-:Y:S06]  /*117b0*/  HMMA.16816.F32 R88, R4.reuse, R16, R88 ;  /* 0x000000100458723c */ /* 0x048fec0000001858 */
[C---:B------:R-:W-:Y:S01]  /*117c0*/  HMMA.16816.F32 R108, R4.reuse, R18, R108 ;  /* 0x00000012046c723c */ /* 0x040fe2000000186c */
[----:B------:R-:W-:Y:S05]  /*117d0*/  LDSM.16.MT88.4 R16, [R144+0xac00] ;  /* 0x00ac00009010783b */ /* 0x000fea0000004200 */
[C---:B--2---:R-:W-:Y:S06]  /*117e0*/  HMMA.16816.F32 R92, R4.reuse, R12, R92 ;  /* 0x0000000c045c723c */ /* 0x044fec000000185c */
[----:B------:R-:W-:Y:S01]  /*117f0*/  HMMA.16816.F32 R104, R4, R14, R104 ;  /* 0x0000000e0468723c */ /* 0x000fe20000001868 */
[----:B------:R-:W-:-:S02]  /*11800*/  FADD.FTZ R12, R46, R51 ;  /* 0x000000332e0c7221 */ /* 0x000fc40000010000 */
[----:B------:R-:W-:Y:S02]  /*11810*/  MUFU.EX2 R46, R56 ;  /* 0x00000038002e7308 */ /* 0x000fe40000000800 */
[----:B------:R-:W-:Y:S01]  /*11820*/  FADD.FTZ R12, R43, R12 ;  /* 0x0000000c2b0c7221 */ /* 0x000fe20000010000 */
[----:B------:R-:W-:Y:S01]  /*11830*/  FADD.FTZ R43, R44, R45 ;  /* 0x0000002d2c2b7221 */ /* 0x000fe20000010000 */
[C---:B-1----:R-:W-:Y:S02]  /*11840*/  HMMA.16816.F32 R80, R4.reuse, R8, R80 ;  /* 0x000000080450723c */ /* 0x042fe40000001850 */
[----:B------:R-:W-:Y:S01]  /*11850*/  FADD.FTZ R41, R41, R12 ;  /* 0x0000000c29297221 */ /* 0x000fe20000010000 */
[----:B------:R-:W-:Y:S01]  /*11860*/  FADD.FTZ R42, R42, R43 ;  /* 0x0000002b2a2a7221 */ /* 0x000fe20000010000 */
[----:B------:R-:W-:Y:S02]  /*11870*/  LDSM.16.MT88.4 R12, [R146+0xcc00] ;  /* 0x00cc0000920c783b */ /* 0x000fe40000004200 */
        /* <DEDUP_REMOVED lines=8> */
[----:B------:R-:W-:Y:S01]  /*11900*/  HMMA.16816.F32 R112, R4, R24, R112 ;  /* 0x000000180470723c */ /* 0x000fe20000001870 */
[----:B------:R-:W-:Y:S01]  /*11910*/  MUFU.EX2 R24, R61 ;  /* 0x0000003d00187308 */ /* 0x000fe20000000800 */
[----:B------:R-:W-:Y:S01]  /*11920*/  FADD.FTZ R33, R33, R36 ;  /* 0x0000002421217221 */ /* 0x000fe20000010000 */
[----:B------:R-:W-:-:S03]  /*11930*/  FADD.FTZ R34, R34, R35 ;  /* 0x0000002322227221 */ /* 0x000fc60000010000 */
[----:B------:R-:W-:Y:S01]  /*11940*/  FADD.FTZ R32, R32, R33 ;  /* 0x0000002120207221 */ /* 0x000fe20000010000 */
[----:B------:R-:W-:Y:S01]  /*11950*/  FADD.FTZ R29, R29, R34 ;  /* 0x000000221d1d7221 */ /* 0x000fe20000010000 */
[----:B------:R-:W-:Y:S01]  /*11960*/  HMMA.16816.F32 R68, R4, R26, R68 ;  /* 0x0000001a0444723c */ /* 0x000fe20000001844 */
[----:B------:R-:W2:Y:S01]  /*11970*/  MUFU.EX2 R25, R59 ;  /* 0x0000003b00197308 */ /* 0x000ea20000000800 */
[----:B------:R-:W-:Y:S01]  /*11980*/  FADD.FTZ R31, R31, R32 ;  /* 0x000000201f1f7221 */ /* 0x000fe20000010000 */
[----:B------:R-:W-:-:S03]  /*11990*/  FADD.FTZ R30, R30, R29 ;  /* 0x0000001d1e1e7221 */ /* 0x000fc60000010000 */
[----:B------:R-:W-:Y:S01]  /*119a0*/  FADD.FTZ R31, R28, R31 ;  /* 0x0000001f1c1f7221 */ /* 0x000fe20000010000 */
[----:B------:R-:W-:Y:S01]  /*119b0*/  FADD.FTZ R30, R3, R30 ;  /* 0x0000001e031e7221 */ /* 0x000fe20000010000 */
[----:B------:R-:W-:Y:S01]  /*119c0*/  HMMA.16816.F32 R72, R4, R20, R72 ;  /* 0x000000140448723c */ /* 0x000fe20000001848 */
[----:B------:R-:W3:Y:S01]  /*119d0*/  MUFU.EX2 R26, R57 ;  /* 0x00000039001a7308 */ /* 0x000ee20000000800 */
[----:B------:R-:W-:Y:S01]  /*119e0*/  FADD.FTZ R118, R118, R31 ;  /* 0x0000001f76767221 */ /* 0x000fe20000010000 */
[----:B------:R-:W-:-:S03]  /*119f0*/  FADD.FTZ R119, R119, R30 ;  /* 0x0000001e77777221 */ /* 0x000fc60000010000 */
[----:B------:R-:W-:Y:S01]  /*11a00*/  FADD.FTZ R117, R117, R118 ;  /* 0x0000007675757221 */ /* 0x000fe20000010000 */
[----:B------:R-:W-:Y:S01]  /*11a10*/  FADD.FTZ R119, R120, R119 ;  /* 0x0000007778777221 */ /* 0x000fe20000010000 */
[C---:B------:R-:W-:Y:S01]  /*11a20*/  HMMA.16816.F32 R76, R4.reuse, R22, R76 ;  /* 0x00000016044c723c */ /* 0x040fe2000000184c */
[----:B------:R-:W4:Y:S01]  /*11a30*/  MUFU.EX2 R27, R62 ;  /* 0x0000003e001b7308 */ /* 0x000f220000000800 */
[----:B------:R-:W-:Y:S01]  /*11a40*/  FADD.FTZ R116, R116, R117 ;  /* 0x0000007574747221 */ /* 0x000fe20000010000 */
[----:B------:R-:W-:Y:S01]  /*11a50*/  FADD.FTZ R122, R122, R119 ;  /* 0x000000777a7a7221 */ /* 0x000fe20000010000 */
[----:B------:R-:W5:Y:S02]  /*11a60*/  LDSM.16.MT88.4 R20, [R146+0xac00] ;  /* 0x00ac00009214783b */ /* 0x000f640000004200 */
        /* <DEDUP_REMOVED lines=12> */
[----:B--2---:R-:W-:Y:S01]  /*11b30*/  F2FP.F16.F32.PACK_AB R4, R25, R24 ;  /* 0x000000181904723e */ /* 0x004fe200000000ff */
[----:B------:R-:W-:Y:S01]  /*11b40*/  FADD.FTZ R142, R137, R142 ;  /* 0x0000008e898e7221 */ /* 0x000fe20000010000 */
[----:B---3--:R-:W-:Y:S01]  /*11b50*/  F2FP.F16.F32.PACK_AB R6, R163, R26 ;  /* 0x0000001aa306723e */ /* 0x008fe200000000ff */
[----:B------:R-:W-:Y:S01]  /*11b60*/  FADD.FTZ R140, R140, R131 ;  /* 0x000000838c8c7221 */ /* 0x000fe20000010000 */
[----:B----4-:R-:W-:Y:S01]  /*11b70*/  F2FP.F16.F32.PACK_AB R5, R50, R27 ;  /* 0x0000001b3205723e */ /* 0x010fe200000000ff */
[----:B------:R-:W-:Y:S01]  /*11b80*/  FADD.FTZ R125, R125, R142 ;  /* 0x0000008e7d7d7221 */ /* 0x000fe20000010000 */
[----:B------:R-:W-:Y:S01]  /*11b90*/  F2FP.F16.F32.PACK_AB R7, R46, R47 ;  /* 0x0000002f2e07723e */ /* 0x000fe200000000ff */
        /* <DEDUP_REMOVED lines=11> */
[----:B------:R-:W-:Y:S01]  /*11c50*/  HMMA.16816.F32 R80, R4, R12, R80 ;  /* 0x0000000c0450723c */ /* 0x000fe20000001850 */
        /* <DEDUP_REMOVED lines=13> */
[----:B------:R-:W-:Y:S01]  /*11d30*/  FADD.FTZ R26, R26, R25 ;  /* 0x000000191a1a7221 */ /* 0x000fe20000010000 */
[----:B------:R-:W-:Y:S02]  /*11d40*/  HMMA.16816.F32 R68, R4, R22, R68 ;  /* 0x000000160444723c */ /* 0x000fe40000001844 */
[----:B------:R-:W-:Y:S01]  /*11d50*/  FADD.FTZ R47, R47, R50 ;  /* 0x000000322f2f7221 */ /* 0x000fe20000010000 */
[----:B------:R-:W-:-:S03]  /*11d60*/  FADD.FTZ R163, R163, R26 ;  /* 0x0000001aa3a37221 */ /* 0x000fc60000010000 */
[----:B-1----:R-:W-:Y:S01]  /*11d70*/  HMMA.16816.F32 R88, R4, R8, R88 ;  /* 0x000000080458723c */ /* 0x002fe20000001858 */
[----:B------:R-:W-:-:S05]  /*11d80*/  FADD.FTZ R164, R46, R47 ;  /* 0x0000002f2ea47221 */ /* 0x000fca0000010000 */
[C---:B------:R-:W-:Y:S06]  /*11d90*/  HMMA.16816.F32 R108, R4.reuse, R10, R108 ;  /* 0x0000000a046c723c */ /* 0x040fec000000186c */
[C---:B--2---:R-:W-:Y:S06]  /*11da0*/  HMMA.16816.F32 R92, R4.reuse, R16, R92 ;  /* 0x00000010045c723c */ /* 0x044fec000000185c */
[C---:B------:R-:W-:Y:S06]  /*11db0*/  HMMA.16816.F32 R104, R4.reuse, R18, R104 ;  /* 0x000000120468723c */ /* 0x040fec0000001868 */
[C---:B---3--:R-:W-:Y:S06]  /*11dc0*/  HMMA.16816.F32 R96, R4.reuse, R12, R96 ;  /* 0x0000000c0460723c */ /* 0x048fec0000001860 */
        /* <DEDUP_REMOVED lines=10> */
[----:B------:R-:W-:Y:S02]  /*11e70*/  IADD3 R12, R6, 0x80, RZ ;  /* 0x00000080060c7810 */ /* 0x000fe40007ffe0ff */
        /* <DEDUP_REMOVED lines=31> */
[----:B------:R-:W-:-:S03]  /*12070*/  @P5 VIADD R10, R10, 0x1 ;  /* 0x000000010a0a5836 */ /* 0x000fc60000000000 */
[----:B------:R-:W-:Y:S02]  /*12080*/  @!P3 IMAD.MOV R11, RZ, RZ, -R11 ;  /* 0x000000ffff0bb224 */ /* 0x000fe400078e0a0b */
        /* <DEDUP_REMOVED lines=12> */
[----:B------:R-:W-:-:S04]  /*12150*/  MOV R3, UR4 ;  /* 0x0000000400037c02 */ /* 0x000fc80008000f00 */
[----:B------:R-:W-:Y:S01]  /*12160*/  SHF.R.S32.HI R8, RZ, 0x1f, R10 ;  /* 0x0000001fff087819 */ /* 0x000fe2000001140a */
[----:B--2---:R-:W-:-:S04]  /*12170*/  IMAD.IADD R6, R6, 0x1, -R7 ;  /* 0x0000000106067824 */ /* 0x004fc800078e0a07 */
[----:B------:R-:W-:Y:S01]  /*12180*/  IMAD R7, R8, R3, RZ ;  /* 0x0000000308077224 */ /* 0x000fe200078e02ff */
[----:B------:R-:W-:-:S03]  /*12190*/  SHF.R.S32.HI R9, RZ, 0x1f, R6 ;  /* 0x0000001fff097819 */ /* 0x000fc60000011406 */
[C---:B------:R-:W-:Y:S02]  /*121a0*/  IMAD R7, R10.reuse, UR5, R7 ;  /* 0x000000050a077c24 */ /* 0x040fe4000f8e0207 */
[----:B------:R-:W-:-:S04]  /*121b0*/  IMAD.WIDE.U32 R10, R10, R3, RZ ;  /* 0x000000030a0a7225 */ /* 0x000fc800078e00ff */
[----:B-1----:R-:W-:Y:S01]  /*121c0*/  IMAD R9, R9, R4, RZ ;  /* 0x0000000409097224 */ /* 0x002fe200078e02ff */
[----:B------:R-:W-:-:S03]  /*121d0*/  IADD3 R11, R11, R7, RZ ;  /* 0x000000070b0b7210 */ /* 0x000fc60007ffe0ff */
[C---:B------:R-:W-:Y:S02]  /*121e0*/  IMAD R5, R6.reuse, R5, R9 ;  /* 0x0000000506057224 */ /* 0x040fe400078e0209 */
[----:B------:R-:W-:-:S04]  /*121f0*/  IMAD.WIDE.U32 R6, R6, R4, R10 ;  /* 0x0000000406067225 */ /* 0x000fc800078e000a */
[----:B------:R-:W-:Y:S01]  /*12200*/  IMAD.IADD R5, R7, 0x1, R5 ;  /* 0x0000000107057824 */ /* 0x000fe200078e0205 */
[----:B------:R-:W-:Y:S06]  /*12210*/  BRA `(.L_x_2077) ;  /* 0x0000000000107947 */ /* 0x000fec0003800000 */
.L_x_2076:
[----:B------:R-:W1:Y:S02]  /*12220*/  LDC R3, c[0x0][0x250] ;  /* 0x00009400ff037b82 */ /* 0x000e640000000800 */
[----:B-1----:R-:W-:-:S05]  /*12230*/  IMAD.SHL.U32 R6, R3, 0x80, RZ ;  /* 0x0000008003067824 */ /* 0x002fca00078e00ff */
[----:B------:R-:W-:-:S04]  /*12240*/  IADD3 R6, -R6, RZ, RZ ;  /* 0x000000ff06067210 */ /* 0x000fc80007ffe1ff */
[----:B------:R-:W-:-:S07]  /*12250*/  SHF.R.S32.HI R5, RZ, 0x1f, R6 ;  /* 0x0000001fff057819 */ /* 0x000fce0000011406 */
.L_x_2077:
[----:B------:R-:W1:Y:S01]  /*12260*/  LDC R4, c[0x0][0x254] ;  /* 0x00009500ff047b82 */ /* 0x000e620000000800 */
[C---:B------:R-:W-:Y:S02]  /*12270*/  IADD3 R8, P3, R6.reuse, R138, RZ ;  /* 0x0000008a06087210 */ /* 0x040fe40007f7e0ff */
[----:B------:R-:W-:Y:S02]  /*12280*/  LEA R158, P0, R6, R158, 0x1 ;  /* 0x0000009e069e7211 */ /* 0x000fe400078008ff */
[----:B------:R-:W-:Y:S01]  /*12290*/  LEA R9, P1, R3, R6, 0x5 ;  /* 0x0000000603097211 */ /* 0x000fe200078228ff */
[----:B------:R-:W-:Y:S01]  /*122a0*/  IMAD.X R7, R5, 0x1, R52, P3 ;  /* 0x0000000105077824 */ /* 0x000fe200018e0634 */
[----:B------:R-:W-:Y:S02]  /*122b0*/  LEA R10, P3, R8, UR10, 0x1 ;  /* 0x0000000a080a7c11 */ /* 0x000fe4000f8608ff */
[----:B------:R-:W-:Y:S02]  /*122c0*/  LEA.HI.X R159, R6, R159, R5, 0x1, P0 ;  /* 0x0000009f069f7211 */ /* 0x000fe400000f0c05 */
[----:B------:R-:W-:Y:S01]  /*122d0*/  LEA.HI.X R11, R8, UR11, R7, 0x1, P3 ;  /* 0x0000000b080b7c11 */ /* 0x000fe200098f0c07 */
[----:B------:R-:W-:Y:S01]  /*122e0*/  IMAD.SHL.U32 R7, R3, 0x40, RZ ;  /* 0x0000004003077824 */ /* 0x000fe200078e00ff */
[----:B------:R-:W-:Y:S01]  /*122f0*/  IADD3 R9, P0, R9, R138, RZ ;  /* 0x0000008a09097210 */ /* 0x000fe20007f1e0ff */
[----:B------:R-:W-:Y:S01]  /*12300*/  @!PT LDS RZ, [RZ] ;  /* 0x00000000fffff984 */ /* 0x000fe20000000800 */
[----:B------:R-:W-:Y:S01]  /*12310*/  @!PT LDS RZ, [RZ] ;  /* 0x00000000fffff984 */ /* 0x000fe20000000800 */
[----:B------:R-:W-:Y:S01]  /*12320*/  @!PT LDS RZ, [RZ] ;  /* 0x00000000fffff984 */ /* 0x000fe20000000800 */
[----:B------:R-:W-:Y:S03]  /*12330*/  LDGSTS.E.BYPASS.LTC128B.128 [R154+0x9000], desc[UR6][R158.64] ;  /* 0x090000009e9a7fae */ /* 0x000fe6000b901d46 */
[----:B------:R-:W-:Y:S01]  /*12340*/  IADD3 R12, P3, R7, R158, RZ ;  /* 0x0000009e070c7210 */ /* 0x000fe20007f7e0ff */
[----:B------:R-:W-:Y:S04]  /*12350*/  LDGSTS.E.BYPASS.LTC128B.128 [R154+0xb000], desc[UR6][R10.64+0x40] ;  /* 0x0b0000400a9a7fae */ /* 0x000fe8000b901d46 */
[----:B------:R-:W-:Y:S01]  /*12360*/  LDGSTS.E.BYPASS.LTC128B.128 [R154+0xd000], desc[UR6][R10.64+0x80] ;  /* 0x0d0000800a9a7fae */ /* 0x000fe2000b901d46 */
[----:B-1----:R-:W-:-:S02]  /*12370*/  LEA.HI.X R5, R3, R5, R4, 0x5, P1 ;  /* 0x0000000503057211 */ /* 0x002fc400008f2c04 */
[----:B------:R-:W-:Y:S02]  /*12380*/  SHF.L.U64.HI R4, R3, 0x6, R4 ;  /* 0x0000000603047819 */ /* 0x000fe40000010204 */
[----:B------:R-:W-:Y:S01]  /*12390*/  LEA R8, P1, R9, UR10, 0x1 ;  /* 0x0000000a09087c11 */ /* 0x000fe2000f8208ff */
[----:B------:R-:W-:Y:S01]  /*123a0*/  IMAD.X R52, R5, 0x1, R52, P0 ;  /* 0x0000000105347824 */ /* 0x000fe200000e0634 */
[-C--:B------:R-:W-:Y:S01]  /*123b0*/  IADD3 R14, P0, R12, R7.reuse, RZ ;  /* 0x000000070c0e7210 */ /* 0x080fe20007f1e0ff */
[----:B------:R-:W-:Y:S01]  /*123c0*/  IMAD.X R13, R4, 0x1, R159, P3 ;  /* 0x00000001040d7824 */ /* 0x000fe200018e069f */
[-C--:B------:R-:W-:Y:S01]  /*123d0*/  IADD3 R18, P3, R8, R7.reuse, RZ ;  /* 0x0000000708127210 */ /* 0x080fe20007f7e0ff */
[----:B------:R-:W1:Y:S01]  /*123e0*/  S2R R3, SR_TID.X ;  /* 0x0000000000037919 */ /* 0x000e620000002100 */
[----:B------:R-:W-:Y:S01]  /*123f0*/  LEA.HI.X R9, R9, UR11, R52, 0x1, P1 ;  /* 0x0000000b09097c11 */ /* 0x000fe200088f0c34 */
[--C-:B------:R-:W-:Y:S01]  /*12400*/  IMAD.X R15, R13, 0x1, R4.reuse, P0 ;  /* 0x000000010d0f7824 */ /* 0x100fe200000e0604 */
[-C--:B------:R-:W-:Y:S01]  /*12410*/  IADD3 R16, P1, R14, R7.reuse, RZ ;  /* 0x000000070e107210 */ /* 0x080fe20007f3e0ff */
[----:B------:R-:W-:Y:S01]  /*12420*/  LDGSTS.E.BYPASS.LTC128B.128 [R154+0x9800], desc[UR6][R12.64] ;  /* 0x098000000c9a7fae */ /* 0x000fe2000b901d46 */
[----:B------:R-:W-:Y:S01]  /*12430*/  IADD3 R24, P0, R18, R7, RZ ;  /* 0x0000000712187210 */ /* 0x000fe20007f1e0ff */
[----:B------:R-:W-:-:S02]  /*12440*/  IMAD.X R19, R9, 0x1, R4, P3 ;  /* 0x0000000109137824 */ /* 0x000fc400018e0604 */
[--C-:B------:R-:W-:Y:S01]  /*12450*/  IMAD.X R17, R15, 0x1, R4.reuse, P1 ;  /* 0x000000010f117824 */ /* 0x100fe200008e0604 */
[----:B------:R-:W-:Y:S01]  /*12460*/  LDGSTS.E.BYPASS.LTC128B.128 [R154+0xb800], desc[UR6][R8.64+0x40] ;  /* 0x0b800040089a7fae */ /* 0x000fe2000b901d46 */
[----:B------:R-:W-:Y:S01]  /*12470*/  IMAD.X R25, R19, 0x1, R4, P0 ;  /* 0x0000000113197824 */ /* 0x000fe200000e0604 */
[----:B------:R-:W-:Y:S02]  /*12480*/  ISETP.GE.AND P0, PT, R53, 0x3, PT ;  /* 0x000000033500780c */ /* 0x000fe40003f06270 */
[----:B------:R2:W-:Y:S04]  /*12490*/  LDGSTS.E.BYPASS.LTC128B.128 [R154+0xd800], desc[UR6][R8.64+0x80] ;  /* 0x0d800080089a7fae */ /* 0x0005e8000b901d46 */
[----:B------:R3:W-:Y:S04]  /*124a0*/  LDGSTS.E.BYPASS.LTC128B.128 [R154+0xa000], desc[UR6][R14.64] ;  /* 0x0a0000000e9a7fae */ /* 0x0007e8000b901d46 */
[----:B------:R-:W-:Y:S04]  /*124b0*/  LDGSTS.E.BYPASS.LTC128B.128 [R154+0xc000], desc[UR6][R18.64+0x40] ;  /* 0x0c000040129a7fae */ /* 0x000fe8000b901d46 */
[----:B------:R-:W-:Y:S04]  /*124c0*/  LDGSTS.E.BYPASS.LTC128B.128 [R154+0xe000], desc[UR6][R18.64+0x80] ;  /* 0x0e000080129a7fae */ /* 0x000fe8000b901d46 */
[----:B------:R-:W-:Y:S01]  /*124d0*/  LDGSTS.E.BYPASS.LTC128B.128 [R154+0xa800], desc[UR6][R16.64] ;  /* 0x0a800000109a7fae */ /* 0x000fe2000b901d46 */
[----:B-1----:R-:W-:-:S03]  /*124e0*/  IMAD.SHL.U32 R3, R3, 0x2, RZ ;  /* 0x0000000203037824 */ /* 0x002fc600078e00ff */
[----:B------:R-:W-:Y:S04]  /*124f0*/  LDGSTS.E.BYPASS.LTC128B.128 [R154+0xc800], desc[UR6][R24.64+0x40] ;  /* 0x0c800040189a7fae */ /* 0x000fe8000b901d46 */
[----:B------:R1:W-:Y:S04]  /*12500*/  LDGSTS.E.BYPASS.LTC128B.128 [R154+0xe800], desc[UR6][R24.64+0x80] ;  /* 0x0e800080189a7fae */ /* 0x0003e8000b901d46 */
[----:B------:R-:W-:Y:S04]  /*12510*/  LDSM.16.M88.4 R4, [R149] ;  /* 0x000000009504783b */ /* 0x000fe80000000200 */
[----:B------:R-:W4:Y:S04]  /*12520*/  LDSM.16.M88.4 R64, [R148+0x3000] ;  /* 0x003000009440783b */ /* 0x000f280000000200 */
[----:B------:R-:W5:Y:S04]  /*12530*/  LDSM.16.M88.4 R44, [R148+0x3800] ;  /* 0x00380000942c783b */ /* 0x000f680000000200 */
[----:B------:R-:W1:Y:S04]  /*12540*/  LDSM.16.M88.4 R36, [R148+0x3c00] ;  /* 0x003c00009424783b */ /* 0x000e680000000200 */
[----:B------:R-:W1:Y:S04]  /*12550*/  LDSM.16.M88.4 R20, [R148+0x4400] ;  /* 0x004400009414783b */ /* 0x000e680000000200 */
[----:B------:R-:W1:Y:S04]  /*12560*/  LDSM.16.M88.4 R28, [R148+0x4000] ;  /* 0x00400000941c783b */ /* 0x000e680000000200 */
[----:B------:R-:W1:Y:S04]  /*12570*/  LDSM.16.M88.4 R56, [R148+0x3400] ;  /* 0x003400009438783b */ /* 0x000e680000000200 */
[----:B------:R-:W-:Y:S04]  /*12580*/  LDSM.16.M88.4 R128, [R147] ;  /* 0x000000009380783b */ /* 0x000fe80000000200 */
[----:B--2---:R-:W2:Y:S04]  /*12590*/  LDSM.16.M88.4 R8, [R145+0x3000] ;  /* 0x003000009108783b */ /* 0x004ea80000000200 */
[----:B---3--:R-:W3:Y:S04]  /*125a0*/  LDSM.16.M88.4 R12, [R148+0x4800] ;  /* 0x00480000940c783b */ /* 0x008ee80000000200 */
[----:B------:R-:W3:Y:S04]  /*125b0*/  LDSM.16.M88.4 R140, [R148+0x4c00] ;  /* 0x004c0000948c783b */ /* 0x000ee80000000200 */
[----:B------:R-:W3:Y:S01]  /*125c0*/  LDSM.16.M88.4 R136, [R145+0x3800] ;  /* 0x003800009188783b */ /* 0x000ee20000000200 */
[C---:B----4-:R-:W-:Y:S03]  /*125d0*/  HMMA.16816.F32 R116, R4.reuse, R64, RZ ;  /* 0x000000400474723c */ /* 0x050fe600000018ff */
[----:B------:R-:W4:Y:S03]  /*125e0*/  LDSM.16.M88.4 R132, [R145+0x3c00] ;  /* 0x003c00009184783b */ /* 0x000f260000000200 */
[C---:B------:R-:W-:Y:S01]  /*125f0*/  HMMA.16816.F32 R64, R4.reuse, R66, RZ ;  /* 0x000000420440723c */ /* 0x040fe200000018ff */
[----:B------:R-:W4:Y:S04]  /*12600*/  LDSM.16.M88.4 R120, [R145+0x4400] ;  /* 0x004400009178783b */ /* 0x000f280000000200 */
[----:B------:R-:W4:Y:S01]  /*12610*/  LDSM.16.M88.4 R124, [R145+0x4000] ;  /* 0x00400000917c783b */ /* 0x000f220000000200 */
[C---:B-----5:R-:W-:Y:S03]  /*12620*/  HMMA.16816.F32 R48, R4.reuse, R44, RZ ;  /* 0x0000002c0430723c */ /* 0x060fe600000018ff */
[----:B------:R-:W5:Y:S03]  /*12630*/  LDSM.16.M88.4 R168, [R145+0x3400] ;  /* 0x0034000091a8783b */ /* 0x000f660000000200 */
[C---:B-1----:R-:W-:Y:S01]  /*12640*/  HMMA.16816.F32 R40, R4.reuse, R36, RZ ;  /* 0x000000240428723c */ /* 0x042fe200000018ff */
        /* <DEDUP_REMOVED lines=8> */
[----:B------:R-:W-:Y:S06]  /*126d0*/  HMMA.16816.F32 R56, R4, R58, RZ ;  /* 0x0000003a0438723c */ /* 0x000fec00000018ff */
[C---:B--2---:R-:W-:Y:S06]  /*126e0*/  HMMA.16816.F32 R116, R128.reuse, R8, R116 ;  /* 0x000000088074723c */ /* 0x044fec0000001874 */
[----:B------:R-:W-:Y:S06]  /*126f0*/  HMMA.16816.F32 R64, R128, R10, R64 ;  /* 0x0000000a8040723c */ /* 0x000fec0000001840 */
[C---:B---3--:R-:W-:Y:S06]  /*12700*/  HMMA.16816.F32 R16, R4.reuse, R12, RZ ;  /* 0x0000000c0410723c */ /* 0x048fec00000018ff */
[C---:B------:R-:W-:Y:S06]  /*12710*/  HMMA.16816.F32 R12, R4.reuse, R14, RZ ;  /* 0x0000000e040c723c */ /* 0x040fec00000018ff */
[C---:B------:R-:W-:Y:S06]  /*12720*/  HMMA.16816.F32 R8, R4.reuse, R140, RZ ;  /* 0x0000008c0408723c */ /* 0x040fec00000018ff */
[----:B------:R-:W-:Y:S01]  /*12730*/  HMMA.16816.F32 R4, R4, R142, RZ ;  /* 0x0000008e0404723c */ /* 0x000fe200000018ff */
[----:B------:R-:W1:Y:S05]  /*12740*/  LDSM.16.M88.4 R140, [R145+0x4800] ;  /* 0x00480000918c783b */ /* 0x000e6a0000000200 */
[C---:B------:R-:W-:Y:S06]  /*12750*/  HMMA.16816.F32 R48, R128.reuse, R136, R48 ;  /* 0x000000888030723c */ /* 0x040fec0000001830 */
[C---:B------:R-:W-:Y:S01]  /*12760*/  HMMA.16816.F32 R44, R128.reuse, R138, R44 ;  /* 0x0000008a802c723c */ /* 0x040fe2000000182c */
[----:B------:R-:W-:Y:S05]  /*12770*/  LDSM.16.M88.4 R136, [R149+0x1000] ;  /* 0x001000009588783b */ /* 0x000fea0000000200 */
[C---:B----4-:R-:W-:Y:S06]  /*12780*/  HMMA.16816.F32 R40, R128.reuse, R132, R40 ;  /* 0x000000848028723c */ /* 0x050fec0000001828 */
[C---:B------:R-:W-:Y:S01]  /*12790*/  HMMA.16816.F32 R36, R128.reuse, R134, R36 ;  /* 0x000000868024723c */ /* 0x040fe20000001824 */
[----:B------:R-:W2:Y:S05]  /*127a0*/  LDSM.16.M88.4 R132, [R145+0x4c00] ;  /* 0x004c00009184783b */ /* 0x000eaa0000000200 */
[C---:B------:R-:W-:Y:S06]  /*127b0*/  HMMA.16816.F32 R24, R128.reuse, R120, R24 ;  /* 0x000000788018723c */ /* 0x040fec0000001818 */
[C---:B------:R-:W-:Y:S01]  /*127c0*/  HMMA.16816.F32 R20, R128.reuse, R122, R20 ;  /* 0x0000007a8014723c */ /* 0x040fe20000001814 */
[----:B------:R-:W3:Y:S05]  /*127d0*/  LDSM.16.M88.4 R120, [R148+0x5400] ;  /* 0x005400009478783b */ /* 0x000eea0000000200 */
[C---:B------:R-:W-:Y:S06]  /*127e0*/  HMMA.16816.F32 R32, R128.reuse, R124, R32 ;  /* 0x0000007c8020723c */ /* 0x040fec0000001820 */
[C---:B------:R-:W-:Y:S01]  /*127f0*/  HMMA.16816.F32 R28, R128.reuse, R126, R28 ;  /* 0x0000007e801c723c */ /* 0x040fe2000000181c */
[----:B------:R-:W4:Y:S05]  /*12800*/  LDSM.16.M88.4 R124, [R148+0x5000] ;  /* 0x00500000947c783b */ /* 0x000f2a0000000200 */
[C---:B-----5:R-:W-:Y:S06]  /*12810*/  HMMA.16816.F32 R60, R128.reuse, R168, R60 ;  /* 0x000000a8803c723c */ /* 0x060fec000000183c */
[C---:B------:R-:W-:Y:S06]  /*12820*/  HMMA.16816.F32 R56, R128.reuse, R170, R56 ;  /* 0x000000aa8038723c */ /* 0x040fec0000001838 */
[C---:B-1----:R-:W-:Y:S06]  /*12830*/  HMMA.16816.F32 R16, R128.reuse, R140, R16 ;  /* 0x0000008c8010723c */ /* 0x042fec0000001810 */
[C---:B------:R-:W-:Y:S01]  /*12840*/  HMMA.16816.F32 R12, R128.reuse, R142, R12 ;  /* 0x0000008e800c723c */ /* 0x040fe2000000180c */
[----:B------:R-:W1:Y:S05]  /*12850*/  LDSM.16.M88.4 R140, [R148+0x5800] ;  /* 0x00580000948c783b */ /* 0x000e6a0000000200 */
[C---:B--2---:R-:W-:Y:S06]  /*12860*/  HMMA.16816.F32 R8, R128.reuse, R132, R8 ;  /* 0x000000848008723c */ /* 0x044fec0000001808 */
[----:B------:R-:W-:Y:S01]  /*12870*/  HMMA.16816.F32 R4, R128, R134, R4 ;  /* 0x000000868004723c */ /* 0x000fe20000001804 */
[----:B------:R-:W2:Y:S04]  /*12880*/  LDSM.16.M88.4 R132, [R148+0x5c00] ;  /* 0x005c00009484783b */ /* 0x000ea80000000200 */
[----:B------:R-:W-:Y:S01]  /*12890*/  LDSM.16.M88.4 R128, [R148+0x6000] ;  /* 0x006000009480783b */ /* 0x000fe20000000200 */
        /* <DEDUP_REMOVED lines=18> */
[C---:B------:R-:W-:Y:S06]  /*129c0*/  HMMA.16816.F32 R32, R136.reuse, R128, R32 ;  /* 0x000000808820723c */ /* 0x040fec0000001820 */
[C---:B------:R-:W-:Y:S01]  /*129d0*/  HMMA.16816.F32 R28, R136.reuse, R130, R28 ;  /* 0x00000082881c723c */ /* 0x040fe2000000181c */
[----:B------:R-:W4:Y:S05]  /*129e0*/  LDSM.16.M88.4 R128, [R145+0x5400] ;  /* 0x005400009180783b */ /* 0x000f2a0000000200 */
[C---:B-1----:R-:W-:Y:S06]  /*129f0*/  HMMA.16816.F32 R8, R136.reuse, R140, R8 ;  /* 0x0000008c8808723c */ /* 0x042fec0000001808 */
[----:B------:R-:W-:Y:S01]  /*12a00*/  HMMA.16816.F32 R4, R136, R142, R4 ;  /* 0x0000008e8804723c */ /* 0x000fe20000001804 */
[----:B------:R-:W1:Y:S04]  /*12a10*/  LDSM.16.M88.4 R140, [R145+0x5c00] ;  /* 0x005c0000918c783b */ /* 0x000e680000000200 */
[----:B------:R-:W-:Y:S01]  /*12a20*/  LDSM.16.M88.4 R136, [R145+0x6000] ;  /* 0x006000009188783b */ /* 0x000fe20000000200 */
        /* <DEDUP_REMOVED lines=19> */
[C---:B------:R-:W-:Y:S01]  /*12b60*/  HMMA.16816.F32 R28, R120.reuse, R138, R28 ;  /* 0x0000008a781c723c */ /* 0x040fe2000000181c */
[----:B------:R-:W3:Y:S05]  /*12b70*/  LDSM.16.M88.4 R136, [R148+0x7000] ;  /* 0x007000009488783b */ /* 0x000eea0000000200 */
[C---:B----4-:R-:W-:Y:S06]  /*12b80*/  HMMA.16816.F32 R16, R120.reuse, R128, R16 ;  /* 0x000000807810723c */ /* 0x050fec0000001810 */
[----:B------:R-:W-:Y:S01]  /*12b90*/  HMMA.16816.F32 R12, R120, R130, R12 ;  /* 0x00000082780c723c */ /* 0x000fe2000000180c */
[----:B------:R-:W4:Y:S04]  /*12ba0*/  LDSM.16.M88.4 R128, [R148+0x7800] ;  /* 0x007800009480783b */ /* 0x000f280000000200 */
[----:B------:R-:W5:Y:S01]  /*12bb0*/  LDSM.16.M88.4 R120, [R148+0x8000] ;  /* 0x008000009478783b */ /* 0x000f620000000200 */
        /* <DEDUP_REMOVED lines=22> */
[----:B------:R-:W-:Y:S01]  /*12d20*/  HMMA.16816.F32 R12, R140, R138, R12 ;  /* 0x0000008a8c0c723c */ /* 0x000fe2000000180c */
[----:B------:R-:W3:Y:S05]  /*12d30*/  LDSM.16.M88.4 R136, [R145+0x7c00] ;  /* 0x007c00009188783b */ /* 0x000eea0000000200 */
[C---:B----4-:R-:W-:Y:S06]  /*12d40*/  HMMA.16816.F32 R116, R128.reuse, R120, R116 ;  /* 0x000000788074723c */ /* 0x050fec0000001874 */
[C---:B------:R-:W-:Y:S01]  /*12d50*/  HMMA.16816.F32 R64, R128.reuse, R122, R64 ;  /* 0x0000007a8040723c */ /* 0x040fe20000001840 */
[----:B------:R-:W4:Y:S05]  /*12d60*/  LDSM.16.M88.4 R120, [R145+0x8000] ;  /* 0x008000009178783b */ /* 0x000f2a0000000200 */
[C---:B-1----:R-:W-:Y:S06]  /*12d70*/  HMMA.16816.F32 R48, R128.reuse, R132, R48 ;  /* 0x000000848030723c */ /* 0x042fec0000001830 */
[----:B------:R-:W-:Y:S01]  /*12d80*/  HMMA.16816.F32 R44, R128, R134, R44 ;  /* 0x00000086802c723c */ /* 0x000fe2000000182c */
[----:B------:R-:W-:-:S05]  /*12d90*/  IMAD.SHL.U32 R132, R155, 0x80, RZ ;  /* 0x000000809b847824 */ /* 0x000fca00078e00ff */
[C---:B--2---:R-:W-:Y:S06]  /*12da0*/  HMMA.16816.F32 R60, R128.reuse, R124, R60 ;  /* 0x0000007c803c723c */ /* 0x044fec000000183c */
[C---:B------:R-:W-:Y:S06]  /*12db0*/  HMMA.16816.F32 R56, R128.reuse, R126, R56 ;  /* 0x0000007e8038723c */ /* 0x040fec0000001838 */
[----:B---3--:R-:W-:Y:S01]  /*12dc0*/  HMMA.16816.F32 R40, R128, R136, R40 ;  /* 0x000000888028723c */ /* 0x008fe20000001828 */
[----:B------:R-:W-:-:S04]  /*12dd0*/  LOP3.LUT R127, R3, 0x6, RZ, 0xc0, !PT ;  /* 0x00000006037f7812 */ /* 0x000fc800078ec0ff */
[C---:B------:R-:W-:Y:S01]  /*12de0*/  LOP3.LUT R126, R132.reuse, R127, RZ, 0xfc, !PT ;  /* 0x0000007f847e7212 */ /* 0x040fe200078efcff */
[----:B------:R-:W-:Y:S01]  /*12df0*/  HMMA.16816.F32 R36, R128, R138, R36 ;  /* 0x0000008a8024723c */ /* 0x000fe20000001824 */
[----:B------:R-:W-:-:S03]  /*12e00*/  LOP3.LUT R3, R132, 0x8, R127, 0xfe, !PT ;  /* 0x0000000884037812 */ /* 0x000fc600078efe7f */
[----:B------:R-:W-:Y:S01]  /*12e10*/  VIADD R52, R126, 0x1 ;  /* 0x000000017e347836 */ /* 0x000fe20000000000 */
[CC--:B------:R-:W-:Y:S01]  /*12e20*/  ISETP.GE.AND P6, PT, R3.reuse, R161.reuse, PT ;  /* 0x000000a10300720c */ /* 0x0c0fe20003fc6270 */
[C---:B----4-:R-:W-:Y:S01]  /*12e30*/  HMMA.16816.F32 R32, R128.reuse, R120, R32 ;  /* 0x000000788020723c */ /* 0x050fe20000001820 */
[-C--:B------:R-:W-:Y:S02]  /*12e40*/  ISETP.GE.AND P1, PT, R3, R162.reuse, PT ;  /* 0x000000a20300720c */ /* 0x080fe40003f26270 */
[C---:B------:R-:W-:Y:S02]  /*12e50*/  ISETP.GE.AND P4, PT, R52.reuse, R161, PT ;  /* 0x000000a13400720c */ /* 0x040fe40003f86270 */
[----:B------:R-:W-:Y:S01]  /*12e60*/  ISETP.GE.AND P3, PT, R52, R162, PT ;  /* 0x000000a23400720c */ /* 0x000fe20003f66270 */
[----:B------:R-:W-:Y:S01]  /*12e70*/  HMMA.16816.F32 R28, R128, R122, R28 ;  /* 0x0000007a801c723c */ /* 0x000fe2000000181c */
[----:B------:R-:W-:Y:S01]  /*12e80*/  VIADD R120, R126, 0x9 ;  /* 0x000000097e787836 */ /* 0x000fe20000000000 */
[----:B------:R-:W-:Y:S01]  /*12e90*/  LOP3.LUT R3, R132, 0x10, R127, 0xfe, !PT ;  /* 0x0000001084037812 */ /* 0x000fe200078efe7f */
[----:B------:R-:W1:Y:S01]  /*12ea0*/  LDSM.16.M88.4 R52, [R145+0x8400] ;  /* 0x008400009134783b */ /* 0x000e620000000200 */
[----:B------:R-:W-:-:S02]  /*12eb0*/  FSEL R133, R117, -INF , !P4 ;  /* 0xff80000075857808 */ /* 0x000fc40006000000 */
[----:B------:R-:W-:Y:S02]  /*12ec0*/  FSEL R237, R119, -INF , !P3 ;  /* 0xff80000077ed7808 */ /* 0x000fe40005800000 */
[CC--:B------:R-:W-:Y:S02]  /*12ed0*/  ISETP.GE.AND P5, PT, R3.reuse, R161.reuse, PT ;  /* 0x000000a10300720c */ /* 0x0c0fe40003fa6270 */
[----:B------:R-:W-:Y:S02]  /*12ee0*/  ISETP.GE.AND P4, PT, R3, R162, PT ;  /* 0x000000a20300720c */ /* 0x000fe40003f86270 */
[----:B------:R-:W-:Y:S02]  /*12ef0*/  ISETP.GE.AND P3, PT, R120, R161, PT ;  /* 0x000000a17800720c */ /* 0x000fe40003f66270 */
[----:B------:R-:W-:Y:S01]  /*12f00*/  FSEL R135, R64, -INF , !P6 ;  /* 0xff80000040877808 */ /* 0x000fe20007000000 */
[----:B------:R-:W-:Y:S01]  /*12f10*/  VIADD R64, R126, 0x11 ;  /* 0x000000117e407836 */ /* 0x000fe20000000000 */
[----:B------:R-:W-:-:S02]  /*12f20*/  LOP3.LUT R3, R132, 0x18, R127, 0xfe, !PT ;  /* 0x0000001884037812 */ /* 0x000fc400078efe7f */
[-C--:B------:R-:W-:Y:S02]  /*12f30*/  ISETP.GE.AND P6, PT, R120, R162.reuse, PT ;  /* 0x000000a27800720c */ /* 0x080fe40003fc6270 */
[----:B------:R-:W-:Y:S02]  /*12f40*/  FSEL R239, R66, -INF , !P1 ;  /* 0xff80000042ef7808 */ /* 0x000fe40004800000 */
[----:B------:R-:W-:Y:S02]  /*12f50*/  FSEL R241, R65, -INF , !P3 ;  /* 0xff80000041f17808 */ /* 0x000fe40005800000 */
[----:B------:R-:W-:Y:S01]  /*12f60*/  FSEL R231, R60, -INF , !P5 ;  /* 0xff8000003ce77808 */ /* 0x000fe20006800000 */
[----:B------:R-:W-:Y:S01]  /*12f70*/  VIADD R60, R126, 0x19 ;  /* 0x000000197e3c7836 */ /* 0x000fe20000000000 */
[C---:B------:R-:W-:Y:S02]  /*12f80*/  ISETP.GE.AND P1, PT, R3.reuse, R161, PT ;  /* 0x000000a10300720c */ /* 0x040fe40003f26270 */
[----:B------:R-:W-:-:S02]  /*12f90*/  ISETP.GE.AND P3, PT, R3, R162, PT ;  /* 0x000000a20300720c */ /* 0x000fc40003f66270 */
[----:B------:R-:W-:Y:S02]  /*12fa0*/  LOP3.LUT R3, R132, 0x20, R127, 0xfe, !PT ;  /* 0x0000002084037812 */ /* 0x000fe400078efe7f */
[----:B------:R-:W-:Y:S02]  /*12fb0*/  ISETP.GE.AND P5, PT, R64, R162, PT ;  /* 0x000000a24000720c */ /* 0x000fe40003fa6270 */
[----:B------:R-:W-:Y:S02]  /*12fc0*/  FSEL R141, R67, -INF , !P6 ;  /* 0xff800000438d7808 */ /* 0x000fe40007000000 */
[----:B------:R-:W-:Y:S02]  /*12fd0*/  FSEL R67, R62, -INF , !P4 ;  /* 0xff8000003e437808 */ /* 0x000fe40006000000 */
[----:B------:R-:W-:Y:S01]  /*12fe0*/  FSEL R235, R56, -INF , !P1 ;  /* 0xff80000038eb7808 */ /* 0x000fe20004800000 */
[----:B------:R-:W-:Y:S01]  /*12ff0*/  VIADD R56, R126, 0x21 ;  /* 0x000000217e387836 */ /* 0x000fe20000000000 */
[----:B------:R-:W-:-:S02]  /*13000*/  ISETP.GE.AND P6, PT, R64, R161, PT ;  /* 0x000000a14000720c */ /* 0x000fc40003fc6270 */
[-C--:B------:R-:W-:Y:S01]  /*13010*/  ISETP.GE.AND P4, PT, R3, R161.reuse, PT ;  /* 0x000000a10300720c */ /* 0x080fe20003f86270 */
[C---:B-1----:R-:W-:Y:S01]  /*13020*/  HMMA.16816.F32 R24, R128.reuse, R52, R24 ;  /* 0x000000348018723c */ /* 0x042fe20000001818 */
[----:B------:R-:W-:Y:S02]  /*13030*/  FSEL R65, R63, -INF , !P5 ;  /* 0xff8000003f417808 */ /* 0x000fe40006800000 */
[C---:B------:R-:W-:Y:S02]  /*13040*/  ISETP.GE.AND P1, PT, R60.reuse, R162, PT ;  /* 0x000000a23c00720c */ /* 0x040fe40003f26270 */
[----:B------:R-:W-:Y:S01]  /*13050*/  ISETP.GE.AND P5, PT, R60, R161, PT ;  /* 0x000000a13c00720c */ /* 0x000fe20003fa6270 */
[----:B------:R-:W-:Y:S01]  /*13060*/  HMMA.16816.F32 R20, R128, R54, R20 ;  /* 0x000000368014723c */ /* 0x000fe20000001814 */
[----:B------:R-:W-:Y:S02]  /*13070*/  FSEL R233, R61, -INF , !P6 ;  /* 0xff8000003de97808 */ /* 0x000fe40007000000 */
[----:B------:R-:W-:-:S02]  /*13080*/  FSEL R63, R59, -INF , !P1 ;  /* 0xff8000003b3f7808 */ /* 0x000fc40004800000 */
[----:B------:R-:W-:Y:S01]  /*13090*/  FSEL R221, R48, -INF , !P4 ;  /* 0xff80000030dd7808 */ /* 0x000fe20006000000 */
[----:B------:R-:W-:Y:S01]  /*130a0*/  VIADD R48, R126, 0x29 ;  /* 0x000000297e307836 */ /* 0x000fe20000000000 */
[----:B------:R-:W-:Y:S02]  /*130b0*/  FSEL R61, R58, -INF , !P3 ;  /* 0xff8000003a3d7808 */ /* 0x000fe40005800000 */
[----:B------:R-:W-:Y:S02]  /*130c0*/  FSEL R229, R57, -INF , !P5 ;  /* 0xff80000039e57808 */ /* 0x000fe40006800000 */
[C---:B------:R-:W-:Y:S02]  /*130d0*/  ISETP.GE.AND P1, PT, R56.reuse, R161, PT ;  /* 0x000000a13800720c */ /* 0x040fe40003f26270 */
[-C--:B------:R-:W-:Y:S02]  /*130e0*/  ISETP.GE.AND P4, PT, R56, R162.reuse, PT ;  /* 0x000000a23800720c */ /* 0x080fe40003f86270 */
[----:B------:R-:W1:Y:S01]  /*130f0*/  LDSM.16.M88.4 R56, [R145+0x8800] ;  /* 0x008800009138783b */ /* 0x000e620000000200 */
[----:B------:R-:W-:-:S02]  /*13100*/  ISETP.GE.AND P6, PT, R3, R162, PT ;  /* 0x000000a20300720c */ /* 0x000fc40003fc6270 */
[--C-:B------:R-:W-:Y:S02]  /*13110*/  LOP3.LUT R3, R132, 0x28, R127.reuse, 0xfe, !PT ;  /* 0x0000002884037812 */ /* 0x100fe400078efe7f */
[----:B------:R-:W-:Y:S02]  /*13120*/  FSEL R219, R50, -INF , !P6 ;  /* 0xff80000032db7808 */ /* 0x000fe40007000000 */
[C---:B------:R-:W-:Y:S02]  /*13130*/  ISETP.GE.AND P3, PT, R3.reuse, R161, PT ;  /* 0x000000a10300720c */ /* 0x040fe40003f66270 */
[----:B------:R-:W-:Y:S02]  /*13140*/  ISETP.GE.AND P5, PT, R3, R162, PT ;  /* 0x000000a20300720c */ /* 0x000fe40003fa6270 */
[----:B------:R-:W-:Y:S02]  /*13150*/  LOP3.LUT R3, R132, 0x30, R127, 0xfe, !PT ;  /* 0x0000003084037812 */ /* 0x000fe400078efe7f */
[----:B------:R-:W-:-:S02]  /*13160*/  FSEL R225, R49, -INF , !P1 ;  /* 0xff80000031e17808 */ /* 0x000fc40004800000 */
[----:B------:R-:W-:Y:S02]  /*13170*/  FSEL R217, R51, -INF , !P4 ;  /* 0xff80000033d97808 */ /* 0x000fe40006000000 */
[----:B------:R-:W-:Y:S01]  /*13180*/  FSEL R227, R44, -INF , !P3 ;  /* 0xff8000002ce37808 */ /* 0x000fe20005800000 */
[----:B------:R-:W-:Y:S01]  /*13190*/  VIADD R44, R126, 0x31 ;  /* 0x000000317e2c7836 */ /* 0x000fe20000000000 */
[CC--:B------:R-:W-:Y:S02]  /*131a0*/  ISETP.GE.AND P6, PT, R3.reuse, R161.reuse, PT ;  /* 0x000000a10300720c */ /* 0x0c0fe40003fc6270 */
[-C--:B------:R-:W-:Y:S02]  /*131b0*/  ISETP.GE.AND P1, PT, R3, R162.reuse, PT ;  /* 0x000000a20300720c */ /* 0x080fe40003f26270 */
[C---:B------:R-:W-:Y:S02]  /*131c0*/  ISETP.GE.AND P4, PT, R48.reuse, R161, PT ;  /* 0x000000a13000720c */ /* 0x040fe40003f86270 */
[----:B------:R-:W-:-:S02]  /*131d0*/  ISETP.GE.AND P3, PT, R48, R162, PT ;  /* 0x000000a23000720c */ /* 0x000fc40003f66270 */
[----:B------:R-:W-:Y:S02]  /*131e0*/  LOP3.LUT R3, R132, 0x38, R127, 0xfe, !PT ;  /* 0x0000003884037812 */ /* 0x000fe400078efe7f */
[----:B------:R-:W-:Y:S02]  /*131f0*/  FSEL R215, R46, -INF , !P5 ;  /* 0xff8000002ed77808 */ /* 0x000fe40006800000 */
[----:B------:R-:W-:Y:S02]  /*13200*/  FSEL R223, R45, -INF , !P4 ;  /* 0xff8000002ddf7808 */ /* 0x000fe40006000000 */
[----:B------:R-:W-:Y:S02]  /*13210*/  FSEL R213, R47, -INF , !P3 ;  /* 0xff8000002fd57808 */ /* 0x000fe40005800000 */
[----:B------:R-:W-:Y:S01]  /*13220*/  FSEL R205, R40, -INF , !P6 ;  /* 0xff80000028cd7808 */ /* 0x000fe20007000000 */
[----:B------:R-:W-:Y:S01]  /*13230*/  VIADD R40, R126, 0x39 ;  /* 0x000000397e287836 */ /* 0x000fe20000000000 */
[----:B------:R-:W-:-:S02]  /*13240*/  ISETP.GE.AND P5, PT, R3, R161, PT ;  /* 0x000000a10300720c */ /* 0x000fc40003fa6270 */
[----:B------:R-:W-:Y:S01]  /*13250*/  ISETP.GE.AND P4, PT, R3, R162, PT ;  /* 0x000000a20300720c */ /* 0x000fe20003f86270 */
[----:B-1----:R-:W-:Y:S01]  /*13260*/  HMMA.16816.F32 R120, R128, R56, R16 ;  /* 0x000000388078723c */ /* 0x002fe20000001810 */
[----:B------:R-:W1:Y:S01]  /*13270*/  LDSM.16.M88.4 R16, [R145+0x8c00] ;  /* 0x008c00009110783b */ /* 0x000e620000000200 */
[----:B------:R-:W-:Y:S01]  /*13280*/  ISETP.GE.AND P3, PT, R44, R161, PT ;  /* 0x000000a12c00720c */ /* 0x000fe20003f66270 */
[----:B------:R-:W-:-:S04]  /*13290*/  DEPBAR.LE SB0, 0x0 ;  /* 0x000080000000791a */ /* 0x000fc80000000000 */
[----:B------:R-:W-:Y:S01]  /*132a0*/  ISETP.GE.AND P6, PT, R44, R162, PT ;  /* 0x000000a22c00720c */ /* 0x000fe20003fc6270 */
[----:B------:R-:W-:Y:S01]  /*132b0*/  HMMA.16816.F32 R12, R128, R58, R12 ;  /* 0x0000003a800c723c */ /* 0x000fe2000000180c */
[----:B------:R-:W-:Y:S02]  /*132c0*/  LOP3.LUT R3, R132, 0x40, R127, 0xfe, !PT ;  /* 0x0000004084037812 */ /* 0x000fe400078efe7f */
[----:B------:R-:W-:Y:S02]  /*132d0*/  FSEL R203, R42, -INF , !P1 ;  /* 0xff8000002acb7808 */ /* 0x000fe40004800000 */
[----:B------:R-:W-:Y:S02]  /*132e0*/  FSEL R207, R41, -INF , !P3 ;  /* 0xff80000029cf7808 */ /* 0x000fe40005800000 */
[----:B------:R-:W-:Y:S02]  /*132f0*/  FSEL R201, R43, -INF , !P6 ;  /* 0xff8000002bc97808 */ /* 0x000fe40007000000 */
[----:B------:R-:W-:Y:S01]  /*13300*/  FSEL R209, R36, -INF , !P5 ;  /* 0xff80000024d17808 */ /* 0x000fe20006800000 */
[----:B------:R-:W-:Y:S01]  /*13310*/  VIADD R36, R126, 0x41 ;  /* 0x000000417e247836 */ /* 0x000fe20000000000 */
[----:B------:R-:W-:Y:S01]  /*13320*/  BAR.SYNC.DEFER_BLOCKING 0x0 ;  /* 0x0000000000007b1d */ /* 0x000fe20000010000 */
[----:B------:R-:W-:-:S02]  /*13330*/  ISETP.GE.AND P1, PT, R3, R161, PT ;  /* 0x000000a10300720c */ /* 0x000fc40003f26270 */
[-C--:B------:R-:W-:Y:S02]  /*13340*/  ISETP.GE.AND P3, PT, R3, R162.reuse, PT ;  /* 0x000000a20300720c */ /* 0x080fe40003f66270 */
[C---:B------:R-:W-:Y:S02]  /*13350*/  ISETP.GE.AND P6, PT, R40.reuse, R161, PT ;  /* 0x000000a12800720c */ /* 0x040fe40003fc6270 */
[----:B------:R-:W-:Y:S02]  /*13360*/  ISETP.GE.AND P5, PT, R40, R162, PT ;  /* 0x000000a22800720c */ /* 0x000fe40003fa6270 */
[----:B------:R-:W-:Y:S02]  /*13370*/  LOP3.LUT R3, R132, 0x48, R127, 0xfe, !PT ;  /* 0x0000004884037812 */ /* 0x000fe400078efe7f */
[----:B------:R-:W-:Y:S02]  /*13380*/  FSEL R197, R38, -INF , !P4 ;  /* 0xff80000026c57808 */ /* 0x000fe40006000000 */
[----:B------:R-:W-:-:S02]  /*13390*/  FSEL R211, R37, -INF , !P6 ;  /* 0xff80000025d37808 */ /* 0x000fc40007000000 */
[----:B------:R-:W-:Y:S02]  /*133a0*/  FSEL R199, R39, -INF , !P5 ;  /* 0xff80000027c77808 */ /* 0x000fe40006800000 */
[----:B------:R-:W-:Y:S01]  /*133b0*/  FSEL R189, R32, -INF , !P1 ;  /* 0xff80000020bd7808 */ /* 0x000fe20004800000 */
[----:B------:R-:W-:Y:S01]  /*133c0*/  VIADD R32, R126, 0x49 ;  /* 0x000000497e207836 */ /* 0x000fe20000000000 */
[CC--:B------:R-:W-:Y:S02]  /*133d0*/  ISETP.GE.AND P4, PT, R3.reuse, R161.reuse, PT ;  /* 0x000000a10300720c */ /* 0x0c0fe40003f86270 */
[-C--:B------:R-:W-:Y:S01]  /*133e0*/  ISETP.GE.AND P6, PT, R3, R162.reuse, PT ;  /* 0x000000a20300720c */ /* 0x080fe20003fc6270 */
[----:B-1----:R-:W-:Y:S01]  /*133f0*/  HMMA.16816.F32 R8, R128, R16, R8 ;  /* 0x000000108008723c */ /* 0x002fe20000001808 */
[C---:B------:R-:W-:Y:S02]  /*13400*/  ISETP.GE.AND P5, PT, R36.reuse, R161, PT ;  /* 0x000000a12400720c */ /* 0x040fe40003fa6270 */
[----:B------:R-:W-:-:S02]  /*13410*/  ISETP.GE.AND P1, PT, R36, R162, PT ;  /* 0x000000a22400720c */ /* 0x000fc40003f26270 */
[----:B------:R-:W-:Y:S01]  /*13420*/  LOP3.LUT R3, R132, 0x50, R127, 0xfe, !PT ;  /* 0x0000005084037812 */ /* 0x000fe200078efe7f */
[----:B------:R-:W-:Y:S01]  /*13430*/  HMMA.16816.F32 R4, R128, R18, R4 ;  /* 0x000000128004723c */ /* 0x000fe20000001804 */
[----:B------:R-:W-:Y:S01]  /*13440*/  FSEL R187, R34, -INF , !P3 ;  /* 0xff80000022bb7808 */ /* 0x000fe20005800000 */
[C---:B------:R-:W-:Y:S01]  /*13450*/  VIADD R17, R126.reuse, 0x69 ;  /* 0x000000697e117836 */ /* 0x040fe20000000000 */
[----:B------:R-:W-:Y:S01]  /*13460*/  FSEL R195, R33, -INF , !P5 ;  /* 0xff80000021c37808 */ /* 0x000fe20006800000 */
[----:B------:R-:W-:Y:S01]  /*13470*/  VIADD R16, R126, 0x71 ;  /* 0x000000717e107836 */ /* 0x000fe20000000000 */
[----:B------:R-:W-:Y:S02]  /*13480*/  FSEL R181, R35, -INF , !P1 ;  /* 0xff80000023b57808 */ /* 0x000fe40004800000 */
[----:B------:R-:W-:Y:S01]  /*13490*/  FSEL R193, R28, -INF , !P4 ;  /* 0xff8000001cc17808 */ /* 0x000fe20006000000 */
[----:B------:R-:W-:Y:S01]  /*134a0*/  VIADD R28, R126, 0x51 ;  /* 0x000000517e1c7836 */ /* 0x000fe20000000000 */
        /* <DEDUP_REMOVED lines=8> */
[CC--:B------:R-:W-:Y:S02]  /*13530*/  ISETP.GE.AND P6, PT, R3.reuse, R161.reuse, PT ;  /* 0x000000a10300720c */ /* 0x0c0fe40003fc6270 */
[----:B------:R-:W-:Y:S02]  /*13540*/  ISETP.GE.AND P1, PT, R3, R162, PT ;  /* 0x000000a20300720c */ /* 0x000fe40003f26270 */
[----:B------:R-:W-:Y:S02]  /*13550*/  ISETP.GE.AND P4, PT, R28, R161, PT ;  /* 0x000000a11c00720c */ /* 0x000fe40003f86270 */
[----:B------:R-:W-:Y:S02]  /*13560*/  LOP3.LUT R3, R132, 0x60, R127, 0xfe, !PT ;  /* 0x0000006084037812 */ /* 0x000fe400078efe7f */
[----:B------:R-:W-:-:S02]  /*13570*/  FSEL R171, R26, -INF , !P5 ;  /* 0xff8000001aab7808 */ /* 0x000fc40006800000 */
[----:B------:R-:W-:Y:S02]  /*13580*/  FSEL R175, R25, -INF , !P4 ;  /* 0xff80000019af7808 */ /* 0x000fe40006000000 */
[----:B------:R-:W-:Y:S02]  /*13590*/  FSEL R173, R24, -INF , !P3 ;  /* 0xff80000018ad7808 */ /* 0x000fe40005800000 */
[C---:B------:R-:W-:Y:S02]  /*135a0*/  ISETP.GE.AND P5, PT, R3.reuse, R161, PT ;  /* 0x000000a10300720c */ /* 0x040fe40003fa6270 */
[-C--:B------:R-:W-:Y:S01]  /*135b0*/  ISETP.GE.AND P4, PT, R3, R162.reuse, PT ;  /* 0x000000a20300720c */ /* 0x080fe20003f86270 */
[----:B------:R-:W-:Y:S01]  /*135c0*/  VIADD R3, R126, 0x59 ;  /* 0x000000597e037836 */ /* 0x000fe20000000000 */
[----:B------:R-:W-:Y:S02]  /*135d0*/  ISETP.GE.AND P3, PT, R28, R162, PT ;  /* 0x000000a21c00720c */ /* 0x000fe40003f66270 */
[----:B------:R-:W-:Y:S01]  /*135e0*/  FSEL R167, R22, -INF , !P1 ;  /* 0xff80000016a77808 */ /* 0x000fe20004800000 */
[----:B------:R-:W-:Y:S01]  /*135f0*/  VIADD R22, R126, 0x61 ;  /* 0x000000617e167836 */ /* 0x000fe20000000000 */
[----:B------:R-:W-:-:S02]  /*13600*/  FSEL R169, R27, -INF , !P3 ;  /* 0xff8000001ba97808 */ /* 0x000fc40005800000 */
[----:B------:R-:W-:Y:S02]  /*13610*/  LOP3.LUT R24, R132, 0x68, R127, 0xfe, !PT ;  /* 0x0000006884187812 */ /* 0x000fe400078efe7f */
[----:B------:R-:W-:Y:S02]  /*13620*/  FSEL R179, R20, -INF , !P6 ;  /* 0xff80000014b37808 */ /* 0x000fe40007000000 */
[C---:B------:R-:W-:Y:S02]  /*13630*/  ISETP.GE.AND P3, PT, R3.reuse, R161, PT ;  /* 0x000000a10300720c */ /* 0x040fe40003f66270 */
[-C--:B------:R-:W-:Y:S02]  /*13640*/  ISETP.GE.AND P6, PT, R3, R162.reuse, PT ;  /* 0x000000a20300720c */ /* 0x080fe40003fc6270 */
[----:B------:R-:W-:Y:S02]  /*13650*/  FSEL R3, R120, -INF , !P5 ;  /* 0xff80000078037808 */ /* 0x000fe40006800000 */
[----:B------:R-:W-:-:S02]  /*13660*/  ISETP.GE.AND P5, PT, R22, R162, PT ;  /* 0x000000a21600720c */ /* 0x000fc40003fa6270 */
[----:B------:R-:W-:Y:S02]  /*13670*/  ISETP.GE.AND P1, PT, R24, R161, PT ;  /* 0x000000a11800720c */ /* 0x000fe40003f26270 */
[----:B------:R-:W-:Y:S02]  /*13680*/  LOP3.LUT R20, R132, 0x70, R127, 0xfe, !PT ;  /* 0x0000007084147812 */ /* 0x000fe400078efe7f */
[----:B------:R-:W-:Y:S02]  /*13690*/  FSEL R117, R123, -INF , !P5 ;  /* 0xff8000007b757808 */ /* 0x000fe40006800000 */
[----:B------:R-:W-:Y:S02]  /*136a0*/  FSEL R177, R21, -INF , !P3 ;  /* 0xff80000015b17808 */ /* 0x000fe40005800000 */
[----:B------:R-:W-:Y:S02]  /*136b0*/  FSEL R165, R23, -INF , !P6 ;  /* 0xff80000017a57808 */ /* 0x000fe40007000000 */
[----:B------:R-:W-:-:S02]  /*136c0*/  FSEL R119, R122, -INF , !P4 ;  /* 0xff8000007a777808 */ /* 0x000fc40006000000 */
[CC--:B------:R-:W-:Y:S02]  /*136d0*/  ISETP.GE.AND P5, PT, R17.reuse, R161.reuse, PT ;  /* 0x000000a11100720c */ /* 0x0c0fe40003fa6270 */
[----:B------:R-:W-:Y:S02]  /*136e0*/  FSEL R120, R12, -INF , !P1 ;  /* 0xff8000000c787808 */ /* 0x000fe40004800000 */
[-C--:B------:R-:W-:Y:S02]  /*136f0*/  ISETP.GE.AND P3, PT, R24, R162.reuse, PT ;  /* 0x000000a21800720c */ /* 0x080fe40003f66270 */
[-C--:B------:R-:W-:Y:S02]  /*13700*/  ISETP.GE.AND P6, PT, R22, R161.reuse, PT ;  /* 0x000000a11600720c */ /* 0x080fe40003fc6270 */
[----:B------:R-:W-:Y:S02]  /*13710*/  ISETP.GE.AND P4, PT, R20, R161, PT ;  /* 0x000000a11400720c */ /* 0x000fe40003f86270 */
[----:B------:R-:W-:-:S02]  /*13720*/  ISETP.GE.AND P1, PT, R17, R162, PT ;  /* 0x000000a21100720c */ /* 0x000fc40003f26270 */
[----:B------:R-:W-:Y:S02]  /*13730*/  FSEL R143, R13, -INF , !P5 ;  /* 0xff8000000d8f7808 */ /* 0x000fe40006800000 */
[----:B------:R-:W-:Y:S02]  /*13740*/  LOP3.LUT R12, R132, 0x78, R127, 0xfe, !PT ;  /* 0x00000078840c7812 */ /* 0x000fe400078efe7f */
[----:B------:R-:W-:Y:S02]  /*13750*/  FSEL R121, R121, -INF , !P6 ;  /* 0xff80000079797808 */ /* 0x000fe40007000000 */
[----:B------:R-:W-:Y:S02]  /*13760*/  FSEL R125, R14, -INF , !P3 ;  /* 0xff8000000e7d7808 */ /* 0x000fe40005800000 */
[----:B------:R-:W-:Y:S02]  /*13770*/  ISETP.GE.AND P5, PT, R16, R162, PT ;  /* 0x000000a21000720c */ /* 0x000fe40003fa6270 */
[----:B------:R-:W-:-:S02]  /*13780*/  FSEL R124, R15, -INF , !P1 ;  /* 0xff8000000f7c7808 */ /* 0x000fc40004800000 */
[----:B------:R-:W-:Y:S01]  /*13790*/  FSEL R127, R8, -INF , !P4 ;  /* 0xff800000087f7808 */ /* 0x000fe20006000000 */
[----:B------:R-:W-:Y:S01]  /*137a0*/  VIADD R8, R126, 0x79 ;  /* 0x000000797e087836 */ /* 0x000fe20000000000 */
[-C--:B------:R-:W-:Y:S02]  /*137b0*/  ISETP.GE.AND P6, PT, R20, R162.reuse, PT ;  /* 0x000000a21400720c */ /* 0x080fe40003fc6270 */
[-C--:B------:R-:W-:Y:S02]  /*137c0*/  ISETP.GE.AND P3, PT, R16, R161.reuse, PT ;  /* 0x000000a11000720c */ /* 0x080fe40003f66270 */
[C---:B------:R-:W-:Y:S02]  /*137d0*/  ISETP.GE.AND P1, PT, R126.reuse, R161, PT ;  /* 0x000000a17e00720c */ /* 0x040fe40003f26270 */
[----:B------:R-:W-:Y:S02]  /*137e0*/  ISETP.GE.AND P4, PT, R126, R162, PT ;  /* 0x000000a27e00720c */ /* 0x000fe40003f86270 */
        /* <DEDUP_REMOVED lines=8> */
[----:B------:R-:W-:Y:S02]  /*13870*/  FSEL R9, R118, -INF , !P4 ;  /* 0xff80000076097808 */ /* 0x000fe40006000000 */
[----:B------:R-:W-:Y:S02]  /*13880*/  FSEL R129, R4, -INF , !P6 ;  /* 0xff80000004817808 */ /* 0x000fe40007000000 */
[----:B------:R-:W-:Y:S02]  /*13890*/  FSEL R128, R5, -INF , !P5 ;  /* 0xff80000005807808 */ /* 0x000fe40006800000 */
[----:B------:R-:W-:Y:S02]  /*138a0*/  FSEL R118, R6, -INF , !P3 ;  /* 0xff80000006767808 */ /* 0x000fe40005800000 */
[----:B------:R-:W-:Y:S01]  /*138b0*/  FSEL R116, R7, -INF , !P1 ;  /* 0xff80000007747808 */ /* 0x000fe20004800000 */
[----:B------:R-:W-:Y:S06]  /*138c0*/  @!P0 BRA `(.L_x_2078) ;  /* 0x00000004006c8947 */ /* 0x000fec0003800000 */
[----:B------:R-:W-:Y:S05]  /*138d0*/  @!P2 BRA `(.L_x_2079) ;  /* 0x0000000000eca947 */ /* 0x000fea0003800000 */
[----:B------:R-:W1:Y:S01]  /*138e0*/  LDC R5, c[0x0][0x380] ;  /* 0x0000e000ff057b82 */ /* 0x000e620000000800 */
[C---:B------:R-:W-:Y:S01]  /*138f0*/  IADD3 R12, R132.reuse, -0x80, RZ ;  /* 0xffffff80840c7810 */ /* 0x040fe20007ffe0ff */
[----:B------:R-:W-:Y:S01]  /*13900*/  ULDC.64 UR10, c[0x0][0x248] ;  /* 0x00009200000a7ab9 */ /* 0x000fe20000000a00 */
[----:B------:R-:W-:Y:S01]  /*13910*/  IABS R8, R132 ;  /* 0x0000008400087213 */ /* 0x000fe20000000000 */
[----:B------:R-:W-:Y:S01]  /*13920*/  ULDC.64 UR4, c[0x0][0x230] ;  /* 0x00008c0000047ab9 */ /* 0x000fe20000000a00 */
        /* <DEDUP_REMOVED lines=10> */
[----:B-1----:R-:W-:Y:S02]  /*139d0*/  IMAD.MOV R7, RZ, RZ, -R15 ;  /* 0x000000ffff077224 */ /* 0x002fe400078e0a0f */
[----:B------:R-:W-:Y:S02]  /*139e0*/  IMAD.MOV.U32 R14, RZ, RZ, RZ ;  /* 0x000000ffff0e7224 */ /* 0x000fe400078e00ff */
        /* <DEDUP_REMOVED lines=16> */
[----:B------:R-:W-:Y:S02]  /*13af0*/  ISETP.NE.AND P1, PT, R5, RZ, PT ;  /* 0x000000ff0500720c */ /* 0x000fe40003f25270 */
[----:B------:R-:W-:-:S07]  /*13b00*/  LOP3.LUT R4, RZ, R5, RZ, 0x33, !PT ;  /* 0x00000005ff047212 */ /* 0x000fce00078e33ff */
        /* <DEDUP_REMOVED lines=11> */
[----:B------:R-:W-:-:S05]  /*13bc0*/  IMAD R7, R4, R5, -0x80 ;  /* 0xffffff8004077424 */ /* 0x000fca00078e0205 */
[----:B------:R-:W-:-:S05]  /*13bd0*/  SHF.R.S32.HI R4, RZ, 0x1f, R7 ;  /* 0x0000001fff047819 */ /* 0x000fca0000011407 */
[----:B------:R-:W-:-:S04]  /*13be0*/  IMAD R4, R4, UR10, RZ ;  /* 0x0000000a04047c24 */ /* 0x000fc8000f8e02ff */
[C---:B------:R-:W-:Y:S02]  /*13bf0*/  IMAD R4, R7.reuse, UR11, R4 ;  /* 0x0000000b07047c24 */ /* 0x040fe4000f8e0204 */
[----:B--2---:R-:W-:Y:S02]  /*13c00*/  IMAD.IADD R6, R6, 0x1, -R13 ;  /* 0x0000000106067824 */ /* 0x004fe400078e0a0d */
[----:B------:R-:W-:-:S03]  /*13c10*/  IMAD.WIDE.U32 R12, R7, UR10, RZ ;  /* 0x0000000a070c7c25 */ /* 0x000fc6000f8e00ff */
[----:B------:R-:W-:Y:S02]  /*13c20*/  SHF.R.S32.HI R5, RZ, 0x1f, R6 ;  /* 0x0000001fff057819 */ /* 0x000fe40000011406 */
[----:B------:R-:W-:-:S03]  /*13c30*/  IADD3 R13, R13, R4, RZ ;  /* 0x000000040d0d7210 */ /* 0x000fc60007ffe0ff */
[----:B------:R-:W-:-:S04]  /*13c40*/  IMAD R5, R5, UR4, RZ ;  /* 0x0000000405057c24 */ /* 0x000fc8000f8e02ff */
[C---:B------:R-:W-:Y:S02]  /*13c50*/  IMAD R5, R6.reuse, UR5, R5 ;  /* 0x0000000506057c24 */ /* 0x040fe4000f8e0205 */
[----:B------:R-:W-:-:S04]  /*13c60*/  IMAD.WIDE.U32 R6, R6, UR4, R12 ;  /* 0x0000000406067c25 */ /* 0x000fc8000f8e000c */
[----:B------:R-:W-:Y:S01]  /*13c70*/  IMAD.IADD R4, R7, 0x1, R5 ;  /* 0x0000000107047824 */ /* 0x000fe200078e0205 */
[----:B------:R-:W-:Y:S06]  /*13c80*/  BRA `(.L_x_2080) ;  /* 0x0000000000107947 */ /* 0x000fec0003800000 */
.L_x_2079:
[----:B------:R-:W-:Y:S02]  /*13c90*/  ULDC UR10, c[0x0][0x248] ;  /* 0x00009200000a7ab9 */ /* 0x000fe40000000800 */
[----:B------:R-:W-:-:S06]  /*13ca0*/  USHF.L.U32 UR4, UR10, 0x7, URZ ;  /* 0x000000070a047899 */ /* 0x000fcc000800063f */
[----:B------:R-:W-:-:S04]  /*13cb0*/  IADD3 R6, RZ, -UR4, RZ ;  /* 0x80000004ff067c10 */ /* 0x000fc8000fffe0ff */
[----:B------:R-:W-:-:S07]  /*13cc0*/  SHF.R.S32.HI R4, RZ, 0x1f, R6 ;  /* 0x0000001fff047819 */ /* 0x000fce0000011406 */
.L_x_2080:
[----:B------:R-:W-:Y:S01]  /*13cd0*/  USHF.L.U32 UR4, UR10, 0x6, URZ ;  /* 0x000000060a047899 */ /* 0x000fe2000800063f */
[C---:B------:R-:W-:Y:S01]  /*13ce0*/  LEA R156, P0, R6.reuse, R156, 0x1 ;  /* 0x0000009c069c7211 */ /* 0x040fe200078008ff */
[----:B------:R-:W-:Y:S02]  /*13cf0*/  ULDC UR5, c[0x0][0x24c] ;  /* 0x0000930000057ab9 */ /* 0x000fe40000000800 */
[----:B------:R-:W-:Y:S01]  /*13d00*/  USHF.L.U64.HI UR5, UR10, 0x6, UR5 ;  /* 0x000000060a057899 */ /* 0x000fe20008010205 */
        /* <DEDUP_REMOVED lines=23> */
.L_x_2078:
        /* <DEDUP_REMOVED lines=89> */
[----:B------:R-:W-:Y:S01]  /*14410*/  FMUL.FTZ R2, R2, UR8 ;  /* 0x0000000802027c20 */ /* 0x000fe20008410000 */
[----:B------:R-:W-:Y:S01]  /*14420*/  FSEL R5, R137, RZ, P0 ;  /* 0x000000ff89057208 */ /* 0x000fe20000000000 */
[----:B------:R-:W-:Y:S01]  /*14430*/  MUFU.EX2 R140, R140 ;  /* 0x0000008c008c7308 */ /* 0x000fe20000000800 */
[----:B------:R-:W-:Y:S01]  /*14440*/  FSEL R132, R132, RZ, P0 ;  /* 0x000000ff84847208 */ /* 0x000fe20000000000 */
[--C-:B------:R-:W-:Y:S01]  /*14450*/  FFMA.FTZ R168, R173, UR8, -R138.reuse ;  /* 0x00000008ada87c23 */ /* 0x100fe2000801088a */
[--C-:B------:R-:W-:Y:S01]  /*14460*/  FFMA.FTZ R175, R175, UR8, -R138.reuse ;  /* 0x00000008afaf7c23 */ /* 0x100fe2000801088a */
[----:B------:R-:W-:Y:S01]  /*14470*/  FADD.FTZ R0, R0, -R5 ;  /* 0x8000000500007221 */ /* 0x000fe20000010000 */
[----:B------:R-:W-:Y:S01]  /*14480*/  FFMA.FTZ R166, R179, UR8, -R138 ;  /* 0x00000008b3a67c23 */ /* 0x000fe2000801088a */
[--C-:B------:R-:W-:Y:S01]  /*14490*/  FFMA.FTZ R133, R9, UR8, -R132.reuse ;  /* 0x0000000809857c23 */ /* 0x100fe20008010884 */
[--C-:B------:R-:W-:Y:S01]  /*144a0*/  FFMA.FTZ R131, R237, UR8, -R132.reuse ;  /* 0x00000008ed837c23 */ /* 0x100fe20008010884 */
[----:B------:R-:W1:Y:S01]  /*144b0*/  LDSM.16.MT88.4 R8, [R146+0x9000] ;  /* 0x009000009208783b */ /* 0x000e620000004200 */
[--C-:B------:R-:W-:Y:S01]  /*144c0*/  FFMA.FTZ R130, R239, UR8, -R132.reuse ;  /* 0x00000008ef827c23 */ /* 0x100fe20008010884 */
[--C-:B------:R-:W-:Y:S01]  /*144d0*/  FFMA.FTZ R141, R141, UR8, -R132.reuse ;  /* 0x000000088d8d7c23 */ /* 0x100fe20008010884 */
[----:B------:R-:W-:Y:S01]  /*144e0*/  FMUL.FTZ R0, R0, UR8 ;  /* 0x0000000800007c20 */ /* 0x000fe20008410000 */
[----:B------:R-:W2:Y:S01]  /*144f0*/  MUFU.EX2 R136, R136 ;  /* 0x0000008800887308 */ /* 0x000ea20000000800 */
[--C-:B------:R-:W-:Y:S01]  /*14500*/  FFMA.FTZ R181, R181, UR8, -R132.reuse ;  /* 0x00000008b5b57c23 */ /* 0x100fe20008010884 */
[--C-:B------:R-:W-:Y:S01]  /*14510*/  FFMA.FTZ R161, R183, UR8, -R132.reuse ;  /* 0x00000008b7a17c23 */ /* 0x100fe20008010884 */
[----:B------:R-:W-:Y:S01]  /*14520*/  FFMA.FTZ R162, R185, UR8, -R132 ;  /* 0x00000008b9a27c23 */ /* 0x000fe20008010884 */
[----:B------:R-:W-:Y:S01]  /*14530*/  FFMA.FTZ R173, R177, UR8, -R138 ;  /* 0x00000008b1ad7c23 */ /* 0x000fe2000801088a */
[--C-:B------:R-:W-:Y:S01]  /*14540*/  FFMA.FTZ R170, R171, UR8, -R132.reuse ;  /* 0x00000008abaa7c23 */ /* 0x100fe20008010884 */
[--C-:B------:R-:W-:Y:S01]  /*14550*/  FFMA.FTZ R169, R169, UR8, -R132.reuse ;  /* 0x00000008a9a97c23 */ /* 0x100fe20008010884 */
[--C-:B------:R-:W-:Y:S01]  /*14560*/  FFMA.FTZ R167, R167, UR8, -R132.reuse ;  /* 0x00000008a7a77c23 */ /* 0x100fe20008010884 */
[----:B------:R-:W-:Y:S01]  /*14570*/  MUFU.EX2 R135, R135 ;  /* 0x0000008700877308 */ /* 0x000fe20000000800 */
[----:B------:R-:W-:Y:S01]  /*14580*/  FFMA.FTZ R172, R165, UR8, -R132 ;  /* 0x00000008a5ac7c23 */ /* 0x000fe20008010884 */
[----:B------:R-:W-:Y:S01]  /*14590*/  FFMA.FTZ R121, R121, UR8, -R138 ;  /* 0x0000000879797c23 */ /* 0x000fe2000801088a */
[--C-:B------:R-:W-:Y:S01]  /*145a0*/  FFMA.FTZ R119, R119, UR8, -R132.reuse ;  /* 0x0000000877777c23 */ /* 0x100fe20008010884 */
[--C-:B------:R-:W-:Y:S01]  /*145b0*/  FFMA.FTZ R124, R124, UR8, -R132.reuse ;  /* 0x000000087c7c7c23 */ /* 0x100fe20008010884 */
[--C-:B------:R-:W-:Y:S01]  /*145c0*/  FFMA.FTZ R123, R123, UR8, -R132.reuse ;  /* 0x000000087b7b7c23 */ /* 0x100fe20008010884 */
[--C-:B------:R-:W-:Y:S01]  /*145d0*/  FFMA.FTZ R122, R122, UR8, -R132.reuse ;  /* 0x000000087a7a7c23 */ /* 0x100fe20008010884 */
[----:B------:R-:W-:Y:S01]  /*145e0*/  FFMA.FTZ R118, R118, UR8, -R132 ;  /* 0x0000000876767c23 */ /* 0x000fe20008010884 */
[----:B------:R-:W3:Y:S01]  /*145f0*/  MUFU.EX2 R134, R134 ;  /* 0x0000008600867308 */ /* 0x000ee20000000800 */
[----:B--2---:R-:W-:-:S07]  /*14600*/  F2FP.F16.F32.PACK_AB R4, R136, R140 ;  /* 0x0000008c8804723e */ /* 0x004fce00000000ff */
[----:B------:R-:W-:Y:S08]  /*14610*/  MUFU.EX2 R133, R133 ;  /* 0x0000008500857308 */ /* 0x000ff00000000800 */
[----:B------:R-:W2:Y:S01]  /*14620*/  MUFU.EX2 R131, R131 ;  /* 0x0000008300837308 */ /* 0x000ea20000000800 */
[----:B---3--:R-:W-:-:S07]  /*14630*/  F2FP.F16.F32.PACK_AB R6, R134, R135 ;  /* 0x000000878606723e */ /* 0x008fce00000000ff */
[----:B------:R-:W-:Y:S08]  /*14640*/  MUFU.EX2 R130, R130 ;  /* 0x0000008200827308 */ /* 0x000ff00000000800 */
[----:B------:R-:W3:Y:S01]  /*14650*/  MUFU.EX2 R141, R141 ;  /* 0x0000008d008d7308 */ /* 0x000ee20000000800 */
[----:B--2---:R-:W-:-:S07]  /*14660*/  F2FP.F16.F32.PACK_AB R5, R131, R133 ;  /* 0x000000858305723e */ /* 0x004fce00000000ff */
[----:B------:R-:W2:Y:S08]  /*14670*/  MUFU.EX2 R142, R2 ;  /* 0x00000002008e7308 */ /* 0x000eb00000000800 */
[----:B------:R-:W4:Y:S01]  /*14680*/  MUFU.EX2 R0, R0 ;  /* 0x0000000000007308 */ /* 0x000f220000000800 */
[----:B---3--:R-:W-:-:S07]  /*14690*/  F2FP.F16.F32.PACK_AB R7, R141, R130 ;  /* 0x000000828d07723e */ /* 0x008fce00000000ff */
        /* <DEDUP_REMOVED lines=43> */
[--C-:B------:R-:W-:Y:S01]  /*14950*/  FFMA.FTZ R76, R67, UR8, -R132.reuse ;  /* 0x00000008434c7c23 */ /* 0x100fe20008010884 */
[-C--:B------:R-:W-:Y:S01]  /*14960*/  FMUL.FTZ R48, R96, R142.reuse ;  /* 0x0000008e60307220 */ /* 0x080fe20000410000 */
[----:B------:R-:W-:Y:S01]  /*14970*/  FMUL.FTZ R49, R97, R142 ;  /* 0x0000008e61317220 */ /* 0x000fe20000410000 */
[-C--:B------:R-:W-:Y:S01]  /*14980*/  FMUL.FTZ R50, R98, R0.reuse ;  /* 0x0000000062327220 */ /* 0x080fe20000410000 */
[----:B------:R-:W-:Y:S01]  /*14990*/  FMUL.FTZ R51, R99, R0 ;  /* 0x0000000063337220 */ /* 0x000fe20000410000 */
[----:B------:R-:W-:Y:S01]  /*149a0*/  FFMA.FTZ R79, R65, UR8, -R132 ;  /* 0x00000008414f7c23 */ /* 0x000fe20008010884 */
[-C--:B------:R-:W-:Y:S01]  /*149b0*/  FMUL.FTZ R100, R100, R142.reuse ;  /* 0x0000008e64647220 */ /* 0x080fe20000410000 */
[----:B------:R-:W-:Y:S01]  /*149c0*/  FMUL.FTZ R101, R101, R142 ;  /* 0x0000008e65657220 */ /* 0x000fe20000410000 */
[-C--:B------:R-:W-:Y:S01]  /*149d0*/  FMUL.FTZ R102, R102, R0.reuse ;  /* 0x0000000066667220 */ /* 0x080fe20000410000 */
[----:B------:R-:W-:Y:S01]  /*149e0*/  FMUL.FTZ R103, R103, R0 ;  /* 0x0000000067677220 */ /* 0x000fe20000410000 */
[----:B------:R-:W2:Y:S01]  /*149f0*/  LDSM.16.MT88.4 R64, [R144+0x9400] ;  /* 0x009400009040783b */ /* 0x000ea20000004200 */
[C---:B-1----:R-:W-:Y:S01]  /*14a00*/  HMMA.16816.F32 R12, R4.reuse, R8, R12 ;  /* 0x00000008040c723c */ /* 0x042fe2000000180c */
[--C-:B------:R-:W-:Y:S01]  /*14a10*/  FFMA.FTZ R73, R231, UR8, -R138.reuse ;  /* 0x00000008e7497c23 */ /* 0x100fe2000801088a */
[--C-:B------:R-:W-:Y:S01]  /*14a20*/  FFMA.FTZ R2, R233, UR8, -R138.reuse ;  /* 0x00000008e9027c23 */ /* 0x100fe2000801088a */
[--C-:B------:R-:W-:Y:S01]  /*14a30*/  FFMA.FTZ R75, R235, UR8, -R138.reuse ;  /* 0x00000008eb4b7c23 */ /* 0x100fe2000801088a */
[----:B------:R-:W-:Y:S01]  /*14a40*/  FFMA.FTZ R72, R229, UR8, -R138 ;  /* 0x00000008e5487c23 */ /* 0x000fe2000801088a */
[--C-:B------:R-:W-:Y:S01]  /*14a50*/  FFMA.FTZ R77, R61, UR8, -R132.reuse ;  /* 0x000000083d4d7c23 */ /* 0x100fe20008010884 */
[C---:B------:R-:W-:Y:S01]  /*14a60*/  HMMA.16816.F32 R28, R4.reuse, R24, R28 ;  /* 0x00000018041c723c */ /* 0x040fe2000000181c */
[----:B------:R-:W-:Y:S01]  /*14a70*/  FFMA.FTZ R74, R63, UR8, -R132 ;  /* 0x000000083f4a7c23 */ /* 0x000fe20008010884 */
[----:B------:R-:W-:Y:S01]  /*14a80*/  MUFU.EX2 R73, R73 ;  /* 0x0000004900497308 */ /* 0x000fe20000000800 */
[--C-:B------:R-:W-:Y:S01]  /*14a90*/  FFMA.FTZ R81, R221, UR8, -R138.reuse ;  /* 0x00000008dd517c23 */ /* 0x100fe2000801088a */
[--C-:B------:R-:W-:Y:S01]  /*14aa0*/  FFMA.FTZ R80, R225, UR8, -R138.reuse ;  /* 0x00000008e1507c23 */ /* 0x100fe2000801088a */
[--C-:B------:R-:W-:Y:S01]  /*14ab0*/  FFMA.FTZ R78, R227, UR8, -R138.reuse ;  /* 0x00000008e34e7c23 */ /* 0x100fe2000801088a */
[C---:B------:R-:W-:Y:S01]  /*14ac0*/  HMMA.16816.F32 R36, R4.reuse, R32, R36 ;  /* 0x000000200424723c */ /* 0x040fe20000001824 */
[----:B------:R-:W-:Y:S01]  /*14ad0*/  FFMA.FTZ R83, R223, UR8, -R138 ;  /* 0x00000008df537c23 */ /* 0x000fe2000801088a */
[----:B------:R-:W-:Y:S01]  /*14ae0*/  FFMA.FTZ R82, R219, UR8, -R132 ;  /* 0x00000008db527c23 */ /* 0x000fe20008010884 */
[--C-:B------:R-:W-:Y:S01]  /*14af0*/  FFMA.FTZ R91, R205, UR8, -R138.reuse ;  /* 0x00000008cd5b7c23 */ /* 0x100fe2000801088a */
[----:B------:R-:W1:Y:S01]  /*14b00*/  MUFU.EX2 R2, R2 ;  /* 0x0000000200027308 */ /* 0x000e620000000800 */
[--C-:B------:R-:W-:Y:S01]  /*14b10*/  FFMA.FTZ R88, R207, UR8, -R138.reuse ;  /* 0x00000008cf587c23 */ /* 0x100fe2000801088a */
[C---:B------:R-:W-:Y:S01]  /*14b20*/  HMMA.16816.F32 R44, R4.reuse, R40, R44 ;  /* 0x00000028042c723c */ /* 0x040fe2000000182c */
[----:B------:R-:W-:Y:S01]  /*14b30*/  FFMA.FTZ R89, R209, UR8, -R138 ;  /* 0x00000008d1597c23 */ /* 0x000fe2000801088a */
[--C-:B------:R-:W-:Y:S01]  /*14b40*/  FFMA.FTZ R90, R203, UR8, -R132.reuse ;  /* 0x00000008cb5a7c23 */ /* 0x100fe20008010884 */
[--C-:B------:R-:W-:Y:S01]  /*14b50*/  FFMA.FTZ R95, R201, UR8, -R132.reuse ;  /* 0x00000008c95f7c23 */ /* 0x100fe20008010884 */
[--C-:B------:R-:W-:Y:S01]  /*14b60*/  FFMA.FTZ R93, R197, UR8, -R132.reuse ;  /* 0x00000008c55d7c23 */ /* 0x100fe20008010884 */
[----:B------:R-:W-:Y:S01]  /*14b70*/  FFMA.FTZ R92, R199, UR8, -R132 ;  /* 0x00000008c75c7c23 */ /* 0x000fe20008010884 */
[C---:B------:R-:W-:Y:S01]  /*14b80*/  HMMA.16816.F32 R8, R4.reuse, R10, R68 ;  /* 0x0000000a0408723c */ /* 0x040fe20000001844 */
[----:B------:R-:W-:Y:S01]  /*14b90*/  MUFU.EX2 R75, R75 ;  /* 0x0000004b004b7308 */ /* 0x000fe20000000800 */
[----:B------:R-:W-:Y:S01]  /*14ba0*/  LDSM.16.MT88.4 R68, [R146+0x9400] ;  /* 0x009400009244783b */ /* 0x000fe20000004200 */
[--C-:B------:R-:W-:Y:S01]  /*14bb0*/  FFMA.FTZ R94, R189, UR8, -R138.reuse ;  /* 0x00000008bd5e7c23 */ /* 0x100fe2000801088a */
[--C-:B------:R-:W-:Y:S01]  /*14bc0*/  FFMA.FTZ R97, R195, UR8, -R138.reuse ;  /* 0x00000008c3617c23 */ /* 0x100fe2000801088a */
[--C-:B------:R-:W-:Y:S01]  /*14bd0*/  FFMA.FTZ R96, R193, UR8, -R138.reuse ;  /* 0x00000008c1607c23 */ /* 0x100fe2000801088a */
[C---:B------:R-:W-:Y:S01]  /*14be0*/  HMMA.16816.F32 R24, R4.reuse, R26, R84 ;  /* 0x0000001a0418723c */ /* 0x040fe20000001854 */
[----:B------:R-:W-:Y:S01]  /*14bf0*/  FFMA.FTZ R99, R191, UR8, -R138 ;  /* 0x00000008bf637c23 */ /* 0x000fe2000801088a */
[----:B------:R-:W-:Y:S01]  /*14c00*/  FFMA.FTZ R98, R187, UR8, -R132 ;  /* 0x00000008bb627c23 */ /* 0x000fe20008010884 */
[----:B------:R-:W3:Y:S01]  /*14c10*/  MUFU.EX2 R72, R72 ;  /* 0x0000004800487308 */ /* 0x000ee20000000800 */
[----:B-1----:R-:W-:Y:S01]  /*14c20*/  F2FP.F16.F32.PACK_AB R60, R2, R73 ;  /* 0x00000049023c723e */ /* 0x002fe200000000ff */
[----:B------:R-:W-:Y:S01]  /*14c30*/  FFMA.FTZ R163, R163, R142, R140 ;  /* 0x0000008ea3a37223 */ /* 0x000fe2000001008c */
[C---:B------:R-:W-:Y:S01]  /*14c40*/  HMMA.16816.F32 R32, R4.reuse, R34, R108 ;  /* 0x000000220420723c */ /* 0x040fe2000000186c */
[--C-:B------:R-:W-:Y:S01]  /*14c50*/  FFMA.FTZ R85, R217, UR8, -R132.reuse ;  /* 0x00000008d9557c23 */ /* 0x100fe20008010884 */
[--C-:B------:R-:W-:Y:S01]  /*14c60*/  FFMA.FTZ R87, R215, UR8, -R132.reuse ;  /* 0x00000008d7577c23 */ /* 0x100fe20008010884 */
[----:B------:R-:W-:Y:S01]  /*14c70*/  FFMA.FTZ R84, R213, UR8, -R132 ;  /* 0x00000008d5547c23 */ /* 0x000fe20008010884 */
[--C-:B------:R-:W-:Y:S01]  /*14c80*/  FFMA.FTZ R86, R211, UR8, -R138.reuse ;  /* 0x00000008d3567c23 */ /* 0x100fe2000801088a */
[----:B------:R-:W-:Y:S01]  /*14c90*/  MUFU.EX2 R76, R76 ;  /* 0x0000004c004c7308 */ /* 0x000fe20000000800 */
[C---:B------:R-:W-:Y:S01]  /*14ca0*/  HMMA.16816.F32 R40, R4.reuse, R42, R104 ;  /* 0x0000002a0428723c */ /* 0x040fe20000001868 */
[--C-:B------:R-:W-:Y:S01]  /*14cb0*/  FFMA.FTZ R140, R3, UR8, -R138.reuse ;  /* 0x00000008038c7c23 */ /* 0x100fe2000801088a */
[----:B------:R-:W-:Y:S01]  /*14cc0*/  FFMA.FTZ R3, R120, UR8, -R138 ;  /* 0x0000000878037c23 */ /* 0x000fe2000801088a */
[----:B------:R-:W-:Y:S01]  /*14cd0*/  FFMA.FTZ R142, R117, UR8, -R132 ;  /* 0x00000008758e7c23 */ /* 0x000fe20008010884 */
[----:B------:R-:W-:Y:S01]  /*14ce0*/  FFMA.FTZ R120, R143, UR8, -R138 ;  /* 0x000000088f787c23 */ /* 0x000fe2000801088a */
[----:B------:R-:W-:Y:S01]  /*14cf0*/  FFMA.FTZ R117, R125, UR8, -R132 ;  /* 0x000000087d757c23 */ /* 0x000fe20008010884 */
[C---:B------:R-:W-:Y:S01]  /*14d00*/  HMMA.16816.F32 R48, R4.reuse, R52, R48 ;  /* 0x000000340430723c */ /* 0x040fe20000001830 */
[----:B------:R-:W1:Y:S01]  /*14d10*/  MUFU.EX2 R79, R79 ;  /* 0x0000004f004f7308 */ /* 0x000e620000000800 */
[----:B---3--:R-:W-:Y:S01]  /*14d20*/  F2FP.F16.F32.PACK_AB R62, R72, R75 ;  /* 0x0000004b483e723e */ /* 0x008fe200000000ff */
[----:B------:R-:W-:Y:S01]  /*14d30*/  FFMA.FTZ R164, R164, R0, R133 ;  /* 0x00000000a4a47223 */ /* 0x000fe20000010085 */
[--C-:B------:R-:W-:Y:S01]  /*14d40*/  FFMA.FTZ R0, R126, UR8, -R138.reuse ;  /* 0x000000087e007c23 */ /* 0x100fe2000801088a */
[--C-:B------:R-:W-:Y:S01]  /*14d50*/  FFMA.FTZ R125, R127, UR8, -R138.reuse ;  /* 0x000000087f7d7c23 */ /* 0x100fe2000801088a */
[----:B------:R-:W-:Y:S01]  /*14d60*/  HMMA.16816.F32 R4, R4, R54, R100 ;  /* 0x000000360404723c */ /* 0x000fe20000001864 */
[----:B------:R-:W3:Y:S01]  /*14d70*/  LDSM.16.MT88.4 R52, [R144+0xb400] ;  /* 0x00b400009034783b */ /* 0x000ee20000004200 */
[--C-:B------:R-:W-:Y:S01]  /*14d80*/  FFMA.FTZ R126, R129, UR8, -R138.reuse ;  /* 0x00000008817e7c23 */ /* 0x100fe2000801088a */
[----:B------:R-:W-:Y:S01]  /*14d90*/  MUFU.EX2 R77, R77 ;  /* 0x0000004d004d7308 */ /* 0x000fe20000000800 */
[----:B------:R-:W-:Y:S01]  /*14da0*/  FFMA.FTZ R127, R128, UR8, -R138 ;  /* 0x00000008807f7c23 */ /* 0x000fe2000801088a */
[----:B------:R-:W-:Y:S01]  /*14db0*/  FFMA.FTZ R129, R116, UR8, -R132 ;  /* 0x0000000874817c23 */ /* 0x000fe20008010884 */
[----:B------:R-:W-:Y:S01]  /*14dc0*/  FADD.FTZ R136, R136, R163 ;  /* 0x000000a388887221 */ /* 0x000fe20000010000 */
[----:B------:R-:W-:Y:S01]  /*14dd0*/  FADD.FTZ R131, R131, R164 ;  /* 0x000000a483837221 */ /* 0x000fe20000010000 */
[----:B------:R-:W-:Y:S02]  /*14de0*/  LDSM.16.MT88.4 R108, [R144+0xcc00] ;  /* 0x00cc0000906c783b */ /* 0x000fe40000004200 */
[----:B------:R-:W-:Y:S01]  /*14df0*/  FADD.FTZ R135, R135, R136 ;  /* 0x0000008887877221 */ /* 0x000fe20000010000 */
[----:B------:R-:W4:Y:S01]  /*14e00*/  MUFU.EX2 R74, R74 ;  /* 0x0000004a004a7308 */ /* 0x000f220000000800 */
[----:B-1----:R-:W-:Y:S01]  /*14e10*/  F2FP.F16.F32.PACK_AB R61, R79, R76 ;  /* 0x0000004c4f3d723e */ /* 0x002fe200000000ff */
[----:B------:R-:W-:Y:S01]  /*14e20*/  FADD.FTZ R130, R130, R131 ;  /* 0x0000008382827221 */ /* 0x000fe20000010000 */
[----:B------:R-:W-:Y:S01]  /*14e30*/  FADD.FTZ R134, R134, R135 ;  /* 0x0000008786867221 */ /* 0x000fe20000010000 */
[----:B------:R-:W-:Y:S02]  /*14e40*/  LDSM.16.MT88.4 R104, [R146+0xec00] ;  /* 0x00ec00009268783b */ /* 0x000fe40000004200 */
[----:B------:R-:W-:Y:S01]  /*14e50*/  FADD.FTZ R141, R141, R130 ;  /* 0x000000828d8d7221 */ /* 0x000fe20000010000 */
[----:B------:R-:W-:Y:S01]  /*14e60*/  FADD.FTZ R73, R73, R134 ;  /* 0x0000008649497221 */ /* 0x000fe20000010000 */
[----:B------:R-:W-:Y:S02]  /*14e70*/  MUFU.EX2 R81, R81 ;  /* 0x0000005100517308 */ /* 0x000fe40000000800 */
[----:B------:R-:W-:Y:S01]  /*14e80*/  FADD.FTZ R76, R76, R141 ;  /* 0x0000008d4c4c7221 */ /* 0x000fe20000010000 */
[----:B------:R-:W-:-:S03]  /*14e90*/  FADD.FTZ R2, R2, R73 ;  /* 0x0000004902027221 */ /* 0x000fc60000010000 */
[----:B------:R-:W-:Y:S01]  /*14ea0*/  FADD.FTZ R76, R79, R76 ;  /* 0x0000004c4f4c7221 */ /* 0x000fe20000010000 */
[----:B------:R-:W-:Y:S01]  /*14eb0*/  FADD.FTZ R75, R75, R2 ;  /* 0x000000024b4b7221 */ /* 0x000fe20000010000 */
[----:B------:R-:W1:Y:S01]  /*14ec0*/  MUFU.EX2 R80, R80 ;  /* 0x0000005000507308 */ /* 0x000e620000000800 */
[----:B----4-:R-:W-:Y:S02]  /*14ed0*/  F2FP.F16.F32.PACK_AB R63, R74, R77 ;  /* 0x0000004d4a3f723e */ /* 0x010fe400000000ff */
[----:B------:R-:W-:-:S05]  /*14ee0*/  FADD.FTZ R72, R72, R75 ;  /* 0x0000004b48487221 */ /* 0x000fca0000010000 */
[C---:B--2---:R-:W-:Y:S01]  /*14ef0*/  HMMA.16816.F32 R16, R60.reuse, R64, R16 ;  /* 0x000000403c10723c */ /* 0x044fe20000001810 */
[----:B------:R-:W-:Y:S05]  /*14f00*/  MUFU.EX2 R78, R78 ;  /* 0x0000004e004e7308 */ /* 0x000fea0000000800 */
[C---:B------:R-:W-:Y:S01]  /*14f10*/  HMMA.16816.F32 R20, R60.reuse, R66, R20 ;  /* 0x000000423c14723c */ /* 0x040fe20000001814 */
[----:B------:R-:W2:Y:S02]  /*14f20*/  LDSM.16.MT88.4 R64, [R146+0xd400] ;  /* 0x00d400009240783b */ /* 0x000ea40000004200 */
[----:B------:R-:W-:Y:S03]  /*14f30*/  MUFU.EX2 R83, R83 ;  /* 0x0000005300537308 */ /* 0x000fe60000000800 */
[C---:B------:R-:W-:Y:S05]  /*14f40*/  HMMA.16816.F32 R28, R60.reuse, R56, R28 ;  /* 0x000000383c1c723c */ /* 0x040fea000000181c */
[----:B------:R-:W-:Y:S01]  /*14f50*/  MUFU.EX2 R82, R82 ;  /* 0x0000005200527308 */ /* 0x000fe20000000800 */
[C---:B------:R-:W-:Y:S01]  /*14f60*/  HMMA.16816.F32 R24, R60.reuse, R58, R24 ;  /* 0x0000003a3c18723c */ /* 0x040fe20000001818 */
[----:B------:R-:W4:Y:S05]  /*14f70*/  LDSM.16.MT88.4 R56, [R144+0xd400] ;  /* 0x00d400009038783b */ /* 0x000f2a0000004200 */
[C---:B---3--:R-:W-:Y:S01]  /*14f80*/  HMMA.16816.F32 R36, R60.reuse, R52, R36 ;  /* 0x000000343c24723c */ /* 0x048fe20000001824 */
[----:B------:R-:W3:Y:S05]  /*14f90*/  MUFU.EX2 R85, R85 ;  /* 0x0000005500557308 */ /* 0x000eea0000000800 */
[C---:B------:R-:W-:Y:S01]  /*14fa0*/  HMMA.16816.F32 R32, R60.reuse, R54, R32 ;  /* 0x000000363c20723c */ /* 0x040fe20000001820 */
[----:B------:R-:W5:Y:S02]  /*14fb0*/  LDSM.16.MT88.4 R52, [R146+0x9800] ;  /* 0x009800009234783b */ /* 0x000f640000004200 */
[----:B------:R-:W-:Y:S03]  /*14fc0*/  MUFU.EX2 R87, R87 ;  /* 0x0000005700577308 */ /* 0x000fe60000000800 */
[C---:B------:R-:W-:Y:S05]  /*14fd0*/  HMMA.16816.F32 R12, R60.reuse, R68, R12 ;  /* 0x000000443c0c723c */ /* 0x040fea000000180c */
[----:B------:R-:W4:Y:S01]  /*14fe0*/  MUFU.EX2 R84, R84 ;  /* 0x0000005400547308 */ /* 0x000f220000000800 */
[----:B------:R-:W-:Y:S01]  /*14ff0*/  HMMA.16816.F32 R8, R60, R70, R8 ;  /* 0x000000463c08723c */ /* 0x000fe20000001808 */
[----:B-1----:R-:W-:-:S02]  /*15000*/  F2FP.F16.F32.PACK_AB R68, R80, R81 ;  /* 0x000000515044723e */ /* 0x002fc400000000ff */
[----:B---3--:R-:W-:-:S03]  /*15010*/  F2FP.F16.F32.PACK_AB R69, R85, R82 ;  /* 0x000000525545723e */ /* 0x008fc600000000ff */
[C---:B--2---:R-:W-:Y:S01]  /*15020*/  HMMA.16816.F32 R44, R60.reuse, R64, R44 ;  /* 0x000000403c2c723c */ /* 0x044fe2000000182c */
[----:B------:R-:W-:Y:S01]  /*15030*/  F2FP.F16.F32.PACK_AB R70, R83, R78 ;  /* 0x0000004e5346723e */ /* 0x000fe200000000ff */
[----:B------:R-:W-:Y:S04]  /*15040*/  MUFU.EX2 R91, R91 ;  /* 0x0000005b005b7308 */ /* 0x000fe80000000800 */
[C---:B------:R-:W-:Y:S01]  /*15050*/  HMMA.16816.F32 R40, R60.reuse, R66, R40 ;  /* 0x000000423c28723c */ /* 0x040fe20000001828 */
[----:B------:R-:W1:Y:S01]  /*15060*/  LDSM.16.MT88.4 R64, [R144+0x9800] ;  /* 0x009800009040783b */ /* 0x000e620000004200 */
[----:B----4-:R-:W-:Y:S02]  /*15070*/  F2FP.F16.F32.PACK_AB R71, R84, R87 ;  /* 0x000000575447723e */ /* 0x010fe400000000ff */
[----:B------:R-:W2:Y:S02]  /*15080*/  MUFU.EX2 R88, R88 ;  /* 0x0000005800587308 */ /* 0x000ea40000000800 */
[C---:B------:R-:W-:Y:S06]  /*15090*/  HMMA.16816.F32 R48, R60.reuse, R56, R48 ;  /* 0x000000383c30723c */ /* 0x040fec0000001830 */
[----:B------:R-:W-:Y:S01]  /*150a0*/  HMMA.16816.F32 R4, R60, R58, R4 ;  /* 0x0000003a3c04723c */ /* 0x000fe20000001804 */
[----:B------:R-:W3:Y:S01]  /*150b0*/  LDSM.16.MT88.4 R60, [R146+0xb800] ;  /* 0x00b80000923c783b */ /* 0x000ee20000004200 */
[----:B------:R-:W-:Y:S03]  /*150c0*/  MUFU.EX2 R89, R89 ;  /* 0x0000005900597308 */ /* 0x000fe60000000800 */
[----:B------:R-:W-:Y:S01]  /*150d0*/  LDSM.16.MT88.4 R56, [R144+0xb800] ;  /* 0x00b800009038783b */ /* 0x000fe20000004200 */
[C---:B-----5:R-:W-:Y:S04]  /*150e0*/  HMMA.16816.F32 R12, R68.reuse, R52, R12 ;  /* 0x00000034440c723c */ /* 0x060fe8000000180c */
[----:B------:R-:W-:Y:S02]  /*150f0*/  MUFU.EX2 R86, R86 ;  /* 0x0000005600567308 */ /* 0x000fe40000000800 */
[C---:B------:R-:W-:Y:S01]  /*15100*/  HMMA.16816.F32 R8, R68.reuse, R54, R8 ;  /* 0x000000364408723c */ /* 0x040fe20000001808 */
[----:B------:R-:W4:Y:S05]  /*15110*/  LDSM.16.MT88.4 R52, [R146+0xd800] ;  /* 0x00d800009234783b */ /* 0x000f2a0000004200 */
[----:B------:R-:W-:Y:S08]  /*15120*/  MUFU.EX2 R90, R90 ;  /* 0x0000005a005a7308 */ /* 0x000ff00000000800 */
[----:B------:R-:W5:Y:S01]  /*15130*/  MUFU.EX2 R95, R95 ;  /* 0x0000005f005f7308 */ /* 0x000f620000000800 */
[C---:B-1----:R-:W-:Y:S07]  /*15140*/  HMMA.16816.F32 R16, R68.reuse, R64, R16 ;  /* 0x000000404410723c */ /* 0x042fee0000001810 */
[----:B------:R-:W-:Y:S01]  /*15150*/  MUFU.EX2 R93, R93 ;  /* 0x0000005d005d7308 */ /* 0x000fe20000000800 */
[C---:B------:R-:W-:Y:S01]  /*15160*/  HMMA.16816.F32 R20, R68.reuse, R66, R20 ;  /* 0x000000424414723c */ /* 0x040fe20000001814 */
[----:B------:R-:W-:Y:S05]  /*15170*/  LDSM.16.MT88.4 R64, [R146+0x9c00] ;  /* 0x009c00009240783b */ /* 0x000fea0000004200 */
[C---:B---3--:R-:W-:Y:S01]  /*15180*/  HMMA.16816.F32 R28, R68.reuse, R60, R28 ;  /* 0x0000003c441c723c */ /* 0x048fe2000000181c */
[----:B------:R-:W1:Y:S05]  /*15190*/  MUFU.EX2 R92, R92 ;  /* 0x0000005c005c7308 */ /* 0x000e6a0000000800 */
[C---:B------:R-:W-:Y:S01]  /*151a0*/  HMMA.16816.F32 R24, R68.reuse, R62, R24 ;  /* 0x0000003e4418723c */ /* 0x040fe20000001818 */
[----:B------:R-:W3:Y:S02]  /*151b0*/  LDSM.16.MT88.4 R60, [R144+0xd800] ;  /* 0x00d80000903c783b */ /* 0x000ee40000004200 */
[----:B------:R-:W-:Y:S03]  /*151c0*/  MUFU.EX2 R94, R94 ;  /* 0x0000005e005e7308 */ /* 0x000fe60000000800 */
[C---:B----4-:R-:W-:Y:S05]  /*151d0*/  HMMA.16816.F32 R44, R68.reuse, R52, R44 ;  /* 0x00000034442c723c */ /* 0x050fea000000182c */
[----:B------:R-:W4:Y:S01]  /*151e0*/  MUFU.EX2 R97, R97 ;  /* 0x0000006100617308 */ /* 0x000f220000000800 */
[C---:B------:R-:W-:Y:S01]  /*151f0*/  HMMA.16816.F32 R40, R68.reuse, R54, R40 ;  /* 0x000000364428723c */ /* 0x040fe20000001828 */
[----:B------:R-:W4:Y:S05]  /*15200*/  LDSM.16.MT88.4 R52, [R146+0xbc00] ;  /* 0x00bc00009234783b */ /* 0x000f2a0000004200 */
[C---:B------:R-:W-:Y:S01]  /*15210*/  HMMA.16816.F32 R36, R68.reuse, R56, R36 ;  /* 0x000000384424723c */ /* 0x040fe20000001824 */
[----:B------:R-:W-:Y:S05]  /*15220*/  MUFU.EX2 R96, R96 ;  /* 0x0000006000607308 */ /* 0x000fea0000000800 */
[C---:B------:R-:W-:Y:S01]  /*15230*/  HMMA.16816.F32 R32, R68.reuse, R58, R32 ;  /* 0x0000003a4420723c */ /* 0x040fe20000001820 */
[----:B------:R-:W4:Y:S02]  /*15240*/  LDSM.16.MT88.4 R56, [R144+0x9c00] ;  /* 0x009c00009038783b */ /* 0x000f240000004200 */
[----:B------:R-:W-:Y:S08]  /*15250*/  MUFU.EX2 R99, R99 ;  /* 0x0000006300637308 */ /* 0x000ff00000000800 */
[----:B------:R-:W4:Y:S01]  /*15260*/  MUFU.EX2 R98, R98 ;  /* 0x0000006200627308 */ /* 0x000f220000000800 */
[C---:B---3--:R-:W-:Y:S07]  /*15270*/  HMMA.16816.F32 R48, R68.reuse, R60, R48 ;  /* 0x0000003c4430723c */ /* 0x048fee0000001830 */
[----:B------:R-:W-:Y:S01]  /*15280*/  MUFU.EX2 R161, R161 ;  /* 0x000000a100a17308 */ /* 0x000fe20000000800 */
[----:B------:R-:W-:Y:S01]  /*15290*/  HMMA.16816.F32 R4, R68, R62, R4 ;  /* 0x0000003e4404723c */ /* 0x000fe20000001804 */
[----:B--2---:R-:W-:Y:S01]  /*152a0*/  F2FP.F16.F32.PACK_AB R60, R88, R91 ;  /* 0x0000005b583c723e */ /* 0x004fe200000000ff */
[----:B------:R-:W-:Y:S01]  /*152b0*/  LDSM.16.MT88.4 R68, [R146+0xa000] ;  /* 0x00a000009244783b */ /* 0x000fe20000004200 */
[----:B-----5:R-:W-:-:S04]  /*152c0*/  F2FP.F16.F32.PACK_AB R61, R95, R90 ;  /* 0x0000005a5f3d723e */ /* 0x020fc800000000ff */
[----:B------:R-:W2:Y:S01]  /*152d0*/  MUFU.EX2 R162, R162 ;  /* 0x000000a200a27308 */ /* 0x000ea20000000800 */
[----:B------:R-:W-:Y:S02]  /*152e0*/  F2FP.F16.F32.PACK_AB R62, R86, R89 ;  /* 0x00000059563e723e */ /* 0x000fe400000000ff */
[----:B-1----:R-:W-:-:S05]  /*152f0*/  F2FP.F16.F32.PACK_AB R63, R92, R93 ;  /* 0x0000005d5c3f723e */ /* 0x002fca00000000ff */
[----:B------:R-:W-:Y:S02]  /*15300*/  MUFU.EX2 R168, R168 ;  /* 0x000000a800a87308 */ /* 0x000fe40000000800 */
[C---:B----4-:R-:W-:Y:S06]  /*15310*/  HMMA.16816.F32 R28, R60.reuse, R52, R28 ;  /* 0x000000343c1c723c */ /* 0x050fec000000181c */
[----:B------:R-:W-:Y:S01]  /*15320*/  MUFU.EX2 R175, R175 ;  /* 0x000000af00af7308 */ /* 0x000fe20000000800 */
[C---:B------:R-:W-:Y:S01]  /*15330*/  HMMA.16816.F32 R24, R60.reuse, R54, R24 ;  /* 0x000000363c18723c */ /* 0x040fe20000001818 */
[----:B------:R-:W1:Y:S05]  /*15340*/  LDSM.16.MT88.4 R52, [R144+0xdc00] ;  /* 0x00dc00009034783b */ /* 0x000e6a0000004200 */
[C---:B------:R-:W-:Y:S01]  /*15350*/  HMMA.16816.F32 R12, R60.reuse, R64, R12 ;  /* 0x000000403c0c723c */ /* 0x040fe2000000180c */
[----:B------:R-:W-:Y:S05]  /*15360*/  MUFU.EX2 R166, R166 ;  /* 0x000000a600a67308 */ /* 0x000fea0000000800 */
[C---:B------:R-:W-:Y:S01]  /*15370*/  HMMA.16816.F32 R8, R60.reuse, R66, R8 ;  /* 0x000000423c08723c */ /* 0x040fe20000001808 */
[----:B------:R-:W3:Y:S02]  /*15380*/  LDSM.16.MT88.4 R64, [R144+0xbc00] ;  /* 0x00bc00009040783b */ /* 0x000ee40000004200 */
[----:B------:R-:W-:Y:S03]  /*15390*/  MUFU.EX2 R173, R173 ;  /* 0x000000ad00ad7308 */ /* 0x000fe60000000800 */
[C---:B------:R-:W-:Y:S05]  /*153a0*/  HMMA.16816.F32 R16, R60.reuse, R56, R16 ;  /* 0x000000383c10723c */ /* 0x040fea0000001810 */
[----:B------:R-:W-:Y:S01]  /*153b0*/  MUFU.EX2 R170, R170 ;  /* 0x000000aa00aa7308 */ /* 0x000fe20000000800 */
[C---:B------:R-:W-:Y:S01]  /*153c0*/  HMMA.16816.F32 R20, R60.reuse, R58, R20 ;  /* 0x0000003a3c14723c */ /* 0x040fe20000001814 */
[----:B------:R-:W4:Y:S06]  /*153d0*/  LDSM.16.MT88.4 R56, [R146+0xdc00] ;  /* 0x00dc00009238783b */ /* 0x000f2c0000004200 */
[----:B------:R-:W-:Y:S08]  /*153e0*/  MUFU.EX2 R169, R169 ;  /* 0x000000a900a97308 */ /* 0x000ff00000000800 */
[----:B------:R-:W-:Y:S01]  /*153f0*/  MUFU.EX2 R167, R167 ;  /* 0x000000a700a77308 */ /* 0x000fe20000000800 */
[C---:B-1----:R-:W-:Y:S06]  /*15400*/  HMMA.16816.F32 R48, R60.reuse, R52, R48 ;  /* 0x000000343c30723c */ /* 0x042fec0000001830 */
[C---:B------:R-:W-:Y:S01]  /*15410*/  HMMA.16816.F32 R4, R60.reuse, R54, R4 ;  /* 0x000000363c04723c */ /* 0x040fe20000001804 */
[----:B------:R-:W1:Y:S01]  /*15420*/  LDSM.16.MT88.4 R52, [R144+0xc000] ;  /* 0x00c000009034783b */ /* 0x000e620000004200 */
[----:B------:R-:W-:Y:S04]  /*15430*/  MUFU.EX2 R172, R172 ;  /* 0x000000ac00ac7308 */ /* 0x000fe80000000800 */
[C---:B---3--:R-:W-:Y:S04]  /*15440*/  HMMA.16816.F32 R36, R60.reuse, R64, R36 ;  /* 0x000000403c24723c */ /* 0x048fe80000001824 */
[----:B------:R-:W-:Y:S02]  /*15450*/  MUFU.EX2 R140, R140 ;  /* 0x0000008c008c7308 */ /* 0x000fe40000000800 */
[----:B------:R-:W-:Y:S01]  /*15460*/  HMMA.16816.F32 R32, R60, R66, R32 ;  /* 0x000000423c20723c */ /* 0x000fe20000001820 */
[----:B------:R-:W-:-:S02]  /*15470*/  F2FP.F16.F32.PACK_AB R64, R97, R94 ;  /* 0x0000005e6140723e */ /* 0x000fc400000000ff */
[----:B------:R-:W-:-:S03]  /*15480*/  F2FP.F16.F32.PACK_AB R65, R181, R98 ;  /* 0x00000062b541723e */ /* 0x000fc600000000ff */
[----:B----4-:R-:W-:Y:S01]  /*15490*/  HMMA.16816.F32 R44, R60, R56, R44 ;  /* 0x000000383c2c723c */ /* 0x010fe2000000182c */
[----:B------:R-:W-:Y:S01]  /*154a0*/  F2FP.F16.F32.PACK_AB R66, R99, R96 ;  /* 0x000000606342723e */ /* 0x000fe200000000ff */
[----:B------:R-:W3:Y:S01]  /*154b0*/  MUFU.EX2 R121, R121 ;  /* 0x0000007900797308 */ /* 0x000ee20000000800 */
[----:B--2---:R-:W-:-:S03]  /*154c0*/  F2FP.F16.F32.PACK_AB R67, R162, R161 ;  /* 0x000000a1a243723e */ /* 0x004fc600000000ff */
[----:B------:R-:W-:Y:S01]  /*154d0*/  HMMA.16816.F32 R40, R60, R58, R40 ;  /* 0x0000003a3c28723c */ /* 0x000fe20000001828 */
[----:B------:R-:W2:Y:S03]  /*154e0*/  LDSM.16.MT88.4 R60, [R144+0xa000] ;  /* 0x00a00000903c783b */ /* 0x000ea60000004200 */
[----:B------:R-:W-:Y:S01]  /*154f0*/  MUFU.EX2 R3, R3 ;  /* 0x0000000300037308 */ /* 0x000fe20000000800 */
[----:B------:R-:W4:Y:S01]  /*15500*/  LDSM.16.MT88.4 R56, [R146+0xc000] ;  /* 0x00c000009238783b */ /* 0x000f220000004200 */
[C---:B------:R-:W-:Y:S06]  /*15510*/  HMMA.16816.F32 R12, R64.reuse, R68, R12 ;  /* 0x00000044400c723c */ /* 0x040fec000000180c */
[----:B------:R-:W-:Y:S01]  /*15520*/  HMMA.16816.F32 R8, R64, R70, R8 ;  /* 0x000000464008723c */ /* 0x000fe20000001808 */
[----:B------:R-:W5:Y:S01]  /*15530*/  MUFU.EX2 R120, R120 ;  /* 0x0000007800787308 */ /* 0x000f620000000800 */
[----:B---3--:R-:W-:-:S04]  /*15540*/  F2FP.F16.F32.PACK_AB R68, R121, R140 ;  /* 0x0000008c7944723e */ /* 0x008fc800000000ff */
[C---:B-1----:R-:W-:Y:S03]  /*15550*/  HMMA.16816.F32 R36, R64.reuse, R52, R36 ;  /* 0x000000344024723c */ /* 0x042fe60000001824 */
[----:B------:R-:W-:Y:S03]  /*15560*/  MUFU.EX2 R119, R119 ;  /* 0x0000007700777308 */ /* 0x000fe60000000800 */
[----:B------:R-:W-:Y:S01]  /*15570*/  HMMA.16816.F32 R32, R64, R54, R32 ;  /* 0x000000364020723c */ /* 0x000fe20000001820 */
[----:B------:R-:W1:Y:S04]  /*15580*/  LDSM.16.MT88.4 R52, [R144+0xe000] ;  /* 0x00e000009034783b */ /* 0x000e680000004200 */
[----:B------:R-:W3:Y:S01]  /*15590*/  MUFU.EX2 R142, R142 ;  /* 0x0000008e008e7308 */ /* 0x000ee20000000800 */
[----:B-----5:R-:W-:-:S07]  /*155a0*/  F2FP.F16.F32.PACK_AB R70, R120, R3 ;  /* 0x000000037846723e */ /* 0x020fce00000000ff */
[----:B------:R-:W-:Y:S01]  /*155b0*/  MUFU.EX2 R117, R117 ;  /* 0x0000007500757308 */ /* 0x000fe20000000800 */
[C---:B--2---:R-:W-:Y:S07]  /*155c0*/  HMMA.16816.F32 R16, R64.reuse, R60, R16 ;  /* 0x0000003c4010723c */ /* 0x044fee0000001810 */
[----:B------:R-:W2:Y:S01]  /*155d0*/  MUFU.EX2 R124, R124 ;  /* 0x0000007c007c7308 */ /* 0x000ea20000000800 */
[----:B---3--:R-:W-:Y:S01]  /*155e0*/  F2FP.F16.F32.PACK_AB R69, R142, R119 ;  /* 0x000000778e45723e */ /* 0x008fe200000000ff */
[C---:B------:R-:W-:Y:S01]  /*155f0*/  HMMA.16816.F32 R20, R64.reuse, R62, R20 ;  /* 0x0000003e4014723c */ /* 0x040fe20000001814 */
[----:B------:R-:W3:Y:S05]  /*15600*/  LDSM.16.MT88.4 R60, [R146+0xe000] ;  /* 0x00e00000923c783b */ /* 0x000eea0000004200 */
[C---:B----4-:R-:W-:Y:S01]  /*15610*/  HMMA.16816.F32 R28, R64.reuse, R56, R28 ;  /* 0x00000038401c723c */ /* 0x050fe2000000181c */
[----:B------:R-:W-:Y:S05]  /*15620*/  MUFU.EX2 R125, R125 ;  /* 0x0000007d007d7308 */ /* 0x000fea0000000800 */
[C---:B------:R-:W-:Y:S01]  /*15630*/  HMMA.16816.F32 R24, R64.reuse, R58, R24 ;  /* 0x0000003a4018723c */ /* 0x040fe20000001818 */
[----:B------:R-:W-:Y:S01]  /*15640*/  LDSM.16.MT88.4 R56, [R146+0xa400] ;  /* 0x00a400009238783b */ /* 0x000fe20000004200 */
[----:B--2---:R-:W-:Y:S01]  /*15650*/  F2FP.F16.F32.PACK_AB R71, R124, R117 ;  /* 0x000000757c47723e */ /* 0x004fe200000000ff */
[----:B------:R-:W2:Y:S03]  /*15660*/  MUFU.EX2 R0, R0 ;  /* 0x0000000000007308 */ /* 0x000ea60000000800 */
[C---:B-1----:R-:W-:Y:S06]  /*15670*/  HMMA.16816.F32 R48, R64.reuse, R52, R48 ;  /* 0x000000344030723c */ /* 0x042fec0000001830 */
[----:B------:R-:W-:Y:S01]  /*15680*/  HMMA.16816.F32 R4, R64, R54, R4 ;  /* 0x000000364004723c */ /* 0x000fe20000001804 */
[----:B------:R-:W1:Y:S01]  /*15690*/  LDSM.16.MT88.4 R52, [R146+0xc400] ;  /* 0x00c400009234783b */ /* 0x000e620000004200 */
[----:B------:R-:W-:Y:S01]  /*156a0*/  MUFU.EX2 R126, R126 ;  /* 0x0000007e007e7308 */ /* 0x000fe20000000800 */
[----:B--2---:R-:W-:-:S07]  /*156b0*/  F2FP.F16.F32.PACK_AB R100, R0, R125 ;  /* 0x0000007d0064723e */ /* 0x004fce00000000ff */
[----:B------:R-:W2:Y:S01]  /*156c0*/  MUFU.EX2 R127, R127 ;  /* 0x0000007f007f7308 */ /* 0x000ea20000000800 */
[C---:B---3--:R-:W-:Y:S07]  /*156d0*/  HMMA.16816.F32 R44, R64.reuse, R60, R44 ;  /* 0x0000003c402c723c */ /* 0x048fee000000182c */
[----:B------:R-:W-:Y:S01]  /*156e0*/  MUFU.EX2 R123, R123 ;  /* 0x0000007b007b7308 */ /* 0x000fe20000000800 */
[----:B------:R-:W-:Y:S01]  /*156f0*/  HMMA.16816.F32 R40, R64, R62, R40 ;  /* 0x0000003e4028723c */ /* 0x000fe20000001828 */
[----:B------:R-:W3:Y:S06]  /*15700*/  LDSM.16.MT88.4 R60, [R144+0xa400] ;  /* 0x00a40000903c783b */ /* 0x000eec0000004200 */
[----:B------:R-:W4:Y:S01]  /*15710*/  MUFU.EX2 R122, R122 ;  /* 0x0000007a007a7308 */ /* 0x000f220000000800 */
[----:B--2---:R-:W-:-:S02]  /*15720*/  F2FP.F16.F32.PACK_AB R102, R127, R126 ;  /* 0x0000007e7f66723e */ /* 0x004fc400000000ff */
[----:B------:R-:W-:Y:S02]  /*15730*/  F2FP.F16.F32.PACK_AB R64, R175, R168 ;  /* 0x000000a8af40723e */ /* 0x000fe400000000ff */
[----:B------:R-:W-:Y:S02]  /*15740*/  F2FP.F16.F32.PACK_AB R65, R169, R170 ;  /* 0x000000aaa941723e */ /* 0x000fe400000000ff */
[----:B------:R-:W-:Y:S01]  /*15750*/  F2FP.F16.F32.PACK_AB R66, R173, R166 ;  /* 0x000000a6ad42723e */ /* 0x000fe200000000ff */
[----:B------:R-:W-:Y:S01]  /*15760*/  MUFU.EX2 R118, R118 ;  /* 0x0000007600767308 */ /* 0x000fe20000000800 */
[----:B------:R-:W-:-:S07]  /*15770*/  F2FP.F16.F32.PACK_AB R67, R172, R167 ;  /* 0x000000a7ac43723e */ /* 0x000fce00000000ff */
[----:B-1----:R-:W-:Y:S01]  /*15780*/  HMMA.16816.F32 R28, R64, R52, R28 ;  /* 0x00000034401c723c */ /* 0x002fe2000000181c */
[----:B------:R-:W1:Y:S01]  /*15790*/  MUFU.EX2 R129, R129 ;  /* 0x0000008100817308 */ /* 0x000e620000000800 */
[----:B----4-:R-:W-:-:S04]  /*157a0*/  F2FP.F16.F32.PACK_AB R101, R122, R123 ;  /* 0x0000007b7a65723e */ /* 0x010fc800000000ff */
[C---:B------:R-:W-:Y:S01]  /*157b0*/  HMMA.16816.F32 R24, R64.reuse, R54, R24 ;  /* 0x000000364018723c */ /* 0x040fe20000001818 */
[----:B------:R-:W2:Y:S05]  /*157c0*/  LDSM.16.MT88.4 R52, [R144+0xe400] ;  /* 0x00e400009034783b */ /* 0x000eaa0000004200 */
[C---:B------:R-:W-:Y:S06]  /*157d0*/  HMMA.16816.F32 R12, R64.reuse, R56, R12 ;  /* 0x00000038400c723c */ /* 0x040fec000000180c */
[----:B------:R-:W-:Y:S01]  /*157e0*/  HMMA.16816.F32 R8, R64, R58, R8 ;  /* 0x0000003a4008723c */ /* 0x000fe20000001808 */
[----:B------:R-:W4:Y:S01]  /*157f0*/  LDSM.16.MT88.4 R56, [R144+0xc400] ;  /* 0x00c400009038783b */ /* 0x000f220000004200 */
[----:B-1----:R-:W-:-:S04]  /*15800*/  F2FP.F16.F32.PACK_AB R103, R129, R118 ;  /* 0x000000768167723e */ /* 0x002fc800000000ff */
[C---:B---3--:R-:W-:Y:S06]  /*15810*/  HMMA.16816.F32 R16, R64.reuse, R60, R16 ;  /* 0x0000003c4010723c */ /* 0x048fec0000001810 */
[C---:B------:R-:W-:Y:S01]  /*15820*/  HMMA.16816.F32 R20, R64.reuse, R62, R20 ;  /* 0x0000003e4014723c */ /* 0x040fe20000001814 */
[----:B------:R-:W1:Y:S05]  /*15830*/  LDSM.16.MT88.4 R60, [R146+0xe400] ;  /* 0x00e40000923c783b */ /* 0x000e6a0000004200 */
[C---:B--2---:R-:W-:Y:S06]  /*15840*/  HMMA.16816.F32 R48, R64.reuse, R52, R48 ;  /* 0x000000344030723c */ /* 0x044fec0000001830 */
[C---:B------:R-:W-:Y:S01]  /*15850*/  HMMA.16816.F32 R4, R64.reuse, R54, R4 ;  /* 0x000000364004723c */ /* 0x040fe20000001804 */
[----:B------:R-:W2:Y:S05]  /*15860*/  LDSM.16.MT88.4 R52, [R146+0xc800] ;  /* 0x00c800009234783b */ /* 0x000eaa0000004200 */
[C---:B----4-:R-:W-:Y:S06]  /*15870*/  HMMA.16816.F32 R36, R64.reuse, R56, R36 ;  /* 0x000000384024723c */ /* 0x050fec0000001824 */
[C---:B------:R-:W-:Y:S01]  /*15880*/  HMMA.16816.F32 R32, R64.reuse, R58, R32 ;  /* 0x0000003a4020723c */ /* 0x040fe20000001820 */
[----:B------:R-:W3:Y:S05]  /*15890*/  LDSM.16.MT88.4 R56, [R146+0xa800] ;  /* 0x00a800009238783b */ /* 0x000eea0000004200 */
[C---:B-1----:R-:W-:Y:S06]  /*158a0*/  HMMA.16816.F32 R44, R64.reuse, R60, R44 ;  /* 0x0000003c402c723c */ /* 0x042fec000000182c */
[----:B------:R-:W-:Y:S01]  /*158b0*/  HMMA.16816.F32 R40, R64, R62, R40 ;  /* 0x0000003e4028723c */ /* 0x000fe20000001828 */
[----:B------:R-:W1:Y:S04]  /*158c0*/  LDSM.16.MT88.4 R60, [R144+0xa800] ;  /* 0x00a80000903c783b */ /* 0x000e680000004200 */
[----:B------:R-:W4:Y:S01]  /*158d0*/  LDSM.16.MT88.4 R64, [R144+0xc800] ;  /* 0x00c800009040783b */ /* 0x000f220000004200 */
        /* <DEDUP_REMOVED lines=9> */
[C---:B----4-:R-:W-:Y:S06]  /*15970*/  HMMA.16816.F32 R36, R68.reuse, R64, R36 ;  /* 0x000000404424723c */ /* 0x050fec0000001824 */
[----:B------:R-:W-:Y:S01]  /*15980*/  HMMA.16816.F32 R32, R68, R66, R32 ;  /* 0x000000424420723c */ /* 0x000fe20000001820 */
[----:B------:R-:W4:Y:S05]  /*15990*/  LDSM.16.MT88.4 R64, [R144+0xac00] ;  /* 0x00ac00009040783b */ /* 0x000f2a0000004200 */
[----:B--2---:R-:W-:Y:S07]  /*159a0*/  HMMA.16816.F32 R112, R100, R52, R12 ;  /* 0x000000346470723c */ /* 0x004fee000000180c */
[----:B------:R-:W-:-:S04]  /*159b0*/  FADD.FTZ R13, R77, R76 ;  /* 0x0000004c4d0d7221 */ /* 0x000fc80000010000 */
[----:B------:R-:W-:Y:S01]  /*159c0*/  FADD.FTZ R13, R74, R13 ;  /* 0x0000000d4a0d7221 */ /* 0x000fe20000010000 */
[----:B---3--:R-:W-:Y:S03]  /*159d0*/  HMMA.16816.F32 R44, R68, R56, R44 ;  /* 0x00000038442c723c */ /* 0x008fe6000000182c */
[----:B------:R-:W-:-:S03]  /*159e0*/  FADD.FTZ R2, R82, R13 ;  /* 0x0000000d52027221 */ /* 0x000fc60000010000 */
[C---:B------:R-:W-:Y:S01]  /*159f0*/  HMMA.16816.F32 R40, R68.reuse, R58, R40 ;  /* 0x0000003a4428723c */ /* 0x040fe20000001828 */
[----:B------:R-:W-:Y:S01]  /*15a00*/  FADD.FTZ R2, R85, R2 ;  /* 0x0000000255027221 */ /* 0x000fe20000010000 */
[----:B------:R-:W2:Y:S04]  /*15a10*/  LDSM.16.MT88.4 R56, [R146+0xcc00] ;  /* 0x00cc00009238783b */ /* 0x000ea80000004200 */
[C---:B-1----:R-:W-:Y:S06]  /*15a20*/  HMMA.16816.F32 R48, R68.reuse, R60, R48 ;  /* 0x0000003c4430723c */ /* 0x042fec0000001830 */
[----:B------:R-:W-:Y:S06]  /*15a30*/  HMMA.16816.F32 R4, R68, R62, R4 ;  /* 0x0000003e4404723c */ /* 0x000fec0000001804 */
[----:B------:R-:W-:Y:S07]  /*15a40*/  HMMA.16816.F32 R68, R100, R54, R8 ;  /* 0x000000366444723c */ /* 0x000fee0000001808 */
[----:B------:R-:W-:-:S02]  /*15a50*/  FADD.FTZ R9, R81, R72 ;  /* 0x0000004851097221 */ /* 0x000fc40000010000 */
[----:B----4-:R-:W-:Y:S02]  /*15a60*/  HMMA.16816.F32 R72, R100, R64, R16 ;  /* 0x000000406448723c */ /* 0x010fe40000001810 */
[----:B------:R-:W-:-:S04]  /*15a70*/  FADD.FTZ R9, R80, R9 ;  /* 0x0000000950097221 */ /* 0x000fc80000010000 */
[----:B------:R-:W-:Y:S01]  /*15a80*/  FADD.FTZ R78, R78, R9 ;  /* 0x000000094e4e7221 */ /* 0x000fe20000010000 */
[----:B------:R-:W-:-:S03]  /*15a90*/  FADD.FTZ R9, R87, R2 ;  /* 0x0000000257097221 */ /* 0x000fc60000010000 */
[----:B------:R-:W-:Y:S01]  /*15aa0*/  FADD.FTZ R2, R83, R78 ;  /* 0x0000004e53027221 */ /* 0x000fe20000010000 */
[----:B------:R-:W-:Y:S01]  /*15ab0*/  FADD.FTZ R9, R84, R9 ;  /* 0x0000000954097221 */ /* 0x000fe20000010000 */
[C---:B------:R-:W-:Y:S02]  /*15ac0*/  HMMA.16816.F32 R76, R100.reuse, R66, R20 ;  /* 0x00000042644c723c */ /* 0x040fe40000001814 */
[----:B------:R-:W-:Y:S01]  /*15ad0*/  FADD.FTZ R91, R91, R2 ;  /* 0x000000025b5b7221 */ /* 0x000fe20000010000 */
[----:B------:R-:W-:Y:S02]  /*15ae0*/  FADD.FTZ R2, R90, R9 ;  /* 0x000000095a027221 */ /* 0x000fe40000010000 */
[----:B------:R-:W1:Y:S01]  /*15af0*/  LDSM.16.MT88.4 R8, [R144+0xec00] ;  /* 0x00ec00009008783b */ /* 0x000e620000004200 */
        /* <DEDUP_REMOVED lines=32> */
[C---:B-1----:R-:W-:Y:S02]  /*15d00*/  HMMA.16816.F32 R96, R100.reuse, R8, R48 ;  /* 0x000000086460723c */ /* 0x042fe40000001830 */
        /* <DEDUP_REMOVED lines=14> */
[----:B------:R-:W-:-:S07]  /*15df0*/  FADD.FTZ R164, R129, R118 ;  /* 0x0000007681a47221 */ /* 0x000fce0000010000 */
.L_x_2075:
[----:B------:R-:W-:-:S13]  /*15e00*/  ISETP.GE.AND P0, PT, R155, 0x1, PT ;  /* 0x000000019b00780c */ /* 0x000fda0003f06270 */
[----:B------:R-:W-:Y:S05]  /*15e10*/  @!P0 BRA `(.L_x_2081) ;  /* 0x0000003400708947 */ /* 0x000fea0003800000 */
[----:B------:R-:W-:Y:S01]  /*15e20*/  ULDC UR9, c[0x0][0x250] ;  /* 0x0000940000097ab9 */ /* 0x000fe20000000800 */
[----:B------:R-:W-:Y:S01]  /*15e30*/  ULDC.64 UR12, c[0x0][0x250] ;  /* 0x00009400000c7ab9 */ /* 0x000fe20000000a00 */
[----:B------:R-:W-:Y:S01]  /*15e40*/  ULEA UR9, -UR9, URZ, 0x7 ;  /* 0x0000003f09097291 */ /* 0x000fe2000f8e393f */
[----:B------:R-:W-:Y:S01]  /*15e50*/  IMAD.MOV.U32 R3, RZ, RZ, R0 ;  /* 0x000000ffff037224 */ /* 0x000fe200078e0000 */
[----:B------:R-:W-:Y:S01]  /*15e60*/  ULDC UR11, c[0x0][0x248] ;  /* 0x00009200000b7ab9 */ /* 0x000fe20000000800 */
[----:B------:R-:W-:Y:S01]  /*15e70*/  IMAD.MOV.U32 R117, RZ, RZ, R2 ;  /* 0x000000ffff757224 */ /* 0x000fe200078e0002 */
[----:B------:R-:W-:Y:S02]  /*15e80*/  USHF.R.S32.HI UR4, URZ, 0x1f, UR9 ;  /* 0x0000001f3f047899 */ /* 0x000fe40008011409 */
[----:B------:R-:W-:Y:S01]  /*15e90*/  MOV R162, UR9 ;  /* 0x0000000900a27c02 */ /* 0x000fe20008000f00 */
[----:B------:R-:W-:Y:S01]  /*15ea0*/  ULDC UR8, c[0x0][0x24c] ;  /* 0x0000930000087ab9 */ /* 0x000fe20000000800 */
[----:B------:R-:W-:-:S02]  /*15eb0*/  USHF.L.U64.HI UR13, UR12, 0x6, UR13 ;  /* 0x000000060c0d7899 */ /* 0x000fc4000801020d */
[----:B------:R-:W-:Y:S01]  /*15ec0*/  MOV R161, UR4 ;  /* 0x0000000400a17c02 */ /* 0x000fe20008000f00 */
[----:B------:R-:W-:Y:S02]  /*15ed0*/  USHF.L.U32 UR12, UR12, 0x6, URZ ;  /* 0x000000060c0c7899 */ /* 0x000fe4000800063f */
[----:B------:R-:W-:Y:S02]  /*15ee0*/  USHF.L.U64.HI UR8, UR11, 0x6, UR8 ;  /* 0x000000060b087899 */ /* 0x000fe40008010208 */
[----:B------:R-:W-:Y:S01]  /*15ef0*/  USHF.L.U32 UR5, UR11, 0x6, URZ ;  /* 0x000000060b057899 */ /* 0x000fe2000800063f */
[----:B------:R-:W-:-:S11]  /*15f00*/  ULDC UR4, c[0x0][0x2ec] ;  /* 0x0000bb0000047ab9 */ /* 0x000fd60000000800 */
.L_x_2085:
        /* <DEDUP_REMOVED lines=66> */
.L_x_2082:
        /* <DEDUP_REMOVED lines=8> */
[----:B------:R-:W-:Y:S01]  /*163b0*/  IADD3 R6, P0, R12, UR12, RZ ;  /* 0x0000000c0c067c10 */ /* 0x000fe2000ff1e0ff */
[----:B------:R-:W-:Y:S03]  /*163c0*/  LDGSTS.E.BYPASS.LTC128B.128 [R154+0xb000], desc[UR6][R158.64+0x40] ;  /* 0x0b0000409e9a7fae */ /* 0x000fe6000b901d46 */
[----:B------:R-:W-:Y:S01]  /*163d0*/  IADD3.X R7, R13, UR13, RZ, P0, !PT ;  /* 0x0000000d0d077c10 */ /* 0x000fe200087fe4ff */
[----:B------:R-:W-:Y:S01]  /*163e0*/  LDGSTS.E.BYPASS.LTC128B.128 [R154+0xd000], desc[UR6][R158.64+0x80] ;  /* 0x0d0000809e9a7fae */ /* 0x000fe2000b901d46 */
[----:B------:R-:W-:Y:S03]  /*163f0*/  IADD3 R4, P0, R6, UR12, RZ ;  /* 0x0000000c06047c10 */ /* 0x000fe6000ff1e0ff */
[----:B------:R-:W-:Y:S01]  /*16400*/  LDGSTS.E.BYPASS.LTC128B.128 [R154+0x9800], desc[UR6][R12.64] ;  /* 0x098000000c9a7fae */ /* 0x000fe2000b901d46 */
[----:B------:R-:W-:Y:S02]  /*16410*/  IADD3.X R5, R7, UR13, RZ, P0, !PT ;  /* 0x0000000d07057c10 */ /* 0x000fe400087fe4ff */
[----:B------:R-:W-:Y:S01]  /*16420*/  ISETP.GE.AND P0, PT, R155, 0x2, PT ;  /* 0x000000029b00780c */ /* 0x000fe20003f06270 */
        /* <DEDUP_REMOVED lines=9> */
[----:B------:R-:W1:Y:S04]  /*164c0*/  LDSM.16.M88.4 R8, [R148+0x3000] ;  /* 0x003000009408783b */ /* 0x000e680000000200 */
[----:B------:R-:W2:Y:S04]  /*164d0*/  LDSM.16.M88.4 R16, [R148+0x3400] ;  /* 0x003400009410783b */ /* 0x000ea80000000200 */
[----:B------:R-:W3:Y:S04]  /*164e0*/  LDSM.16.M88.4 R24, [R148+0x3800] ;  /* 0x003800009418783b */ /* 0x000ee80000000200 */
[----:B------:R-:W4:Y:S04]  /*164f0*/  LDSM.16.M88.4 R32, [R148+0x3c00] ;  /* 0x003c00009420783b */ /* 0x000f280000000200 */
[----:B------:R-:W0:Y:S04]  /*16500*/  LDGDEPBAR ;  /* 0x00000000000079af */ /* 0x000e280000000000 */
[----:B------:R-:W5:Y:S04]  /*16510*/  LDSM.16.M88.4 R40, [R148+0x4000] ;  /* 0x004000009428783b */ /* 0x000f680000000200 */
[----:B------:R-:W5:Y:S04]  /*16520*/  LDSM.16.M88.4 R48, [R148+0x4400] ;  /* 0x004400009430783b */ /* 0x000f680000000200 */
[----:B------:R-:W5:Y:S04]  /*16530*/  LDSM.16.M88.4 R56, [R148+0x4800] ;  /* 0x004800009438783b */ /* 0x000f680000000200 */
[----:B------:R-:W5:Y:S04]  /*16540*/  LDSM.16.M88.4 R120, [R148+0x4c00] ;  /* 0x004c00009478783b */ /* 0x000f680000000200 */
[----:B------:R-:W-:Y:S01]  /*16550*/  LDSM.16.M88.4 R124, [R147] ;  /* 0x00000000937c783b */ /* 0x000fe20000000200 */
[C---:B-1----:R-:W-:Y:S03]  /*16560*/  HMMA.16816.F32 R4, R64.reuse, R8, RZ ;  /* 0x000000084004723c */ /* 0x042fe600000018ff */
[----:B------:R-:W1:Y:S04]  /*16570*/  LDSM.16.M88.4 R128, [R145+0x3000] ;  /* 0x003000009180783b */ /* 0x000e680000000200 */
[----:B------:R-:W1:Y:S01]  /*16580*/  LDSM.16.M88.4 R132, [R145+0x3400] ;  /* 0x003400009184783b */ /* 0x000e620000000200 */
[C---:B------:R-:W-:Y:S03]  /*16590*/  HMMA.16816.F32 R8, R64.reuse, R10, RZ ;  /* 0x0000000a4008723c */ /* 0x040fe600000018ff */
[----:B------:R-:W1:Y:S03]  /*165a0*/  LDSM.16.M88.4 R136, [R145+0x3800] ;  /* 0x003800009188783b */ /* 0x000e660000000200 */
[C---:B--2---:R-:W-:Y:S01]  /*165b0*/  HMMA.16816.F32 R12, R64.reuse, R16, RZ ;  /* 0x00000010400c723c */ /* 0x044fe200000018ff */
[----:B------:R-:W-:Y:S05]  /*165c0*/  LDSM.16.M88.4 R140, [R145+0x4800] ;  /* 0x00480000918c783b */ /* 0x000fea0000000200 */
[C---:B------:R-:W-:Y:S06]  /*165d0*/  HMMA.16816.F32 R16, R64.reuse, R18, RZ ;  /* 0x000000124010723c */ /* 0x040fec00000018ff */
[C---:B---3--:R-:W-:Y:S06]  /*165e0*/  HMMA.16816.F32 R20, R64.reuse, R24, RZ ;  /* 0x000000184014723c */ /* 0x048fec00000018ff */
[C---:B------:R-:W-:Y:S06]  /*165f0*/  HMMA.16816.F32 R24, R64.reuse, R26, RZ ;  /* 0x0000001a4018723c */ /* 0x040fec00000018ff */
[C---:B----4-:R-:W-:Y:S06]  /*16600*/  HMMA.16816.F32 R28, R64.reuse, R32, RZ ;  /* 0x00000020401c723c */ /* 0x050fec00000018ff */
[C---:B------:R-:W-:Y:S06]  /*16610*/  HMMA.16816.F32 R32, R64.reuse, R34, RZ ;  /* 0x000000224020723c */ /* 0x040fec00000018ff */
        /* <DEDUP_REMOVED lines=45> */
[----:B------:R-:W1:Y:S05]  /*168f0*/  LDSM.16.M88.4 R124, [R148+0x6400] ;  /* 0x00640000947c783b */ /* 0x000e6a0000000200 */
[C---:B-----5:R-:W-:Y:S06]  /*16900*/  HMMA.16816.F32 R36, R120.reuse, R136, R36 ;  /* 0x000000887824723c */ /* 0x060fec0000001824 */
[C---:B------:R-:W-:Y:S01]  /*16910*/  HMMA.16816.F32 R40, R120.reuse, R138, R40 ;  /* 0x0000008a7828723c */ /* 0x040fe20000001828 */
[----:B------:R-:W2:Y:S05]  /*16920*/  LDSM.16.M88.4 R136, [R147+0x1000] ;  /* 0x001000009388783b */ /* 0x000eaa0000000200 */
[C---:B-1----:R-:W-:Y:S06]  /*16930*/  HMMA.16816.F32 R44, R120.reuse, R124, R44 ;  /* 0x0000007c782c723c */ /* 0x042fec000000182c */
[C---:B------:R-:W-:Y:S01]  /*16940*/  HMMA.16816.F32 R48, R120.reuse, R126, R48 ;  /* 0x0000007e7830723c */ /* 0x040fe20000001830 */
[----:B------:R-:W-:Y:S05]  /*16950*/  LDSM.16.M88.4 R124, [R145+0x5800] ;  /* 0x00580000917c783b */ /* 0x000fea0000000200 */
[C---:B------:R-:W-:Y:S06]  /*16960*/  HMMA.16816.F32 R52, R120.reuse, R128, R52 ;  /* 0x000000807834723c */ /* 0x040fec0000001834 */
[C---:B------:R-:W-:Y:S01]  /*16970*/  HMMA.16816.F32 R56, R120.reuse, R130, R56 ;  /* 0x000000827838723c */ /* 0x040fe20000001838 */
[----:B------:R-:W-:Y:S05]  /*16980*/  LDSM.16.M88.4 R128, [R145+0x5c00] ;  /* 0x005c00009180783b */ /* 0x000fea0000000200 */
[C---:B------:R-:W-:Y:S06]  /*16990*/  HMMA.16816.F32 R60, R120.reuse, R132, R60 ;  /* 0x00000084783c723c */ /* 0x040fec000000183c */
[----:B------:R-:W-:Y:S01]  /*169a0*/  HMMA.16816.F32 R64, R120, R134, R64 ;  /* 0x000000867840723c */ /* 0x000fe20000001840 */
[----:B------:R-:W1:Y:S04]  /*169b0*/  LDSM.16.M88.4 R120, [R145+0x5400] ;  /* 0x005400009178783b */ /* 0x000e680000000200 */
[----:B------:R-:W3:Y:S01]  /*169c0*/  LDSM.16.M88.4 R132, [R145+0x6000] ;  /* 0x006000009184783b */ /* 0x000ee20000000200 */
        /* <DEDUP_REMOVED lines=21> */
[C---:B----4-:R-:W-:Y:S06]  /*16b20*/  HMMA.16816.F32 R60, R136.reuse, R124, R60 ;  /* 0x0000007c883c723c */ /* 0x050fec000000183c */
[----:B------:R-:W-:Y:S01]  /*16b30*/  HMMA.16816.F32 R64, R136, R126, R64 ;  /* 0x0000007e8840723c */ /* 0x000fe20000001840 */
[----:B------:R-:W4:Y:S04]  /*16b40*/  LDSM.16.M88.4 R124, [R148+0x7c00] ;  /* 0x007c0000947c783b */ /* 0x000f280000000200 */
        /* <DEDUP_REMOVED lines=12> */
[----:B------:R-:W-:Y:S05]  /*16c10*/  LDSM.16.M88.4 R124, [R147+0x2000] ;  /* 0x00200000937c783b */ /* 0x000fea0000000200 */
        /* <DEDUP_REMOVED lines=8> */
[----:B------:R-:W2:Y:S05]  /*16ca0*/  LDSM.16.M88.4 R140, [R145+0x7800] ;  /* 0x00780000918c783b */ /* 0x000eaa0000000200 */
[C---:B-1----:R-:W-:Y:S06]  /*16cb0*/  HMMA.16816.F32 R60, R128.reuse, R120, R60 ;  /* 0x00000078803c723c */ /* 0x042fec000000183c */
[----:B------:R-:W-:Y:S01]  /*16cc0*/  HMMA.16816.F32 R64, R128, R122, R64 ;  /* 0x0000007a8040723c */ /* 0x000fe20000001840 */
[----:B------:R-:W1:Y:S04]  /*16cd0*/  LDSM.16.M88.4 R120, [R145+0x7c00] ;  /* 0x007c00009178783b */ /* 0x000e680000000200 */
[----:B------:R-:W5:Y:S01]  /*16ce0*/  LDSM.16.M88.4 R128, [R145+0x8000] ;  /* 0x008000009180783b */ /* 0x000f620000000200 */
[C---:B---3--:R-:W-:Y:S06]  /*16cf0*/  HMMA.16816.F32 R4, R124.reuse, R132, R4 ;  /* 0x000000847c04723c */ /* 0x048fec0000001804 */
[C---:B------:R-:W-:Y:S01]  /*16d00*/  HMMA.16816.F32 R8, R124.reuse, R134, R8 ;  /* 0x000000867c08723c */ /* 0x040fe20000001808 */
[----:B------:R-:W3:Y:S05]  /*16d10*/  LDSM.16.M88.4 R132, [R145+0x8400] ;  /* 0x008400009184783b */ /* 0x000eea0000000200 */
[C---:B----4-:R-:W-:Y:S06]  /*16d20*/  HMMA.16816.F32 R12, R124.reuse, R136, R12 ;  /* 0x000000887c0c723c */ /* 0x050fec000000180c */
[C---:B------:R-:W-:Y:S01]  /*16d30*/  HMMA.16816.F32 R16, R124.reuse, R138, R16 ;  /* 0x0000008a7c10723c */ /* 0x040fe20000001810 */
[----:B------:R-:W4:Y:S05]  /*16d40*/  LDSM.16.M88.4 R136, [R145+0x8800] ;  /* 0x008800009188783b */ /* 0x000f2a0000000200 */
[C---:B--2---:R-:W-:Y:S06]  /*16d50*/  HMMA.16816.F32 R20, R124.reuse, R140, R20 ;  /* 0x0000008c7c14723c */ /* 0x044fec0000001814 */
[C---:B------:R-:W-:Y:S01]  /*16d60*/  HMMA.16816.F32 R24, R124.reuse, R142, R24 ;  /* 0x0000008e7c18723c */ /* 0x040fe20000001818 */
[----:B------:R-:W2:Y:S01]  /*16d70*/  LDSM.16.M88.4 R140, [R145+0x8c00] ;  /* 0x008c0000918c783b */ /* 0x000ea20000000200 */
[----:B------:R-:W-:Y:S04]  /*16d80*/  DEPBAR.LE SB0, 0x0 ;  /* 0x000080000000791a */ /* 0x000fe80000000000 */
[C---:B-1----:R-:W-:Y:S01]  /*16d90*/  HMMA.16816.F32 R28, R124.reuse, R120, R28 ;  /* 0x000000787c1c723c */ /* 0x042fe2000000181c */
[----:B------:R-:W-:Y:S05]  /*16da0*/  BAR.SYNC.DEFER_BLOCKING 0x0 ;  /* 0x0000000000007b1d */ /* 0x000fea0000010000 */
[C---:B------:R-:W-:Y:S06]  /*16db0*/  HMMA.16816.F32 R32, R124.reuse, R122, R32 ;  /* 0x0000007a7c20723c */ /* 0x040fec0000001820 */
[C---:B-----5:R-:W-:Y:S06]  /*16dc0*/  HMMA.16816.F32 R36, R124.reuse, R128, R36 ;  /* 0x000000807c24723c */ /* 0x060fec0000001824 */
[C---:B------:R-:W-:Y:S06]  /*16dd0*/  HMMA.16816.F32 R40, R124.reuse, R130, R40 ;  /* 0x000000827c28723c */ /* 0x040fec0000001828 */
[C---:B---3--:R-:W-:Y:S06]  /*16de0*/  HMMA.16816.F32 R44, R124.reuse, R132, R44 ;  /* 0x000000847c2c723c */ /* 0x048fec000000182c */
[C---:B------:R-:W-:Y:S06]  /*16df0*/  HMMA.16816.F32 R48, R124.reuse, R134, R48 ;  /* 0x000000867c30723c */ /* 0x040fec0000001830 */
[C---:B----4-:R-:W-:Y:S06]  /*16e00*/  HMMA.16816.F32 R52, R124.reuse, R136, R52 ;  /* 0x000000887c34723c */ /* 0x050fec0000001834 */
        /* <DEDUP_REMOVED lines=73> */
.L_x_2084:
        /* <DEDUP_REMOVED lines=24> */
.L_x_2083:
        /* <DEDUP_REMOVED lines=179> */
[----:B------:R-:W-:Y:S01]  /*17f50*/  FMUL.FTZ R102, R3, R102 ;  /* 0x0000006603667220 */ /* 0x000fe20000410000 */
[C---:B------:R-:W-:Y:S01]  /*17f60*/  HMMA.16816.F32 R68, R112.reuse, R122, R68 ;  /* 0x0000007a7044723c */ /* 0x040fe20000001844 */
[----:B------:R-:W3:Y:S05]  /*17f70*/  LDSM.16.MT88.4 R120, [R144+0xb000] ;  /* 0x00b000009078783b */ /* 0x000eea0000004200 */
[----:B------:R-:W-:Y:S01]  /*17f80*/  MUFU.EX2 R137, R137 ;  /* 0x0000008900897308 */ /* 0x000fe20000000800 */
[----:B------:R-:W-:Y:S01]  /*17f90*/  ISETP.GT.AND P0, PT, R155, 0x1, PT ;  /* 0x000000019b00780c */ /* 0x000fe20003f04270 */
        /* <DEDUP_REMOVED lines=324> */
.L_x_2081:
[----:B------:R-:W1:Y:S01]  /*193e0*/  SHFL.BFLY PT, R4, R163, 0x2, 0x1f ;  /* 0x0c401f00a3047f89 */ /* 0x000e6200000e0000 */
[----:B------:R-:W2:Y:S01]  /*193f0*/  S2UR UR4, SR_CgaCtaId ;  /* 0x00000000000479c3 */ /* 0x000ea20000008800 */
[----:B------:R-:W-:Y:S01]  /*19400*/  MOV R7, 0x3f800000 ;  /* 0x3f80000000077802 */ /* 0x000fe20000000f00 */
[----:B------:R-:W-:Y:S01]  /*19410*/  UMOV UR5, 0x400 ;  /* 0x0000040000057882 */ /* 0x000fe20000000000 */
[----:B------:R-:W3:Y:S01]  /*19420*/  SHFL.BFLY PT, R3, R164, 0x2, 0x1f ;  /* 0x0c401f00a4037f89 */ /* 0x000ee200000e0000 */
[----:B------:R-:W-:Y:S01]  /*19430*/  MOV R8, 0x3f800000 ;  /* 0x3f80000000087802 */ /* 0x000fe20000000f00 */
        /* <DEDUP_REMOVED lines=30> */
[----:B------:R-:W-:Y:S01]  /*19620*/  IADD3 R14, R9, -R14, RZ ;  /* 0x8000000e090e7210 */ /* 0x000fe20007ffe0ff */
[----:B------:R-:W-:Y:S01]  /*19630*/  IMAD R9, R12, 0x100, R13 ;  /* 0x000001000c097824 */ /* 0x000fe200078e020d */
[----:B------:R-:W-:-:S02]  /*19640*/  SHF.L.U32 R15, R11, 0x6, RZ ;  /* 0x000000060b0f7819 */ /* 0x000fc400000006ff */
[----:B------:R-:W-:Y:S01]  /*19650*/  LOP3.LUT P0, RZ, R11, 0x2, RZ, 0xc0, !PT ;  /* 0x000000020bff7812 */ /* 0x000fe2000780c0ff */
[----:B------:R-:W5:Y:S01]  /*19660*/  @P3 MUFU.LG2 R6, R6 ;  /* 0x0000000600063308 */ /* 0x000f620000000c00 */
[----:B------:R-:W-:Y:S01]  /*19670*/  LEA R9, R14, R9, 0x4 ;  /* 0x000000090e097211 */ /* 0x000fe200078e20ff */
[----:B-1----:R-:W-:Y:S01]  /*19680*/  FMUL.FTZ R112, R7, R112 ;  /* 0x0000007007707220 */ /* 0x002fe20000410000 */
[----:B------:R-:W-:Y:S01]  /*19690*/  LOP3.LUT R15, R15, 0xc0, RZ, 0xc0, !PT ;  /* 0x000000c00f0f7812 */ /* 0x000fe200078ec0ff */
[----:B------:R-:W-:Y:S01]  /*196a0*/  FMUL.FTZ R113, R7, R113 ;  /* 0x0000007107717220 */ /* 0x000fe20000410000 */
[----:B------:R-:W-:Y:S01]  /*196b0*/  LOP3.LUT R14, R11, 0x1, RZ, 0xc0, !PT ;  /* 0x000000010b0e7812 */ /* 0x000fe200078ec0ff */
[----:B------:R-:W-:Y:S01]  /*196c0*/  IMAD.MOV.U32 R11, RZ, RZ, 0x20 ;  /* 0x00000020ff0b7424 */ /* 0x000fe200078e00ff */
[----:B------:R-:W-:Y:S01]  /*196d0*/  LEA.HI R16, R15, R15, RZ, 0x1d ;  /* 0x0000000f0f107211 */ /* 0x000fe200078fe8ff */
[----:B------:R-:W-:Y:S01]  /*196e0*/  FMUL.FTZ R68, R7, R68 ;  /* 0x0000004407447220 */ /* 0x000fe20000410000 */
[----:B------:R-:W-:Y:S01]  /*196f0*/  ISETP.NE.U32.AND P1, PT, R14, 0x1, PT ;  /* 0x000000010e00780c */ /* 0x000fe20003f25070 */
[C---:B---3--:R-:W-:Y:S01]  /*19700*/  FMUL.FTZ R115, R8.reuse, R115 ;  /* 0x0000007308737220 */ /* 0x048fe20000410000 */
[----:B------:R-:W-:Y:S01]  /*19710*/  LEA R9, R9, R16, 0x1 ;  /* 0x0000001009097211 */ /* 0x000fe200078e08ff */
[C---:B------:R-:W-:Y:S01]  /*19720*/  FMUL.FTZ R114, R8.reuse, R114 ;  /* 0x0000007208727220 */ /* 0x040fe20000410000 */
[----:B------:R-:W-:Y:S01]  /*19730*/  FMUL.FTZ R69, R7, R69 ;  /* 0x0000004507457220 */ /* 0x000fe20000410000 */
[C---:B------:R-:W-:Y:S01]  /*19740*/  FMUL.FTZ R71, R8.reuse, R71 ;  /* 0x0000004708477220 */ /* 0x040fe20000410000 */
[----:B------:R-:W-:Y:S01]  /*19750*/  LEA R9, R9, UR4, 0x1 ;  /* 0x0000000409097c11 */ /* 0x000fe2000f8e08ff */
[C---:B------:R-:W-:Y:S01]  /*19760*/  FMUL.FTZ R70, R8.reuse, R70 ;  /* 0x0000004608467220 */ /* 0x040fe20000410000 */
[C---:B------:R-:W-:Y:S01]  /*19770*/  FMUL.FTZ R72, R7.reuse, R72 ;  /* 0x0000004807487220 */ /* 0x040fe20000410000 */
[----:B------:R-:W-:Y:S01]  /*19780*/  FMUL.FTZ R73, R7, R73 ;  /* 0x0000004907497220 */ /* 0x000fe20000410000 */
[C---:B------:R-:W-:Y:S01]  /*19790*/  FMUL.FTZ R75, R8.reuse, R75 ;  /* 0x0000004b084b7220 */ /* 0x040fe20000410000 */
[C---:B------:R-:W-:Y:S01]  /*197a0*/  FMUL.FTZ R74, R8.reuse, R74 ;  /* 0x0000004a084a7220 */ /* 0x040fe20000410000 */
        /* <DEDUP_REMOVED lines=108> */
.L_x_2086:
[----:B------:R-:W1:Y:S01]  /*19e70*/  S2R R2, SR_CTAID.Z ;  /* 0x0000000000027919 */ /* 0x000e620000002700 */
[----:B------:R-:W1:Y:S01]  /*19e80*/  LDC R5, c[0x0][0x270] ;  /* 0x00009c00ff057b82 */ /* 0x000e620000000800 */
[----:B------:R-:W1:Y:S07]  /*19e90*/  S2R R15, SR_CTAID.Y ;  /* 0x00000000000f7919 */ /* 0x000e6e0000002600 */
[----:B------:R-:W2:Y:S01]  /*19ea0*/  LDC R0, c[0x0][0x2c4] ;  /* 0x0000b100ff007b82 */ /* 0x000ea20000000800 */
[----:B-1----:R-:W-:-:S04]  /*19eb0*/  IMAD R5, R15, R5, R2 ;  /* 0x000000050f057224 */ /* 0x002fc800078e0202 */
[----:B--2---:R-:W-:-:S07]  /*19ec0*/  IMAD R0, R5, R0, RZ ;  /* 0x0000000005007224 */ /* 0x004fce00078e02ff */
.L_x_2087:
[----:B------:R-:W-:Y:S01]  /*19ed0*/  LOP3.LUT R5, R10, 0xffffffe0, RZ, 0xc0, !PT ;  /* 0xffffffe00a057812 */ /* 0x000fe200078ec0ff */
[----:B------:R-:W-:Y:S01]  /*19ee0*/  BAR.SYNC.DEFER_BLOCKING 0x0 ;  /* 0x0000000000007b1d */ /* 0x000fe20000010000 */
[----:B------:R-:W-:-:S03]  /*19ef0*/  SHF.R.S32.HI R7, RZ, 0x1f, R12 ;  /* 0x0000001fff077819 */ /* 0x000fc6000001140c */
[----:B------:R-:W-:Y:S01]  /*19f00*/  IMAD.IADD R5, R4, 0x1, -R5 ;  /* 0x0000000104057824 */ /* 0x000fe200078e0a05 */
[----:B------:R-:W-:Y:S01]  /*19f10*/  LEA.HI R7, R7, R12, RZ, 0x2 ;  /* 0x0000000c07077211 */ /* 0x000fe200078f10ff */
[----:B------:R-:W-:Y:S03]  /*19f20*/  BSSY B0, `(.L_x_2088) ;  /* 0x0000014000007945 */ /* 0x000fe60003800000 */
[----:B------:R-:W-:Y:S02]  /*19f30*/  LOP3.LUT P0, RZ, R5, 0x3, RZ, 0xc0, !PT ;  /* 0x0000000305ff7812 */ /* 0x000fe4000780c0ff */
[----:B------:R-:W-:-:S05]  /*19f40*/  LOP3.LUT R7, R7, 0xffffffc, RZ, 0xc0, !PT ;  /* 0x0ffffffc07077812 */ /* 0x000fca00078ec0ff */
[----:B------:R-:W-:-:S04]  /*19f50*/  IMAD.IADD R7, R12, 0x1, -R7 ;  /* 0x000000010c077824 */ /* 0x000fc800078e0a07 */
[----:B------:R-:W-:Y:S02]  /*19f60*/  IMAD R160, R7, 0x10, R160 ;  /* 0x0000001007a07824 */ /* 0x000fe400078e02a0 */
[----:B------:R-:W-:Y:S05]  /*19f70*/  @P0 BRA `(.L_x_2089) ;  /* 0x0000000000380947 */ /* 0x000fea0003800000 */
        /* <DEDUP_REMOVED lines=14> */
.L_x_2089:
[----:B------:R-:W-:Y:S05]  /*1a060*/  BSYNC B0 ;  /* 0x0000000000007941 */ /* 0x000fea0003800000 */
.L_x_2088:
[----:B------:R-:W2:Y:S01]  /*1a070*/  S2UR UR8, SR_CTAID.X ;  /* 0x00000000000879c3 */ /* 0x000ea20000002500 */
[----:B------:R-:W-:Y:S01]  /*1a080*/  SHF.R.S32.HI R25, RZ, 0x1f, R15 ;  /* 0x0000001fff197819 */ /* 0x000fe2000001140f */
[----:B------:R3:W4:Y:S01]  /*1a090*/  LDS.128 R20, [R154+0x800] ;  /* 0x000800009a147984 */ /* 0x0007220000000c00 */
[----:B------:R-:W-:Y:S01]  /*1a0a0*/  SHF.L.U32 R12, R13, 0x3, RZ ;  /* 0x000000030d0c7819 */ /* 0x000fe200000006ff */
[----:B------:R-:W-:Y:S01]  /*1a0b0*/  BSSY B0, `(.L_x_2090) ;  /* 0x000002f000007945 */ /* 0x000fe20003800000 */
[----:B------:R-:W-:Y:S01]  /*1a0c0*/  ISETP.NE.AND P0, PT, R151, -0x1, PT ;  /* 0xffffffff9700780c */ /* 0x000fe20003f05270 */
[----:B------:R3:W3:Y:S01]  /*1a0d0*/  LDS.128 R16, [R154+0x1800] ;  /* 0x001800009a107984 */ /* 0x0006e20000000c00 */
[----:B------:R-:W-:Y:S01]  /*1a0e0*/  SHF.R.S32.HI R13, RZ, 0x1f, R12 ;  /* 0x0000001fff0d7819 */ /* 0x000fe2000001140c */
[----:B-1----:R-:W1:Y:S02]  /*1a0f0*/  LDC.64 R4, c[0x0][0x290] ;  /* 0x0000a400ff047b82 */ /* 0x002e640000000a00 */
[----:B------:R1:W1:Y:S04]  /*1a100*/  LDS.128 R8, [R154+0x2800] ;  /* 0x002800009a087984 */ /* 0x0002680000000c00 */
[----:B------:R1:W1:Y:S02]  /*1a110*/  LDS.128 R28, [R154+0x2000] ;  /* 0x002000009a1c7984 */ /* 0x0002640000000c00 */
[----:B------:R-:W5:Y:S01]  /*1a120*/  LDC.64 R6, c[0x0][0x298] ;  /* 0x0000a600ff067b82 */ /* 0x000f620000000a00 */
[----:B--2---:R-:W-:-:S04]  /*1a130*/  USHF.L.U32 UR8, UR8, 0x6, URZ ;  /* 0x0000000608087899 */ /* 0x004fc8000800063f */
[----:B------:R-:W-:Y:S02]  /*1a140*/  USHF.R.S32.HI UR4, URZ, 0x1f, UR8 ;  /* 0x0000001f3f047899 */ /* 0x000fe40008011408 */
[----:B------:R-:W-:Y:S01]  /*1a150*/  IADD3 R150, R150, -UR8, RZ ;  /* 0x8000000896967c10 */ /* 0x000fe2000fffe0ff */
[----:B-1----:R-:W-:-:S04]  /*1a160*/  IMAD R0, R25, R4, RZ ;  /* 0x0000000419007224 */ /* 0x002fc800078e02ff */
[C---:B------:R-:W-:Y:S02]  /*1a170*/  IMAD R0, R15.reuse, R5, R0 ;  /* 0x000000050f007224 */ /* 0x040fe400078e0200 */
[----:B------:R-:W-:-:S04]  /*1a180*/  IMAD.WIDE.U32 R14, R15, R4, RZ ;  /* 0x000000040f0e7225 */ /* 0x000fc800078e00ff */
[----:B-----5:R-:W-:-:S04]  /*1a190*/  IMAD.WIDE.U32 R24, R151, R6, RZ ;  /* 0x0000000697187225 */ /* 0x020fc800078e00ff */
        /* <DEDUP_REMOVED lines=8> */
[----:B------:R1:W2:Y:S01]  /*1a220*/  LDS.128 R24, [R154] ;  /* 0x000000009a187984 */ /* 0x0002a20000000c00 */
        /* <DEDUP_REMOVED lines=11> */
[----:B---34-:R-:W-:Y:S05]  /*1a2e0*/  @P0 BRA `(.L_x_2091) ;  /* 0x00000000002c0947 */ /* 0x018fea0003800000 */
        /* <DEDUP_REMOVED lines=8> */
[----:B--2---:R3:W-:Y:S04]  /*1a370*/  STG.E.128 desc[UR6][R38.64], R24 ;  /* 0x0000001826007986 */ /* 0x0047e8000c101d06 */
[----:B-1----:R3:W-:Y:S04]  /*1a380*/  STG.E.128 desc[UR6][R38.64+0x40], R12 ;  /* 0x0000400c26007986 */ /* 0x0027e8000c101d06 */
[----:B------:R3:W-:Y:S02]  /*1a390*/  STG.E.128 desc[UR6][R38.64+0x80], R28 ;  /* 0x0000801c26007986 */ /* 0x0007e4000c101d06 */
.L_x_2091:
[----:B------:R-:W-:Y:S05]  /*1a3a0*/  BSYNC B0 ;  /* 0x0000000000007941 */ /* 0x000fea0003800000 */
.L_x_2090:
[----:B------:R-:W-:Y:S05]  /*1a3b0*/  @P1 EXIT ;  /* 0x000000000000194d */ /* 0x000fea0003800000 */
[----:B------:R-:W-:Y:S01]  /*1a3c0*/  IADD3 R3, P0, R3, 0x20, RZ ;  /* 0x0000002003037810 */ /* 0x000fe20007f1e0ff */
[----:B------:R-:W-:Y:S01]  /*1a3d0*/  IMAD.MOV.U32 R4, RZ, RZ, R32 ;  /* 0x000000ffff047224 */ /* 0x000fe200078e0020 */
[----:B------:R-:W-:-:S03]  /*1a3e0*/  ULDC.64 UR4, c[0x0][0x280] ;  /* 0x0000a00000047ab9 */ /* 0x000fc60000000a00 */
[----:B------:R-:W-:-:S04]  /*1a3f0*/  IMAD.X R5, RZ, RZ, R5, P0 ;  /* 0x000000ffff057224 */ /* 0x000fc800000e0605 */
[----:B------:R-:W-:Y:S01]  /*1a400*/  IMAD R0, R5, R6, RZ ;  /* 0x0000000605007224 */ /* 0x000fe200078e02ff */
[----:B------:R-:W-:-:S03]  /*1a410*/  MOV R5, R35 ;  /* 0x0000002300057202 */ /* 0x000fc60000000f00 */
[C---:B------:R-:W-:Y:S02]  /*1a420*/  IMAD R0, R3.reuse, R7, R0 ;  /* 0x0000000703007224 */ /* 0x040fe400078e0200 */
[----:B------:R-:W-:-:S03]  /*1a430*/  IMAD.WIDE.U32 R4, R3, R6, R4 ;  /* 0x0000000603047225 */ /* 0x000fc600078e0004 */
[----:B------:R-:W-:Y:S02]  /*1a440*/  LEA R2, P0, R4, UR4, 0x1 ;  /* 0x0000000404027c11 */ /* 0x000fe4000f8008ff */
[----:B------:R-:W-:-:S04]  /*1a450*/  IADD3 R0, R0, R5, RZ ;  /* 0x0000000500007210 */ /* 0x000fc80007ffe0ff */
[----:B------:R-:W-:-:S05]  /*1a460*/  LEA.HI.X R3, R4, UR5, R0, 0x1, P0 ;  /* 0x0000000504037c11 */ /* 0x000fca00080f0c00 */
[----:B------:R-:W-:Y:S04]  /*1a470*/  STG.E.128 desc[UR6][R2.64], R20 ;  /* 0x0000001402007986 */ /* 0x000fe8000c101d06 */
[----:B------:R-:W-:Y:S04]  /*1a480*/  STG.E.128 desc[UR6][R2.64+0x40], R16 ;  /* 0x0000401002007986 */ /* 0x000fe8000c101d06 */
[----:B------:R-:W-:Y:S01]  /*1a490*/  STG.E.128 desc[UR6][R2.64+0x80], R8 ;  /* 0x0000800802007986 */ /* 0x000fe2000c101d06 */
[----:B------:R-:W-:Y:S05]  /*1a4a0*/  EXIT ;  /* 0x000000000000794d */ /* 0x000fea0003800000 */
.L_x_2092:
        /* <DEDUP_REMOVED lines=13> */
.L_x_6252:


//--------------------- .text._ZN5flash24flash_fwd_splitkv_kernelI23Flash_fwd_kernel_traitsILi96ELi64ELi128ELi4ELb0ELb0EN7cutlass6half_tE19Flash_kernel_traitsILi96ELi64ELi128ELi4ES3_EELb1ELb0ELb0ELb0ELb1ELb1ELb0ELb1EEEvNS_16Flash_fwd_paramsE --------------------------
	.section	.text._ZN5flash24flash_fwd_splitkv_kernelI23Flash_fwd_kernel_traitsILi96ELi64ELi128ELi4ELb0ELb0EN7cutlass6half_tE19Flash_kernel_traitsILi96ELi64ELi128ELi4ES3_EELb1ELb0ELb0ELb0ELb1ELb1ELb0ELb1EEEvNS_16Flash_fwd_paramsE,"ax",@progbits
	.align	128
        .global         _ZN5flash24flash_fwd_splitkv_kernelI23Flash_fwd_kernel_traitsILi96ELi64ELi128ELi4ELb0ELb0EN7cutlass6half_tE19Flash_kernel_traitsILi96ELi64ELi128ELi4ES3_EELb1ELb0ELb0ELb0ELb1ELb1ELb0ELb1EEEvNS_16Flash_fwd_paramsE
        .type           _ZN5flash24flash_fwd_splitkv_kernelI23Flash_fwd_kernel_traitsILi96ELi64ELi128ELi4ELb0ELb0EN7cutlass6half_tE19Flash_kernel_traitsILi96ELi64ELi128ELi4ES3_EELb1ELb0ELb0ELb0ELb1ELb1ELb0ELb1EEEvNS_16Flash_fwd_paramsE,@function
        .size           _ZN5flash24flash_fwd_splitkv_kernelI23Flash_fwd_kernel_traitsILi96ELi64ELi128ELi4ELb0ELb0EN7cutlass6half_tE19Flash_kernel_traitsILi96ELi64ELi128ELi4ES3_EELb1ELb0ELb0ELb0ELb1ELb1ELb0ELb1EEEvNS_16Flash_fwd_paramsE,(.L_x_6253 - _ZN5flash24flash_fwd_splitkv_kernelI23Flash_fwd_kernel_traitsILi96ELi64ELi128ELi4ELb0ELb0EN7cutlass6half_tE19Flash_kernel_traitsILi96ELi64ELi128ELi4ES3_EELb1ELb0ELb0ELb0ELb1ELb1ELb0ELb1EEEvNS_16Flash_fwd_paramsE)
        .other          _ZN5flash24flash_fwd_splitkv_kernelI23Flash_fwd_kernel_traitsILi96ELi64ELi128ELi4ELb0ELb0EN7cutlass6half_tE19Flash_kernel_traitsILi96ELi64ELi128ELi4ES3_EELb1ELb0ELb0ELb0ELb1ELb1ELb0ELb1EEEvNS_16Flash_fwd_paramsE,@"STO_CUDA_ENTRY STV_DEFAULT"
_ZN5flash24flash_fwd_splitkv_kernelI23Flash_fwd_kernel_traitsILi96ELi64ELi128ELi4ELb0ELb0EN7cutlass6half_tE19Flash_kernel_traitsILi96ELi64ELi128ELi4ES3_EELb1ELb0ELb0ELb0ELb1ELb1ELb0ELb1EEEvNS_16Flash_fwd_paramsE:
.text._ZN5flash24flash_fwd_splitkv_kernelI23Flash_fwd_kernel_traitsILi96ELi64ELi128ELi4ELb0ELb0EN7cutlass6half_tE19Flash_kernel_traitsILi96ELi64ELi128ELi4ES3_EELb1ELb0ELb0ELb0ELb1ELb1ELb0ELb1EEEvNS_16Flash_fwd_paramsE:
        /* <DEDUP_REMOVED lines=41> */
.L_x_2093:
[----:B------:R-:W1:Y:S02]  /*0290*/  LDC R67, c[0x0][0x2c8] ;  /* 0x0000b200ff437b82 */ /* 0x000e640000000800 */
.L_x_2094:
        /* <DEDUP_REMOVED lines=89> */
.L_x_2097:
[----:B------:R-:W-:Y:S05]  /*0830*/  BSYNC B0 ;  /* 0x0000000000007941 */ /* 0x000fea0003800000 */
.L_x_2096:
        /* <DEDUP_REMOVED lines=15> */
.L_x_2099:
[----:B------:R-:W-:Y:S05]  /*0930*/  BSYNC B0 ;  /* 0x0000000000007941 */ /* 0x000fea0003800000 */
.L_x_2098:
        /* <DEDUP_REMOVED lines=11> */
.L_x_2095:
        /* <DEDUP_REMOVED lines=22> */
.L_x_2100:
        /* <DEDUP_REMOVED lines=81> */
.L_x_2101:
        /* <DEDUP_REMOVED lines=49> */
.L_x_2103:
        /* <DEDUP_REMOVED lines=30> */
.L_x_2102:
        /* <DEDUP_REMOVED lines=249> */
.L_x_2150:
        /* <DEDUP_REMOVED lines=212> */
.L_x_2108:
[----:B------:R-:W-:Y:S05]  /*3220*/  BSYNC B0 ;  /* 0x0000000000007941 */ /* 0x000fea0003800000 */
.L_x_2107:
        /* <DEDUP_REMOVED lines=159> */
.L_x_2110:
[----:B------:R-:W-:Y:S05]  /*3c20*/  BSYNC B0 ;  /* 0x0000000000007941 */ /* 0x000fea0003800000 */
.L_x_2109:
        /* <DEDUP_REMOVED lines=167> */
.L_x_2112:
[----:B------:R-:W-:Y:S05]  /*46a0*/  BSYNC B0 ;  /* 0x0000000000007941 */ /* 0x000fea0003800000 */
.L_x_2111:
        /* <DEDUP_REMOVED lines=171> */
.L_x_2114:
[----:B------:R-:W-:Y:S05]  /*5160*/  BSYNC B0 ;  /* 0x0000000000007941 */ /* 0x000fea0003800000 */
.L_x_2113:
[----:B-1----:R-:W-:Y:S01]  /*5170*/  MOV R20, R50 ;  /* 0x0000003200147202 */ /* 0x002fe20000000f00 */
[----:B------:R-:W-:Y:S01]  /*5180*/  IMAD.MOV.U32 R46, RZ, RZ, R156 ;  /* 0x000000ffff2e7224 */ /* 0x000fe200078e009c */
[----:B------:R-:W-:Y:S01]  /*5190*/  MOV R21, R45 ;  /* 0x0000002d00157202 */ /* 0x000fe20000000f00 */
[----:B------:R-:W-:Y:S01]  /*51a0*/  IMAD.MOV.U32 R47, RZ, RZ, R51 ;  /* 0x000000ffff2f7224 */ /* 0x000fe200078e0033 */
[----:B------:R-:W-:Y:S01]  /*51b0*/  UMOV UR4, UR21 ;  /* 0x0000001500047c82 */ /* 0x000fe20008000000 */
[----:B------:R-:W-:Y:S05]  /*51c0*/  BRA `(.L_x_2115) ;  /* 0x0000004c00607947 */ /* 0x000fea0003800000 */
.L_x_2106:
        /* <DEDUP_REMOVED lines=94> */
.L_x_2119:
[----:B------:R-:W-:Y:S05]  /*57b0*/  BSYNC B0 ;  /* 0x0000000000007941 */ /* 0x000fea0003800000 */
.L_x_2118:
        /* <DEDUP_REMOVED lines=89> */
.L_x_2121:
[----:B------:R-:W-:Y:S05]  /*5d50*/  BSYNC B0 ;  /* 0x0000000000007941 */ /* 0x000fea0003800000 */
.L_x_2120:
        /* <DEDUP_REMOVED lines=92> */
.L_x_2123:
[----:B------:R-:W-:Y:S05]  /*6320*/  BSYNC B0 ;  /* 0x0000000000007941 */ /* 0x000fea0003800000 */
.L_x_2122:
[----:B-----5:R1:W-:Y:S02]  /*6330*/  STG.E.128 desc[UR6][R94.64+0x80], R48 ;  /* 0x000080305e007986 */ /* 0x0203e4000c101d06 */
.L_x_2117:
[----:B------:R-:W-:Y:S05]  /*6340*/  BSYNC B1 ;  /* 0x0000000000017941 */ /* 0x000fea0003800000 */
.L_x_2116:
        /* <DEDUP_REMOVED lines=102> */
.L_x_2127:
[----:B------:R-:W-:Y:S05]  /*69b0*/  BSYNC B0 ;  /* 0x0000000000007941 */ /* 0x000fea0003800000 */
.L_x_2126:
        /* <DEDUP_REMOVED lines=93> */
.L_x_2129:
[----:B------:R-:W-:Y:S05]  /*6f90*/  BSYNC B0 ;  /* 0x0000000000007941 */ /* 0x000fea0003800000 */
.L_x_2128:
        /* <DEDUP_REMOVED lines=97> */
.L_x_2131:
[----:B------:R-:W-:Y:S05]  /*75b0*/  BSYNC B0 ;  /* 0x0000000000007941 */ /* 0x000fea0003800000 */
.L_x_2130:
[----:B-----5:R4:W-:Y:S02]  /*75c0*/  STG.E.128 desc[UR6][R160.64+0x80], R24 ;  /* 0x00008018a0007986 */ /* 0x0209e4000c101d06 */
.L_x_2125:
[----:B------:R-:W-:Y:S05]  /*75d0*/  BSYNC B1 ;  /* 0x0000000000017941 */ /* 0x000fea0003800000 */
.L_x_2124:
        /* <DEDUP_REMOVED lines=101> */
.L_x_2135:
[----:B------:R-:W-:Y:S05]  /*7c30*/  BSYNC B0 ;  /* 0x0000000000007941 */ /* 0x000fea0003800000 */
.L_x_2134:
        /* <DEDUP_REMOVED lines=101> */
.L_x_2137:
[----:B------:R-:W-:Y:S05]  /*8290*/  BSYNC B0 ;  /* 0x0000000000007941 */ /* 0x000fea0003800000 */
.L_x_2136:
        /* <DEDUP_REMOVED lines=98> */
.L_x_2139:
[----:B------:R-:W-:Y:S05]  /*88c0*/  BSYNC B0 ;  /* 0x0000000000007941 */ /* 0x000fea0003800000 */
.L_x_2138:
[----:B-----5:R4:W-:Y:S02]  /*88d0*/  STG.E.128 desc[UR6][R48.64], R8 ;  /* 0x0000000830007986 */ /* 0x0209e4000c101d06 */
.L_x_2133:
[----:B------:R-:W-:Y:S05]  /*88e0*/  BSYNC B1 ;  /* 0x0000000000017941 */ /* 0x000fea0003800000 */
.L_x_2132:
        /* <DEDUP_REMOVED lines=104> */
.L_x_2143:
[----:B------:R-:W-:Y:S05]  /*8f70*/  BSYNC B0 ;  /* 0x0000000000007941 */ /* 0x000fea0003800000 */
.L_x_2142:
        /* <DEDUP_REMOVED lines=102> */
.L_x_2145:
[----:B------:R-:W-:Y:S05]  /*95e0*/  BSYNC B0 ;  /* 0x0000000000007941 */ /* 0x000fea0003800000 */
.L_x_2144:
        /* <DEDUP_REMOVED lines=98> */
.L_x_2147:
[----:B------:R-:W-:Y:S05]  /*9c10*/  BSYNC B0 ;  /* 0x0000000000007941 */ /* 0x000fea0003800000 */
.L_x_2146:
[----:B-----5:R4:W-:Y:S02]  /*9c20*/  STG.E.128 desc[UR6][R48.64], R8 ;  /* 0x0000000830007986 */ /* 0x0209e4000c101d06 */
.L_x_2141:
[----:B------:R-:W-:Y:S05]  /*9c30*/  BSYNC B1 ;  /* 0x0000000000017941 */ /* 0x000fea0003800000 */
.L_x_2140:
        /* <DEDUP_REMOVED lines=8> */
.L_x_2105:
        /* <DEDUP_REMOVED lines=41> */
.L_x_2115:
        /* <DEDUP_REMOVED lines=82> */
.L_x_2148:
        /* <DEDUP_REMOVED lines=10> */
.L_x_2149:
[----:B------:R-:W-:Y:S04]  /*a510*/  IADD3 R13, R13, -0x1, RZ ;  /* 0xffffffff0d0d7810 */ /* 0x000fe80007ffe0ff */
[----:B------:R-:W-:Y:S11]  /*a520*/  ISETP.GT.AND P0, PT, R13, R66, PT ;  /* 0x000000420d00720c */ /* 0x000ff60003f04270 */
[----:B------:R-:W-:Y:S02]  /*a530*/  @!UPT UIADD3 URZ, URZ, URZ, URZ ;  /* 0x0000003f3f3ff290 */ /* 0x000fe4000fffe03f */
[----:B------:R-:W-:Y:S05]  /*a540*/  @P0 BRA `(.L_x_2150) ;  /* 0xffffff7c00e40947 */ /* 0x000fea000383ffff */
.L_x_2104:
        /* <DEDUP_REMOVED lines=91> */
.L_x_2157:
[----:B------:R-:W-:Y:S05]  /*ab00*/  BSYNC B0 ;  /* 0x0000000000007941 */ /* 0x000fea0003800000 */
.L_x_2156:
        /* <DEDUP_REMOVED lines=44> */
.L_x_2159:
[----:B------:R-:W-:Y:S05]  /*add0*/  BSYNC B0 ;  /* 0x0000000000007941 */ /* 0x000fea0003800000 */
.L_x_2158:
        /* <DEDUP_REMOVED lines=44> */
.L_x_2161:
[----:B------:R-:W-:Y:S05]  /*b0a0*/  BSYNC B0 ;  /* 0x0000000000007941 */ /* 0x000fea0003800000 */
.L_x_2160:
[----:B------:R4:W-:Y:S02]  /*b0b0*/  STS.128 [R152+0x2000], R8 ;  /* 0x0020000898007388 */ /* 0x0009e40000000c00 */
.L_x_2155:
[----:B------:R-:W-:Y:S05]  /*b0c0*/  BSYNC B1 ;  /* 0x0000000000017941 */ /* 0x000fea0003800000 */
.L_x_2154:
        /* <DEDUP_REMOVED lines=60> */
.L_x_2164:
[----:B------:R-:W-:Y:S05]  /*b490*/  BSYNC B0 ;  /* 0x0000000000007941 */ /* 0x000fea0003800000 */
.L_x_2163:
        /* <DEDUP_REMOVED lines=44> */
.L_x_2166:
[----:B------:R-:W-:Y:S05]  /*b760*/  BSYNC B0 ;  /* 0x0000000000007941 */ /* 0x000fea0003800000 */
.L_x_2165:
        /* <DEDUP_REMOVED lines=44> */
.L_x_2168:
[----:B------:R-:W-:Y:S05]  /*ba30*/  BSYNC B0 ;  /* 0x0000000000007941 */ /* 0x000fea0003800000 */
.L_x_2167:
[----:B------:R1:W-:Y:S01]  /*ba40*/  STS.128 [R152+0x2800], R8 ;  /* 0x0028000898007388 */ /* 0x0003e20000000c00 */
[----:B------:R-:W-:Y:S05]  /*ba50*/  BRA `(.L_x_2162) ;  /* 0x0000002000fc7947 */ /* 0x000fea0003800000 */
.L_x_2153:
        /* <DEDUP_REMOVED lines=91> */
.L_x_2172:
[----:B------:R-:W-:Y:S05]  /*c010*/  BSYNC B0 ;  /* 0x0000000000007941 */ /* 0x000fea0003800000 */
.L_x_2171:
        /* <DEDUP_REMOVED lines=88> */
.L_x_2174:
[----:B------:R-:W-:Y:S05]  /*c5a0*/  BSYNC B0 ;  /* 0x0000000000007941 */ /* 0x000fea0003800000 */
.L_x_2173:
        /* <DEDUP_REMOVED lines=87> */
.L_x_2176:
[----:B------:R-:W-:Y:S05]  /*cb20*/  BSYNC B0 ;  /* 0x0000000000007941 */ /* 0x000fea0003800000 */
.L_x_2175:
[----:B------:R4:W-:Y:S02]  /*cb30*/  STS.128 [R152+0x2000], R12 ;  /* 0x0020000c98007388 */ /* 0x0009e40000000c00 */
.L_x_2170:
[----:B------:R-:W-:Y:S05]  /*cb40*/  BSYNC B1 ;  /* 0x0000000000017941 */ /* 0x000fea0003800000 */
.L_x_2169:
        /* <DEDUP_REMOVED lines=96> */
.L_x_2178:
[----:B------:R-:W-:Y:S05]  /*d150*/  BSYNC B0 ;  /* 0x0000000000007941 */ /* 0x000fea0003800000 */
.L_x_2177:
        /* <DEDUP_REMOVED lines=92> */
.L_x_2180:
[----:B------:R-:W-:Y:S05]  /*d720*/  BSYNC B0 ;  /* 0x0000000000007941 */ /* 0x000fea0003800000 */
.L_x_2179:
        /* <DEDUP_REMOVED lines=90> */
.L_x_2182:
[----:B------:R-:W-:Y:S05]  /*dcd0*/  BSYNC B0 ;  /* 0x0000000000007941 */ /* 0x000fea0003800000 */
.L_x_2181:
[----:B------:R1:W-:Y:S01]  /*dce0*/  STS.128 [R152+0x2800], R12 ;  /* 0x0028000c98007388 */ /* 0x0003e20000000c00 */
[----:B------:R-:W-:Y:S05]  /*dcf0*/  BRA `(.L_x_2162) ;  /* 0x0000000000547947 */ /* 0x000fea0003800000 */
.L_x_2152:
        /* <DEDUP_REMOVED lines=21> */
.L_x_2162:
[----:B------:R-:W-:Y:S05]  /*de50*/  BSYNC B2 ;  /* 0x0000000000027941 */ /* 0x000fea0003800000 */
.L_x_2151:
[----:B------:R-:W-:Y:S01]  /*de60*/  IADD3 R153, R53, -0x1, RZ ;  /* 0xffffffff35997810 */ /* 0x000fe20007ffe0ff */
[C---:B-1--4-:R-:W-:Y:S01]  /*de70*/  VIADD R8, R144.reuse, 0x60 ;  /* 0x0000006090087836 */ /* 0x052fe20000000000 */
[----:B------:R-:W-:Y:S01]  /*de80*/  IADD3 R9, R144, 0x40, RZ ;  /* 0x0000004090097810 */ /* 0x000fe20007ffe0ff */
[----:B------:R-:W-:Y:S01]  /*de90*/  ULDC.64 UR12, c[0x0][0x218] ;  /* 0x00008600000c7ab9 */ /* 0x000fe20000000a00 */
[----:B------:R-:W-:Y:S01]  /*dea0*/  SHF.L.U32 R0, R153, 0x7, RZ ;  /* 0x0000000799007819 */ /* 0x000fe200000006ff */
[----:B------:R-:W-:Y:S01]  /*deb0*/  ULDC.64 UR10, c[0x0][0x220] ;  /* 0x00008800000a7ab9 */ /* 0x000fe20000000a00 */
[----:B------:R-:W-:Y:S01]  /*dec0*/  LEA R154, P1, R140, UR12, 0x1 ;  /* 0x0000000c8c9a7c11 */ /* 0x000fe2000f8208ff */
[----:B------:R-:W-:Y:S01]  /*ded0*/  ULDC UR5, c[0x0][0x39c] ;  /* 0x0000e70000057ab9 */ /* 0x000fe20000000800 */
[----:B------:R-:W-:Y:S01]  /*dee0*/  IADD3 R10, -R0, R57, RZ ;  /* 0x00000039000a7210 */ /* 0x000fe20007ffe1ff */
[----:B------:R-:W-:Y:S01]  /*def0*/  ULDC UR8, c[0x0][0x398] ;  /* 0x0000e60000087ab9 */ /* 0x000fe20000000800 */
[----:B------:R-:W-:-:S02]  /*df00*/  LEA.HI.X R155, R140, UR13, R54, 0x1, P1 ;  /* 0x0000000d8c9b7c11 */ /* 0x000fc400088f0c36 */
[-C--:B------:R-:W-:Y:S02]  /*df10*/  ISETP.GE.AND P6, PT, R9, R10.reuse, PT ;  /* 0x0000000a0900720c */ /* 0x080fe40003fc6270 */
[-C--:B------:R-:W-:Y:S02]  /*df20*/  ISETP.GE.AND P5, PT, R8, R10.reuse, PT ;  /* 0x0000000a0800720c */ /* 0x080fe40003fa6270 */
[CC--:B------:R-:W-:Y:S02]  /*df30*/  ISETP.GE.AND P0, PT, R3.reuse, R10.reuse, PT ;  /* 0x0000000a0300720c */ /* 0x0c0fe40003f06270 */
[-C--:B------:R-:W-:Y:S02]  /*df40*/  ISETP.GE.AND P4, PT, R144, R10.reuse, PT ;  /* 0x0000000a9000720c */ /* 0x080fe40003f86270 */
[----:B------:R-:W-:Y:S02]  /*df50*/  ISETP.GE.AND P3, PT, R3, R10, PT ;  /* 0x0000000a0300720c */ /* 0x000fe40003f66270 */
[----:B------:R-:W-:-:S02]  /*df60*/  LOP3.LUT R3, R136, 0xfffffff8, RZ, 0xc0, !PT ;  /* 0xfffffff888037812 */ /* 0x000fc400078ec0ff */
[----:B---3--:R-:W-:Y:S01]  /*df70*/  SHF.R.S32.HI R12, RZ, 0x4, R133 ;  /* 0x00000004ff0c7819 */ /* 0x008fe20000011485 */
[----:B------:R-:W1:Y:S01]  /*df80*/  @!P6 LDC.64 R6, c[0x0][0x248] ;  /* 0x00009200ff06eb82 */ /* 0x000e620000000a00 */
[----:B------:R-:W-:Y:S02]  /*df90*/  IADD3 R3, -R3, R58, RZ ;  /* 0x0000003a03037210 */ /* 0x000fe40007ffe1ff */
[----:B------:R-:W-:Y:S02]  /*dfa0*/  LOP3.LUT R131, R131, 0x7fffffe, RZ, 0xc0, !PT ;  /* 0x07fffffe83837812 */ /* 0x000fe400078ec0ff */
[C---:B--2---:R-:W-:Y:S01]  /*dfb0*/  @!P0 LEA R20, P1, R56.reuse, R154, 0x1 ;  /* 0x0000009a38148211 */ /* 0x044fe200078208ff */
[----:B------:R-:W-:Y:S01]  /*dfc0*/  @!PT LDS RZ, [RZ] ;  /* 0x00000000fffff984 */ /* 0x000fe20000000800 */
[----:B------:R-:W-:Y:S01]  /*dfd0*/  @!PT LDS RZ, [RZ] ;  /* 0x00000000fffff984 */ /* 0x000fe20000000800 */
[----:B------:R-:W-:Y:S01]  /*dfe0*/  @!PT LDS RZ, [RZ] ;  /* 0x00000000fffff984 */ /* 0x000fe20000000800 */
[----:B------:R-:W-:Y:S01]  /*dff0*/  @!P4 LDGSTS.E.BYPASS.LTC128B.128 [R152+0x3000], desc[UR6][R154.64] ;  /* 0x030000009a98cfae */ /* 0x000fe2000b901d46 */
[----:B------:R-:W-:Y:S01]  /*e000*/  SHF.R.S32.HI R11, RZ, 0x1f, R132 ;  /* 0x0000001fff0b7819 */ /* 0x000fe20000011484 */
[----:B------:R-:W2:Y:S01]  /*e010*/  @!P5 LDC.64 R4, c[0x0][0x248] ;  /* 0x00009200ff04db82 */ /* 0x000ea20000000a00 */
[----:B------:R-:W-:Y:S01]  /*e020*/  @!P0 LEA.HI.X R21, R56, R155, R55, 0x1, P1 ;  /* 0x0000009b38158211 */ /* 0x000fe200008f0c37 */
[----:B------:R-:W-:Y:S01]  /*e030*/  @!P4 LDGSTS.E.BYPASS.LTC128B.128 [R152+0x5000], desc[UR6][R154.64+0x40] ;  /* 0x050000409a98cfae */ /* 0x000fe2000b901d46 */
[----:B------:R-:W-:Y:S01]  /*e040*/  ISETP.GE.AND P1, PT, R9, R10, PT ;  /* 0x0000000a0900720c */ /* 0x000fe20003f26270 */
[----:B------:R-:W-:Y:S01]  /*e050*/  IMAD.IADD R2, R132, 0x1, -R131 ;  /* 0x0000000184027824 */ /* 0x000fe200078e0a83 */
[----:B------:R-:W-:Y:S01]  /*e060*/  LEA.HI R9, R133, R12, RZ, 0x1 ;  /* 0x0000000c85097211 */ /* 0x000fe200078f08ff */
[----:B------:R-:W-:Y:S01]  /*e070*/  @!P4 LDGSTS.E.BYPASS.LTC128B.128 [R152+0x7000], desc[UR6][R154.64+0x80] ;  /* 0x070000809a98cfae */ /* 0x000fe2000b901d46 */
[----:B------:R-:W-:-:S02]  /*e080*/  ISETP.GE.AND P4, PT, R144, R10, PT ;  /* 0x0000000a9000720c */ /* 0x000fc40003f86270 */
[----:B------:R-:W-:Y:S01]  /*e090*/  LOP3.LUT R9, R9, 0xfffffffe, RZ, 0xc0, !PT ;  /* 0xfffffffe09097812 */ /* 0x000fe200078ec0ff */
[----:B------:R-:W-:Y:S01]  /*e0a0*/  @!P0 LDGSTS.E.BYPASS.LTC128B.128 [R152+0x3800], desc[UR6][R20.64] ;  /* 0x0380000014988fae */ /* 0x000fe2000b901d46 */
[----:B------:R-:W-:Y:S01]  /*e0b0*/  LEA.HI R132, R11, R132, RZ, 0x3 ;  /* 0x000000840b847211 */ /* 0x000fe200078f18ff */
[----:B------:R-:W-:Y:S01]  /*e0c0*/  IMAD.SHL.U32 R11, R135, 0x8, RZ ;  /* 0x00000008870b7824 */ /* 0x000fe200078e00ff */
[----:B------:R-:W-:Y:S01]  /*e0d0*/  IADD3 R12, R12, -R9, RZ ;  /* 0x800000090c0c7210 */ /* 0x000fe20007ffe0ff */
[----:B------:R-:W-:Y:S01]  /*e0e0*/  @!P0 LDGSTS.E.BYPASS.LTC128B.128 [R152+0x5800], desc[UR6][R20.64+0x40] ;  /* 0x0580004014988fae */ /* 0x000fe2000b901d46 */
[----:B------:R-:W-:-:S03]  /*e0f0*/  SHF.L.U32 R47, R132, 0x5, RZ ;  /* 0x00000005842f7819 */ /* 0x000fc600000006ff */
[----:B------:R-:W-:Y:S01]  /*e100*/  @!P0 LDGSTS.E.BYPASS.LTC128B.128 [R152+0x7800], desc[UR6][R20.64+0x80] ;  /* 0x0780008014988fae */ /* 0x000fe2000b901d46 */
[----:B-1----:R-:W-:Y:S01]  /*e110*/  @!P6 LEA R18, P0, R6, R154, 0x7 ;  /* 0x0000009a0612e211 */ /* 0x002fe200078038ff */
[----:B------:R-:W-:Y:S01]  /*e120*/  IMAD.SHL.U32 R45, R12, 0x8, RZ ;  /* 0x000000080c2d7824 */ /* 0x000fe200078e00ff */
[----:B------:R-:W-:Y:S02]  /*e130*/  LOP3.LUT R47, R47, 0xffffff00, RZ, 0xc0, !PT ;  /* 0xffffff002f2f7812 */ /* 0x000fe400078ec0ff */
[----:B------:R-:W-:Y:S01]  /*e140*/  @!P6 LEA.HI.X R19, R6, R155, R7, 0x7, P0 ;  /* 0x0000009b0613e211 */ /* 0x000fe200000f3c07 */
[----:B--2---:R-:W-:Y:S01]  /*e150*/  @!P5 IMAD.WIDE.U32 R16, R4, 0xc0, R154 ;  /* 0x000000c00410d825 */ /* 0x004fe200078e009a */
[----:B------:R-:W-:Y:S02]  /*e160*/  LEA.HI R4, R3, R3, RZ, 0x1 ;  /* 0x0000000303047211 */ /* 0x000fe400078f08ff */
[----:B------:R-:W-:Y:S01]  /*e170*/  ISETP.GE.AND P0, PT, R8, R10, PT ;  /* 0x0000000a0800720c */ /* 0x000fe20003f06270 */
[----:B------:R-:W-:Y:S01]  /*e180*/  @!P5 IMAD R5, R5, 0xc0, RZ ;  /* 0x000000c00505d824 */ /* 0x000fe200078e02ff */
[----:B------:R-:W-:Y:S01]  /*e190*/  @!P6 LDGSTS.E.BYPASS.LTC128B.128 [R152+0x4000], desc[UR6][R18.64] ;  /* 0x040000001298efae */ /* 0x000fe2000b901d46 */
[----:B------:R-:W-:Y:S01]  /*e1a0*/  LOP3.LUT R14, R4, 0x7fffffe, RZ, 0xc0, !PT ;  /* 0x07fffffe040e7812 */ /* 0x000fe200078ec0ff */
[----:B------:R-:W-:Y:S01]  /*e1b0*/  IMAD R144, R2, 0x20, R47 ;  /* 0x0000002002907824 */ /* 0x000fe200078e022f */
[----:B------:R-:W-:Y:S01]  /*e1c0*/  SHF.L.U32 R6, R130, 0x6, RZ ;  /* 0x0000000682067819 */ /* 0x000fe200000006ff */
[----:B------:R-:W-:Y:S01]  /*e1d0*/  @!P6 LDGSTS.E.BYPASS.LTC128B.128 [R152+0x6000], desc[UR6][R18.64+0x40] ;  /* 0x060000401298efae */ /* 0x000fe2000b901d46 */
[----:B------:R-:W-:Y:S01]  /*e1e0*/  @!P5 IADD3 R17, R5, R17, RZ ;  /* 0x000000110511d210 */ /* 0x000fe20007ffe0ff */
[----:B------:R-:W-:Y:S01]  /*e1f0*/  IMAD.IADD R7, R3, 0x1, -R14 ;  /* 0x0000000103077824 */ /* 0x000fe200078e0a0e */
[----:B------:R-:W-:Y:S01]  /*e200*/  SHF.R.S32.HI R3, RZ, 0x1, R4 ;  /* 0x00000001ff037819 */ /* 0x000fe20000011404 */
[----:B------:R-:W-:Y:S01]  /*e210*/  @!P6 LDGSTS.E.BYPASS.LTC128B.128 [R152+0x8000], desc[UR6][R18.64+0x80] ;  /* 0x080000801298efae */ /* 0x000fe2000b901d46 */
[----:B------:R-:W1:Y:S01]  /*e220*/  @!P1 LDC.64 R4, c[0x0][0x250] ;  /* 0x00009400ff049b82 */ /* 0x000e620000000a00 */
[----:B------:R-:W-:-:S02]  /*e230*/  LOP3.LUT R6, R6, 0xc0, RZ, 0xc0, !PT ;  /* 0x000000c006067812 */ /* 0x000fc400078ec0ff */
[----:B------:R-:W-:Y:S01]  /*e240*/  @!P5 LDGSTS.E.BYPASS.LTC128B.128 [R152+0x4800], desc[UR6][R16.64] ;  /* 0x048000001098dfae */ /* 0x000fe2000b901d46 */
[----:B------:R-:W-:Y:S02]  /*e250*/  SHF.L.U32 R10, R3, 0x6, RZ ;  /* 0x00000006030a7819 */ /* 0x000fe400000006ff */
[----:B------:R-:W-:Y:S01]  /*e260*/  LEA R146, R12, R7, 0x3 ;  /* 0x000000070c927211 */ /* 0x000fe200078e18ff */
[----:B------:R-:W-:Y:S01]  /*e270*/  @!P5 LDGSTS.E.BYPASS.LTC128B.128 [R152+0x6800], desc[UR6][R16.64+0x40] ;  /* 0x068000401098dfae */ /* 0x000fe2000b901d46 */
[----:B------:R-:W-:Y:S02]  /*e280*/  LOP3.LUT R10, R10, 0xc0, RZ, 0xc0, !PT ;  /* 0x000000c00a0a7812 */ /* 0x000fe400078ec0ff */
[----:B------:R-:W-:Y:S01]  /*e290*/  SHF.R.S32.HI R7, RZ, 0x1f, R58 ;  /* 0x0000001fff077819 */ /* 0x000fe2000001143a */
[----:B------:R2:W-:Y:S01]  /*e2a0*/  @!P5 LDGSTS.E.BYPASS.LTC128B.128 [R152+0x8800], desc[UR6][R16.64+0x80] ;  /* 0x088000801098dfae */ /* 0x0005e2000b901d46 */
[----:B------:R-:W-:Y:S02]  /*e2b0*/  LOP3.LUT R11, R10, 0x8, R11, 0xf8, !PT ;  /* 0x000000080a0b7812 */ /* 0x000fe400078ef80b */
[----:B------:R-:W-:Y:S01]  /*e2c0*/  SHF.R.U32.HI R10, RZ, 0x3, R10 ;  /* 0x00000003ff0a7819 */ /* 0x000fe2000001160a */
[----:B------:R-:W0:Y:S01]  /*e2d0*/  LDGDEPBAR ;  /* 0x00000000000079af */ /* 0x000e220000000000 */
[----:B------:R-:W-:-:S02]  /*e2e0*/  LOP3.LUT R45, R6, 0x8, R45, 0xf8, !PT ;  /* 0x00000008062d7812 */ /* 0x000fc400078ef82d */
[----:B------:R-:W-:Y:S02]  /*e2f0*/  LOP3.LUT R11, R11, R10, RZ, 0x3c, !PT ;  /* 0x0000000a0b0b7212 */ /* 0x000fe400078e3cff */
[----:B------:R-:W-:Y:S02]  /*e300*/  SHF.R.U32.HI R10, RZ, 0x3, R6 ;  /* 0x00000003ff0a7819 */ /* 0x000fe40000011606 */
[----:B------:R-:W-:Y:S02]  /*e310*/  LEA.HI R46, R7, R58, RZ, 0x5 ;  /* 0x0000003a072e7211 */ /* 0x000fe400078f28ff */
[----:B------:R-:W3:Y:S01]  /*e320*/  @!P0 LDC.64 R6, c[0x0][0x250] ;  /* 0x00009400ff068b82 */ /* 0x000ee20000000a00 */
[C---:B------:R-:W-:Y:S02]  /*e330*/  LEA R156, P5, R138.reuse, UR10, 0x1 ;  /* 0x0000000a8a9c7c11 */ /* 0x040fe4000f8a08ff */
[----:B------:R-:W-:Y:S02]  /*e340*/  LOP3.LUT R45, R45, R10, RZ, 0x3c, !PT ;  /* 0x0000000a2d2d7212 */ /* 0x000fe400078e3cff */
[----:B------:R-:W-:-:S02]  /*e350*/  LEA.HI.X R157, R138, UR11, R52, 0x1, P5 ;  /* 0x0000000b8a9d7c11 */ /* 0x000fc4000a8f0c34 */
[CC--:B------:R-:W-:Y:S02]  /*e360*/  @!P3 LEA R8, P5, R106.reuse, R156.reuse, 0x1 ;  /* 0x0000009c6a08b211 */ /* 0x0c0fe400078a08ff */
[----:B------:R-:W-:Y:S02]  /*e370*/  SHF.R.S32.HI R46, RZ, 0x5, R46 ;  /* 0x00000005ff2e7819 */ /* 0x000fe4000001142e */
[----:B------:R-:W-:Y:S02]  /*e380*/  @!P3 LEA.HI.X R9, R106, R157, R107, 0x1, P5 ;  /* 0x0000009d6a09b211 */ /* 0x000fe400028f0c6b */
[----:B-1----:R-:W-:Y:S01]  /*e390*/  @!P1 LEA R10, P5, R4, R156, 0x7 ;  /* 0x0000009c040a9211 */ /* 0x002fe200078a38ff */
[----:B------:R-:W-:-:S04]  /*e3a0*/  DEPBAR.LE SB0, 0x0 ;  /* 0x000080000000791a */ /* 0x000fc80000000000 */
[----:B------:R-:W-:Y:S01]  /*e3b0*/  BAR.SYNC.DEFER_BLOCKING 0x0 ;  /* 0x0000000000007b1d */ /* 0x000fe20000010000 */
[----:B------:R-:W-:Y:S02]  /*e3c0*/  LEA R146, R146, R11, 0x5 ;  /* 0x0000000b92927211 */ /* 0x000fe400078e28ff */
[----:B------:R-:W-:Y:S01]  /*e3d0*/  @!P1 LEA.HI.X R11, R4, R157, R5, 0x7, P5 ;  /* 0x0000009d040b9211 */ /* 0x000fe200028f3c05 */
[----:B------:R-:W-:Y:S01]  /*e3e0*/  IMAD R5, R46, 0x200, R47 ;  /* 0x000002002e057824 */ /* 0x000fe200078e022f */
[----:B------:R-:W-:Y:S01]  /*e3f0*/  LEA R146, R146, UR4, 0x1 ;  /* 0x0000000492927c11 */ /* 0x000fe2000f8e08ff */
[----:B---3--:R-:W-:Y:S01]  /*e400*/  @!P0 IMAD.WIDE.U32 R12, R6, 0xc0, R156 ;  /* 0x000000c0060c8825 */ /* 0x008fe200078e009c */
[----:B------:R-:W-:Y:S02]  /*e410*/  LEA R61, R46, R61, 0x4 ;  /* 0x0000003d2e3d7211 */ /* 0x000fe400078e20ff */
[----:B------:R-:W-:Y:S01]  /*e420*/  LEA R4, R2, R5, 0x5 ;  /* 0x0000000502047211 */ /* 0x000fe200078e28ff */
[----:B------:R-:W-:Y:S01]  /*e430*/  @!P0 IMAD R7, R7, 0xc0, RZ ;  /* 0x000000c007078824 */ /* 0x000fe200078e02ff */
[----:B------:R-:W-:-:S02]  /*e440*/  IADD3 R144, R45, R144, RZ ;  /* 0x000000902d907210 */ /* 0x000fc40007ffe0ff */
[----:B------:R-:W-:Y:S02]  /*e450*/  IADD3 R147, R45, R4, RZ ;  /* 0x000000042d937210 */ /* 0x000fe40007ffe0ff */
[----:B------:R-:W-:Y:S02]  /*e460*/  @!P0 IADD3 R13, R7, R13, RZ ;  /* 0x0000000d070d8210 */ /* 0x000fe40007ffe0ff */
[----:B------:R-:W-:-:S04]  /*e470*/  LEA R147, R147, UR4, 0x1 ;  /* 0x0000000493937c11 */ /* 0x000fc8000f8e08ff */
[----:B------:R-:W-:Y:S01]  /*e480*/  LEA R145, R44, R147, 0x1 ;  /* 0x000000932c917211 */ /* 0x000fe200078e08ff */
        /* <DEDUP_REMOVED lines=42> */
[----:B--2---:R-:W2:Y:S01]  /*e730*/  LDSM.16.M88.4 R16, [R146+0x3000] ;  /* 0x003000009210783b */ /* 0x004ea20000000200 */
[----:B------:R-:W-:Y:S02]  /*e740*/  ISETP.GE.AND P0, PT, R53, 0x2, PT ;  /* 0x000000023500780c */ /* 0x000fe40003f06270 */
[----:B------:R-:W-:Y:S01]  /*e750*/  LEA R118, R3, R146, 0x1 ;  /* 0x0000009203767211 */ /* 0x000fe200078e08ff */
[----:B------:R-:W-:Y:S04]  /*e760*/  LDSM.16.M88.4 R132, [R145] ;  /* 0x000000009184783b */ /* 0x000fe80000000200 */
[----:B------:R-:W-:Y:S04]  /*e770*/  LDSM.16.M88.4 R20, [R118+0x3000] ;  /* 0x003000007614783b */ /* 0x000fe80000000200 */
[----:B------:R-:W3:Y:S04]  /*e780*/  LDSM.16.M88.4 R48, [R146+0x3400] ;  /* 0x003400009230783b */ /* 0x000ee80000000200 */
[----:B------:R-:W-:Y:S04]  /*e790*/  LDSM.16.M88.4 R68, [R147+0x1000] ;  /* 0x001000009344783b */ /* 0x000fe80000000200 */
[----:B-1----:R-:W-:Y:S04]  /*e7a0*/  LDSM.16.M88.4 R12, [R146+0x5000] ;  /* 0x00500000920c783b */ /* 0x002fe80000000200 */
[----:B------:R-:W1:Y:S04]  /*e7b0*/  LDSM.16.M88.4 R112, [R146+0x3800] ;  /* 0x003800009270783b */ /* 0x000e680000000200 */
[----:B------:R-:W4:Y:S04]  /*e7c0*/  LDSM.16.M88.4 R104, [R146+0x3c00] ;  /* 0x003c00009268783b */ /* 0x000f280000000200 */
[----:B------:R-:W-:Y:S04]  /*e7d0*/  LDSM.16.M88.4 R36, [R145+0x1000] ;  /* 0x001000009124783b */ /* 0x000fe80000000200 */
[----:B------:R-:W5:Y:S01]  /*e7e0*/  LDSM.16.M88.4 R32, [R118+0x3400] ;  /* 0x003400007620783b */ /* 0x000f620000000200 */
[C---:B--2---:R-:W-:Y:S03]  /*e7f0*/  HMMA.16816.F32 R4, R72.reuse, R16, RZ ;  /* 0x000000104804723c */ /* 0x044fe600000018ff */
[----:B------:R-:W-:Y:S04]  /*e800*/  LDSM.16.M88.4 R96, [R146+0x4000] ;  /* 0x004000009260783b */ /* 0x000fe80000000200 */
[----:B------:R-:W-:Y:S01]  /*e810*/  LDSM.16.M88.4 R88, [R146+0x4400] ;  /* 0x004400009258783b */ /* 0x000fe20000000200 */
[C---:B------:R-:W-:Y:S03]  /*e820*/  HMMA.16816.F32 R16, R72.reuse, R18, RZ ;  /* 0x000000124810723c */ /* 0x040fe600000018ff */
[----:B------:R-:W-:Y:S03]  /*e830*/  LDSM.16.M88.4 R80, [R146+0x4800] ;  /* 0x004800009250783b */ /* 0x000fe60000000200 */
[C---:B---3--:R-:W-:Y:S01]  /*e840*/  HMMA.16816.F32 R28, R72.reuse, R48, RZ ;  /* 0x00000030481c723c */ /* 0x048fe200000018ff */
        /* <DEDUP_REMOVED lines=8> */
[----:B------:R-:W2:Y:S03]  /*e8d0*/  LDSM.16.M88.4 R20, [R118+0x5000] ;  /* 0x005000007614783b */ /* 0x000ea60000000200 */
[C---:B-1----:R-:W-:Y:S01]  /*e8e0*/  HMMA.16816.F32 R40, R72.reuse, R112, RZ ;  /* 0x000000704828723c */ /* 0x042fe200000018ff */
[----:B------:R-:W1:Y:S04]  /*e8f0*/  LDSM.16.M88.4 R128, [R118+0x3c00] ;  /* 0x003c00007680783b */ /* 0x000e680000000200 */
[----:B------:R-:W3:Y:S01]  /*e900*/  LDSM.16.M88.4 R64, [R146+0x5800] ;  /* 0x005800009240783b */ /* 0x000ee20000000200 */
[----:B----4-:R-:W-:Y:S03]  /*e910*/  HMMA.16816.F32 R108, R72, R104, RZ ;  /* 0x00000068486c723c */ /* 0x010fe600000018ff */
[----:B------:R-:W-:Y:S03]  /*e920*/  LDSM.16.M88.4 R124, [R118+0x4000] ;  /* 0x00400000767c783b */ /* 0x000fe60000000200 */
[C---:B------:R-:W-:Y:S01]  /*e930*/  HMMA.16816.F32 R4, R68.reuse, R12, R4 ;  /* 0x0000000c4404723c */ /* 0x040fe20000001804 */
[----:B------:R-:W-:Y:S04]  /*e940*/  LDSM.16.M88.4 R120, [R118+0x4400] ;  /* 0x004400007678783b */ /* 0x000fe80000000200 */
[----:B------:R-:W0:Y:S01]  /*e950*/  LDGDEPBAR ;  /* 0x00000000000079af */ /* 0x000e220000000000 */
[----:B------:R-:W-:Y:S03]  /*e960*/  HMMA.16816.F32 R16, R68, R14, R16 ;  /* 0x0000000e4410723c */ /* 0x000fe60000001810 */
[----:B------:R-:W-:Y:S03]  /*e970*/  LDSM.16.M88.4 R12, [R145+0x2000] ;  /* 0x00200000910c783b */ /* 0x000fe60000000200 */
[----:B-----5:R-:W-:Y:S06]  /*e980*/  HMMA.16816.F32 R28, R132, R32, R28 ;  /* 0x00000020841c723c */ /* 0x020fec000000181c */
[----:B------:R-:W-:Y:S06]  /*e990*/  HMMA.16816.F32 R104, R72, R106, RZ ;  /* 0x0000006a4868723c */ /* 0x000fec00000018ff */
[----:B------:R-:W-:Y:S01]  /*e9a0*/  HMMA.16816.F32 R48, R132, R34, R48 ;  /* 0x000000228430723c */ /* 0x000fe20000001830 */
[----:B------:R-:W-:Y:S05]  /*e9b0*/  LDSM.16.M88.4 R32, [R118+0x5400] ;  /* 0x005400007620783b */ /* 0x000fea0000000200 */
[C---:B--2---:R-:W-:Y:S06]  /*e9c0*/  HMMA.16816.F32 R4, R36.reuse, R20, R4 ;  /* 0x000000142404723c */ /* 0x044fec0000001804 */
[----:B------:R-:W-:Y:S01]  /*e9d0*/  HMMA.16816.F32 R16, R36, R22, R16 ;  /* 0x000000162410723c */ /* 0x000fe20000001810 */
[----:B------:R-:W-:Y:S05]  /*e9e0*/  LDSM.16.M88.4 R20, [R146+0x7400] ;  /* 0x007400009214783b */ /* 0x000fea0000000200 */
        /* <DEDUP_REMOVED lines=10> */
[----:B------:R-:W-:Y:S06]  /*ea90*/  HMMA.16816.F32 R40, R132, R160, R40 ;  /* 0x000000a08428723c */ /* 0x000fec0000001828 */
[----:B------:R-:W-:Y:S06]  /*eaa0*/  HMMA.16816.F32 R4, R24, R164, R4 ;  /* 0x000000a41804723c */ /* 0x000fec0000001804 */
[----:B------:R-:W-:Y:S06]  /*eab0*/  HMMA.16816.F32 R28, R68, R168, R28 ;  /* 0x000000a8441c723c */ /* 0x000fec000000181c */
[C---:B-1----:R-:W-:Y:S06]  /*eac0*/  HMMA.16816.F32 R108, R132.reuse, R128, R108 ;  /* 0x00000080846c723c */ /* 0x042fec000000186c */
[----:B------:R-:W-:Y:S01]  /*ead0*/  HMMA.16816.F32 R104, R132, R130, R104 ;  /* 0x000000828468723c */ /* 0x000fe20000001868 */
[----:B------:R-:W1:Y:S05]  /*eae0*/  LDSM.16.M88.4 R128, [R118+0x5800] ;  /* 0x005800007680783b */ /* 0x000e6a0000000200 */
[----:B------:R-:W-:Y:S06]  /*eaf0*/  HMMA.16816.F32 R48, R68, R170, R48 ;  /* 0x000000aa4430723c */ /* 0x000fec0000001830 */
[----:B------:R-:W-:Y:S06]  /*eb00*/  HMMA.16816.F32 R16, R24, R166, R16 ;  /* 0x000000a61810723c */ /* 0x000fec0000001810 */
[----:B------:R-:W-:Y:S06]  /*eb10*/  HMMA.16816.F32 R112, R132, R162, R112 ;  /* 0x000000a28470723c */ /* 0x000fec0000001870 */
[----:B---3--:R-:W-:Y:S06]  /*eb20*/  HMMA.16816.F32 R40, R68, R64, R40 ;  /* 0x000000404428723c */ /* 0x008fec0000001828 */
[----:B--2---:R-:W-:Y:S06]  /*eb30*/  HMMA.16816.F32 R4, R12, R8, R4 ;  /* 0x000000080c04723c */ /* 0x004fec0000001804 */
[C---:B------:R-:W-:Y:S06]  /*eb40*/  HMMA.16816.F32 R28, R36.reuse, R32, R28 ;  /* 0x00000020241c723c */ /* 0x040fec000000181c */
[----:B------:R-:W-:Y:S01]  /*eb50*/  HMMA.16816.F32 R48, R36, R34, R48 ;  /* 0x000000222430723c */ /* 0x000fe20000001830 */
[----:B------:R-:W-:Y:S05]  /*eb60*/  LDSM.16.M88.4 R32, [R146+0x5c00] ;  /* 0x005c00009220783b */ /* 0x000fea0000000200 */
[----:B------:R-:W-:Y:S01]  /*eb70*/  HMMA.16816.F32 R16, R12, R10, R16 ;  /* 0x0000000a0c10723c */ /* 0x000fe20000001810 */
[----:B------:R-:W2:Y:S05]  /*eb80*/  LDSM.16.M88.4 R8, [R146+0x7800] ;  /* 0x007800009208783b */ /* 0x000eaa0000000200 */
[----:B------:R-:W-:Y:S01]  /*eb90*/  HMMA.16816.F32 R112, R68, R66, R112 ;  /* 0x000000424470723c */ /* 0x000fe20000001870 */
[----:B------:R-:W-:Y:S01]  /*eba0*/  FMUL.FTZ R4, R4, UR5 ;  /* 0x0000000504047c20 */ /* 0x000fe20008410000 */
[----:B------:R-:W-:Y:S01]  /*ebb0*/  FMUL.FTZ R62, R5, UR5 ;  /* 0x00000005053e7c20 */ /* 0x000fe20008410000 */
[----:B------:R-:W-:Y:S01]  /*ebc0*/  FMUL.FTZ R63, R6, UR5 ;  /* 0x00000005063f7c20 */ /* 0x000fe20008410000 */
[----:B------:R-:W-:Y:S01]  /*ebd0*/  FMUL.FTZ R116, R7, UR5 ;  /* 0x0000000507747c20 */ /* 0x000fe20008410000 */
[----:B------:R3:W4:Y:S01]  /*ebe0*/  MUFU.TANH R60, R4 ;  /* 0x00000004003c7308 */ /* 0x0007220000002400 */
[C---:B------:R-:W-:Y:S01]  /*ebf0*/  HMMA.16816.F32 R100, R132.reuse, R124, R100 ;  /* 0x0000007c8464723c */ /* 0x040fe20000001864 */
[----:B------:R-:W-:Y:S05]  /*ec00*/  LDSM.16.M88.4 R64, [R118+0x4800] ;  /* 0x004800007640783b */ /* 0x000fea0000000200 */
[C---:B------:R-:W-:Y:S01]  /*ec10*/  HMMA.16816.F32 R96, R132.reuse, R126, R96 ;  /* 0x0000007e8460723c */ /* 0x040fe20000001860 */
[----:B------:R-:W2:Y:S05]  /*ec20*/  MUFU.TANH R62, R62 ;  /* 0x0000003e003e7308 */ /* 0x000eaa0000002400 */
[----:B------:R-:W-:Y:S01]  /*ec30*/  HMMA.16816.F32 R124, R132, R120, R92 ;  /* 0x00000078847c723c */ /* 0x000fe2000000185c */
[----:B------:R-:W5:Y:S01]  /*ec40*/  LDSM.16.M88.4 R92, [R118+0x7400] ;  /* 0x00740000765c783b */ /* 0x000f620000000200 */
[----:B------:R-:W-:Y:S01]  /*ec50*/  FMUL.FTZ R16, R16, UR5 ;  /* 0x0000000510107c20 */ /* 0x000fe20008410000 */
[----:B------:R-:W-:Y:S01]  /*ec60*/  FMUL.FTZ R17, R17, UR5 ;  /* 0x0000000511117c20 */ /* 0x000fe20008410000 */
[----:B------:R-:W2:Y:S01]  /*ec70*/  MUFU.TANH R63, R63 ;  /* 0x0000003f003f7308 */ /* 0x000ea20000002400 */
[----:B---3--:R-:W-:Y:S01]  /*ec80*/  LDSM.16.M88.4 R4, [R118+0x5c00] ;  /* 0x005c00007604783b */ /* 0x008fe20000000200 */
[----:B-1----:R-:W-:Y:S01]  /*ec90*/  HMMA.16816.F32 R40, R36, R128, R40 ;  /* 0x000000802428723c */ /* 0x002fe20000001828 */
[----:B------:R-:W-:-:S05]  /*eca0*/  FMUL.FTZ R121, R18, UR5 ;  /* 0x0000000512797c20 */ /* 0x000fca0008410000 */
[C---:B------:R-:W-:Y:S01]  /*ecb0*/  HMMA.16816.F32 R28, R24.reuse, R20, R28 ;  /* 0x00000014181c723c */ /* 0x040fe2000000181c */
[----:B------:R-:W1:Y:S05]  /*ecc0*/  MUFU.TANH R119, R16 ;  /* 0x0000001000777308 */ /* 0x000e6a0000002400 */
[----:B------:R-:W-:Y:S01]  /*ecd0*/  HMMA.16816.F32 R48, R24, R22, R48 ;  /* 0x000000161830723c */ /* 0x000fe20000001830 */
[----:B------:R-:W3:Y:S02]  /*ece0*/  LDSM.16.M88.4 R20, [R118+0x7800] ;  /* 0x007800007614783b */ /* 0x000ee40000000200 */
[----:B------:R4:W1:Y:S03]  /*ecf0*/  MUFU.TANH R120, R17 ;  /* 0x0000001100787308 */ /* 0x0008660000002400 */
[----:B------:R-:W-:Y:S05]  /*ed00*/  HMMA.16816.F32 R88, R132, R122, R88 ;  /* 0x0000007a8458723c */ /* 0x000fea0000001858 */
[----:B------:R-:W1:Y:S01]  /*ed10*/  MUFU.TANH R116, R116 ;  /* 0x0000007400747308 */ /* 0x000e620000002400 */
[----:B------:R-:W-:Y:S01]  /*ed20*/  HMMA.16816.F32 R112, R36, R130, R112 ;  /* 0x000000822470723c */ /* 0x000fe20000001870 */
[----:B------:R-:W-:-:S05]  /*ed30*/  FMUL.FTZ R122, R19, UR5 ;  /* 0x00000005137a7c20 */ /* 0x000fca0008410000 */
[----:B--2---:R-:W-:Y:S01]  /*ed40*/  HMMA.16816.F32 R40, R24, R8, R40 ;  /* 0x000000081828723c */ /* 0x004fe20000001828 */
[----:B------:R-:W2:Y:S01]  /*ed50*/  MUFU.TANH R121, R121 ;  /* 0x0000007900797308 */ /* 0x000ea20000002400 */
[----:B----4-:R-:W4:Y:S04]  /*ed60*/  LDSM.16.M88.4 R16, [R146+0x6000] ;  /* 0x006000009210783b */ /* 0x010f280000000200 */
[----:B------:R-:W-:Y:S03]  /*ed70*/  HMMA.16816.F32 R108, R68, R32, R108 ;  /* 0x00000020446c723c */ /* 0x000fe6000000186c */
[----:B------:R-:W1:Y:S03]  /*ed80*/  MUFU.TANH R122, R122 ;  /* 0x0000007a007a7308 */ /* 0x000e660000002400 */
[C---:B-----5:R-:W-:Y:S06]  /*ed90*/  HMMA.16816.F32 R28, R12.reuse, R92, R28 ;  /* 0x0000005c0c1c723c */ /* 0x060fec000000181c */
[----:B------:R-:W-:Y:S01]  /*eda0*/  HMMA.16816.F32 R48, R12, R94, R48 ;  /* 0x0000005e0c30723c */ /* 0x000fe20000001830 */
[----:B------:R-:W5:Y:S05]  /*edb0*/  LDSM.16.M88.4 R92, [R146+0x7c00] ;  /* 0x007c0000925c783b */ /* 0x000f6a0000000200 */
[----:B------:R-:W-:Y:S01]  /*edc0*/  HMMA.16816.F32 R112, R24, R10, R112 ;  /* 0x0000000a1870723c */ /* 0x000fe20000001870 */
[----:B------:R-:W2:Y:S05]  /*edd0*/  LDSM.16.M88.4 R8, [R118+0x6000] ;  /* 0x006000007608783b */ /* 0x000eaa0000000200 */
        /* <DEDUP_REMOVED lines=16> */
[----:B------:R-:W1:Y:S02]  /*eee0*/  LDSM.16.M88.4 R16, [R146+0x6400] ;  /* 0x006400009210783b */ /* 0x000e640000000200 */
[----:B------:R-:W1:Y:S03]  /*eef0*/  MUFU.TANH R48, R48 ;  /* 0x0000003000307308 */ /* 0x000e660000002400 */
[----:B------:R-:W-:Y:S01]  /*ef00*/  HMMA.16816.F32 R104, R36, R6, R104 ;  /* 0x000000062468723c */ /* 0x000fe20000001868 */
[----:B------:R-:W3:Y:S01]  /*ef10*/  LDSM.16.M88.4 R4, [R146+0x8000] ;  /* 0x008000009204783b */ /* 0x000ee20000000200 */
[----:B------:R-:W-:Y:S01]  /*ef20*/  FMUL.FTZ R40, R40, UR5 ;  /* 0x0000000528287c20 */ /* 0x000fe20008410000 */
[----:B------:R-:W-:Y:S01]  /*ef30*/  FMUL.FTZ R41, R41, UR5 ;  /* 0x0000000529297c20 */ /* 0x000fe20008410000 */
[----:B------:R-:W-:Y:S01]  /*ef40*/  FMUL.FTZ R42, R42, UR5 ;  /* 0x000000052a2a7c20 */ /* 0x000fe20008410000 */
[----:B------:R-:W-:Y:S01]  /*ef50*/  FMUL.FTZ R43, R43, UR5 ;  /* 0x000000052b2b7c20 */ /* 0x000fe20008410000 */
[----:B------:R-:W-:Y:S01]  /*ef60*/  HMMA.16816.F32 R80, R132, R66, R80 ;  /* 0x000000428450723c */ /* 0x000fe20000001850 */
[----:B------:R-:W1:Y:S05]  /*ef70*/  MUFU.TANH R66, R40 ;  /* 0x0000002800427308 */ /* 0x000e6a0000002400 */
[----:B-----5:R-:W-:Y:S03]  /*ef80*/  HMMA.16816.F32 R108, R24, R92, R108 ;  /* 0x0000005c186c723c */ /* 0x020fe6000000186c */
[----:B------:R-:W1:Y:S03]  /*ef90*/  MUFU.TANH R67, R41 ;  /* 0x0000002900437308 */ /* 0x000e660000002400 */
[C---:B--2---:R-:W-:Y:S05]  /*efa0*/  HMMA.16816.F32 R100, R36.reuse, R8, R100 ;  /* 0x000000082464723c */ /* 0x044fea0000001864 */
[----:B------:R-:W2:Y:S01]  /*efb0*/  MUFU.TANH R92, R42 ;  /* 0x0000002a005c7308 */ /* 0x000ea20000002400 */
[----:B------:R-:W-:Y:S01]  /*efc0*/  HMMA.16816.F32 R96, R36, R10, R96 ;  /* 0x0000000a2460723c */ /* 0x000fe20000001860 */
[----:B------:R-:W5:Y:S05]  /*efd0*/  LDSM.16.M88.4 R8, [R146+0x6800] ;  /* 0x006800009208783b */ /* 0x000f6a0000000200 */
[----:B------:R-:W-:Y:S01]  /*efe0*/  HMMA.16816.F32 R112, R12, R22, R112 ;  /* 0x000000160c70723c */ /* 0x000fe20000001870 */
[----:B------:R4:W2:Y:S01]  /*eff0*/  MUFU.TANH R93, R43 ;  /* 0x0000002b005d7308 */ /* 0x0008a20000002400 */
[----:B------:R-:W-:Y:S04]  /*f000*/  LDSM.16.M88.4 R20, [R118+0x8000] ;  /* 0x008000007614783b */ /* 0x000fe80000000200 */
[C---:B-1----:R-:W-:Y:S03]  /*f010*/  HMMA.16816.F32 R124, R68.reuse, R16, R124 ;  /* 0x00000010447c723c */ /* 0x042fe6000000187c */
[----:B------:R-:W1:Y:S03]  /*f020*/  MUFU.TANH R49, R49 ;  /* 0x0000003100317308 */ /* 0x000e660000002400 */
[----:B------:R-:W-:Y:S01]  /*f030*/  HMMA.16816.F32 R88, R68, R18, R88 ;  /* 0x000000124458723c */ /* 0x000fe20000001858 */
[----:B------:R-:W-:Y:S04]  /*f040*/  LDSM.16.M88.4 R16, [R118+0x6800] ;  /* 0x006800007610783b */ /* 0x000fe80000000200 */
[----:B------:R-:W1:Y:S01]  /*f050*/  MUFU.TANH R50, R50 ;  /* 0x0000003200327308 */ /* 0x000e620000002400 */
[----:B----4-:R-:W4:Y:S01]  /*f060*/  LDSM.16.M88.4 R40, [R118+0x6400] ;  /* 0x006400007628783b */ /* 0x010f220000000200 */
[C---:B---3--:R-:W-:Y:S05]  /*f070*/  HMMA.16816.F32 R100, R24.reuse, R4, R100 ;  /* 0x000000041864723c */ /* 0x048fea0000001864 */
[----:B------:R-:W-:Y:S01]  /*f080*/  FMUL.FTZ R112, R112, UR5 ;  /* 0x0000000570707c20 */ /* 0x000fe20008410000 */
[----:B------:R-:W-:Y:S01]  /*f090*/  HMMA.16816.F32 R96, R24, R6, R96 ;  /* 0x000000061860723c */ /* 0x000fe20000001860 */
[----:B------:R-:W3:Y:S01]  /*f0a0*/  LDSM.16.M88.4 R4, [R146+0x8400] ;  /* 0x008400009204783b */ /* 0x000ee20000000200 */
[----:B------:R-:W1:Y:S04]  /*f0b0*/  MUFU.TANH R51, R51 ;  /* 0x0000003300337308 */ /* 0x000e680000002400 */
[C---:B------:R-:W-:Y:S04]  /*f0c0*/  HMMA.16816.F32 R84, R132.reuse, R64, R84 ;  /* 0x000000408454723c */ /* 0x040fe80000001854 */
[----:B------:R-:W1:Y:S02]  /*f0d0*/  MUFU.TANH R64, R29 ;  /* 0x0000001d00407308 */ /* 0x000e640000002400 */
[C---:B------:R-:W-:Y:S06]  /*f0e0*/  HMMA.16816.F32 R76, R132.reuse, R32, R76 ;  /* 0x00000020844c723c */ /* 0x040fec000000184c */
[----:B------:R-:W-:Y:S01]  /*f0f0*/  HMMA.16816.F32 R72, R132, R34, R72 ;  /* 0x000000228448723c */ /* 0x000fe20000001848 */
[----:B------:R-:W2:Y:S01]  /*f100*/  LDSM.16.M88.4 R32, [R146+0x6c00] ;  /* 0x006c00009220783b */ /* 0x000ea20000000200 */
[----:B------:R1:W1:Y:S04]  /*f110*/  MUFU.TANH R65, R30 ;  /* 0x0000001e00417308 */ /* 0x0002680000002400 */
[C---:B-----5:R-:W-:Y:S04]  /*f120*/  HMMA.16816.F32 R80, R68.reuse, R10, R80 ;  /* 0x0000000a4450723c */ /* 0x060fe80000001850 */
[----:B------:R-:W2:Y:S02]  /*f130*/  MUFU.TANH R112, R112 ;  /* 0x0000007000707308 */ /* 0x000ea40000002400 */
[----:B------:R-:W-:Y:S01]  /*f140*/  HMMA.16816.F32 R84, R68, R8, R84 ;  /* 0x000000084454723c */ /* 0x000fe20000001854 */
[----:B------:R-:W-:Y:S05]  /*f150*/  LDSM.16.M88.4 R8, [R118+0x8800] ;  /* 0x008800007608783b */ /* 0x000fea0000000200 */
[C---:B----4-:R-:W-:Y:S01]  /*f160*/  HMMA.16816.F32 R124, R36.reuse, R40, R124 ;  /* 0x00000028247c723c */ /* 0x050fe2000000187c */
[----:B-1----:R-:W1:Y:S05]  /*f170*/  LDSM.16.M88.4 R28, [R118+0x7c00] ;  /* 0x007c0000761c783b */ /* 0x002e6a0000000200 */
[----:B------:R-:W-:Y:S06]  /*f180*/  HMMA.16816.F32 R88, R36, R42, R88 ;  /* 0x0000002a2458723c */ /* 0x000fec0000001858 */
[C---:B------:R-:W-:Y:S06]  /*f190*/  HMMA.16816.F32 R100, R12.reuse, R20, R100 ;  /* 0x000000140c64723c */ /* 0x040fec0000001864 */
[----:B------:R-:W-:Y:S01]  /*f1a0*/  HMMA.16816.F32 R96, R12, R22, R96 ;  /* 0x000000160c60723c */ /* 0x000fe20000001860 */
[----:B------:R-:W-:Y:S05]  /*f1b0*/  LDSM.16.M88.4 R20, [R146+0x8800] ;  /* 0x008800009214783b */ /* 0x000fea0000000200 */
[C---:B---3--:R-:W-:Y:S06]  /*f1c0*/  HMMA.16816.F32 R124, R24.reuse, R4, R124 ;  /* 0x00000004187c723c */ /* 0x048fec000000187c */
[----:B------:R-:W-:Y:S01]  /*f1d0*/  HMMA.16816.F32 R88, R24, R6, R88 ;  /* 0x000000061858723c */ /* 0x000fe20000001858 */
[----:B------:R-:W3:Y:S05]  /*f1e0*/  LDSM.16.M88.4 R4, [R118+0x6c00] ;  /* 0x006c00007604783b */ /* 0x000eea0000000200 */
[----:B--2---:R-:W-:Y:S01]  /*f1f0*/  HMMA.16816.F32 R76, R68, R32, R76 ;  /* 0x00000020444c723c */ /* 0x004fe2000000184c */
        /* <DEDUP_REMOVED lines=9> */
[----:B------:R-:W2:Y:S01]  /*f290*/  MUFU.TANH R42, R42 ;  /* 0x0000002a002a7308 */ /* 0x000ea20000002400 */
[----:B------:R-:W-:Y:S06]  /*f2a0*/  HMMA.16816.F32 R104, R24, R94, R104 ;  /* 0x0000005e1868723c */ /* 0x000fec0000001868 */
[C---:B------:R-:W-:Y:S01]  /*f2b0*/  HMMA.16816.F32 R84, R36.reuse, R16, R84 ;  /* 0x000000102454723c */ /* 0x040fe20000001854 */
[----:B------:R-:W-:Y:S01]  /*f2c0*/  FMUL.FTZ R94, R113, UR5 ;  /* 0x00000005715e7c20 */ /* 0x000fe20008410000 */
[----:B------:R-:W-:Y:S01]  /*f2d0*/  FMUL.FTZ R95, R114, UR5 ;  /* 0x00000005725f7c20 */ /* 0x000fe20008410000 */
[----:B------:R-:W-:Y:S01]  /*f2e0*/  FMUL.FTZ R113, R115, UR5 ;  /* 0x0000000573717c20 */ /* 0x000fe20008410000 */
[----:B------:R4:W2:Y:S02]  /*f2f0*/  MUFU.TANH R160, R101 ;  /* 0x0000006500a07308 */ /* 0x0008a40000002400 */
[----:B------:R-:W-:Y:S01]  /*f300*/  HMMA.16816.F32 R80, R36, R18, R80 ;  /* 0x000000122450723c */ /* 0x000fe20000001850 */
[----:B------:R-:W5:Y:S05]  /*f310*/  LDSM.16.M88.4 R16, [R146+0x8c00] ;  /* 0x008c00009210783b */ /* 0x000f6a0000000200 */
[----:B-1----:R-:W-:Y:S01]  /*f320*/  HMMA.16816.F32 R108, R12, R28, R108 ;  /* 0x0000001c0c6c723c */ /* 0x002fe2000000186c */
[----:B------:R-:W1:Y:S05]  /*f330*/  MUFU.TANH R94, R94 ;  /* 0x0000005e005e7308 */ /* 0x000e6a0000002400 */
[C---:B---3--:R-:W-:Y:S03]  /*f340*/  HMMA.16816.F32 R76, R36.reuse, R4, R76 ;  /* 0x00000004244c723c */ /* 0x048fe6000000184c */
[----:B------:R-:W3:Y:S03]  /*f350*/  MUFU.TANH R95, R95 ;  /* 0x0000005f005f7308 */ /* 0x000ee60000002400 */
[----:B------:R-:W-:Y:S05]  /*f360*/  HMMA.16816.F32 R72, R36, R6, R72 ;  /* 0x000000062448723c */ /* 0x000fea0000001848 */
[----:B------:R-:W1:Y:S01]  /*f370*/  MUFU.TANH R113, R113 ;  /* 0x0000007100717308 */ /* 0x000e620000002400 */
[----:B------:R-:W-:Y:S01]  /*f380*/  HMMA.16816.F32 R104, R12, R30, R104 ;  /* 0x0000001e0c68723c */ /* 0x000fe20000001868 */
[----:B------:R-:W2:Y:S05]  /*f390*/  LDSM.16.M88.4 R28, [R118+0x8400] ;  /* 0x00840000761c783b */ /* 0x000eaa0000000200 */
[C---:B------:R-:W-:Y:S01]  /*f3a0*/  HMMA.16816.F32 R84, R24.reuse, R20, R84 ;  /* 0x000000141854723c */ /* 0x040fe20000001854 */
[----:B------:R-:W-:Y:S01]  /*f3b0*/  FMUL.FTZ R108, R108, UR5 ;  /* 0x000000056c6c7c20 */ /* 0x000fe20008410000 */
[----:B------:R-:W-:Y:S01]  /*f3c0*/  FMUL.FTZ R109, R109, UR5 ;  /* 0x000000056d6d7c20 */ /* 0x000fe20008410000 */
[----:B------:R-:W-:Y:S01]  /*f3d0*/  FMUL.FTZ R110, R110, UR5 ;  /* 0x000000056e6e7c20 */ /* 0x000fe20008410000 */
[----:B------:R-:W-:Y:S01]  /*f3e0*/  FMUL.FTZ R111, R111, UR5 ;  /* 0x000000056f6f7c20 */ /* 0x000fe20008410000 */
[----:B------:R-:W1:Y:S01]  /*f3f0*/  MUFU.TANH R43, R43 ;  /* 0x0000002b002b7308 */ /* 0x000e620000002400 */
[----:B------:R-:W-:Y:S01]  /*f400*/  HMMA.16816.F32 R80, R24, R22, R80 ;  /* 0x000000161850723c */ /* 0x000fe20000001850 */
[----:B------:R-:W4:Y:S01]  /*f410*/  LDSM.16.M88.4 R20, [R118+0x8c00] ;  /* 0x008c00007614783b */ /* 0x000f220000000200 */
[----:B------:R-:W-:-:S04]  /*f420*/  DEPBAR.LE SB0, 0x0 ;  /* 0x000080000000791a */ /* 0x000fc80000000000 */
[C---:B-----5:R-:W-:Y:S01]  /*f430*/  HMMA.16816.F32 R76, R24.reuse, R16, R76 ;  /* 0x00000010184c723c */ /* 0x060fe2000000184c */
[----:B------:R-:W1:Y:S05]  /*f440*/  MUFU.TANH R108, R108 ;  /* 0x0000006c006c7308 */ /* 0x000e6a0000002400 */
[----:B------:R-:W-:Y:S01]  /*f450*/  HMMA.16816.F32 R72, R24, R18, R72 ;  /* 0x000000121848723c */ /* 0x000fe20000001848 */
[----:B------:R-:W-:Y:S01]  /*f460*/  FMUL.FTZ R104, R104, UR5 ;  /* 0x0000000568687c20 */ /* 0x000fe20008410000 */
[----:B------:R-:W-:Y:S01]  /*f470*/  FMUL.FTZ R40, R105, UR5 ;  /* 0x0000000569287c20 */ /* 0x000fe20008410000 */
[----:B------:R-:W-:Y:S01]  /*f480*/  FMUL.FTZ R41, R107, UR5 ;  /* 0x000000056b297c20 */ /* 0x000fe20008410000 */
[----:B------:R-:W-:Y:S01]  /*f490*/  FMUL.FTZ R106, R106, UR5 ;  /* 0x000000056a6a7c20 */ /* 0x000fe20008410000 */
[----:B------:R-:W1:Y:S01]  /*f4a0*/  MUFU.TANH R109, R109 ;  /* 0x0000006d006d7308 */ /* 0x000e620000002400 */
[C---:B------:R-:W-:Y:S06]  /*f4b0*/  HMMA.16816.F32 R84, R12.reuse, R8, R84 ;  /* 0x000000080c54723c */ /* 0x040fec0000001854 */
[C---:B------:R-:W-:Y:S01]  /*f4c0*/  HMMA.16816.F32 R80, R12.reuse, R10, R80 ;  /* 0x0000000a0c50723c */ /* 0x040fe20000001850 */
[----:B------:R-:W1:Y:S05]  /*f4d0*/  MUFU.TANH R110, R110 ;  /* 0x0000006e006e7308 */ /* 0x000e6a0000002400 */
[C---:B--2---:R-:W-:Y:S03]  /*f4e0*/  HMMA.16816.F32 R124, R12.reuse, R28, R124 ;  /* 0x0000001c0c7c723c */ /* 0x044fe6000000187c */
[----:B------:R2:W1:Y:S03]  /*f4f0*/  MUFU.TANH R137, R111 ;  /* 0x0000006f00897308 */ /* 0x0004660000002400 */
[C---:B------:R-:W-:Y:S05]  /*f500*/  HMMA.16816.F32 R88, R12.reuse, R30, R88 ;  /* 0x0000001e0c58723c */ /* 0x040fea0000001858 */
[----:B------:R-:W1:Y:S01]  /*f510*/  MUFU.TANH R104, R104 ;  /* 0x0000006800687308 */ /* 0x000e620000002400 */
        /* <DEDUP_REMOVED lines=10> */
[----:B------:R-:W4:Y:S01]  /*f5c0*/  MUFU.TANH R40, R40 ;  /* 0x0000002800287308 */ /* 0x000f220000002400 */
[----:B------:R-:W-:Y:S01]  /*f5d0*/  FMUL.FTZ R127, R127, UR5 ;  /* 0x000000057f7f7c20 */ /* 0x000fe20008410000 */
        /* <DEDUP_REMOVED lines=8> */
[----:B------:R-:W-:Y:S01]  /*f660*/  FMUL.FTZ R91, R91, UR5 ;  /* 0x000000055b5b7c20 */ /* 0x000fe20008410000 */
[----:B------:R-:W-:Y:S01]  /*f670*/  SHF.R.S32.HI R158, RZ, 0x2, R12 ;  /* 0x00000002ff9e7819 */ /* 0x000fe2000001140c */
[----:B------:R2:W1:Y:S01]  /*f680*/  MUFU.TANH R131, R127 ;  /* 0x0000007f00837308 */ /* 0x0004620000002400 */
[----:B------:R-:W-:Y:S01]  /*f690*/  FMUL.FTZ R22, R76, UR5 ;  /* 0x000000054c167c20 */ /* 0x000fe20008410000 */
[----:B------:R-:W-:Y:S01]  /*f6a0*/  FMUL.FTZ R20, R77, UR5 ;  /* 0x000000054d147c20 */ /* 0x000fe20008410000 */
[----:B------:R-:W-:Y:S01]  /*f6b0*/  FMUL.FTZ R16, R78, UR5 ;  /* 0x000000054e107c20 */ /* 0x000fe20008410000 */
[----:B------:R-:W-:Y:S01]  /*f6c0*/  FMUL.FTZ R15, R79, UR5 ;  /* 0x000000054f0f7c20 */ /* 0x000fe20008410000 */
[----:B------:R-:W-:-:S02]  /*f6d0*/  IADD3 R3, R61, 0x1, R158 ;  /* 0x000000013d037810 */ /* 0x000fc40007ffe09e */
[----:B------:R-:W-:Y:S01]  /*f6e0*/  FMUL.FTZ R27, R72, UR5 ;  /* 0x00000005481b7c20 */ /* 0x000fe20008410000 */
[----:B------:R-:W-:Y:S01]  /*f6f0*/  FMUL.FTZ R29, R73, UR5 ;  /* 0x00000005491d7c20 */ /* 0x000fe20008410000 */
[----:B------:R-:W-:Y:S01]  /*f700*/  FMUL.FTZ R59, R74, UR5 ;  /* 0x000000054a3b7c20 */ /* 0x000fe20008410000 */
[----:B------:R-:W-:Y:S01]  /*f710*/  FMUL.FTZ R18, R75, UR5 ;  /* 0x000000054b127c20 */ /* 0x000fe20008410000 */
[----:B------:R2:W1:Y:S01]  /*f720*/  MUFU.TANH R135, R106 ;  /* 0x0000006a00877308 */ /* 0x0004620000002400 */
[----:B------:R-:W-:Y:S02]  /*f730*/  IADD3 R3, R57, R3, -R148 ;  /* 0x0000000339037210 */ /* 0x000fe40007ffe894 */
[----:B------:R-:W-:Y:S02]  /*f740*/  SHF.L.U32 R21, R58, 0x1, RZ ;  /* 0x000000013a157819 */ /* 0x000fe400000006ff */
[----:B------:R-:W-:Y:S02]  /*f750*/  IADD3 R2, R3, UR8, RZ ;  /* 0x0000000803027c10 */ /* 0x000fe4000fffe0ff */
[----:B------:R-:W-:Y:S01]  /*f760*/  LOP3.LUT R21, R21, 0x6, RZ, 0xc0, !PT ;  /* 0x0000000615157812 */ /* 0x000fe200078ec0ff */
[----:B------:R-:W1:Y:S01]  /*f770*/  MUFU.TANH R41, R41 ;  /* 0x0000002900297308 */ /* 0x000e620000002400 */
[----:B------:R-:W-:-:S02]  /*f780*/  VIMNMX R3, R2, R57, PT ;  /* 0x0000003902037248 */ /* 0x000fc40003fe0100 */
[----:B------:R-:W-:-:S05]  /*f790*/  VIADDMNMX R117, R2, 0x8, R57, PT ;  /* 0x0000000802757846 */ /* 0x000fca0003800139 */
        /* <DEDUP_REMOVED lines=34> */
[----:B------:R-:W-:Y:S01]  /*f9c0*/  ULDC.64 UR14, c[0x0][0x248] ;  /* 0x00009200000e7ab9 */ /* 0x000fe20000000a00 */
[----:B------:R-:W-:Y:S02]  /*f9d0*/  ULDC.64 UR8, c[0x0][0x230] ;  /* 0x00008c0000087ab9 */ /* 0x000fe40000000a00 */
[----:B------:R-:W-:Y:S02]  /*f9e0*/  IABS R12, R28 ;  /* 0x0000001c000c7213 */ /* 0x000fe40000000000 */
[-C--:B--2---:R-:W-:Y:S02]  /*f9f0*/  IABS R2, R9.reuse ;  /* 0x0000000900027213 */ /* 0x084fe40000000000 */
[----:B------:R-:W-:-:S02]  /*fa00*/  LOP3.LUT R28, R28, R9, RZ, 0x3c, !PT ;  /* 0x000000091c1c7212 */ /* 0x000fc400078e3cff */
        /* <DEDUP_REMOVED lines=23> */
[----:B------:R-:W-:-:S02]  /*fb80*/  LOP3.LUT R2, R0, R9, RZ, 0x3c, !PT ;  /* 0x0000000900027212 */ /* 0x000fc400078e3cff */
[----:B------:R-:W-:Y:S02]  /*fb90*/  @!P3 IADD3 R17, R17, 0x1, RZ ;  /* 0x000000011111b810 */ /* 0x000fe40007ffe0ff */
[----:B------:R-:W-:Y:S02]  /*fba0*/  ISETP.GE.AND P4, PT, R2, RZ, PT ;  /* 0x000000ff0200720c */ /* 0x000fe40003f86270 */
[----:B------:R-:W-:-:S03]  /*fbb0*/  ISETP.NE.AND P3, PT, R9, RZ, PT ;  /* 0x000000ff0900720c */ /* 0x000fc60003f65270 */
[----:B------:R-:W-:Y:S02]  /*fbc0*/  @P6 VIADD R19, R19, 0x1 ;  /* 0x0000000113136836 */ /* 0x000fe40000000000 */
[----:B------:R-:W-:-:S04]  /*fbd0*/  @P5 IADD3 R17, R17, 0x1, RZ ;  /* 0x0000000111115810 */ /* 0x000fc80007ffe0ff */
        /* <DEDUP_REMOVED lines=23> */
.L_x_2184:
[----:B------:R-:W-:Y:S02]  /*fd50*/  ULDC UR14, c[0x0][0x248] ;  /* 0x00009200000e7ab9 */ /* 0x000fe40000000800 */
[----:B------:R-:W-:-:S06]  /*fd60*/  USHF.L.U32 UR8, UR14, 0x7, URZ ;  /* 0x000000070e087899 */ /* 0x000fcc000800063f */
[----:B------:R-:W-:-:S04]  /*fd70*/  IADD3 R11, RZ, -UR8, RZ ;  /* 0x80000008ff0b7c10 */ /* 0x000fc8000fffe0ff */
[----:B------:R-:W-:-:S07]  /*fd80*/  SHF.R.S32.HI R9, RZ, 0x1f, R11 ;  /* 0x0000001fff097819 */ /* 0x000fce000001140b */
.L_x_2185:
        /* <DEDUP_REMOVED lines=39> */
.L_x_2183:
[----:B------:R-:W-:Y:S01]  /*10000*/  IMAD.IADD R2, R0, 0x1, R21 ;  /* 0x0000000100027824 */ /* 0x000fe200078e0215 */
[----:B------:R-:W-:Y:S01]  /*10010*/  ULDC UR12, c[0x0][0x2ec] ;  /* 0x0000bb00000c7ab9 */ /* 0x000fe20000000800 */
[----:B------:R-:W-:Y:S02]  /*10020*/  LEA R144, R144, UR4, 0x1 ;  /* 0x0000000490907c11 */ /* 0x000fe4000f8e08ff */
[C---:B--2---:R-:W-:Y:S02]  /*10030*/  VIADD R12, R2.reuse, 0x1 ;  /* 0x00000001020c7836 */ /* 0x044fe40000000000 */
[C---:B------:R-:W-:Y:S01]  /*10040*/  VIADD R0, R2.reuse, 0x8 ;  /* 0x0000000802007836 */ /* 0x040fe20000000000 */
[----:B------:R-:W-:Y:S01]  /*10050*/  LDSM.16.MT88.4 R76, [R144+0xd000] ;  /* 0x00d00000904c783b */ /* 0x000fe20000004200 */
[----:B------:R-:W-:Y:S01]  /*10060*/  VIADD R14, R2, 0x10 ;  /* 0x00000010020e7836 */ /* 0x000fe20000000000 */
[----:B------:R-:W-:Y:S01]  /*10070*/  ISETP.GE.AND P4, PT, R12, R3, PT ;  /* 0x000000030c00720c */ /* 0x000fe20003f86270 */
[----:B------:R-:W-:Y:S01]  /*10080*/  VIADD R28, R2, 0x21 ;  /* 0x00000021021c7836 */ /* 0x000fe20000000000 */
[----:B------:R-:W-:Y:S01]  /*10090*/  ISETP.GE.AND P1, PT, R12, R117, PT ;  /* 0x000000750c00720c */ /* 0x000fe20003f26270 */
[----:B------:R-:W-:Y:S01]  /*100a0*/  VIADD R12, R2, 0x9 ;  /* 0x00000009020c7836 */ /* 0x000fe20000000000 */
[----:B------:R-:W-:Y:S01]  /*100b0*/  ISETP.GE.AND P6, PT, R0, R3, PT ;  /* 0x000000030000720c */ /* 0x000fe20003fc6270 */
[----:B------:R-:W-:Y:S01]  /*100c0*/  VIADD R30, R2, 0x28 ;  /* 0x00000028021e7836 */ /* 0x000fe20000000000 */
[----:B------:R-:W-:Y:S01]  /*100d0*/  ISETP.GE.AND P3, PT, R0, R117, PT ;  /* 0x000000750000720c */ /* 0x000fe20003f66270 */
[----:B------:R-:W-:Y:S01]  /*100e0*/  VIADD R32, R2, 0x29 ;  /* 0x0000002902207836 */ /* 0x000fe20000000000 */
[----:B------:R-:W-:Y:S01]  /*100f0*/  FSEL R0, R62, -INF , !P4 ;  /* 0xff8000003e007808 */ /* 0x000fe20006000000 */
[----:B------:R-:W-:Y:S01]  /*10100*/  VIADD R46, R2, 0x31 ;  /* 0x00000031022e7836 */ /* 0x000fe20000000000 */
[----:B------:R-:W-:-:S02]  /*10110*/  ISETP.GE.AND P5, PT, R12, R3, PT ;  /* 0x000000030c00720c */ /* 0x000fc40003fa6270 */
[----:B------:R-:W-:Y:S01]  /*10120*/  ISETP.GE.AND P4, PT, R12, R117, PT ;  /* 0x000000750c00720c */ /* 0x000fe20003f86270 */
[----:B------:R-:W-:Y:S01]  /*10130*/  VIADD R12, R2, 0x11 ;  /* 0x00000011020c7836 */ /* 0x000fe20000000000 */
[----:B------:R-:W-:Y:S01]  /*10140*/  FSEL R23, R116, -INF , !P1 ;  /* 0xff80000074177808 */ /* 0x000fe20004800000 */
[----:B------:R-:W-:Y:S01]  /*10150*/  IMAD R116, R44, 0x2, R144 ;  /* 0x000000022c747824 */ /* 0x000fe200078e0290 */
[----:B------:R-:W-:Y:S02]  /*10160*/  FSEL R36, R119, -INF , !P6 ;  /* 0xff80000077247808 */ /* 0x000fe40007000000 */
[C---:B------:R-:W-:Y:S02]  /*10170*/  ISETP.GE.AND P1, PT, R14.reuse, R3, PT ;  /* 0x000000030e00720c */ /* 0x040fe40003f26270 */
[----:B------:R-:W-:Y:S01]  /*10180*/  ISETP.GE.AND P6, PT, R14, R117, PT ;  /* 0x000000750e00720c */ /* 0x000fe20003fc6270 */
[----:B------:R-:W-:Y:S01]  /*10190*/  VIADD R14, R2, 0x18 ;  /* 0x00000018020e7836 */ /* 0x000fe20000000000 */
[----:B------:R-:W-:Y:S01]  /*101a0*/  FSEL R21, R121, -INF , !P3 ;  /* 0xff80000079157808 */ /* 0x000fe20005800000 */
[----:B------:R-:W-:Y:S01]  /*101b0*/  LDSM.16.MT88.4 R100, [R116+0x9000] ;  /* 0x009000007464783b */ /* 0x000fe20000004200 */
[----:B------:R-:W-:-:S02]  /*101c0*/  FSEL R34, R120, -INF , !P5 ;  /* 0xff80000078227808 */ /* 0x000fc40006800000 */
[C---:B------:R-:W-:Y:S01]  /*101d0*/  ISETP.GE.AND P3, PT, R12.reuse, R3, PT ;  /* 0x000000030c00720c */ /* 0x040fe20003f66270 */
[----:B------:R-:W-:Y:S01]  /*101e0*/  LDSM.16.MT88.4 R84, [R116+0xb000] ;  /* 0x00b000007454783b */ /* 0x000fe20000004200 */
        /* <DEDUP_REMOVED lines=10> */
[----:B------:R-:W-:Y:S02]  /*10290*/  ISETP.GE.AND P3, PT, R12, R117, PT ;  /* 0x000000750c00720c */ /* 0x000fe40003f66270 */
[----:B------:R-:W-:Y:S02]  /*102a0*/  FSEL R9, R128, -INF , !P5 ;  /* 0xff80000080097808 */ /* 0x000fe40006800000 */
[----:B------:R-:W-:Y:S01]  /*102b0*/  FSEL R12, R48, -INF , !P4 ;  /* 0xff800000300c7808 */ /* 0x000fe20006000000 */
[----:B------:R-:W-:Y:S01]  /*102c0*/  VIADD R48, R2, 0x30 ;  /* 0x0000003002307836 */ /* 0x000fe20000000000 */
[----:B------:R-:W-:-:S02]  /*102d0*/  ISETP.GE.AND P5, PT, R14, R3, PT ;  /* 0x000000030e00720c */ /* 0x000fc40003fa6270 */
[----:B------:R-:W-:Y:S02]  /*102e0*/  ISETP.GE.AND P4, PT, R14, R117, PT ;  /* 0x000000750e00720c */ /* 0x000fe40003f86270 */
[----:B------:R-:W-:Y:S01]  /*102f0*/  FSEL R19, R50, -INF , !P1 ;  /* 0xff80000032137808 */ /* 0x000fe20004800000 */
[----:B------:R-:W-:Y:S01]  /*10300*/  VIADD R50, R2, 0x68 ;  /* 0x0000006802327836 */ /* 0x000fe20000000000 */
[----:B------:R-:W-:Y:S02]  /*10310*/  FSEL R14, R49, -INF , !P6 ;  /* 0xff800000310e7808 */ /* 0x000fe40007000000 */
[C---:B------:R-:W-:Y:S02]  /*10320*/  ISETP.GE.AND P1, PT, R28.reuse, R3, PT ;  /* 0x000000031c00720c */ /* 0x040fe40003f26270 */
[----:B------:R-:W-:Y:S02]  /*10330*/  ISETP.GE.AND P6, PT, R28, R117, PT ;  /* 0x000000751c00720c */ /* 0x000fe40003fc6270 */
[----:B------:R-:W-:-:S02]  /*10340*/  FSEL R28, R66, -INF , !P5 ;  /* 0xff800000421c7808 */ /* 0x000fc40006800000 */
[----:B------:R-:W-:Y:S02]  /*10350*/  FSEL R35, R92, -INF , !P4 ;  /* 0xff8000005c237808 */ /* 0x000fe40006000000 */
[----:B------:R-:W-:Y:S02]  /*10360*/  FSEL R17, R51, -INF , !P3 ;  /* 0xff80000033117808 */ /* 0x000fe40005800000 */
[----:B------:R-:W-:Y:S02]  /*10370*/  ISETP.GE.AND P5, PT, R30, R117, PT ;  /* 0x000000751e00720c */ /* 0x000fe40003fa6270 */
[-C--:B------:R-:W-:Y:S02]  /*10380*/  ISETP.GE.AND P4, PT, R32, R3.reuse, PT ;  /* 0x000000032000720c */ /* 0x080fe40003f86270 */
[----:B------:R-:W-:Y:S02]  /*10390*/  ISETP.GE.AND P3, PT, R30, R3, PT ;  /* 0x000000031e00720c */ /* 0x000fe40003f66270 */
[----:B------:R-:W-:-:S02]  /*103a0*/  FSEL R30, R67, -INF , !P1 ;  /* 0xff800000431e7808 */ /* 0x000fc40004800000 */
[----:B------:R-:W-:Y:S02]  /*103b0*/  ISETP.GE.AND P1, PT, R32, R117, PT ;  /* 0x000000752000720c */ /* 0x000fe40003f26270 */
[----:B------:R-:W-:Y:S02]  /*103c0*/  FSEL R31, R95, -INF , !P5 ;  /* 0xff8000005f1f7808 */ /* 0x000fe40006800000 */
[----:B-1----:R-:W-:Y:S02]  /*103d0*/  FSEL R162, R94, -INF , !P4 ;  /* 0xff8000005ea27808 */ /* 0x002fe40006000000 */
[----:B------:R-:W-:Y:S02]  /*103e0*/  FSEL R121, R93, -INF , !P6 ;  /* 0xff8000005d797808 */ /* 0x000fe40007000000 */
[----:B------:R-:W-:Y:S01]  /*103f0*/  FSEL R32, R112, -INF , !P3 ;  /* 0xff80000070207808 */ /* 0x000fe20005800000 */
[----:B------:R-:W-:Y:S01]  /*10400*/  LDSM.16.MT88.4 R92, [R144+0xb000] ;  /* 0x00b00000905c783b */ /* 0x000fe20000004200 */
        /* <DEDUP_REMOVED lines=10> */
[C---:B------:R-:W-:Y:S01]  /*104b0*/  ISETP.GE.AND P3, PT, R46.reuse, R3, PT ;  /* 0x000000032e00720c */ /* 0x040fe20003f66270 */
[----:B------:R-:W-:Y:S01]  /*104c0*/  LDSM.16.MT88.4 R108, [R144+0x9000] ;  /* 0x00900000906c783b */ /* 0x000fe20000004200 */
[----:B------:R-:W-:Y:S01]  /*104d0*/  ISETP.GE.AND P5, PT, R46, R117, PT ;  /* 0x000000752e00720c */ /* 0x000fe20003fa6270 */
[----:B------:R-:W-:Y:S01]  /*104e0*/  VIADD R46, R2, 0x40 ;  /* 0x00000040022e7836 */ /* 0x000fe20000000000 */
[C---:B------:R-:W-:Y:S02]  /*104f0*/  ISETP.GE.AND P1, PT, R48.reuse, R3, PT ;  /* 0x000000033000720c */ /* 0x040fe40003f26270 */
[----:B------:R-:W-:Y:S01]  /*10500*/  ISETP.GE.AND P6, PT, R48, R117, PT ;  /* 0x000000753000720c */ /* 0x000fe20003fc6270 */
[----:B------:R-:W-:Y:S01]  /*10510*/  VIADD R48, R2, 0x41 ;  /* 0x0000004102307836 */ /* 0x000fe20000000000 */
[----:B------:R-:W-:-:S02]  /*10520*/  FSEL R137, R137, -INF , !P4 ;  /* 0xff80000089897808 */ /* 0x000fc40006000000 */
[-C--:B------:R-:W-:Y:S02]  /*10530*/  ISETP.GE.AND P4, PT, R2, R3.reuse, PT ;  /* 0x000000030200720c */ /* 0x080fe40003f86270 */
[----:B------:R-:W-:Y:S02]  /*10540*/  FSEL R124, R104, -INF , !P1 ;  /* 0xff800000687c7808 */ /* 0x000fe40004800000 */
[----:B------:R-:W-:Y:S02]  /*10550*/  FSEL R135, R135, -INF , !P6 ;  /* 0xff80000087877808 */ /* 0x000fe40007000000 */
[C---:B------:R-:W-:Y:S02]  /*10560*/  ISETP.GE.AND P1, PT, R46.reuse, R3, PT ;  /* 0x000000032e00720c */ /* 0x040fe40003f26270 */
[----:B------:R-:W-:Y:S02]  /*10570*/  ISETP.GE.AND P6, PT, R46, R117, PT ;  /* 0x000000752e00720c */ /* 0x000fe40003fc6270 */
[----:B------:R-:W-:-:S02]  /*10580*/  FSEL R46, R60, -INF , !P4 ;  /* 0xff8000003c2e7808 */ /* 0x000fc40006000000 */
[----:B------:R-:W-:Y:S02]  /*10590*/  ISETP.GE.AND P4, PT, R48, R117, PT ;  /* 0x000000753000720c */ /* 0x000fe40003f86270 */
[----:B------:R-:W-:Y:S02]  /*105a0*/  FMNMX.FTZ R33, R46, R0, !PT ;  /* 0x000000002e217209 */ /* 0x000fe40007810000 */
[----:B------:R-:W-:Y:S02]  /*105b0*/  FSEL R161, R161, -INF , !P4 ;  /* 0xff800000a1a17808 */ /* 0x000fe40006000000 */
[----:B------:R-:W-:Y:S02]  /*105c0*/  FMNMX.FTZ R33, R36, R33, !PT ;  /* 0x0000002124217209 */ /* 0x000fe40007810000 */
[----:B------:R-:W-:Y:S02]  /*105d0*/  ISETP.GE.AND P4, PT, R2, R117, PT ;  /* 0x000000750200720c */ /* 0x000fe40003f86270 */
[----:B------:R-:W-:-:S02]  /*105e0*/  FMNMX.FTZ R33, R34, R33, !PT ;  /* 0x0000002122217209 */ /* 0x000fc40007810000 */
[----:B------:R-:W-:Y:S01]  /*105f0*/  FSEL R64, R40, -INF , !P3 ;  /* 0xff80000028407808 */ /* 0x000fe20005800000 */
[----:B------:R-:W-:Y:S01]  /*10600*/  VIADD R40, R2, 0x49 ;  /* 0x0000004902287836 */ /* 0x000fe20000000000 */
[----:B------:R-:W-:Y:S02]  /*10610*/  FMNMX.FTZ R33, R68, R33, !PT ;  /* 0x0000002144217209 */ /* 0x000fe40007810000 */
[----:B------:R-:W-:Y:S01]  /*10620*/  ISETP.GE.AND P3, PT, R48, R3, PT ;  /* 0x000000033000720c */ /* 0x000fe20003f66270 */
[----:B------:R-:W-:Y:S01]  /*10630*/  VIADD R48, R2, 0x48 ;  /* 0x0000004802307836 */ /* 0x000fe20000000000 */
[----:B------:R-:W-:Y:S02]  /*10640*/  FMNMX.FTZ R37, R38, R33, !PT ;  /* 0x0000002126257209 */ /* 0x000fe40007810000 */
[----:B------:R-:W-:Y:S02]  /*10650*/  FSEL R33, R63, -INF , !P4 ;  /* 0xff8000003f217808 */ /* 0x000fe40006000000 */
        /* <DEDUP_REMOVED lines=12> */
[----:B------:R-:W-:-:S02]  /*10720*/  FSEL R141, R43, -INF , !P6 ;  /* 0xff8000002b8d7808 */ /* 0x000fc40007000000 */
[----:B------:R-:W-:Y:S02]  /*10730*/  FMNMX.FTZ R54, R17, R54, !PT ;  /* 0x0000003611367209 */ /* 0x000fe40007810000 */
[----:B------:R-:W-:Y:S02]  /*10740*/  FSEL R160, R160, -INF , !P3 ;  /* 0xff800000a0a07808 */ /* 0x000fe40005800000 */
[----:B------:R-:W-:Y:S02]  /*10750*/  FMNMX.FTZ R37, R122, R37, !PT ;  /* 0x000000257a257209 */ /* 0x000fe40007810000 */
[----:B------:R-:W-:Y:S02]  /*10760*/  FMNMX.FTZ R54, R35, R54, !PT ;  /* 0x0000003623367209 */ /* 0x000fe40007810000 */
[C---:B------:R-:W-:Y:S02]  /*10770*/  ISETP.GE.AND P6, PT, R40.reuse, R3, PT ;  /* 0x000000032800720c */ /* 0x040fe40003fc6270 */
[----:B------:R-:W-:Y:S01]  /*10780*/  ISETP.GE.AND P3, PT, R40, R117, PT ;  /* 0x000000752800720c */ /* 0x000fe20003f66270 */
[----:B------:R-:W-:Y:S01]  /*10790*/  VIADD R40, R2, 0x51 ;  /* 0x0000005102287836 */ /* 0x000fe20000000000 */
[----:B------:R-:W-:-:S02]  /*107a0*/  FSEL R125, R41, -INF , !P5 ;  /* 0xff800000297d7808 */ /* 0x000fc40006800000 */
[----:B------:R-:W-:Y:S01]  /*107b0*/  FSEL R140, R42, -INF , !P1 ;  /* 0xff8000002a8c7808 */ /* 0x000fe20004800000 */
[----:B------:R-:W-:Y:S01]  /*107c0*/  VIADD R42, R2, 0x50 ;  /* 0x00000050022a7836 */ /* 0x000fe20000000000 */
[----:B------:R-:W-:Y:S02]  /*107d0*/  ISETP.GE.AND P5, PT, R48, R3, PT ;  /* 0x000000033000720c */ /* 0x000fe40003fa6270 */
[----:B------:R-:W-:Y:S02]  /*107e0*/  FMNMX.FTZ R37, R126, R37, !PT ;  /* 0x000000257e257209 */ /* 0x000fe40007810000 */
[----:B------:R-:W-:Y:S02]  /*107f0*/  FMNMX.FTZ R54, R121, R54, !PT ;  /* 0x0000003679367209 */ /* 0x000fe40007810000 */
[----:B------:R-:W-:Y:S02]  /*10800*/  FSEL R142, R142, -INF , !P6 ;  /* 0xff8000008e8e7808 */ /* 0x000fe40007000000 */
[----:B------:R-:W-:-:S02]  /*10810*/  FSEL R136, R136, -INF , !P5 ;  /* 0xff80000088887808 */ /* 0x000fc40006800000 */
[C---:B------:R-:W-:Y:S02]  /*10820*/  ISETP.GE.AND P4, PT, R40.reuse, R3, PT ;  /* 0x000000032800720c */ /* 0x040fe40003f86270 */
[----:B------:R-:W-:Y:S01]  /*10830*/  ISETP.GE.AND P6, PT, R40, R117, PT ;  /* 0x000000752800720c */ /* 0x000fe20003fc6270 */
[----:B------:R-:W-:Y:S01]  /*10840*/  VIADD R40, R2, 0x58 ;  /* 0x0000005802287836 */ /* 0x000fe20000000000 */
[----:B------:R-:W-:Y:S02]  /*10850*/  ISETP.GE.AND P5, PT, R42, R3, PT ;  /* 0x000000032a00720c */ /* 0x000fe40003fa6270 */
[----:B------:R-:W-:Y:S02]  /*10860*/  FMNMX.FTZ R37, R124, R37, !PT ;  /* 0x000000257c257209 */ /* 0x000fe40007810000 */
[----:B------:R-:W-:Y:S02]  /*10870*/  FMNMX.FTZ R54, R31, R54, !PT ;  /* 0x000000361f367209 */ /* 0x000fe40007810000 */
[----:B------:R-:W-:Y:S01]  /*10880*/  ISETP.GE.AND P1, PT, R48, R117, PT ;  /* 0x000000753000720c */ /* 0x000fe20003f26270 */
[----:B------:R-:W-:Y:S01]  /*10890*/  VIADD R48, R2, 0x69 ;  /* 0x0000006902307836 */ /* 0x000fe20000000000 */
[----:B------:R-:W-:-:S02]  /*108a0*/  FSEL R143, R143, -INF , !P3 ;  /* 0xff8000008f8f7808 */ /* 0x000fc40005800000 */
[----:B------:R-:W-:Y:S02]  /*108b0*/  FSEL R134, R134, -INF , !P5 ;  /* 0xff80000086867808 */ /* 0x000fe40006800000 */
[----:B------:R-:W-:Y:S02]  /*108c0*/  FMNMX.FTZ R37, R64, R37, !PT ;  /* 0x0000002540257209 */ /* 0x000fe40007810000 */
[----:B------:R-:W-:Y:S02]  /*108d0*/  FMNMX.FTZ R54, R119, R54, !PT ;  /* 0x0000003677367209 */ /* 0x000fe40007810000 */
[----:B------:R-:W-:Y:S02]  /*108e0*/  FSEL R159, R159, -INF , !P1 ;  /* 0xff8000009f9f7808 */ /* 0x000fe40004800000 */
[C---:B------:R-:W-:Y:S02]  /*108f0*/  ISETP.GE.AND P3, PT, R40.reuse, R3, PT ;  /* 0x000000032800720c */ /* 0x040fe40003f66270 */
[-C--:B------:R-:W-:Y:S01]  /*10900*/  ISETP.GE.AND P5, PT, R40, R117.reuse, PT ;  /* 0x000000752800720c */ /* 0x080fe20003fa6270 */
[----:B------:R-:W-:Y:S01]  /*10910*/  VIADD R40, R2, 0x59 ;  /* 0x0000005902287836 */ /* 0x000fe20000000000 */
        /* <DEDUP_REMOVED lines=12> */
[----:B------:R-:W-:Y:S02]  /*109e0*/  FSEL R130, R130, -INF , !P3 ;  /* 0xff80000082827808 */ /* 0x000fe40005800000 */
[----:B------:R-:W-:Y:S02]  /*109f0*/  FMNMX.FTZ R37, R136, R37, !PT ;  /* 0x0000002588257209 */ /* 0x000fe40007810000 */
[----:B------:R-:W-:Y:S02]  /*10a00*/  FMNMX.FTZ R54, R135, R54, !PT ;  /* 0x0000003687367209 */ /* 0x000fe40007810000 */
[----:B------:R-:W-:-:S02]  /*10a10*/  ISETP.GE.AND P6, PT, R40, R3, PT ;  /* 0x000000032800720c */ /* 0x000fc40003fc6270 */
[----:B------:R-:W-:Y:S01]  /*10a20*/  ISETP.GE.AND P3, PT, R40, R117, PT ;  /* 0x000000752800720c */ /* 0x000fe20003f66270 */
[----:B------:R-:W-:Y:S01]  /*10a30*/  VIADD R40, R2, 0x61 ;  /* 0x0000006102287836 */ /* 0x000fe20000000000 */
[----:B------:R-:W-:Y:S02]  /*10a40*/  FMNMX.FTZ R37, R142, R37, !PT ;  /* 0x000000258e257209 */ /* 0x000fe40007810000 */
[----:B------:R-:W-:Y:S02]  /*10a50*/  FMNMX.FTZ R54, R125, R54, !PT ;  /* 0x000000367d367209 */ /* 0x000fe40007810000 */
[----:B------:R-:W-:Y:S02]  /*10a60*/  FSEL R129, R129, -INF , !P5 ;  /* 0xff80000081817808 */ /* 0x000fe40006800000 */
[----:B------:R-:W-:Y:S02]  /*10a70*/  ISETP.GE.AND P5, PT, R40, R3, PT ;  /* 0x000000032800720c */ /* 0x000fe40003fa6270 */
[----:B------:R-:W-:-:S02]  /*10a80*/  FMNMX.FTZ R37, R134, R37, !PT ;  /* 0x0000002586257209 */ /* 0x000fc40007810000 */
[----:B------:R-:W-:Y:S02]  /*10a90*/  FMNMX.FTZ R54, R141, R54, !PT ;  /* 0x000000368d367209 */ /* 0x000fe40007810000 */
[----:B------:R-:W-:Y:S02]  /*10aa0*/  FSEL R66, R6, -INF , !P5 ;  /* 0xff80000006427808 */ /* 0x000fe40006800000 */
[----:B------:R-:W-:Y:S02]  /*10ab0*/  FMNMX.FTZ R37, R132, R37, !PT ;  /* 0x0000002584257209 */ /* 0x000fe40007810000 */
[----:B------:R-:W-:Y:S02]  /*10ac0*/  FMNMX.FTZ R6, R161, R54, !PT ;  /* 0x00000036a1067209 */ /* 0x000fe40007810000 */
[----:B------:R-:W-:Y:S01]  /*10ad0*/  FSEL R128, R4, -INF , !P1 ;  /* 0xff80000004807808 */ /* 0x000fe20004800000 */
        /* <DEDUP_REMOVED lines=8> */
[----:B------:R-:W-:Y:S02]  /*10b60*/  FMNMX.FTZ R7, R120, R7, !PT ;  /* 0x0000000778077209 */ /* 0x000fe40007810000 */
[----:B------:R-:W-:Y:S02]  /*10b70*/  FMNMX.FTZ R6, R133, R6, !PT ;  /* 0x0000000685067209 */ /* 0x000fe40007810000 */
[----:B------:R-:W-:Y:S02]  /*10b80*/  FSEL R26, R26, -INF , !P4 ;  /* 0xff8000001a1a7808 */ /* 0x000fe40006000000 */
[-C--:B------:R-:W-:Y:S02]  /*10b90*/  ISETP.GE.AND P4, PT, R42, R3.reuse, PT ;  /* 0x000000032a00720c */ /* 0x080fe40003f86270 */
[----:B------:R-:W-:Y:S02]  /*10ba0*/  ISETP.GE.AND P5, PT, R48, R3, PT ;  /* 0x000000033000720c */ /* 0x000fe40003fa6270 */
[----:B------:R-:W-:-:S02]  /*10bb0*/  FMNMX.FTZ R7, R66, R7, !PT ;  /* 0x0000000742077209 */ /* 0x000fc40007810000 */
[----:B------:R-:W-:Y:S02]  /*10bc0*/  FMNMX.FTZ R6, R131, R6, !PT ;  /* 0x0000000683067209 */ /* 0x000fe40007810000 */
[----:B------:R-:W-:Y:S01]  /*10bd0*/  ISETP.GE.AND P1, PT, R40, R117, PT ;  /* 0x000000752800720c */ /* 0x000fe20003f26270 */
[----:B------:R-:W-:Y:S01]  /*10be0*/  VIADD R40, R2, 0x71 ;  /* 0x0000007102287836 */ /* 0x000fe20000000000 */
[----:B------:R-:W-:Y:S01]  /*10bf0*/  FSEL R62, R22, -INF , !P4 ;  /* 0xff800000163e7808 */ /* 0x000fe20006000000 */
[----:B------:R-:W-:Y:S01]  /*10c00*/  VIADD R2, R2, 0x79 ;  /* 0x0000007902027836 */ /* 0x000fe20000000000 */
[----:B------:R-:W-:Y:S02]  /*10c10*/  ISETP.GE.AND P4, PT, R4, R3, PT ;  /* 0x000000030400720c */ /* 0x000fe40003f86270 */
[----:B------:R-:W-:Y:S02]  /*10c20*/  FSEL R24, R24, -INF , !P5 ;  /* 0xff80000018187808 */ /* 0x000fe40006800000 */
[----:B------:R-:W-:-:S02]  /*10c30*/  FMNMX.FTZ R7, R26, R7, !PT ;  /* 0x000000071a077209 */ /* 0x000fc40007810000 */
[----:B------:R-:W-:Y:S02]  /*10c40*/  FMNMX.FTZ R6, R129, R6, !PT ;  /* 0x0000000681067209 */ /* 0x000fe40007810000 */
[----:B------:R-:W-:Y:S02]  /*10c50*/  FSEL R58, R27, -INF , !P4 ;  /* 0xff8000001b3a7808 */ /* 0x000fe40006000000 */
[----:B------:R-:W-:Y:S02]  /*10c60*/  ISETP.GE.AND P5, PT, R40, R3, PT ;  /* 0x000000032800720c */ /* 0x000fe40003fa6270 */
        /* <DEDUP_REMOVED lines=9> */
[----:B------:R-:W-:Y:S02]  /*10d00*/  ISETP.GE.AND P5, PT, R2, R3, PT ;  /* 0x000000030200720c */ /* 0x000fe40003fa6270 */
[----:B------:R-:W-:Y:S02]  /*10d10*/  FMNMX.FTZ R7, R60, R7, !PT ;  /* 0x000000073c077209 */ /* 0x000fe40007810000 */
[----:B------:R-:W-:Y:S02]  /*10d20*/  ISETP.GE.AND P1, PT, R48, R117, PT ;  /* 0x000000753000720c */ /* 0x000fe40003f26270 */
        /* <DEDUP_REMOVED lines=11> */
[-C--:B------:R-:W-:Y:S02]  /*10de0*/  ISETP.GE.AND P3, PT, R4, R117.reuse, PT ;  /* 0x000000750400720c */ /* 0x080fe40003f66270 */
[----:B------:R-:W-:Y:S02]  /*10df0*/  FSEL R61, R15, -INF , !P1 ;  /* 0xff8000000f3d7808 */ /* 0x000fe40004800000 */
[----:B------:R-:W-:Y:S02]  /*10e00*/  FMNMX.FTZ R10, R63, R10, !PT ;  /* 0x0000000a3f0a7209 */ /* 0x000fe40007810000 */
[----:B------:R-:W-:Y:S02]  /*10e10*/  ISETP.GE.AND P1, PT, R2, R117, PT ;  /* 0x000000750200720c */ /* 0x000fe40003f26270 */
[----:B------:R-:W-:Y:S02]  /*10e20*/  FSEL R59, R59, -INF , !P3 ;  /* 0xff8000003b3b7808 */ /* 0x000fe40005800000 */
[----:B------:R-:W-:-:S02]  /*10e30*/  FMNMX.FTZ R10, R61, R10, !PT ;  /* 0x0000000a3d0a7209 */ /* 0x000fc40007810000 */
        /* <DEDUP_REMOVED lines=22> */
[----:B-1----:R-:W-:Y:S01]  /*10fa0*/  FMNMX.FTZ R0, R5, R4, !PT ;  /* 0x0000000405007209 */ /* 0x002fe20007810000 */
[--C-:B------:R-:W-:Y:S01]  /*10fb0*/  FFMA.FTZ R32, R32, UR12, -R55.reuse ;  /* 0x0000000c20207c23 */ /* 0x100fe20008010837 */
[----:B------:R-:W1:Y:S01]  /*10fc0*/  LDSM.16.MT88.4 R4, [R116+0xd000] ;  /* 0x00d000007404783b */ /* 0x000e620000004200 */
[--C-:B------:R-:W-:Y:S01]  /*10fd0*/  FFMA.FTZ R29, R162, UR12, -R55.reuse ;  /* 0x0000000ca21d7c23 */ /* 0x100fe20008010837 */
[C---:B------:R-:W-:Y:S01]  /*10fe0*/  FSETP.NEU.FTZ.AND P1, PT, R0.reuse, -INF , PT ;  /* 0xff8000000000780b */ /* 0x040fe20003f3d000 */
[----:B------:R-:W-:Y:S01]  /*10ff0*/  FMUL.FTZ R50, R0, UR12 ;  /* 0x0000000c00327c20 */ /* 0x000fe20008410000 */
[----:B------:R-:W2:Y:S01]  /*11000*/  MUFU.EX2 R54, R54 ;  /* 0x0000003600367308 */ /* 0x000ea20000000800 */
[--C-:B------:R-:W-:Y:S01]  /*11010*/  FFMA.FTZ R122, R122, UR12, -R55.reuse ;  /* 0x0000000c7a7a7c23 */ /* 0x100fe20008010837 */
[--C-:B------:R-:W-:Y:S01]  /*11020*/  FFMA.FTZ R64, R64, UR12, -R55.reuse ;  /* 0x0000000c40407c23 */ /* 0x100fe20008010837 */
[--C-:B------:R-:W-:Y:S01]  /*11030*/  FFMA.FTZ R140, R140, UR12, -R55.reuse ;  /* 0x0000000c8c8c7c23 */ /* 0x100fe20008010837 */
[----:B------:R-:W-:Y:S01]  /*11040*/  FSEL R50, R50, RZ, P1 ;  /* 0x000000ff32327208 */ /* 0x000fe20000800000 */
        /* <DEDUP_REMOVED lines=9> */
[----:B------:R-:W3:Y:S01]  /*110e0*/  LDSM.16.MT88.4 R12, [R116+0x9400] ;  /* 0x00940000740c783b */ /* 0x000ee20000004200 */
[--C-:B------:R-:W-:Y:S01]  /*110f0*/  FFMA.FTZ R38, R9, UR12, -R50.reuse ;  /* 0x0000000c09267c23 */ /* 0x100fe20008010832 */
[----:B------:R-:W4:Y:S01]  /*11100*/  MUFU.EX2 R45, R45 ;  /* 0x0000002d002d7308 */ /* 0x000f220000000800 */
[----:B--2---:R-:W-:Y:S01]  /*11110*/  F2FP.F16.F32.PACK_AB R68, R51, R54 ;  /* 0x000000363344723e */ /* 0x004fe200000000ff */
[--C-:B------:R-:W-:Y:S01]  /*11120*/  FFMA.FTZ R39, R19, UR12, -R50.reuse ;  /* 0x0000000c13277c23 */ /* 0x100fe20008010832 */
[--C-:B------:R-:W-:Y:S01]  /*11130*/  FFMA.FTZ R36, R17, UR12, -R50.reuse ;  /* 0x0000000c11247c23 */ /* 0x100fe20008010832 */
[----:B------:R-:W2:Y:S01]  /*11140*/  LDSM.16.MT88.4 R8, [R144+0xb400] ;  /* 0x00b400009008783b */ /* 0x000ea20000004200 */
[--C-:B------:R-:W-:Y:S01]  /*11150*/  FFMA.FTZ R33, R30, UR12, -R55.reuse ;  /* 0x0000000c1e217c23 */ /* 0x100fe20008010837 */
[--C-:B------:R-:W-:Y:S01]  /*11160*/  FFMA.FTZ R35, R35, UR12, -R50.reuse ;  /* 0x0000000c23237c23 */ /* 0x100fe20008010832 */
[--C-:B------:R-:W-:Y:S01]  /*11170*/  FFMA.FTZ R30, R121, UR12, -R50.reuse ;  /* 0x0000000c791e7c23 */ /* 0x100fe20008010832 */
[----:B------:R-:W-:Y:S01]  /*11180*/  MUFU.EX2 R48, R48 ;  /* 0x0000003000307308 */ /* 0x000fe20000000800 */
[----:B------:R-:W5:Y:S01]  /*11190*/  LDSM.16.MT88.4 R20, [R144+0x9400] ;  /* 0x009400009014783b */ /* 0x000f620000004200 */
[--C-:B------:R-:W-:Y:S01]  /*111a0*/  FFMA.FTZ R31, R31, UR12, -R50.reuse ;  /* 0x0000000c1f1f7c23 */ /* 0x100fe20008010832 */
[--C-:B------:R-:W-:Y:S01]  /*111b0*/  FFMA.FTZ R28, R119, UR12, -R50.reuse ;  /* 0x0000000c771c7c23 */ /* 0x100fe20008010832 */
[--C-:B------:R-:W-:Y:S01]  /*111c0*/  FFMA.FTZ R121, R126, UR12, -R55.reuse ;  /* 0x0000000c7e797c23 */ /* 0x100fe20008010837 */
[----:B------:R-:W5:Y:S01]  /*111d0*/  LDSM.16.MT88.4 R16, [R116+0xb400] ;  /* 0x00b400007410783b */ /* 0x000f620000004200 */
[--C-:B------:R-:W-:Y:S01]  /*111e0*/  FFMA.FTZ R119, R124, UR12, -R55.reuse ;  /* 0x0000000c7c777c23 */ /* 0x100fe20008010837 */
[--C-:B------:R-:W-:Y:S01]  /*111f0*/  FFMA.FTZ R123, R123, UR12, -R50.reuse ;  /* 0x0000000c7b7b7c23 */ /* 0x100fe20008010832 */
[----:B------:R-:W1:Y:S01]  /*11200*/  MUFU.EX2 R49, R49 ;  /* 0x0000003100317308 */ /* 0x000e620000000800 */
        /* <DEDUP_REMOVED lines=32> */
[----:B----4-:R-:W-:Y:S01]  /*11410*/  F2FP.F16.F32.PACK_AB R71, R44, R47 ;  /* 0x0000002f2c47723e */ /* 0x010fe200000000ff */
[----:B------:R-:W-:Y:S01]  /*11420*/  FFMA.FTZ R58, R58, UR12, -R55 ;  /* 0x0000000c3a3a7c23 */ /* 0x000fe20008010837 */
[--C-:B------:R-:W-:Y:S01]  /*11430*/  FFMA.FTZ R63, R63, UR12, -R50.reuse ;  /* 0x0000000c3f3f7c23 */ /* 0x100fe20008010832 */
[--C-:B------:R-:W-:Y:S01]  /*11440*/  FFMA.FTZ R61, R61, UR12, -R50.reuse ;  /* 0x0000000c3d3d7c23 */ /* 0x100fe20008010832 */
[--C-:B------:R-:W-:Y:S01]  /*11450*/  FFMA.FTZ R56, R59, UR12, -R50.reuse ;  /* 0x0000000c3b387c23 */ /* 0x100fe20008010832 */
[----:B------:R-:W-:Y:S01]  /*11460*/  FFMA.FTZ R57, R57, UR12, -R50 ;  /* 0x0000000c39397c23 */ /* 0x000fe20008010832 */
[----:B------:R-:W-:Y:S01]  /*11470*/  FADD.FTZ R59, R54, R51 ;  /* 0x00000033363b7221 */ /* 0x000fe20000010000 */
[C---:B------:R-:W-:Y:S01]  /*11480*/  HMMA.16816.F32 R104, R68.reuse, R100, RZ ;  /* 0x000000644468723c */ /* 0x040fe200000018ff */
[----:B------:R-:W-:Y:S01]  /*11490*/  MUFU.EX2 R40, R40 ;  /* 0x0000002800287308 */ /* 0x000fe20000000800 */
[----:B------:R-:W-:Y:S01]  /*114a0*/  FADD.FTZ R48, R48, R49 ;  /* 0x0000003130307221 */ /* 0x000fe20000010000 */
[----:B------:R-:W-:Y:S03]  /*114b0*/  LDSM.16.MT88.4 R24, [R144+0xa800] ;  /* 0x00a800009018783b */ /* 0x000fe60000004200 */
[----:B------:R-:W-:Y:S01]  /*114c0*/  HMMA.16816.F32 R100, R68, R102, RZ ;  /* 0x000000664464723c */ /* 0x000fe200000018ff */
[----:B------:R-:W-:-:S02]  /*114d0*/  FADD.FTZ R47, R47, R48 ;  /* 0x000000302f2f7221 */ /* 0x000fc40000010000 */
[----:B------:R-:W-:Y:S02]  /*114e0*/  MUFU.EX2 R37, R37 ;  /* 0x0000002500257308 */ /* 0x000fe40000000800 */
[----:B------:R-:W-:Y:S01]  /*114f0*/  FADD.FTZ R44, R44, R47 ;  /* 0x0000002f2c2c7221 */ /* 0x000fe20000010000 */
[C---:B------:R-:W-:Y:S05]  /*11500*/  HMMA.16816.F32 R112, R68.reuse, R108, RZ ;  /* 0x0000006c4470723c */ /* 0x040fea00000018ff */
[----:B------:R-:W-:Y:S01]  /*11510*/  MUFU.EX2 R43, R43 ;  /* 0x0000002b002b7308 */ /* 0x000fe20000000800 */
[C---:B------:R-:W-:Y:S06]  /*11520*/  HMMA.16816.F32 R96, R68.reuse, R92, RZ ;  /* 0x0000005c4460723c */ /* 0x040fec00000018ff */
[C---:B------:R-:W-:Y:S01]  /*11530*/  HMMA.16816.F32 R88, R68.reuse, R84, RZ ;  /* 0x000000544458723c */ /* 0x040fe200000018ff */
[----:B------:R-:W4:Y:S05]  /*11540*/  MUFU.EX2 R38, R38 ;  /* 0x0000002600267308 */ /* 0x000f2a0000000800 */
[C---:B------:R-:W-:Y:S03]  /*11550*/  HMMA.16816.F32 R80, R68.reuse, R76, RZ ;  /* 0x0000004c4450723c */ /* 0x040fe600000018ff */
[----:B------:R-:W-:Y:S03]  /*11560*/  MUFU.EX2 R39, R39 ;  /* 0x0000002700277308 */ /* 0x000fe60000000800 */
[C---:B------:R-:W-:Y:S05]  /*11570*/  HMMA.16816.F32 R108, R68.reuse, R110, RZ ;  /* 0x0000006e446c723c */ /* 0x040fea00000018ff */
[----:B------:R-:W3:Y:S01]  /*11580*/  MUFU.EX2 R36, R36 ;  /* 0x0000002400247308 */ /* 0x000ee20000000800 */
        /* <DEDUP_REMOVED lines=8> */
[----:B-1----:R-:W-:-:S02]  /*11610*/  F2FP.F16.F32.PACK_AB R4, R41, R42 ;  /* 0x0000002a2904723e */ /* 0x002fc400000000ff */
[----:B----4-:R-:W-:Y:S01]  /*11620*/  F2FP.F16.F32.PACK_AB R5, R38, R43 ;  /* 0x0000002b2605723e */ /* 0x010fe200000000ff */
[----:B------:R-:W-:-:S03]  /*11630*/  FADD.FTZ R43, R43, R44 ;  /* 0x0000002c2b2b7221 */ /* 0x000fc60000010000 */
[----:B------:R-:W-:Y:S01]  /*11640*/  F2FP.F16.F32.PACK_AB R6, R37, R40 ;  /* 0x000000282506723e */ /* 0x000fe200000000ff */
[----:B------:R-:W1:Y:S01]  /*11650*/  MUFU.EX2 R29, R29 ;  /* 0x0000001d001d7308 */ /* 0x000e620000000800 */
[----:B---3--:R-:W-:Y:S01]  /*11660*/  F2FP.F16.F32.PACK_AB R7, R36, R39 ;  /* 0x000000272407723e */ /* 0x008fe200000000ff */
[----:B------:R-:W-:-:S04]  /*11670*/  FADD.FTZ R38, R38, R43 ;  /* 0x0000002b26267221 */ /* 0x000fc80000010000 */
[----:B------:R-:W-:Y:S02]  /*11680*/  FADD.FTZ R39, R39, R38 ;  /* 0x0000002627277221 */ /* 0x000fe40000010000 */
[----:B------:R-:W-:Y:S01]  /*11690*/  HMMA.16816.F32 R104, R4, R12, R104 ;  /* 0x0000000c0468723c */ /* 0x000fe20000001868 */
[----:B------:R-:W-:Y:S01]  /*116a0*/  MUFU.EX2 R35, R35 ;  /* 0x0000002300237308 */ /* 0x000fe20000000800 */
[----:B------:R-:W-:-:S04]  /*116b0*/  FADD.FTZ R36, R36, R39 ;  /* 0x0000002724247221 */ /* 0x000fc80000010000 */
[C---:B------:R-:W-:Y:S01]  /*116c0*/  HMMA.16816.F32 R100, R4.reuse, R14, R100 ;  /* 0x0000000e0464723c */ /* 0x040fe20000001864 */
[----:B------:R-:W3:Y:S02]  /*116d0*/  LDSM.16.MT88.4 R12, [R144+0xd400] ;  /* 0x00d40000900c783b */ /* 0x000ee40000004200 */
[----:B------:R-:W4:Y:S03]  /*116e0*/  MUFU.EX2 R30, R30 ;  /* 0x0000001e001e7308 */ /* 0x000f260000000800 */
[C---:B--2---:R-:W-:Y:S05]  /*116f0*/  HMMA.16816.F32 R96, R4.reuse, R8, R96 ;  /* 0x000000080460723c */ /* 0x044fea0000001860 */
[----:B------:R-:W-:Y:S01]  /*11700*/  MUFU.EX2 R31, R31 ;  /* 0x0000001f001f7308 */ /* 0x000fe20000000800 */
[C---:B------:R-:W-:Y:S01]  /*11710*/  HMMA.16816.F32 R92, R4.reuse, R10, R92 ;  /* 0x0000000a045c723c */ /* 0x040fe2000000185c */
[----:B------:R-:W2:Y:S05]  /*11720*/  LDSM.16.MT88.4 R8, [R116+0xd400] ;  /* 0x00d400007408783b */ /* 0x000eaa0000004200 */
[C---:B-----5:R-:W-:Y:S01]  /*11730*/  HMMA.16816.F32 R112, R4.reuse, R20, R112 ;  /* 0x000000140470723c */ /* 0x060fe20000001870 */
        /* <DEDUP_REMOVED lines=8> */
[C---:B---3--:R-:W-:Y:S01]  /*117c0*/  HMMA.16816.F32 R80, R4.reuse, R12, R80 ;  /* 0x0000000c0450723c */ /* 0x048fe20000001850 */
[----:B------:R-:W-:Y:S05]  /*117d0*/  MUFU.EX2 R119, R119 ;  /* 0x0000007700777308 */ /* 0x000fea0000000800 */
[C---:B------:R-:W-:Y:S01]  /*117e0*/  HMMA.16816.F32 R76, R4.reuse, R14, R76 ;  /* 0x0000000e044c723c */ /* 0x040fe2000000184c */
[----:B------:R-:W3:Y:S02]  /*117f0*/  LDSM.16.MT88.4 R12, [R116+0x9800] ;  /* 0x00980000740c783b */ /* 0x000ee40000004200 */
[----:B------:R-:W3:Y:S03]  /*11800*/  MUFU.EX2 R64, R64 ;  /* 0x0000004000407308 */ /* 0x000ee60000000800 */
[C---:B--2---:R-:W-:Y:S05]  /*11810*/  HMMA.16816.F32 R72, R4.reuse, R8, R72 ;  /* 0x000000080448723c */ /* 0x044fea0000001848 */
[----:B------:R-:W-:Y:S01]  /*11820*/  MUFU.EX2 R123, R123 ;  /* 0x0000007b007b7308 */ /* 0x000fe20000000800 */
[----:B------:R-:W-:Y:S01]  /*11830*/  HMMA.16816.F32 R68, R4, R10, R68 ;  /* 0x0000000a0444723c */ /* 0x000fe20000001844 */
[----:B------:R-:W2:Y:S06]  /*11840*/  LDSM.16.MT88.4 R8, [R144+0xb800] ;  /* 0x00b800009008783b */ /* 0x000eac0000004200 */
[----:B------:R-:W-:Y:S01]  /*11850*/  F2FP.F16.F32.PACK_AB R4, R33, R34 ;  /* 0x000000222104723e */ /* 0x000fe200000000ff */
[----:B------:R-:W2:Y:S01]  /*11860*/  MUFU.EX2 R124, R124 ;  /* 0x0000007c007c7308 */ /* 0x000ea20000000800 */
[----:B-1----:R-:W-:-:S02]  /*11870*/  F2FP.F16.F32.PACK_AB R6, R29, R32 ;  /* 0x000000201d06723e */ /* 0x002fc400000000ff */
[----:B----4-:R-:W-:Y:S01]  /*11880*/  F2FP.F16.F32.PACK_AB R5, R30, R35 ;  /* 0x000000231e05723e */ /* 0x010fe200000000ff */
[----:B------:R-:W-:Y:S01]  /*11890*/  FADD.FTZ R35, R35, R36 ;  /* 0x0000002423237221 */ /* 0x000fe20000010000 */
[----:B-----5:R-:W-:-:S03]  /*118a0*/  F2FP.F16.F32.PACK_AB R7, R28, R31 ;  /* 0x0000001f1c07723e */ /* 0x020fc600000000ff */
[----:B------:R-:W-:Y:S01]  /*118b0*/  MUFU.EX2 R126, R126 ;  /* 0x0000007e007e7308 */ /* 0x000fe20000000800 */
[----:B------:R-:W-:-:S03]  /*118c0*/  FADD.FTZ R30, R30, R35 ;  /* 0x000000231e1e7221 */ /* 0x000fc60000010000 */
[----:B------:R-:W-:Y:S01]  /*118d0*/  HMMA.16816.F32 R112, R4, R20, R112 ;  /* 0x000000140470723c */ /* 0x000fe20000001870 */
[----:B------:R-:W-:-:S03]  /*118e0*/  FADD.FTZ R31, R31, R30 ;  /* 0x0000001e1f1f7221 */ /* 0x000fc60000010000 */
[----:B------:R-:W1:Y:S01]  /*118f0*/  MUFU.EX2 R125, R125 ;  /* 0x0000007d007d7308 */ /* 0x000e620000000800 */
[----:B------:R-:W-:Y:S01]  /*11900*/  FADD.FTZ R28, R28, R31 ;  /* 0x0000001f1c1c7221 */ /* 0x000fe20000010000 */
[C---:B------:R-:W-:Y:S01]  /*11910*/  HMMA.16816.F32 R108, R4.reuse, R22, R108 ;  /* 0x00000016046c723c */ /* 0x040fe2000000186c */
[----:B------:R-:W-:Y:S05]  /*11920*/  LDSM.16.MT88.4 R20, [R144+0x9c00] ;  /* 0x009c00009014783b */ /* 0x000fea0000004200 */
[C---:B---3--:R-:W-:Y:S01]  /*11930*/  HMMA.16816.F32 R104, R4.reuse, R12, R104 ;  /* 0x0000000c0468723c */ /* 0x048fe20000001868 */
[----:B------:R-:W-:Y:S05]  /*11940*/  MUFU.EX2 R140, R140 ;  /* 0x0000008c008c7308 */ /* 0x000fea0000000800 */
[C---:B------:R-:W-:Y:S01]  /*11950*/  HMMA.16816.F32 R100, R4.reuse, R14, R100 ;  /* 0x0000000e0464723c */ /* 0x040fe20000001864 */
[----:B------:R-:W3:Y:S02]  /*11960*/  LDSM.16.MT88.4 R12, [R144+0xd800] ;  /* 0x00d80000900c783b */ /* 0x000ee40000004200 */
[----:B------:R-:W4:Y:S03]  /*11970*/  MUFU.EX2 R137, R137 ;  /* 0x0000008900897308 */ /* 0x000f260000000800 */
[C---:B--2---:R-:W-:Y:S05]  /*11980*/  HMMA.16816.F32 R96, R4.reuse, R8, R96 ;  /* 0x000000080460723c */ /* 0x044fea0000001860 */
[----:B------:R-:W-:Y:S01]  /*11990*/  MUFU.EX2 R136, R136 ;  /* 0x0000008800887308 */ /* 0x000fe20000000800 */
[C---:B------:R-:W-:Y:S01]  /*119a0*/  HMMA.16816.F32 R92, R4.reuse, R10, R92 ;  /* 0x0000000a045c723c */ /* 0x040fe2000000185c */
[----:B------:R-:W2:Y:S05]  /*119b0*/  LDSM.16.MT88.4 R8, [R116+0xd800] ;  /* 0x00d800007408783b */ /* 0x000eaa0000004200 */
[C---:B------:R-:W-:Y:S01]  /*119c0*/  HMMA.16816.F32 R88, R4.reuse, R16, R88 ;  /* 0x000000100458723c */ /* 0x040fe20000001858 */
[----:B------:R-:W5:Y:S05]  /*119d0*/  MUFU.EX2 R135, R135 ;  /* 0x0000008700877308 */ /* 0x000f6a0000000800 */
[C---:B------:R-:W-:Y:S01]  /*119e0*/  HMMA.16816.F32 R84, R4.reuse, R18, R84 ;  /* 0x000000120454723c */ /* 0x040fe20000001854 */
[----:B------:R-:W-:Y:S02]  /*119f0*/  LDSM.16.MT88.4 R16, [R116+0xbc00] ;  /* 0x00bc00007410783b */ /* 0x000fe40000004200 */
[----:B------:R-:W-:Y:S08]  /*11a00*/  MUFU.EX2 R141, R141 ;  /* 0x0000008d008d7308 */ /* 0x000ff00000000800 */
[----:B------:R-:W5:Y:S01]  /*11a10*/  MUFU.EX2 R142, R142 ;  /* 0x0000008e008e7308 */ /* 0x000f620000000800 */
[C---:B---3--:R-:W-:Y:S07]  /*11a20*/  HMMA.16816.F32 R80, R4.reuse, R12, R80 ;  /* 0x0000000c0450723c */ /* 0x048fee0000001850 */
[----:B------:R-:W-:Y:S01]  /*11a30*/  MUFU.EX2 R160, R160 ;  /* 0x000000a000a07308 */ /* 0x000fe20000000800 */
[C---:B------:R-:W-:Y:S01]  /*11a40*/  HMMA.16816.F32 R76, R4.reuse, R14, R76 ;  /* 0x0000000e044c723c */ /* 0x040fe2000000184c */
[----:B------:R-:W3:Y:S06]  /*11a50*/  LDSM.16.MT88.4 R12, [R116+0x9c00] ;  /* 0x009c0000740c783b */ /* 0x000eec0000004200 */
[----:B------:R-:W5:Y:S01]  /*11a60*/  MUFU.EX2 R143, R143 ;  /* 0x0000008f008f7308 */ /* 0x000f620000000800 */
[C---:B--2---:R-:W-:Y:S06]  /*11a70*/  HMMA.16816.F32 R72, R4.reuse, R8, R72 ;  /* 0x000000080448723c */ /* 0x044fec0000001848 */
[----:B------:R-:W-:Y:S01]  /*11a80*/  HMMA.16816.F32 R68, R4, R10, R68 ;  /* 0x0000000a0444723c */ /* 0x000fe20000001844 */
[----:B------:R-:W2:Y:S01]  /*11a90*/  LDSM.16.MT88.4 R8, [R144+0xbc00] ;  /* 0x00bc00009008783b */ /* 0x000ea20000004200 */
[----:B------:R-:W-:Y:S05]  /*11aa0*/  MUFU.EX2 R159, R159 ;  /* 0x0000009f009f7308 */ /* 0x000fea0000000800 */
[----:B------:R-:W-:-:S02]  /*11ab0*/  F2FP.F16.F32.PACK_AB R4, R121, R122 ;  /* 0x0000007a7904723e */ /* 0x000fc400000000ff */
[----:B------:R-:W-:Y:S01]  /*11ac0*/  F2FP.F16.F32.PACK_AB R6, R64, R119 ;  /* 0x000000774006723e */ /* 0x000fe200000000ff */
[----:B------:R-:W5:Y:S01]  /*11ad0*/  MUFU.EX2 R132, R132 ;  /* 0x0000008400847308 */ /* 0x000f620000000800 */
[----:B------:R-:W-:Y:S01]  /*11ae0*/  F2FP.F16.F32.PACK_AB R5, R124, R123 ;  /* 0x0000007b7c05723e */ /* 0x000fe200000000ff */
[----:B------:R-:W-:Y:S01]  /*11af0*/  FADD.FTZ R123, R123, R28 ;  /* 0x0000001c7b7b7221 */ /* 0x000fe20000010000 */
[----:B-1----:R-:W-:-:S03]  /*11b00*/  F2FP.F16.F32.PACK_AB R7, R125, R126 ;  /* 0x0000007e7d07723e */ /* 0x002fc600000000ff */
[----:B------:R-:W-:Y:S02]  /*11b10*/  FADD.FTZ R123, R124, R123 ;  /* 0x0000007b7c7b7221 */ /* 0x000fe40000010000 */
[----:B------:R-:W-:Y:S02]  /*11b20*/  MUFU.EX2 R130, R130 ;  /* 0x0000008200827308 */ /* 0x000fe40000000800 */
[----:B------:R-:W-:Y:S01]  /*11b30*/  HMMA.16816.F32 R112, R4, R20, R112 ;  /* 0x000000140470723c */ /* 0x000fe20000001870 */
[----:B------:R-:W-:-:S04]  /*11b40*/  FADD.FTZ R126, R126, R123 ;  /* 0x0000007b7e7e7221 */ /* 0x000fc80000010000 */
[----:B------:R-:W-:Y:S01]  /*11b50*/  FADD.FTZ R126, R125, R126 ;  /* 0x0000007e7d7e7221 */ /* 0x000fe20000010000 */
[C---:B------:R-:W-:Y:S01]  /*11b60*/  HMMA.16816.F32 R108, R4.reuse, R22, R108 ;  /* 0x00000016046c723c */ /* 0x040fe2000000186c */
[----:B------:R-:W-:Y:S01]  /*11b70*/  LDSM.16.MT88.4 R20, [R144+0xa000] ;  /* 0x00a000009014783b */ /* 0x000fe20000004200 */
[----:B------:R-:W1:Y:S04]  /*11b80*/  MUFU.EX2 R161, R161 ;  /* 0x000000a100a17308 */ /* 0x000e680000000800 */
[C---:B---3--:R-:W-:Y:S04]  /*11b90*/  HMMA.16816.F32 R104, R4.reuse, R12, R104 ;  /* 0x0000000c0468723c */ /* 0x048fe80000001868 */
[----:B------:R-:W-:Y:S02]  /*11ba0*/  MUFU.EX2 R128, R128 ;  /* 0x0000008000807308 */ /* 0x000fe40000000800 */
[C---:B------:R-:W-:Y:S01]  /*11bb0*/  HMMA.16816.F32 R100, R4.reuse, R14, R100 ;  /* 0x0000000e0464723c */ /* 0x040fe20000001864 */
[----:B------:R-:W3:Y:S05]  /*11bc0*/  LDSM.16.MT88.4 R12, [R144+0xdc00] ;  /* 0x00dc0000900c783b */ /* 0x000eea0000004200 */
[C---:B--2---:R-:W-:Y:S01]  /*11bd0*/  HMMA.16816.F32 R96, R4.reuse, R8, R96 ;  /* 0x000000080460723c */ /* 0x044fe20000001860 */
[----:B------:R-:W2:Y:S05]  /*11be0*/  MUFU.EX2 R131, R131 ;  /* 0x0000008300837308 */ /* 0x000eaa0000000800 */
[C---:B------:R-:W-:Y:S01]  /*11bf0*/  HMMA.16816.F32 R92, R4.reuse, R10, R92 ;  /* 0x0000000a045c723c */ /* 0x040fe2000000185c */
[----:B------:R-:W4:Y:S02]  /*11c00*/  LDSM.16.MT88.4 R8, [R116+0xdc00] ;  /* 0x00dc00007408783b */ /* 0x000f240000004200 */
[----:B------:R-:W-:Y:S03]  /*11c10*/  MUFU.EX2 R134, R134 ;  /* 0x0000008600867308 */ /* 0x000fe60000000800 */
[C---:B------:R-:W-:Y:S05]  /*11c20*/  HMMA.16816.F32 R88, R4.reuse, R16, R88 ;  /* 0x000000100458723c */ /* 0x040fea0000001858 */
[----:B------:R-:W2:Y:S01]  /*11c30*/  MUFU.EX2 R127, R127 ;  /* 0x0000007f007f7308 */ /* 0x000ea20000000800 */
[C---:B------:R-:W-:Y:S01]  /*11c40*/  HMMA.16816.F32 R84, R4.reuse, R18, R84 ;  /* 0x000000120454723c */ /* 0x040fe20000001854 */
[----:B------:R-:W1:Y:S06]  /*11c50*/  LDSM.16.MT88.4 R16, [R116+0xc000] ;  /* 0x00c000007410783b */ /* 0x000e6c0000004200 */
[----:B------:R-:W-:Y:S08]  /*11c60*/  MUFU.EX2 R129, R129 ;  /* 0x0000008100817308 */ /* 0x000ff00000000800 */
[----:B------:R-:W2:Y:S01]  /*11c70*/  MUFU.EX2 R66, R66 ;  /* 0x0000004200427308 */ /* 0x000ea20000000800 */
[C---:B---3--:R-:W-:Y:S06]  /*11c80*/  HMMA.16816.F32 R80, R4.reuse, R12, R80 ;  /* 0x0000000c0450723c */ /* 0x048fec0000001850 */
[C---:B------:R-:W-:Y:S01]  /*11c90*/  HMMA.16816.F32 R76, R4.reuse, R14, R76 ;  /* 0x0000000e044c723c */ /* 0x040fe2000000184c */
[----:B------:R-:W3:Y:S01]  /*11ca0*/  LDSM.16.MT88.4 R12, [R116+0xa000] ;  /* 0x00a00000740c783b */ /* 0x000ee20000004200 */
[----:B------:R-:W-:Y:S04]  /*11cb0*/  MUFU.EX2 R120, R120 ;  /* 0x0000007800787308 */ /* 0x000fe80000000800 */
[C---:B----4-:R-:W-:Y:S04]  /*11cc0*/  HMMA.16816.F32 R72, R4.reuse, R8, R72 ;  /* 0x000000080448723c */ /* 0x050fe80000001848 */
[----:B------:R-:W4:Y:S02]  /*11cd0*/  MUFU.EX2 R133, R133 ;  /* 0x0000008500857308 */ /* 0x000f240000000800 */
[----:B------:R-:W-:Y:S01]  /*11ce0*/  HMMA.16816.F32 R68, R4, R10, R68 ;  /* 0x0000000a0444723c */ /* 0x000fe20000001844 */
[----:B------:R-:W2:Y:S05]  /*11cf0*/  LDSM.16.MT88.4 R8, [R144+0xc000] ;  /* 0x00c000009008783b */ /* 0x000eaa0000004200 */
[----:B------:R-:W-:Y:S01]  /*11d00*/  MUFU.EX2 R162, R162 ;  /* 0x000000a200a27308 */ /* 0x000fe20000000800 */
[----:B------:R-:W-:-:S02]  /*11d10*/  F2FP.F16.F32.PACK_AB R4, R137, R140 ;  /* 0x0000008c8904723e */ /* 0x000fc400000000ff */
[----:B-----5:R-:W-:Y:S02]  /*11d20*/  F2FP.F16.F32.PACK_AB R6, R135, R136 ;  /* 0x000000888706723e */ /* 0x020fe400000000ff */
[C---:B------:R-:W-:Y:S01]  /*11d30*/  F2FP.F16.F32.PACK_AB R5, R142.reuse, R141 ;  /* 0x0000008d8e05723e */ /* 0x040fe200000000ff */
[----:B------:R-:W-:Y:S01]  /*11d40*/  FADD.FTZ R141, R141, R126 ;  /* 0x0000007e8d8d7221 */ /* 0x000fe20000010000 */
[----:B------:R-:W-:Y:S01]  /*11d50*/  F2FP.F16.F32.PACK_AB R7, R143, R160 ;  /* 0x000000a08f07723e */ /* 0x000fe200000000ff */
[----:B------:R-:W5:Y:S02]  /*11d60*/  MUFU.EX2 R163, R163 ;  /* 0x000000a300a37308 */ /* 0x000f640000000800 */
[----:B------:R-:W-:-:S04]  /*11d70*/  FADD.FTZ R141, R142, R141 ;  /* 0x0000008d8e8d7221 */ /* 0x000fc80000010000 */
[C---:B-1----:R-:W-:Y:S01]  /*11d80*/  HMMA.16816.F32 R88, R4.reuse, R16, R88 ;  /* 0x000000100458723c */ /* 0x042fe20000001858 */
[----:B------:R-:W-:Y:S01]  /*11d90*/  FADD.FTZ R160, R160, R141 ;  /* 0x0000008da0a07221 */ /* 0x000fe20000010000 */
[----:B------:R-:W-:Y:S03]  /*11da0*/  MUFU.EX2 R55, R67 ;  /* 0x0000004300377308 */ /* 0x000fe60000000800 */
[----:B------:R-:W-:Y:S01]  /*11db0*/  FADD.FTZ R143, R143, R160 ;  /* 0x000000a08f8f7221 */ /* 0x000fe20000010000 */
[C---:B------:R-:W-:Y:S01]  /*11dc0*/  HMMA.16816.F32 R84, R4.reuse, R18, R84 ;  /* 0x000000120454723c */ /* 0x040fe20000001854 */
[----:B------:R-:W-:Y:S03]  /*11dd0*/  LDSM.16.MT88.4 R16, [R144+0xa400] ;  /* 0x00a400009010783b */ /* 0x000fe60000004200 */
[----:B------:R-:W1:Y:S02]  /*11de0*/  MUFU.EX2 R50, R65 ;  /* 0x0000004100327308 */ /* 0x000e640000000800 */
        /* <DEDUP_REMOVED lines=8> */
[C---:B------:R-:W-:Y:S01]  /*11e70*/  HMMA.16816.F32 R112, R4.reuse, R20, R112 ;  /* 0x000000140470723c */ /* 0x040fe20000001870 */
[----:B------:R-:W-:Y:S05]  /*11e80*/  MUFU.EX2 R49, R56 ;  /* 0x0000003800317308 */ /* 0x000fea0000000800 */
[C---:B------:R-:W-:Y:S01]  /*11e90*/  HMMA.16816.F32 R108, R4.reuse, R22, R108 ;  /* 0x00000016046c723c */ /* 0x040fe2000000186c */
[----:B------:R-:W-:Y:S05]  /*11ea0*/  LDSM.16.MT88.4 R20, [R116+0xa800] ;  /* 0x00a800007414783b */ /* 0x000fea0000004200 */
[C---:B---3--:R-:W-:Y:S06]  /*11eb0*/  HMMA.16816.F32 R80, R4.reuse, R12, R80 ;  /* 0x0000000c0450723c */ /* 0x048fec0000001850 */
[C---:B------:R-:W-:Y:S01]  /*11ec0*/  HMMA.16816.F32 R76, R4.reuse, R14, R76 ;  /* 0x0000000e044c723c */ /* 0x040fe2000000184c */
[----:B------:R-:W3:Y:S05]  /*11ed0*/  LDSM.16.MT88.4 R12, [R116+0xa400] ;  /* 0x00a40000740c783b */ /* 0x000eea0000004200 */
[C---:B--2---:R-:W-:Y:S06]  /*11ee0*/  HMMA.16816.F32 R72, R4.reuse, R8, R72 ;  /* 0x000000080448723c */ /* 0x044fec0000001848 */
[----:B------:R-:W-:Y:S01]  /*11ef0*/  HMMA.16816.F32 R68, R4, R10, R68 ;  /* 0x0000000a0444723c */ /* 0x000fe20000001844 */
[----:B------:R-:W2:Y:S06]  /*11f00*/  LDSM.16.MT88.4 R8, [R144+0xc400] ;  /* 0x00c400009008783b */ /* 0x000eac0000004200 */
[----:B------:R-:W-:-:S02]  /*11f10*/  F2FP.F16.F32.PACK_AB R4, R132, R159 ;  /* 0x0000009f8404723e */ /* 0x000fc400000000ff */
[----:B------:R-:W-:Y:S02]  /*11f20*/  F2FP.F16.F32.PACK_AB R6, R161, R130 ;  /* 0x00000082a106723e */ /* 0x000fe400000000ff */
[----:B------:R-:W-:Y:S01]  /*11f30*/  F2FP.F16.F32.PACK_AB R5, R131, R128 ;  /* 0x000000808305723e */ /* 0x000fe200000000ff */
[----:B------:R-:W-:Y:S01]  /*11f40*/  FADD.FTZ R128, R128, R143 ;  /* 0x0000008f80807221 */ /* 0x000fe20000010000 */
[----:B------:R-:W-:-:S03]  /*11f50*/  F2FP.F16.F32.PACK_AB R7, R127, R134 ;  /* 0x000000867f07723e */ /* 0x000fc600000000ff */
[----:B------:R-:W-:-:S04]  /*11f60*/  FADD.FTZ R131, R131, R128 ;  /* 0x0000008083837221 */ /* 0x000fc80000010000 */
[----:B------:R-:W-:Y:S01]  /*11f70*/  HMMA.16816.F32 R112, R4, R16, R112 ;  /* 0x000000100470723c */ /* 0x000fe20000001870 */
[----:B------:R-:W-:-:S04]  /*11f80*/  FADD.FTZ R134, R134, R131 ;  /* 0x0000008386867221 */ /* 0x000fc80000010000 */
[----:B------:R-:W-:Y:S01]  /*11f90*/  FADD.FTZ R127, R127, R134 ;  /* 0x000000867f7f7221 */ /* 0x000fe20000010000 */
        /* <DEDUP_REMOVED lines=19> */
[----:B-----5:R-:W-:Y:S01]  /*120d0*/  F2FP.F16.F32.PACK_AB R5, R163, R162 ;  /* 0x000000a2a305723e */ /* 0x020fe200000000ff */
[----:B------:R-:W-:Y:S01]  /*120e0*/  FADD.FTZ R162, R162, R127 ;  /* 0x0000007fa2a27221 */ /* 0x000fe20000010000 */
[----:B-1----:R-:W-:-:S03]  /*120f0*/  F2FP.F16.F32.PACK_AB R7, R50, R55 ;  /* 0x000000373207723e */ /* 0x002fc600000000ff */
[----:B------:R-:W-:-:S04]  /*12100*/  FADD.FTZ R162, R163, R162 ;  /* 0x000000a2a3a27221 */ /* 0x000fc80000010000 */
[----:B----4-:R-:W-:Y:S01]  /*12110*/  HMMA.16816.F32 R88, R4, R16, R88 ;  /* 0x000000100458723c */ /* 0x010fe20000001858 */
[----:B------:R-:W-:-:S04]  /*12120*/  FADD.FTZ R55, R55, R162 ;  /* 0x000000a237377221 */ /* 0x000fc80000010000 */
[----:B------:R-:W-:Y:S01]  /*12130*/  FADD.FTZ R50, R50, R55 ;  /* 0x0000003732327221 */ /* 0x000fe20000010000 */
[C---:B------:R-:W-:Y:S01]  /*12140*/  HMMA.16816.F32 R84, R4.reuse, R18, R84 ;  /* 0x000000120454723c */ /* 0x040fe20000001854 */
[----:B------:R-:W-:Y:S05]  /*12150*/  LDSM.16.MT88.4 R16, [R116+0xac00] ;  /* 0x00ac00007410783b */ /* 0x000fea0000004200 */
[C---:B---3--:R-:W-:Y:S06]  /*12160*/  HMMA.16816.F32 R80, R4.reuse, R12, R80 ;  /* 0x0000000c0450723c */ /* 0x048fec0000001850 */
[----:B------:R-:W-:Y:S01]  /*12170*/  HMMA.16816.F32 R76, R4, R14, R76 ;  /* 0x0000000e044c723c */ /* 0x000fe2000000184c */
[----:B------:R-:W-:-:S02]  /*12180*/  FADD.FTZ R12, R46, R59 ;  /* 0x0000003b2e0c7221 */ /* 0x000fc40000010000 */
[----:B------:R-:W-:Y:S02]  /*12190*/  MUFU.EX2 R46, R57 ;  /* 0x00000039002e7308 */ /* 0x000fe40000000800 */
[----:B------:R-:W-:Y:S01]  /*121a0*/  FADD.FTZ R45, R45, R12 ;  /* 0x0000000c2d2d7221 */ /* 0x000fe20000010000 */
[----:B--2---:R-:W-:Y:S01]  /*121b0*/  HMMA.16816.F32 R96, R4, R8, R96 ;  /* 0x000000080460723c */ /* 0x004fe20000001860 */
[----:B------:R-:W-:Y:S02]  /*121c0*/  LDSM.16.MT88.4 R12, [R144+0xcc00] ;  /* 0x00cc0000900c783b */ /* 0x000fe40000004200 */
[----:B------:R-:W-:-:S03]  /*121d0*/  FADD.FTZ R42, R42, R45 ;  /* 0x0000002d2a2a7221 */ /* 0x000fc60000010000 */
[C---:B------:R-:W-:Y:S01]  /*121e0*/  HMMA.16816.F32 R92, R4.reuse, R10, R92 ;  /* 0x0000000a045c723c */ /* 0x040fe2000000185c */
[----:B------:R-:W-:Y:S01]  /*121f0*/  FADD.FTZ R41, R41, R42 ;  /* 0x0000002a29297221 */ /* 0x000fe20000010000 */
[----:B------:R-:W1:Y:S03]  /*12200*/  LDSM.16.MT88.4 R8, [R116+0xe800] ;  /* 0x00e800007408783b */ /* 0x000e660000004200 */
[----:B------:R-:W-:Y:S01]  /*12210*/  FADD.FTZ R40, R40, R41 ;  /* 0x0000002928287221 */ /* 0x000fe20000010000 */
[----:B------:R-:W-:Y:S01]  /*12220*/  HMMA.16816.F32 R112, R4, R24, R112 ;  /* 0x000000180470723c */ /* 0x000fe20000001870 */
[----:B------:R-:W-:Y:S02]  /*12230*/  MUFU.EX2 R24, R164 ;  /* 0x000000a400187308 */ /* 0x000fe40000000800 */
[----:B------:R-:W-:-:S03]  /*12240*/  FADD.FTZ R37, R37, R40 ;  /* 0x0000002825257221 */ /* 0x000fc60000010000 */
[C---:B------:R-:W-:Y:S01]  /*12250*/  HMMA.16816.F32 R108, R4.reuse, R26, R108 ;  /* 0x0000001a046c723c */ /* 0x040fe2000000186c */
[----:B------:R-:W-:Y:S02]  /*12260*/  FADD.FTZ R34, R34, R37 ;  /* 0x0000002522227221 */ /* 0x000fe40000010000 */
[----:B------:R-:W2:Y:S02]  /*12270*/  MUFU.EX2 R25, R62 ;  /* 0x0000003e00197308 */ /* 0x000ea40000000800 */
[----:B------:R-:W-:Y:S01]  /*12280*/  FADD.FTZ R33, R33, R34 ;  /* 0x0000002221217221 */ /* 0x000fe20000010000 */
[C---:B------:R-:W-:Y:S03]  /*12290*/  HMMA.16816.F32 R104, R4.reuse, R20, R104 ;  /* 0x000000140468723c */ /* 0x040fe60000001868 */
[----:B------:R-:W-:Y:S02]  /*122a0*/  FADD.FTZ R32, R32, R33 ;  /* 0x0000002120207221 */ /* 0x000fe40000010000 */
[----:B------:R-:W-:Y:S01]  /*122b0*/  MUFU.EX2 R27, R58 ;  /* 0x0000003a001b7308 */ /* 0x000fe20000000800 */
[----:B------:R-:W-:Y:S01]  /*122c0*/  HMMA.16816.F32 R100, R4, R22, R100 ;  /* 0x000000160464723c */ /* 0x000fe20000001864 */
[----:B------:R-:W-:Y:S01]  /*122d0*/  FADD.FTZ R29, R29, R32 ;  /* 0x000000201d1d7221 */ /* 0x000fe20000010000 */
[----:B------:R-:W3:Y:S03]  /*122e0*/  LDSM.16.MT88.4 R20, [R144+0xac00] ;  /* 0x00ac00009014783b */ /* 0x000ee60000004200 */
[----:B------:R-:W-:-:S02]  /*122f0*/  FADD.FTZ R122, R122, R29 ;  /* 0x0000001d7a7a7221 */ /* 0x000fc40000010000 */
[----:B------:R-:W4:Y:S02]  /*12300*/  MUFU.EX2 R26, R60 ;  /* 0x0000003c001a7308 */ /* 0x000f240000000800 */
[----:B------:R-:W-:-:S04]  /*12310*/  FADD.FTZ R122, R121, R122 ;  /* 0x0000007a797a7221 */ /* 0x000fc80000010000 */
[----:B------:R-:W-:-:S04]  /*12320*/  FADD.FTZ R119, R119, R122 ;  /* 0x0000007a77777221 */ /* 0x000fc80000010000 */
[----:B------:R-:W-:Y:S01]  /*12330*/  FADD.FTZ R119, R64, R119 ;  /* 0x0000007740777221 */ /* 0x000fe20000010000 */
[----:B-1----:R-:W-:Y:S03]  /*12340*/  HMMA.16816.F32 R72, R4, R8, R72 ;  /* 0x000000080448723c */ /* 0x002fe60000001848 */
[----:B------:R-:W-:-:S03]  /*12350*/  FADD.FTZ R140, R140, R119 ;  /* 0x000000778c8c7221 */ /* 0x000fc60000010000 */
[----:B------:R-:W-:Y:S01]  /*12360*/  HMMA.16816.F32 R68, R4, R10, R68 ;  /* 0x0000000a0444723c */ /* 0x000fe20000001844 */
[----:B------:R-:W-:Y:S01]  /*12370*/  FADD.FTZ R137, R137, R140 ;  /* 0x0000008c89897221 */ /* 0x000fe20000010000 */
[----:B------:R-:W1:Y:S03]  /*12380*/  LDSM.16.MT88.4 R8, [R116+0xcc00] ;  /* 0x00cc00007408783b */ /* 0x000e660000004200 */
[----:B------:R-:W-:Y:S02]  /*12390*/  FADD.FTZ R136, R136, R137 ;  /* 0x0000008988887221 */ /* 0x000fe40000010000 */
[----:B--2---:R-:W-:Y:S02]  /*123a0*/  F2FP.F16.F32.PACK_AB R4, R25, R24 ;  /* 0x000000181904723e */ /* 0x004fe400000000ff */
[----:B----4-:R-:W-:Y:S01]  /*123b0*/  F2FP.F16.F32.PACK_AB R6, R26, R27 ;  /* 0x0000001b1a06723e */ /* 0x010fe200000000ff */
        /* <DEDUP_REMOVED lines=9> */
[----:B------:R-:W-:-:S03]  /*12450*/  FADD.FTZ R130, R130, R159 ;  /* 0x0000009f82827221 */ /* 0x000fc60000010000 */
[----:B------:R-:W-:Y:S01]  /*12460*/  FADD.FTZ R162, R46, R49 ;  /* 0x000000312ea27221 */ /* 0x000fe20000010000 */
[----:B------:R-:W-:Y:S01]  /*12470*/  HMMA.16816.F32 R100, R4, R18, R100 ;  /* 0x000000120464723c */ /* 0x000fe20000001864 */
[----:B------:R-:W2:Y:S01]  /*12480*/  LDSM.16.MT88.4 R16, [R144+0xec00] ;  /* 0x00ec00009010783b */ /* 0x000ea20000004200 */
[----:B------:R-:W-:-:S04]  /*12490*/  FADD.FTZ R130, R161, R130 ;  /* 0x00000082a1827221 */ /* 0x000fc80000010000 */
[----:B------:R-:W-:Y:S01]  /*124a0*/  HMMA.16816.F32 R96, R4, R12, R96 ;  /* 0x0000000c0460723c */ /* 0x000fe20000001860 */
[----:B------:R-:W-:-:S04]  /*124b0*/  FADD.FTZ R129, R129, R130 ;  /* 0x0000008281817221 */ /* 0x000fc80000010000 */
[----:B------:R-:W-:Y:S01]  /*124c0*/  FADD.FTZ R129, R66, R129 ;  /* 0x0000008142817221 */ /* 0x000fe20000010000 */
[----:B------:R-:W-:Y:S01]  /*124d0*/  HMMA.16816.F32 R92, R4, R14, R92 ;  /* 0x0000000e045c723c */ /* 0x000fe2000000185c */
[----:B------:R-:W4:Y:S02]  /*124e0*/  LDSM.16.MT88.4 R12, [R116+0xec00] ;  /* 0x00ec0000740c783b */ /* 0x000f240000004200 */
[----:B------:R-:W-:-:S03]  /*124f0*/  FADD.FTZ R120, R120, R129 ;  /* 0x0000008178787221 */ /* 0x000fc60000010000 */
[----:B---3--:R-:W-:Y:S01]  /*12500*/  HMMA.16816.F32 R112, R4, R20, R112 ;  /* 0x000000140470723c */ /* 0x008fe20000001870 */
[----:B------:R-:W-:-:S04]  /*12510*/  FADD.FTZ R133, R133, R120 ;  /* 0x0000007885857221 */ /* 0x000fc80000010000 */
[----:B------:R-:W-:Y:S01]  /*12520*/  FADD.FTZ R24, R24, R133 ;  /* 0x0000008518187221 */ /* 0x000fe20000010000 */
[----:B------:R-:W-:Y:S03]  /*12530*/  HMMA.16816.F32 R108, R4, R22, R108 ;  /* 0x00000016046c723c */ /* 0x000fe6000000186c */
[----:B------:R-:W-:-:S03]  /*12540*/  FADD.FTZ R24, R25, R24 ;  /* 0x0000001819187221 */ /* 0x000fc60000010000 */
[----:B-1----:R-:W-:Y:S01]  /*12550*/  HMMA.16816.F32 R88, R4, R8, R88 ;  /* 0x000000080458723c */ /* 0x002fe20000001858 */
[----:B------:R-:W-:-:S04]  /*12560*/  FADD.FTZ R27, R27, R24 ;  /* 0x000000181b1b7221 */ /* 0x000fc80000010000 */
[----:B------:R-:W-:Y:S01]  /*12570*/  FADD.FTZ R161, R26, R27 ;  /* 0x0000001b1aa17221 */ /* 0x000fe20000010000 */
[C---:B------:R-:W-:Y:S06]  /*12580*/  HMMA.16816.F32 R84, R4.reuse, R10, R84 ;  /* 0x0000000a0454723c */ /* 0x040fec0000001854 */
[C---:B--2---:R-:W-:Y:S06]  /*12590*/  HMMA.16816.F32 R80, R4.reuse, R16, R80 ;  /* 0x000000100450723c */ /* 0x044fec0000001850 */
[C---:B------:R-:W-:Y:S06]  /*125a0*/  HMMA.16816.F32 R76, R4.reuse, R18, R76 ;  /* 0x00000012044c723c */ /* 0x040fec000000184c */
[C---:B----4-:R-:W-:Y:S06]  /*125b0*/  HMMA.16816.F32 R72, R4.reuse, R12, R72 ;  /* 0x0000000c0448723c */ /* 0x050fec0000001848 */
        /* <DEDUP_REMOVED lines=8> */
[----:B------:R-:W-:Y:S01]  /*12640*/  SHF.L.U32 R5, R153, 0x7, RZ ;  /* 0x0000000799057819 */ /* 0x000fe200000006ff */
[----:B------:R-:W-:-:S03]  /*12650*/  ULDC.64 UR8, c[0x0][0x250] ;  /* 0x0000940000087ab9 */ /* 0x000fc60000000a00 */
        /* <DEDUP_REMOVED lines=32> */
[----:B------:R-:W-:Y:S02]  /*12860*/  @P5 IADD3 R11, R11, 0x1, RZ ;  /* 0x000000010b0b5810 */ /* 0x000fe40007ffe0ff */
[----:B------:R-:W-:-:S03]  /*12870*/  @P6 VIADD R12, R12, 0x1 ;  /* 0x000000010c0c6836 */ /* 0x000fc60000000000 */
[----:B------:R-:W-:Y:S02]  /*12880*/  IMAD.MOV.U32 R5, RZ, RZ, R11 ;  /* 0x000000ffff057224 */ /* 0x000fe400078e000b */
[----:B------:R-:W-:Y:S02]  /*12890*/  @!P3 IADD3 R12, -R12, RZ, RZ ;  /* 0x000000ff0c0cb210 */ /* 0x000fe40007ffe1ff */
[----:B------:R-:W-:Y:S02]  /*128a0*/  @!P0 IMAD.MOV R5, RZ, RZ, -R5 ;  /* 0x000000ffff058224 */ /* 0x000fe400078e0a05 */
[----:B------:R-:W-:-:S03]  /*128b0*/  SEL R11, R4, R12, !P1 ;  /* 0x0000000c040b7207 */ /* 0x000fc60004800000 */
[----:B------:R-:W-:Y:S02]  /*128c0*/  SEL R4, R4, R5, !P1 ;  /* 0x0000000504047207 */ /* 0x000fe40004800000 */
[----:B------:R-:W-:-:S04]  /*128d0*/  IMAD.WIDE R14, R11, 0x4, R150 ;  /* 0x000000040b0e7825 */ /* 0x000fc800078e0296 */
[----:B------:R-:W-:Y:S01]  /*128e0*/  IMAD.WIDE R12, R4, 0x4, R150 ;  /* 0x00000004040c7825 */ /* 0x000fe200078e0296 */
[----:B------:R-:W2:Y:S04]  /*128f0*/  LDG.E R8, desc[UR6][R14.64] ;  /* 0x000000060e087981 */ /* 0x000ea8000c1e1900 */
[----:B------:R1:W2:Y:S01]  /*12900*/  LDG.E R7, desc[UR6][R12.64] ;  /* 0x000000060c077981 */ /* 0x0002a2000c1e1900 */
[----:B------:R-:W-:Y:S02]  /*12910*/  IADD3 R11, R11, -R4, RZ ;  /* 0x800000040b0b7210 */ /* 0x000fe40007ffe0ff */
[----:B------:R-:W3:Y:S03]  /*12920*/  LDC.64 R4, c[0x0][0x238] ;  /* 0x00008e00ff047b82 */ /* 0x000ee60000000a00 */
[----:B------:R-:W-:-:S02]  /*12930*/  IMAD R11, R11, R6, -0x80 ;  /* 0xffffff800b0b7424 */ /* 0x000fc400078e0206 */
[----:B------:R-:W-:-:S03]  /*12940*/  IMAD.U32 R6, RZ, RZ, UR8 ;  /* 0x00000008ff067e24 */ /* 0x000fc6000f8e00ff */
[----:B------:R-:W-:Y:S01]  /*12950*/  SHF.R.S32.HI R9, RZ, 0x1f, R11 ;  /* 0x0000001fff097819 */ /* 0x000fe2000001140b */
[----:B-1----:R-:W-:Y:S01]  /*12960*/  IMAD.WIDE.U32 R12, R11, R6, RZ ;  /* 0x000000060b0c7225 */ /* 0x002fe200078e00ff */
[----:B--2---:R-:W-:-:S03]  /*12970*/  IADD3 R7, -R8, R7, RZ ;  /* 0x0000000708077210 */ /* 0x004fc60007ffe1ff */
[----:B------:R-:W-:Y:S01]  /*12980*/  IMAD R8, R9, R6, RZ ;  /* 0x0000000609087224 */ /* 0x000fe200078e02ff */
[----:B------:R-:W-:-:S03]  /*12990*/  SHF.R.S32.HI R9, RZ, 0x1f, R7 ;  /* 0x0000001fff097819 */ /* 0x000fc60000011407 */
[----:B------:R-:W-:Y:S02]  /*129a0*/  IMAD R8, R11, UR9, R8 ;  /* 0x000000090b087c24 */ /* 0x000fe4000f8e0208 */
[-C--:B---3--:R-:W-:Y:S02]  /*129b0*/  IMAD R10, R9, R4.reuse, RZ ;  /* 0x00000004090a7224 */ /* 0x088fe400078e02ff */
[----:B------:R-:W-:Y:S02]  /*129c0*/  IMAD.IADD R13, R13, 0x1, R8 ;  /* 0x000000010d0d7824 */ /* 0x000fe400078e0208 */
[C---:B------:R-:W-:Y:S02]  /*129d0*/  IMAD R5, R7.reuse, R5, R10 ;  /* 0x0000000507057224 */ /* 0x040fe400078e020a */
[----:B------:R-:W-:-:S04]  /*129e0*/  IMAD.WIDE.U32 R12, R7, R4, R12 ;  /* 0x00000004070c7225 */ /* 0x000fc800078e000c */
[----:B------:R-:W-:Y:S01]  /*129f0*/  IMAD.MOV.U32 R7, RZ, RZ, R12 ;  /* 0x000000ffff077224 */ /* 0x000fe200078e000c */
[----:B------:R-:W-:Y:S01]  /*12a00*/  IADD3 R4, R13, R5, RZ ;  /* 0x000000050d047210 */ /* 0x000fe20007ffe0ff */
[----:B------:R-:W-:Y:S06]  /*12a10*/  BRA `(.L_x_2188) ;  /* 0x0000000000107947 */ /* 0x000fec0003800000 */
.L_x_2187:
[----:B------:R-:W1:Y:S02]  /*12a20*/  LDC R6, c[0x0][0x250] ;  /* 0x00009400ff067b82 */ /* 0x000e640000000800 */
[----:B-1----:R-:W-:-:S05]  /*12a30*/  IMAD.SHL.U32 R7, R6, 0x80, RZ ;  /* 0x0000008006077824 */ /* 0x002fca00078e00ff */
[----:B------:R-:W-:-:S04]  /*12a40*/  IADD3 R7, -R7, RZ, RZ ;  /* 0x000000ff07077210 */ /* 0x000fc80007ffe1ff */
[----:B------:R-:W-:-:S07]  /*12a50*/  SHF.R.S32.HI R4, RZ, 0x1f, R7 ;  /* 0x0000001fff047819 */ /* 0x000fce0000011407 */
.L_x_2188:
[----:B------:R-:W1:Y:S01]  /*12a60*/  LDC R5, c[0x0][0x254] ;  /* 0x00009500ff057b82 */ /* 0x000e620000000800 */
[C---:B------:R-:W-:Y:S02]  /*12a70*/  IADD3 R9, P3, R7.reuse, R138, RZ ;  /* 0x0000008a07097210 */ /* 0x040fe40007f7e0ff */
[----:B------:R-:W-:Y:S02]  /*12a80*/  LEA R156, P0, R7, R156, 0x1 ;  /* 0x0000009c079c7211 */ /* 0x000fe400078008ff */
[----:B------:R-:W-:Y:S01]  /*12a90*/  LEA R11, P1, R6, R7, 0x5 ;  /* 0x00000007060b7211 */ /* 0x000fe200078228ff */
[----:B------:R-:W-:Y:S01]  /*12aa0*/  IMAD.X R8, R4, 0x1, R52, P3 ;  /* 0x0000000104087824 */ /* 0x000fe200018e0634 */
[----:B------:R-:W-:Y:S02]  /*12ab0*/  LEA R10, P3, R9, UR10, 0x1 ;  /* 0x0000000a090a7c11 */ /* 0x000fe4000f8608ff */
[----:B------:R-:W-:Y:S01]  /*12ac0*/  LEA.HI.X R157, R7, R157, R4, 0x1, P0 ;  /* 0x0000009d079d7211 */ /* 0x000fe200000f0c04 */
[----:B------:R-:W-:Y:S01]  /*12ad0*/  IMAD.SHL.U32 R7, R6, 0x40, RZ ;  /* 0x0000004006077824 */ /* 0x000fe200078e00ff */
[----:B------:R-:W-:-:S02]  /*12ae0*/  IADD3 R138, P0, R11, R138, RZ ;  /* 0x0000008a0b8a7210 */ /* 0x000fc40007f1e0ff */
[----:B------:R-:W-:Y:S01]  /*12af0*/  LEA.HI.X R11, R9, UR11, R8, 0x1, P3 ;  /* 0x0000000b090b7c11 */ /* 0x000fe200098f0c08 */
[----:B------:R-:W-:Y:S01]  /*12b00*/  @!PT LDS RZ, [RZ] ;  /* 0x00000000fffff984 */ /* 0x000fe20000000800 */
[----:B------:R-:W-:Y:S01]  /*12b10*/  @!PT LDS RZ, [RZ] ;  /* 0x00000000fffff984 */ /* 0x000fe20000000800 */
[----:B------:R-:W-:Y:S01]  /*12b20*/  @!PT LDS RZ, [RZ] ;  /* 0x00000000fffff984 */ /* 0x000fe20000000800 */
[----:B------:R-:W-:Y:S04]  /*12b30*/  LDGSTS.E.BYPASS.LTC128B.128 [R152+0x9000], desc[UR6][R156.64] ;  /* 0x090000009c987fae */ /* 0x000fe8000b901d46 */
[----:B------:R-:W-:Y:S04]  /*12b40*/  LDGSTS.E.BYPASS.LTC128B.128 [R152+0xb000], desc[UR6][R10.64+0x40] ;  /* 0x0b0000400a987fae */ /* 0x000fe8000b901d46 */
[----:B------:R-:W-:Y:S01]  /*12b50*/  LDGSTS.E.BYPASS.LTC128B.128 [R152+0xd000], desc[UR6][R10.64+0x80] ;  /* 0x0d0000800a987fae */ /* 0x000fe2000b901d46 */
[----:B-1----:R-:W-:-:S02]  /*12b60*/  LEA.HI.X R9, R6, R4, R5, 0x5, P1 ;  /* 0x0000000406097211 */ /* 0x002fc400008f2c05 */
[----:B------:R-:W-:Y:S02]  /*12b70*/  IADD3 R4, P3, R7, R156, RZ ;  /* 0x0000009c07047210 */ /* 0x000fe40007f7e0ff */
[----:B------:R-:W-:Y:S01]  /*12b80*/  SHF.L.U64.HI R6, R6, 0x6, R5 ;  /* 0x0000000606067819 */ /* 0x000fe20000010205 */
[----:B------:R-:W-:Y:S01]  /*12b90*/  IMAD.X R9, R9, 0x1, R52, P0 ;  /* 0x0000000109097824 */ /* 0x000fe200000e0634 */
[----:B------:R-:W-:Y:S02]  /*12ba0*/  LEA R12, P1, R138, UR10, 0x1 ;  /* 0x0000000a8a0c7c11 */ /* 0x000fe4000f8208ff */
[-C--:B------:R-:W-:Y:S01]  /*12bb0*/  IADD3 R8, P0, R4, R7.reuse, RZ ;  /* 0x0000000704087210 */ /* 0x080fe20007f1e0ff */
[----:B------:R-:W-:Y:S01]  /*12bc0*/  IMAD.X R5, R6, 0x1, R157, P3 ;  /* 0x0000000106057824 */ /* 0x000fe200018e069d */
[----:B------:R-:W-:Y:S02]  /*12bd0*/  LEA.HI.X R13, R138, UR11, R9, 0x1, P1 ;  /* 0x0000000b8a0d7c11 */ /* 0x000fe400088f0c09 */
[-C--:B------:R-:W-:Y:S01]  /*12be0*/  IADD3 R18, P3, R12, R7.reuse, RZ ;  /* 0x000000070c127210 */ /* 0x080fe20007f7e0ff */
        /* <DEDUP_REMOVED lines=10> */
[----:B------:R-:W-:Y:S04]  /*12c90*/  LDGSTS.E.BYPASS.LTC128B.128 [R152+0xa000], desc[UR6][R8.64] ;  /* 0x0a00000008987fae */ /* 0x000fe8000b901d46 */
[----:B------:R-:W-:Y:S04]  /*12ca0*/  LDGSTS.E.BYPASS.LTC128B.128 [R152+0xc000], desc[UR6][R18.64+0x40] ;  /* 0x0c00004012987fae */ /* 0x000fe8000b901d46 */
[----:B------:R-:W-:Y:S04]  /*12cb0*/  LDGSTS.E.BYPASS.LTC128B.128 [R152+0xe000], desc[UR6][R18.64+0x80] ;  /* 0x0e00008012987fae */ /* 0x000fe8000b901d46 */
[----:B------:R2:W-:Y:S04]  /*12cc0*/  LDGSTS.E.BYPASS.LTC128B.128 [R152+0xa800], desc[UR6][R16.64] ;  /* 0x0a80000010987fae */ /* 0x0005e8000b901d46 */
[----:B------:R-:W-:Y:S04]  /*12cd0*/  LDGSTS.E.BYPASS.LTC128B.128 [R152+0xc800], desc[UR6][R28.64+0x40] ;  /* 0x0c8000401c987fae */ /* 0x000fe8000b901d46 */
[----:B------:R3:W-:Y:S04]  /*12ce0*/  LDGSTS.E.BYPASS.LTC128B.128 [R152+0xe800], desc[UR6][R28.64+0x80] ;  /* 0x0e8000801c987fae */ /* 0x0007e8000b901d46 */
[----:B------:R-:W-:Y:S04]  /*12cf0*/  LDSM.16.M88.4 R36, [R147] ;  /* 0x000000009324783b */ /* 0x000fe80000000200 */
[----:B-1----:R-:W2:Y:S04]  /*12d00*/  LDSM.16.M88.4 R12, [R146+0x3400] ;  /* 0x00340000920c783b */ /* 0x002ea80000000200 */
[----:B------:R-:W1:Y:S04]  /*12d10*/  LDSM.16.M88.4 R4, [R146+0x3800] ;  /* 0x003800009204783b */ /* 0x000e680000000200 */
[----:B------:R-:W4:Y:S04]  /*12d20*/  LDSM.16.M88.4 R124, [R146+0x3c00] ;  /* 0x003c0000927c783b */ /* 0x000f280000000200 */
[----:B------:R-:W5:Y:S04]  /*12d30*/  LDSM.16.M88.4 R64, [R146+0x4000] ;  /* 0x004000009240783b */ /* 0x000f680000000200 */
        /* <DEDUP_REMOVED lines=9> */
[C---:B-1----:R-:W-:Y:S01]  /*12dd0*/  HMMA.16816.F32 R8, R36.reuse, R4, RZ ;  /* 0x000000042408723c */ /* 0x042fe200000018ff */
[----:B---3--:R-:W1:Y:S04]  /*12de0*/  LDSM.16.M88.4 R28, [R118+0x4000] ;  /* 0x00400000761c783b */ /* 0x008e680000000200 */
[----:B------:R-:W3:Y:S01]  /*12df0*/  LDSM.16.M88.4 R168, [R118+0x3000] ;  /* 0x0030000076a8783b */ /* 0x000ee20000000200 */
[C---:B----4-:R-:W-:Y:S03]  /*12e00*/  HMMA.16816.F32 R128, R36.reuse, R124, RZ ;  /* 0x0000007c2480723c */ /* 0x050fe600000018ff */
[----:B------:R-:W0:Y:S03]  /*12e10*/  LDGDEPBAR ;  /* 0x00000000000079af */ /* 0x000e260000000000 */
[C---:B-----5:R-:W-:Y:S06]  /*12e20*/  HMMA.16816.F32 R120, R36.reuse, R64, RZ ;  /* 0x000000402478723c */ /* 0x060fec00000018ff */
        /* <DEDUP_REMOVED lines=27> */
[----:B------:R-:W-:Y:S05]  /*12fe0*/  LDSM.16.M88.4 R168, [R146+0x8800] ;  /* 0x0088000092a8783b */ /* 0x000fea0000000200 */
[C---:B----4-:R-:W-:Y:S06]  /*12ff0*/  HMMA.16816.F32 R60, R32.reuse, R164, R60 ;  /* 0x000000a4203c723c */ /* 0x050fec000000183c */
[C---:B------:R-:W-:Y:S01]  /*13000*/  HMMA.16816.F32 R56, R32.reuse, R166, R56 ;  /* 0x000000a62038723c */ /* 0x040fe20000001838 */
[----:B------:R-:W2:Y:S05]  /*13010*/  LDSM.16.M88.4 R164, [R146+0x5400] ;  /* 0x0054000092a4783b */ /* 0x000eaa0000000200 */
[C---:B-----5:R-:W-:Y:S06]  /*13020*/  HMMA.16816.F32 R48, R32.reuse, R140, R48 ;  /* 0x0000008c2030723c */ /* 0x060fec0000001830 */
[C---:B------:R-:W-:Y:S01]  /*13030*/  HMMA.16816.F32 R44, R32.reuse, R142, R44 ;  /* 0x0000008e202c723c */ /* 0x040fe2000000182c */
[----:B------:R-:W3:Y:S05]  /*13040*/  LDSM.16.M88.4 R140, [R146+0x5800] ;  /* 0x00580000928c783b */ /* 0x000eea0000000200 */
[C---:B------:R-:W-:Y:S06]  /*13050*/  HMMA.16816.F32 R40, R32.reuse, R136, R40 ;  /* 0x000000882028723c */ /* 0x040fec0000001828 */
        /* <DEDUP_REMOVED lines=26> */
[----:B------:R-:W3:Y:S04]  /*13200*/  LDSM.16.M88.4 R132, [R118+0x6000] ;  /* 0x006000007684783b */ /* 0x000ee80000000200 */
[----:B------:R-:W-:Y:S01]  /*13210*/  LDSM.16.M88.4 R140, [R118+0x5c00] ;  /* 0x005c0000768c783b */ /* 0x000fe20000000200 */
        /* <DEDUP_REMOVED lines=16> */
[C---:B------:R-:W-:Y:S01]  /*13320*/  HMMA.16816.F32 R44, R136.reuse, R30, R44 ;  /* 0x0000001e882c723c */ /* 0x040fe2000000182c */
[----:B------:R-:W1:Y:S05]  /*13330*/  LDSM.16.M88.4 R28, [R146+0x7800] ;  /* 0x00780000921c783b */ /* 0x000e6a0000000200 */
[C---:B------:R-:W-:Y:S06]  /*13340*/  HMMA.16816.F32 R128, R136.reuse, R140, R128 ;  /* 0x0000008c8880723c */ /* 0x040fec0000001880 */
[----:B------:R-:W-:Y:S01]  /*13350*/  HMMA.16816.F32 R124, R136, R142, R124 ;  /* 0x0000008e887c723c */ /* 0x000fe2000000187c */
[----:B------:R-:W4:Y:S05]  /*13360*/  LDSM.16.M88.4 R140, [R118+0x6c00] ;  /* 0x006c0000768c783b */ /* 0x000f2a0000000200 */
[C---:B--2---:R-:W-:Y:S06]  /*13370*/  HMMA.16816.F32 R24, R164.reuse, R132, R24 ;  /* 0x00000084a418723c */ /* 0x044fec0000001818 */
[C---:B------:R-:W-:Y:S01]  /*13380*/  HMMA.16816.F32 R20, R164.reuse, R134, R20 ;  /* 0x00000086a414723c */ /* 0x040fe20000001814 */
[----:B------:R-:W2:Y:S05]  /*13390*/  LDSM.16.M88.4 R132, [R146+0x8400] ;  /* 0x008400009284783b */ /* 0x000eaa0000000200 */
[C---:B---3--:R-:W-:Y:S06]  /*133a0*/  HMMA.16816.F32 R16, R164.reuse, R32, R16 ;  /* 0x00000020a410723c */ /* 0x048fec0000001810 */
[C---:B------:R-:W-:Y:S01]  /*133b0*/  HMMA.16816.F32 R12, R164.reuse, R34, R12 ;  /* 0x00000022a40c723c */ /* 0x040fe2000000180c */
[----:B------:R-:W-:Y:S05]  /*133c0*/  LDSM.16.M88.4 R32, [R145+0x2000] ;  /* 0x002000009120783b */ /* 0x000fea0000000200 */
[C---:B-1----:R-:W-:Y:S06]  /*133d0*/  HMMA.16816.F32 R8, R164.reuse, R28, R8 ;  /* 0x0000001ca408723c */ /* 0x042fec0000001808 */
[----:B------:R-:W-:Y:S01]  /*133e0*/  HMMA.16816.F32 R4, R164, R30, R4 ;  /* 0x0000001ea404723c */ /* 0x000fe20000001804 */
[----:B------:R-:W1:Y:S05]  /*133f0*/  LDSM.16.M88.4 R28, [R118+0x7000] ;  /* 0x00700000761c783b */ /* 0x000e6a0000000200 */
[C---:B----4-:R-:W-:Y:S06]  /*13400*/  HMMA.16816.F32 R40, R136.reuse, R140, R40 ;  /* 0x0000008c8828723c */ /* 0x050fec0000001828 */
[----:B------:R-:W-:Y:S01]  /*13410*/  HMMA.16816.F32 R36, R136, R142, R36 ;  /* 0x0000008e8824723c */ /* 0x000fe20000001824 */
[----:B------:R-:W3:Y:S04]  /*13420*/  LDSM.16.M88.4 R136, [R146+0x8000] ;  /* 0x008000009288783b */ /* 0x000ee80000000200 */
[----:B------:R-:W4:Y:S01]  /*13430*/  LDSM.16.M88.4 R140, [R146+0x7c00] ;  /* 0x007c0000928c783b */ /* 0x000f220000000200 */
[C---:B--2---:R-:W-:Y:S06]  /*13440*/  HMMA.16816.F32 R60, R164.reuse, R132, R60 ;  /* 0x00000084a43c723c */ /* 0x044fec000000183c */
[C---:B------:R-:W-:Y:S06]  /*13450*/  HMMA.16816.F32 R56, R164.reuse, R134, R56 ;  /* 0x00000086a438723c */ /* 0x040fec0000001838 */
[C---:B------:R-:W-:Y:S06]  /*13460*/  HMMA.16816.F32 R48, R164.reuse, R168, R48 ;  /* 0x000000a8a430723c */ /* 0x040fec0000001830 */
[----:B------:R-:W-:Y:S06]  /*13470*/  HMMA.16816.F32 R44, R164, R170, R44 ;  /* 0x000000aaa42c723c */ /* 0x000fec000000182c */
[C---:B-1----:R-:W-:Y:S06]  /*13480*/  HMMA.16816.F32 R24, R32.reuse, R28, R24 ;  /* 0x0000001c2018723c */ /* 0x042fec0000001818 */
[----:B------:R-:W-:Y:S01]  /*13490*/  HMMA.16816.F32 R20, R32, R30, R20 ;  /* 0x0000001e2014723c */ /* 0x000fe20000001814 */
[----:B------:R-:W1:Y:S05]  /*134a0*/  LDSM.16.M88.4 R28, [R118+0x7800] ;  /* 0x00780000761c783b */ /* 0x000e6a0000000200 */
[C---:B---3--:R-:W-:Y:S06]  /*134b0*/  HMMA.16816.F32 R120, R164.reuse, R136, R120 ;  /* 0x00000088a478723c */ /* 0x048fec0000001878 */
[C---:B------:R-:W-:Y:S01]  /*134c0*/  HMMA.16816.F32 R64, R164.reuse, R138, R64 ;  /* 0x0000008aa440723c */ /* 0x040fe20000001840 */
[----:B------:R-:W2:Y:S05]  /*134d0*/  LDSM.16.M88.4 R136, [R118+0x7400] ;  /* 0x007400007688783b */ /* 0x000eaa0000000200 */
[----:B------:R-:W-:Y:S01]  /*134e0*/  FMUL.FTZ R52, R25, UR5 ;  /* 0x0000000519347c20 */ /* 0x000fe20008410000 */
[----:B------:R-:W-:Y:S01]  /*134f0*/  FMUL.FTZ R25, R26, UR5 ;  /* 0x000000051a197c20 */ /* 0x000fe20008410000 */
[----:B------:R-:W-:Y:S01]  /*13500*/  FMUL.FTZ R26, R27, UR5 ;  /* 0x000000051b1a7c20 */ /* 0x000fe20008410000 */
[----:B----4-:R-:W-:Y:S01]  /*13510*/  HMMA.16816.F32 R128, R164, R140, R128 ;  /* 0x0000008ca480723c */ /* 0x010fe20000001880 */
[----:B------:R-:W-:-:S02]  /*13520*/  FMUL.FTZ R24, R24, UR5 ;  /* 0x0000000518187c20 */ /* 0x000fc40008410000 */
[----:B------:R-:W-:Y:S01]  /*13530*/  FMUL.FTZ R27, R23, UR5 ;  /* 0x00000005171b7c20 */ /* 0x000fe20008410000 */
[----:B------:R-:W-:Y:S01]  /*13540*/  MUFU.TANH R52, R52 ;  /* 0x0000003400347308 */ /* 0x000fe20000002400 */
[----:B------:R-:W-:Y:S01]  /*13550*/  FMUL.FTZ R20, R20, UR5 ;  /* 0x0000000514147c20 */ /* 0x000fe20008410000 */
[----:B------:R-:W-:Y:S01]  /*13560*/  HMMA.16816.F32 R124, R164, R142, R124 ;  /* 0x0000008ea47c723c */ /* 0x000fe2000000187c */
[----:B------:R-:W3:Y:S01]  /*13570*/  LDSM.16.M88.4 R140, [R146+0x8c00] ;  /* 0x008c0000928c783b */ /* 0x000ee20000000200 */
[----:B------:R-:W-:Y:S01]  /*13580*/  FMUL.FTZ R21, R21, UR5 ;  /* 0x0000000515157c20 */ /* 0x000fe20008410000 */
[----:B------:R-:W-:-:S03]  /*13590*/  FMUL.FTZ R22, R22, UR5 ;  /* 0x0000000516167c20 */ /* 0x000fc60008410000 */
[----:B------:R-:W4:Y:S01]  /*135a0*/  MUFU.TANH R20, R20 ;  /* 0x0000001400147308 */ /* 0x000f220000002400 */
[C---:B-1----:R-:W-:Y:S07]  /*135b0*/  HMMA.16816.F32 R8, R32.reuse, R28, R8 ;  /* 0x0000001c2008723c */ /* 0x042fee0000001808 */
[----:B------:R-:W-:Y:S01]  /*135c0*/  MUFU.TANH R21, R21 ;  /* 0x0000001500157308 */ /* 0x000fe20000002400 */
[C---:B------:R-:W-:Y:S07]  /*135d0*/  HMMA.16816.F32 R4, R32.reuse, R30, R4 ;  /* 0x0000001e2004723c */ /* 0x040fee0000001804 */
[----:B------:R-:W-:Y:S01]  /*135e0*/  MUFU.TANH R26, R26 ;  /* 0x0000001a001a7308 */ /* 0x000fe20000002400 */
[C---:B--2---:R-:W-:Y:S07]  /*135f0*/  HMMA.16816.F32 R16, R32.reuse, R136, R16 ;  /* 0x000000882010723c */ /* 0x044fee0000001810 */
[----:B------:R-:W1:Y:S01]  /*13600*/  MUFU.TANH R22, R22 ;  /* 0x0000001600167308 */ /* 0x000e620000002400 */
[----:B------:R-:W-:Y:S01]  /*13610*/  HMMA.16816.F32 R12, R32, R138, R12 ;  /* 0x0000008a200c723c */ /* 0x000fe2000000180c */
[----:B------:R-:W-:Y:S01]  /*13620*/  FMUL.FTZ R194, R8, UR5 ;  /* 0x0000000508c27c20 */ /* 0x000fe20008410000 */
[----:B------:R-:W-:Y:S01]  /*13630*/  FMUL.FTZ R192, R9, UR5 ;  /* 0x0000000509c07c20 */ /* 0x000fe20008410000 */
[----:B------:R-:W-:Y:S01]  /*13640*/  FMUL.FTZ R193, R10, UR5 ;  /* 0x000000050ac17c20 */ /* 0x000fe20008410000 */
[----:B------:R-:W-:-:S03]  /*13650*/  FMUL.FTZ R191, R11, UR5 ;  /* 0x000000050bbf7c20 */ /* 0x000fc60008410000 */
[----:B------:R-:W-:Y:S01]  /*13660*/  MUFU.TANH R27, R27 ;  /* 0x0000001b001b7308 */ /* 0x000fe20000002400 */
[----:B------:R-:W2:Y:S01]  /*13670*/  LDSM.16.M88.4 R8, [R118+0x8000] ;  /* 0x008000007608783b */ /* 0x000ea20000000200 */
[----:B------:R-:W-:Y:S01]  /*13680*/  FMUL.FTZ R4, R4, UR5 ;  /* 0x0000000504047c20 */ /* 0x000fe20008410000 */
[----:B------:R-:W-:Y:S01]  /*13690*/  FMUL.FTZ R5, R5, UR5 ;  /* 0x0000000505057c20 */ /* 0x000fe20008410000 */
[----:B------:R-:W-:Y:S01]  /*136a0*/  FMUL.FTZ R6, R6, UR5 ;  /* 0x0000000506067c20 */ /* 0x000fe20008410000 */
[----:B------:R-:W-:Y:S01]  /*136b0*/  FMUL.FTZ R7, R7, UR5 ;  /* 0x0000000507077c20 */ /* 0x000fe20008410000 */
[C---:B---3--:R-:W-:Y:S03]  /*136c0*/  HMMA.16816.F32 R40, R164.reuse, R140, R40 ;  /* 0x0000008ca428723c */ /* 0x048fe60000001828 */
[----:B------:R-:W-:Y:S01]  /*136d0*/  FMUL.FTZ R54, R16, UR5 ;  /* 0x0000000510367c20 */ /* 0x000fe20008410000 */
[----:B------:R-:W-:Y:S01]  /*136e0*/  FMUL.FTZ R23, R17, UR5 ;  /* 0x0000000511177c20 */ /* 0x000fe20008410000 */
[----:B------:R-:W-:Y:S01]  /*136f0*/  FMUL.FTZ R29, R18, UR5 ;  /* 0x00000005121d7c20 */ /* 0x000fe20008410000 */
[----:B------:R-:W-:Y:S01]  /*13700*/  FMUL.FTZ R31, R19, UR5 ;  /* 0x00000005131f7c20 */ /* 0x000fe20008410000 */
[----:B------:R-:W-:Y:S01]  /*13710*/  MUFU.TANH R190, R4 ;  /* 0x0000000400be7308 */ /* 0x000fe20000002400 */
[----:B------:R-:W3:Y:S03]  /*13720*/  LDSM.16.M88.4 R16, [R118+0x7c00] ;  /* 0x007c00007610783b */ /* 0x000ee60000000200 */
[----:B------:R-:W-:Y:S01]  /*13730*/  FMUL.FTZ R12, R12, UR5 ;  /* 0x000000050c0c7c20 */ /* 0x000fe20008410000 */
[----:B------:R-:W-:Y:S01]  /*13740*/  FMUL.FTZ R13, R13, UR5 ;  /* 0x000000050d0d7c20 */ /* 0x000fe20008410000 */
[----:B------:R-:W-:Y:S01]  /*13750*/  FMUL.FTZ R55, R14, UR5 ;  /* 0x000000050e377c20 */ /* 0x000fe20008410000 */
[----:B------:R-:W-:Y:S01]  /*13760*/  FMUL.FTZ R14, R15, UR5 ;  /* 0x000000050f0e7c20 */ /* 0x000fe20008410000 */
[----:B------:R-:W-:Y:S01]  /*13770*/  HMMA.16816.F32 R36, R164, R142, R36 ;  /* 0x0000008ea424723c */ /* 0x000fe20000001824 */
[----:B------:R-:W-:Y:S08]  /*13780*/  MUFU.TANH R188, R5 ;  /* 0x0000000500bc7308 */ /* 0x000ff00000002400 */
[----:B------:R-:W-:Y:S08]  /*13790*/  MUFU.TANH R187, R6 ;  /* 0x0000000600bb7308 */ /* 0x000ff00000002400 */
[----:B------:R5:W-:Y:S01]  /*137a0*/  MUFU.TANH R189, R7 ;  /* 0x0000000700bd7308 */ /* 0x000be20000002400 */
[C---:B--2---:R-:W-:Y:S01]  /*137b0*/  HMMA.16816.F32 R120, R32.reuse, R8, R120 ;  /* 0x000000082078723c */ /* 0x044fe20000001878 */
[----:B------:R-:W2:Y:S06]  /*137c0*/  S2R R8, SR_TID.X ;  /* 0x0000000000087919 */ /* 0x000eac0000002100 */
[----:B------:R4:W-:Y:S01]  /*137d0*/  MUFU.TANH R30, R12 ;  /* 0x0000000c001e7308 */ /* 0x0009e20000002400 */
[C---:B------:R-:W-:Y:S07]  /*137e0*/  HMMA.16816.F32 R64, R32.reuse, R10, R64 ;  /* 0x0000000a2040723c */ /* 0x040fee0000001840 */
[----:B------:R1:W-:Y:S01]  /*137f0*/  MUFU.TANH R28, R13 ;  /* 0x0000000d001c7308 */ /* 0x0003e20000002400 */
[----:B-----5:R-:W5:Y:S01]  /*13800*/  LDSM.16.M88.4 R4, [R118+0x8400] ;  /* 0x008400007604783b */ /* 0x020f620000000200 */
[C---:B---3--:R-:W-:Y:S06]  /*13810*/  HMMA.16816.F32 R128, R32.reuse, R16, R128 ;  /* 0x000000102080723c */ /* 0x048fec0000001880 */
[----:B------:R-:W3:Y:S01]  /*13820*/  MUFU.TANH R54, R54 ;  /* 0x0000003600367308 */ /* 0x000ee20000002400 */
[----:B----4-:R-:W-:Y:S01]  /*13830*/  IMAD.SHL.U32 R12, R153, 0x80, RZ ;  /* 0x00000080990c7824 */ /* 0x010fe200078e00ff */
[----:B------:R-:W-:Y:S01]  /*13840*/  HMMA.16816.F32 R124, R32, R18, R124 ;  /* 0x00000012207c723c */ /* 0x000fe2000000187c */
[----:B------:R-:W-:Y:S01]  /*13850*/  FMUL.FTZ R120, R120, UR5 ;  /* 0x0000000578787c20 */ /* 0x000fe20008410000 */
[----:B------:R-:W-:Y:S01]  /*13860*/  FMUL.FTZ R121, R121, UR5 ;  /* 0x0000000579797c20 */ /* 0x000fe20008410000 */
[----:B------:R-:W-:-:S03]  /*13870*/  FMUL.FTZ R123, R123, UR5 ;  /* 0x000000057b7b7c20 */ /* 0x000fc60008410000 */
[----:B------:R-:W4:Y:S01]  /*13880*/  MUFU.TANH R29, R29 ;  /* 0x0000001d001d7308 */ /* 0x000f220000002400 */
[----:B------:R-:W-:Y:S01]  /*13890*/  FMUL.FTZ R122, R122, UR5 ;  /* 0x000000057a7a7c20 */ /* 0x000fe20008410000 */
[----:B------:R-:W-:Y:S01]  /*138a0*/  FMUL.FTZ R67, R67, UR5 ;  /* 0x0000000543437c20 */ /* 0x000fe20008410000 */
[----:B------:R-:W-:Y:S01]  /*138b0*/  FMUL.FTZ R64, R64, UR5 ;  /* 0x0000000540407c20 */ /* 0x000fe20008410000 */
[----:B------:R-:W-:Y:S01]  /*138c0*/  FMUL.FTZ R65, R65, UR5 ;  /* 0x0000000541417c20 */ /* 0x000fe20008410000 */
[----:B--2---:R-:W-:Y:S02]  /*138d0*/  IMAD.SHL.U32 R8, R8, 0x2, RZ ;  /* 0x0000000208087824 */ /* 0x004fe400078e00ff */
[----:B------:R-:W-:Y:S01]  /*138e0*/  FMUL.FTZ R66, R66, UR5 ;  /* 0x0000000542427c20 */ /* 0x000fe20008410000 */
[----:B------:R-:W-:Y:S02]  /*138f0*/  MUFU.TANH R23, R23 ;  /* 0x0000001700177308 */ /* 0x000fe40000002400 */
[----:B------:R-:W-:Y:S01]  /*13900*/  FMUL.FTZ R130, R130, UR5 ;  /* 0x0000000582827c20 */ /* 0x000fe20008410000 */
[----:B-1----:R-:W-:Y:S01]  /*13910*/  LOP3.LUT R13, R8, 0x6, RZ, 0xc0, !PT ;  /* 0x00000006080d7812 */ /* 0x002fe200078ec0ff */
[----:B------:R-:W-:Y:S01]  /*13920*/  FMUL.FTZ R128, R128, UR5 ;  /* 0x0000000580807c20 */ /* 0x000fe20008410000 */
[----:B------:R-:W1:Y:S01]  /*13930*/  LDSM.16.M88.4 R8, [R118+0x8800] ;  /* 0x008800007608783b */ /* 0x000e620000000200 */
[----:B------:R-:W-:Y:S01]  /*13940*/  FMUL.FTZ R129, R129, UR5 ;  /* 0x0000000581817c20 */ /* 0x000fe20008410000 */
[C---:B------:R-:W-:Y:S01]  /*13950*/  LOP3.LUT R16, R12.reuse, R13, RZ, 0xfc, !PT ;  /* 0x0000000d0c107212 */ /* 0x040fe200078efcff */
[----:B------:R-:W-:Y:S01]  /*13960*/  MUFU.TANH R31, R31 ;  /* 0x0000001f001f7308 */ /* 0x000fe20000002400 */
[----:B------:R-:W-:Y:S01]  /*13970*/  LOP3.LUT R18, R12, 0x10, R13, 0xfe, !PT ;  /* 0x000000100c127812 */ /* 0x000fe200078efe0d */
[----:B------:R-:W-:Y:S01]  /*13980*/  FMUL.FTZ R124, R124, UR5 ;  /* 0x000000057c7c7c20 */ /* 0x000fe20008410000 */
[----:B------:R-:W-:Y:S01]  /*13990*/  FMUL.FTZ R131, R131, UR5 ;  /* 0x0000000583837c20 */ /* 0x000fe20008410000 */
[----:B------:R-:W-:Y:S01]  /*139a0*/  FMUL.FTZ R125, R125, UR5 ;  /* 0x000000057d7d7c20 */ /* 0x000fe20008410000 */
[----:B------:R-:W-:Y:S01]  /*139b0*/  ISETP.GE.AND P5, PT, R18, R3, PT ;  /* 0x000000031200720c */ /* 0x000fe20003fa6270 */
[----:B------:R-:W-:Y:S01]  /*139c0*/  FMUL.FTZ R126, R126, UR5 ;  /* 0x000000057e7e7c20 */ /* 0x000fe20008410000 */
[----:B------:R-:W-:Y:S01]  /*139d0*/  ISETP.GE.AND P6, PT, R18, R117, PT ;  /* 0x000000751200720c */ /* 0x000fe20003fc6270 */
[----:B------:R-:W-:Y:S01]  /*139e0*/  MUFU.TANH R55, R55 ;  /* 0x0000003700377308 */ /* 0x000fe20000002400 */
[----:B-----5:R-:W-:Y:S01]  /*139f0*/  HMMA.16816.F32 R60, R32, R4, R60 ;  /* 0x00000004203c723c */ /* 0x020fe2000000183c */
[----:B------:R-:W-:-:S05]  /*13a00*/  FMUL.FTZ R127, R127, UR5 ;  /* 0x000000057f7f7c20 */ /* 0x000fca0008410000 */
[----:B------:R-:W-:Y:S01]  /*13a10*/  HMMA.16816.F32 R56, R32, R6, R56 ;  /* 0x000000062038723c */ /* 0x000fe20000001838 */
[--C-:B------:R-:W-:Y:S01]  /*13a20*/  LOP3.LUT R4, R12, 0x8, R13.reuse, 0xfe, !PT ;  /* 0x000000080c047812 */ /* 0x100fe200078efe0d */
[----:B------:R-:W2:Y:S03]  /*13a30*/  MUFU.TANH R194, R194 ;  /* 0x000000c200c27308 */ /* 0x000ea60000002400 */
[C---:B------:R-:W-:Y:S02]  /*13a40*/  ISETP.GE.AND P1, PT, R4.reuse, R3, PT ;  /* 0x000000030400720c */ /* 0x040fe40003f26270 */
[----:B------:R-:W-:Y:S01]  /*13a50*/  ISETP.GE.AND P3, PT, R4, R117, PT ;  /* 0x000000750400720c */ /* 0x000fe20003f66270 */
[----:B------:R-:W-:Y:S01]  /*13a60*/  VIADD R4, R16, 0x1 ;  /* 0x0000000110047836 */ /* 0x000fe20000000000 */
[----:B------:R-:W-:Y:S01]  /*13a70*/  FSEL R20, R20, -INF , !P1 ;  /* 0xff80000014147808 */ /* 0x000fe20004800000 */
[----:B------:R4:W-:Y:S01]  /*13a80*/  MUFU.TANH R171, R67 ;  /* 0x0000004300ab7308 */ /* 0x0009e20000002400 */
[----:B------:R-:W-:-:S02]  /*13a90*/  LOP3.LUT R6, R12, 0x18, R13, 0xfe, !PT ;  /* 0x000000180c067812 */ /* 0x000fc400078efe0d */
[----:B------:R-:W-:Y:S02]  /*13aa0*/  ISETP.GE.AND P4, PT, R4, R3, PT ;  /* 0x000000030400720c */ /* 0x000fe40003f86270 */
[----:B------:R-:W-:Y:S02]  /*13ab0*/  FSEL R17, R22, -INF , !P3 ;  /* 0xff80000016117808 */ /* 0x000fe40005800000 */
[----:B------:R-:W-:Y:S01]  /*13ac0*/  FSEL R52, R52, -INF , !P4 ;  /* 0xff80000034347808 */ /* 0x000fe20006000000 */
[----:B------:R-:W-:Y:S01]  /*13ad0*/  FMUL.FTZ R169, R62, UR5 ;  /* 0x000000053ea97c20 */ /* 0x000fe20008410000 */
[-C--:B------:R-:W-:Y:S01]  /*13ae0*/  ISETP.GE.AND P4, PT, R4, R117.reuse, PT ;  /* 0x000000750400720c */ /* 0x080fe20003f86270 */
[----:B------:R-:W-:Y:S02]  /*13af0*/  VIADD R4, R16, 0x9 ;  /* 0x0000000910047836 */ /* 0x000fe40000000000 */
[----:B------:R-:W-:Y:S01]  /*13b00*/  FMUL.FTZ R60, R60, UR5 ;  /* 0x000000053c3c7c20 */ /* 0x000fe20008410000 */
[----:B------:R-:W-:Y:S01]  /*13b10*/  ISETP.GE.AND P3, PT, R6, R117, PT ;  /* 0x000000750600720c */ /* 0x000fe20003f66270 */
[----:B------:R-:W-:Y:S01]  /*13b20*/  MUFU.TANH R14, R14 ;  /* 0x0000000e000e7308 */ /* 0x000fe20000002400 */
[----:B------:R-:W-:Y:S01]  /*13b30*/  FSEL R15, R26, -INF , !P4 ;  /* 0xff8000001a0f7808 */ /* 0x000fe20006000000 */
[----:B------:R-:W-:Y:S01]  /*13b40*/  FMUL.FTZ R63, R63, UR5 ;  /* 0x000000053f3f7c20 */ /* 0x000fe20008410000 */
[-C--:B------:R-:W-:Y:S01]  /*13b50*/  ISETP.GE.AND P1, PT, R4, R3.reuse, PT ;  /* 0x000000030400720c */ /* 0x080fe20003f26270 */
[----:B------:R-:W-:Y:S01]  /*13b60*/  FMUL.FTZ R170, R56, UR5 ;  /* 0x0000000538aa7c20 */ /* 0x000fe20008410000 */
[----:B------:R-:W-:Y:S01]  /*13b70*/  ISETP.GE.AND P4, PT, R6, R3, PT ;  /* 0x000000030600720c */ /* 0x000fe20003f86270 */
[----:B------:R-:W-:Y:S01]  /*13b80*/  FMUL.FTZ R61, R61, UR5 ;  /* 0x000000053d3d7c20 */ /* 0x000fe20008410000 */
[----:B------:R-:W-:Y:S01]  /*13b90*/  FSEL R18, R21, -INF , !P1 ;  /* 0xff80000015127808 */ /* 0x000fe20004800000 */
[----:B------:R-:W-:Y:S01]  /*13ba0*/  MUFU.TANH R192, R192 ;  /* 0x000000c000c07308 */ /* 0x000fe20000002400 */
[----:B------:R-:W-:Y:S01]  /*13bb0*/  ISETP.GE.AND P1, PT, R4, R117, PT ;  /* 0x000000750400720c */ /* 0x000fe20003f26270 */
[----:B------:R-:W-:Y:S01]  /*13bc0*/  VIADD R4, R16, 0x11 ;  /* 0x0000001110047836 */ /* 0x000fe20000000000 */
[----:B---3--:R-:W-:Y:S01]  /*13bd0*/  FSEL R62, R54, -INF , !P5 ;  /* 0xff800000363e7808 */ /* 0x008fe20006800000 */
[C---:B-1----:R-:W-:Y:S01]  /*13be0*/  HMMA.16816.F32 R48, R32.reuse, R8, R48 ;  /* 0x000000082030723c */ /* 0x042fe20000001830 */
[--C-:B------:R-:W-:Y:S01]  /*13bf0*/  LOP3.LUT R6, R12, 0x20, R13.reuse, 0xfe, !PT ;  /* 0x000000200c067812 */ /* 0x100fe200078efe0d */
[----:B------:R-:W-:Y:S01]  /*13c00*/  FMUL.FTZ R58, R58, UR5 ;  /* 0x000000053a3a7c20 */ /* 0x000fe20008410000 */
[-C--:B------:R-:W-:Y:S01]  /*13c10*/  ISETP.GE.AND P5, PT, R4, R3.reuse, PT ;  /* 0x000000030400720c */ /* 0x080fe20003fa6270 */
[----:B------:R-:W1:Y:S01]  /*13c20*/  MUFU.TANH R193, R193 ;  /* 0x000000c100c17308 */ /* 0x000e620000002400 */
[----:B------:R-:W-:Y:S01]  /*13c30*/  FSEL R27, R27, -INF , !P1 ;  /* 0xff8000001b1b7808 */ /* 0x000fe20004800000 */
[----:B------:R-:W-:Y:S01]  /*13c40*/  HMMA.16816.F32 R44, R32, R10, R44 ;  /* 0x0000000a202c723c */ /* 0x000fe2000000182c */
[----:B----4-:R-:W-:Y:S01]  /*13c50*/  FSEL R67, R29, -INF , !P6 ;  /* 0xff8000001d437808 */ /* 0x010fe20007000000 */
[----:B------:R-:W-:Y:S01]  /*13c60*/  VIADD R8, R16, 0x29 ;  /* 0x0000002910087836 */ /* 0x000fe20000000000 */
[C---:B------:R-:W-:Y:S01]  /*13c70*/  ISETP.GE.AND P1, PT, R6.reuse, R3, PT ;  /* 0x000000030600720c */ /* 0x040fe20003f26270 */
[----:B------:R-:W-:Y:S01]  /*13c80*/  FMUL.FTZ R57, R57, UR5 ;  /* 0x0000000539397c20 */ /* 0x000fe20008410000 */
[----:B------:R-:W-:Y:S01]  /*13c90*/  ISETP.GE.AND P6, PT, R6, R117, PT ;  /* 0x000000750600720c */ /* 0x000fe20003fc6270 */
[----:B------:R3:W-:Y:S01]  /*13ca0*/  MUFU.TANH R166, R60 ;  /* 0x0000003c00a67308 */ /* 0x0007e20000002400 */
[----:B------:R-:W-:Y:S01]  /*13cb0*/  VIADD R6, R16, 0x19 ;  /* 0x0000001910067836 */ /* 0x000fe20000000000 */
[----:B--2---:R-:W-:Y:S01]  /*13cc0*/  FSEL R194, R194, -INF , !P1 ;  /* 0xff800000c2c27808 */ /* 0x004fe20004800000 */
[----:B------:R-:W-:Y:S01]  /*13cd0*/  FMUL.FTZ R59, R59, UR5 ;  /* 0x000000053b3b7c20 */ /* 0x000fe20008410000 */
[----:B------:R-:W-:-:S04]  /*13ce0*/  LOP3.LUT R10, R12, 0x40, R13, 0xfe, !PT ;  /* 0x000000400c0a7812 */ /* 0x000fc800078efe0d */
[----:B------:R2:W-:Y:S01]  /*13cf0*/  MUFU.TANH R176, R64 ;  /* 0x0000004000b07308 */ /* 0x0005e20000002400 */
[----:B-1----:R-:W-:-:S03]  /*13d00*/  FSEL R193, R193, -INF , !P6 ;  /* 0xff800000c1c17808 */ /* 0x002fc60007000000 */
[----:B------:R-:W-:Y:S01]  /*13d10*/  FMUL.FTZ R48, R48, UR5 ;  /* 0x0000000530307c20 */ /* 0x000fe20008410000 */
[----:B------:R-:W-:Y:S01]  /*13d20*/  FMUL.FTZ R49, R49, UR5 ;  /* 0x0000000531317c20 */ /* 0x000fe20008410000 */
[----:B------:R-:W-:Y:S01]  /*13d30*/  FMUL.FTZ R50, R50, UR5 ;  /* 0x0000000532327c20 */ /* 0x000fe20008410000 */
[----:B------:R-:W-:Y:S01]  /*13d40*/  FMUL.FTZ R51, R51, UR5 ;  /* 0x0000000533337c20 */ /* 0x000fe20008410000 */
[----:B------:R1:W-:Y:S01]  /*13d50*/  MUFU.TANH R172, R65 ;  /* 0x0000004100ac7308 */ /* 0x0003e20000002400 */
[----:B---3--:R-:W-:Y:S01]  /*13d60*/  FSEL R60, R23, -INF , !P5 ;  /* 0xff800000173c7808 */ /* 0x008fe20006800000 */
[----:B------:R-:W-:Y:S01]  /*13d70*/  FMUL.FTZ R45, R45, UR5 ;  /* 0x000000052d2d7c20 */ /* 0x000fe20008410000 */
[----:B------:R-:W-:Y:S01]  /*13d80*/  ISETP.GE.AND P5, PT, R4, R117, PT ;  /* 0x000000750400720c */ /* 0x000fe20003fa6270 */
[----:B------:R-:W-:Y:S01]  /*13d90*/  FMUL.FTZ R46, R46, UR5 ;  /* 0x000000052e2e7c20 */ /* 0x000fe20008410000 */
[----:B------:R-:W-:Y:S01]  /*13da0*/  LOP3.LUT R4, R12, 0x28, R13, 0xfe, !PT ;  /* 0x000000280c047812 */ /* 0x000fe200078efe0d */
[----:B------:R-:W-:Y:S01]  /*13db0*/  FMUL.FTZ R44, R44, UR5 ;  /* 0x000000052c2c7c20 */ /* 0x000fe20008410000 */
[----:B------:R-:W-:Y:S01]  /*13dc0*/  FMUL.FTZ R47, R47, UR5 ;  /* 0x000000052f2f7c20 */ /* 0x000fe20008410000 */
[----:B------:R3:W-:Y:S01]  /*13dd0*/  MUFU.TANH R167, R63 ;  /* 0x0000003f00a77308 */ /* 0x0007e20000002400 */
[----:B--2---:R-:W-:-:S02]  /*13de0*/  FSEL R64, R30, -INF , !P4 ;  /* 0xff8000001e407808 */ /* 0x004fc40006000000 */
[----:B------:R-:W-:-:S04]  /*13df0*/  ISETP.GE.AND P4, PT, R6, R3, PT ;  /* 0x000000030600720c */ /* 0x000fc80003f86270 */
[----:B------:R-:W-:Y:S01]  /*13e00*/  FSEL R56, R28, -INF , !P4 ;  /* 0xff8000001c387808 */ /* 0x000fe20006000000 */
[----:B------:R2:W-:Y:S01]  /*13e10*/  MUFU.TANH R164, R61 ;  /* 0x0000003d00a47308 */ /* 0x0005e20000002400 */
[----:B-1----:R-:W-:Y:S02]  /*13e20*/  FSEL R65, R31, -INF , !P5 ;  /* 0xff8000001f417808 */ /* 0x002fe40006800000 */
[----:B------:R-:W-:Y:S02]  /*13e30*/  ISETP.GE.AND P5, PT, R4, R3, PT ;  /* 0x000000030400720c */ /* 0x000fe40003fa6270 */
[----:B------:R-:W-:Y:S02]  /*13e40*/  ISETP.GE.AND P4, PT, R6, R117, PT ;  /* 0x000000750600720c */ /* 0x000fe40003f86270 */
[----:B------:R-:W-:Y:S01]  /*13e50*/  LOP3.LUT R6, R12, 0x30, R13, 0xfe, !PT ;  /* 0x000000300c067812 */ /* 0x000fe200078efe0d */
[----:B------:R-:W-:Y:S01]  /*13e60*/  MUFU.TANH R180, R120 ;  /* 0x0000007800b47308 */ /* 0x000fe20000002400 */
[----:B---3--:R-:W-:-:S02]  /*13e70*/  FSEL R63, R55, -INF , !P3 ;  /* 0xff800000373f7808 */ /* 0x008fc40005800000 */
[-C--:B------:R-:W-:Y:S01]  /*13e80*/  ISETP.GE.AND P3, PT, R4, R117.reuse, PT ;  /* 0x000000750400720c */ /* 0x080fe20003f66270 */
[----:B------:R-:W-:Y:S01]  /*13e90*/  VIADD R4, R16, 0x21 ;  /* 0x0000002110047836 */ /* 0x000fe20000000000 */
[----:B------:R-:W-:Y:S02]  /*13ea0*/  ISETP.GE.AND P6, PT, R6, R117, PT ;  /* 0x000000750600720c */ /* 0x000fe40003fc6270 */
[----:B------:R-:W-:Y:S01]  /*13eb0*/  FSEL R190, R190, -INF , !P5 ;  /* 0xff800000bebe7808 */ /* 0x000fe20006800000 */
[----:B------:R-:W1:Y:S01]  /*13ec0*/  MUFU.TANH R185, R130 ;  /* 0x0000008200b97308 */ /* 0x000e620000002400 */
[----:B------:R-:W-:Y:S02]  /*13ed0*/  ISETP.GE.AND P1, PT, R4, R3, PT ;  /* 0x000000030400720c */ /* 0x000fe40003f26270 */
[----:B--2---:R-:W-:Y:S02]  /*13ee0*/  FSEL R61, R14, -INF , !P4 ;  /* 0xff8000000e3d7808 */ /* 0x004fe40006000000 */
[----:B------:R-:W-:-:S02]  /*13ef0*/  FSEL R192, R192, -INF , !P1 ;  /* 0xff800000c0c07808 */ /* 0x000fc40004800000 */
[----:B------:R-:W-:Y:S01]  /*13f00*/  ISETP.GE.AND P4, PT, R6, R3, PT ;  /* 0x000000030600720c */ /* 0x000fe20003f86270 */
[----:B------:R-:W2:Y:S01]  /*13f10*/  MUFU.TANH R191, R191 ;  /* 0x000000bf00bf7308 */ /* 0x000ea20000002400 */
[----:B------:R-:W-:Y:S02]  /*13f20*/  ISETP.GE.AND P1, PT, R4, R117, PT ;  /* 0x000000750400720c */ /* 0x000fe40003f26270 */
[----:B------:R-:W3:Y:S01]  /*13f30*/  LDSM.16.M88.4 R4, [R118+0x8c00] ;  /* 0x008c00007604783b */ /* 0x000ee20000000200 */
[----:B------:R-:W-:Y:S01]  /*13f40*/  ISETP.GE.AND P5, PT, R8, R3, PT ;  /* 0x000000030800720c */ /* 0x000fe20003fa6270 */
[----:B------:R-:W-:-:S04]  /*13f50*/  DEPBAR.LE SB0, 0x0 ;  /* 0x000080000000791a */ /* 0x000fc80000000000 */
[----:B------:R-:W4:Y:S01]  /*13f60*/  MUFU.TANH R186, R128 ;  /* 0x0000008000ba7308 */ /* 0x000f220000002400 */
[----:B------:R-:W-:Y:S02]  /*13f70*/  FSEL R188, R188, -INF , !P5 ;  /* 0xff800000bcbc7808 */ /* 0x000fe40006800000 */
[----:B------:R-:W-:Y:S01]  /*13f80*/  ISETP.GE.AND P5, PT, R8, R117, PT ;  /* 0x000000750800720c */ /* 0x000fe20003fa6270 */
[----:B------:R-:W-:Y:S01]  /*13f90*/  VIADD R8, R16, 0x31 ;  /* 0x0000003110087836 */ /* 0x000fe20000000000 */
[----:B------:R-:W-:Y:S02]  /*13fa0*/  LOP3.LUT R14, R12, 0x38, R13, 0xfe, !PT ;  /* 0x000000380c0e7812 */ /* 0x000fe400078efe0d */
[----:B------:R-:W-:Y:S01]  /*13fb0*/  FSEL R189, R189, -INF , !P5 ;  /* 0xff800000bdbd7808 */ /* 0x000fe20006800000 */
[----:B------:R-:W-:Y:S01]  /*13fc0*/  MUFU.TANH R178, R121 ;  /* 0x0000007900b27308 */ /* 0x000fe20000002400 */
[----:B------:R-:W-:Y:S02]  /*13fd0*/  ISETP.GE.AND P5, PT, R10, R3, PT ;  /* 0x000000030a00720c */ /* 0x000fe40003fa6270 */
[----:B-1----:R-:W-:-:S02]  /*13fe0*/  FSEL R185, R185, -INF , !P6 ;  /* 0xff800000b9b97808 */ /* 0x002fc40007000000 */
[----:B------:R-:W-:Y:S02]  /*13ff0*/  FSEL R180, R180, -INF , !P5 ;  /* 0xff800000b4b47808 */ /* 0x000fe40006800000 */
[----:B--2---:R-:W-:Y:S01]  /*14000*/  FSEL R191, R191, -INF , !P1 ;  /* 0xff800000bfbf7808 */ /* 0x004fe20004800000 */
[----:B------:R-:W1:Y:S01]  /*14010*/  MUFU.TANH R184, R129 ;  /* 0x0000008100b87308 */ /* 0x000e620000002400 */
[----:B----4-:R-:W-:Y:S02]  /*14020*/  FSEL R186, R186, -INF , !P4 ;  /* 0xff800000baba7808 */ /* 0x010fe40006000000 */
[----:B------:R-:W-:Y:S01]  /*14030*/  ISETP.GE.AND P6, PT, R10, R117, PT ;  /* 0x000000750a00720c */ /* 0x000fe20003fc6270 */
[----:B------:R-:W-:Y:S01]  /*14040*/  VIADD R10, R16, 0x39 ;  /* 0x00000039100a7836 */ /* 0x000fe20000000000 */
[-C--:B------:R-:W-:Y:S02]  /*14050*/  ISETP.GE.AND P1, PT, R14, R3.reuse, PT ;  /* 0x000000030e00720c */ /* 0x080fe40003f26270 */
[----:B------:R-:W-:Y:S01]  /*14060*/  ISETP.GE.AND P4, PT, R8, R3, PT ;  /* 0x000000030800720c */ /* 0x000fe20003f86270 */
[----:B------:R-:W2:Y:S01]  /*14070*/  MUFU.TANH R182, R124 ;  /* 0x0000007c00b67308 */ /* 0x000ea20000002400 */
[----:B------:R-:W-:-:S02]  /*14080*/  FSEL R187, R187, -INF , !P3 ;  /* 0xff800000bbbb7808 */ /* 0x000fc40005800000 */
[----:B------:R-:W-:-:S05]  /*14090*/  ISETP.GE.AND P3, PT, R14, R117, PT ;  /* 0x000000750e00720c */ /* 0x000fca0003f66270 */
[----:B------:R-:W4:Y:S01]  /*140a0*/  MUFU.TANH R175, R123 ;  /* 0x0000007b00af7308 */ /* 0x000f220000002400 */
[----:B-1----:R-:W-:Y:S01]  /*140b0*/  FSEL R184, R184, -INF , !P4 ;  /* 0xff800000b8b87808 */ /* 0x002fe20006000000 */
[----:B---3--:R-:W-:Y:S01]  /*140c0*/  HMMA.16816.F32 R40, R32, R4, R40 ;  /* 0x000000042028723c */ /* 0x008fe20000001828 */
[----:B------:R-:W-:Y:S02]  /*140d0*/  ISETP.GE.AND P4, PT, R8, R117, PT ;  /* 0x000000750800720c */ /* 0x000fe40003f86270 */
[----:B------:R-:W-:-:S03]  /*140e0*/  LOP3.LUT R8, R12, 0x48, R13, 0xfe, !PT ;  /* 0x000000480c087812 */ /* 0x000fc600078efe0d */
[----:B------:R-:W1:Y:S01]  /*140f0*/  MUFU.TANH R183, R131 ;  /* 0x0000008300b77308 */ /* 0x000e620000002400 */
[----:B------:R-:W-:Y:S01]  /*14100*/  VIADD R4, R16, 0x41 ;  /* 0x0000004110047836 */ /* 0x000fe20000000000 */
[----:B--2---:R-:W-:Y:S01]  /*14110*/  FSEL R182, R182, -INF , !P1 ;  /* 0xff800000b6b67808 */ /* 0x004fe20004800000 */
[----:B------:R-:W-:Y:S01]  /*14120*/  HMMA.16816.F32 R36, R32, R6, R36 ;  /* 0x000000062024723c */ /* 0x000fe20000001824 */
[-C--:B------:R-:W-:Y:S02]  /*14130*/  ISETP.GE.AND P1, PT, R10, R3.reuse, PT ;  /* 0x000000030a00720c */ /* 0x080fe40003f26270 */
[----:B------:R-:W-:Y:S02]  /*14140*/  ISETP.GE.AND P5, PT, R4, R3, PT ;  /* 0x000000030400720c */ /* 0x000fe40003fa6270 */
[----:B------:R-:W2:Y:S02]  /*14150*/  MUFU.TANH R174, R125 ;  /* 0x0000007d00ae7308 */ /* 0x000ea40000002400 */
[----:B------:R-:W-:-:S02]  /*14160*/  FSEL R178, R178, -INF , !P5 ;  /* 0xff800000b2b27808 */ /* 0x000fc40006800000 */
[----:B------:R-:W-:Y:S01]  /*14170*/  ISETP.GE.AND P5, PT, R4, R117, PT ;  /* 0x000000750400720c */ /* 0x000fe20003fa6270 */
[----:B------:R-:W-:Y:S01]  /*14180*/  VIADD R4, R16, 0x49 ;  /* 0x0000004910047836 */ /* 0x000fe20000000000 */
[--C-:B------:R-:W-:Y:S02]  /*14190*/  LOP3.LUT R6, R12, 0x68, R13.reuse, 0xfe, !PT ;  /* 0x000000680c067812 */ /* 0x100fe400078efe0d */
[----:B------:R-:W3:Y:S01]  /*141a0*/  MUFU.TANH R179, R126 ;  /* 0x0000007e00b37308 */ /* 0x000ee20000002400 */
[----:B----4-:R-:W-:Y:S01]  /*141b0*/  FSEL R175, R175, -INF , !P5 ;  /* 0xff800000afaf7808 */ /* 0x010fe20006800000 */
[----:B------:R-:W-:Y:S01]  /*141c0*/  FMUL.FTZ R40, R40, UR5 ;  /* 0x0000000528287c20 */ /* 0x000fe20008410000 */
[----:B-1----:R-:W-:Y:S01]  /*141d0*/  FSEL R183, R183, -INF , !P4 ;  /* 0xff800000b7b77808 */ /* 0x002fe20006000000 */
[----:B------:R-:W-:Y:S01]  /*141e0*/  FMUL.FTZ R41, R41, UR5 ;  /* 0x0000000529297c20 */ /* 0x000fe20008410000 */
[-C--:B------:R-:W-:Y:S01]  /*141f0*/  ISETP.GE.AND P5, PT, R4, R3.reuse, PT ;  /* 0x000000030400720c */ /* 0x080fe20003fa6270 */
[----:B------:R-:W-:Y:S01]  /*14200*/  FMUL.FTZ R42, R42, UR5 ;  /* 0x000000052a2a7c20 */ /* 0x000fe20008410000 */
[----:B------:R-:W-:Y:S01]  /*14210*/  ISETP.GE.AND P4, PT, R8, R3, PT ;  /* 0x000000030800720c */ /* 0x000fe20003f86270 */
[----:B------:R-:W1:Y:S01]  /*14220*/  MUFU.TANH R181, R127 ;  /* 0x0000007f00b57308 */ /* 0x000e620000002400 */
[----:B--2---:R-:W-:Y:S01]  /*14230*/  FSEL R174, R174, -INF , !P1 ;  /* 0xff800000aeae7808 */ /* 0x004fe20004800000 */
[----:B------:R-:W-:Y:S01]  /*14240*/  FMUL.FTZ R43, R43, UR5 ;  /* 0x000000052b2b7c20 */ /* 0x000fe20008410000 */
[-C--:B------:R-:W-:Y:S01]  /*14250*/  ISETP.GE.AND P1, PT, R10, R117.reuse, PT ;  /* 0x000000750a00720c */ /* 0x080fe20003f26270 */
[----:B------:R-:W-:Y:S01]  /*14260*/  FMUL.FTZ R5, R38, UR5 ;  /* 0x0000000526057c20 */ /* 0x000fe20008410000 */
[----:B------:R-:W-:Y:S01]  /*14270*/  FSEL R172, R172, -INF , !P5 ;  /* 0xff800000acac7808 */ /* 0x000fe20006800000 */
[----:B------:R-:W-:Y:S01]  /*14280*/  FMUL.FTZ R36, R36, UR5 ;  /* 0x0000000524247c20 */ /* 0x000fe20008410000 */
[-C--:B------:R-:W-:Y:S01]  /*14290*/  ISETP.GE.AND P5, PT, R4, R117.reuse, PT ;  /* 0x000000750400720c */ /* 0x080fe20003fa6270 */
[----:B------:R-:W2:Y:S01]  /*142a0*/  MUFU.TANH R177, R122 ;  /* 0x0000007a00b17308 */ /* 0x000ea20000002400 */
[----:B---3--:R-:W-:Y:S01]  /*142b0*/  FSEL R179, R179, -INF , !P3 ;  /* 0xff800000b3b37808 */ /* 0x008fe20005800000 */
[----:B------:R-:W-:Y:S01]  /*142c0*/  VIADD R4, R16, 0x51 ;  /* 0x0000005110047836 */ /* 0x000fe20000000000 */
[----:B------:R-:W-:Y:S01]  /*142d0*/  ISETP.GE.AND P3, PT, R8, R117, PT ;  /* 0x000000750800720c */ /* 0x000fe20003f66270 */
[----:B------:R-:W-:Y:S01]  /*142e0*/  FMUL.FTZ R37, R37, UR5 ;  /* 0x0000000525257c20 */ /* 0x000fe20008410000 */
[----:B------:R-:W-:-:S02]  /*142f0*/  LOP3.LUT R8, R12, 0x50, R13, 0xfe, !PT ;  /* 0x000000500c087812 */ /* 0x000fc400078efe0d */
[----:B------:R-:W-:Y:S01]  /*14300*/  FSEL R176, R176, -INF , !P4 ;  /* 0xff800000b0b07808 */ /* 0x000fe20006000000 */
[----:B------:R-:W3:Y:S01]  /*14310*/  MUFU.TANH R173, R66 ;  /* 0x0000004200ad7308 */ /* 0x000ee20000002400 */
[----:B-1----:R-:W-:Y:S02]  /*14320*/  FSEL R181, R181, -INF , !P1 ;  /* 0xff800000b5b57808 */ /* 0x002fe40004800000 */
[----:B------:R-:W-:Y:S02]  /*14330*/  ISETP.GE.AND P1, PT, R8, R3, PT ;  /* 0x000000030800720c */ /* 0x000fe40003f26270 */
[----:B------:R-:W-:Y:S02]  /*14340*/  FSEL R171, R171, -INF , !P5 ;  /* 0xff800000abab7808 */ /* 0x000fe40006800000 */
[----:B------:R-:W-:Y:S01]  /*14350*/  FSEL R166, R166, -INF , !P1 ;  /* 0xff800000a6a67808 */ /* 0x000fe20004800000 */
[----:B------:R-:W1:Y:S01]  /*14360*/  MUFU.TANH R165, R58 ;  /* 0x0000003a00a57308 */ /* 0x000e620000002400 */
[----:B--2---:R-:W-:-:S02]  /*14370*/  FSEL R177, R177, -INF , !P6 ;  /* 0xff800000b1b17808 */ /* 0x004fc40007000000 */
[----:B------:R-:W-:Y:S02]  /*14380*/  ISETP.GE.AND P6, PT, R8, R117, PT ;  /* 0x000000750800720c */ /* 0x000fe40003fc6270 */
[----:B------:R-:W-:Y:S02]  /*14390*/  ISETP.GE.AND P1, PT, R4, R3, PT ;  /* 0x000000030400720c */ /* 0x000fe40003f26270 */
[----:B------:R-:W-:Y:S01]  /*143a0*/  LOP3.LUT R8, R12, 0x58, R13, 0xfe, !PT ;  /* 0x000000580c087812 */ /* 0x000fe200078efe0d */
[----:B------:R-:W2:Y:S01]  /*143b0*/  MUFU.TANH R170, R170 ;  /* 0x000000aa00aa7308 */ /* 0x000ea20000002400 */
[----:B---3--:R-:W-:Y:S02]  /*143c0*/  FSEL R173, R173, -INF , !P3 ;  /* 0xff800000adad7808 */ /* 0x008fe40005800000 */
[----:B------:R-:W-:Y:S02]  /*143d0*/  FSEL R164, R164, -INF , !P1 ;  /* 0xff800000a4a47808 */ /* 0x000fe40004800000 */
[----:B------:R-:W-:-:S02]  /*143e0*/  ISETP.GE.AND P3, PT, R8, R117, PT ;  /* 0x000000750800720c */ /* 0x000fc40003f66270 */
[----:B------:R-:W-:Y:S01]  /*143f0*/  ISETP.GE.AND P1, PT, R4, R117, PT ;  /* 0x000000750400720c */ /* 0x000fe20003f26270 */
[----:B------:R-:W3:Y:S01]  /*14400*/  MUFU.TANH R142, R48 ;  /* 0x00000030008e7308 */ /* 0x000ee20000002400 */
[-C--:B------:R-:W-:Y:S01]  /*14410*/  ISETP.GE.AND P4, PT, R8, R3.reuse, PT ;  /* 0x000000030800720c */ /* 0x080fe20003f86270 */
[----:B------:R-:W-:Y:S01]  /*14420*/  VIADD R4, R16, 0x59 ;  /* 0x0000005910047836 */ /* 0x000fe20000000000 */
[----:B------:R-:W-:Y:S02]  /*14430*/  LOP3.LUT R8, R12, 0x60, R13, 0xfe, !PT ;  /* 0x000000600c087812 */ /* 0x000fe400078efe0d */
[----:B------:R-:W-:Y:S02]  /*14440*/  FSEL R167, R167, -INF , !P1 ;  /* 0xff800000a7a77808 */ /* 0x000fe40004800000 */
[----:B-1----:R-:W-:Y:S01]  /*14450*/  FSEL R165, R165, -INF , !P3 ;  /* 0xff800000a5a57808 */ /* 0x002fe20005800000 */
[----:B------:R-:W1:Y:S01]  /*14460*/  MUFU.TANH R169, R169 ;  /* 0x000000a900a97308 */ /* 0x000e620000002400 */
[----:B------:R-:W-:-:S02]  /*14470*/  ISETP.GE.AND P1, PT, R6, R3, PT ;  /* 0x000000030600720c */ /* 0x000fc40003f26270 */
[----:B------:R-:W-:Y:S01]  /*14480*/  ISETP.GE.AND P3, PT, R6, R117, PT ;  /* 0x000000750600720c */ /* 0x000fe20003f66270 */
[----:B------:R-:W-:Y:S01]  /*14490*/  VIADD R6, R16, 0x61 ;  /* 0x0000006110067836 */ /* 0x000fe20000000000 */
[-C--:B------:R-:W-:Y:S02]  /*144a0*/  ISETP.GE.AND P5, PT, R8, R3.reuse, PT ;  /* 0x000000030800720c */ /* 0x080fe40003fa6270 */
[----:B--2---:R-:W-:Y:S01]  /*144b0*/  FSEL R170, R170, -INF , !P4 ;  /* 0xff800000aaaa7808 */ /* 0x004fe20006000000 */
        /* <DEDUP_REMOVED lines=9> */
[----:B------:R-:W-:Y:S02]  /*14550*/  ISETP.GE.AND P4, PT, R4, R117, PT ;  /* 0x000000750400720c */ /* 0x000fe40003f86270 */
[----:B------:R-:W-:-:S03]  /*14560*/  LOP3.LUT R4, R12, 0x70, R13, 0xfe, !PT ;  /* 0x000000700c047812 */ /* 0x000fc600078efe0d */
        /* <DEDUP_REMOVED lines=18> */
[----:B--2---:R-:W-:Y:S02]  /*14690*/  FSEL R139, R139, -INF , !P3 ;  /* 0xff8000008b8b7808 */ /* 0x004fe40005800000 */
[----:B------:R-:W-:Y:S01]  /*146a0*/  ISETP.GE.AND P3, PT, R4, R3, PT ;  /* 0x000000030400720c */ /* 0x000fe20003f66270 */
[----:B------:R-:W-:-:S04]  /*146b0*/  FMUL.FTZ R4, R39, UR5 ;  /* 0x0000000527047c20 */ /* 0x000fc80008410000 */
[----:B------:R-:W2:Y:S01]  /*146c0*/  MUFU.TANH R123, R40 ;  /* 0x00000028007b7308 */ /* 0x000ea20000002400 */
[----:B---3--:R-:W-:Y:S02]  /*146d0*/  FSEL R138, R138, -INF , !P1 ;  /* 0xff8000008a8a7808 */ /* 0x008fe40004800000 */
[----:B------:R-:W-:Y:S02]  /*146e0*/  ISETP.GE.AND P1, PT, R6, R117, PT ;  /* 0x000000750600720c */ /* 0x000fe40003f26270 */
[----:B------:R-:W-:-:S03]  /*146f0*/  LOP3.LUT R6, R12, 0x78, R13, 0xfe, !PT ;  /* 0x000000780c067812 */ /* 0x000fc600078efe0d */
[----:B------:R-:W3:Y:S01]  /*14700*/  MUFU.TANH R24, R24 ;  /* 0x0000001800187308 */ /* 0x000ee20000002400 */
[----:B-1----:R-:W-:Y:S02]  /*14710*/  FSEL R121, R121, -INF , !P1 ;  /* 0xff80000079797808 */ /* 0x002fe40004800000 */
[----:B------:R-:W-:-:S05]  /*14720*/  ISETP.GE.AND P1, PT, R16, R3, PT ;  /* 0x000000031000720c */ /* 0x000fca0003f26270 */
[----:B------:R-:W1:Y:S01]  /*14730*/  MUFU.TANH R122, R41 ;  /* 0x00000029007a7308 */ /* 0x000e620000002400 */
[----:B--2---:R-:W-:Y:S02]  /*14740*/  FSEL R123, R123, -INF , !P4 ;  /* 0xff8000007b7b7808 */ /* 0x004fe40006000000 */
[C---:B------:R-:W-:Y:S01]  /*14750*/  ISETP.GE.AND P4, PT, R16.reuse, R117, PT ;  /* 0x000000751000720c */ /* 0x040fe20003f86270 */
        /* <DEDUP_REMOVED lines=83> */
.L_x_2190:
[----:B------:R-:W-:Y:S02]  /*14c90*/  ULDC UR8, c[0x0][0x248] ;  /* 0x0000920000087ab9 */ /* 0x000fe40000000800 */
[----:B------:R-:W-:-:S06]  /*14ca0*/  USHF.L.U32 UR4, UR8, 0x7, URZ ;  /* 0x0000000708047899 */ /* 0x000fcc000800063f */
[----:B------:R-:W-:-:S04]  /*14cb0*/  IADD3 R6, RZ, -UR4, RZ ;  /* 0x80000004ff067c10 */ /* 0x000fc8000fffe0ff */
[----:B------:R-:W-:-:S07]  /*14cc0*/  SHF.R.S32.HI R4, RZ, 0x1f, R6 ;  /* 0x0000001fff047819 */ /* 0x000fce0000011406 */
.L_x_2191:
        /* <DEDUP_REMOVED lines=27> */
.L_x_2189:
        /* <DEDUP_REMOVED lines=79> */
[----:B------:R-:W-:Y:S01]  /*15370*/  FMUL.FTZ R128, R134, UR12 ;  /* 0x0000000c86807c20 */ /* 0x000fe20008410000 */
[----:B------:R-:W-:Y:S01]  /*15380*/  FSEL R133, R133, RZ, P1 ;  /* 0x000000ff85857208 */ /* 0x000fe20000800000 */
[----:B------:R-:W-:Y:S01]  /*15390*/  FADD.FTZ R2, R2, -R5 ;  /* 0x8000000502027221 */ /* 0x000fe20000010000 */
[----:B------:R-:W-:-:S02]  /*153a0*/  FSEL R5, R134, RZ, P0 ;  /* 0x000000ff86057208 */ /* 0x000fc40000000000 */
[----:B------:R-:W-:Y:S01]  /*153b0*/  FSEL R128, R128, RZ, P0 ;  /* 0x000000ff80807208 */ /* 0x000fe20000000000 */
[--C-:B------:R-:W-:Y:S01]  /*153c0*/  FFMA.FTZ R160, R24, UR12, -R133.reuse ;  /* 0x0000000c18a07c23 */ /* 0x100fe20008010885 */
[----:B------:R-:W-:Y:S01]  /*153d0*/  FFMA.FTZ R131, R20, UR12, -R133 ;  /* 0x0000000c14837c23 */ /* 0x000fe20008010885 */
[----:B------:R-:W-:Y:S01]  /*153e0*/  FADD.FTZ R0, R0, -R5 ;  /* 0x8000000500007221 */ /* 0x000fe20000010000 */
[--C-:B------:R-:W-:Y:S01]  /*153f0*/  FFMA.FTZ R132, R52, UR12, -R133.reuse ;  /* 0x0000000c34847c23 */ /* 0x100fe20008010885 */
[--C-:B------:R-:W-:Y:S01]  /*15400*/  FFMA.FTZ R129, R25, UR12, -R128.reuse ;  /* 0x0000000c19817c23 */ /* 0x100fe20008010880 */
[--C-:B------:R-:W-:Y:S01]  /*15410*/  FFMA.FTZ R137, R27, UR12, -R128.reuse ;  /* 0x0000000c1b897c23 */ /* 0x100fe20008010880 */
[----:B------:R-:W1:Y:S01]  /*15420*/  LDSM.16.MT88.4 R20, [R116+0x9000] ;  /* 0x009000007414783b */ /* 0x000e620000004200 */
[--C-:B------:R-:W-:Y:S01]  /*15430*/  FFMA.FTZ R130, R18, UR12, -R133.reuse ;  /* 0x0000000c12827c23 */ /* 0x100fe20008010885 */
[--C-:B------:R-:W-:Y:S01]  /*15440*/  FFMA.FTZ R127, R15, UR12, -R128.reuse ;  /* 0x0000000c0f7f7c23 */ /* 0x100fe20008010880 */
[--C-:B------:R-:W-:Y:S01]  /*15450*/  FFMA.FTZ R126, R17, UR12, -R128.reuse ;  /* 0x0000000c117e7c23 */ /* 0x100fe20008010880 */
[----:B------:R-:W2:Y:S01]  /*15460*/  LDSM.16.MT88.4 R24, [R144+0xb000] ;  /* 0x00b000009018783b */ /* 0x000ea20000004200 */
[----:B------:R-:W-:Y:S01]  /*15470*/  FMUL.FTZ R0, R0, UR12 ;  /* 0x0000000c00007c20 */ /* 0x000fe20008410000 */
[----:B------:R-:W-:Y:S01]  /*15480*/  FMUL.FTZ R2, R2, UR12 ;  /* 0x0000000c02027c20 */ /* 0x000fe20008410000 */
[----:B------:R-:W-:Y:S01]  /*15490*/  MUFU.EX2 R160, R160 ;  /* 0x000000a000a07308 */ /* 0x000fe20000000800 */
[----:B------:R-:W3:Y:S01]  /*154a0*/  LDSM.16.MT88.4 R52, [R116+0xd000] ;  /* 0x00d000007434783b */ /* 0x000ee20000004200 */
[--C-:B------:R-:W-:Y:S01]  /*154b0*/  FFMA.FTZ R64, R64, UR12, -R133.reuse ;  /* 0x0000000c40407c23 */ /* 0x100fe20008010885 */
[--C-:B------:R-:W-:Y:S01]  /*154c0*/  FFMA.FTZ R179, R179, UR12, -R128.reuse ;  /* 0x0000000cb3b37c23 */ /* 0x100fe20008010880 */
[--C-:B------:R-:W-:Y:S01]  /*154d0*/  FFMA.FTZ R180, R180, UR12, -R133.reuse ;  /* 0x0000000cb4b47c23 */ /* 0x100fe20008010885 */
[--C-:B------:R-:W-:Y:S01]  /*154e0*/  FFMA.FTZ R176, R176, UR12, -R133.reuse ;  /* 0x0000000cb0b07c23 */ /* 0x100fe20008010885 */
        /* <DEDUP_REMOVED lines=11> */
[----:B------:R-:W-:Y:S01]  /*155a0*/  FFMA.FTZ R3, R3, UR12, -R128 ;  /* 0x0000000c03037c23 */ /* 0x000fe20008010880 */
[----:B------:R-:W-:-:S06]  /*155b0*/  FFMA.FTZ R124, R124, UR12, -R133 ;  /* 0x0000000c7c7c7c23 */ /* 0x000fcc0008010885 */
[----:B------:R-:W5:Y:S01]  /*155c0*/  MUFU.EX2 R130, R130 ;  /* 0x0000008200827308 */ /* 0x000f620000000800 */
[----:B----4-:R-:W-:-:S07]  /*155d0*/  F2FP.F16.F32.PACK_AB R4, R132, R160 ;  /* 0x000000a08404723e */ /* 0x010fce00000000ff */
[----:B------:R-:W-:Y:S08]  /*155e0*/  MUFU.EX2 R129, R129 ;  /* 0x0000008100817308 */ /* 0x000ff00000000800 */
[----:B------:R-:W4:Y:S01]  /*155f0*/  MUFU.EX2 R127, R127 ;  /* 0x0000007f007f7308 */ /* 0x000f220000000800 */
[----:B-----5:R-:W-:-:S07]  /*15600*/  F2FP.F16.F32.PACK_AB R6, R130, R131 ;  /* 0x000000838206723e */ /* 0x020fce00000000ff */
[----:B------:R-:W-:Y:S08]  /*15610*/  MUFU.EX2 R126, R126 ;  /* 0x0000007e007e7308 */ /* 0x000ff00000000800 */
[----:B------:R-:W5:Y:S01]  /*15620*/  MUFU.EX2 R137, R137 ;  /* 0x0000008900897308 */ /* 0x000f620000000800 */
[----:B----4-:R-:W-:-:S07]  /*15630*/  F2FP.F16.F32.PACK_AB R5, R127, R129 ;  /* 0x000000817f05723e */ /* 0x010fce00000000ff */
[----:B------:R-:W4:Y:S08]  /*15640*/  MUFU.EX2 R159, R2 ;  /* 0x00000002009f7308 */ /* 0x000f300000000800 */
[----:B------:R-:W1:Y:S01]  /*15650*/  MUFU.EX2 R0, R0 ;  /* 0x0000000000007308 */ /* 0x000e620000000800 */
[----:B-----5:R-:W-:-:S07]  /*15660*/  F2FP.F16.F32.PACK_AB R7, R137, R126 ;  /* 0x0000007e8907723e */ /* 0x020fce00000000ff */
[----:B------:R-:W-:Y:S01]  /*15670*/  MUFU.EX2 R179, R179 ;  /* 0x000000b300b37308 */ /* 0x000fe20000000800 */
[-C--:B----4-:R-:W-:Y:S01]  /*15680*/  FMUL.FTZ R44, R80, R159.reuse ;  /* 0x0000009f502c7220 */ /* 0x090fe20000410000 */
[-C--:B------:R-:W-:Y:S01]  /*15690*/  FMUL.FTZ R45, R81, R159.reuse ;  /* 0x0000009f512d7220 */ /* 0x080fe20000410000 */
[-C--:B------:R-:W-:Y:S01]  /*156a0*/  FMUL.FTZ R48, R76, R159.reuse ;  /* 0x0000009f4c307220 */ /* 0x080fe20000410000 */
[-C--:B------:R-:W-:Y:S01]  /*156b0*/  FMUL.FTZ R49, R77, R159.reuse ;  /* 0x0000009f4d317220 */ /* 0x080fe20000410000 */
[-C--:B------:R-:W-:Y:S01]  /*156c0*/  FMUL.FTZ R12, R112, R159.reuse ;  /* 0x0000009f700c7220 */ /* 0x080fe20000410000 */
[-C--:B------:R-:W-:Y:S01]  /*156d0*/  FMUL.FTZ R13, R113, R159.reuse ;  /* 0x0000009f710d7220 */ /* 0x080fe20000410000 */
[-C--:B------:R-:W-:Y:S01]  /*156e0*/  FMUL.FTZ R16, R104, R159.reuse ;  /* 0x0000009f68107220 */ /* 0x080fe20000410000 */
[-C--:B------:R-:W-:Y:S01]  /*156f0*/  FMUL.FTZ R17, R105, R159.reuse ;  /* 0x0000009f69117220 */ /* 0x080fe20000410000 */
[-C--:B-1----:R-:W-:Y:S01]  /*15700*/  FMUL.FTZ R46, R82, R0.reuse ;  /* 0x00000000522e7220 */ /* 0x082fe20000410000 */
[-C--:B------:R-:W-:Y:S01]  /*15710*/  FMUL.FTZ R47, R83, R0.reuse ;  /* 0x00000000532f7220 */ /* 0x080fe20000410000 */
[-C--:B------:R-:W-:Y:S01]  /*15720*/  FMUL.FTZ R50, R78, R0.reuse ;  /* 0x000000004e327220 */ /* 0x080fe20000410000 */
[-C--:B------:R-:W-:Y:S01]  /*15730*/  FMUL.FTZ R51, R79, R0.reuse ;  /* 0x000000004f337220 */ /* 0x080fe20000410000 */
[-C--:B------:R-:W-:Y:S01]  /*15740*/  FMUL.FTZ R14, R114, R0.reuse ;  /* 0x00000000720e7220 */ /* 0x080fe20000410000 */
[-C--:B------:R-:W-:Y:S01]  /*15750*/  FMUL.FTZ R15, R115, R0.reuse ;  /* 0x00000000730f7220 */ /* 0x080fe20000410000 */
[-C--:B------:R-:W-:Y:S01]  /*15760*/  FMUL.FTZ R18, R106, R0.reuse ;  /* 0x000000006a127220 */ /* 0x080fe20000410000 */
[-C--:B------:R-:W-:Y:S01]  /*15770*/  FMUL.FTZ R19, R107, R0.reuse ;  /* 0x000000006b137220 */ /* 0x080fe20000410000 */
[C---:B------:R-:W-:Y:S01]  /*15780*/  HMMA.16816.F32 R44, R4.reuse, R40, R44 ;  /* 0x00000028042c723c */ /* 0x040fe2000000182c */
        /* <DEDUP_REMOVED lines=25> */
[--C-:B------:R-:W-:Y:S01]  /*15920*/  FFMA.FTZ R76, R56, UR12, -R133.reuse ;  /* 0x0000000c384c7c23 */ /* 0x100fe20008010885 */
        /* <DEDUP_REMOVED lines=9> */
[--C-:B------:R-:W-:Y:S01]  /*159c0*/  FFMA.FTZ R2, R60, UR12, -R133.reuse ;  /* 0x0000000c3c027c23 */ /* 0x100fe20008010885 */
[----:B------:R1:W-:Y:S01]  /*159d0*/  MUFU.EX2 R77, R64 ;  /* 0x00000040004d7308 */ /* 0x0003e20000000800 */
[--C-:B------:R-:W-:Y:S01]  /*159e0*/  FFMA.FTZ R60, R67, UR12, -R128.reuse ;  /* 0x0000000c433c7c23 */ /* 0x100fe20008010880 */
[--C-:B------:R-:W-:Y:S01]  /*159f0*/  FFMA.FTZ R75, R65, UR12, -R128.reuse ;  /* 0x0000000c414b7c23 */ /* 0x100fe20008010880 */
[--C-:B------:R-:W-:Y:S01]  /*15a00*/  FFMA.FTZ R73, R63, UR12, -R128.reuse ;  /* 0x0000000c3f497c23 */ /* 0x100fe20008010880 */
[C---:B------:R-:W-:Y:S01]  /*15a10*/  HMMA.16816.F32 R16, R4.reuse, R20, R16 ;  /* 0x000000140410723c */ /* 0x040fe20000001810 */
[--C-:B------:R-:W-:Y:S01]  /*15a20*/  FFMA.FTZ R72, R61, UR12, -R128.reuse ;  /* 0x0000000c3d487c23 */ /* 0x100fe20008010880 */
[----:B------:R-:W-:Y:S01]  /*15a30*/  LDSM.16.MT88.4 R68, [R144+0x9400] ;  /* 0x009400009044783b */ /* 0x000fe20000004200 */
[--C-:B------:R-:W-:Y:S01]  /*15a40*/  FFMA.FTZ R80, R194, UR12, -R133.reuse ;  /* 0x0000000cc2507c23 */ /* 0x100fe20008010885 */
[----:B------:R-:W-:Y:S01]  /*15a50*/  MUFU.EX2 R2, R2 ;  /* 0x0000000200027308 */ /* 0x000fe20000000800 */
[--C-:B------:R-:W-:Y:S01]  /*15a60*/  FFMA.FTZ R79, R192, UR12, -R133.reuse ;  /* 0x0000000cc04f7c23 */ /* 0x100fe20008010885 */
[C---:B--2---:R-:W-:Y:S01]  /*15a70*/  HMMA.16816.F32 R28, R4.reuse, R24, R28 ;  /* 0x00000018041c723c */ /* 0x044fe2000000181c */
[--C-:B------:R-:W-:Y:S01]  /*15a80*/  FFMA.FTZ R78, R190, UR12, -R133.reuse ;  /* 0x0000000cbe4e7c23 */ /* 0x100fe20008010885 */
[--C-:B------:R-:W-:Y:S01]  /*15a90*/  FFMA.FTZ R81, R188, UR12, -R133.reuse ;  /* 0x0000000cbc517c23 */ /* 0x100fe20008010885 */
[--C-:B------:R-:W-:Y:S01]  /*15aa0*/  FFMA.FTZ R82, R193, UR12, -R128.reuse ;  /* 0x0000000cc1527c23 */ /* 0x100fe20008010880 */
[--C-:B------:R-:W-:Y:S01]  /*15ab0*/  FFMA.FTZ R83, R191, UR12, -R128.reuse ;  /* 0x0000000cbf537c23 */ /* 0x100fe20008010880 */
[--C-:B------:R-:W-:Y:S01]  /*15ac0*/  FFMA.FTZ R91, R186, UR12, -R133.reuse ;  /* 0x0000000cba5b7c23 */ /* 0x100fe20008010885 */
[C---:B------:R-:W-:Y:S01]  /*15ad0*/  HMMA.16816.F32 R36, R4.reuse, R32, R36 ;  /* 0x000000200424723c */ /* 0x040fe20000001824 */
[----:B-1----:R-:W1:Y:S01]  /*15ae0*/  LDSM.16.MT88.4 R64, [R116+0x9400] ;  /* 0x009400007440783b */ /* 0x002e620000004200 */
[----:B------:R-:W2:Y:S01]  /*15af0*/  MUFU.EX2 R76, R76 ;  /* 0x0000004c004c7308 */ /* 0x000ea20000000800 */
[--C-:B------:R-:W-:Y:S01]  /*15b00*/  FFMA.FTZ R88, R184, UR12, -R133.reuse ;  /* 0x0000000cb8587c23 */ /* 0x100fe20008010885 */
[--C-:B------:R-:W-:Y:S01]  /*15b10*/  FFMA.FTZ R89, R182, UR12, -R133.reuse ;  /* 0x0000000cb6597c23 */ /* 0x100fe20008010885 */
[--C-:B------:R-:W-:Y:S01]  /*15b20*/  FFMA.FTZ R90, R185, UR12, -R128.reuse ;  /* 0x0000000cb95a7c23 */ /* 0x100fe20008010880 */
[C---:B------:R-:W-:Y:S01]  /*15b30*/  HMMA.16816.F32 R8, R4.reuse, R10, R108 ;  /* 0x0000000a0408723c */ /* 0x040fe2000000186c */
[--C-:B------:R-:W-:Y:S01]  /*15b40*/  FFMA.FTZ R97, R183, UR12, -R128.reuse ;  /* 0x0000000cb7617c23 */ /* 0x100fe20008010880 */
[--C-:B------:R-:W-:Y:S01]  /*15b50*/  FFMA.FTZ R183, R172, UR12, -R133.reuse ;  /* 0x0000000cacb77c23 */ /* 0x100fe20008010885 */
[--C-:B------:R-:W-:Y:S01]  /*15b60*/  FFMA.FTZ R172, R177, UR12, -R128.reuse ;  /* 0x0000000cb1ac7c23 */ /* 0x100fe20008010880 */
[----:B------:R-:W-:Y:S01]  /*15b70*/  MUFU.EX2 R74, R60 ;  /* 0x0000003c004a7308 */ /* 0x000fe20000000800 */
[--C-:B------:R-:W-:Y:S01]  /*15b80*/  FFMA.FTZ R177, R164, UR12, -R133.reuse ;  /* 0x0000000ca4b17c23 */ /* 0x100fe20008010885 */
[C---:B------:R-:W-:Y:S01]  /*15b90*/  HMMA.16816.F32 R20, R4.reuse, R22, R100 ;  /* 0x000000160414723c */ /* 0x040fe20000001864 */
[----:B------:R-:W-:Y:S01]  /*15ba0*/  FFMA.FTZ R164, R170, UR12, -R133 ;  /* 0x0000000caaa47c23 */ /* 0x000fe20008010885 */
[----:B------:R-:W-:Y:S01]  /*15bb0*/  FFMA.FTZ R170, R163, UR12, -R128 ;  /* 0x0000000ca3aa7c23 */ /* 0x000fe20008010880 */
[----:B------:R-:W-:Y:S01]  /*15bc0*/  LDSM.16.MT88.4 R108, [R144+0xac00] ;  /* 0x00ac0000906c783b */ /* 0x000fe20000004200 */
[----:B------:R-:W-:Y:S01]  /*15bd0*/  FFMA.FTZ R162, R162, R0, R129 ;  /* 0x00000000a2a27223 */ /* 0x000fe20000010081 */
[--C-:B------:R-:W-:Y:S01]  /*15be0*/  FFMA.FTZ R0, R122, UR12, -R133.reuse ;  /* 0x0000000c7a007c23 */ /* 0x100fe20008010885 */
[C---:B------:R-:W-:Y:S01]  /*15bf0*/  HMMA.16816.F32 R24, R4.reuse, R26, R92 ;  /* 0x0000001a0418723c */ /* 0x040fe2000000185c */
[----:B------:R-:W4:Y:S01]  /*15c00*/  MUFU.EX2 R75, R75 ;  /* 0x0000004b004b7308 */ /* 0x000f220000000800 */
[--C-:B------:R-:W-:Y:S01]  /*15c10*/  FFMA.FTZ R122, R125, UR12, -R133.reuse ;  /* 0x0000000c7d7a7c23 */ /* 0x100fe20008010885 */
[----:B------:R-:W-:Y:S01]  /*15c20*/  FADD.FTZ R127, R127, R162 ;  /* 0x000000a27f7f7221 */ /* 0x000fe20000010000 */
[----:B------:R-:W-:Y:S02]  /*15c30*/  LDSM.16.MT88.4 R100, [R116+0xac00] ;  /* 0x00ac00007464783b */ /* 0x000fe40000004200 */
[C---:B------:R-:W-:Y:S01]  /*15c40*/  HMMA.16816.F32 R32, R4.reuse, R34, R84 ;  /* 0x000000220420723c */ /* 0x040fe20000001854 */
[----:B------:R-:W-:Y:S01]  /*15c50*/  FFMA.FTZ R93, R161, R159, R160 ;  /* 0x0000009fa15d7223 */ /* 0x000fe200000100a0 */
[--C-:B------:R-:W-:Y:S01]  /*15c60*/  FFMA.FTZ R159, R140, UR12, -R133.reuse ;  /* 0x0000000c8c9f7c23 */ /* 0x100fe20008010885 */
[----:B------:R-:W-:Y:S01]  /*15c70*/  MUFU.EX2 R73, R73 ;  /* 0x0000004900497308 */ /* 0x000fe20000000800 */
[--C-:B------:R-:W-:Y:S01]  /*15c80*/  FFMA.FTZ R161, R136, UR12, -R133.reuse ;  /* 0x0000000c88a17c23 */ /* 0x100fe20008010885 */
[--C-:B------:R-:W-:Y:S01]  /*15c90*/  FFMA.FTZ R136, R143, UR12, -R128.reuse ;  /* 0x0000000c8f887c23 */ /* 0x100fe20008010880 */
[C---:B---3--:R-:W-:Y:S01]  /*15ca0*/  HMMA.16816.F32 R48, R4.reuse, R52, R48 ;  /* 0x000000340430723c */ /* 0x048fe20000001830 */
[--C-:B------:R-:W-:Y:S01]  /*15cb0*/  FFMA.FTZ R85, R62, UR12, -R133.reuse ;  /* 0x0000000c3e557c23 */ /* 0x100fe20008010885 */
[----:B--2---:R-:W-:Y:S01]  /*15cc0*/  F2FP.F16.F32.PACK_AB R62, R76, R77 ;  /* 0x0000004d4c3e723e */ /* 0x004fe200000000ff */
[--C-:B------:R-:W-:Y:S01]  /*15cd0*/  FFMA.FTZ R87, R187, UR12, -R128.reuse ;  /* 0x0000000cbb577c23 */ /* 0x100fe20008010880 */
[--C-:B------:R-:W-:Y:S01]  /*15ce0*/  FFMA.FTZ R84, R189, UR12, -R128.reuse ;  /* 0x0000000cbd547c23 */ /* 0x100fe20008010880 */
[----:B------:R-:W2:Y:S01]  /*15cf0*/  MUFU.EX2 R72, R72 ;  /* 0x0000004800487308 */ /* 0x000ea20000000800 */
[----:B------:R-:W-:Y:S01]  /*15d00*/  HMMA.16816.F32 R4, R4, R54, R56 ;  /* 0x000000360404723c */ /* 0x000fe20000001838 */
[----:B------:R-:W3:Y:S01]  /*15d10*/  LDSM.16.MT88.4 R56, [R144+0xb400] ;  /* 0x00b400009038783b */ /* 0x000ee20000004200 */
[----:B----4-:R-:W-:Y:S01]  /*15d20*/  F2FP.F16.F32.PACK_AB R61, R75, R74 ;  /* 0x0000004a4b3d723e */ /* 0x010fe200000000ff */
[--C-:B------:R-:W-:Y:S01]  /*15d30*/  FFMA.FTZ R86, R174, UR12, -R133.reuse ;  /* 0x0000000cae567c23 */ /* 0x100fe20008010885 */
[--C-:B------:R-:W-:Y:S01]  /*15d40*/  FFMA.FTZ R174, R181, UR12, -R128.reuse ;  /* 0x0000000cb5ae7c23 */ /* 0x100fe20008010880 */
[----:B------:R-:W4:Y:S01]  /*15d50*/  LDSM.16.MT88.4 R52, [R116+0xb400] ;  /* 0x00b400007434783b */ /* 0x000f220000004200 */
[--C-:B------:R-:W-:Y:S01]  /*15d60*/  FFMA.FTZ R181, R178, UR12, -R133.reuse ;  /* 0x0000000cb2b57c23 */ /* 0x100fe20008010885 */
[----:B------:R-:W5:Y:S01]  /*15d70*/  MUFU.EX2 R85, R85 ;  /* 0x0000005500557308 */ /* 0x000f620000000800 */
[--C-:B------:R-:W-:Y:S01]  /*15d80*/  FFMA.FTZ R178, R171, UR12, -R128.reuse ;  /* 0x0000000cabb27c23 */ /* 0x100fe20008010880 */
[--C-:B------:R-:W-:Y:S01]  /*15d90*/  FFMA.FTZ R171, R168, UR12, -R133.reuse ;  /* 0x0000000ca8ab7c23 */ /* 0x100fe20008010885 */
[--C-:B------:R-:W-:Y:S01]  /*15da0*/  FFMA.FTZ R168, R169, UR12, -R128.reuse ;  /* 0x0000000ca9a87c23 */ /* 0x100fe20008010880 */
[----:B------:R-:W-:Y:S01]  /*15db0*/  FFMA.FTZ R140, R121, UR12, -R128 ;  /* 0x0000000c798c7c23 */ /* 0x000fe20008010880 */
[----:B------:R-:W-:Y:S01]  /*15dc0*/  FFMA.FTZ R121, R123, UR12, -R133 ;  /* 0x0000000c7b797c23 */ /* 0x000fe20008010885 */
[----:B------:R-:W-:Y:S01]  /*15dd0*/  FADD.FTZ R132, R132, R93 ;  /* 0x0000005d84847221 */ /* 0x000fe20000010000 */
[----:B------:R-:W-:Y:S01]  /*15de0*/  FADD.FTZ R126, R126, R127 ;  /* 0x0000007f7e7e7221 */ /* 0x000fe20000010000 */
[----:B------:R-:W-:Y:S01]  /*15df0*/  MUFU.EX2 R80, R80 ;  /* 0x0000005000507308 */ /* 0x000fe20000000800 */
[----:B--2---:R-:W-:Y:S01]  /*15e00*/  F2FP.F16.F32.PACK_AB R63, R72, R73 ;  /* 0x00000049483f723e */ /* 0x004fe200000000ff */
[----:B------:R-:W-:Y:S01]  /*15e10*/  FADD.FTZ R131, R131, R132 ;  /* 0x0000008483837221 */ /* 0x000fe20000010000 */
[----:B------:R-:W-:Y:S01]  /*15e20*/  FADD.FTZ R137, R137, R126 ;  /* 0x0000007e89897221 */ /* 0x000fe20000010000 */
[----:B------:R-:W-:Y:S02]  /*15e30*/  LDSM.16.MT88.4 R92, [R144+0xcc00] ;  /* 0x00cc0000905c783b */ /* 0x000fe40000004200 */
[----:B------:R-:W-:Y:S01]  /*15e40*/  FADD.FTZ R130, R130, R131 ;  /* 0x0000008382827221 */ /* 0x000fe20000010000 */
[----:B------:R-:W-:Y:S01]  /*15e50*/  FADD.FTZ R74, R74, R137 ;  /* 0x000000894a4a7221 */ /* 0x000fe20000010000 */
[----:B------:R-:W2:Y:S01]  /*15e60*/  MUFU.EX2 R79, R79 ;  /* 0x0000004f004f7308 */ /* 0x000ea20000000800 */
[----:B-----5:R-:W-:Y:S01]  /*15e70*/  F2FP.F16.F32.PACK_AB R60, R2, R85 ;  /* 0x00000055023c723e */ /* 0x020fe200000000ff */
[----:B------:R-:W-:Y:S01]  /*15e80*/  FADD.FTZ R85, R85, R130 ;  /* 0x0000008255557221 */ /* 0x000fe20000010000 */
[----:B------:R-:W-:-:S03]  /*15e90*/  FADD.FTZ R74, R75, R74 ;  /* 0x0000004a4b4a7221 */ /* 0x000fc60000010000 */
[----:B------:R-:W-:Y:S02]  /*15ea0*/  FADD.FTZ R2, R2, R85 ;  /* 0x0000005502027221 */ /* 0x000fe40000010000 */
[----:B-1----:R-:W-:Y:S01]  /*15eb0*/  HMMA.16816.F32 R16, R60, R64, R16 ;  /* 0x000000403c10723c */ /* 0x002fe20000001810 */
[----:B------:R-:W-:Y:S01]  /*15ec0*/  MUFU.EX2 R78, R78 ;  /* 0x0000004e004e7308 */ /* 0x000fe20000000800 */
[----:B------:R-:W-:-:S04]  /*15ed0*/  FADD.FTZ R77, R77, R2 ;  /* 0x000000024d4d7221 */ /* 0x000fc80000010000 */
[C---:B------:R-:W-:Y:S01]  /*15ee0*/  HMMA.16816.F32 R20, R60.reuse, R66, R20 ;  /* 0x000000423c14723c */ /* 0x040fe20000001814 */
[----:B------:R-:W1:Y:S01]  /*15ef0*/  LDSM.16.MT88.4 R64, [R144+0xd400] ;  /* 0x00d400009040783b */ /* 0x000e620000004200 */
[----:B------:R-:W-:Y:S01]  /*15f00*/  FADD.FTZ R77, R76, R77 ;  /* 0x0000004d4c4d7221 */ /* 0x000fe20000010000 */
[----:B------:R-:W-:Y:S03]  /*15f10*/  MUFU.EX2 R81, R81 ;  /* 0x0000005100517308 */ /* 0x000fe60000000800 */
[C---:B---3--:R-:W-:Y:S05]  /*15f20*/  HMMA.16816.F32 R28, R60.reuse, R56, R28 ;  /* 0x000000383c1c723c */ /* 0x048fea000000181c */
[----:B------:R-:W-:Y:S01]  /*15f30*/  MUFU.EX2 R82, R82 ;  /* 0x0000005200527308 */ /* 0x000fe20000000800 */
[C---:B------:R-:W-:Y:S01]  /*15f40*/  HMMA.16816.F32 R24, R60.reuse, R58, R24 ;  /* 0x0000003a3c18723c */ /* 0x040fe20000001818 */
[----:B------:R-:W3:Y:S05]  /*15f50*/  LDSM.16.MT88.4 R56, [R116+0xd400] ;  /* 0x00d400007438783b */ /* 0x000eea0000004200 */
[C---:B----4-:R-:W-:Y:S01]  /*15f60*/  HMMA.16816.F32 R36, R60.reuse, R52, R36 ;  /* 0x000000343c24723c */ /* 0x050fe20000001824 */
[----:B------:R-:W4:Y:S05]  /*15f70*/  MUFU.EX2 R83, R83 ;  /* 0x0000005300537308 */ /* 0x000f2a0000000800 */
[C---:B------:R-:W-:Y:S01]  /*15f80*/  HMMA.16816.F32 R32, R60.reuse, R54, R32 ;  /* 0x000000363c20723c */ /* 0x040fe20000001820 */
[----:B------:R-:W5:Y:S02]  /*15f90*/  LDSM.16.MT88.4 R52, [R144+0x9800] ;  /* 0x009800009034783b */ /* 0x000f640000004200 */
[----:B------:R-:W-:Y:S03]  /*15fa0*/  MUFU.EX2 R87, R87 ;  /* 0x0000005700577308 */ /* 0x000fe60000000800 */
[C---:B------:R-:W-:Y:S05]  /*15fb0*/  HMMA.16816.F32 R12, R60.reuse, R68, R12 ;  /* 0x000000443c0c723c */ /* 0x040fea000000180c */
[----:B------:R-:W3:Y:S01]  /*15fc0*/  MUFU.EX2 R84, R84 ;  /* 0x0000005400547308 */ /* 0x000ee20000000800 */
[----:B------:R-:W-:Y:S01]  /*15fd0*/  HMMA.16816.F32 R8, R60, R70, R8 ;  /* 0x000000463c08723c */ /* 0x000fe20000001808 */
[----:B--2---:R-:W-:Y:S01]  /*15fe0*/  F2FP.F16.F32.PACK_AB R68, R79, R80 ;  /* 0x000000504f44723e */ /* 0x004fe200000000ff */
[----:B------:R-:W-:Y:S01]  /*15ff0*/  FADD.FTZ R80, R80, R77 ;  /* 0x0000004d50507221 */ /* 0x000fe20000010000 */
[----:B----4-:R-:W-:-:S03]  /*16000*/  F2FP.F16.F32.PACK_AB R69, R83, R82 ;  /* 0x000000525345723e */ /* 0x010fc600000000ff */
[----:B-1----:R-:W-:Y:S01]  /*16010*/  HMMA.16816.F32 R44, R60, R64, R44 ;  /* 0x000000403c2c723c */ /* 0x002fe2000000182c */
[----:B------:R-:W-:Y:S01]  /*16020*/  F2FP.F16.F32.PACK_AB R70, R81, R78 ;  /* 0x0000004e5146723e */ /* 0x000fe200000000ff */
[----:B------:R-:W-:Y:S01]  /*16030*/  MUFU.EX2 R91, R91 ;  /* 0x0000005b005b7308 */ /* 0x000fe20000000800 */
[----:B------:R-:W-:-:S03]  /*16040*/  FADD.FTZ R79, R79, R80 ;  /* 0x000000504f4f7221 */ /* 0x000fc60000010000 */
[C---:B------:R-:W-:Y:S01]  /*16050*/  HMMA.16816.F32 R40, R60.reuse, R66, R40 ;  /* 0x000000423c28723c */ /* 0x040fe20000001828 */
[----:B------:R-:W1:Y:S01]  /*16060*/  LDSM.16.MT88.4 R64, [R116+0x9800] ;  /* 0x009800007440783b */ /* 0x000e620000004200 */
[----:B------:R-:W-:Y:S01]  /*16070*/  FADD.FTZ R78, R78, R79 ;  /* 0x0000004f4e4e7221 */ /* 0x000fe20000010000 */
[----:B---3--:R-:W-:Y:S01]  /*16080*/  F2FP.F16.F32.PACK_AB R71, R84, R87 ;  /* 0x000000575447723e */ /* 0x008fe200000000ff */
        /* <DEDUP_REMOVED lines=13> */
[----:B------:R-:W1:Y:S01]  /*16160*/  MUFU.EX2 R174, R174 ;  /* 0x000000ae00ae7308 */ /* 0x000e620000000800 */
[C---:B------:R-:W-:Y:S01]  /*16170*/  HMMA.16816.F32 R20, R68.reuse, R66, R20 ;  /* 0x000000424414723c */ /* 0x040fe20000001814 */
[----:B------:R-:W-:Y:S05]  /*16180*/  LDSM.16.MT88.4 R64, [R144+0x9c00] ;  /* 0x009c00009040783b */ /* 0x000fea0000004200 */
[C---:B---3--:R-:W-:Y:S01]  /*16190*/  HMMA.16816.F32 R28, R68.reuse, R60, R28 ;  /* 0x0000003c441c723c */ /* 0x048fe2000000181c */
[----:B------:R-:W-:Y:S05]  /*161a0*/  MUFU.EX2 R180, R180 ;  /* 0x000000b400b47308 */ /* 0x000fea0000000800 */
[C---:B------:R-:W-:Y:S01]  /*161b0*/  HMMA.16816.F32 R24, R68.reuse, R62, R24 ;  /* 0x0000003e4418723c */ /* 0x040fe20000001818 */
[----:B------:R-:W3:Y:S02]  /*161c0*/  LDSM.16.MT88.4 R60, [R116+0xd800] ;  /* 0x00d80000743c783b */ /* 0x000ee40000004200 */
[----:B------:R-:W1:Y:S03]  /*161d0*/  MUFU.EX2 R181, R181 ;  /* 0x000000b500b57308 */ /* 0x000e660000000800 */
[C---:B----4-:R-:W-:Y:S05]  /*161e0*/  HMMA.16816.F32 R44, R68.reuse, R52, R44 ;  /* 0x00000034442c723c */ /* 0x050fea000000182c */
[----:B------:R-:W-:Y:S01]  /*161f0*/  MUFU.EX2 R176, R176 ;  /* 0x000000b000b07308 */ /* 0x000fe20000000800 */
        /* <DEDUP_REMOVED lines=18> */
[C---:B------:R-:W-:Y:S06]  /*16320*/  HMMA.16816.F32 R12, R60.reuse, R64, R12 ;  /* 0x000000403c0c723c */ /* 0x040fec000000180c */
[----:B------:R-:W-:Y:S01]  /*16330*/  MUFU.EX2 R177, R177 ;  /* 0x000000b100b17308 */ /* 0x000fe20000000800 */
[C---:B------:R-:W-:Y:S01]  /*16340*/  HMMA.16816.F32 R8, R60.reuse, R66, R8 ;  /* 0x000000423c08723c */ /* 0x040fe20000001808 */
[----:B------:R-:W1:Y:S05]  /*16350*/  LDSM.16.MT88.4 R64, [R116+0xbc00] ;  /* 0x00bc00007440783b */ /* 0x000e6a0000004200 */
[C---:B----4-:R-:W-:Y:S01]  /*16360*/  HMMA.16816.F32 R28, R60.reuse, R52, R28 ;  /* 0x000000343c1c723c */ /* 0x050fe2000000181c */
        /* <DEDUP_REMOVED lines=18> */
[C---:B----4-:R-:W-:Y:S01]  /*16490*/  HMMA.16816.F32 R44, R60.reuse, R56, R44 ;  /* 0x000000383c2c723c */ /* 0x050fe2000000182c */
[----:B------:R-:W4:Y:S05]  /*164a0*/  MUFU.EX2 R159, R159 ;  /* 0x0000009f009f7308 */ /* 0x000f2a0000000800 */
[----:B------:R-:W-:Y:S01]  /*164b0*/  HMMA.16816.F32 R40, R60, R58, R40 ;  /* 0x0000003a3c28723c */ /* 0x000fe20000001828 */
[----:B------:R-:W5:Y:S02]  /*164c0*/  LDSM.16.MT88.4 R56, [R144+0xc000] ;  /* 0x00c000009038783b */ /* 0x000f640000004200 */
[----:B------:R-:W-:Y:S04]  /*164d0*/  MUFU.EX2 R138, R138 ;  /* 0x0000008a008a7308 */ /* 0x000fe80000000800 */
[----:B------:R-:W-:-:S02]  /*164e0*/  F2FP.F16.F32.PACK_AB R60, R181, R180 ;  /* 0x000000b4b53c723e */ /* 0x000fc400000000ff */
[----:B------:R-:W-:Y:S02]  /*164f0*/  F2FP.F16.F32.PACK_AB R61, R175, R172 ;  /* 0x000000acaf3d723e */ /* 0x000fe400000000ff */
[----:B------:R-:W-:Y:S01]  /*16500*/  F2FP.F16.F32.PACK_AB R62, R183, R176 ;  /* 0x000000b0b73e723e */ /* 0x000fe200000000ff */
[----:B------:R-:W-:Y:S01]  /*16510*/  MUFU.EX2 R161, R161 ;  /* 0x000000a100a17308 */ /* 0x000fe20000000800 */
[----:B--2---:R-:W-:-:S07]  /*16520*/  F2FP.F16.F32.PACK_AB R63, R178, R173 ;  /* 0x000000adb23f723e */ /* 0x004fce00000000ff */
[C---:B------:R-:W-:Y:S01]  /*16530*/  HMMA.16816.F32 R12, R60.reuse, R68, R12 ;  /* 0x000000443c0c723c */ /* 0x040fe2000000180c */
[----:B------:R-:W-:Y:S05]  /*16540*/  MUFU.EX2 R136, R136 ;  /* 0x0000008800887308 */ /* 0x000fea0000000800 */
[C---:B------:R-:W-:Y:S01]  /*16550*/  HMMA.16816.F32 R8, R60.reuse, R70, R8 ;  /* 0x000000463c08723c */ /* 0x040fe20000001808 */
[----:B------:R-:W2:Y:S02]  /*16560*/  LDSM.16.MT88.4 R68, [R116+0xe000] ;  /* 0x00e000007444783b */ /* 0x000ea40000004200 */
[----:B------:R-:W4:Y:S03]  /*16570*/  MUFU.EX2 R141, R141 ;  /* 0x0000008d008d7308 */ /* 0x000f260000000800 */
[C---:B-1----:R-:W-:Y:S05]  /*16580*/  HMMA.16816.F32 R16, R60.reuse, R64, R16 ;  /* 0x000000403c10723c */ /* 0x042fea0000001810 */
[----:B------:R-:W-:Y:S01]  /*16590*/  MUFU.EX2 R139, R139 ;  /* 0x0000008b008b7308 */ /* 0x000fe20000000800 */
[C---:B------:R-:W-:Y:S01]  /*165a0*/  HMMA.16816.F32 R20, R60.reuse, R66, R20 ;  /* 0x000000423c14723c */ /* 0x040fe20000001814 */
[----:B------:R-:W1:Y:S05]  /*165b0*/  LDSM.16.MT88.4 R64, [R144+0xe000] ;  /* 0x00e000009040783b */ /* 0x000e6a0000004200 */
[C---:B---3--:R-:W-:Y:S01]  /*165c0*/  HMMA.16816.F32 R36, R60.reuse, R52, R36 ;  /* 0x000000343c24723c */ /* 0x048fe20000001824 */
[----:B------:R-:W3:Y:S05]  /*165d0*/  MUFU.EX2 R140, R140 ;  /* 0x0000008c008c7308 */ /* 0x000eea0000000800 */
[C---:B------:R-:W-:Y:S01]  /*165e0*/  HMMA.16816.F32 R32, R60.reuse, R54, R32 ;  /* 0x000000363c20723c */ /* 0x040fe20000001820 */
[----:B------:R-:W3:Y:S02]  /*165f0*/  LDSM.16.MT88.4 R52, [R144+0xa400] ;  /* 0x00a400009034783b */ /* 0x000ee40000004200 */
[----:B------:R-:W-:Y:S03]  /*16600*/  MUFU.EX2 R121, R121 ;  /* 0x0000007900797308 */ /* 0x000fe60000000800 */
[C---:B-----5:R-:W-:Y:S05]  /*16610*/  HMMA.16816.F32 R28, R60.reuse, R56, R28 ;  /* 0x000000383c1c723c */ /* 0x060fea000000181c */
[----:B------:R-:W5:Y:S01]  /*16620*/  MUFU.EX2 R0, R0 ;  /* 0x0000000000007308 */ /* 0x000f620000000800 */
[C---:B------:R-:W-:Y:S01]  /*16630*/  HMMA.16816.F32 R24, R60.reuse, R58, R24 ;  /* 0x0000003a3c18723c */ /* 0x040fe20000001818 */
[----:B------:R-:W5:Y:S05]  /*16640*/  LDSM.16.MT88.4 R56, [R116+0xa400] ;  /* 0x00a400007438783b */ /* 0x000f6a0000004200 */
[C---:B--2---:R-:W-:Y:S01]  /*16650*/  HMMA.16816.F32 R48, R60.reuse, R68, R48 ;  /* 0x000000443c30723c */ /* 0x044fe20000001830 */
[----:B------:R-:W-:Y:S05]  /*16660*/  MUFU.EX2 R122, R122 ;  /* 0x0000007a007a7308 */ /* 0x000fea0000000800 */
[----:B------:R-:W-:Y:S01]  /*16670*/  HMMA.16816.F32 R4, R60, R70, R4 ;  /* 0x000000463c04723c */ /* 0x000fe20000001804 */
[----:B----4-:R-:W-:-:S02]  /*16680*/  F2FP.F16.F32.PACK_AB R68, R159, R142 ;  /* 0x0000008e9f44723e */ /* 0x010fc400000000ff */
[----:B------:R-:W-:Y:S01]  /*16690*/  F2FP.F16.F32.PACK_AB R69, R141, R136 ;  /* 0x000000888d45723e */ /* 0x000fe200000000ff */
[----:B------:R-:W-:Y:S02]  /*166a0*/  MUFU.EX2 R3, R3 ;  /* 0x0000000300037308 */ /* 0x000fe40000000800 */
[----:B-1----:R-:W-:Y:S01]  /*166b0*/  HMMA.16816.F32 R44, R60, R64, R44 ;  /* 0x000000403c2c723c */ /* 0x002fe2000000182c */
[----:B------:R-:W-:Y:S02]  /*166c0*/  F2FP.F16.F32.PACK_AB R70, R161, R138 ;  /* 0x0000008aa146723e */ /* 0x000fe400000000ff */
[----:B---3--:R-:W-:-:S03]  /*166d0*/  F2FP.F16.F32.PACK_AB R71, R140, R139 ;  /* 0x0000008b8c47723e */ /* 0x008fc600000000ff */
[----:B------:R-:W-:Y:S01]  /*166e0*/  HMMA.16816.F32 R40, R60, R66, R40 ;  /* 0x000000423c28723c */ /* 0x000fe20000001828 */
[----:B------:R-:W1:Y:S01]  /*166f0*/  LDSM.16.MT88.4 R60, [R144+0xc400] ;  /* 0x00c40000903c783b */ /* 0x000e620000004200 */
[----:B------:R-:W-:Y:S02]  /*16700*/  F2FP.F16.F32.PACK_AB R64, R177, R166 ;  /* 0x000000a6b140723e */ /* 0x000fe400000000ff */
[----:B------:R-:W-:-:S03]  /*16710*/  F2FP.F16.F32.PACK_AB R65, R167, R168 ;  /* 0x000000a8a741723e */ /* 0x000fc600000000ff */
[----:B------:R-:W-:Y:S02]  /*16720*/  F2FP.F16.F32.PACK_AB R66, R171, R164 ;  /* 0x000000a4ab42723e */ /* 0x000fe400000000ff */
[----:B------:R-:W-:-:S07]  /*16730*/  F2FP.F16.F32.PACK_AB R67, R170, R165 ;  /* 0x000000a5aa43723e */ /* 0x000fce00000000ff */
[C---:B------:R-:W-:Y:S06]  /*16740*/  HMMA.16816.F32 R12, R64.reuse, R52, R12 ;  /* 0x00000034400c723c */ /* 0x040fec000000180c */
[C---:B------:R-:W-:Y:S01]  /*16750*/  HMMA.16816.F32 R8, R64.reuse, R54, R8 ;  /* 0x000000364008723c */ /* 0x040fe20000001808 */
[----:B------:R-:W2:Y:S05]  /*16760*/  LDSM.16.MT88.4 R52, [R116+0xc400] ;  /* 0x00c400007434783b */ /* 0x000eaa0000004200 */
[C---:B-----5:R-:W-:Y:S06]  /*16770*/  HMMA.16816.F32 R16, R64.reuse, R56, R16 ;  /* 0x000000384010723c */ /* 0x060fec0000001810 */
        /* <DEDUP_REMOVED lines=21> */
[C---:B-1----:R-:W-:Y:S01]  /*168d0*/  HMMA.16816.F32 R28, R68.reuse, R60, R28 ;  /* 0x0000003c441c723c */ /* 0x042fe2000000181c */
[----:B------:R-:W-:Y:S05]  /*168e0*/  MUFU.EX2 R61, R124 ;  /* 0x0000007c003d7308 */ /* 0x000fea0000000800 */
[----:B------:R-:W-:Y:S01]  /*168f0*/  HMMA.16816.F32 R24, R68, R62, R24 ;  /* 0x0000003e4418723c */ /* 0x000fe20000001818 */
[----:B------:R-:W-:-:S05]  /*16900*/  FFMA.FTZ R60, R120, UR12, -R128 ;  /* 0x0000000c783c7c23 */ /* 0x000fca0008010880 */
[C---:B----4-:R-:W-:Y:S01]  /*16910*/  HMMA.16816.F32 R36, R68.reuse, R64, R36 ;  /* 0x000000404424723c */ /* 0x050fe20000001824 */
[--C-:B------:R-:W-:Y:S01]  /*16920*/  FFMA.FTZ R63, R119, UR12, -R128.reuse ;  /* 0x0000000c773f7c23 */ /* 0x100fe20008010880 */
[----:B------:R-:W-:Y:S01]  /*16930*/  FFMA.FTZ R62, R117, UR12, -R128 ;  /* 0x0000000c753e7c23 */ /* 0x000fe20008010880 */
[----:B------:R-:W-:Y:S03]  /*16940*/  MUFU.EX2 R60, R60 ;  /* 0x0000003c003c7308 */ /* 0x000fe60000000800 */
[C---:B------:R-:W-:Y:S05]  /*16950*/  HMMA.16816.F32 R32, R68.reuse, R66, R32 ;  /* 0x000000424420723c */ /* 0x040fea0000001820 */
[----:B------:R-:W1:Y:S01]  /*16960*/  MUFU.EX2 R63, R63 ;  /* 0x0000003f003f7308 */ /* 0x000e620000000800 */
[C---:B--2---:R-:W-:Y:S06]  /*16970*/  HMMA.16816.F32 R44, R68.reuse, R52, R44 ;  /* 0x00000034442c723c */ /* 0x044fec000000182c */
[C---:B------:R-:W-:Y:S01]  /*16980*/  HMMA.16816.F32 R40, R68.reuse, R54, R40 ;  /* 0x000000364428723c */ /* 0x040fe20000001828 */
[----:B------:R-:W2:Y:S05]  /*16990*/  MUFU.EX2 R62, R62 ;  /* 0x0000003e003e7308 */ /* 0x000eaa0000000800 */
[C---:B---3--:R-:W-:Y:S06]  /*169a0*/  HMMA.16816.F32 R52, R68.reuse, R56, R48 ;  /* 0x000000384434723c */ /* 0x048fec0000001830 */
[----:B------:R-:W-:Y:S01]  /*169b0*/  HMMA.16816.F32 R4, R68, R58, R4 ;  /* 0x0000003a4404723c */ /* 0x000fe20000001804 */
[----:B------:R-:W-:Y:S01]  /*169c0*/  F2FP.F16.F32.PACK_AB R48, R0, R121 ;  /* 0x000000790030723e */ /* 0x000fe200000000ff */
[----:B------:R-:W3:Y:S01]  /*169d0*/  LDSM.16.MT88.4 R68, [R116+0xec00] ;  /* 0x00ec00007444783b */ /* 0x000ee20000004200 */
[----:B-1----:R-:W-:-:S02]  /*169e0*/  F2FP.F16.F32.PACK_AB R49, R63, R60 ;  /* 0x0000003c3f31723e */ /* 0x002fc400000000ff */
[----:B------:R-:W-:Y:S02]  /*169f0*/  F2FP.F16.F32.PACK_AB R50, R61, R122 ;  /* 0x0000007a3d32723e */ /* 0x000fe400000000ff */
[----:B--2---:R-:W-:-:S07]  /*16a00*/  F2FP.F16.F32.PACK_AB R51, R3, R62 ;  /* 0x0000003e0333723e */ /* 0x004fce00000000ff */
[C---:B------:R-:W-:Y:S06]  /*16a10*/  HMMA.16816.F32 R112, R48.reuse, R108, R12 ;  /* 0x0000006c3070723c */ /* 0x040fec000000180c */
[C---:B------:R-:W-:Y:S01]  /*16a20*/  HMMA.16816.F32 R108, R48.reuse, R110, R8 ;  /* 0x0000006e306c723c */ /* 0x040fe20000001808 */
[----:B------:R-:W-:Y:S01]  /*16a30*/  FADD.FTZ R13, R73, R74 ;  /* 0x0000004a490d7221 */ /* 0x000fe20000010000 */
[----:B------:R-:W1:Y:S03]  /*16a40*/  LDSM.16.MT88.4 R8, [R116+0xcc00] ;  /* 0x00cc00007408783b */ /* 0x000e660000004200 */
[----:B------:R-:W-:Y:S01]  /*16a50*/  FADD.FTZ R13, R72, R13 ;  /* 0x0000000d480d7221 */ /* 0x000fe20000010000 */
[----:B------:R-:W-:Y:S03]  /*16a60*/  HMMA.16816.F32 R104, R48, R100, R16 ;  /* 0x000000643068723c */ /* 0x000fe60000001810 */
[----:B------:R-:W-:-:S03]  /*16a70*/  FADD.FTZ R2, R82, R13 ;  /* 0x0000000d52027221 */ /* 0x000fc60000010000 */
[----:B------:R-:W-:Y:S01]  /*16a80*/  HMMA.16816.F32 R100, R48, R102, R20 ;  /* 0x000000663064723c */ /* 0x000fe20000001814 */
[----:B------:R-:W-:-:S04]  /*16a90*/  FADD.FTZ R2, R83, R2 ;  /* 0x0000000253027221 */ /* 0x000fc80000010000 */
[----:B------:R-:W-:Y:S01]  /*16aa0*/  FADD.FTZ R13, R87, R2 ;  /* 0x00000002570d7221 */ /* 0x000fe20000010000 */
[----:B------:R-:W-:Y:S02]  /*16ab0*/  FADD.FTZ R2, R81, R78 ;  /* 0x0000004e51027221 */ /* 0x000fe40000010000 */
[----:B------:R-:W2:Y:S01]  /*16ac0*/  LDSM.16.MT88.4 R76, [R144+0xec00] ;  /* 0x00ec0000904c783b */ /* 0x000ea20000004200 */
[----:B------:R-:W-:Y:S01]  /*16ad0*/  FADD.FTZ R13, R84, R13 ;  /* 0x0000000d540d7221 */ /* 0x000fe20000010000 */
[----:B------:R-:W-:Y:S01]  /*16ae0*/  FADD.FTZ R91, R91, R2 ;  /* 0x000000025b5b7221 */ /* 0x000fe20000010000 */
[----:B---3--:R-:W-:Y:S02]  /*16af0*/  HMMA.16816.F32 R72, R48, R68, R52 ;  /* 0x000000443048723c */ /* 0x008fe40000001834 */
        /* <DEDUP_REMOVED lines=13> */
[----:B-1----:R-:W-:Y:S01]  /*16bd0*/  HMMA.16816.F32 R88, R48, R8, R36 ;  /* 0x000000083058723c */ /* 0x002fe20000001824 */
[----:B------:R-:W-:-:S04]  /*16be0*/  FADD.FTZ R176, R176, R181 ;  /* 0x000000b5b0b07221 */ /* 0x000fc80000010000 */
[----:B------:R-:W-:Y:S01]  /*16bf0*/  FADD.FTZ R183, R183, R176 ;  /* 0x000000b0b7b77221 */ /* 0x000fe20000010000 */
[C---:B------:R-:W-:Y:S01]  /*16c00*/  HMMA.16816.F32 R84, R48.reuse, R10, R32 ;  /* 0x0000000a3054723c */ /* 0x040fe20000001820 */
[----:B------:R-:W-:Y:S02]  /*16c10*/  FADD.FTZ R9, R173, R2 ;  /* 0x00000002ad097221 */ /* 0x000fe40000010000 */
[----:B------:R-:W-:Y:S02]  /*16c20*/  FADD.FTZ R166, R166, R183 ;  /* 0x000000b7a6a67221 */ /* 0x000fe40000010000 */
[----:B------:R-:W-:Y:S01]  /*16c30*/  FADD.FTZ R9, R178, R9 ;  /* 0x00000009b2097221 */ /* 0x000fe20000010000 */
[----:B------:R-:W-:Y:S01]  /*16c40*/  HMMA.16816.F32 R68, R48, R70, R4 ;  /* 0x000000463044723c */ /* 0x000fe20000001804 */
[----:B------:R-:W-:Y:S02]  /*16c50*/  FADD.FTZ R177, R177, R166 ;  /* 0x000000a6b1b17221 */ /* 0x000fe40000010000 */
[----:B------:R-:W-:-:S02]  /*16c60*/  FADD.FTZ R2, R168, R9 ;  /* 0x00000009a8027221 */ /* 0x000fc40000010000 */
[----:B------:R-:W-:Y:S01]  /*16c70*/  FADD.FTZ R164, R164, R177 ;  /* 0x000000b1a4a47221 */ /* 0x000fe20000010000 */
[C---:B--2---:R-:W-:Y:S01]  /*16c80*/  HMMA.16816.F32 R80, R48.reuse, R76, R44 ;  /* 0x0000004c3050723c */ /* 0x044fe2000000182c */
        /* <DEDUP_REMOVED lines=8> */
[----:B------:R-:W-:Y:S02]  /*16d10*/  FADD.FTZ R138, R138, R159 ;  /* 0x0000009f8a8a7221 */ /* 0x000fe40000010000 */
[----:B------:R-:W-:-:S04]  /*16d20*/  FADD.FTZ R2, R141, R2 ;  /* 0x000000028d027221 */ /* 0x000fc80000010000 */
        /* <DEDUP_REMOVED lines=12> */
[----:B------:R-:W-:-:S07]  /*16df0*/  FADD.FTZ R162, R3, R62 ;  /* 0x0000003e03a27221 */ /* 0x000fce0000010000 */
.L_x_2186:
[----:B------:R-:W-:-:S13]  /*16e00*/  ISETP.GE.AND P0, PT, R153, 0x1, PT ;  /* 0x000000019900780c */ /* 0x000fda0003f06270 */
[----:B------:R-:W-:Y:S05]  /*16e10*/  @!P0 BRA `(.L_x_2192) ;  /* 0x0000003c00688947 */ /* 0x000fea0003800000 */
[----:B------:R-:W-:Y:S01]  /*16e20*/  ULDC UR9, c[0x0][0x250] ;  /* 0x0000940000097ab9 */ /* 0x000fe20000000800 */
[----:B------:R-:W-:Y:S01]  /*16e30*/  ULDC.64 UR4, c[0x0][0x250] ;  /* 0x0000940000047ab9 */ /* 0x000fe20000000a00 */
[----:B------:R-:W-:Y:S01]  /*16e40*/  ULEA UR9, -UR9, URZ, 0x7 ;  /* 0x0000003f09097291 */ /* 0x000fe2000f8e393f */
[----:B------:R-:W-:Y:S01]  /*16e50*/  IMAD.MOV.U32 R117, RZ, RZ, R0 ;  /* 0x000000ffff757224 */ /* 0x000fe200078e0000 */
[----:B------:R-:W-:Y:S01]  /*16e60*/  USHF.L.U64.HI UR14, UR4, 0x6, UR5 ;  /* 0x00000006040e7899 */ /* 0x000fe20008010205 */
[----:B------:R-:W-:Y:S01]  /*16e70*/  IMAD.MOV.U32 R119, RZ, RZ, R2 ;  /* 0x000000ffff777224 */ /* 0x000fe200078e0002 */
[----:B------:R-:W-:Y:S02]  /*16e80*/  USHF.L.U32 UR13, UR4, 0x6, URZ ;  /* 0x00000006040d7899 */ /* 0x000fe4000800063f */
[----:B------:R-:W-:Y:S01]  /*16e90*/  USHF.R.S32.HI UR4, URZ, 0x1f, UR9 ;  /* 0x0000001f3f047899 */ /* 0x000fe20008011409 */
[----:B------:R-:W-:Y:S01]  /*16ea0*/  MOV R160, UR9 ;  /* 0x0000000900a07c02 */ /* 0x000fe20008000f00 */
[----:B------:R-:W-:Y:S01]  /*16eb0*/  ULDC UR11, c[0x0][0x248] ;  /* 0x00009200000b7ab9 */ /* 0x000fe20000000800 */
[----:B------:R-:W-:Y:S01]  /*16ec0*/  ULDC UR8, c[0x0][0x24c] ;  /* 0x0000930000087ab9 */ /* 0x000fe20000000800 */
[----:B------:R-:W-:-:S02]  /*16ed0*/  USHF.L.U32 UR5, UR11, 0x6, URZ ;  /* 0x000000060b057899 */ /* 0x000fc4000800063f */
[----:B------:R-:W-:Y:S01]  /*16ee0*/  MOV R159, UR4 ;  /* 0x00000004009f7c02 */ /* 0x000fe20008000f00 */
[----:B------:R-:W-:Y:S01]  /*16ef0*/  USHF.L.U64.HI UR8, UR11, 0x6, UR8 ;  /* 0x000000060b087899 */ /* 0x000fe20008010208 */
[----:B------:R-:W-:Y:S01]  /*16f00*/  ULDC UR12, c[0x0][0x39c] ;  /* 0x0000e700000c7ab9 */ /* 0x000fe20000000800 */
[----:B------:R-:W-:-:S10]  /*16f10*/  ULDC UR4, c[0x0][0x2ec] ;  /* 0x0000bb0000047ab9 */ /* 0x000fd40000000800 */
.L_x_2196:
        /* <DEDUP_REMOVED lines=66> */
.L_x_2193:
        /* <DEDUP_REMOVED lines=25> */
[----:B------:R-:W1:Y:S06]  /*174d0*/  LDSM.16.M88.4 R8, [R146+0x3000] ;  /* 0x003000009208783b */ /* 0x000e6c0000000200 */
[----:B------:R-:W3:Y:S06]  /*174e0*/  LDSM.16.M88.4 R16, [R146+0x3400] ;  /* 0x003400009210783b */ /* 0x000eec0000000200 */
[----:B------:R-:W4:Y:S06]  /*174f0*/  LDSM.16.M88.4 R24, [R146+0x3800] ;  /* 0x003800009218783b */ /* 0x000f2c0000000200 */
[----:B------:R-:W5:Y:S06]  /*17500*/  LDSM.16.M88.4 R32, [R146+0x3c00] ;  /* 0x003c00009220783b */ /* 0x000f6c0000000200 */
[----:B------:R-:W0:Y:S06]  /*17510*/  LDGDEPBAR ;  /* 0x00000000000079af */ /* 0x000e2c0000000000 */
[----:B------:R-:W2:Y:S06]  /*17520*/  LDSM.16.M88.4 R40, [R146+0x4000] ;  /* 0x004000009228783b */ /* 0x000eac0000000200 */
[----:B------:R-:W2:Y:S01]  /*17530*/  LDSM.16.M88.4 R48, [R146+0x4400] ;  /* 0x004400009230783b */ /* 0x000ea20000000200 */
        /* <DEDUP_REMOVED lines=12> */
[C---:B-----5:R-:W-:Y:S05]  /*17600*/  HMMA.16816.F32 R28, R64.reuse, R32, RZ ;  /* 0x00000020401c723c */ /* 0x060fea00000018ff */
[----:B------:R-:W-:Y:S01]  /*17610*/  LDSM.16.M88.4 R140, [R118+0x4000] ;  /* 0x00400000768c783b */ /* 0x000fe20000000200 */
[C---:B------:R-:W-:Y:S06]  /*17620*/  HMMA.16816.F32 R32, R64.reuse, R34, RZ ;  /* 0x000000224020723c */ /* 0x040fec00000018ff */
[C---:B--2---:R-:W-:Y:S06]  /*17630*/  HMMA.16816.F32 R36, R64.reuse, R40, RZ ;  /* 0x000000284024723c */ /* 0x044fec00000018ff */
        /* <DEDUP_REMOVED lines=19> */
[----:B------:R-:W-:Y:S05]  /*17770*/  LDSM.16.M88.4 R136, [R147+0x1000] ;  /* 0x001000009388783b */ /* 0x000fea0000000200 */
[C---:B------:R-:W-:Y:S06]  /*17780*/  HMMA.16816.F32 R36, R124.reuse, R140, R36 ;  /* 0x0000008c7c24723c */ /* 0x040fec0000001824 */
[C---:B------:R-:W-:Y:S01]  /*17790*/  HMMA.16816.F32 R40, R124.reuse, R142, R40 ;  /* 0x0000008e7c28723c */ /* 0x040fe20000001828 */
[----:B------:R-:W4:Y:S05]  /*177a0*/  LDSM.16.M88.4 R140, [R146+0x5000] ;  /* 0x00500000928c783b */ /* 0x000f2a0000000200 */
        /* <DEDUP_REMOVED lines=8> */
[----:B------:R-:W3:Y:S05]  /*17830*/  LDSM.16.M88.4 R124, [R146+0x5c00] ;  /* 0x005c0000927c783b */ /* 0x000eea0000000200 */
[C---:B----4-:R-:W-:Y:S01]  /*17840*/  HMMA.16816.F32 R4, R136.reuse, R140, R4 ;  /* 0x0000008c8804723c */ /* 0x050fe20000001804 */
[----:B------:R-:W4:Y:S05]  /*17850*/  LDSM.16.M88.4 R132, [R146+0x6000] ;  /* 0x006000009284783b */ /* 0x000f2a0000000200 */
[C---:B------:R-:W-:Y:S01]  /*17860*/  HMMA.16816.F32 R8, R136.reuse, R142, R8 ;  /* 0x0000008e8808723c */ /* 0x040fe20000001808 */
[----:B------:R-:W5:Y:S05]  /*17870*/  LDSM.16.M88.4 R140, [R146+0x6400] ;  /* 0x00640000928c783b */ /* 0x000f6a0000000200 */
        /* <DEDUP_REMOVED lines=11> */
[----:B------:R-:W3:Y:S05]  /*17930*/  LDSM.16.M88.4 R132, [R118+0x5000] ;  /* 0x005000007684783b */ /* 0x000eea0000000200 */
[C---:B-----5:R-:W-:Y:S06]  /*17940*/  HMMA.16816.F32 R44, R136.reuse, R140, R44 ;  /* 0x0000008c882c723c */ /* 0x060fec000000182c */
[C---:B------:R-:W-:Y:S01]  /*17950*/  HMMA.16816.F32 R48, R136.reuse, R142, R48 ;  /* 0x0000008e8830723c */ /* 0x040fe20000001830 */
[----:B------:R-:W4:Y:S05]  /*17960*/  LDSM.16.M88.4 R140, [R118+0x5400] ;  /* 0x00540000768c783b */ /* 0x000f2a0000000200 */
[C---:B--2---:R-:W-:Y:S06]  /*17970*/  HMMA.16816.F32 R52, R136.reuse, R128, R52 ;  /* 0x000000808834723c */ /* 0x044fec0000001834 */
[C---:B------:R-:W-:Y:S01]  /*17980*/  HMMA.16816.F32 R56, R136.reuse, R130, R56 ;  /* 0x000000828838723c */ /* 0x040fe20000001838 */
[----:B------:R-:W2:Y:S05]  /*17990*/  LDSM.16.M88.4 R128, [R118+0x5800] ;  /* 0x005800007680783b */ /* 0x000eaa0000000200 */
[C---:B-1----:R-:W-:Y:S06]  /*179a0*/  HMMA.16816.F32 R60, R136.reuse, R120, R60 ;  /* 0x00000078883c723c */ /* 0x042fec000000183c */
[----:B------:R-:W-:Y:S01]  /*179b0*/  HMMA.16816.F32 R64, R136, R122, R64 ;  /* 0x0000007a8840723c */ /* 0x000fe20000001840 */
[----:B------:R-:W1:Y:S05]  /*179c0*/  LDSM.16.M88.4 R120, [R118+0x5c00] ;  /* 0x005c00007678783b */ /* 0x000e6a0000000200 */
[C---:B---3--:R-:W-:Y:S01]  /*179d0*/  HMMA.16816.F32 R4, R124.reuse, R132, R4 ;  /* 0x000000847c04723c */ /* 0x048fe20000001804 */
[----:B------:R-:W-:Y:S05]  /*179e0*/  LDSM.16.M88.4 R136, [R118+0x6400] ;  /* 0x006400007688783b */ /* 0x000fea0000000200 */
[C---:B------:R-:W-:Y:S01]  /*179f0*/  HMMA.16816.F32 R8, R124.reuse, R134, R8 ;  /* 0x000000867c08723c */ /* 0x040fe20000001808 */
[----:B------:R-:W3:Y:S05]  /*17a00*/  LDSM.16.M88.4 R132, [R118+0x6000] ;  /* 0x006000007684783b */ /* 0x000eea0000000200 */
[C---:B----4-:R-:W-:Y:S06]  /*17a10*/  HMMA.16816.F32 R12, R124.reuse, R140, R12 ;  /* 0x0000008c7c0c723c */ /* 0x050fec000000180c */
[C---:B------:R-:W-:Y:S01]  /*17a20*/  HMMA.16816.F32 R16, R124.reuse, R142, R16 ;  /* 0x0000008e7c10723c */ /* 0x040fe20000001810 */
[----:B------:R-:W4:Y:S05]  /*17a30*/  LDSM.16.M88.4 R140, [R118+0x6800] ;  /* 0x00680000768c783b */ /* 0x000f2a0000000200 */
        /* <DEDUP_REMOVED lines=9> */
[C---:B------:R-:W-:Y:S06]  /*17ad0*/  HMMA.16816.F32 R44, R124.reuse, R136, R44 ;  /* 0x000000887c2c723c */ /* 0x040fec000000182c */
[C---:B------:R-:W-:Y:S01]  /*17ae0*/  HMMA.16816.F32 R48, R124.reuse, R138, R48 ;  /* 0x0000008a7c30723c */ /* 0x040fe20000001830 */
[----:B------:R-:W3:Y:S05]  /*17af0*/  LDSM.16.M88.4 R136, [R146+0x7400] ;  /* 0x007400009288783b */ /* 0x000eea0000000200 */
[C---:B----4-:R-:W-:Y:S06]  /*17b00*/  HMMA.16816.F32 R52, R124.reuse, R140, R52 ;  /* 0x0000008c7c34723c */ /* 0x050fec0000001834 */
[C---:B------:R-:W-:Y:S01]  /*17b10*/  HMMA.16816.F32 R56, R124.reuse, R142, R56 ;  /* 0x0000008e7c38723c */ /* 0x040fe20000001838 */
[----:B------:R-:W4:Y:S05]  /*17b20*/  LDSM.16.M88.4 R140, [R146+0x7800] ;  /* 0x00780000928c783b */ /* 0x000f2a0000000200 */
[C---:B--2---:R-:W-:Y:S06]  /*17b30*/  HMMA.16816.F32 R60, R124.reuse, R128, R60 ;  /* 0x000000807c3c723c */ /* 0x044fec000000183c */
[----:B------:R-:W-:Y:S01]  /*17b40*/  HMMA.16816.F32 R64, R124, R130, R64 ;  /* 0x000000827c40723c */ /* 0x000fe20000001840 */
[----:B------:R-:W2:Y:S05]  /*17b50*/  LDSM.16.M88.4 R124, [R146+0x7c00] ;  /* 0x007c0000927c783b */ /* 0x000eaa0000000200 */
[C---:B-1----:R-:W-:Y:S01]  /*17b60*/  HMMA.16816.F32 R4, R120.reuse, R132, R4 ;  /* 0x000000847804723c */ /* 0x042fe20000001804 */
[----:B------:R-:W1:Y:S05]  /*17b70*/  LDSM.16.M88.4 R128, [R146+0x8000] ;  /* 0x008000009280783b */ /* 0x000e6a0000000200 */
        /* <DEDUP_REMOVED lines=14> */
[C---:B--2---:R-:W-:Y:S06]  /*17c60*/  HMMA.16816.F32 R44, R120.reuse, R124, R44 ;  /* 0x0000007c782c723c */ /* 0x044fec000000182c */
[C---:B------:R-:W-:Y:S06]  /*17c70*/  HMMA.16816.F32 R48, R120.reuse, R126, R48 ;  /* 0x0000007e7830723c */ /* 0x040fec0000001830 */
        /* <DEDUP_REMOVED lines=11> */
[----:B------:R-:W-:Y:S02]  /*17d30*/  FMUL.FTZ R127, R7, UR12 ;  /* 0x0000000c077f7c20 */ /* 0x000fe40008410000 */
[----:B------:R-:W1:Y:S01]  /*17d40*/  LDSM.16.M88.4 R4, [R118+0x7800] ;  /* 0x007800007604783b */ /* 0x000e620000000200 */
[----:B------:R-:W3:Y:S01]  /*17d50*/  MUFU.TANH R186, R186 ;  /* 0x000000ba00ba7308 */ /* 0x000ee20000002400 */
[----:B------:R-:W-:Y:S01]  /*17d60*/  FMUL.FTZ R8, R8, UR12 ;  /* 0x0000000c08087c20 */ /* 0x000fe20008410000 */
[----:B------:R-:W-:Y:S01]  /*17d70*/  FMUL.FTZ R9, R9, UR12 ;  /* 0x0000000c09097c20 */ /* 0x000fe20008410000 */
[----:B------:R-:W-:Y:S01]  /*17d80*/  FMUL.FTZ R10, R10, UR12 ;  /* 0x0000000c0a0a7c20 */ /* 0x000fe20008410000 */
[----:B------:R-:W-:Y:S01]  /*17d90*/  FMUL.FTZ R11, R11, UR12 ;  /* 0x0000000c0b0b7c20 */ /* 0x000fe20008410000 */
[C---:B--2---:R-:W-:Y:S05]  /*17da0*/  HMMA.16816.F32 R12, R128.reuse, R120, R12 ;  /* 0x00000078800c723c */ /* 0x044fea000000180c */
[----:B------:R-:W2:Y:S01]  /*17db0*/  MUFU.TANH R135, R8 ;  /* 0x0000000800877308 */ /* 0x000ea20000002400 */
[C---:B------:R-:W-:Y:S09]  /*17dc0*/  HMMA.16816.F32 R16, R128.reuse, R122, R16 ;  /* 0x0000007a8010723c */ /* 0x040ff20000001810 */
[----:B------:R-:W4:Y:S10]  /*17dd0*/  MUFU.TANH R133, R9 ;  /* 0x0000000900857308 */ /* 0x000f340000002400 */
[----:B------:R-:W2:Y:S01]  /*17de0*/  MUFU.TANH R252, R10 ;  /* 0x0000000a00fc7308 */ /* 0x000ea20000002400 */
[----:B------:R-:W-:Y:S01]  /*17df0*/  FMUL.FTZ R12, R12, UR12 ;  /* 0x0000000c0c0c7c20 */ /* 0x000fe20008410000 */
[----:B------:R-:W-:Y:S01]  /*17e00*/  FMUL.FTZ R13, R13, UR12 ;  /* 0x0000000c0d0d7c20 */ /* 0x000fe20008410000 */
[----:B------:R-:W-:Y:S07]  /*17e10*/  FMUL.FTZ R14, R14, UR12 ;  /* 0x0000000c0e0e7c20 */ /* 0x000fee0008410000 */
[----:B------:R5:W2:Y:S01]  /*17e20*/  MUFU.TANH R137, R11 ;  /* 0x0000000b00897308 */ /* 0x000aa20000002400 */
[----:B------:R-:W-:Y:S01]  /*17e30*/  FMUL.FTZ R15, R15, UR12 ;  /* 0x0000000c0f0f7c20 */ /* 0x000fe20008410000 */
[----:B------:R-:W-:Y:S01]  /*17e40*/  FMUL.FTZ R16, R16, UR12 ;  /* 0x0000000c10107c20 */ /* 0x000fe20008410000 */
[----:B------:R-:W-:Y:S01]  /*17e50*/  FMUL.FTZ R17, R17, UR12 ;  /* 0x0000000c11117c20 */ /* 0x000fe20008410000 */
[----:B------:R-:W-:Y:S01]  /*17e60*/  FMUL.FTZ R18, R18, UR12 ;  /* 0x0000000c12127c20 */ /* 0x000fe20008410000 */
[----:B------:R-:W-:Y:S01]  /*17e70*/  FMUL.FTZ R19, R19, UR12 ;  /* 0x0000000c13137c20 */ /* 0x000fe20008410000 */
[C---:B-1----:R-:W-:Y:S04]  /*17e80*/  HMMA.16816.F32 R20, R128.reuse, R4, R20 ;  /* 0x000000048014723c */ /* 0x042fe80000001814 */
[----:B------:R-:W1:Y:S02]  /*17e90*/  MUFU.TANH R140, R140 ;  /* 0x0000008c008c7308 */ /* 0x000e640000002400 */
        /* <DEDUP_REMOVED lines=84> */
[----:B----4-:R-:W-:Y:S01]  /*183e0*/  FMUL.FTZ R52, R66, UR12 ;  /* 0x0000000c42347c20 */ /* 0x010fe20008410000 */
        /* <DEDUP_REMOVED lines=57> */
[-C--:B------:R-:W-:Y:S05]  /*18780*/  LOP3.LUT R9, R9, R0.reuse, RZ, 0x3c, !PT ;  /* 0x0000000009097212 */ /* 0x080fea00078e3cff */
[----:B------:R-:W2:Y:S01]  /*18790*/  F2I.FTZ.U32.TRUNC.NTZ R13, R12 ;  /* 0x0000000c000d7305 */ /* 0x000ea2000021f000 */
[----:B------:R-:W-:Y:S02]  /*187a0*/  ISETP.GE.AND P0, PT, R9, RZ, PT ;  /* 0x000000ff0900720c */ /* 0x000fe40003f06270 */
[----:B------:R-:W-:Y:S01]  /*187b0*/  LOP3.LUT R9, RZ, R0, RZ, 0x33, !PT ;  /* 0x00000000ff097212 */ /* 0x000fe200078e33ff */
        /* <DEDUP_REMOVED lines=19> */
[----:B------:R-:W2:Y:S07]  /*188f0*/  LDC R2, c[0x0][0x24c] ;  /* 0x00009300ff027b82 */ /* 0x000eae0000000800 */
        /* <DEDUP_REMOVED lines=26> */
.L_x_2195:
        /* <DEDUP_REMOVED lines=24> */
.L_x_2194:
[----:B--2---:R-:W-:Y:S01]  /*18c20*/  FMNMX.FTZ R5, R186, R119, !PT ;  /* 0x00000077ba057209 */ /* 0x004fe20007810000 */
[----:B------:R-:W-:Y:S01]  /*18c30*/  LDSM.16.MT88.4 R16, [R144+0x9000] ;  /* 0x009000009010783b */ /* 0x000fe20000004200 */
[----:B-1----:R-:W-:Y:S02]  /*18c40*/  FMNMX.FTZ R2, R126, R117, !PT ;  /* 0x000000757e027209 */ /* 0x002fe40007810000 */
[----:B------:R-:W-:Y:S02]  /*18c50*/  FMNMX.FTZ R0, R140, R5, !PT ;  /* 0x000000058c007209 */ /* 0x000fe40007810000 */
[----:B------:R-:W-:Y:S02]  /*18c60*/  FMNMX.FTZ R7, R127, R2, !PT ;  /* 0x000000027f077209 */ /* 0x000fe40007810000 */
[----:B------:R-:W-:Y:S01]  /*18c70*/  FMNMX.FTZ R0, R135, R0, !PT ;  /* 0x0000000087007209 */ /* 0x000fe20007810000 */
[----:B------:R-:W-:Y:S03]  /*18c80*/  LDSM.16.MT88.4 R24, [R116+0x9000] ;  /* 0x009000007418783b */ /* 0x000fe60000004200 */
        /* <DEDUP_REMOVED lines=83> */
[--C-:B------:R-:W-:Y:S01]  /*191c0*/  FFMA.FTZ R129, R140, UR4, -R125.reuse ;  /* 0x000000048c817c23 */ /* 0x100fe2000801087d */
[----:B------:R-:W-:Y:S01]  /*191d0*/  FMUL.FTZ R53, R4, UR4 ;  /* 0x0000000404357c20 */ /* 0x000fe20008410000 */
[--C-:B------:R-:W-:Y:S01]  /*191e0*/  FFMA.FTZ R140, R135, UR4, -R125.reuse ;  /* 0x00000004878c7c23 */ /* 0x100fe2000801087d */
[----:B------:R-:W-:Y:S01]  /*191f0*/  FFMA.FTZ R123, R133, UR4, -R125 ;  /* 0x00000004857b7c23 */ /* 0x000fe2000801087d */
[--C-:B------:R-:W-:Y:S01]  /*19200*/  FFMA.FTZ R186, R126, UR4, -R55.reuse ;  /* 0x000000047eba7c23 */ /* 0x100fe20008010837 */
[--C-:B------:R-:W-:Y:S01]  /*19210*/  FFMA.FTZ R127, R127, UR4, -R55.reuse ;  /* 0x000000047f7f7c23 */ /* 0x100fe20008010837 */
[--C-:B------:R-:W-:Y:S01]  /*19220*/  FFMA.FTZ R126, R252, UR4, -R55.reuse ;  /* 0x00000004fc7e7c23 */ /* 0x100fe20008010837 */
[--C-:B------:R-:W-:Y:S01]  /*19230*/  FFMA.FTZ R117, R137, UR4, -R55.reuse ;  /* 0x0000000489757c23 */ /* 0x100fe20008010837 */
[----:B------:R-:W1:Y:S01]  /*19240*/  MUFU.EX2 R54, R54 ;  /* 0x0000003600367308 */ /* 0x000e620000000800 */
[----:B------:R-:W-:Y:S01]  /*19250*/  FFMA.FTZ R246, R246, UR4, -R55 ;  /* 0x00000004f6f67c23 */ /* 0x000fe20008010837 */
[----:B------:R-:W-:Y:S01]  /*19260*/  FFMA.FTZ R250, R250, UR4, -R125 ;  /* 0x00000004fafa7c23 */ /* 0x000fe2000801087d */
[----:B------:R-:W-:Y:S01]  /*19270*/  FFMA.FTZ R244, R244, UR4, -R55 ;  /* 0x00000004f4f47c23 */ /* 0x000fe20008010837 */
[----:B------:R-:W-:Y:S01]  /*19280*/  FFMA.FTZ R238, R238, UR4, -R125 ;  /* 0x00000004eeee7c23 */ /* 0x000fe2000801087d */
[----:B------:R-:W-:Y:S01]  /*19290*/  FFMA.FTZ R240, R240, UR4, -R55 ;  /* 0x00000004f0f07c23 */ /* 0x000fe20008010837 */
[--C-:B------:R-:W-:Y:S01]  /*192a0*/  FFMA.FTZ R133, R208, UR4, -R125.reuse ;  /* 0x00000004d0857c23 */ /* 0x100fe2000801087d */
        /* <DEDUP_REMOVED lines=34> */
[----:B------:R-:W-:Y:S01]  /*194d0*/  FMUL.FTZ R41, R54, R77 ;  /* 0x0000004d36297220 */ /* 0x000fe20000410000 */
[C---:B------:R-:W-:Y:S01]  /*194e0*/  FMUL.FTZ R42, R53.reuse, R78 ;  /* 0x0000004e352a7220 */ /* 0x040fe20000410000 */
[C---:B------:R-:W-:Y:S01]  /*194f0*/  FMUL.FTZ R43, R53.reuse, R79 ;  /* 0x0000004f352b7220 */ /* 0x040fe20000410000 */
[--C-:B------:R-:W-:Y:S01]  /*19500*/  FFMA.FTZ R87, R242, UR4, -R125.reuse ;  /* 0x00000004f2577c23 */ /* 0x100fe2000801087d */
[----:B------:R-:W2:Y:S01]  /*19510*/  LDSM.16.MT88.4 R76, [R116+0x9400] ;  /* 0x00940000744c783b */ /* 0x000ea20000004200 */
[C---:B------:R-:W-:Y:S01]  /*19520*/  FMUL.FTZ R48, R54.reuse, R68 ;  /* 0x0000004436307220 */ /* 0x040fe20000410000 */
[----:B------:R-:W-:Y:S03]  /*19530*/  FMUL.FTZ R49, R54, R69 ;  /* 0x0000004536317220 */ /* 0x000fe60000410000 */
[----:B------:R-:W3:Y:S01]  /*19540*/  MUFU.EX2 R186, R186 ;  /* 0x000000ba00ba7308 */ /* 0x000ee20000000800 */
[C---:B------:R-:W-:Y:S01]  /*19550*/  FMUL.FTZ R50, R53.reuse, R70 ;  /* 0x0000004635327220 */ /* 0x040fe20000410000 */
[----:B------:R-:W-:Y:S01]  /*19560*/  FMUL.FTZ R51, R53, R71 ;  /* 0x0000004735337220 */ /* 0x000fe20000410000 */
[----:B------:R-:W-:Y:S01]  /*19570*/  FFMA.FTZ R84, R234, UR4, -R125 ;  /* 0x00000004ea547c23 */ /* 0x000fe2000801087d */
[----:B------:R-:W-:Y:S01]  /*19580*/  FFMA.FTZ R86, R230, UR4, -R55 ;  /* 0x00000004e6567c23 */ /* 0x000fe20008010837 */
[----:B------:R-:W4:Y:S01]  /*19590*/  LDSM.16.MT88.4 R68, [R144+0xb400] ;  /* 0x00b400009044783b */ /* 0x000f220000004200 */
[--C-:B------:R-:W-:Y:S01]  /*195a0*/  FFMA.FTZ R106, R210, UR4, -R125.reuse ;  /* 0x00000004d26a7c23 */ /* 0x100fe2000801087d */
[--C-:B------:R-:W-:Y:S03]  /*195b0*/  FFMA.FTZ R143, R184, UR4, -R125.reuse ;  /* 0x00000004b88f7c23 */ /* 0x100fe6000801087d */
[----:B------:R-:W-:Y:S01]  /*195c0*/  MUFU.EX2 R140, R140 ;  /* 0x0000008c008c7308 */ /* 0x000fe20000000800 */
[----:B-1----:R-:W-:Y:S01]  /*195d0*/  F2FP.F16.F32.PACK_AB R56, R129, R131 ;  /* 0x000000838138723e */ /* 0x002fe200000000ff */
[----:B------:R-:W-:Y:S01]  /*195e0*/  FFMA.FTZ R182, R182, UR4, -R125 ;  /* 0x00000004b6b67c23 */ /* 0x000fe2000801087d */
[--C-:B------:R-:W-:Y:S01]  /*195f0*/  FFMA.FTZ R163, R180, UR4, -R55.reuse ;  /* 0x00000004b4a37c23 */ /* 0x100fe20008010837 */
[----:B------:R-:W-:Y:S01]  /*19600*/  FFMA.FTZ R178, R178, UR4, -R55 ;  /* 0x00000004b2b27c23 */ /* 0x000fe20008010837 */
[----:B------:R-:W-:Y:S01]  /*19610*/  LDSM.16.MT88.4 R108, [R144+0xac00] ;  /* 0x00ac0000906c783b */ /* 0x000fe20000004200 */
[--C-:B------:R-:W-:Y:S01]  /*19620*/  FFMA.FTZ R165, R176, UR4, -R125.reuse ;  /* 0x00000004b0a57c23 */ /* 0x100fe2000801087d */
[----:B------:R-:W-:Y:S03]  /*19630*/  FFMA.FTZ R174, R174, UR4, -R125 ;  /* 0x00000004aeae7c23 */ /* 0x000fe6000801087d */
[----:B------:R-:W1:Y:S01]  /*19640*/  MUFU.EX2 R123, R123 ;  /* 0x0000007b007b7308 */ /* 0x000e620000000800 */
[----:B---3--:R-:W-:Y:S01]  /*19650*/  F2FP.F16.F32.PACK_AB R57, R127, R186 ;  /* 0x000000ba7f39723e */ /* 0x008fe200000000ff */
[----:B------:R-:W-:Y:S01]  /*19660*/  FFMA.FTZ R186, R53, R162, R186 ;  /* 0x000000a235ba7223 */ /* 0x000fe200000100ba */
[--C-:B------:R-:W-:Y:S01]  /*19670*/  FFMA.FTZ R167, R172, UR4, -R55.reuse ;  /* 0x00000004aca77c23 */ /* 0x100fe20008010837 */
[--C-:B------:R-:W-:Y:S01]  /*19680*/  FFMA.FTZ R170, R170, UR4, -R55.reuse ;  /* 0x00000004aaaa7c23 */ /* 0x100fe20008010837 */
[--C-:B------:R-:W-:Y:S01]  /*19690*/  FFMA.FTZ R96, R222, UR4, -R55.reuse ;  /* 0x00000004de607c23 */ /* 0x100fe20008010837 */
[----:B------:R-:W-:Y:S01]  /*196a0*/  FFMA.FTZ R97, R220, UR4, -R55 ;  /* 0x00000004dc617c23 */ /* 0x000fe20008010837 */
[--C-:B------:R-:W-:Y:S03]  /*196b0*/  FFMA.FTZ R98, R218, UR4, -R125.reuse ;  /* 0x00000004da627c23 */ /* 0x100fe6000801087d */
[----:B------:R-:W3:Y:S01]  /*196c0*/  MUFU.EX2 R117, R117 ;  /* 0x0000007500757308 */ /* 0x000ee20000000800 */
[----:B------:R-:W-:Y:S01]  /*196d0*/  FFMA.FTZ R99, R216, UR4, -R125 ;  /* 0x00000004d8637c23 */ /* 0x000fe2000801087d */
[--C-:B------:R-:W-:Y:S01]  /*196e0*/  FFMA.FTZ R104, R214, UR4, -R55.reuse ;  /* 0x00000004d6687c23 */ /* 0x100fe20008010837 */
        /* <DEDUP_REMOVED lines=8> */
[--C-:B------:R-:W-:Y:S01]  /*19770*/  FFMA.FTZ R134, R134, UR4, -R55.reuse ;  /* 0x0000000486867c23 */ /* 0x100fe20008010837 */
[----:B------:R-:W-:Y:S01]  /*19780*/  FFMA.FTZ R171, R132, UR4, -R55 ;  /* 0x0000000484ab7c23 */ /* 0x000fe20008010837 */
[----:B------:R-:W-:Y:S01]  /*19790*/  FFMA.FTZ R128, R128, UR4, -R125 ;  /* 0x0000000480807c23 */ /* 0x000fe2000801087d */
[----:B------:R-:W-:Y:S01]  /*197a0*/  FFMA.FTZ R124, R124, UR4, -R55 ;  /* 0x000000047c7c7c23 */ /* 0x000fe20008010837 */
[----:B------:R-:W-:Y:S03]  /*197b0*/  FFMA.FTZ R121, R121, UR4, -R125 ;  /* 0x0000000479797c23 */ /* 0x000fe6000801087d */
[----:B------:R-:W-:Y:S01]  /*197c0*/  MUFU.EX2 R87, R87 ;  /* 0x0000005700577308 */ /* 0x000fe20000000800 */
[----:B---3--:R-:W-:Y:S01]  /*197d0*/  F2FP.F16.F32.PACK_AB R59, R117, R126 ;  /* 0x0000007e753b723e */ /* 0x008fe200000000ff */
[----:B------:R-:W-:Y:S01]  /*197e0*/  FFMA.FTZ R52, R52, UR4, -R55 ;  /* 0x0000000434347c23 */ /* 0x000fe20008010837 */
[----:B------:R-:W-:Y:S01]  /*197f0*/  FFMA.FTZ R131, R54, R161, R131 ;  /* 0x000000a136837223 */ /* 0x000fe20000010083 */
[----:B------:R-:W-:Y:S01]  /*19800*/  FFMA.FTZ R161, R164, UR4, -R55 ;  /* 0x00000004a4a17c23 */ /* 0x000fe20008010837 */
[----:B------:R-:W-:Y:S02]  /*19810*/  ISETP.GT.AND P0, PT, R153, 0x1, PT ;  /* 0x000000019900780c */ /* 0x000fe40003f04270 */
[----:B------:R-:W-:Y:S01]  /*19820*/  FADD.FTZ R131, R129, R131 ;  /* 0x0000008381837221 */ /* 0x000fe20000010000 */
[C---:B------:R-:W-:Y:S02]  /*19830*/  HMMA.16816.F32 R4, R56.reuse, R16, R4 ;  /* 0x000000103804723c */ /* 0x040fe40000001804 */
[----:B------:R-:W-:Y:S03]  /*19840*/  MUFU.EX2 R84, R84 ;  /* 0x0000005400547308 */ /* 0x000fe60000000800 */
[----:B------:R-:W-:Y:S01]  /*19850*/  FADD.FTZ R140, R140, R131 ;  /* 0x000000838c8c7221 */ /* 0x000fe20000010000 */
[C---:B------:R-:W-:Y:S06]  /*19860*/  HMMA.16816.F32 R8, R56.reuse, R18, R8 ;  /* 0x000000123808723c */ /* 0x040fec0000001808 */
[----:B------:R-:W-:Y:S01]  /*19870*/  MUFU.EX2 R86, R86 ;  /* 0x0000005600567308 */ /* 0x000fe20000000800 */
[C---:B------:R-:W-:Y:S01]  /*19880*/  FMUL.FTZ R16, R54.reuse, R100 ;  /* 0x0000006436107220 */ /* 0x040fe20000410000 */
[C---:B------:R-:W-:Y:S03]  /*19890*/  HMMA.16816.F32 R12, R56.reuse, R24, R12 ;  /* 0x00000018380c723c */ /* 0x040fe6000000180c */
[C---:B------:R-:W-:Y:S01]  /*198a0*/  FMUL.FTZ R17, R54.reuse, R101 ;  /* 0x0000006536117220 */ /* 0x040fe20000410000 */
[C---:B------:R-:W-:Y:S01]  /*198b0*/  FMUL.FTZ R18, R53.reuse, R102 ;  /* 0x0000006635127220 */ /* 0x040fe20000410000 */
[----:B------:R-:W-:Y:S03]  /*198c0*/  FMUL.FTZ R19, R53, R103 ;  /* 0x0000006735137220 */ /* 0x000fe60000410000 */
[----:B------:R-:W-:Y:S01]  /*198d0*/  MUFU.EX2 R106, R106 ;  /* 0x0000006a006a7308 */ /* 0x000fe20000000800 */
[----:B------:R-:W-:Y:S02]  /*198e0*/  LDSM.16.MT88.4 R100, [R116+0xac00] ;  /* 0x00ac00007464783b */ /* 0x000fe40000004200 */
[----:B------:R-:W-:Y:S01]  /*198f0*/  FADD.FTZ R140, R123, R140 ;  /* 0x0000008c7b8c7221 */ /* 0x000fe20000010000 */
[C---:B------:R-:W-:Y:S01]  /*19900*/  FMUL.FTZ R24, R54.reuse, R92 ;  /* 0x0000005c36187220 */ /* 0x040fe20000410000 */
[----:B------:R-:W-:Y:S01]  /*19910*/  FMUL.FTZ R25, R54, R93 ;  /* 0x0000005d36197220 */ /* 0x000fe20000410000 */
[C---:B------:R-:W-:Y:S04]  /*19920*/  HMMA.16816.F32 R16, R56.reuse, R26, R16 ;  /* 0x0000001a3810723c */ /* 0x040fe80000001810 */
[----:B------:R-:W-:Y:S01]  /*19930*/  MUFU.EX2 R93, R250 ;  /* 0x000000fa005d7308 */ /* 0x000fe20000000800 */
[----:B------:R-:W-:Y:S01]  /*19940*/  FFMA.FTZ R92, R248, UR4, -R125 ;  /* 0x00000004f85c7c23 */ /* 0x000fe2000801087d */
[----:B------:R-:W-:Y:S01]  /*19950*/  FFMA.FTZ R129, R122, UR4, -R55 ;  /* 0x000000047a817c23 */ /* 0x000fe20008010837 */
[C---:B------:R-:W-:Y:S07]  /*19960*/  HMMA.16816.F32 R20, R56.reuse, R28, R20 ;  /* 0x0000001c3814723c */ /* 0x040fee0000001814 */
[----:B------:R-:W-:Y:S01]  /*19970*/  MUFU.EX2 R92, R92 ;  /* 0x0000005c005c7308 */ /* 0x000fe20000000800 */
[C---:B------:R-:W-:Y:S03]  /*19980*/  FMUL.FTZ R26, R53.reuse, R94 ;  /* 0x0000005e351a7220 */ /* 0x040fe60000410000 */
[----:B------:R-:W-:Y:S01]  /*19990*/  FMUL.FTZ R27, R53, R95 ;  /* 0x0000005f351b7220 */ /* 0x000fe20000410000 */
[----:B------:R-:W-:Y:S01]  /*199a0*/  FADD.FTZ R95, R127, R186 ;  /* 0x000000ba7f5f7221 */ /* 0x000fe20000010000 */
[----:B------:R-:W-:Y:S03]  /*199b0*/  FMUL.FTZ R28, R54, R88 ;  /* 0x00000058361c7220 */ /* 0x000fe60000410000 */
[----:B------:R-:W-:Y:S01]  /*199c0*/  FADD.FTZ R126, R126, R95 ;  /* 0x0000005f7e7e7221 */ /* 0x000fe20000010000 */
[----:B------:R-:W1:Y:S01]  /*199d0*/  MUFU.EX2 R88, R244 ;  /* 0x000000f400587308 */ /* 0x000e620000000800 */
[C---:B------:R-:W-:Y:S03]  /*199e0*/  HMMA.16816.F32 R24, R56.reuse, R30, R24 ;  /* 0x0000001e3818723c */ /* 0x040fe60000001818 */
[----:B------:R-:W-:Y:S01]  /*199f0*/  FMUL.FTZ R29, R54, R89 ;  /* 0x00000059361d7220 */ /* 0x000fe20000410000 */
[----:B------:R-:W-:Y:S01]  /*19a00*/  FADD.FTZ R117, R117, R126 ;  /* 0x0000007e75757221 */ /* 0x000fe20000010000 */
[--C-:B------:R-:W-:Y:S01]  /*19a10*/  FFMA.FTZ R89, R224, UR4, -R125.reuse ;  /* 0x00000004e0597c23 */ /* 0x100fe2000801087d */
[----:B------:R-:W-:Y:S01]  /*19a20*/  FFMA.FTZ R127, R130, UR4, -R125 ;  /* 0x00000004827f7c23 */ /* 0x000fe2000801087d */
[C---:B------:R-:W-:Y:S01]  /*19a30*/  FMUL.FTZ R30, R53.reuse, R90 ;  /* 0x0000005a351e7220 */ /* 0x040fe20000410000 */
[C---:B------:R-:W-:Y:S01]  /*19a40*/  FMUL.FTZ R31, R53.reuse, R91 ;  /* 0x0000005b351f7220 */ /* 0x040fe20000410000 */
[----:B------:R-:W-:Y:S02]  /*19a50*/  MUFU.EX2 R133, R133 ;  /* 0x0000008500857308 */ /* 0x000fe40000000800 */
[----:B------:R-:W-:Y:S01]  /*19a60*/  FFMA.FTZ R91, R226, UR4, -R55 ;  /* 0x00000004e25b7c23 */ /* 0x000fe20008010837 */
[--C-:B------:R-:W-:Y:S03]  /*19a70*/  FFMA.FTZ R90, R228, UR4, -R125.reuse ;  /* 0x00000004e45a7c23 */ /* 0x100fe6000801087d */
        /* <DEDUP_REMOVED lines=9> */
[----:B------:R-:W3:Y:S01]  /*19b10*/  MUFU.EX2 R80, R238 ;  /* 0x000000ee00507308 */ /* 0x000ee20000000800 */
[--C-:B------:R-:W-:Y:S01]  /*19b20*/  FFMA.FTZ R82, R236, UR4, -R55.reuse ;  /* 0x00000004ec527c23 */ /* 0x100fe20008010837 */
[----:B------:R-:W-:Y:S01]  /*19b30*/  FFMA.FTZ R55, R3, UR4, -R55 ;  /* 0x0000000403377c23 */ /* 0x000fe20008010837 */
[C---:B------:R-:W-:Y:S07]  /*19b40*/  HMMA.16816.F32 R36, R56.reuse, R44, R36 ;  /* 0x0000002c3824723c */ /* 0x040fee0000001824 */
[----:B------:R-:W-:Y:S01]  /*19b50*/  MUFU.EX2 R83, R83 ;  /* 0x0000005300537308 */ /* 0x000fe20000000800 */
[C---:B------:R-:W-:Y:S03]  /*19b60*/  HMMA.16816.F32 R40, R56.reuse, R46, R40 ;  /* 0x0000002e3828723c */ /* 0x040fe60000001828 */
[C---:B------:R-:W-:Y:S01]  /*19b70*/  FMUL.FTZ R44, R54.reuse, R72 ;  /* 0x00000048362c7220 */ /* 0x040fe20000410000 */
[----:B------:R-:W-:Y:S03]  /*19b80*/  FMUL.FTZ R45, R54, R73 ;  /* 0x00000049362d7220 */ /* 0x000fe60000410000 */
[C---:B------:R-:W-:Y:S01]  /*19b90*/  FMUL.FTZ R46, R53.reuse, R74 ;  /* 0x0000004a352e7220 */ /* 0x040fe20000410000 */
[----:B------:R-:W-:Y:S01]  /*19ba0*/  FMUL.FTZ R47, R53, R75 ;  /* 0x0000004b352f7220 */ /* 0x000fe20000410000 */
[----:B------:R-:W-:Y:S01]  /*19bb0*/  MUFU.EX2 R81, R240 ;  /* 0x000000f000517308 */ /* 0x000fe20000000800 */
[----:B------:R-:W-:Y:S01]  /*19bc0*/  LDSM.16.MT88.4 R72, [R116+0xd400] ;  /* 0x00d400007448783b */ /* 0x000fe20000004200 */
[--C-:B------:R-:W-:Y:S01]  /*19bd0*/  FFMA.FTZ R53, R168, UR4, -R125.reuse ;  /* 0x00000004a8357c23 */ /* 0x100fe2000801087d */
[--C-:B------:R-:W-:Y:S01]  /*19be0*/  FFMA.FTZ R54, R166, UR4, -R125.reuse ;  /* 0x00000004a6367c23 */ /* 0x100fe2000801087d */
[----:B------:R-:W-:Y:S02]  /*19bf0*/  FFMA.FTZ R125, R120, UR4, -R125 ;  /* 0x00000004787d7c23 */ /* 0x000fe4000801087d */
[C---:B------:R-:W-:Y:S04]  /*19c00*/  HMMA.16816.F32 R44, R56.reuse, R60, R44 ;  /* 0x0000003c382c723c */ /* 0x040fe8000000182c */
[----:B------:R-:W5:Y:S02]  /*19c10*/  MUFU.EX2 R82, R82 ;  /* 0x0000005200527308 */ /* 0x000f640000000800 */
[----:B------:R-:W-:Y:S01]  /*19c20*/  HMMA.16816.F32 R48, R56, R62, R48 ;  /* 0x0000003e3830723c */ /* 0x000fe20000001830 */
[----:B------:R-:W4:Y:S07]  /*19c30*/  LDSM.16.MT88.4 R60, [R116+0xb400] ;  /* 0x00b40000743c783b */ /* 0x000f2e0000004200 */
[----:B------:R-:W-:Y:S03]  /*19c40*/  MUFU.EX2 R135, R135 ;  /* 0x0000008700877308 */ /* 0x000fe60000000800 */
[----:B-1----:R-:W-:Y:S01]  /*19c50*/  F2FP.F16.F32.PACK_AB R57, R85, R88 ;  /* 0x000000585539723e */ /* 0x002fe200000000ff */
[----:B------:R-:W-:Y:S01]  /*19c60*/  FADD.FTZ R88, R88, R117 ;  /* 0x0000007558587221 */ /* 0x000fe20000010000 */
[----:B------:R-:W-:Y:S01]  /*19c70*/  F2FP.F16.F32.PACK_AB R56, R92, R93 ;  /* 0x0000005d5c38723e */ /* 0x000fe200000000ff */
[----:B------:R-:W-:Y:S01]  /*19c80*/  FADD.FTZ R93, R93, R140 ;  /* 0x0000008c5d5d7221 */ /* 0x000fe20000010000 */
[----:B---3--:R-:W-:Y:S01]  /*19c90*/  F2FP.F16.F32.PACK_AB R58, R80, R87 ;  /* 0x00000057503a723e */ /* 0x008fe200000000ff */
[----:B------:R-:W-:Y:S01]  /*19ca0*/  FADD.FTZ R88, R85, R88 ;  /* 0x0000005855587221 */ /* 0x000fe20000010000 */
[----:B-----5:R-:W-:Y:S01]  /*19cb0*/  F2FP.F16.F32.PACK_AB R59, R82, R81 ;  /* 0x00000051523b723e */ /* 0x020fe200000000ff */
[----:B------:R-:W-:Y:S01]  /*19cc0*/  FADD.FTZ R92, R92, R93 ;  /* 0x0000005d5c5c7221 */ /* 0x000fe20000010000 */
[----:B------:R-:W-:Y:S01]  /*19cd0*/  MUFU.EX2 R196, R196 ;  /* 0x000000c400c47308 */ /* 0x000fe20000000800 */
[----:B------:R-:W-:Y:S01]  /*19ce0*/  FADD.FTZ R81, R81, R88 ;  /* 0x0000005851517221 */ /* 0x000fe20000010000 */
[----:B------:R-:W-:Y:S01]  /*19cf0*/  MOV R117, R0 ;  /* 0x0000000000757202 */ /* 0x000fe20000000f00 */
[----:B------:R-:W-:Y:S02]  /*19d00*/  FADD.FTZ R87, R87, R92 ;  /* 0x0000005c57577221 */ /* 0x000fe40000010000 */
[C---:B------:R-:W-:Y:S01]  /*19d10*/  HMMA.16816.F32 R4, R56.reuse, R64, R4 ;  /* 0x000000403804723c */ /* 0x040fe20000001804 */
[----:B------:R-:W-:Y:S02]  /*19d20*/  LDSM.16.MT88.4 R92, [R144+0xcc00] ;  /* 0x00cc0000905c783b */ /* 0x000fe40000004200 */
[----:B------:R-:W-:Y:S02]  /*19d30*/  FADD.FTZ R87, R80, R87 ;  /* 0x0000005750577221 */ /* 0x000fe40000010000 */
[----:B------:R-:W-:Y:S01]  /*19d40*/  MUFU.EX2 R137, R137 ;  /* 0x0000008900897308 */ /* 0x000fe20000000800 */
[----:B------:R-:W-:Y:S01]  /*19d50*/  FADD.FTZ R81, R82, R81 ;  /* 0x0000005152517221 */ /* 0x000fe20000010000 */
[C---:B------:R-:W-:Y:S02]  /*19d60*/  HMMA.16816.F32 R8, R56.reuse, R66, R8 ;  /* 0x000000423808723c */ /* 0x040fe40000001808 */
[----:B------:R-:W1:Y:S04]  /*19d70*/  LDSM.16.MT88.4 R64, [R144+0xd400] ;  /* 0x00d400009040783b */ /* 0x000e680000004200 */
[C---:B--2---:R-:W-:Y:S02]  /*19d80*/  HMMA.16816.F32 R12, R56.reuse, R76, R12 ;  /* 0x0000004c380c723c */ /* 0x044fe4000000180c */
[----:B------:R-:W-:Y:S04]  /*19d90*/  MUFU.EX2 R139, R139 ;  /* 0x0000008b008b7308 */ /* 0x000fe80000000800 */
[C---:B------:R-:W-:Y:S01]  /*19da0*/  HMMA.16816.F32 R16, R56.reuse, R78, R16 ;  /* 0x0000004e3810723c */ /* 0x040fe20000001810 */
[----:B------:R-:W-:Y:S05]  /*19db0*/  LDSM.16.MT88.4 R76, [R144+0xc400] ;  /* 0x00c40000904c783b */ /* 0x000fea0000004200 */
[----:B------:R-:W-:Y:S01]  /*19dc0*/  MUFU.EX2 R192, R192 ;  /* 0x000000c000c07308 */ /* 0x000fe20000000800 */
[C---:B----4-:R-:W-:Y:S09]  /*19dd0*/  HMMA.16816.F32 R20, R56.reuse, R68, R20 ;  /* 0x000000443814723c */ /* 0x050ff20000001814 */
[----:B------:R-:W-:Y:S01]  /*19de0*/  MUFU.EX2 R141, R141 ;  /* 0x0000008d008d7308 */ /* 0x000fe20000000800 */
[C---:B------:R-:W-:Y:S01]  /*19df0*/  HMMA.16816.F32 R24, R56.reuse, R70, R24 ;  /* 0x000000463818723c */ /* 0x040fe20000001818 */
[----:B------:R-:W2:Y:S05]  /*19e00*/  LDSM.16.MT88.4 R68, [R144+0x9800] ;  /* 0x009800009044783b */ /* 0x000eaa0000004200 */
[C---:B------:R-:W-:Y:S03]  /*19e10*/  HMMA.16816.F32 R28, R56.reuse, R60, R28 ;  /* 0x0000003c381c723c */ /* 0x040fe6000000181c */
[----:B------:R-:W-:Y:S03]  /*19e20*/  MUFU.EX2 R188, R188 ;  /* 0x000000bc00bc7308 */ /* 0x000fe60000000800 */
[C---:B------:R-:W-:Y:S01]  /*19e30*/  HMMA.16816.F32 R32, R56.reuse, R62, R32 ;  /* 0x0000003e3820723c */ /* 0x040fe20000001820 */
[----:B------:R-:W3:Y:S06]  /*19e40*/  LDSM.16.MT88.4 R60, [R116+0x9800] ;  /* 0x00980000743c783b */ /* 0x000eec0000004200 */
[----:B------:R-:W-:Y:S01]  /*19e50*/  MUFU.EX2 R143, R143 ;  /* 0x0000008f008f7308 */ /* 0x000fe20000000800 */
[C---:B-1----:R-:W-:Y:S09]  /*19e60*/  HMMA.16816.F32 R36, R56.reuse, R64, R36 ;  /* 0x000000403824723c */ /* 0x042ff20000001824 */
[----:B------:R-:W-:Y:S01]  /*19e70*/  MUFU.EX2 R182, R182 ;  /* 0x000000b600b67308 */ /* 0x000fe20000000800 */
[C---:B------:R-:W-:Y:S01]  /*19e80*/  HMMA.16816.F32 R40, R56.reuse, R66, R40 ;  /* 0x000000423828723c */ /* 0x040fe20000001828 */
[----:B------:R-:W1:Y:S05]  /*19e90*/  LDSM.16.MT88.4 R64, [R144+0xb800] ;  /* 0x00b800009040783b */ /* 0x000e6a0000004200 */
[C---:B------:R-:W-:Y:S03]  /*19ea0*/  HMMA.16816.F32 R44, R56.reuse, R72, R44 ;  /* 0x00000048382c723c */ /* 0x040fe6000000182c */
[----:B------:R-:W-:Y:S03]  /*19eb0*/  MUFU.EX2 R90, R90 ;  /* 0x0000005a005a7308 */ /* 0x000fe60000000800 */
[----:B------:R-:W-:Y:S01]  /*19ec0*/  HMMA.16816.F32 R48, R56, R74, R48 ;  /* 0x0000004a3830723c */ /* 0x000fe20000001830 */
[----:B------:R-:W4:Y:S06]  /*19ed0*/  LDSM.16.MT88.4 R72, [R116+0xb800] ;  /* 0x00b800007448783b */ /* 0x000f2c0000004200 */
[----:B------:R-:W5:Y:S01]  /*19ee0*/  MUFU.EX2 R89, R89 ;  /* 0x0000005900597308 */ /* 0x000f620000000800 */
[----:B------:R-:W-:Y:S03]  /*19ef0*/  F2FP.F16.F32.PACK_AB R56, R83, R84 ;  /* 0x000000545338723e */ /* 0x000fe600000000ff */
[----:B------:R-:W-:Y:S06]  /*19f00*/  FADD.FTZ R84, R84, R87 ;  /* 0x0000005754547221 */ /* 0x000fec0000010000 */
[----:B------:R-:W-:Y:S01]  /*19f10*/  MUFU.EX2 R96, R96 ;  /* 0x0000006000607308 */ /* 0x000fe20000000800 */
[----:B------:R-:W-:Y:S01]  /*19f20*/  F2FP.F16.F32.PACK_AB R57, R91, R86 ;  /* 0x000000565b39723e */ /* 0x000fe200000000ff */
[----:B------:R-:W-:Y:S01]  /*19f30*/  FADD.FTZ R86, R86, R81 ;  /* 0x0000005156567221 */ /* 0x000fe20000010000 */
[----:B------:R-:W-:Y:S03]  /*19f40*/  FADD.FTZ R83, R83, R84 ;  /* 0x0000005453537221 */ /* 0x000fe60000010000 */
[----:B------:R-:W-:Y:S04]  /*19f50*/  FADD.FTZ R91, R91, R86 ;  /* 0x000000565b5b7221 */ /* 0x000fe80000010000 */
[----:B------:R-:W2:Y:S01]  /*19f60*/  MUFU.EX2 R97, R97 ;  /* 0x0000006100617308 */ /* 0x000ea20000000800 */
[C---:B-----5:R-:W-:Y:S01]  /*19f70*/  F2FP.F16.F32.PACK_AB R58, R89.reuse, R90 ;  /* 0x0000005a593a723e */ /* 0x060fe200000000ff */
[----:B------:R-:W-:Y:S01]  /*19f80*/  LDSM.16.MT88.4 R84, [R116+0xcc00] ;  /* 0x00cc00007454783b */ /* 0x000fe20000004200 */
[----:B------:R-:W-:Y:S04]  /*19f90*/  FADD.FTZ R90, R90, R83 ;  /* 0x000000535a5a7221 */ /* 0x000fe80000010000 */
[----:B------:R-:W-:Y:S03]  /*19fa0*/  FADD.FTZ R89, R89, R90 ;  /* 0x0000005a59597221 */ /* 0x000fe60000010000 */
[----:B------:R-:W-:Y:S10]  /*19fb0*/  MUFU.EX2 R163, R163 ;  /* 0x000000a300a37308 */ /* 0x000ff40000000800 */
[----:B------:R-:W-:Y:S01]  /*19fc0*/  MUFU.EX2 R178, R178 ;  /* 0x000000b200b27308 */ /* 0x000fe20000000800 */
[C---:B--2---:R-:W-:Y:S01]  /*19fd0*/  F2FP.F16.F32.PACK_AB R59, R97.reuse, R96 ;  /* 0x00000060613b723e */ /* 0x044fe200000000ff */
[----:B------:R-:W-:Y:S04]  /*19fe0*/  FADD.FTZ R96, R96, R91 ;  /* 0x0000005b60607221 */ /* 0x000fe80000010000 */
[----:B------:R-:W-:Y:S02]  /*19ff0*/  FADD.FTZ R97, R97, R96 ;  /* 0x0000006061617221 */ /* 0x000fe40000010000 */
[C---:B------:R-:W-:Y:S02]  /*1a000*/  HMMA.16816.F32 R4, R56.reuse, R68, R4 ;  /* 0x000000443804723c */ /* 0x040fe40000001804 */
[----:B------:R-:W-:Y:S04]  /*1a010*/  MUFU.EX2 R165, R165 ;  /* 0x000000a500a57308 */ /* 0x000fe80000000800 */
[C---:B------:R-:W-:Y:S01]  /*1a020*/  HMMA.16816.F32 R8, R56.reuse, R70, R8 ;  /* 0x000000463808723c */ /* 0x040fe20000001808 */
[----:B------:R-:W-:Y:S05]  /*1a030*/  LDSM.16.MT88.4 R68, [R116+0xd800] ;  /* 0x00d800007444783b */ /* 0x000fea0000004200 */
[----:B------:R-:W-:Y:S01]  /*1a040*/  MUFU.EX2 R174, R174 ;  /* 0x000000ae00ae7308 */ /* 0x000fe20000000800 */
[C---:B---3--:R-:W-:Y:S09]  /*1a050*/  HMMA.16816.F32 R12, R56.reuse, R60, R12 ;  /* 0x0000003c380c723c */ /* 0x048ff2000000180c */
        /* <DEDUP_REMOVED lines=9> */
[----:B------:R-:W3:Y:S01]  /*1a0f0*/  MUFU.EX2 R99, R99 ;  /* 0x0000006300637308 */ /* 0x000ee20000000800 */
[C---:B------:R-:W-:Y:S01]  /*1a100*/  HMMA.16816.F32 R32, R56.reuse, R74, R32 ;  /* 0x0000004a3820723c */ /* 0x040fe20000001820 */
[----:B------:R-:W4:Y:S08]  /*1a110*/  LDSM.16.MT88.4 R72, [R116+0x9c00] ;  /* 0x009c00007448783b */ /* 0x000f300000004200 */
[----:B------:R-:W-:Y:S10]  /*1a120*/  MUFU.EX2 R104, R104 ;  /* 0x0000006800687308 */ /* 0x000ff40000000800 */
[----:B------:R-:W5:Y:S01]  /*1a130*/  MUFU.EX2 R105, R105 ;  /* 0x0000006900697308 */ /* 0x000f620000000800 */
[C---:B--2---:R-:W-:Y:S06]  /*1a140*/  HMMA.16816.F32 R36, R56.reuse, R60, R36 ;  /* 0x0000003c3824723c */ /* 0x044fec0000001824 */
[C---:B------:R-:W-:Y:S03]  /*1a150*/  HMMA.16816.F32 R40, R56.reuse, R62, R40 ;  /* 0x0000003e3828723c */ /* 0x040fe60000001828 */
[----:B------:R-:W-:Y:S01]  /*1a160*/  MUFU.EX2 R107, R107 ;  /* 0x0000006b006b7308 */ /* 0x000fe20000000800 */
[----:B------:R-:W2:Y:S02]  /*1a170*/  LDSM.16.MT88.4 R60, [R144+0xbc00] ;  /* 0x00bc0000903c783b */ /* 0x000ea40000004200 */
[C---:B------:R-:W-:Y:S07]  /*1a180*/  HMMA.16816.F32 R44, R56.reuse, R68, R44 ;  /* 0x00000044382c723c */ /* 0x040fee000000182c */
[----:B------:R-:W1:Y:S01]  /*1a190*/  MUFU.EX2 R204, R204 ;  /* 0x000000cc00cc7308 */ /* 0x000e620000000800 */
[----:B------:R-:W-:Y:S01]  /*1a1a0*/  HMMA.16816.F32 R48, R56, R70, R48 ;  /* 0x000000463830723c */ /* 0x000fe20000001830 */
[----:B------:R-:W2:Y:S08]  /*1a1b0*/  LDSM.16.MT88.4 R68, [R116+0xbc00] ;  /* 0x00bc00007444783b */ /* 0x000eb00000004200 */
[----:B------:R-:W-:Y:S02]  /*1a1c0*/  MUFU.EX2 R53, R53 ;  /* 0x0000003500357308 */ /* 0x000fe40000000800 */
[----:B---3--:R-:W-:Y:S01]  /*1a1d0*/  F2FP.F16.F32.PACK_AB R56, R99, R98 ;  /* 0x000000626338723e */ /* 0x008fe200000000ff */
[----:B------:R-:W-:Y:S01]  /*1a1e0*/  FADD.FTZ R98, R98, R89 ;  /* 0x0000005962627221 */ /* 0x000fe20000010000 */
[----:B-----5:R-:W-:Y:S03]  /*1a1f0*/  F2FP.F16.F32.PACK_AB R57, R105, R104 ;  /* 0x000000686939723e */ /* 0x020fe600000000ff */
[----:B------:R-:W-:Y:S01]  /*1a200*/  FADD.FTZ R99, R99, R98 ;  /* 0x0000006263637221 */ /* 0x000fe20000010000 */
[----:B------:R-:W-:Y:S02]  /*1a210*/  F2FP.F16.F32.PACK_AB R58, R133, R106 ;  /* 0x0000006a853a723e */ /* 0x000fe400000000ff */
[----:B------:R-:W3:Y:S01]  /*1a220*/  MUFU.EX2 R54, R54 ;  /* 0x0000003600367308 */ /* 0x000ee20000000800 */
[----:B-1----:R-:W-:Y:S01]  /*1a230*/  F2FP.F16.F32.PACK_AB R59, R204, R107 ;  /* 0x0000006bcc3b723e */ /* 0x002fe200000000ff */
[----:B------:R-:W-:Y:S04]  /*1a240*/  FADD.FTZ R104, R104, R97 ;  /* 0x0000006168687221 */ /* 0x000fe80000010000 */
[----:B------:R-:W-:Y:S02]  /*1a250*/  FADD.FTZ R104, R105, R104 ;  /* 0x0000006869687221 */ /* 0x000fe40000010000 */
[C---:B------:R-:W-:Y:S02]  /*1a260*/  HMMA.16816.F32 R4, R56.reuse, R64, R4 ;  /* 0x000000403804723c */ /* 0x040fe40000001804 */
[----:B------:R-:W-:Y:S01]  /*1a270*/  MUFU.EX2 R161, R161 ;  /* 0x000000a100a17308 */ /* 0x000fe20000000800 */
[----:B------:R-:W-:Y:S03]  /*1a280*/  FADD.FTZ R3, R107, R104 ;  /* 0x000000686b037221 */ /* 0x000fe60000010000 */
[C---:B------:R-:W-:Y:S01]  /*1a290*/  HMMA.16816.F32 R8, R56.reuse, R66, R8 ;  /* 0x000000423808723c */ /* 0x040fe20000001808 */
[----:B------:R-:W1:Y:S05]  /*1a2a0*/  LDSM.16.MT88.4 R64, [R144+0xdc00] ;  /* 0x00dc00009040783b */ /* 0x000e6a0000004200 */
[----:B------:R-:W5:Y:S01]  /*1a2b0*/  MUFU.EX2 R138, R138 ;  /* 0x0000008a008a7308 */ /* 0x000f620000000800 */
[----:B------:R-:W-:Y:S01]  /*1a2c0*/  FADD.FTZ R3, R204, R3 ;  /* 0x00000003cc037221 */ /* 0x000fe20000010000 */
[C---:B----4-:R-:W-:Y:S08]  /*1a2d0*/  HMMA.16816.F32 R12, R56.reuse, R72, R12 ;  /* 0x00000048380c723c */ /* 0x050ff0000000180c */
[----:B------:R-:W-:Y:S01]  /*1a2e0*/  MUFU.EX2 R142, R142 ;  /* 0x0000008e008e7308 */ /* 0x000fe20000000800 */
[C---:B------:R-:W-:Y:S01]  /*1a2f0*/  HMMA.16816.F32 R16, R56.reuse, R74, R16 ;  /* 0x0000004a3810723c */ /* 0x040fe20000001810 */
[----:B------:R-:W4:Y:S05]  /*1a300*/  LDSM.16.MT88.4 R72, [R116+0xdc00] ;  /* 0x00dc00007448783b */ /* 0x000f2a0000004200 */
[C---:B--2---:R-:W-:Y:S03]  /*1a310*/  HMMA.16816.F32 R20, R56.reuse, R60, R20 ;  /* 0x0000003c3814723c */ /* 0x044fe60000001814 */
[----:B------:R-:W2:Y:S03]  /*1a320*/  MUFU.EX2 R169, R169 ;  /* 0x000000a900a97308 */ /* 0x000ea60000000800 */
[C---:B------:R-:W-:Y:S01]  /*1a330*/  HMMA.16816.F32 R24, R56.reuse, R62, R24 ;  /* 0x0000003e3818723c */ /* 0x040fe20000001818 */
[----:B------:R-:W3:Y:S06]  /*1a340*/  LDSM.16.MT88.4 R60, [R144+0xa000] ;  /* 0x00a00000903c783b */ /* 0x000eec0000004200 */
[----:B------:R-:W-:Y:S01]  /*1a350*/  MUFU.EX2 R134, R134 ;  /* 0x0000008600867308 */ /* 0x000fe20000000800 */
[C---:B------:R-:W-:Y:S09]  /*1a360*/  HMMA.16816.F32 R28, R56.reuse, R68, R28 ;  /* 0x00000044381c723c */ /* 0x040ff2000000181c */
[----:B------:R-:W2:Y:S01]  /*1a370*/  MUFU.EX2 R171, R171 ;  /* 0x000000ab00ab7308 */ /* 0x000ea20000000800 */
[C---:B------:R-:W-:Y:S01]  /*1a380*/  HMMA.16816.F32 R32, R56.reuse, R70, R32 ;  /* 0x000000463820723c */ /* 0x040fe20000001820 */
[----:B------:R-:W5:Y:S05]  /*1a390*/  LDSM.16.MT88.4 R68, [R116+0xa000] ;  /* 0x00a000007444783b */ /* 0x000f6a0000004200 */
[C---:B-1----:R-:W-:Y:S03]  /*1a3a0*/  HMMA.16816.F32 R36, R56.reuse, R64, R36 ;  /* 0x000000403824723c */ /* 0x042fe60000001824 */
[----:B------:R-:W-:Y:S03]  /*1a3b0*/  MUFU.EX2 R127, R127 ;  /* 0x0000007f007f7308 */ /* 0x000fe60000000800 */
[C---:B------:R-:W-:Y:S01]  /*1a3c0*/  HMMA.16816.F32 R40, R56.reuse, R66, R40 ;  /* 0x000000423828723c */ /* 0x040fe20000001828 */
[----:B------:R-:W1:Y:S06]  /*1a3d0*/  LDSM.16.MT88.4 R64, [R144+0xc000] ;  /* 0x00c000009040783b */ /* 0x000e6c0000004200 */
[----:B------:R-:W2:Y:S01]  /*1a3e0*/  MUFU.EX2 R128, R128 ;  /* 0x0000008000807308 */ /* 0x000ea20000000800 */
[C---:B----4-:R-:W-:Y:S09]  /*1a3f0*/  HMMA.16816.F32 R44, R56.reuse, R72, R44 ;  /* 0x00000048382c723c */ /* 0x050ff2000000182c */
[----:B------:R-:W-:Y:S01]  /*1a400*/  MUFU.EX2 R124, R124 ;  /* 0x0000007c007c7308 */ /* 0x000fe20000000800 */
[----:B------:R-:W-:Y:S01]  /*1a410*/  HMMA.16816.F32 R48, R56, R74, R48 ;  /* 0x0000004a3830723c */ /* 0x000fe20000001830 */
[----:B------:R-:W4:Y:S06]  /*1a420*/  LDSM.16.MT88.4 R72, [R116+0xc000] ;  /* 0x00c000007448783b */ /* 0x000f2c0000004200 */
[----:B------:R-:W-:Y:S02]  /*1a430*/  F2FP.F16.F32.PACK_AB R56, R135, R202 ;  /* 0x000000ca8738723e */ /* 0x000fe400000000ff */
[----:B------:R-:W2:Y:S02]  /*1a440*/  MUFU.EX2 R129, R129 ;  /* 0x0000008100817308 */ /* 0x000ea40000000800 */
[----:B------:R-:W-:Y:S02]  /*1a450*/  F2FP.F16.F32.PACK_AB R57, R137, R196 ;  /* 0x000000c48939723e */ /* 0x000fe400000000ff */
[----:B------:R-:W-:Y:S02]  /*1a460*/  F2FP.F16.F32.PACK_AB R58, R192, R139 ;  /* 0x0000008bc03a723e */ /* 0x000fe400000000ff */
[----:B------:R-:W-:Y:S04]  /*1a470*/  F2FP.F16.F32.PACK_AB R59, R188, R141 ;  /* 0x0000008dbc3b723e */ /* 0x000fe800000000ff */
[----:B------:R-:W-:Y:S03]  /*1a480*/  MUFU.EX2 R125, R125 ;  /* 0x0000007d007d7308 */ /* 0x000fe60000000800 */
[C---:B---3--:R-:W-:Y:S07]  /*1a490*/  HMMA.16816.F32 R4, R56.reuse, R60, R4 ;  /* 0x0000003c3804723c */ /* 0x048fee0000001804 */
[----:B------:R-:W-:Y:S01]  /*1a4a0*/  MUFU.EX2 R52, R52 ;  /* 0x0000003400347308 */ /* 0x000fe20000000800 */
[C---:B------:R-:W-:Y:S01]  /*1a4b0*/  HMMA.16816.F32 R8, R56.reuse, R62, R8 ;  /* 0x0000003e3808723c */ /* 0x040fe20000001808 */
[----:B------:R-:W3:Y:S08]  /*1a4c0*/  LDSM.16.MT88.4 R60, [R144+0xe000] ;  /* 0x00e00000903c783b */ /* 0x000ef00000004200 */
[----:B------:R-:W-:Y:S01]  /*1a4d0*/  MUFU.EX2 R55, R55 ;  /* 0x0000003700377308 */ /* 0x000fe20000000800 */
[C---:B-----5:R-:W-:Y:S06]  /*1a4e0*/  HMMA.16816.F32 R12, R56.reuse, R68, R12 ;  /* 0x00000044380c723c */ /* 0x060fec000000180c */
[C---:B------:R-:W-:Y:S01]  /*1a4f0*/  HMMA.16816.F32 R16, R56.reuse, R70, R16 ;  /* 0x000000463810723c */ /* 0x040fe20000001810 */
[----:B------:R-:W5:Y:S05]  /*1a500*/  LDSM.16.MT88.4 R68, [R116+0xe000] ;  /* 0x00e000007444783b */ /* 0x000f6a0000004200 */
[C---:B-1----:R-:W-:Y:S06]  /*1a510*/  HMMA.16816.F32 R20, R56.reuse, R64, R20 ;  /* 0x000000403814723c */ /* 0x042fec0000001814 */
[C---:B------:R-:W-:Y:S01]  /*1a520*/  HMMA.16816.F32 R24, R56.reuse, R66, R24 ;  /* 0x000000423818723c */ /* 0x040fe20000001818 */
[----:B------:R-:W1:Y:S05]  /*1a530*/  LDSM.16.MT88.4 R64, [R144+0xa400] ;  /* 0x00a400009040783b */ /* 0x000e6a0000004200 */
[C---:B----4-:R-:W-:Y:S06]  /*1a540*/  HMMA.16816.F32 R28, R56.reuse, R72, R28 ;  /* 0x00000048381c723c */ /* 0x050fec000000181c */
[C---:B------:R-:W-:Y:S01]  /*1a550*/  HMMA.16816.F32 R32, R56.reuse, R74, R32 ;  /* 0x0000004a3820723c */ /* 0x040fe20000001820 */
[----:B------:R-:W4:Y:S05]  /*1a560*/  LDSM.16.MT88.4 R72, [R116+0xa400] ;  /* 0x00a400007448783b */ /* 0x000f2a0000004200 */
[C---:B---3--:R-:W-:Y:S06]  /*1a570*/  HMMA.16816.F32 R36, R56.reuse, R60, R36 ;  /* 0x0000003c3824723c */ /* 0x048fec0000001824 */
[C---:B------:R-:W-:Y:S05]  /*1a580*/  HMMA.16816.F32 R40, R56.reuse, R62, R40 ;  /* 0x0000003e3828723c */ /* 0x040fea0000001828 */
[----:B------:R-:W-:Y:S01]  /*1a590*/  F2FP.F16.F32.PACK_AB R60, R182, R143 ;  /* 0x0000008fb63c723e */ /* 0x000fe200000000ff */
[C---:B-----5:R-:W-:Y:S05]  /*1a5a0*/  HMMA.16816.F32 R44, R56.reuse, R68, R44 ;  /* 0x00000044382c723c */ /* 0x060fea000000182c */
[----:B------:R-:W-:Y:S01]  /*1a5b0*/  F2FP.F16.F32.PACK_AB R61, R178, R163 ;  /* 0x000000a3b23d723e */ /* 0x000fe200000000ff */
[----:B------:R-:W-:Y:S01]  /*1a5c0*/  HMMA.16816.F32 R48, R56, R70, R48 ;  /* 0x000000463830723c */ /* 0x000fe20000001830 */
[----:B------:R-:W3:Y:S04]  /*1a5d0*/  LDSM.16.MT88.4 R56, [R116+0xc400] ;  /* 0x00c400007438783b */ /* 0x000ee80000004200 */
[----:B------:R-:W-:Y:S02]  /*1a5e0*/  F2FP.F16.F32.PACK_AB R62, R174, R165 ;  /* 0x000000a5ae3e723e */ /* 0x000fe400000000ff */
[----:B------:R-:W-:Y:S02]  /*1a5f0*/  F2FP.F16.F32.PACK_AB R63, R170, R167 ;  /* 0x000000a7aa3f723e */ /* 0x000fe400000000ff */
[----:B------:R-:W-:Y:S05]  /*1a600*/  LDSM.16.MT88.4 R68, [R116+0xe400] ;  /* 0x00e400007444783b */ /* 0x000fea0000004200 */
[C---:B-1----:R-:W-:Y:S06]  /*1a610*/  HMMA.16816.F32 R4, R60.reuse, R64, R4 ;  /* 0x000000403c04723c */ /* 0x042fec0000001804 */
[C---:B------:R-:W-:Y:S01]  /*1a620*/  HMMA.16816.F32 R8, R60.reuse, R66, R8 ;  /* 0x000000423c08723c */ /* 0x040fe20000001808 */
[----:B------:R-:W1:Y:S05]  /*1a630*/  LDSM.16.MT88.4 R64, [R144+0xe400] ;  /* 0x00e400009040783b */ /* 0x000e6a0000004200 */
[C---:B----4-:R-:W-:Y:S06]  /*1a640*/  HMMA.16816.F32 R12, R60.reuse, R72, R12 ;  /* 0x000000483c0c723c */ /* 0x050fec000000180c */
[C---:B------:R-:W-:Y:S01]  /*1a650*/  HMMA.16816.F32 R16, R60.reuse, R74, R16 ;  /* 0x0000004a3c10723c */ /* 0x040fe20000001810 */
[----:B------:R-:W4:Y:S05]  /*1a660*/  LDSM.16.MT88.4 R72, [R144+0xa800] ;  /* 0x00a800009048783b */ /* 0x000f2a0000004200 */
[C---:B------:R-:W-:Y:S06]  /*1a670*/  HMMA.16816.F32 R20, R60.reuse, R76, R20 ;  /* 0x0000004c3c14723c */ /* 0x040fec0000001814 */
[C---:B------:R-:W-:Y:S01]  /*1a680*/  HMMA.16816.F32 R24, R60.reuse, R78, R24 ;  /* 0x0000004e3c18723c */ /* 0x040fe20000001818 */
[----:B------:R-:W5:Y:S05]  /*1a690*/  LDSM.16.MT88.4 R76, [R116+0xa800] ;  /* 0x00a80000744c783b */ /* 0x000f6a0000004200 */
[C---:B---3--:R-:W-:Y:S06]  /*1a6a0*/  HMMA.16816.F32 R28, R60.reuse, R56, R28 ;  /* 0x000000383c1c723c */ /* 0x048fec000000181c */
[C---:B------:R-:W-:Y:S05]  /*1a6b0*/  HMMA.16816.F32 R32, R60.reuse, R58, R32 ;  /* 0x0000003a3c20723c */ /* 0x040fea0000001820 */
[----:B------:R-:W-:Y:S01]  /*1a6c0*/  F2FP.F16.F32.PACK_AB R56, R54, R53 ;  /* 0x000000353638723e */ /* 0x000fe200000000ff */
[C---:B-1----:R-:W-:Y:S05]  /*1a6d0*/  HMMA.16816.F32 R36, R60.reuse, R64, R36 ;  /* 0x000000403c24723c */ /* 0x042fea0000001824 */
[----:B------:R-:W-:Y:S01]  /*1a6e0*/  F2FP.F16.F32.PACK_AB R57, R138, R161 ;  /* 0x000000a18a39723e */ /* 0x000fe200000000ff */
[C---:B------:R-:W-:Y:S01]  /*1a6f0*/  HMMA.16816.F32 R40, R60.reuse, R66, R40 ;  /* 0x000000423c28723c */ /* 0x040fe20000001828 */
[----:B------:R-:W1:Y:S04]  /*1a700*/  LDSM.16.MT88.4 R64, [R144+0xc800] ;  /* 0x00c800009040783b */ /* 0x000e680000004200 */
[----:B--2---:R-:W-:Y:S01]  /*1a710*/  F2FP.F16.F32.PACK_AB R58, R169, R142 ;  /* 0x0000008ea93a723e */ /* 0x004fe200000000ff */
[C---:B------:R-:W-:Y:S05]  /*1a720*/  HMMA.16816.F32 R44, R60.reuse, R68, R44 ;  /* 0x000000443c2c723c */ /* 0x040fea000000182c */
[----:B------:R-:W-:Y:S01]  /*1a730*/  F2FP.F16.F32.PACK_AB R59, R171, R134 ;  /* 0x00000086ab3b723e */ /* 0x000fe200000000ff */
[----:B------:R-:W-:Y:S01]  /*1a740*/  HMMA.16816.F32 R48, R60, R70, R48 ;  /* 0x000000463c30723c */ /* 0x000fe20000001830 */
[----:B------:R-:W2:Y:S05]  /*1a750*/  LDSM.16.MT88.4 R60, [R116+0xc800] ;  /* 0x00c80000743c783b */ /* 0x000eaa0000004200 */
[C---:B----4-:R-:W-:Y:S03]  /*1a760*/  HMMA.16816.F32 R4, R56.reuse, R72, R4 ;  /* 0x000000483804723c */ /* 0x050fe60000001804 */
[----:B------:R-:W3:Y:S03]  /*1a770*/  LDSM.16.MT88.4 R68, [R144+0xe800] ;  /* 0x00e800009044783b */ /* 0x000ee60000004200 */
[C---:B------:R-:W-:Y:S05]  /*1a780*/  HMMA.16816.F32 R8, R56.reuse, R74, R8 ;  /* 0x0000004a3808723c */ /* 0x040fea0000001808 */
[----:B------:R-:W4:Y:S01]  /*1a790*/  LDSM.16.MT88.4 R72, [R116+0xe800] ;  /* 0x00e800007448783b */ /* 0x000f220000004200 */
[C---:B-----5:R-:W-:Y:S06]  /*1a7a0*/  HMMA.16816.F32 R12, R56.reuse, R76, R12 ;  /* 0x0000004c380c723c */ /* 0x060fec000000180c */
[C---:B------:R-:W-:Y:S01]  /*1a7b0*/  HMMA.16816.F32 R16, R56.reuse, R78, R16 ;  /* 0x0000004e3810723c */ /* 0x040fe20000001810 */
[----:B------:R-:W5:Y:S05]  /*1a7c0*/  LDSM.16.MT88.4 R76, [R144+0xec00] ;  /* 0x00ec0000904c783b */ /* 0x000f6a0000004200 */
[C---:B-1----:R-:W-:Y:S01]  /*1a7d0*/  HMMA.16816.F32 R20, R56.reuse, R64, R20 ;  /* 0x000000403814723c */ /* 0x042fe20000001814 */
[----:B------:R-:W1:Y:S05]  /*1a7e0*/  MUFU.EX2 R64, R121 ;  /* 0x0000007900407308 */ /* 0x000e6a0000000800 */
[C---:B------:R-:W-:Y:S06]  /*1a7f0*/  HMMA.16816.F32 R24, R56.reuse, R66, R24 ;  /* 0x000000423818723c */ /* 0x040fec0000001818 */
[C---:B--2---:R-:W-:Y:S06]  /*1a800*/  HMMA.16816.F32 R28, R56.reuse, R60, R28 ;  /* 0x0000003c381c723c */ /* 0x044fec000000181c */
[C---:B------:R-:W-:Y:S06]  /*1a810*/  HMMA.16816.F32 R32, R56.reuse, R62, R32 ;  /* 0x0000003e3820723c */ /* 0x040fec0000001820 */
[C---:B---3--:R-:W-:Y:S06]  /*1a820*/  HMMA.16816.F32 R36, R56.reuse, R68, R36 ;  /* 0x000000443824723c */ /* 0x048fec0000001824 */
[C---:B------:R-:W-:Y:S05]  /*1a830*/  HMMA.16816.F32 R40, R56.reuse, R70, R40 ;  /* 0x000000463828723c */ /* 0x040fea0000001828 */
[----:B------:R-:W-:Y:S01]  /*1a840*/  F2FP.F16.F32.PACK_AB R68, R128, R127 ;  /* 0x0000007f8044723e */ /* 0x000fe200000000ff */
[C---:B----4-:R-:W-:Y:S05]  /*1a850*/  HMMA.16816.F32 R44, R56.reuse, R72, R44 ;  /* 0x00000048382c723c */ /* 0x050fea000000182c */
[----:B------:R-:W-:Y:S01]  /*1a860*/  F2FP.F16.F32.PACK_AB R69, R129, R124 ;  /* 0x0000007c8145723e */ /* 0x000fe200000000ff */
[----:B------:R-:W-:Y:S05]  /*1a870*/  HMMA.16816.F32 R48, R56, R74, R48 ;  /* 0x0000004a3830723c */ /* 0x000fea0000001830 */
[----:B-1----:R-:W-:Y:S02]  /*1a880*/  F2FP.F16.F32.PACK_AB R70, R125, R64 ;  /* 0x000000407d46723e */ /* 0x002fe400000000ff */
[----:B------:R-:W-:Y:S07]  /*1a890*/  F2FP.F16.F32.PACK_AB R71, R55, R52 ;  /* 0x000000343747723e */ /* 0x000fee00000000ff */
[C---:B------:R-:W-:Y:S06]  /*1a8a0*/  HMMA.16816.F32 R112, R68.reuse, R108, R4 ;  /* 0x0000006c4470723c */ /* 0x040fec0000001804 */
[C---:B------:R-:W-:Y:S05]  /*1a8b0*/  HMMA.16816.F32 R108, R68.reuse, R110, R8 ;  /* 0x0000006e446c723c */ /* 0x040fea0000001808 */
[----:B------:R-:W-:Y:S02]  /*1a8c0*/  FADD.FTZ R4, R106, R99 ;  /* 0x000000636a047221 */ /* 0x000fe40000010000 */
[C---:B------:R-:W-:Y:S04]  /*1a8d0*/  HMMA.16816.F32 R104, R68.reuse, R100, R12 ;  /* 0x000000644468723c */ /* 0x040fe8000000180c */
[----:B------:R-:W-:Y:S01]  /*1a8e0*/  FADD.FTZ R133, R133, R4 ;  /* 0x0000000485857221 */ /* 0x000fe20000010000 */
[----:B------:R-:W-:Y:S01]  /*1a8f0*/  FADD.FTZ R8, R196, R3 ;  /* 0x00000003c4087221 */ /* 0x000fe20000010000 */
[C---:B------:R-:W-:Y:S01]  /*1a900*/  HMMA.16816.F32 R100, R68.reuse, R102, R16 ;  /* 0x000000664464723c */ /* 0x040fe20000001810 */
[----:B------:R-:W1:Y:S04]  /*1a910*/  LDSM.16.MT88.4 R4, [R116+0xec00] ;  /* 0x00ec00007404783b */ /* 0x000e680000004200 */
        /* <DEDUP_REMOVED lines=10> */
[C---:B-----5:R-:W-:Y:S04]  /*1a9c0*/  HMMA.16816.F32 R80, R68.reuse, R76, R36 ;  /* 0x0000004c4450723c */ /* 0x060fe80000001824 */
[----:B------:R-:W-:Y:S01]  /*1a9d0*/  FADD.FTZ R188, R188, R141 ;  /* 0x0000008dbcbc7221 */ /* 0x000fe20000010000 */
[----:B------:R-:W-:Y:S01]  /*1a9e0*/  FADD.FTZ R143, R143, R192 ;  /* 0x000000c08f8f7221 */ /* 0x000fe20000010000 */
        /* <DEDUP_REMOVED lines=15> */
[----:B------:R-:W-:Y:S02]  /*1aae0*/  IADD3 R3, R153, -0x1, RZ ;  /* 0xffffffff99037810 */ /* 0x000fe40007ffe0ff */
        /* <DEDUP_REMOVED lines=13> */
.L_x_2192:
        /* <DEDUP_REMOVED lines=169> */
.L_x_2197:
[----:B------:R-:W1:Y:S01]  /*1b650*/  S2R R2, SR_CTAID.Z ;  /* 0x0000000000027919 */ /* 0x000e620000002700 */
[----:B------:R-:W1:Y:S01]  /*1b660*/  LDC R5, c[0x0][0x270] ;  /* 0x00009c00ff057b82 */ /* 0x000e620000000800 */
[----:B------:R-:W1:Y:S07]  /*1b670*/  S2R R15, SR_CTAID.Y ;  /* 0x00000000000f7919 */ /* 0x000e6e0000002600 */
[----:B------:R-:W2:Y:S01]  /*1b680*/  LDC R0, c[0x0][0x2c4] ;  /* 0x0000b100ff007b82 */ /* 0x000ea20000000800 */
[----:B-1----:R-:W-:-:S04]  /*1b690*/  IMAD R5, R15, R5, R2 ;  /* 0x000000050f057224 */ /* 0x002fc800078e0202 */
[----:B--2---:R-:W-:-:S07]  /*1b6a0*/  IMAD R0, R5, R0, RZ ;  /* 0x0000000005007224 */ /* 0x004fce00078e02ff */
.L_x_2198:
        /* <DEDUP_REMOVED lines=25> */
.L_x_2200:
[----:B------:R-:W-:Y:S05]  /*1b840*/  BSYNC B0 ;  /* 0x0000000000007941 */ /* 0x000fea0003800000 */
.L_x_2199:
        /* <DEDUP_REMOVED lines=51> */
.L_x_2202:
[----:B------:R-:W-:Y:S05]  /*1bb80*/  BSYNC B0 ;  /* 0x0000000000007941 */ /* 0x000fea0003800000 */
.L_x_2201:
        /* <DEDUP_REMOVED lines=16> */
.L_x_2203:
        /* <DEDUP_REMOVED lines=15> */
.L_x_6253:


//--------------------- .text._ZN5flash24flash_fwd_splitkv_kernelI23Flash_fwd_kernel_traitsILi96ELi64ELi128ELi4ELb0ELb0EN7cutlass6half_tE19Flash_kernel_traitsILi96ELi64ELi128ELi4ES3_EELb1ELb0ELb1ELb0ELb0ELb0ELb0ELb1EEEvNS_16Flash_fwd_paramsE --------------------------
	.section	.text._ZN5flash24flash_fwd_splitkv_kernelI23Flash_fwd_kernel_traitsILi96ELi64ELi128ELi4ELb0ELb0EN7cutlass6half_tE19Flash_kernel_traitsILi96ELi64ELi128ELi4ES3_EELb1ELb0ELb1ELb0ELb0ELb0ELb0ELb1EEEvNS_16Flash_fwd_paramsE,"ax",@progbits
	.align	128
        .global         _ZN5flash24flash_fwd_splitkv_kernelI23Flash_fwd_kernel_traitsILi96ELi64ELi128ELi4ELb0ELb0EN7cutlass6half_tE19Flash_kernel_traitsILi96ELi64ELi128ELi4ES3_EELb1ELb0ELb1ELb0ELb0ELb0ELb0ELb1EEEvNS_16Flash_fwd_paramsE
        .type           _ZN5flash24flash_fwd_splitkv_kernelI23Flash_fwd_kernel_traitsILi96ELi64ELi128ELi4ELb0ELb0EN7cutlass6half_tE19Flash_kernel_traitsILi96ELi64ELi128ELi4ES3_EELb1ELb0ELb1ELb0ELb0ELb0ELb0ELb1EEEvNS_16Flash_fwd_paramsE,@function
        .size           _ZN5flash24flash_fwd_splitkv_kernelI23Flash_fwd_kernel_traitsILi96ELi64ELi128ELi4ELb0ELb0EN7cutlass6half_tE19Flash_kernel_traitsILi96ELi64ELi128ELi4ES3_EELb1ELb0ELb1ELb0ELb0ELb0ELb0ELb1EEEvNS_16Flash_fwd_paramsE,(.L_x_6254 - _ZN5flash24flash_fwd_splitkv_kernelI23Flash_fwd_kernel_traitsILi96ELi64ELi128ELi4ELb0ELb0EN7cutlass6half_tE19Flash_kernel_traitsILi96ELi64ELi128ELi4ES3_EELb1ELb0ELb1ELb0ELb0ELb0ELb0ELb1EEEvNS_16Flash_fwd_paramsE)
        .other          _ZN5flash24flash_fwd_splitkv_kernelI23Flash_fwd_kernel_traitsILi96ELi64ELi128ELi4ELb0ELb0EN7cutlass6half_tE19Flash_kernel_traitsILi96ELi64ELi128ELi4ES3_EELb1ELb0ELb1ELb0ELb0ELb0ELb0ELb1EEEvNS_16Flash_fwd_paramsE,@"STO_CUDA_ENTRY STV_DEFAULT"
_ZN5flash24flash_fwd_splitkv_kernelI23Flash_fwd_kernel_traitsILi96ELi64ELi128ELi4ELb0ELb0EN7cutlass6half_tE19Flash_kernel_traitsILi96ELi64ELi128ELi4ES3_EELb1ELb0ELb1ELb0ELb0ELb0ELb0ELb1EEEvNS_16Flash_fwd_paramsE:
.text._ZN5flash24flash_fwd_splitkv_kernelI23Flash_fwd_kernel_traitsILi96ELi64ELi128ELi4ELb0ELb0EN7cutlass6half_tE19Flash_kernel_traitsILi96ELi64ELi128ELi4ES3_EELb1ELb0ELb1ELb0ELb0ELb0ELb0ELb1EEEvNS_16Flash_fwd_paramsE:
        /* <DEDUP_REMOVED lines=15> */
[----:B------:R-:W2:Y:S01]  /*00f0*/  @P0 LDG.E R154, desc[UR6][R10.64+0x4] ;  /* 0x000004060a9a0981 */ /* 0x000ea2000c1e1900 */
        /* <DEDUP_REMOVED lines=24> */
.L_x_2204:
[----:B------:R-:W1:Y:S02]  /*0280*/  LDC R8, c[0x0][0x2c8] ;  /* 0x0000b200ff087b82 */ /* 0x000e640000000800 */
.L_x_2205:
        /* <DEDUP_REMOVED lines=47> */
[----:B------:R-:W-:Y:S01]  /*0580*/  ISETP.NE.AND P6, PT, R54, RZ, PT ;  /* 0x000000ff3600720c */ /* 0x000fe20003fc5270 */
[----:B-1----:R-:W-:-:S04]  /*0590*/  @P0 IMAD.WIDE.U32 R6, R155, R4, RZ ;  /* 0x000000049b060225 */ /* 0x002fc800078e00ff */
[----:B------:R-:W-:Y:S01]  /*05a0*/  @P0 IMAD R155, R155, R5, R7 ;  /* 0x000000059b9b0224 */ /* 0x000fe200078e0207 */
[----:B------:R-:W-:Y:S01]  /*05b0*/  SHF.R.S32.HI R7, RZ, 0x1f, R149 ;  /* 0x0000001fff077819 */ /* 0x000fe20000011495 */
[----:B------:R-:W-:Y:S01]  /*05c0*/  @P0 IMAD.MOV.U32 R8, RZ, RZ, R6 ;  /* 0x000000ffff080224 */ /* 0x000fe200078e0006 */
[----:B------:R-:W-:Y:S01]  /*05d0*/  SHF.L.U32 R6, R54, 0x3, RZ ;  /* 0x0000000336067819 */ /* 0x000fe200000006ff */
[-C--:B--2---:R-:W-:Y:S02]  /*05e0*/  @!P0 IMAD R0, R63, R2.reuse, RZ ;  /* 0x000000023f008224 */ /* 0x084fe400078e02ff */
        /* <DEDUP_REMOVED lines=43> */
.L_x_2208:
[----:B------:R-:W-:Y:S05]  /*08a0*/  BSYNC B0 ;  /* 0x0000000000007941 */ /* 0x000fea0003800000 */
.L_x_2207:
        /* <DEDUP_REMOVED lines=20> */
.L_x_2210:
[----:B------:R-:W-:Y:S05]  /*09f0*/  BSYNC B0 ;  /* 0x0000000000007941 */ /* 0x000fea0003800000 */
.L_x_2209:
        /* <DEDUP_REMOVED lines=12> */
.L_x_2206:
        /* <DEDUP_REMOVED lines=25> */
.L_x_2211:
[----:B------:R-:W-:Y:S05]  /*0c50*/  @!P2 BRA `(.L_x_2212) ;  /* 0x000000040040a947 */ /* 0x000fea0003800000 */
[----:B------:R-:W1:Y:S01]  /*0c60*/  LDC R11, c[0x0][0x380] ;  /* 0x0000e000ff0b7b82 */ /* 0x000e620000000800 */
        /* <DEDUP_REMOVED lines=27> */
[----:B------:R-:W-:-:S06]  /*0e20*/  IMAD.WIDE R8, R17, 0x4, R158 ;  /* 0x0000000411087825 */ /* 0x000fcc00078e029e */
[----:B------:R-:W3:Y:S01]  /*0e30*/  LDG.E R8, desc[UR6][R8.64] ;  /* 0x0000000608087981 */ /* 0x000ee2000c1e1900 */
[----:B-1----:R-:W-:Y:S02]  /*0e40*/  IABS R2, R7 ;  /* 0x0000000700027213 */ /* 0x002fe40000000000 */
[----:B------:R-:W-:Y:S02]  /*0e50*/  IABS R4, R170 ;  /* 0x000000aa00047213 */ /* 0x000fe40000000000 */
[----:B------:R-:W1:Y:S01]  /*0e60*/  I2F.RP R5, R2 ;  /* 0x0000000200057306 */ /* 0x000e620000209400 */
[----:B------:R-:W-:-:S05]  /*0e70*/  IADD3 R17, -R17, RZ, RZ ;  /* 0x000000ff11117210 */ /* 0x000fca0007ffe1ff */
[----:B------:R-:W-:-:S05]  /*0e80*/  IMAD R17, R11, R17, R0 ;  /* 0x000000110b117224 */ /* 0x000fca00078e0200 */
[----:B------:R-:W-:Y:S01]  /*0e90*/  SHF.R.S32.HI R15, RZ, 0x1f, R17 ;  /* 0x0000001fff0f7819 */ /* 0x000fe20000011411 */
[----:B-1----:R-:W1:Y:S02]  /*0ea0*/  MUFU.RCP R12, R5 ;  /* 0x00000005000c7308 */ /* 0x002e640000001000 */
[----:B-1----:R-:W-:-:S06]  /*0eb0*/  IADD3 R12, R12, 0xffffffe, RZ ;  /* 0x0ffffffe0c0c7810 */ /* 0x002fcc0007ffe0ff */
[----:B-----5:R-:W1:Y:S02]  /*0ec0*/  F2I.FTZ.U32.TRUNC.NTZ R13, R12 ;  /* 0x0000000c000d7305 */ /* 0x020e64000021f000 */
[----:B-1----:R-:W-:Y:S01]  /*0ed0*/  IMAD.MOV R3, RZ, RZ, -R13 ;  /* 0x000000ffff037224 */ /* 0x002fe200078e0a0d */
[----:B------:R-:W-:-:S03]  /*0ee0*/  MOV R12, RZ ;  /* 0x000000ff000c7202 */ /* 0x000fc60000000f00 */
[----:B------:R-:W-:-:S04]  /*0ef0*/  IMAD R3, R3, R2, RZ ;  /* 0x0000000203037224 */ /* 0x000fc800078e02ff */
[----:B------:R-:W-:-:S06]  /*0f00*/  IMAD.HI.U32 R3, R13, R3, R12 ;  /* 0x000000030d037227 */ /* 0x000fcc00078e000c */
        /* <DEDUP_REMOVED lines=11> */
[----:B------:R-:W4:Y:S05]  /*0fc0*/  LDC.64 R2, c[0x0][0x238] ;  /* 0x00008e00ff027b82 */ /* 0x000f2a0000000a00 */
[----:B------:R-:W-:Y:S01]  /*0fd0*/  @P2 VIADD R10, R10, 0x1 ;  /* 0x000000010a0a2836 */ /* 0x000fe20000000000 */
[----:B---3--:R-:W-:Y:S01]  /*0fe0*/  SHF.R.S32.HI R9, RZ, 0x1f, R8 ;  /* 0x0000001fff097819 */ /* 0x008fe20000011408 */
[----:B-1----:R-:W-:-:S04]  /*0ff0*/  IMAD.WIDE.U32 R12, R8, R4, RZ ;  /* 0x00000004080c7225 */ /* 0x002fc800078e00ff */
[----:B------:R-:W-:Y:S02]  /*1000*/  IMAD R6, R9, R4, RZ ;  /* 0x0000000409067224 */ /* 0x000fe400078e02ff */
[----:B--2---:R-:W-:Y:S02]  /*1010*/  IMAD R4, R15, R176, RZ ;  /* 0x000000b00f047224 */ /* 0x004fe400078e02ff */
[C---:B------:R-:W-:Y:S01]  /*1020*/  IMAD R5, R8.reuse, R5, R6 ;  /* 0x0000000508057224 */ /* 0x040fe200078e0206 */
[----:B------:R-:W-:Y:S01]  /*1030*/  MOV R6, R10 ;  /* 0x0000000a00067202 */ /* 0x000fe20000000f00 */
[----:B------:R-:W-:Y:S02]  /*1040*/  IMAD R4, R17, R177, R4 ;  /* 0x000000b111047224 */ /* 0x000fe400078e0204 */
[----:B----4-:R-:W-:Y:S01]  /*1050*/  IMAD R9, R9, R2, RZ ;  /* 0x0000000209097224 */ /* 0x010fe200078e02ff */
[----:B------:R-:W-:Y:S01]  /*1060*/  IADD3 R13, R13, R5, RZ ;  /* 0x000000050d0d7210 */ /* 0x000fe20007ffe0ff */
[----:B------:R-:W-:Y:S01]  /*1070*/  @!P1 IMAD.MOV R6, RZ, RZ, -R6 ;  /* 0x000000ffff069224 */ /* 0x000fe200078e0a06 */
[----:B------:R-:W-:Y:S01]  /*1080*/  @!P0 LOP3.LUT R6, RZ, R7, RZ, 0x33, !PT ;  /* 0x00000007ff068212 */ /* 0x000fe200078e33ff */
[----:B------:R-:W-:-:S02]  /*1090*/  IMAD R3, R8, R3, R9 ;  /* 0x0000000308037224 */ /* 0x000fc400078e0209 */
[----:B------:R-:W-:Y:S01]  /*10a0*/  IMAD.WIDE.U32 R10, R17, R176, R12 ;  /* 0x000000b0110a7225 */ /* 0x000fe200078e000c */
[----:B------:R-:W-:-:S03]  /*10b0*/  SHF.R.S32.HI R7, RZ, 0x1f, R6 ;  /* 0x0000001fff077819 */ /* 0x000fc60000011406 */
[----:B------:R-:W-:Y:S02]  /*10c0*/  IMAD.IADD R11, R11, 0x1, R4 ;  /* 0x000000010b0b7824 */ /* 0x000fe400078e0204 */
[----:B------:R-:W-:Y:S02]  /*10d0*/  IMAD R5, R7, UR4, RZ ;  /* 0x0000000407057c24 */ /* 0x000fe4000f8e02ff */
        /* <DEDUP_REMOVED lines=8> */
.L_x_2212:
[----:B------:R-:W1:Y:S01]  /*1160*/  LDC R7, c[0x0][0x278] ;  /* 0x00009e00ff077b82 */ /* 0x000e620000000800 */
[----:B------:R-:W-:Y:S02]  /*1170*/  MOV R10, RZ ;  /* 0x000000ff000a7202 */ /* 0x000fe40000000f00 */
[----:B------:R-:W-:Y:S02]  /*1180*/  IABS R2, R170 ;  /* 0x000000aa00027213 */ /* 0x000fe40000000000 */
[----:B------:R-:W-:-:S13]  /*1190*/  ISETP.NE.AND P0, PT, R6, -0x1, PT ;  /* 0xffffffff0600780c */ /* 0x000fda0003f05270 */
[----:B------:R-:W2:Y:S01]  /*11a0*/  @P0 LDC.64 R176, c[0x0][0x248] ;  /* 0x00009200ffb00b82 */ /* 0x000ea20000000a00 */
[----:B------:R-:W-:Y:S01]  /*11b0*/  @P0 IMAD.IADD R16, R9, 0x1, R6 ;  /* 0x0000000109100824 */ /* 0x000fe200078e0206 */
[----:B-1----:R-:W-:-:S06]  /*11c0*/  IABS R3, R7 ;  /* 0x0000000700037213 */ /* 0x002fcc0000000000 */
[----:B------:R-:W1:Y:S01]  /*11d0*/  @P0 LDC.64 R20, c[0x0][0x250] ;  /* 0x00009400ff140b82 */ /* 0x000e620000000a00 */
[----:B------:R-:W3:Y:S08]  /*11e0*/  I2F.RP R4, R3 ;  /* 0x0000000300047306 */ /* 0x000ef00000209400 */
[----:B---3--:R-:W3:Y:S02]  /*11f0*/  MUFU.RCP R11, R4 ;  /* 0x00000004000b7308 */ /* 0x008ee40000001000 */
[----:B---3--:R-:W-:-:S06]  /*1200*/  VIADD R11, R11, 0xffffffe ;  /* 0x0ffffffe0b0b7836 */ /* 0x008fcc0000000000 */
[----:B------:R-:W3:Y:S02]  /*1210*/  F2I.FTZ.U32.TRUNC.NTZ R11, R11 ;  /* 0x0000000b000b7305 */ /* 0x000ee4000021f000 */
[----:B---3--:R-:W-:-:S04]  /*1220*/  IMAD.MOV R0, RZ, RZ, -R11 ;  /* 0x000000ffff007224 */ /* 0x008fc800078e0a0b */
[----:B------:R-:W-:-:S04]  /*1230*/  IMAD R5, R0, R3, RZ ;  /* 0x0000000300057224 */ /* 0x000fc800078e02ff */
[----:B------:R-:W-:-:S06]  /*1240*/  IMAD.HI.U32 R5, R11, R5, R10 ;  /* 0x000000050b057227 */ /* 0x000fcc00078e000a */
        /* <DEDUP_REMOVED lines=14> */
[----:B------:R-:W-:-:S02]  /*1330*/  ISETP.GE.AND P2, PT, R0, RZ, PT ;  /* 0x000000ff0000720c */ /* 0x000fc40003f46270 */
[----:B------:R-:W-:-:S04]  /*1340*/  LEA R0, R52, 0xffffff80, 0x7 ;  /* 0xffffff8034007811 */ /* 0x000fc800078e38ff */
[----:B------:R-:W-:Y:S01]  /*1350*/  @P3 VIADD R10, R10, 0x1 ;  /* 0x000000010a0a3836 */ /* 0x000fe20000000000 */
[----:B------:R-:W-:-:S06]  /*1360*/  SHF.R.S32.HI R15, RZ, 0x1f, R0 ;  /* 0x0000001fff0f7819 */ /* 0x000fcc0000011400 */
[----:B------:R-:W-:Y:S01]  /*1370*/  @!P2 IMAD.MOV R10, RZ, RZ, -R10 ;  /* 0x000000ffff0aa224 */ /* 0x000fe200078e0a0a */
[----:B-1----:R-:W-:Y:S06]  /*1380*/  @P0 BRA `(.L_x_2214) ;  /* 0x0000000000340947 */ /* 0x002fec0003800000 */
[----:B------:R-:W1:Y:S01]  /*1390*/  LDC.64 R176, c[0x0][0x248] ;  /* 0x00009200ffb07b82 */ /* 0x000e620000000a00 */
[----:B------:R-:W-:Y:S02]  /*13a0*/  SHF.R.S32.HI R11, RZ, 0x1f, R9 ;  /* 0x0000001fff0b7819 */ /* 0x000fe40000011409 */
[----:B-----5:R-:W-:-:S05]  /*13b0*/  SHF.R.S32.HI R17, RZ, 0x1f, R13 ;  /* 0x0000001fff117819 */ /* 0x020fca000001140d */
[----:B------:R-:W3:Y:S01]  /*13c0*/  LDC.64 R4, c[0x0][0x230] ;  /* 0x00008c00ff047b82 */ /* 0x000ee20000000a00 */
[-C--:B-1----:R-:W-:Y:S02]  /*13d0*/  IMAD R8, R11, R176.reuse, RZ ;  /* 0x000000b00b087224 */ /* 0x082fe400078e02ff */
        /* <DEDUP_REMOVED lines=8> */
.L_x_2214:
[----:B------:R-:W-:Y:S01]  /*1460*/  MOV R16, R8 ;  /* 0x0000000800107202 */ /* 0x000fe20000000f00 */
[----:B------:R-:W-:Y:S01]  /*1470*/  IMAD R4, R15, R176, RZ ;  /* 0x000000b00f047224 */ /* 0x000fe200078e02ff */
[----:B------:R-:W-:Y:S02]  /*1480*/  MOV R17, R5 ;  /* 0x0000000500117202 */ /* 0x000fe40000000f00 */
[----:B------:R-:W-:Y:S01]  /*1490*/  @!P1 LOP3.LUT R10, RZ, R7, RZ, 0x33, !PT ;  /* 0x00000007ff0a9212 */ /* 0x000fe200078e33ff */
[----:B------:R-:W-:Y:S01]  /*14a0*/  IMAD R4, R177, R0, R4 ;  /* 0x00000000b1047224 */ /* 0x000fe200078e0204 */
[----:B------:R-:W-:Y:S01]  /*14b0*/  @P0 IADD3 R6, R9, R6, RZ ;  /* 0x0000000609060210 */ /* 0x000fe20007ffe0ff */
[----:B------:R-:W-:Y:S01]  /*14c0*/  IMAD.WIDE.U32 R16, R176, R0, R16 ;  /* 0x00000000b0107225 */ /* 0x000fe200078e0010 */
[----:B------:R-:W-:-:S03]  /*14d0*/  SHF.R.S32.HI R7, RZ, 0x1f, R10 ;  /* 0x0000001fff077819 */ /* 0x000fc6000001140a */
[----:B------:R-:W-:Y:S01]  /*14e0*/  @P0 IMAD.WIDE.U32 R18, R6, R20, RZ ;  /* 0x0000001406120225 */ /* 0x000fe200078e00ff */
[----:B------:R-:W-:-:S03]  /*14f0*/  IADD3 R17, R17, R4, RZ ;  /* 0x0000000411117210 */ /* 0x000fc60007ffe0ff */
[----:B--2---:R-:W-:Y:S01]  /*1500*/  IMAD R4, R7, R2, RZ ;  /* 0x0000000207047224 */ /* 0x004fe200078e02ff */
[----:B------:R-:W-:Y:S01]  /*1510*/  @P0 MOV R14, R18 ;  /* 0x00000012000e0202 */ /* 0x000fe20000000f00 */
[----:B------:R-:W-:-:S04]  /*1520*/  IMAD.WIDE.U32 R16, R10, R2, R16 ;  /* 0x000000020a107225 */ /* 0x000fc800078e0010 */
[----:B------:R-:W-:Y:S01]  /*1530*/  IMAD R3, R10, R3, R4 ;  /* 0x000000030a037224 */ /* 0x000fe200078e0204 */
[----:B------:R-:W-:Y:S01]  /*1540*/  MOV R8, R16 ;  /* 0x0000001000087202 */ /* 0x000fe20000000f00 */
[----:B------:R-:W-:Y:S01]  /*1550*/  @P0 IMAD R21, R6, R21, R19 ;  /* 0x0000001506150224 */ /* 0x000fe200078e0213 */
[----:B------:R-:W-:Y:S02]  /*1560*/  MOV R6, R10 ;  /* 0x0000000a00067202 */ /* 0x000fe40000000f00 */
[----:B------:R-:W-:Y:S02]  /*1570*/  IADD3 R11, R17, R3, RZ ;  /* 0x00000003110b7210 */ /* 0x000fe40007ffe0ff */
[----:B------:R-:W-:Y:S01]  /*1580*/  MOV R17, R0 ;  /* 0x0000000000117202 */ /* 0x000fe20000000f00 */
        /* <DEDUP_REMOVED lines=14> */
.L_x_2213:
[----:B------:R1:W5:Y:S01]  /*1670*/  @P4 LDG.E R9, desc[UR6][R174.64] ;  /* 0x00000006ae094981 */ /* 0x000362000c1e1900 */
[----:B------:R-:W-:Y:S01]  /*1680*/  SHF.R.S32.HI R5, RZ, 0x1f, R54 ;  /* 0x0000001fff057819 */ /* 0x000fe20000011436 */
[----:B------:R-:W2:Y:S01]  /*1690*/  LDC.64 R2, c[0x0][0x240] ;  /* 0x00009000ff027b82 */ /* 0x000ea20000000a00 */
[----:B------:R-:W-:Y:S01]  /*16a0*/  ISETP.NE.AND P0, PT, R155, -0x1, PT ;  /* 0xffffffff9b00780c */ /* 0x000fe20003f05270 */
[----:B------:R-:W-:Y:S01]  /*16b0*/  ULDC UR10, c[0x0][0x2d0] ;  /* 0x0000b400000a7ab9 */ /* 0x000fe20000000800 */
[CC--:B------:R-:W-:Y:S01]  /*16c0*/  LEA.HI R145, R5.reuse, R54.reuse, RZ, 0x2 ;  /* 0x0000003605917211 */ /* 0x0c0fe200078f10ff */
[----:B------:R-:W-:Y:S01]  /*16d0*/  ULDC.64 UR4, c[0x0][0x268] ;  /* 0x00009a0000047ab9 */ /* 0x000fe20000000a00 */
[CC--:B------:R-:W-:Y:S01]  /*16e0*/  LEA.HI R144, R5.reuse, R54.reuse, RZ, 0x4 ;  /* 0x0000003605907211 */ /* 0x0c0fe200078f20ff */
[----:B------:R-:W-:Y:S01]  /*16f0*/  IMAD.MOV.U32 R41, RZ, RZ, 0x10 ;  /* 0x00000010ff297424 */ /* 0x000fe200078e00ff */
[----:B------:R-:W-:Y:S01]  /*1700*/  LEA.HI R148, R5, R54, RZ, 0x3 ;  /* 0x0000003605947211 */ /* 0x000fe200078f18ff */
[----:B------:R-:W3:Y:S01]  /*1710*/  LDC R138, c[0x0][0x2e0] ;  /* 0x0000b800ff8a7b82 */ /* 0x000ee20000000800 */
[----:B-----5:R-:W-:Y:S01]  /*1720*/  LOP3.LUT R13, R145, 0xfffffffc, RZ, 0xc0, !PT ;  /* 0xfffffffc910d7812 */ /* 0x020fe200078ec0ff */
[----:B------:R-:W-:Y:S01]  /*1730*/  IMAD.SHL.U32 R151, R176, 0x20, RZ ;  /* 0x00000020b0977824 */ /* 0x000fe200078e00ff */
[----:B------:R-:W-:-:S02]  /*1740*/  LOP3.LUT R143, R144, 0xfffffff0, RZ, 0xc0, !PT ;  /* 0xfffffff0908f7812 */ /* 0x000fc400078ec0ff */
[----:B------:R-:W-:Y:S01]  /*1750*/  SHF.R.S32.HI R147, RZ, 0x3, R148 ;  /* 0x00000003ff937819 */ /* 0x000fe20000011494 */
[C---:B------:R-:W-:Y:S01]  /*1760*/  IMAD.IADD R13, R54.reuse, 0x1, -R13 ;  /* 0x00000001360d7824 */ /* 0x040fe200078e0a0d */
[----:B------:R-:W-:Y:S01]  /*1770*/  LEA.HI R10, R5, R54, RZ, 0x5 ;  /* 0x00000036050a7211 */ /* 0x000fe200078f28ff */
[----:B------:R-:W-:Y:S01]  /*1780*/  IMAD.IADD R143, R54, 0x1, -R143 ;  /* 0x00000001368f7824 */ /* 0x000fe200078e0a8f */
[----:B------:R-:W-:Y:S01]  /*1790*/  SHF.R.S32.HI R172, RZ, 0x2, R145 ;  /* 0x00000002ffac7819 */ /* 0x000fe20000011491 */
[----:B------:R-:W4:Y:S01]  /*17a0*/  @!P0 LDC.64 R4, c[0x0][0x228] ;  /* 0x00008a00ff048b82 */ /* 0x000f220000000a00 */
[----:B------:R-:W-:Y:S01]  /*17b0*/  IMAD.SHL.U32 R23, R147, 0x40, RZ ;  /* 0x0000004093177824 */ /* 0x000fe200078e00ff */
[----:B------:R-:W-:Y:S01]  /*17c0*/  SHF.R.S32.HI R146, RZ, 0x5, R10 ;  /* 0x00000005ff927819 */ /* 0x000fe2000001140a */
[----:B------:R-:W-:Y:S01]  /*17d0*/  IMAD.SHL.U32 R118, R13, 0x8, RZ ;  /* 0x000000080d767824 */ /* 0x000fe200078e00ff */
[----:B------:R-:W-:Y:S01]  /*17e0*/  LEA.HI R145, R145, R172, RZ, 0x1 ;  /* 0x000000ac91917211 */ /* 0x000fe200078f08ff */
[----:B------:R-:W-:Y:S01]  /*17f0*/  IMAD.SHL.U32 R13, R13, 0x4, RZ ;  /* 0x000000040d0d7824 */ /* 0x000fe200078e00ff */
[----:B------:R-:W-:Y:S01]  /*1800*/  LEA.HI R142, R143, R143, RZ, 0x1 ;  /* 0x0000008f8f8e7211 */ /* 0x000fe200078f08ff */
[C---:B------:R-:W-:Y:S01]  /*1810*/  VIADD R117, R118.reuse, 0x20 ;  /* 0x0000002076757836 */ /* 0x040fe20000000000 */
[----:B------:R-:W-:Y:S01]  /*1820*/  LOP3.LUT R145, R145, 0x7fffffe, RZ, 0xc0, !PT ;  /* 0x07fffffe91917812 */ /* 0x000fe200078ec0ff */
[----:B------:R-:W1:Y:S01]  /*1830*/  LDC.64 R166, c[0x0][0x250] ;  /* 0x00009400ffa67b82 */ /* 0x000e620000000a00 */
[----:B------:R-:W-:Y:S01]  /*1840*/  LOP3.LUT R23, R23, 0xc0, RZ, 0xc0, !PT ;  /* 0x000000c017177812 */ /* 0x000fe200078ec0ff */
[----:B------:R-:W-:Y:S01]  /*1850*/  VIADD R116, R118, 0x40 ;  /* 0x0000004076747836 */ /* 0x000fe20000000000 */
[--C-:B------:R-:W-:Y:S01]  /*1860*/  SHF.R.S32.HI R16, RZ, 0x1, R142.reuse ;  /* 0x00000001ff107819 */ /* 0x100fe2000001148e */
[----:B------:R-:W-:Y:S01]  /*1870*/  IMAD.IADD R145, R172, 0x1, -R145 ;  /* 0x00000001ac917824 */ /* 0x000fe200078e0a91 */
[----:B------:R-:W-:-:S02]  /*1880*/  SHF.R.S32.HI R141, RZ, 0x1f, R142 ;  /* 0x0000001fff8d7819 */ /* 0x000fc4000001148e */
[----:B------:R-:W-:Y:S01]  /*1890*/  LOP3.LUT R19, R23, 0x18, R118, 0xf8, !PT ;  /* 0x0000001817137812 */ /* 0x000fe200078ef876 */
[----:B------:R-:W-:Y:S01]  /*18a0*/  IMAD R145, R146, 0x8, R145 ;  /* 0x0000000892917824 */ /* 0x000fe200078e0291 */
[----:B------:R-:W-:Y:S01]  /*18b0*/  SHF.R.U32.HI R12, RZ, 0x3, R23 ;  /* 0x00000003ff0c7819 */ /* 0x000fe20000011617 */
[----:B------:R-:W-:Y:S01]  /*18c0*/  IMAD R23, R7, UR4, RZ ;  /* 0x0000000407177c24 */ /* 0x000fe2000f8e02ff */
[----:B------:R-:W-:Y:S02]  /*18d0*/  ISETP.GE.AND P5, PT, R117, UR10, PT ;  /* 0x0000000a75007c0c */ /* 0x000fe4000bfa6270 */
[----:B------:R-:W-:Y:S02]  /*18e0*/  LEA.HI R141, R141, R16, RZ, 0x2 ;  /* 0x000000108d8d7211 */ /* 0x000fe400078f10ff */
[----:B------:R-:W-:Y:S01]  /*18f0*/  LOP3.LUT R12, R19, R12, RZ, 0x3c, !PT ;  /* 0x0000000c130c7212 */ /* 0x000fe200078e3cff */
[----:B--2---:R-:W-:Y:S01]  /*1900*/  @P0 IMAD.WIDE.U32 R18, R155, R2, RZ ;  /* 0x000000029b120225 */ /* 0x004fe200078e00ff */
[----:B------:R-:W-:-:S02]  /*1910*/  SEL R139, RZ, 0xffffffff, P5 ;  /* 0xffffffffff8b7807 */ /* 0x000fc40002800000 */
[C---:B------:R-:W-:Y:S01]  /*1920*/  ISETP.GE.AND P1, PT, R118.reuse, UR10, PT ;  /* 0x0000000a76007c0c */ /* 0x040fe2000bf26270 */
[----:B------:R-:W-:Y:S01]  /*1930*/  IMAD.U32 R145, R145, 0x20, R12 ;  /* 0x0000002091917824 */ /* 0x000fe200078e000c */
[----:B------:R-:W-:Y:S01]  /*1940*/  LOP3.LUT R141, R141, 0xfffffffc, RZ, 0xc0, !PT ;  /* 0xfffffffc8d8d7812 */ /* 0x000fe200078ec0ff */
[----:B------:R-:W-:Y:S01]  /*1950*/  IMAD.SHL.U32 R139, R139, 0x2, RZ ;  /* 0x000000028b8b7824 */ /* 0x000fe200078e00ff */
[----:B------:R-:W-:Y:S01]  /*1960*/  SEL R12, RZ, 0x1, P1 ;  /* 0x00000001ff0c7807 */ /* 0x000fe20000800000 */
[----:B----4-:R-:W-:Y:S01]  /*1970*/  @!P0 IMAD.WIDE.U32 R28, R65, R4, RZ ;  /* 0x00000004411c8225 */ /* 0x010fe200078e00ff */
[----:B------:R-:W-:Y:S02]  /*1980*/  IADD3 R26, P1, R118, R14, RZ ;  /* 0x0000000e761a7210 */ /* 0x000fe40007f3e0ff */
[----:B------:R-:W-:Y:S01]  /*1990*/  LOP3.LUT R139, R139, 0x2, R12, 0xe2, !PT ;  /* 0x000000028b8b7812 */ /* 0x000fe200078ee20c */
[----:B------:R-:W-:Y:S01]  /*19a0*/  IMAD.IADD R141, R16, 0x1, -R141 ;  /* 0x00000001108d7824 */ /* 0x000fe200078e0a8d */
[----:B------:R-:W-:Y:S01]  /*19b0*/  SHF.R.S32.HI R119, RZ, 0x1f, R118 ;  /* 0x0000001fff777819 */ /* 0x000fe20000011476 */
[----:B------:R-:W-:Y:S01]  /*19c0*/  @!P0 IMAD R16, R63, R4, RZ ;  /* 0x000000043f108224 */ /* 0x000fe200078e02ff */
[----:B------:R-:W-:Y:S01]  /*19d0*/  SHF.R.S32.HI R60, RZ, 0x1f, R61 ;  /* 0x0000001fff3c7819 */ /* 0x000fe2000001143d */
[----:B------:R-:W-:Y:S01]  /*19e0*/  @P0 IMAD.MOV.U32 R12, RZ, RZ, R18 ;  /* 0x000000ffff0c0224 */ /* 0x000fe200078e0012 */
[----:B------:R-:W-:Y:S01]  /*19f0*/  SHF.R.S32.HI R173, RZ, 0x1f, R172 ;  /* 0x0000001fffad7819 */ /* 0x000fe200000114ac */
[----:B------:R-:W-:Y:S01]  /*1a00*/  @!P0 IMAD R5, R65, R5, R16 ;  /* 0x0000000541058224 */ /* 0x000fe200078e0210 */
[----:B------:R-:W-:Y:S01]  /*1a10*/  LEA.HI R60, R60, R61, RZ, 0x7 ;  /* 0x0000003d3c3c7211 */ /* 0x000fe200078f38ff */
[----:B------:R-:W-:Y:S01]  /*1a20*/  @!P0 IMAD.MOV.U32 R12, RZ, RZ, R28 ;  /* 0x000000ffff0c8224 */ /* 0x000fe200078e001c */
[----:B---3--:R-:W-:Y:S01]  /*1a30*/  LEA.HI R138, R138, R138, RZ, 0x1 ;  /* 0x0000008a8a8a7211 */ /* 0x008fe200078f08ff */
[----:B------:R-:W-:Y:S01]  /*1a40*/  @P0 IMAD R19, R155, R3, R19 ;  /* 0x000000039b130224 */ /* 0x000fe200078e0213 */
[----:B------:R-:W-:Y:S01]  /*1a50*/  SHF.R.S32.HI R60, RZ, 0x7, R60 ;  /* 0x00000007ff3c7819 */ /* 0x000fe2000001143c */
[----:B------:R-:W-:Y:S01]  /*1a60*/  @!P0 IMAD.IADD R19, R29, 0x1, R5 ;  /* 0x000000011d138824 */ /* 0x000fe200078e0205 */
[----:B------:R-:W-:Y:S01]  /*1a70*/  IADD3 R20, P0, R118, R12, RZ ;  /* 0x0000000c76147210 */ /* 0x000fe20007f1e0ff */
[----:B------:R-:W-:Y:S01]  /*1a80*/  IMAD.X R27, R119, 0x1, R21, P1 ;  /* 0x00000001771b7824 */ /* 0x000fe200008e0615 */
[----:B------:R-:W-:Y:S01]  /*1a90*/  VIMNMX R60, RZ, R60, !PT ;  /* 0x0000003cff3c7248 */ /* 0x000fe20007fe0100 */
[----:B------:R-:W-:Y:S01]  /*1aa0*/  IMAD.WIDE R24, R25, 0x40, R172 ;  /* 0x0000004019187825 */ /* 0x000fe200078e02ac */
[----:B------:R-:W-:-:S02]  /*1ab0*/  SHF.R.S32.HI R135, RZ, 0x1, R138 ;  /* 0x00000001ff877819 */ /* 0x000fc4000001148a */
[----:B------:R-:W-:Y:S01]  /*1ac0*/  SHF.R.S32.HI R171, RZ, 0x1f, R170 ;  /* 0x0000001fffab7819 */ /* 0x000fe200000114aa */
[----:B------:R-:W-:Y:S01]  /*1ad0*/  IMAD.X R21, R119, 0x1, R19, P0 ;  /* 0x0000000177157824 */ /* 0x000fe200000e0613 */
[----:B------:R-:W-:Y:S01]  /*1ae0*/  IADD3 R160, P0, R172, R17, RZ ;  /* 0x00000011aca07210 */ /* 0x000fe20007f1e0ff */
[----:B------:R-:W-:Y:S01]  /*1af0*/  IMAD R5, R25, R2, RZ ;  /* 0x0000000219057224 */ /* 0x000fe200078e02ff */
[----:B------:R-:W-:Y:S01]  /*1b00*/  ISETP.GE.AND P2, PT, R116, UR10, PT ;  /* 0x0000000a74007c0c */ /* 0x000fe2000bf46270 */
[----:B------:R-:W-:Y:S01]  /*1b10*/  IMAD R4, R6, UR5, R23 ;  /* 0x0000000506047c24 */ /* 0x000fe2000f8e0217 */
[----:B------:R-:W-:Y:S01]  /*1b20*/  LOP3.LUT P1, RZ, R141, 0x2, RZ, 0xc0, !PT ;  /* 0x000000028dff7812 */ /* 0x000fe2000782c0ff */
[----:B------:R-:W-:Y:S01]  /*1b30*/  IMAD.X R15, R173, 0x1, R15, P0 ;  /* 0x00000001ad0f7824 */ /* 0x000fe200000e060f */
[----:B------:R-:W-:Y:S01]  /*1b40*/  IADD3 R162, P0, R118, R8, RZ ;  /* 0x0000000876a27210 */ /* 0x000fe20007f1e0ff */
[----:B------:R-:W-:Y:S01]  /*1b50*/  IMAD.WIDE.U32 R22, R6, UR4, R26 ;  /* 0x0000000406167c25 */ /* 0x000fe2000f8e001a */
[----:B------:R-:W-:Y:S01]  /*1b60*/  ULDC.64 UR4, c[0x0][0x258] ;  /* 0x0000960000047ab9 */ /* 0x000fe20000000a00 */
[----:B------:R-:W-:-:S02]  /*1b70*/  P2R R156, PR, RZ, 0x4 ;  /* 0x00000004ff9c7803 */ /* 0x000fc40000000000 */
[----:B------:R-:W-:Y:S01]  /*1b80*/  IMAD.X R163, R119, 0x1, R11, P0 ;  /* 0x0000000177a37824 */ /* 0x000fe200000e060b */
[----:B------:R-:W-:Y:S01]  /*1b90*/  ISETP.GT.AND P0, PT, R52, R60, PT ;  /* 0x0000003c3400720c */ /* 0x000fe20003f04270 */
[C---:B------:R-:W-:Y:S01]  /*1ba0*/  IMAD R3, R24.reuse, R3, R5 ;  /* 0x0000000318037224 */ /* 0x040fe200078e0205 */
[----:B------:R-:W-:Y:S01]  /*1bb0*/  IADD3 R19, R23, R4, RZ ;  /* 0x0000000417137210 */ /* 0x000fe20007ffe0ff */
[----:B------:R-:W-:Y:S01]  /*1bc0*/  IMAD.WIDE.U32 R168, R24, R2, R20 ;  /* 0x0000000218a87225 */ /* 0x000fe200078e0014 */
[----:B------:R-:W-:Y:S02]  /*1bd0*/  SEL R2, RZ, 0x4, P2 ;  /* 0x00000004ff027807 */ /* 0x000fe40001000000 */
[----:B------:R-:W-:Y:S01]  /*1be0*/  SHF.L.U64.HI R150, R176, 0x5, R177 ;  /* 0x00000005b0967819 */ /* 0x000fe200000102b1 */
[----:B------:R-:W-:Y:S01]  /*1bf0*/  IMAD.IADD R169, R169, 0x1, R3 ;  /* 0x00000001a9a97824 */ /* 0x000fe200078e0203 */
[----:B------:R-:W-:Y:S01]  /*1c00*/  LOP3.LUT R139, R139, R2, RZ, 0xfc, !PT ;  /* 0x000000028b8b7212 */ /* 0x000fe200078efcff */
[----:B-1----:R-:W-:Y:S01]  /*1c10*/  IMAD R3, R15, R166, RZ ;  /* 0x000000a60f037224 */ /* 0x002fe200078e02ff */
[----:B------:R-:W-:Y:S01]  /*1c20*/  LOP3.LUT R15, R10, 0xffffffe0, RZ, 0xc0, !PT ;  /* 0xffffffe00a0f7812 */ /* 0x000fe200078ec0ff */
[----:B------:R-:W-:Y:S01]  /*1c30*/  IMAD R136, R172, R135, R13 ;  /* 0x00000087ac887224 */ /* 0x000fe200078e020d */
[----:B------:R-:W-:Y:S01]  /*1c40*/  SHF.L.U64.HI R152, R166, 0x5, R167 ;  /* 0x00000005a6987819 */ /* 0x000fe200000102a7 */
[----:B------:R-:W-:Y:S01]  /*1c50*/  IMAD.MOV.U32 R18, RZ, RZ, R22 ;  /* 0x000000ffff127224 */ /* 0x000fe200078e0016 */
[----:B------:R-:W-:Y:S01]  /*1c60*/  IADD3 R140, -R15, R54, RZ ;  /* 0x000000360f8c7210 */ /* 0x000fe20007ffe1ff */
[----:B------:R-:W-:Y:S01]  /*1c70*/  IMAD R5, R171, UR4, RZ ;  /* 0x00000004ab057c24 */ /* 0x000fe2000f8e02ff */
[----:B------:R-:W-:Y:S01]  /*1c80*/  SHF.R.S32.HI R122, RZ, 0x1f, R136 ;  /* 0x0000001fff7a7819 */ /* 0x000fe20000011488 */
[----:B------:R-:W-:Y:S01]  /*1c90*/  IMAD R165, R173, R176, RZ ;  /* 0x000000b0ada57224 */ /* 0x000fe200078e02ff */
[----:B------:R-:W-:Y:S01]  /*1ca0*/  SEL R41, R41, 0xfffffff0, !P1 ;  /* 0xfffffff029297807 */ /* 0x000fe20004800000 */
[----:B------:R-:W-:-:S02]  /*1cb0*/  IMAD R3, R160, R167, R3 ;  /* 0x000000a7a0037224 */ /* 0x000fc400078e0203 */
[----:B------:R-:W-:Y:S02]  /*1cc0*/  IMAD.IADD R134, R13, 0x1, R136 ;  /* 0x000000010d867824 */ /* 0x000fe400078e0288 */
[----:B------:R-:W-:-:S03]  /*1cd0*/  IMAD.WIDE.U32 R160, R160, R166, R18 ;  /* 0x000000a6a0a07225 */ /* 0x000fc600078e0012 */
[----:B------:R-:W-:Y:S01]  /*1ce0*/  SHF.R.S32.HI R121, RZ, 0x1f, R134 ;  /* 0x0000001fff797819 */ /* 0x000fe20000011486 */
[C---:B------:R-:W-:Y:S02]  /*1cf0*/  IMAD R5, R170.reuse, UR5, R5 ;  /* 0x00000005aa057c24 */ /* 0x040fe4000f8e0205 */
[----:B------:R-:W-:-:S04]  /*1d00*/  IMAD.WIDE.U32 R168, R170, UR4, R168 ;  /* 0x00000004aaa87c25 */ /* 0x000fc8000f8e00a8 */
        /* <DEDUP_REMOVED lines=24> */
[C---:B------:R-:W-:Y:S01]  /*1e90*/  IMAD.WIDE.U32 R14, R65.reuse, UR4, R118 ;  /* 0x00000004410e7c25 */ /* 0x040fe2000f8e0076 */
        /* <DEDUP_REMOVED lines=17> */
[----:B------:R-:W-:Y:S01]  /*1fb0*/  LOP3.LUT R132, R130, 0x2, RZ, 0xc0, !PT ;  /* 0x0000000282847812 */ /* 0x000fe200078ec0ff */
[----:B------:R-:W-:Y:S01]  /*1fc0*/  USHF.L.U64.HI UR20, UR21, 0x1, UR20 ;  /* 0x0000000115147899 */ /* 0x000fe20008010214 */
[----:B------:R-:W-:Y:S01]  /*1fd0*/  IMAD.WIDE.U32 R14, R10, R2, R14 ;  /* 0x000000020a0e7225 */ /* 0x000fe200078e000e */
[----:B------:R-:W-:Y:S01]  /*1fe0*/  SHF.L.U64.HI R66, R2, 0x6, R3 ;  /* 0x0000000602427819 */ /* 0x000fe20000010203 */
        /* <DEDUP_REMOVED lines=10> */
[----:B------:R-:W-:Y:S01]  /*2090*/  IMAD R105, R7, UR4, RZ ;  /* 0x0000000407697c24 */ /* 0x000fe2000f8e02ff */
[----:B------:R-:W-:Y:S01]  /*20a0*/  ULDC UR23, c[0x0][0x2e0] ;  /* 0x0000b80000177ab9 */ /* 0x000fe20000000800 */
[C---:B------:R-:W-:Y:S01]  /*20b0*/  IMAD R103, R6.reuse, UR13, R103 ;  /* 0x0000000d06677c24 */ /* 0x040fe2000f8e0267 */
[----:B------:R-:W-:Y:S01]  /*20c0*/  ULDC.64 UR16, c[0x0][0x250] ;  /* 0x0000940000107ab9 */ /* 0x000fe20000000a00 */
[----:B------:R-:W-:Y:S01]  /*20d0*/  IMAD.WIDE.U32 R4, R6, UR12, R12 ;  /* 0x0000000c06047c25 */ /* 0x000fe2000f8e000c */
[----:B------:R-:W-:Y:S01]  /*20e0*/  ULDC.64 UR12, c[0x0][0x320] ;  /* 0x0000c800000c7ab9 */ /* 0x000fe20000000a00 */
[----:B------:R-:W-:-:S02]  /*20f0*/  USHF.L.U32 UR21, UR21, 0x1, URZ ;  /* 0x0000000115157899 */ /* 0x000fc4000800063f */
[----:B------:R-:W-:Y:S01]  /*2100*/  IMAD.IADD R0, R9, 0x1, R0 ;  /* 0x0000000109007824 */ /* 0x000fe200078e0200 */
[----:B------:R-:W-:Y:S01]  /*2110*/  LEA R102, P1, R4, UR12, 0x1 ;  /* 0x0000000c04667c11 */ /* 0x000fe2000f8208ff */
[C---:B------:R-:W-:Y:S01]  /*2120*/  IMAD R105, R6.reuse, UR5, R105 ;  /* 0x0000000506697c24 */ /* 0x040fe2000f8e0269 */
[----:B------:R-:W-:Y:S01]  /*2130*/  UIADD3 UR27, UR19, UR22, URZ ;  /* 0x00000016131b7290 */ /* 0x000fe2000fffe03f */
[----:B------:R-:W-:Y:S01]  /*2140*/  IMAD.WIDE.U32 R6, R6, UR4, R10 ;  /* 0x0000000406067c25 */ /* 0x000fe2000f8e000a */
[----:B------:R-:W-:Y:S01]  /*2150*/  ULDC.64 UR4, c[0x0][0x318] ;  /* 0x0000c60000047ab9 */ /* 0x000fe20000000a00 */
[----:B------:R-:W-:Y:S02]  /*2160*/  ULDC.64 UR14, c[0x0][0x238] ;  /* 0x00008e00000e7ab9 */ /* 0x000fe40000000a00 */
[----:B------:R-:W-:Y:S01]  /*2170*/  IMAD.IADD R103, R5, 0x1, R103 ;  /* 0x0000000105677824 */ /* 0x000fe200078e0267 */
[----:B------:R-:W-:Y:S01]  /*2180*/  LEA R104, P0, R6, UR4, 0x1 ;  /* 0x0000000406687c11 */ /* 0x000fe2000f8008ff */
[----:B------:R-:W-:-:S02]  /*2190*/  IMAD.SHL.U32 R94, R167, 0x40, RZ ;  /* 0x00000040a75e7824 */ /* 0x000fc400078e00ff */
[----:B------:R-:W-:Y:S01]  /*21a0*/  IMAD.WIDE.U32 R8, R166, 0x40, RZ ;  /* 0x00000040a6087825 */ /* 0x000fe200078e00ff */
[----:B------:R-:W-:Y:S01]  /*21b0*/  LEA.HI.X R103, R4, UR13, R103, 0x1, P1 ;  /* 0x0000000d04677c11 */ /* 0x000fe200088f0c67 */
[----:B------:R-:W-:Y:S02]  /*21c0*/  ULDC.64 UR12, c[0x0][0x220] ;  /* 0x00008800000c7ab9 */ /* 0x000fe40000000a00 */
        /* <DEDUP_REMOVED lines=38> */
[C---:B------:R-:W-:Y:S01]  /*2430*/  IADD3 R74, P1, R151.reuse, 0x20, RZ ;  /* 0x00000020974a7810 */ /* 0x040fe20007f3e0ff */
        /* <DEDUP_REMOVED lines=32> */
[----:B------:R-:W-:Y:S01]  /*2640*/  IMAD.X R86, R73, 0x1, R64, P1 ;  /* 0x0000000149567824 */ /* 0x000fe200008e0640 */
        /* <DEDUP_REMOVED lines=12> */
.L_x_2308:
        /* <DEDUP_REMOVED lines=22> */
.L_x_2217:
[----:B------:R-:W-:Y:S05]  /*2870*/  BSYNC B0 ;  /* 0x0000000000007941 */ /* 0x000fea0003800000 */
.L_x_2216:
        /* <DEDUP_REMOVED lines=15> */
.L_x_2219:
[----:B------:R-:W-:Y:S05]  /*2970*/  BSYNC B0 ;  /* 0x0000000000007941 */ /* 0x000fea0003800000 */
.L_x_2218:
        /* <DEDUP_REMOVED lines=23> */
.L_x_2221:
[----:B------:R-:W-:Y:S05]  /*2af0*/  BSYNC B0 ;  /* 0x0000000000007941 */ /* 0x000fea0003800000 */
.L_x_2220:
        /* <DEDUP_REMOVED lines=21> */
.L_x_2223:
[----:B------:R-:W-:Y:S05]  /*2c50*/  BSYNC B0 ;  /* 0x0000000000007941 */ /* 0x000fea0003800000 */
.L_x_2222:
        /* <DEDUP_REMOVED lines=63> */
.L_x_2229:
[----:B------:R-:W-:Y:S05]  /*3050*/  BSYNC B0 ;  /* 0x0000000000007941 */ /* 0x000fea0003800000 */
.L_x_2228:
        /* <DEDUP_REMOVED lines=54> */
.L_x_2231:
[----:B------:R-:W-:Y:S05]  /*33c0*/  BSYNC B0 ;  /* 0x0000000000007941 */ /* 0x000fea0003800000 */
.L_x_2230:
        /* <DEDUP_REMOVED lines=53> */
.L_x_2227:
[----:B------:R-:W-:Y:S05]  /*3720*/  BSYNC B1 ;  /* 0x0000000000017941 */ /* 0x000fea0003800000 */
.L_x_2226:
        /* <DEDUP_REMOVED lines=13> */
[C---:B------:R-:W-:Y:S02]  /*3800*/  LEA R34, P1, R67.reuse, R104, 0x1 ;  /* 0x0000006843227211 */ /* 0x040fe400078208ff */
        /* <DEDUP_REMOVED lines=52> */
.L_x_2235:
[----:B------:R-:W-:Y:S05]  /*3b50*/  BSYNC B0 ;  /* 0x0000000000007941 */ /* 0x000fea0003800000 */
.L_x_2234:
[----:B------:R-:W-:Y:S01]  /*3b60*/  ISETP.GE.AND P0, PT, R117, R33, PT ;  /* 0x000000217500720c */ /* 0x000fe20003f06270 */
[----:B------:R-:W-:Y:S11]  /*3b70*/  BSSY B0, `(.L_x_2236) ;  /* 0x0000038000007945 */ /* 0x000ff60003800000 */
[----:B------:R-:W-:Y:S01]  /*3b80*/  @!UPT UIADD3 URZ, URZ, URZ, URZ ;  /* 0x0000003f3f3ff290 */ /* 0x000fe2000fffe03f */
[----:B------:R-:W-:Y:S05]  /*3b90*/  @P0 BRA `(.L_x_2237) ;  /* 0x0000000000d40947 */ /* 0x000fea0003800000 */
[C---:B------:R-:W-:Y:S02]  /*3ba0*/  LEA R34, P1, R70.reuse, R104, 0x1 ;  /* 0x0000006846227211 */ /* 0x040fe400078208ff */
        /* <DEDUP_REMOVED lines=52> */
.L_x_2237:
[----:B------:R-:W-:Y:S05]  /*3ef0*/  BSYNC B0 ;  /* 0x0000000000007941 */ /* 0x000fea0003800000 */
.L_x_2236:
[----:B------:R-:W-:Y:S11]  /*3f00*/  ISETP.GE.AND P0, PT, R116, R33, PT ;  /* 0x000000217400720c */ /* 0x000ff60003f06270 */
[----:B------:R-:W-:Y:S02]  /*3f10*/  @!UPT UIADD3 URZ, URZ, URZ, URZ ;  /* 0x0000003f3f3ff290 */ /* 0x000fe4000fffe03f */
[----:B------:R-:W-:Y:S05]  /*3f20*/  @P0 BRA `(.L_x_2233) ;  /* 0x0000000000d40947 */ /* 0x000fea0003800000 */
[----:B------:R-:W-:Y:S02]  /*3f30*/  LEA R32, P1, R78, R104, 0x1 ;  /* 0x000000684e207211 */ /* 0x000fe400078208ff */
        /* <DEDUP_REMOVED lines=52> */
.L_x_2233:
[----:B------:R-:W-:Y:S05]  /*4280*/  BSYNC B1 ;  /* 0x0000000000017941 */ /* 0x000fea0003800000 */
.L_x_2232:
        /* <DEDUP_REMOVED lines=66> */
.L_x_2241:
[----:B------:R-:W-:Y:S05]  /*46b0*/  BSYNC B0 ;  /* 0x0000000000007941 */ /* 0x000fea0003800000 */
.L_x_2240:
[----:B------:R-:W-:Y:S01]  /*46c0*/  ISETP.GE.AND P2, PT, R116, R33, PT ;  /* 0x000000217400720c */ /* 0x000fe20003f46270 */
[----:B------:R-:W-:Y:S04]  /*46d0*/  BSSY B0, `(.L_x_2242) ;  /* 0x0000037000007945 */ /* 0x000fe80003800000 */
[----:B------:R-:W-:Y:S08]  /*46e0*/  @P3 BRA `(.L_x_2243) ;  /* 0x0000000000d43947 */ /* 0x000ff00003800000 */
[C---:B------:R-:W-:Y:S02]  /*46f0*/  LEA R32, P1, R72.reuse, R104, 0x1 ;  /* 0x0000006848207211 */ /* 0x040fe400078208ff */
        /* <DEDUP_REMOVED lines=52> */
.L_x_2243:
[----:B------:R-:W-:Y:S05]  /*4a40*/  BSYNC B0 ;  /* 0x0000000000007941 */ /* 0x000fea0003800000 */
.L_x_2242:
[----:B------:R-:W-:Y:S05]  /*4a50*/  @P2 BRA `(.L_x_2239) ;  /* 0x0000000000d42947 */ /* 0x000fea0003800000 */
[----:B------:R-:W-:Y:S02]  /*4a60*/  LEA R32, P1, R80, R104, 0x1 ;  /* 0x0000006850207211 */ /* 0x000fe400078208ff */
        /* <DEDUP_REMOVED lines=52> */
.L_x_2239:
[----:B------:R-:W-:Y:S05]  /*4db0*/  BSYNC B1 ;  /* 0x0000000000017941 */ /* 0x000fea0003800000 */
.L_x_2238:
        /* <DEDUP_REMOVED lines=74> */
.L_x_2247:
[----:B------:R-:W-:Y:S05]  /*5260*/  BSYNC B0 ;  /* 0x0000000000007941 */ /* 0x000fea0003800000 */
.L_x_2246:
        /* <DEDUP_REMOVED lines=55> */
.L_x_2249:
[----:B------:R-:W-:Y:S05]  /*55e0*/  BSYNC B0 ;  /* 0x0000000000007941 */ /* 0x000fea0003800000 */
.L_x_2248:
        /* <DEDUP_REMOVED lines=54> */
.L_x_2245:
[----:B------:R-:W-:Y:S05]  /*5950*/  BSYNC B1 ;  /* 0x0000000000017941 */ /* 0x000fea0003800000 */
.L_x_2244:
        /* <DEDUP_REMOVED lines=8> */
.L_x_2225:
        /* <DEDUP_REMOVED lines=97> */
.L_x_2256:
[----:B------:R-:W-:Y:S05]  /*5ff0*/  BSYNC B0 ;  /* 0x0000000000007941 */ /* 0x000fea0003800000 */
.L_x_2255:
[----:B------:R-:W-:Y:S05]  /*6000*/  MOV R99, R97 ;  /* 0x0000006100637202 */ /* 0x000fea0000000f00 */
[----:B-----5:R1:W-:Y:S02]  /*6010*/  STG.E.128 desc[UR6][R98.64], R32 ;  /* 0x0000002062007986 */ /* 0x0203e4000c101d06 */
.L_x_2254:
[----:B------:R-:W-:Y:S05]  /*6020*/  BSYNC B1 ;  /* 0x0000000000017941 */ /* 0x000fea0003800000 */
.L_x_2253:
        /* <DEDUP_REMOVED lines=96> */
.L_x_2260:
[----:B------:R-:W-:Y:S05]  /*6630*/  BSYNC B0 ;  /* 0x0000000000007941 */ /* 0x000fea0003800000 */
.L_x_2259:
[----:B------:R-:W-:Y:S05]  /*6640*/  MOV R99, R97 ;  /* 0x0000006100637202 */ /* 0x000fea0000000f00 */
[----:B-----5:R1:W-:Y:S02]  /*6650*/  STG.E.128 desc[UR6][R98.64+0x40], R32 ;  /* 0x0000402062007986 */ /* 0x0203e4000c101d06 */
.L_x_2258:
[----:B------:R-:W-:Y:S05]  /*6660*/  BSYNC B1 ;  /* 0x0000000000017941 */ /* 0x000fea0003800000 */
.L_x_2257:
[----:B------:R-:W-:Y:S11]  /*6670*/  ISETP.GE.AND P0, PT, R116, R49, PT ;  /* 0x000000317400720c */ /* 0x000ff60003f06270 */
[----:B------:R-:W-:Y:S02]  /*6680*/  @!UPT UIADD3 URZ, URZ, URZ, URZ ;  /* 0x0000003f3f3ff290 */ /* 0x000fe4000fffe03f */
        /* <DEDUP_REMOVED lines=93> */
.L_x_2262:
[----:B------:R-:W-:Y:S05]  /*6c60*/  BSYNC B0 ;  /* 0x0000000000007941 */ /* 0x000fea0003800000 */
.L_x_2261:
[----:B------:R-:W-:Y:S05]  /*6c70*/  MOV R99, R97 ;  /* 0x0000006100637202 */ /* 0x000fea0000000f00 */
[----:B-----5:R1:W-:Y:S02]  /*6c80*/  STG.E.128 desc[UR6][R98.64+0x80], R32 ;  /* 0x0000802062007986 */ /* 0x0203e4000c101d06 */
.L_x_2252:
[----:B------:R-:W-:Y:S05]  /*6c90*/  BSYNC B2 ;  /* 0x0000000000027941 */ /* 0x000fea0003800000 */
.L_x_2251:
[----:B------:R-:W-:Y:S04]  /*6ca0*/  BSSY B2, `(.L_x_2263) ;  /* 0x0000133000027945 */ /* 0x000fe80003800000 */
[----:B------:R-:W-:Y:S05]  /*6cb0*/  @!P4 BRA `(.L_x_2264) ;  /* 0x0000001000c4c947 */ /* 0x000fea0003800000 */
[----:B-1----:R-:W1:Y:S01]  /*6cc0*/  LDC R99, c[0x0][0x2d0] ;  /* 0x0000b400ff637b82 */ /* 0x002e620000000800 */
[----:B------:R-:W-:Y:S01]  /*6cd0*/  BSSY B1, `(.L_x_2265) ;  /* 0x0000065000017945 */ /* 0x000fe20003800000 */
[----:B-1----:R-:W-:Y:S11]  /*6ce0*/  ISETP.GE.AND P0, PT, R118, R99, PT ;  /* 0x000000637600720c */ /* 0x002ff60003f06270 */
[----:B------:R-:W-:Y:S02]  /*6cf0*/  @!UPT UIADD3 URZ, URZ, URZ, URZ ;  /* 0x0000003f3f3ff290 */ /* 0x000fe4000fffe03f */
[----:B------:R-:W-:Y:S05]  /*6d00*/  @P0 BRA `(.L_x_2266) ;  /* 0x0000000400840947 */ /* 0x000fea0003800000 */
[C---:B------:R-:W-:Y:S01]  /*6d10*/  LEA R182, P0, R67.reuse, R104, 0x1 ;  /* 0x0000006843b67211 */ /* 0x040fe200078008ff */
[----:B------:R-:W-:Y:S03]  /*6d20*/  BSSY B0, `(.L_x_2267) ;  /* 0x000005c000007945 */ /* 0x000fe60003800000 */
[----:B------:R-:W-:Y:S02]  /*6d30*/  LEA.HI.X R183, R67, R105, R64, 0x1, P0 ;  /* 0x0000006943b77211 */ /* 0x000fe400000f0c40 */
[----:B------:R-:W-:Y:S03]  /*6d40*/  ISETP.GE.AND P0, PT, R118, UR4, PT ;  /* 0x0000000476007c0c */ /* 0x000fe6000bf06270 */
[----:B------:R1:W5:Y:S10]  /*6d50*/  LDG.E.128 R32, desc[UR6][R182.64] ;  /* 0x00000006b6207981 */ /* 0x000374000c1e1d00 */
        /* <DEDUP_REMOVED lines=88> */
.L_x_2268:
[----:B------:R-:W-:Y:S05]  /*72e0*/  BSYNC B0 ;  /* 0x0000000000007941 */ /* 0x000fea0003800000 */
.L_x_2267:
[C---:B----4-:R-:W-:Y:S04]  /*72f0*/  LEA R2, P0, R151.reuse, R98, 0x1 ;  /* 0x0000006297027211 */ /* 0x050fe800078008ff */
[----:B------:R-:W-:Y:S05]  /*7300*/  LEA.HI.X R3, R151, R97, R150, 0x1, P0 ;  /* 0x0000006197037211 */ /* 0x000fea00000f0c96 */
[----:B-----5:R4:W-:Y:S04]  /*7310*/  STG.E.128 desc[UR6][R2.64], R32 ;  /* 0x0000002002007986 */ /* 0x0209e8000c101d06 */
.L_x_2266:
[----:B------:R-:W-:Y:S05]  /*7320*/  BSYNC B1 ;  /* 0x0000000000017941 */ /* 0x000fea0003800000 */
.L_x_2265:
[----:B------:R-:W-:Y:S01]  /*7330*/  ISETP.GE.AND P0, PT, R117, R99, PT ;  /* 0x000000637500720c */ /* 0x000fe20003f06270 */
[----:B------:R-:W-:Y:S11]  /*7340*/  BSSY B1, `(.L_x_2269) ;  /* 0x0000064000017945 */ /* 0x000ff60003800000 */
[----:B------:R-:W-:Y:S01]  /*7350*/  @!UPT UIADD3 URZ, URZ, URZ, URZ ;  /* 0x0000003f3f3ff290 */ /* 0x000fe2000fffe03f */
[----:B------:R-:W-:Y:S05]  /*7360*/  @P0 BRA `(.L_x_2270) ;  /* 0x0000000400840947 */ /* 0x000fea0003800000 */
[C---:B-1----:R-:W-:Y:S01]  /*7370*/  LEA R182, P0, R70.reuse, R104, 0x1 ;  /* 0x0000006846b67211 */ /* 0x042fe200078008ff */
[----:B------:R-:W-:Y:S03]  /*7380*/  BSSY B0, `(.L_x_2271) ;  /* 0x000005c000007945 */ /* 0x000fe60003800000 */
[----:B------:R-:W-:Y:S02]  /*7390*/  LEA.HI.X R183, R70, R105, R71, 0x1, P0 ;  /* 0x0000006946b77211 */ /* 0x000fe400000f0c47 */
[----:B------:R-:W-:Y:S03]  /*73a0*/  ISETP.GE.AND P0, PT, R117, UR4, PT ;  /* 0x0000000475007c0c */ /* 0x000fe6000bf06270 */
[----:B----4-:R1:W5:Y:S10]  /*73b0*/  LDG.E.128 R32, desc[UR6][R182.64] ;  /* 0x00000006b6207981 */ /* 0x010374000c1e1d00 */
        /* <DEDUP_REMOVED lines=25> */
[----:B------:R-:W4:Y:S01]  /*7550*/  LDG.E.128 R180, desc[UR6][R182.64] ;  /* 0x00000006b6b47981 */ /* 0x000f22000c1e1d00 */
        /* <DEDUP_REMOVED lines=62> */
.L_x_2272:
[----:B------:R-:W-:Y:S05]  /*7940*/  BSYNC B0 ;  /* 0x0000000000007941 */ /* 0x000fea0003800000 */
.L_x_2271:
[C---:B------:R-:W-:Y:S04]  /*7950*/  LEA R2, P0, R74.reuse, R98, 0x1 ;  /* 0x000000624a027211 */ /* 0x040fe800078008ff */
[----:B------:R-:W-:Y:S05]  /*7960*/  LEA.HI.X R3, R74, R97, R75, 0x1, P0 ;  /* 0x000000614a037211 */ /* 0x000fea00000f0c4b */
[----:B-----5:R4:W-:Y:S04]  /*7970*/  STG.E.128 desc[UR6][R2.64], R32 ;  /* 0x0000002002007986 */ /* 0x0209e8000c101d06 */
.L_x_2270:
[----:B------:R-:W-:Y:S05]  /*7980*/  BSYNC B1 ;  /* 0x0000000000017941 */ /* 0x000fea0003800000 */
.L_x_2269:
[----:B------:R-:W-:Y:S11]  /*7990*/  ISETP.GE.AND P0, PT, R116, R99, PT ;  /* 0x000000637400720c */ /* 0x000ff60003f06270 */
[----:B------:R-:W-:Y:S02]  /*79a0*/  @!UPT UIADD3 URZ, URZ, URZ, URZ ;  /* 0x0000003f3f3ff290 */ /* 0x000fe4000fffe03f */
        /* <DEDUP_REMOVED lines=94> */
.L_x_2274:
[----:B------:R-:W-:Y:S05]  /*7f90*/  BSYNC B0 ;  /* 0x0000000000007941 */ /* 0x000fea0003800000 */
.L_x_2273:
[C---:B------:R-:W-:Y:S04]  /*7fa0*/  LEA R2, P0, R82.reuse, R98, 0x1 ;  /* 0x0000006252027211 */ /* 0x040fe800078008ff */
[----:B------:R-:W-:Y:S05]  /*7fb0*/  LEA.HI.X R3, R82, R97, R83, 0x1, P0 ;  /* 0x0000006152037211 */ /* 0x000fea00000f0c53 */
[----:B-----5:R4:W-:Y:S04]  /*7fc0*/  STG.E.128 desc[UR6][R2.64], R32 ;  /* 0x0000002002007986 */ /* 0x0209e8000c101d06 */
.L_x_2264:
[----:B------:R-:W-:Y:S05]  /*7fd0*/  BSYNC B2 ;  /* 0x0000000000027941 */ /* 0x000fea0003800000 */
.L_x_2263:
        /* <DEDUP_REMOVED lines=100> */
.L_x_2280:
[----:B------:R-:W-:Y:S05]  /*8620*/  BSYNC B0 ;  /* 0x0000000000007941 */ /* 0x000fea0003800000 */
.L_x_2279:
[C---:B------:R-:W-:Y:S04]  /*8630*/  LEA R2, P0, R176.reuse, R98, 0x1 ;  /* 0x00000062b0027211 */ /* 0x040fe800078008ff */
[----:B------:R-:W-:Y:S05]  /*8640*/  LEA.HI.X R3, R176, R97, R68, 0x1, P0 ;  /* 0x00000061b0037211 */ /* 0x000fea00000f0c44 */
[----:B-----5:R4:W-:Y:S04]  /*8650*/  STG.E.128 desc[UR6][R2.64], R32 ;  /* 0x0000002002007986 */ /* 0x0209e8000c101d06 */
.L_x_2278:
[----:B------:R-:W-:Y:S05]  /*8660*/  BSYNC B1 ;  /* 0x0000000000017941 */ /* 0x000fea0003800000 */
.L_x_2277:
        /* <DEDUP_REMOVED lines=97> */
.L_x_2284:
[----:B------:R-:W-:Y:S05]  /*8c80*/  BSYNC B0 ;  /* 0x0000000000007941 */ /* 0x000fea0003800000 */
.L_x_2283:
[C---:B------:R-:W-:Y:S04]  /*8c90*/  LEA R2, P0, R76.reuse, R98, 0x1 ;  /* 0x000000624c027211 */ /* 0x040fe800078008ff */
[----:B------:R-:W-:Y:S05]  /*8ca0*/  LEA.HI.X R3, R76, R97, R77, 0x1, P0 ;  /* 0x000000614c037211 */ /* 0x000fea00000f0c4d */
[----:B-----5:R4:W-:Y:S04]  /*8cb0*/  STG.E.128 desc[UR6][R2.64], R32 ;  /* 0x0000002002007986 */ /* 0x0209e8000c101d06 */
.L_x_2282:
[----:B------:R-:W-:Y:S05]  /*8cc0*/  BSYNC B1 ;  /* 0x0000000000017941 */ /* 0x000fea0003800000 */
.L_x_2281:
[----:B------:R-:W-:Y:S11]  /*8cd0*/  ISETP.GE.AND P0, PT, R116, R99, PT ;  /* 0x000000637400720c */ /* 0x000ff60003f06270 */
[----:B------:R-:W-:Y:S02]  /*8ce0*/  @!UPT UIADD3 URZ, URZ, URZ, URZ ;  /* 0x0000003f3f3ff290 */ /* 0x000fe4000fffe03f */
[----:B------:R-:W-:Y:S05]  /*8cf0*/  @P0 BRA `(.L_x_2276) ;  /* 0x0000000400840947 */ /* 0x000fea0003800000 */
[----:B-1----:R-:W-:Y:S01]  /*8d00*/  LEA R182, P0, R80, R104, 0x1 ;  /* 0x0000006850b67211 */ /* 0x002fe200078008ff */
[----:B------:R-:W-:Y:S01]  /*8d10*/  BSSY B0, `(.L_x_2285) ;  /* 0x000005d000007945 */ /* 0x000fe20003800000 */
[----:B------:R-:W-:Y:S02]  /*8d20*/  LEA R184, P2, R84, R98, 0x1 ;  /* 0x0000006254b87211 */ /* 0x000fe400078408ff */
        /* <DEDUP_REMOVED lines=91> */
.L_x_2286:
[----:B------:R-:W-:Y:S05]  /*92e0*/  BSYNC B0 ;  /* 0x0000000000007941 */ /* 0x000fea0003800000 */
.L_x_2285:
[----:B------:R-:W-:Y:S05]  /*92f0*/  LEA.HI.X R185, R84, R97, R85, 0x1, P2 ;  /* 0x0000006154b97211 */ /* 0x000fea00010f0c55 */
[----:B-----5:R4:W-:Y:S02]  /*9300*/  STG.E.128 desc[UR6][R184.64], R32 ;  /* 0x00000020b8007986 */ /* 0x0209e4000c101d06 */
.L_x_2276:
[----:B------:R-:W-:Y:S05]  /*9310*/  BSYNC B2 ;  /* 0x0000000000027941 */ /* 0x000fea0003800000 */
.L_x_2275:
        /* <DEDUP_REMOVED lines=9> */
[----:B----4-:R-:W1:Y:S01]  /*93b0*/  LDC.64 R2, c[0x0][0x338] ;  /* 0x0000ce00ff027b82 */ /* 0x010e620000000a00 */
[----:B------:R-:W-:Y:S01]  /*93c0*/  ISETP.GE.AND P0, PT, R118, UR4, PT ;  /* 0x0000000476007c0c */ /* 0x000fe2000bf06270 */
[----:B------:R-:W-:Y:S01]  /*93d0*/  BSSY B0, `(.L_x_2291) ;  /* 0x000005d000007945 */ /* 0x000fe20003800000 */
[----:B-1----:R-:W-:Y:S04]  /*93e0*/  IMAD.WIDE.U32 R182, R2, 0xc0, R104 ;  /* 0x000000c002b67825 */ /* 0x002fe800078e0068 */
[----:B------:R-:W-:Y:S05]  /*93f0*/  IMAD R3, R3, 0xc0, RZ ;  /* 0x000000c003037824 */ /* 0x000fea00078e02ff */
[----:B------:R-:W-:Y:S05]  /*9400*/  IADD3 R183, R183, R3, RZ ;  /* 0x00000003b7b77210 */ /* 0x000fea0007ffe0ff */
[----:B------:R1:W5:Y:S01]  /*9410*/  LDG.E.128 R32, desc[UR6][R182.64] ;  /* 0x00000006b6207981 */ /* 0x000362000c1e1d00 */
        /* <DEDUP_REMOVED lines=88> */
.L_x_2292:
[----:B------:R-:W-:Y:S05]  /*99a0*/  BSYNC B0 ;  /* 0x0000000000007941 */ /* 0x000fea0003800000 */
.L_x_2291:
[----:B------:R-:W2:Y:S01]  /*99b0*/  LDC.64 R2, c[0x0][0x248] ;  /* 0x00009200ff027b82 */ /* 0x000ea20000000a00 */
[----:B------:R-:W-:Y:S03]  /*99c0*/  MOV R99, R97 ;  /* 0x0000006100637202 */ /* 0x000fe60000000f00 */
[----:B--23--:R-:W-:Y:S04]  /*99d0*/  IMAD.WIDE.U32 R4, R2, 0xc0, R98 ;  /* 0x000000c002047825 */ /* 0x00cfe800078e0062 */
[----:B------:R-:W-:Y:S05]  /*99e0*/  IMAD R3, R3, 0xc0, RZ ;  /* 0x000000c003037824 */ /* 0x000fea00078e02ff */
[----:B------:R-:W-:Y:S05]  /*99f0*/  IADD3 R5, R5, R3, RZ ;  /* 0x0000000305057210 */ /* 0x000fea0007ffe0ff */
[----:B-----5:R2:W-:Y:S02]  /*9a00*/  STG.E.128 desc[UR6][R4.64], R32 ;  /* 0x0000002004007986 */ /* 0x0205e4000c101d06 */
.L_x_2290:
[----:B------:R-:W-:Y:S05]  /*9a10*/  BSYNC B1 ;  /* 0x0000000000017941 */ /* 0x000fea0003800000 */
.L_x_2289:
        /* <DEDUP_REMOVED lines=8> */
[----:B--2-4-:R1:W5:Y:S10]  /*9aa0*/  LDG.E.128 R32, desc[UR6][R182.64] ;  /* 0x00000006b6207981 */ /* 0x014374000c1e1d00 */
        /* <DEDUP_REMOVED lines=19> */
[----:B---3--:R-:W2:Y:S03]  /*9be0*/  LDG.E.128 R24, desc[UR6][R14.64] ;  /* 0x000000060e187981 */ /* 0x008ea6000c1e1d00 */
        /* <DEDUP_REMOVED lines=9> */
[--C-:B--2---:R-:W-:Y:S01]  /*9c80*/  HADD2.F32 R30, -RZ, R24.reuse.H0_H0 ;  /* 0x20000018ff1e7230 */ /* 0x104fe20000004100 */
[----:B------:R-:W-:Y:S01]  /*9c90*/  MOV R22, R26 ;  /* 0x0000001a00167202 */ /* 0x000fe20000000f00 */
[----:B------:R-:W-:Y:S01]  /*9ca0*/  HADD2.F32 R28, -RZ, R24.H1_H1 ;  /* 0x30000018ff1c7230 */ /* 0x000fe20000004100 */
[----:B------:R-:W-:Y:S01]  /*9cb0*/  MOV R15, R27 ;  /* 0x0000001b000f7202 */ /* 0x000fe20000000f00 */
[--C-:B------:R-:W-:Y:S02]  /*9cc0*/  HADD2.F32 R26, -RZ, R25.reuse.H0_H0 ;  /* 0x20000019ff1a7230 */ /* 0x100fe40000004100 */
[----:B------:R-:W-:Y:S02]  /*9cd0*/  HADD2.F32 R24, -RZ, R25.H1_H1 ;  /* 0x30000019ff187230 */ /* 0x000fe40000004100 */
[--C-:B---3--:R-:W-:Y:S02]  /*9ce0*/  HADD2.F32 R23, -RZ, R180.reuse.H0_H0 ;  /* 0x200000b4ff177230 */ /* 0x108fe40000004100 */
        /* <DEDUP_REMOVED lines=15> */
[--C-:B----4-:R-:W-:Y:S02]  /*9de0*/  HADD2.F32 R31, -RZ, R44.reuse.H0_H0 ;  /* 0x2000002cff1f7230 */ /* 0x110fe40000004100 */
        /* <DEDUP_REMOVED lines=36> */
.L_x_2296:
[----:B------:R-:W-:Y:S05]  /*a030*/  BSYNC B0 ;  /* 0x0000000000007941 */ /* 0x000fea0003800000 */
.L_x_2295:
[C---:B------:R-:W-:Y:S04]  /*a040*/  LEA R2, P0, R89.reuse, R98, 0x1 ;  /* 0x0000006259027211 */ /* 0x040fe800078008ff */
[----:B------:R-:W-:Y:S05]  /*a050*/  LEA.HI.X R3, R89, R97, R88, 0x1, P0 ;  /* 0x0000006159037211 */ /* 0x000fea00000f0c58 */
[----:B-----5:R2:W-:Y:S04]  /*a060*/  STG.E.128 desc[UR6][R2.64], R32 ;  /* 0x0000002002007986 */ /* 0x0205e8000c101d06 */
.L_x_2294:
[----:B------:R-:W-:Y:S05]  /*a070*/  BSYNC B1 ;  /* 0x0000000000017941 */ /* 0x000fea0003800000 */
.L_x_2293:
        /* <DEDUP_REMOVED lines=8> */
[----:B--2-4-:R1:W5:Y:S10]  /*a100*/  LDG.E.128 R32, desc[UR6][R182.64] ;  /* 0x00000006b6207981 */ /* 0x014374000c1e1d00 */
        /* <DEDUP_REMOVED lines=20> */
[----:B---3--:R-:W2:Y:S01]  /*a250*/  LDG.E.128 R24, desc[UR6][R14.64] ;  /* 0x000000060e187981 */ /* 0x008ea2000c1e1d00 */
        /* <DEDUP_REMOVED lines=24> */
[--C-:B----4-:R-:W-:Y:S02]  /*a3e0*/  HADD2.F32 R31, -RZ, R44.reuse.H0_H0 ;  /* 0x2000002cff1f7230 */ /* 0x110fe40000004100 */
        /* <DEDUP_REMOVED lines=42> */
.L_x_2298:
[----:B------:R-:W-:Y:S05]  /*a690*/  BSYNC B0 ;  /* 0x0000000000007941 */ /* 0x000fea0003800000 */
.L_x_2297:
[----:B------:R-:W-:Y:S05]  /*a6a0*/  LEA.HI.X R179, R93, R97, R92, 0x1, P3 ;  /* 0x000000615db37211 */ /* 0x000fea00018f0c5c */
[----:B-----5:R2:W-:Y:S02]  /*a6b0*/  STG.E.128 desc[UR6][R178.64], R32 ;  /* 0x00000020b2007986 */ /* 0x0205e4000c101d06 */
.L_x_2288:
[----:B------:R-:W-:Y:S05]  /*a6c0*/  BSYNC B2 ;  /* 0x0000000000027941 */ /* 0x000fea0003800000 */
.L_x_2287:
[----:B--2-4-:R-:W2:Y:S01]  /*a6d0*/  LDC R3, c[0x0][0x2e0] ;  /* 0x0000b800ff037b82 */ /* 0x014ea20000000800 */
[----:B------:R-:W-:Y:S01]  /*a6e0*/  UMOV UR4, UR5 ;  /* 0x0000000500047c82 */ /* 0x000fe20008000000 */
[----:B--2---:R-:W-:Y:S05]  /*a6f0*/  IMAD.U32 R3, R3, -0x40, RZ ;  /* 0xffffffc003037824 */ /* 0x004fea00078e00ff */
[C---:B------:R-:W-:Y:S02]  /*a700*/  LEA R108, P1, R3.reuse, R108, 0x1 ;  /* 0x0000006c036c7211 */ /* 0x040fe400078208ff */
[C---:B------:R-:W-:Y:S02]  /*a710*/  LEA R106, P0, R3.reuse, R106, 0x1 ;  /* 0x0000006a036a7211 */ /* 0x040fe400078008ff */
[C---:B------:R-:W-:Y:S02]  /*a720*/  LEA.HI.X.SX32 R109, R3.reuse, R109, 0x1, P1 ;  /* 0x0000006d036d7211 */ /* 0x040fe400008f0eff */
[----:B------:R-:W-:Y:S01]  /*a730*/  LEA.HI.X.SX32 R107, R3, R107, 0x1, P0 ;  /* 0x0000006b036b7211 */ /* 0x000fe200000f0eff */
[----:B------:R-:W-:Y:S08]  /*a740*/  BRA `(.L_x_2250) ;  /* 0x0000000400887947 */ /* 0x000ff00003800000 */
.L_x_2224:
        /* <DEDUP_REMOVED lines=17> */
.L_x_2300:
[----:B------:R-:W-:Y:S05]  /*a860*/  BSYNC B0 ;  /* 0x0000000000007941 */ /* 0x000fea0003800000 */
.L_x_2299:
        /* <DEDUP_REMOVED lines=24> */
.L_x_2302:
[----:B------:R-:W-:Y:S05]  /*a9f0*/  BSYNC B0 ;  /* 0x0000000000007941 */ /* 0x000fea0003800000 */
.L_x_2301:
        /* <DEDUP_REMOVED lines=23> */
.L_x_2304:
[----:B------:R-:W-:Y:S05]  /*ab70*/  BSYNC B0 ;  /* 0x0000000000007941 */ /* 0x000fea0003800000 */
.L_x_2303:
        /* <DEDUP_REMOVED lines=30> */
.L_x_2305:
[----:B------:R-:W-:Y:S05]  /*ad60*/  BSYNC B0 ;  /* 0x0000000000007941 */ /* 0x000fea0003800000 */
.L_x_2250:
        /* <DEDUP_REMOVED lines=82> */
.L_x_2306:
        /* <DEDUP_REMOVED lines=9> */
.L_x_2307:
[----:B------:R-:W-:Y:S04]  /*b320*/  IADD3 R9, R9, -0x1, RZ ;  /* 0xffffffff09097810 */ /* 0x000fe80007ffe0ff */
[----:B------:R-:W-:Y:S11]  /*b330*/  ISETP.GT.AND P0, PT, R9, R60, PT ;  /* 0x0000003c0900720c */ /* 0x000ff60003f04270 */
[----:B------:R-:W-:Y:S02]  /*b340*/  @!UPT UIADD3 URZ, URZ, URZ, URZ ;  /* 0x0000003f3f3ff290 */ /* 0x000fe4000fffe03f */
[----:B------:R-:W-:Y:S05]  /*b350*/  @P0 BRA `(.L_x_2308) ;  /* 0xffffff7000ec0947 */ /* 0x000fea000383ffff */
.L_x_2215:
        /* <DEDUP_REMOVED lines=98> */
.L_x_2317:
[----:B------:R-:W-:Y:S05]  /*b980*/  BSYNC B0 ;  /* 0x0000000000007941 */ /* 0x000fea0003800000 */
.L_x_2316:
[----:B-----5:R3:W-:Y:S02]  /*b990*/  STS.128 [R166], R8 ;  /* 0x00000008a6007388 */ /* 0x0207e40000000c00 */
.L_x_2315:
[----:B------:R-:W-:Y:S05]  /*b9a0*/  BSYNC B1 ;  /* 0x0000000000017941 */ /* 0x000fea0003800000 */
.L_x_2314:
        /* <DEDUP_REMOVED lines=48> */
.L_x_2321:
[----:B------:R-:W-:Y:S05]  /*bcb0*/  BSYNC B0 ;  /* 0x0000000000007941 */ /* 0x000fea0003800000 */
.L_x_2320:
[----:B-----5:R1:W-:Y:S02]  /*bcc0*/  STS.128 [R166+0x1000], R8 ;  /* 0x00100008a6007388 */ /* 0x0203e40000000c00 */
.L_x_2319:
[----:B------:R-:W-:Y:S05]  /*bcd0*/  BSYNC B1 ;  /* 0x0000000000017941 */ /* 0x000fea0003800000 */
.L_x_2318:
        /* <DEDUP_REMOVED lines=8> */
[----:B------:R-:W2:Y:S01]  /*bd60*/  LDG.E.64 R4, desc[UR6][R6.64+0x40] ;  /* 0x0000400606047981 */ /* 0x000ea2000c1e1b00 */
[--C-:B-----5:R-:W-:Y:S01]  /*bd70*/  HADD2.F32 R13, -RZ, R11.reuse.H1_H1 ;  /* 0x3000000bff0d7230 */ /* 0x120fe20000004100 */
[----:B------:R-:W-:Y:S01]  /*bd80*/  MOV R12, R10 ;  /* 0x0000000a000c7202 */ /* 0x000fe20000000f00 */
[----:B------:R-:W-:Y:S02]  /*bd90*/  HADD2.F32 R15, -RZ, R11.H0_H0 ;  /* 0x2000000bff0f7230 */ /* 0x000fe40000004100 */
[--C-:B------:R-:W-:Y:S02]  /*bda0*/  HADD2.F32 R14, -RZ, R9.reuse.H1_H1 ;  /* 0x30000009ff0e7230 */ /* 0x100fe40000004100 */
[----:B------:R-:W-:-:S02]  /*bdb0*/  HADD2.F32 R16, -RZ, R9.H0_H0 ;  /* 0x20000009ff107230 */ /* 0x000fc40000004100 */
[----:B---3--:R-:W-:Y:S02]  /*bdc0*/  HADD2.F32 R0, -RZ, R3.H1_H1 ;  /* 0x30000003ff007230 */ /* 0x008fe40000004100 */
[----:B------:R-:W-:Y:S02]  /*bdd0*/  HADD2.F32 R17, -RZ, R2.H1_H1 ;  /* 0x30000002ff117230 */ /* 0x000fe40000004100 */
[----:B--2---:R-:W-:Y:S02]  /*bde0*/  HADD2.F32 R11, -RZ, R5.H1_H1 ;  /* 0x30000005ff0b7230 */ /* 0x004fe40000004100 */
        /* <DEDUP_REMOVED lines=15> */
[----:B------:R-:W-:Y:S02]  /*bee0*/  HADD2.F32 R12, -RZ, R12.H1_H1 ;  /* 0x3000000cff0c7230 */ /* 0x000fe40000004100 */
        /* <DEDUP_REMOVED lines=13> */
.L_x_2323:
[----:B------:R-:W-:Y:S05]  /*bfc0*/  BSYNC B0 ;  /* 0x0000000000007941 */ /* 0x000fea0003800000 */
.L_x_2322:
[----:B-----5:R3:W-:Y:S02]  /*bfd0*/  STS.128 [R166+0x2000], R8 ;  /* 0x00200008a6007388 */ /* 0x0207e40000000c00 */
.L_x_2313:
[----:B------:R-:W-:Y:S05]  /*bfe0*/  BSYNC B2 ;  /* 0x0000000000027941 */ /* 0x000fea0003800000 */
.L_x_2312:
        /* <DEDUP_REMOVED lines=64> */
.L_x_2328:
[----:B------:R-:W-:Y:S05]  /*c3f0*/  BSYNC B0 ;  /* 0x0000000000007941 */ /* 0x000fea0003800000 */
.L_x_2327:
[----:B-----5:R3:W-:Y:S02]  /*c400*/  STS.128 [R166+0x800], R8 ;  /* 0x00080008a6007388 */ /* 0x0207e40000000c00 */
.L_x_2326:
[----:B------:R-:W-:Y:S05]  /*c410*/  BSYNC B1 ;  /* 0x0000000000017941 */ /* 0x000fea0003800000 */
.L_x_2325:
        /* <DEDUP_REMOVED lines=48> */
.L_x_2332:
[----:B------:R-:W-:Y:S05]  /*c720*/  BSYNC B0 ;  /* 0x0000000000007941 */ /* 0x000fea0003800000 */
.L_x_2331:
[----:B-----5:R3:W-:Y:S02]  /*c730*/  STS.128 [R166+0x1800], R8 ;  /* 0x00180008a6007388 */ /* 0x0207e40000000c00 */
.L_x_2330:
[----:B------:R-:W-:Y:S05]  /*c740*/  BSYNC B1 ;  /* 0x0000000000017941 */ /* 0x000fea0003800000 */
.L_x_2329:
        /* <DEDUP_REMOVED lines=46> */
.L_x_2334:
[----:B------:R-:W-:Y:S05]  /*ca30*/  BSYNC B0 ;  /* 0x0000000000007941 */ /* 0x000fea0003800000 */
.L_x_2333:
[----:B-----5:R3:W-:Y:S01]  /*ca40*/  STS.128 [R166+0x2800], R8 ;  /* 0x00280008a6007388 */ /* 0x0207e20000000c00 */
[----:B------:R-:W-:Y:S05]  /*ca50*/  BRA `(.L_x_2324) ;  /* 0x0000002800487947 */ /* 0x000fea0003800000 */
.L_x_2311:
        /* <DEDUP_REMOVED lines=98> */
.L_x_2340:
[----:B------:R-:W-:Y:S05]  /*d080*/  BSYNC B0 ;  /* 0x0000000000007941 */ /* 0x000fea0003800000 */
.L_x_2339:
[----:B-----5:R3:W-:Y:S02]  /*d090*/  STS.128 [R166], R16 ;  /* 0x00000010a6007388 */ /* 0x0207e40000000c00 */
.L_x_2338:
[----:B------:R-:W-:Y:S05]  /*d0a0*/  BSYNC B1 ;  /* 0x0000000000017941 */ /* 0x000fea0003800000 */
.L_x_2337:
        /* <DEDUP_REMOVED lines=92> */
.L_x_2344:
[----:B------:R-:W-:Y:S05]  /*d670*/  BSYNC B0 ;  /* 0x0000000000007941 */ /* 0x000fea0003800000 */
.L_x_2343:
[----:B-----5:R1:W-:Y:S02]  /*d680*/  STS.128 [R166+0x1000], R16 ;  /* 0x00100010a6007388 */ /* 0x0203e40000000c00 */
.L_x_2342:
[----:B------:R-:W-:Y:S05]  /*d690*/  BSYNC B1 ;  /* 0x0000000000017941 */ /* 0x000fea0003800000 */
.L_x_2341:
        /* <DEDUP_REMOVED lines=59> */
[--C-:B-----5:R-:W-:Y:S02]  /*da50*/  HADD2.F32 R15, -RZ, R16.reuse.H0_H0 ;  /* 0x20000010ff0f7230 */ /* 0x120fe40000004100 */
        /* <DEDUP_REMOVED lines=31> */
.L_x_2346:
[----:B------:R-:W-:Y:S05]  /*dc50*/  BSYNC B0 ;  /* 0x0000000000007941 */ /* 0x000fea0003800000 */
.L_x_2345:
[----:B-----5:R3:W-:Y:S02]  /*dc60*/  STS.128 [R166+0x2000], R16 ;  /* 0x00200010a6007388 */ /* 0x0207e40000000c00 */
.L_x_2336:
[----:B------:R-:W-:Y:S05]  /*dc70*/  BSYNC B2 ;  /* 0x0000000000027941 */ /* 0x000fea0003800000 */
.L_x_2335:
        /* <DEDUP_REMOVED lines=99> */
.L_x_2350:
[----:B------:R-:W-:Y:S05]  /*e2b0*/  BSYNC B0 ;  /* 0x0000000000007941 */ /* 0x000fea0003800000 */
.L_x_2349:
[----:B-----5:R3:W-:Y:S02]  /*e2c0*/  STS.128 [R166+0x800], R16 ;  /* 0x00080010a6007388 */ /* 0x0207e40000000c00 */
.L_x_2348:
[----:B------:R-:W-:Y:S05]  /*e2d0*/  BSYNC B1 ;  /* 0x0000000000017941 */ /* 0x000fea0003800000 */
.L_x_2347:
        /* <DEDUP_REMOVED lines=94> */
.L_x_2354:
[----:B------:R-:W-:Y:S05]  /*e8c0*/  BSYNC B0 ;  /* 0x0000000000007941 */ /* 0x000fea0003800000 */
.L_x_2353:
[----:B-----5:R3:W-:Y:S02]  /*e8d0*/  STS.128 [R166+0x1800], R16 ;  /* 0x00180010a6007388 */ /* 0x0207e40000000c00 */
.L_x_2352:
[----:B------:R-:W-:Y:S05]  /*e8e0*/  BSYNC B1 ;  /* 0x0000000000017941 */ /* 0x000fea0003800000 */
.L_x_2351:
        /* <DEDUP_REMOVED lines=98> */
.L_x_2356:
[----:B------:R-:W-:Y:S05]  /*ef10*/  BSYNC B0 ;  /* 0x0000000000007941 */ /* 0x000fea0003800000 */
.L_x_2355:
[----:B-----5:R1:W-:Y:S01]  /*ef20*/  STS.128 [R166+0x2800], R12 ;  /* 0x0028000ca6007388 */ /* 0x0203e20000000c00 */
[----:B------:R-:W-:Y:S05]  /*ef30*/  BRA `(.L_x_2324) ;  /* 0x0000000400107947 */ /* 0x000fea0003800000 */
.L_x_2310:
        /* <DEDUP_REMOVED lines=36> */
.L_x_2358:
[----:B------:R-:W-:Y:S05]  /*f180*/  BSYNC B0 ;  /* 0x0000000000007941 */ /* 0x000fea0003800000 */
.L_x_2357:
        /* <DEDUP_REMOVED lines=31> */
.L_x_2324:
[----:B------:R-:W-:Y:S05]  /*f380*/  BSYNC B3 ;  /* 0x0000000000037941 */ /* 0x000fea0003800000 */
.L_x_2309:
[----:B------:R-:W-:Y:S01]  /*f390*/  VIADD R167, R52, 0xffffffff ;  /* 0xffffffff34a77836 */ /* 0x000fe20000000000 */
[----:B------:R-:W-:Y:S01]  /*f3a0*/  ULDC.64 UR12, c[0x0][0x218] ;  /* 0x00008600000c7ab9 */ /* 0x000fe20000000a00 */
[----:B------:R-:W-:Y:S01]  /*f3b0*/  BSSY B0, `(.L_x_2359) ;  /* 0x0000020000007945 */ /* 0x000fe20003800000 */
[C---:B------:R-:W-:Y:S01]  /*f3c0*/  LEA R168, P0, R162.reuse, UR12, 0x1 ;  /* 0x0000000ca2a87c11 */ /* 0x040fe2000f8008ff */
[----:B-1234-:R-:W-:Y:S01]  /*f3d0*/  IMAD.SHL.U32 R2, R167, 0x80, RZ ;  /* 0x00000080a7027824 */ /* 0x01efe200078e00ff */
[----:B------:R-:W-:Y:S02]  /*f3e0*/  LOP3.LUT R5, R139, 0xff, RZ, 0xc0, !PT ;  /* 0x000000ff8b057812 */ /* 0x000fe400078ec0ff */
[----:B------:R-:W-:Y:S01]  /*f3f0*/  LEA.HI.X R169, R162, UR13, R165, 0x1, P0 ;  /* 0x0000000da2a97c11 */ /* 0x000fe200080f0ca5 */
[----:B------:R-:W-:-:S05]  /*f400*/  IMAD.IADD R10, R53, 0x1, -R2 ;  /* 0x00000001350a7824 */ /* 0x000fca00078e0a02 */
[----:B------:R-:W-:-:S13]  /*f410*/  ISETP.GE.AND P1, PT, R172, R10, PT ;  /* 0x0000000aac00720c */ /* 0x000fda0003f26270 */
        /* <DEDUP_REMOVED lines=24> */
.L_x_2361:
[----:B------:R3:W-:Y:S02]  /*f5a0*/  STS.128 [R166+0x7000], RZ ;  /* 0x007000ffa6007388 */ /* 0x0007e40000000c00 */
.L_x_2360:
[----:B------:R-:W-:Y:S05]  /*f5b0*/  BSYNC B0 ;  /* 0x0000000000007941 */ /* 0x000fea0003800000 */
.L_x_2359:
[----:B------:R-:W-:Y:S01]  /*f5c0*/  ISETP.GE.AND P0, PT, R21, R10, PT ;  /* 0x0000000a1500720c */ /* 0x000fe20003f06270 */
[----:B------:R-:W-:-:S12]  /*f5d0*/  BSSY B0, `(.L_x_2362) ;  /* 0x000001f000007945 */ /* 0x000fd80003800000 */
[----:B------:R-:W-:Y:S05]  /*f5e0*/  @P0 BRA `(.L_x_2363) ;  /* 0x0000000000740947 */ /* 0x000fea0003800000 */
[C---:B------:R-:W-:Y:S02]  /*f5f0*/  LOP3.LUT R0, R5.reuse, 0x1, RZ, 0xc0, !PT ;  /* 0x0000000105007812 */ /* 0x040fe400078ec0ff */
[----:B------:R-:W-:Y:S02]  /*f600*/  LOP3.LUT P1, RZ, R5, 0x2, RZ, 0xc0, !PT ;  /* 0x0000000205ff7812 */ /* 0x000fe4000782c0ff */
[----:B------:R-:W-:Y:S02]  /*f610*/  ISETP.NE.U32.AND P0, PT, R0, 0x1, PT ;  /* 0x000000010000780c */ /* 0x000fe40003f05070 */
[----:B------:R-:W-:-:S05]  /*f620*/  IADD3 R3, P2, R151, R162, RZ ;  /* 0x000000a297037210 */ /* 0x000fca0007f5e0ff */
[----:B------:R-:W-:-:S04]  /*f630*/  IMAD.X R0, R150, 0x1, R165, P2 ;  /* 0x0000000196007824 */ /* 0x000fc800010e06a5 */
[----:B-1----:R-:W-:Y:S02]  /*f640*/  @P1 LEA R6, P2, R3, UR12, 0x1 ;  /* 0x0000000c03061c11 */ /* 0x002fe4000f8408ff */
        /* <DEDUP_REMOVED lines=22> */
.L_x_2364:
[----:B------:R4:W-:Y:S02]  /*f7b0*/  STS.128 [R166+0x7800], RZ ;  /* 0x007800ffa6007388 */ /* 0x0009e40000000c00 */
.L_x_2363:
[----:B------:R-:W-:Y:S05]  /*f7c0*/  BSYNC B0 ;  /* 0x0000000000007941 */ /* 0x000fea0003800000 */
.L_x_2362:
[----:B------:R-:W-:Y:S01]  /*f7d0*/  IADD3 R13, R172, 0x40, RZ ;  /* 0x00000040ac0d7810 */ /* 0x000fe20007ffe0ff */
[----:B------:R-:W-:Y:S03]  /*f7e0*/  BSSY B0, `(.L_x_2365) ;  /* 0x0000023000007945 */ /* 0x000fe60003800000 */
[----:B------:R-:W-:-:S13]  /*f7f0*/  ISETP.GE.AND P0, PT, R13, R10, PT ;  /* 0x0000000a0d00720c */ /* 0x000fda0003f06270 */
[----:B------:R-:W-:Y:S05]  /*f800*/  @P0 BRA `(.L_x_2366) ;  /* 0x0000000000800947 */ /* 0x000fea0003800000 */
[----:B-1--4-:R-:W1:Y:S01]  /*f810*/  LDC.64 R6, c[0x0][0x248] ;  /* 0x00009200ff067b82 */ /* 0x012e620000000a00 */
[C---:B------:R-:W-:Y:S02]  /*f820*/  LOP3.LUT R0, R5.reuse, 0x1, RZ, 0xc0, !PT ;  /* 0x0000000105007812 */ /* 0x040fe400078ec0ff */
[----:B------:R-:W-:Y:S02]  /*f830*/  LOP3.LUT P1, RZ, R5, 0x2, RZ, 0xc0, !PT ;  /* 0x0000000205ff7812 */ /* 0x000fe4000782c0ff */
[----:B------:R-:W-:Y:S01]  /*f840*/  ISETP.NE.U32.AND P0, PT, R0, 0x1, PT ;  /* 0x000000010000780c */ /* 0x000fe20003f05070 */
[C---:B-1----:R-:W-:Y:S01]  /*f850*/  IMAD.SHL.U32 R3, R6.reuse, 0x40, RZ ;  /* 0x0000004006037824 */ /* 0x042fe200078e00ff */
[----:B------:R-:W-:-:S11]  /*f860*/  SHF.L.U64.HI R6, R6, 0x6, R7 ;  /* 0x0000000606067819 */ /* 0x000fd60000010207 */
[C---:B------:R-:W-:Y:S02]  /*f870*/  @!P0 LEA R8, P3, R3.reuse, R168, 0x1 ;  /* 0x000000a803088211 */ /* 0x040fe400078608ff */
[C---:B------:R-:W-:Y:S02]  /*f880*/  IADD3 R0, P2, R3.reuse, R162, RZ ;  /* 0x000000a203007210 */ /* 0x040fe40007f5e0ff */
[----:B------:R-:W-:-:S03]  /*f890*/  @!P0 LEA.HI.X R9, R3, R169, R6, 0x1, P3 ;  /* 0x000000a903098211 */ /* 0x000fc600018f0c06 */
[----:B------:R-:W-:Y:S01]  /*f8a0*/  IMAD.X R3, R6, 0x1, R165, P2 ;  /* 0x0000000106037824 */ /* 0x000fe200010e06a5 */
[C---:B------:R-:W-:Y:S01]  /*f8b0*/  @P1 LEA R6, P2, R0.reuse, UR12, 0x1 ;  /* 0x0000000c00061c11 */ /* 0x040fe2000f8408ff */
[----:B------:R-:W-:Y:S01]  /*f8c0*/  @!PT LDS RZ, [RZ] ;  /* 0x00000000fffff984 */ /* 0x000fe20000000800 */
[----:B------:R-:W-:Y:S01]  /*f8d0*/  @!PT LDS RZ, [RZ] ;  /* 0x00000000fffff984 */ /* 0x000fe20000000800 */
[----:B------:R-:W-:Y:S01]  /*f8e0*/  @!PT LDS RZ, [RZ] ;  /* 0x00000000fffff984 */ /* 0x000fe20000000800 */
[----:B------:R1:W-:Y:S03]  /*f8f0*/  @!P0 LDGSTS.E.BYPASS.LTC128B.128 [R166+0x4000], desc[UR6][R8.64] ;  /* 0x0400000008a68fae */ /* 0x0003e6000b901d46 */
[----:B------:R-:W-:Y:S01]  /*f900*/  @P1 LEA.HI.X R7, R0, UR13, R3, 0x1, P2 ;  /* 0x0000000d00071c11 */ /* 0x000fe200090f0c03 */
        /* <DEDUP_REMOVED lines=15> */
.L_x_2367:
[----:B------:R4:W-:Y:S02]  /*fa00*/  STS.128 [R166+0x8000], RZ ;  /* 0x008000ffa6007388 */ /* 0x0009e40000000c00 */
.L_x_2366:
[----:B------:R-:W-:Y:S05]  /*fa10*/  BSYNC B0 ;  /* 0x0000000000007941 */ /* 0x000fea0003800000 */
.L_x_2365:
[----:B-1----:R-:W1:Y:S01]  /*fa20*/  LDC.64 R8, c[0x0][0x3c8] ;  /* 0x0000f200ff087b82 */ /* 0x002e620000000a00 */
[----:B------:R-:W-:Y:S01]  /*fa30*/  IADD3 R11, R172, 0x60, RZ ;  /* 0x00000060ac0b7810 */ /* 0x000fe20007ffe0ff */
[----:B------:R-:W-:Y:S03]  /*fa40*/  BSSY B0, `(.L_x_2368) ;  /* 0x0000022000007945 */ /* 0x000fe60003800000 */
[----:B------:R-:W-:-:S13]  /*fa50*/  ISETP.GE.AND P0, PT, R11, R10, PT ;  /* 0x0000000a0b00720c */ /* 0x000fda0003f06270 */
[----:B------:R-:W-:Y:S05]  /*fa60*/  @P0 BRA `(.L_x_2369) ;  /* 0x00000000007c0947 */ /* 0x000fea0003800000 */
[----:B----4-:R-:W4:Y:S01]  /*fa70*/  LDC.64 R6, c[0x0][0x248] ;  /* 0x00009200ff067b82 */ /* 0x010f220000000a00 */
[C---:B------:R-:W-:Y:S01]  /*fa80*/  LOP3.LUT R0, R5.reuse, 0x1, RZ, 0xc0, !PT ;  /* 0x0000000105007812 */ /* 0x040fe200078ec0ff */
[----:B------:R-:W-:Y:S01]  /*fa90*/  IMAD.MOV.U32 R164, RZ, RZ, R162 ;  /* 0x000000ffffa47224 */ /* 0x000fe200078e00a2 */
[C---:B------:R-:W-:Y:S02]  /*faa0*/  LOP3.LUT P2, RZ, R5.reuse, 0x2, RZ, 0xc0, !PT ;  /* 0x0000000205ff7812 */ /* 0x040fe4000784c0ff */
[----:B------:R-:W-:Y:S02]  /*fab0*/  ISETP.NE.U32.AND P0, PT, R0, 0x1, PT ;  /* 0x000000010000780c */ /* 0x000fe40003f05070 */
[----:B------:R-:W-:Y:S01]  /*fac0*/  LOP3.LUT P1, RZ, R5, 0x4, RZ, 0xc0, !PT ;  /* 0x0000000405ff7812 */ /* 0x000fe2000782c0ff */
[----:B----4-:R-:W-:-:S04]  /*fad0*/  IMAD.WIDE.U32 R14, R6, 0x60, R164 ;  /* 0x00000060060e7825 */ /* 0x010fc800078e00a4 */
        /* <DEDUP_REMOVED lines=24> */
.L_x_2369:
[----:B------:R-:W-:Y:S05]  /*fc60*/  BSYNC B0 ;  /* 0x0000000000007941 */ /* 0x000fea0003800000 */
.L_x_2368:
[----:B------:R-:W-:Y:S01]  /*fc70*/  ULDC.64 UR8, c[0x0][0x3d0] ;  /* 0x0000f40000087ab9 */ /* 0x000fe20000000a00 */
[----:B------:R-:W0:Y:S01]  /*fc80*/  LDGDEPBAR ;  /* 0x00000000000079af */ /* 0x000e220000000000 */
[----:B------:R-:W-:Y:S01]  /*fc90*/  IMAD R0, R63, UR8, RZ ;  /* 0x000000083f007c24 */ /* 0x000fe2000f8e02ff */
[----:B----4-:R-:W-:Y:S01]  /*fca0*/  SHF.R.S32.HI R7, RZ, 0x4, R144 ;  /* 0x00000004ff077819 */ /* 0x010fe20000011490 */
[C---:B------:R-:W-:Y:S01]  /*fcb0*/  IMAD.WIDE.U32 R170, R65.reuse, UR8, R170 ;  /* 0x0000000841aa7c25 */ /* 0x040fe2000f8e00aa */
[----:B------:R-:W-:Y:S01]  /*fcc0*/  SHF.R.S32.HI R6, RZ, 0x1f, R143 ;  /* 0x0000001fff067819 */ /* 0x000fe2000001148f */
[----:B------:R-:W-:Y:S01]  /*fcd0*/  ULDC UR5, c[0x0][0x2e8] ;  /* 0x0000ba0000057ab9 */ /* 0x000fe20000000800 */
[----:B------:R-:W-:Y:S01]  /*fce0*/  LOP3.LUT R3, R148, 0xfffffff8, RZ, 0xc0, !PT ;  /* 0xfffffff894037812 */ /* 0x000fe200078ec0ff */
[----:B------:R-:W-:Y:S01]  /*fcf0*/  IMAD R0, R65, UR9, R0 ;  /* 0x0000000941007c24 */ /* 0x000fe2000f8e0200 */
[----:B-1----:R-:W-:Y:S01]  /*fd00*/  LEA R14, P0, R170, R8, 0x2 ;  /* 0x00000008aa0e7211 */ /* 0x002fe200078010ff */
[----:B------:R-:W-:Y:S01]  /*fd10*/  IMAD.SHL.U32 R141, R141, 0x40, RZ ;  /* 0x000000408d8d7824 */ /* 0x000fe200078e00ff */
[----:B------:R-:W-:Y:S01]  /*fd20*/  LOP3.LUT R142, R142, 0x7fffffe, RZ, 0xc0, !PT ;  /* 0x07fffffe8e8e7812 */ /* 0x000fe200078ec0ff */
[----:B------:R-:W-:Y:S01]  /*fd30*/  IMAD.IADD R0, R171, 0x1, R0 ;  /* 0x00000001ab007824 */ /* 0x000fe200078e0200 */
[----:B------:R-:W-:-:S04]  /*fd40*/  ULDC.64 UR10, c[0x0][0x220] ;  /* 0x00008800000a7ab9 */ /* 0x000fc80000000a00 */
[----:B------:R-:W-:-:S05]  /*fd50*/  LEA.HI.X R15, R170, R9, R0, 0x2, P0 ;  /* 0x00000009aa0f7211 */ /* 0x000fca00000f1400 */
[----:B------:R1:W4:Y:S01]  /*fd60*/  LDG.E R0, desc[UR6][R14.64] ;  /* 0x000000060e007981 */ /* 0x000322000c1e1900 */
[----:B------:R-:W-:Y:S01]  /*fd70*/  LEA.HI R144, R144, R7, RZ, 0x1 ;  /* 0x0000000790907211 */ /* 0x000fe200078f08ff */
[----:B------:R-:W-:Y:S01]  /*fd80*/  IMAD.IADD R4, R54, 0x1, -R3 ;  /* 0x0000000136047824 */ /* 0x000fe200078e0a03 */
[----:B------:R-:W-:-:S04]  /*fd90*/  DEPBAR.LE SB0, 0x0 ;  /* 0x000080000000791a */ /* 0x000fc80000000000 */
[----:B------:R-:W-:Y:S01]  /*fda0*/  LEA.HI R6, R6, R143, RZ, 0x3 ;  /* 0x0000008f06067211 */ /* 0x000fe200078f18ff */
[----:B------:R-:W-:Y:S01]  /*fdb0*/  IMAD.IADD R142, R143, 0x1, -R142 ;  /* 0x000000018f8e7824 */ /* 0x000fe200078e0a8e */
[----:B------:R-:W-:Y:S01]  /*fdc0*/  LOP3.LUT R144, R144, 0xfffffffe, RZ, 0xc0, !PT ;  /* 0xfffffffe90907812 */ /* 0x000fe200078ec0ff */
[----:B------:R-:W-:Y:S01]  /*fdd0*/  IMAD.SHL.U32 R147, R147, 0x8, RZ ;  /* 0x0000000893937824 */ /* 0x000fe200078e00ff */
[----:B------:R-:W-:Y:S01]  /*fde0*/  ISETP.GE.AND P0, PT, R172, R10, PT ;  /* 0x0000000aac00720c */ /* 0x000fe20003f06270 */
[----:B------:R-:W-:Y:S01]  /*fdf0*/  BAR.SYNC.DEFER_BLOCKING 0x0 ;  /* 0x0000000000007b1d */ /* 0x000fe20000010000 */
[----:B------:R-:W-:Y:S01]  /*fe00*/  IMAD.SHL.U32 R6, R6, 0x20, RZ ;  /* 0x0000002006067824 */ /* 0x000fe200078e00ff */
[----:B------:R-:W-:Y:S01]  /*fe10*/  LEA.HI R8, R4, R4, RZ, 0x1 ;  /* 0x0000000404087211 */ /* 0x000fe200078f08ff */
[----:B------:R-:W-:Y:S01]  /*fe20*/  IMAD.IADD R144, R7, 0x1, -R144 ;  /* 0x0000000107907824 */ /* 0x000fe200078e0a90 */
[----:B------:R-:W-:Y:S01]  /*fe30*/  LOP3.LUT R141, R141, 0xc0, RZ, 0xc0, !PT ;  /* 0x000000c08d8d7812 */ /* 0x000fe200078ec0ff */
[----:B------:R-:W-:Y:S01]  /*fe40*/  IMAD R7, R146, 0x10, R149 ;  /* 0x0000001092077824 */ /* 0x000fe200078e0295 */
[----:B------:R-:W-:Y:S01]  /*fe50*/  LOP3.LUT R9, R8, 0x7fffffe, RZ, 0xc0, !PT ;  /* 0x07fffffe08097812 */ /* 0x000fe200078ec0ff */
[----:B------:R-:W-:Y:S01]  /*fe60*/  IMAD.SHL.U32 R171, R54, 0x2, RZ ;  /* 0x0000000236ab7824 */ /* 0x000fe200078e00ff */
[----:B------:R-:W-:Y:S01]  /*fe70*/  SHF.R.S32.HI R3, RZ, 0x1f, R140 ;  /* 0x0000001fff037819 */ /* 0x000fe2000001148c */
[----:B------:R-:W-:Y:S01]  /*fe80*/  BSSY B0, `(.L_x_2370) ;  /* 0x0000041000007945 */ /* 0x000fe20003800000 */
[----:B------:R-:W-:Y:S01]  /*fe90*/  SHF.R.S32.HI R8, RZ, 0x1, R8 ;  /* 0x00000001ff087819 */ /* 0x000fe20000011408 */
[----:B------:R-:W-:Y:S01]  /*fea0*/  IMAD.IADD R9, R4, 0x1, -R9 ;  /* 0x0000000104097824 */ /* 0x000fe200078e0a09 */
[----:B------:R-:W-:-:S02]  /*feb0*/  LEA.HI R3, R3, R140, RZ, 0x2 ;  /* 0x0000008c03037211 */ /* 0x000fc400078f10ff */
[----:B-1----:R-:W-:Y:S01]  /*fec0*/  LOP3.LUT R15, R6, 0xffffff00, RZ, 0xc0, !PT ;  /* 0xffffff00060f7812 */ /* 0x002fe200078ec0ff */
[----:B------:R-:W-:Y:S01]  /*fed0*/  IMAD.SHL.U32 R6, R144, 0x8, RZ ;  /* 0x0000000890067824 */ /* 0x000fe200078e00ff */
[C---:B------:R-:W-:Y:S01]  /*fee0*/  LOP3.LUT P2, RZ, R8.reuse, 0x2, RZ, 0xc0, !PT ;  /* 0x0000000208ff7812 */ /* 0x040fe2000784c0ff */
[----:B------:R-:W-:Y:S01]  /*fef0*/  IMAD.SHL.U32 R8, R8, 0x40, RZ ;  /* 0x0000004008087824 */ /* 0x000fe200078e00ff */
[----:B------:R-:W-:Y:S01]  /*ff00*/  SHF.R.S32.HI R170, RZ, 0x2, R3 ;  /* 0x00000002ffaa7819 */ /* 0x000fe20000011403 */
[----:B------:R-:W-:Y:S01]  /*ff10*/  IMAD R17, R146, 0x200, R15 ;  /* 0x0000020092117824 */ /* 0x000fe200078e020f */
[----:B------:R-:W-:Y:S01]  /*ff20*/  LOP3.LUT R6, R141, 0x8, R6, 0xf8, !PT ;  /* 0x000000088d067812 */ /* 0x000fe200078ef806 */
[----:B------:R-:W-:Y:S01]  /*ff30*/  IMAD R148, R144, 0x8, R9 ;  /* 0x0000000890947824 */ /* 0x000fe200078e0209 */
[----:B------:R-:W-:Y:S01]  /*ff40*/  SHF.R.U32.HI R141, RZ, 0x3, R141 ;  /* 0x00000003ff8d7819 */ /* 0x000fe2000001168d */
[C---:B------:R-:W-:Y:S01]  /*ff50*/  IMAD R4, R142.reuse, 0x20, R15 ;  /* 0x000000208e047824 */ /* 0x040fe200078e020f */
[----:B------:R1:W-:Y:S01]  /*ff60*/  @P0 STS [R166+0x9000], RZ ;  /* 0x009000ffa6000388 */ /* 0x0003e20000000800 */
[----:B------:R-:W-:Y:S01]  /*ff70*/  IMAD R17, R142, 0x20, R17 ;  /* 0x000000208e117824 */ /* 0x000fe200078e0211 */
[----:B------:R-:W-:Y:S01]  /*ff80*/  LOP3.LUT R6, R6, R141, RZ, 0x3c, !PT ;  /* 0x0000008d06067212 */ /* 0x000fe200078e3cff */
[----:B------:R-:W4:Y:S01]  /*ff90*/  MUFU.RCP R9, UR5 ;  /* 0x0000000500097d08 */ /* 0x000f220008001000 */
[----:B------:R1:W-:Y:S01]  /*ffa0*/  @P0 STS [R166+0x9004], RZ ;  /* 0x009004ffa6000388 */ /* 0x0003e20000000800 */
[----:B------:R-:W-:Y:S01]  /*ffb0*/  LOP3.LUT R8, R8, 0xc0, RZ, 0xc0, !PT ;  /* 0x000000c008087812 */ /* 0x000fe200078ec0ff */
[----:B------:R-:W-:Y:S01]  /*ffc0*/  IMAD.MOV.U32 R3, RZ, RZ, 0x10 ;  /* 0x00000010ff037424 */ /* 0x000fe200078e00ff */
[----:B------:R-:W-:Y:S01]  /*ffd0*/  ULDC UR5, c[0x0][0x398] ;  /* 0x0000e60000057ab9 */ /* 0x000fe20000000800 */
[----:B------:R1:W-:Y:S01]  /*ffe0*/  @P0 STS.64 [R166+0x9008], RZ ;  /* 0x009008ffa6000388 */ /* 0x0003e20000000a00 */
[----:B------:R-:W-:Y:S01]  /*fff0*/  IMAD.IADD R149, R6, 0x1, R17 ;  /* 0x0000000106957824 */ /* 0x000fe200078e0211 */
[----:B------:R-:W-:Y:S01]  /*10000*/  LOP3.LUT R147, R8, 0x8, R147, 0xf8, !PT ;  /* 0x0000000808937812 */ /* 0x000fe200078ef893 */
[----:B------:R-:W-:Y:S01]  /*10010*/  IMAD.IADD R4, R6, 0x1, R4 ;  /* 0x0000000106047824 */ /* 0x000fe200078e0204 */
[----:B------:R1:W-:Y:S01]  /*10020*/  @P0 STS.128 [R166+0xb000], RZ ;  /* 0x00b000ffa6000388 */ /* 0x0003e20000000c00 */
[----:B------:R-:W-:-:S02]  /*10030*/  IADD3 R6, R7, 0x1, R170 ;  /* 0x0000000107067810 */ /* 0x000fc40007ffe0aa */
[----:B------:R-:W-:Y:S01]  /*10040*/  SHF.R.U32.HI R8, RZ, 0x3, R8 ;  /* 0x00000003ff087819 */ /* 0x000fe20000011608 */
[----:B------:R1:W-:Y:S01]  /*10050*/  @P0 STS.128 [R166+0xd000], RZ ;  /* 0x00d000ffa6000388 */ /* 0x0003e20000000c00 */
[----:B------:R-:W-:Y:S02]  /*10060*/  IADD3 R6, R53, R6, -R154 ;  /* 0x0000000635067210 */ /* 0x000fe40007ffe89a */
[----:B------:R-:W-:Y:S02]  /*10070*/  LOP3.LUT R147, R147, R8, RZ, 0x3c, !PT ;  /* 0x0000000893937212 */ /* 0x000fe400078e3cff */
[----:B------:R-:W-:Y:S01]  /*10080*/  LEA R132, P1, R160, UR10, 0x1 ;  /* 0x0000000aa0847c11 */ /* 0x000fe2000f8208ff */
[----:B------:R-:W-:Y:S01]  /*10090*/  VIADD R6, R6, UR5 ;  /* 0x0000000506067c36 */ /* 0x000fe20008000000 */
[----:B------:R-:W-:Y:S01]  /*100a0*/  LOP3.LUT R171, R171, 0x6, RZ, 0xc0, !PT ;  /* 0x00000006abab7812 */ /* 0x000fe200078ec0ff */
[----:B------:R-:W-:Y:S01]  /*100b0*/  IMAD.U32 R148, R148, 0x20, R147 ;  /* 0x0000002094947824 */ /* 0x000fe200078e0093 */
[----:B------:R-:W-:-:S02]  /*100c0*/  LEA.HI.X R133, R160, UR11, R50, 0x1, P1 ;  /* 0x0000000ba0857c11 */ /* 0x000fc400088f0c32 */
[----:B------:R-:W-:Y:S02]  /*100d0*/  SEL R3, R3, 0xfffffff0, !P2 ;  /* 0xfffffff003037807 */ /* 0x000fe40005000000 */
[----:B------:R-:W-:Y:S01]  /*100e0*/  LEA R149, R149, UR4, 0x1 ;  /* 0x0000000495957c11 */ /* 0x000fe2000f8e08ff */
[----:B----4-:R-:W-:Y:S01]  /*100f0*/  FMUL.FTZ R0, R0, R9 ;  /* 0x0000000900007220 */ /* 0x010fe20000410000 */
[----:B-1----:R-:W-:Y:S06]  /*10100*/  @P0 BRA `(.L_x_2371) ;  /* 0x0000000000600947 */ /* 0x002fec0003800000 */
        /* <DEDUP_REMOVED lines=23> */
.L_x_2372:
[----:B------:R4:W-:Y:S02]  /*10280*/  STS.128 [R166+0xd000], RZ ;  /* 0x00d000ffa6007388 */ /* 0x0009e40000000c00 */
.L_x_2371:
[----:B------:R-:W-:Y:S05]  /*10290*/  BSYNC B0 ;  /* 0x0000000000007941 */ /* 0x000fea0003800000 */
.L_x_2370:
        /* <DEDUP_REMOVED lines=32> */
.L_x_2375:
[----:B------:R1:W-:Y:S02]  /*104a0*/  STS.128 [R166+0xd800], RZ ;  /* 0x00d800ffa6007388 */ /* 0x0003e40000000c00 */
.L_x_2374:
[----:B------:R-:W-:Y:S05]  /*104b0*/  BSYNC B0 ;  /* 0x0000000000007941 */ /* 0x000fea0003800000 */
.L_x_2373:
        /* <DEDUP_REMOVED lines=35> */
.L_x_2378:
[----:B------:R1:W-:Y:S02]  /*106f0*/  STS.128 [R166+0xe000], RZ ;  /* 0x00e000ffa6007388 */ /* 0x0003e40000000c00 */
.L_x_2377:
[----:B------:R-:W-:Y:S05]  /*10700*/  BSYNC B0 ;  /* 0x0000000000007941 */ /* 0x000fea0003800000 */
.L_x_2376:
        /* <DEDUP_REMOVED lines=9> */
[----:B-1----:R-:W1:Y:S08]  /*107a0*/  @P1 LDC.64 R8, c[0x0][0x250] ;  /* 0x00009400ff081b82 */ /* 0x002e700000000a00 */
[----:B------:R-:W5:Y:S01]  /*107b0*/  @!P0 LDC.64 R10, c[0x0][0x250] ;  /* 0x00009400ff0a8b82 */ /* 0x000f620000000a00 */
[----:B-1----:R-:W-:-:S04]  /*107c0*/  @P1 IMAD.WIDE.U32 R12, R8, 0xc0, R132 ;  /* 0x000000c0080c1825 */ /* 0x002fc800078e0084 */
[----:B------:R-:W-:Y:S01]  /*107d0*/  @P1 IMAD R9, R9, 0xc0, RZ ;  /* 0x000000c009091824 */ /* 0x000fe200078e02ff */
[----:B------:R-:W-:Y:S01]  /*107e0*/  @P1 MOV R8, R12 ;  /* 0x0000000c00081202 */ /* 0x000fe20000000f00 */
[----:B-----5:R-:W-:-:S03]  /*107f0*/  @!P0 IMAD.WIDE.U32 R14, R10, 0xc0, R132 ;  /* 0x000000c00a0e8825 */ /* 0x020fc600078e0084 */
        /* <DEDUP_REMOVED lines=23> */
.L_x_2381:
[----:B------:R1:W-:Y:S02]  /*10970*/  STS.128 [R166+0xe800], RZ ;  /* 0x00e800ffa6007388 */ /* 0x0003e40000000c00 */
.L_x_2380:
[----:B------:R-:W-:Y:S05]  /*10980*/  BSYNC B0 ;  /* 0x0000000000007941 */ /* 0x000fea0003800000 */
.L_x_2379:
[----:B------:R-:W-:Y:S01]  /*10990*/  LEA R148, R148, UR4, 0x1 ;  /* 0x0000000494947c11 */ /* 0x000fe2000f8e08ff */
[----:B------:R-:W-:Y:S01]  /*109a0*/  LDSM.16.M88.4 R128, [R149] ;  /* 0x000000009580783b */ /* 0x000fe20000000200 */
[----:B------:R-:W-:Y:S01]  /*109b0*/  IMAD R147, R41, 0x2, R149 ;  /* 0x0000000229937824 */ /* 0x000fe200078e0295 */
[C---:B------:R-:W-:Y:S02]  /*109c0*/  VIMNMX R54, R6.reuse, R53, PT ;  /* 0x0000003506367248 */ /* 0x040fe40003fe0100 */
[----:B------:R-:W5:Y:S01]  /*109d0*/  LDSM.16.M88.4 R56, [R148+0x3c00] ;  /* 0x003c00009438783b */ /* 0x000f620000000200 */
[----:B------:R-:W-:Y:S01]  /*109e0*/  IMAD R145, R3, 0x2, R148 ;  /* 0x0000000203917824 */ /* 0x000fe200078e0294 */
[----:B------:R-:W-:Y:S01]  /*109f0*/  VIADDMNMX R53, R6, 0x8, R53, PT ;  /* 0x0000000806357846 */ /* 0x000fe20003800135 */
[----:B------:R-:W-:Y:S01]  /*10a00*/  IMAD.IADD R3, R2, 0x1, R171 ;  /* 0x0000000102037824 */ /* 0x000fe200078e02ab */
[----:B------:R-:W2:Y:S03]  /*10a10*/  LDSM.16.M88.4 R36, [R148+0x4000] ;  /* 0x004000009424783b */ /* 0x000ea60000000200 */
[C---:B------:R-:W-:Y:S01]  /*10a20*/  VIADD R7, R3.reuse, 0x1 ;  /* 0x0000000103077836 */ /* 0x040fe20000000000 */
[----:B------:R-:W3:Y:S01]  /*10a30*/  LDSM.16.M88.4 R28, [R148+0x4400] ;  /* 0x00440000941c783b */ /* 0x000ee20000000200 */
[----:B------:R-:W-:-:S03]  /*10a40*/  VIADD R40, R3, 0x29 ;  /* 0x0000002903287836 */ /* 0x000fc60000000000 */
[----:B------:R-:W4:Y:S01]  /*10a50*/  LDSM.16.M88.4 R20, [R148+0x4800] ;  /* 0x004800009414783b */ /* 0x000f220000000200 */
[----:B------:R-:W-:Y:S02]  /*10a60*/  I2FP.F32.S32 R6, R7 ;  /* 0x0000000700067245 */ /* 0x000fe40000201400 */
[CC--:B------:R-:W-:Y:S01]  /*10a70*/  ISETP.GE.AND P1, PT, R7.reuse, R54.reuse, PT ;  /* 0x000000360700720c */ /* 0x0c0fe20003f26270 */
[----:B------:R-:W4:Y:S01]  /*10a80*/  LDSM.16.M88.4 R80, [R148+0x3000] ;  /* 0x003000009450783b */ /* 0x000f220000000200 */
[-C--:B------:R-:W-:Y:S01]  /*10a90*/  ISETP.GE.AND P0, PT, R7, R53.reuse, PT ;  /* 0x000000350700720c */ /* 0x080fe20003f06270 */
[----:B------:R-:W-:Y:S02]  /*10aa0*/  VIADD R7, R3, 0x8 ;  /* 0x0000000803077836 */ /* 0x000fe40000000000 */
[----:B------:R-:W4:Y:S03]  /*10ab0*/  LDSM.16.M88.4 R72, [R148+0x3400] ;  /* 0x003400009448783b */ /* 0x000f260000000200 */
[C---:B------:R-:W-:Y:S01]  /*10ac0*/  ISETP.GE.AND P2, PT, R7.reuse, R54, PT ;  /* 0x000000360700720c */ /* 0x040fe20003f46270 */
[----:B------:R-:W-:Y:S01]  /*10ad0*/  LDSM.16.M88.4 R104, [R147] ;  /* 0x000000009368783b */ /* 0x000fe20000000200 */
[----:B------:R-:W-:-:S02]  /*10ae0*/  ISETP.GE.AND P3, PT, R7, R53, PT ;  /* 0x000000350700720c */ /* 0x000fc40003f66270 */
[----:B------:R-:W-:Y:S01]  /*10af0*/  I2FP.F32.S32 R7, R7 ;  /* 0x0000000700077245 */ /* 0x000fe20000201400 */
[----:B-1----:R-:W1:Y:S04]  /*10b00*/  LDSM.16.M88.4 R12, [R145+0x3c00] ;  /* 0x003c0000910c783b */ /* 0x002e680000000200 */
[----:B------:R-:W1:Y:S04]  /*10b10*/  LDSM.16.M88.4 R8, [R145+0x4000] ;  /* 0x004000009108783b */ /* 0x000e680000000200 */
[----:B------:R-:W1:Y:S04]  /*10b20*/  LDSM.16.M88.4 R64, [R148+0x3800] ;  /* 0x003800009440783b */ /* 0x000e680000000200 */
[----:B------:R-:W1:Y:S01]  /*10b30*/  LDSM.16.M88.4 R100, [R148+0x4c00] ;  /* 0x004c00009464783b */ /* 0x000e620000000200 */
[C---:B-----5:R-:W-:Y:S03]  /*10b40*/  HMMA.16816.F32 R60, R128.reuse, R56, RZ ;  /* 0x00000038803c723c */ /* 0x060fe600000018ff */
[----:B------:R-:W5:Y:S03]  /*10b50*/  LDSM.16.M88.4 R88, [R145+0x4400] ;  /* 0x004400009158783b */ /* 0x000f660000000200 */
[C---:B--2---:R-:W-:Y:S01]  /*10b60*/  HMMA.16816.F32 R44, R128.reuse, R36, RZ ;  /* 0x00000024802c723c */ /* 0x044fe200000018ff */
[----:B------:R-:W2:Y:S04]  /*10b70*/  LDSM.16.M88.4 R120, [R145+0x4800] ;  /* 0x004800009178783b */ /* 0x000ea80000000200 */
[----:B------:R-:W2:Y:S01]  /*10b80*/  LDSM.16.M88.4 R96, [R145+0x3000] ;  /* 0x003000009160783b */ /* 0x000ea20000000200 */
[C---:B------:R-:W-:Y:S03]  /*10b90*/  HMMA.16816.F32 R56, R128.reuse, R58, RZ ;  /* 0x0000003a8038723c */ /* 0x040fe600000018ff */
[----:B------:R-:W2:Y:S03]  /*10ba0*/  LDSM.16.M88.4 R92, [R145+0x3400] ;  /* 0x00340000915c783b */ /* 0x000ea60000000200 */
[C---:B------:R-:W-:Y:S01]  /*10bb0*/  HMMA.16816.F32 R36, R128.reuse, R38, RZ ;  /* 0x000000268024723c */ /* 0x040fe200000018ff */
[----:B------:R-:W2:Y:S04]  /*10bc0*/  LDSM.16.M88.4 R124, [R145+0x3800] ;  /* 0x00380000917c783b */ /* 0x000ea80000000200 */
[----:B------:R-:W2:Y:S01]  /*10bd0*/  LDSM.16.M88.4 R112, [R145+0x4c00] ;  /* 0x004c00009170783b */ /* 0x000ea20000000200 */
[C---:B---3--:R-:W-:Y:S03]  /*10be0*/  HMMA.16816.F32 R32, R128.reuse, R28, RZ ;  /* 0x0000001c8020723c */ /* 0x048fe600000018ff */
[----:B------:R-:W-:Y:S03]  /*10bf0*/  LDSM.16.M88.4 R108, [R149+0x1000] ;  /* 0x00100000956c783b */ /* 0x000fe60000000200 */
[C---:B----4-:R-:W-:Y:S01]  /*10c00*/  HMMA.16816.F32 R24, R128.reuse, R20, RZ ;  /* 0x000000148018723c */ /* 0x050fe200000018ff */
        /* <DEDUP_REMOVED lines=8> */
[----:B------:R-:W-:Y:S06]  /*10c90*/  HMMA.16816.F32 R72, R128, R74, RZ ;  /* 0x0000004a8048723c */ /* 0x000fec00000018ff */
[C---:B-1----:R-:W-:Y:S06]  /*10ca0*/  HMMA.16816.F32 R60, R104.reuse, R12, R60 ;  /* 0x0000000c683c723c */ /* 0x042fec000000183c */
[C---:B------:R-:W-:Y:S01]  /*10cb0*/  HMMA.16816.F32 R56, R104.reuse, R14, R56 ;  /* 0x0000000e6838723c */ /* 0x040fe20000001838 */
[----:B------:R-:W1:Y:S05]  /*10cc0*/  LDSM.16.M88.4 R12, [R148+0x5c00] ;  /* 0x005c0000940c783b */ /* 0x000e6a0000000200 */
[C---:B------:R-:W-:Y:S06]  /*10cd0*/  HMMA.16816.F32 R44, R104.reuse, R8, R44 ;  /* 0x00000008682c723c */ /* 0x040fec000000182c */
[----:B------:R-:W-:Y:S01]  /*10ce0*/  HMMA.16816.F32 R36, R104, R10, R36 ;  /* 0x0000000a6824723c */ /* 0x000fe20000001824 */
[----:B------:R-:W3:Y:S05]  /*10cf0*/  LDSM.16.M88.4 R8, [R148+0x6000] ;  /* 0x006000009408783b */ /* 0x000eea0000000200 */
[C---:B------:R-:W-:Y:S06]  /*10d00*/  HMMA.16816.F32 R68, R128.reuse, R64, RZ ;  /* 0x000000408044723c */ /* 0x040fec00000018ff */
[C---:B------:R-:W-:Y:S06]  /*10d10*/  HMMA.16816.F32 R64, R128.reuse, R66, RZ ;  /* 0x000000428040723c */ /* 0x040fec00000018ff */
[C---:B------:R-:W-:Y:S06]  /*10d20*/  HMMA.16816.F32 R16, R128.reuse, R100, RZ ;  /* 0x000000648010723c */ /* 0x040fec00000018ff */
[----:B------:R-:W-:Y:S01]  /*10d30*/  HMMA.16816.F32 R128, R128, R102, RZ ;  /* 0x000000668080723c */ /* 0x000fe200000018ff */
[----:B------:R-:W4:Y:S05]  /*10d40*/  LDSM.16.M88.4 R100, [R148+0x5000] ;  /* 0x005000009464783b */ /* 0x000f2a0000000200 */
[C---:B-----5:R-:W-:Y:S06]  /*10d50*/  HMMA.16816.F32 R32, R104.reuse, R88, R32 ;  /* 0x000000586820723c */ /* 0x060fec0000001820 */
[C---:B------:R-:W-:Y:S01]  /*10d60*/  HMMA.16816.F32 R28, R104.reuse, R90, R28 ;  /* 0x0000005a681c723c */ /* 0x040fe2000000181c */
[----:B------:R-:W5:Y:S05]  /*10d70*/  LDSM.16.M88.4 R88, [R148+0x6400] ;  /* 0x006400009458783b */ /* 0x000f6a0000000200 */
        /* <DEDUP_REMOVED lines=13> */
[----:B------:R-:W-:Y:S01]  /*10e50*/  HMMA.16816.F32 R128, R104, R114, R128 ;  /* 0x000000726880723c */ /* 0x000fe20000001880 */
[----:B------:R-:W2:Y:S04]  /*10e60*/  LDSM.16.M88.4 R104, [R145+0x5000] ;  /* 0x005000009168783b */ /* 0x000ea80000000200 */
[----:B------:R-:W2:Y:S01]  /*10e70*/  LDSM.16.M88.4 R112, [R148+0x6c00] ;  /* 0x006c00009470783b */ /* 0x000ea20000000200 */
        /* <DEDUP_REMOVED lines=18> */
[C---:B------:R-:W-:Y:S06]  /*10fa0*/  HMMA.16816.F32 R68, R108.reuse, R92, R68 ;  /* 0x0000005c6c44723c */ /* 0x040fec0000001844 */
[----:B------:R-:W-:Y:S01]  /*10fb0*/  HMMA.16816.F32 R64, R108, R94, R64 ;  /* 0x0000005e6c40723c */ /* 0x000fe20000001840 */
[----:B------:R-:W5:Y:S05]  /*10fc0*/  LDSM.16.M88.4 R92, [R145+0x5c00] ;  /* 0x005c0000915c783b */ /* 0x000f6a0000000200 */
[----:B------:R-:W-:Y:S06]  /*10fd0*/  HMMA.16816.F32 R84, R136, R104, R84 ;  /* 0x000000688854723c */ /* 0x000fec0000001854 */
[----:B------:R-:W-:Y:S06]  /*10fe0*/  HMMA.16816.F32 R16, R108, R112, R16 ;  /* 0x000000706c10723c */ /* 0x000fec0000001810 */
[C---:B------:R-:W-:Y:S01]  /*10ff0*/  HMMA.16816.F32 R80, R136.reuse, R106, R80 ;  /* 0x0000006a8850723c */ /* 0x040fe20000001850 */
[----:B------:R-:W-:Y:S05]  /*11000*/  LDSM.16.M88.4 R104, [R148+0x7c00] ;  /* 0x007c00009468783b */ /* 0x000fea0000000200 */
[C---:B-1----:R-:W-:Y:S06]  /*11010*/  HMMA.16816.F32 R44, R136.reuse, R12, R44 ;  /* 0x0000000c882c723c */ /* 0x042fec000000182c */
[C---:B------:R-:W-:Y:S01]  /*11020*/  HMMA.16816.F32 R36, R136.reuse, R14, R36 ;  /* 0x0000000e8824723c */ /* 0x040fe20000001824 */
[----:B------:R-:W-:Y:S05]  /*11030*/  LDSM.16.M88.4 R12, [R145+0x7000] ;  /* 0x00700000910c783b */ /* 0x000fea0000000200 */
[C---:B---3--:R-:W-:Y:S06]  /*11040*/  HMMA.16816.F32 R32, R136.reuse, R8, R32 ;  /* 0x000000088820723c */ /* 0x048fec0000001820 */
[----:B------:R-:W-:Y:S01]  /*11050*/  HMMA.16816.F32 R28, R136, R10, R28 ;  /* 0x0000000a881c723c */ /* 0x000fe2000000181c */
[----:B------:R-:W1:Y:S05]  /*11060*/  LDSM.16.M88.4 R8, [R147+0x2000] ;  /* 0x002000009308783b */ /* 0x000e6a0000000200 */
[----:B------:R-:W-:Y:S01]  /*11070*/  HMMA.16816.F32 R128, R108, R114, R128 ;  /* 0x000000726c80723c */ /* 0x000fe20000001880 */
[----:B------:R-:W3:Y:S04]  /*11080*/  LDSM.16.M88.4 R112, [R148+0x7400] ;  /* 0x007400009470783b */ /* 0x000ee80000000200 */
[----:B------:R-:W3:Y:S01]  /*11090*/  LDSM.16.M88.4 R108, [R148+0x7800] ;  /* 0x00780000946c783b */ /* 0x000ee20000000200 */
[----:B--2---:R-:W-:Y:S06]  /*110a0*/  HMMA.16816.F32 R84, R124, R120, R84 ;  /* 0x000000787c54723c */ /* 0x004fec0000001854 */
[C---:B------:R-:W-:Y:S06]  /*110b0*/  HMMA.16816.F32 R76, R136.reuse, R100, R76 ;  /* 0x00000064884c723c */ /* 0x040fec000000184c */
[C---:B------:R-:W-:Y:S01]  /*110c0*/  HMMA.16816.F32 R72, R136.reuse, R102, R72 ;  /* 0x000000668848723c */ /* 0x040fe20000001848 */
[----:B------:R-:W-:Y:S05]  /*110d0*/  LDSM.16.M88.4 R100, [R148+0x8000] ;  /* 0x008000009464783b */ /* 0x000fea0000000200 */
[C---:B----4-:R-:W-:Y:S06]  /*110e0*/  HMMA.16816.F32 R68, R136.reuse, R96, R68 ;  /* 0x000000608844723c */ /* 0x050fec0000001844 */
[C---:B------:R-:W-:Y:S01]  /*110f0*/  HMMA.16816.F32 R64, R136.reuse, R98, R64 ;  /* 0x000000628840723c */ /* 0x040fe20000001840 */
[----:B------:R-:W-:Y:S05]  /*11100*/  LDSM.16.M88.4 R96, [R148+0x8400] ;  /* 0x008400009460783b */ /* 0x000fea0000000200 */
[C---:B-----5:R-:W-:Y:S06]  /*11110*/  HMMA.16816.F32 R60, R136.reuse, R92, R60 ;  /* 0x0000005c883c723c */ /* 0x060fec000000183c */
[C---:B------:R-:W-:Y:S01]  /*11120*/  HMMA.16816.F32 R56, R136.reuse, R94, R56 ;  /* 0x0000005e8838723c */ /* 0x040fe20000001838 */
[----:B------:R-:W-:Y:S05]  /*11130*/  LDSM.16.M88.4 R92, [R148+0x8800] ;  /* 0x00880000945c783b */ /* 0x000fea0000000200 */
[C---:B------:R-:W-:Y:S06]  /*11140*/  HMMA.16816.F32 R24, R136.reuse, R88, R24 ;  /* 0x000000588818723c */ /* 0x040fec0000001818 */
[C---:B------:R-:W-:Y:S01]  /*11150*/  HMMA.16816.F32 R20, R136.reuse, R90, R20 ;  /* 0x0000005a8814723c */ /* 0x040fe20000001814 */
[----:B------:R-:W2:Y:S05]  /*11160*/  LDSM.16.M88.4 R88, [R148+0x8c00] ;  /* 0x008c00009458783b */ /* 0x000eaa0000000200 */
[----:B------:R-:W-:Y:S06]  /*11170*/  HMMA.16816.F32 R16, R136, R140, R16 ;  /* 0x0000008c8810723c */ /* 0x000fec0000001810 */
[----:B------:R-:W-:Y:S06]  /*11180*/  HMMA.16816.F32 R80, R124, R122, R80 ;  /* 0x0000007a7c50723c */ /* 0x000fec0000001850 */
[----:B------:R-:W-:Y:S01]  /*11190*/  HMMA.16816.F32 R136, R136, R142, R128 ;  /* 0x0000008e8888723c */ /* 0x000fe20000001880 */
[----:B------:R-:W4:Y:S05]  /*111a0*/  LDSM.16.M88.4 R128, [R145+0x7400] ;  /* 0x007400009180783b */ /* 0x000f2a0000000200 */
[----:B-1----:R-:W-:Y:S06]  /*111b0*/  HMMA.16816.F32 R84, R8, R12, R84 ;  /* 0x0000000c0854723c */ /* 0x002fec0000001854 */
[----:B---3--:R-:W-:Y:S06]  /*111c0*/  HMMA.16816.F32 R76, R124, R112, R76 ;  /* 0x000000707c4c723c */ /* 0x008fec000000184c */
[----:B------:R-:W-:Y:S01]  /*111d0*/  HMMA.16816.F32 R80, R8, R14, R80 ;  /* 0x0000000e0850723c */ /* 0x000fe20000001850 */
[----:B------:R-:W1:Y:S05]  /*111e0*/  LDSM.16.M88.4 R12, [R145+0x7800] ;  /* 0x00780000910c783b */ /* 0x000e6a0000000200 */
[C---:B------:R-:W-:Y:S06]  /*111f0*/  HMMA.16816.F32 R72, R124.reuse, R114, R72 ;  /* 0x000000727c48723c */ /* 0x040fec0000001848 */
[CC--:B------:R-:W-:Y:S01]  /*11200*/  FFMA.FTZ R85, R0.reuse, R6.reuse, R85 ;  /* 0x0000000600557223 */ /* 0x0c0fe20000010055 */
[----:B------:R-:W-:Y:S01]  /*11210*/  FFMA.FTZ R87, R0, R6, R87 ;  /* 0x0000000600577223 */ /* 0x000fe20000010057 */
[----:B------:R-:W-:Y:S01]  /*11220*/  HMMA.16816.F32 R68, R124, R108, R68 ;  /* 0x0000006c7c44723c */ /* 0x000fe20000001844 */
[----:B------:R-:W-:-:S05]  /*11230*/  VIADD R6, R3, 0x9 ;  /* 0x0000000903067836 */ /* 0x000fca0000000000 */
[----:B--2---:R-:W-:Y:S01]  /*11240*/  HMMA.16816.F32 R16, R124, R88, R16 ;  /* 0x000000587c10723c */ /* 0x004fe20000001810 */
[----:B------:R-:W-:-:S03]  /*11250*/  ISETP.GE.AND P4, PT, R6, R54, PT ;  /* 0x000000360600720c */ /* 0x000fc60003f86270 */
[CC--:B------:R-:W-:Y:S01]  /*11260*/  FFMA.FTZ R80, R0.reuse, R7.reuse, R80 ;  /* 0x0000000700507223 */ /* 0x0c0fe20000010050 */
[----:B------:R-:W-:Y:S01]  /*11270*/  FFMA.FTZ R82, R0, R7, R82 ;  /* 0x0000000700527223 */ /* 0x000fe20000010052 */
[----:B----4-:R-:W-:Y:S01]  /*11280*/  HMMA.16816.F32 R76, R8, R128, R76 ;  /* 0x00000080084c723c */ /* 0x010fe2000000184c */
[----:B------:R-:W-:Y:S01]  /*11290*/  FSEL R88, R87, -INF , !P0 ;  /* 0xff80000057587808 */ /* 0x000fe20004000000 */
[----:B------:R-:W-:Y:S01]  /*112a0*/  VIADD R7, R3, 0x10 ;  /* 0x0000001003077836 */ /* 0x000fe20000000000 */
[----:B------:R-:W-:Y:S02]  /*112b0*/  ISETP.GE.AND P0, PT, R6, R53, PT ;  /* 0x000000350600720c */ /* 0x000fe40003f06270 */
[----:B------:R-:W-:Y:S01]  /*112c0*/  I2FP.F32.S32 R6, R6 ;  /* 0x0000000600067245 */ /* 0x000fe20000201400 */
[C---:B------:R-:W-:Y:S06]  /*112d0*/  HMMA.16816.F32 R56, R124.reuse, R106, R56 ;  /* 0x0000006a7c38723c */ /* 0x040fec0000001838 */
[----:B------:R-:W-:Y:S01]  /*112e0*/  HMMA.16816.F32 R36, R124, R102, R36 ;  /* 0x000000667c24723c */ /* 0x000fe20000001824 */
[----:B------:R-:W-:-:S02]  /*112f0*/  FSEL R106, R80, -INF , !P2 ;  /* 0xff800000506a7808 */ /* 0x000fc40005000000 */
[----:B------:R-:W-:-:S03]  /*11300*/  ISETP.GE.AND P2, PT, R7, R54, PT ;  /* 0x000000360700720c */ /* 0x000fc60003f46270 */
[----:B------:R-:W-:Y:S01]  /*11310*/  HMMA.16816.F32 R32, R124, R96, R32 ;  /* 0x000000607c20723c */ /* 0x000fe20000001820 */
[----:B------:R-:W-:-:S05]  /*11320*/  FFMA.FTZ R102, R0, R6, R81 ;  /* 0x0000000600667223 */ /* 0x000fca0000010051 */
[----:B------:R-:W-:Y:S01]  /*11330*/  HMMA.16816.F32 R20, R124, R94, R20 ;  /* 0x0000005e7c14723c */ /* 0x000fe20000001814 */
[----:B------:R-:W-:Y:S02]  /*11340*/  FSEL R96, R82, -INF , !P3 ;  /* 0xff80000052607808 */ /* 0x000fe40005800000 */
[----:B------:R-:W-:-:S03]  /*11350*/  FSEL R102, R102, -INF , !P4 ;  /* 0xff80000066667808 */ /* 0x000fc60006000000 */
[----:B------:R-:W-:Y:S01]  /*11360*/  HMMA.16816.F32 R64, R124, R110, R64 ;  /* 0x0000006e7c40723c */ /* 0x000fe20000001840 */
[----:B------:R-:W-:Y:S01]  /*11370*/  FFMA.FTZ R94, R0, R6, R83 ;  /* 0x00000006005e7223 */ /* 0x000fe20000010053 */
[----:B------:R-:W-:Y:S01]  /*11380*/  VIADD R6, R3, 0x11 ;  /* 0x0000001103067836 */ /* 0x000fe20000000000 */
[----:B------:R-:W2:Y:S03]  /*11390*/  LDSM.16.M88.4 R80, [R145+0x7c00] ;  /* 0x007c00009150783b */ /* 0x000ea60000000200 */
[----:B------:R-:W-:Y:S01]  /*113a0*/  HMMA.16816.F32 R72, R8, R130, R72 ;  /* 0x000000820848723c */ /* 0x000fe20000001848 */
[----:B------:R-:W-:Y:S02]  /*113b0*/  FSEL R94, R94, -INF , !P0 ;  /* 0xff8000005e5e7808 */ /* 0x000fe40004000000 */
[C---:B------:R-:W-:Y:S02]  /*113c0*/  ISETP.GE.AND P3, PT, R6.reuse, R54, PT ;  /* 0x000000360600720c */ /* 0x040fe40003f66270 */
[----:B------:R-:W-:Y:S01]  /*113d0*/  ISETP.GE.AND P0, PT, R6, R53, PT ;  /* 0x000000350600720c */ /* 0x000fe20003f06270 */
[----:B------:R-:W-:Y:S01]  /*113e0*/  HMMA.16816.F32 R28, R124, R98, R28 ;  /* 0x000000627c1c723c */ /* 0x000fe2000000181c */
[----:B------:R-:W-:-:S05]  /*113f0*/  I2FP.F32.S32 R6, R6 ;  /* 0x0000000600067245 */ /* 0x000fca0000201400 */
[----:B-1----:R-:W-:Y:S01]  /*11400*/  HMMA.16816.F32 R68, R8, R12, R68 ;  /* 0x0000000c0844723c */ /* 0x002fe20000001844 */
[----:B------:R-:W-:Y:S01]  /*11410*/  FSEL R98, R85, -INF , !P1 ;  /* 0xff80000055627808 */ /* 0x000fe20004800000 */
[CC--:B------:R-:W-:Y:S01]  /*11420*/  FFMA.FTZ R77, R0.reuse, R6.reuse, R77 ;  /* 0x00000006004d7223 */ /* 0x0c0fe2000001004d */
[----:B------:R-:W-:Y:S01]  /*11430*/  ISETP.GE.AND P1, PT, R7, R53, PT ;  /* 0x000000350700720c */ /* 0x000fe20003f26270 */
[C---:B------:R-:W-:Y:S01]  /*11440*/  FFMA.FTZ R79, R0.reuse, R6, R79 ;  /* 0x00000006004f7223 */ /* 0x040fe2000001004f */
[----:B------:R-:W-:Y:S01]  /*11450*/  I2FP.F32.S32 R7, R7 ;  /* 0x0000000700077245 */ /* 0x000fe20000201400 */
[C---:B------:R-:W-:Y:S01]  /*11460*/  HMMA.16816.F32 R60, R124.reuse, R104, R60 ;  /* 0x000000687c3c723c */ /* 0x040fe2000000183c */
[----:B------:R-:W-:Y:S01]  /*11470*/  VIADD R6, R3, 0x19 ;  /* 0x0000001903067836 */ /* 0x000fe20000000000 */
[----:B------:R-:W-:Y:S02]  /*11480*/  FSEL R108, R77, -INF , !P3 ;  /* 0xff8000004d6c7808 */ /* 0x000fe40005800000 */
[CC--:B------:R-:W-:Y:S01]  /*11490*/  FFMA.FTZ R76, R0.reuse, R7.reuse, R76 ;  /* 0x00000007004c7223 */ /* 0x0c0fe2000001004c */
[----:B------:R-:W-:Y:S01]  /*114a0*/  FFMA.FTZ R78, R0, R7, R78 ;  /* 0x00000007004e7223 */ /* 0x000fe2000001004e */
[----:B------:R-:W-:Y:S01]  /*114b0*/  VIADD R7, R3, 0x18 ;  /* 0x0000001803077836 */ /* 0x000fe20000000000 */
[----:B------:R-:W-:Y:S01]  /*114c0*/  HMMA.16816.F32 R24, R124, R92, R24 ;  /* 0x0000005c7c18723c */ /* 0x000fe20000001818 */
[----:B------:R-:W-:-:S02]  /*114d0*/  ISETP.GE.AND P3, PT, R6, R54, PT ;  /* 0x000000360600720c */ /* 0x000fc40003f66270 */
[----:B------:R-:W-:Y:S02]  /*114e0*/  FSEL R110, R76, -INF , !P2 ;  /* 0xff8000004c6e7808 */ /* 0x000fe40005000000 */
[C---:B------:R-:W-:Y:S01]  /*114f0*/  ISETP.GE.AND P2, PT, R7.reuse, R54, PT ;  /* 0x000000360700720c */ /* 0x040fe20003f46270 */
[----:B------:R-:W-:Y:S01]  /*11500*/  HMMA.16816.F32 R136, R124, R90, R136 ;  /* 0x0000005a7c88723c */ /* 0x000fe20000001888 */
[----:B------:R-:W-:Y:S02]  /*11510*/  FSEL R92, R78, -INF , !P1 ;  /* 0xff8000004e5c7808 */ /* 0x000fe40004800000 */
[----:B------:R-:W-:Y:S02]  /*11520*/  ISETP.GE.AND P1, PT, R7, R53, PT ;  /* 0x000000350700720c */ /* 0x000fe40003f26270 */
[----:B------:R-:W-:Y:S01]  /*11530*/  I2FP.F32.S32 R7, R7 ;  /* 0x0000000700077245 */ /* 0x000fe20000201400 */
[----:B------:R-:W-:Y:S01]  /*11540*/  HMMA.16816.F32 R64, R8, R14, R64 ;  /* 0x0000000e0840723c */ /* 0x000fe20000001840 */
[----:B------:R-:W-:Y:S01]  /*11550*/  FSEL R90, R79, -INF , !P0 ;  /* 0xff8000004f5a7808 */ /* 0x000fe20004000000 */
[----:B------:R-:W1:Y:S01]  /*11560*/  LDSM.16.M88.4 R12, [R145+0x8000] ;  /* 0x00800000910c783b */ /* 0x000e620000000200 */
[----:B------:R-:W-:Y:S01]  /*11570*/  ISETP.GE.AND P0, PT, R6, R53, PT ;  /* 0x000000350600720c */ /* 0x000fe20003f06270 */
[CC--:B------:R-:W-:Y:S01]  /*11580*/  FFMA.FTZ R72, R0.reuse, R7.reuse, R72 ;  /* 0x0000000700487223 */ /* 0x0c0fe20000010048 */
[----:B------:R-:W-:Y:S01]  /*11590*/  I2FP.F32.S32 R6, R6 ;  /* 0x0000000600067245 */ /* 0x000fe20000201400 */
[----:B------:R-:W-:Y:S01]  /*115a0*/  FFMA.FTZ R74, R0, R7, R74 ;  /* 0x00000007004a7223 */ /* 0x000fe2000001004a */
[C---:B------:R-:W-:Y:S01]  /*115b0*/  VIADD R7, R3.reuse, 0x20 ;  /* 0x0000002003077836 */ /* 0x040fe20000000000 */
[----:B------:R-:W-:Y:S01]  /*115c0*/  HMMA.16816.F32 R44, R124, R100, R44 ;  /* 0x000000647c2c723c */ /* 0x000fe2000000182c */
[----:B------:R-:W-:Y:S01]  /*115d0*/  FSEL R104, R72, -INF , !P2 ;  /* 0xff80000048687808 */ /* 0x000fe20005000000 */
[CC--:B------:R-:W-:Y:S01]  /*115e0*/  FFMA.FTZ R73, R0.reuse, R6.reuse, R73 ;  /* 0x0000000600497223 */ /* 0x0c0fe20000010049 */
[----:B------:R-:W-:Y:S01]  /*115f0*/  FFMA.FTZ R75, R0, R6, R75 ;  /* 0x00000006004b7223 */ /* 0x000fe2000001004b */
[----:B------:R-:W-:Y:S01]  /*11600*/  FSEL R78, R74, -INF , !P1 ;  /* 0xff8000004a4e7808 */ /* 0x000fe20004800000 */
[----:B------:R-:W-:Y:S01]  /*11610*/  VIADD R6, R3, 0x21 ;  /* 0x0000002103067836 */ /* 0x000fe20000000000 */
[C---:B------:R-:W-:Y:S01]  /*11620*/  ISETP.GE.AND P2, PT, R7.reuse, R54, PT ;  /* 0x000000360700720c */ /* 0x040fe20003f46270 */
[----:B--2---:R-:W-:Y:S01]  /*11630*/  HMMA.16816.F32 R60, R8, R80, R60 ;  /* 0x00000050083c723c */ /* 0x004fe2000000183c */
[----:B------:R-:W-:-:S02]  /*11640*/  ISETP.GE.AND P1, PT, R7, R53, PT ;  /* 0x000000350700720c */ /* 0x000fc40003f26270 */
[----:B------:R-:W-:Y:S02]  /*11650*/  I2FP.F32.S32 R7, R7 ;  /* 0x0000000700077245 */ /* 0x000fe40000201400 */
[----:B------:R-:W-:Y:S01]  /*11660*/  FSEL R100, R73, -INF , !P3 ;  /* 0xff80000049647808 */ /* 0x000fe20005800000 */
[----:B------:R-:W-:Y:S01]  /*11670*/  HMMA.16816.F32 R56, R8, R82, R56 ;  /* 0x000000520838723c */ /* 0x000fe20000001838 */
[----:B------:R-:W-:Y:S01]  /*11680*/  FSEL R76, R75, -INF , !P0 ;  /* 0xff8000004b4c7808 */ /* 0x000fe20004000000 */
[-C--:B------:R-:W-:Y:S01]  /*11690*/  FFMA.FTZ R68, R0, R7.reuse, R68 ;  /* 0x0000000700447223 */ /* 0x080fe20000010044 */
[----:B------:R-:W-:Y:S01]  /*116a0*/  ISETP.GE.AND P3, PT, R6, R54, PT ;  /* 0x000000360600720c */ /* 0x000fe20003f66270 */
[----:B------:R-:W-:Y:S01]  /*116b0*/  FFMA.FTZ R70, R0, R7, R70 ;  /* 0x0000000700467223 */ /* 0x000fe20000010046 */
[----:B------:R-:W-:Y:S01]  /*116c0*/  ISETP.GE.AND P0, PT, R6, R53, PT ;  /* 0x000000350600720c */ /* 0x000fe20003f06270 */
[----:B------:R-:W-:Y:S01]  /*116d0*/  VIADD R7, R3, 0x28 ;  /* 0x0000002803077836 */ /* 0x000fe20000000000 */
[----:B------:R-:W-:-:S02]  /*116e0*/  I2FP.F32.S32 R6, R6 ;  /* 0x0000000600067245 */ /* 0x000fc40000201400 */
[----:B------:R-:W-:Y:S02]  /*116f0*/  FSEL R204, R68, -INF , !P2 ;  /* 0xff80000044cc7808 */ /* 0x000fe40005000000 */
[----:B------:R-:W-:Y:S01]  /*11700*/  FSEL R202, R70, -INF , !P1 ;  /* 0xff80000046ca7808 */ /* 0x000fe20004800000 */
[CC--:B------:R-:W-:Y:S01]  /*11710*/  FFMA.FTZ R69, R0.reuse, R6.reuse, R69 ;  /* 0x0000000600457223 */ /* 0x0c0fe20000010045 */
[C---:B------:R-:W-:Y:S01]  /*11720*/  FFMA.FTZ R71, R0.reuse, R6, R71 ;  /* 0x0000000600477223 */ /* 0x040fe20000010047 */
[CC--:B------:R-:W-:Y:S02]  /*11730*/  ISETP.GE.AND P2, PT, R7.reuse, R54.reuse, PT ;  /* 0x000000360700720c */ /* 0x0c0fe40003f46270 */
[----:B------:R-:W-:Y:S02]  /*11740*/  ISETP.GE.AND P1, PT, R7, R53, PT ;  /* 0x000000350700720c */ /* 0x000fe40003f26270 */
[----:B------:R-:W-:Y:S02]  /*11750*/  I2FP.F32.S32 R7, R7 ;  /* 0x0000000700077245 */ /* 0x000fe40000201400 */
[----:B------:R-:W-:Y:S01]  /*11760*/  FSEL R6, R69, -INF , !P3 ;  /* 0xff80000045067808 */ /* 0x000fe20005800000 */
[C---:B-1----:R-:W-:Y:S01]  /*11770*/  HMMA.16816.F32 R44, R8.reuse, R12, R44 ;  /* 0x0000000c082c723c */ /* 0x042fe2000000182c */
[----:B------:R-:W-:Y:S01]  /*11780*/  FSEL R200, R71, -INF , !P0 ;  /* 0xff80000047c87808 */ /* 0x000fe20004000000 */
[-C--:B------:R-:W-:Y:S01]  /*11790*/  FFMA.FTZ R64, R0, R7.reuse, R64 ;  /* 0x0000000700407223 */ /* 0x080fe20000010040 */
[----:B------:R-:W-:Y:S01]  /*117a0*/  ISETP.GE.AND P3, PT, R40, R54, PT ;  /* 0x000000362800720c */ /* 0x000fe20003f66270 */
[----:B------:R-:W-:Y:S01]  /*117b0*/  FFMA.FTZ R66, R0, R7, R66 ;  /* 0x0000000700427223 */ /* 0x000fe20000010042 */
[----:B------:R-:W-:Y:S01]  /*117c0*/  ISETP.GE.AND P0, PT, R40, R53, PT ;  /* 0x000000352800720c */ /* 0x000fe20003f06270 */
[C---:B------:R-:W-:Y:S01]  /*117d0*/  VIADD R7, R3.reuse, 0x30 ;  /* 0x0000003003077836 */ /* 0x040fe20000000000 */
[----:B------:R-:W-:Y:S01]  /*117e0*/  I2FP.F32.S32 R40, R40 ;  /* 0x0000002800287245 */ /* 0x000fe20000201400 */
[C---:B------:R-:W-:Y:S01]  /*117f0*/  VIADD R12, R3.reuse, 0x39 ;  /* 0x00000039030c7836 */ /* 0x040fe20000000000 */
[----:B------:R-:W-:Y:S01]  /*11800*/  FSEL R210, R64, -INF , !P2 ;  /* 0xff80000040d27808 */ /* 0x000fe20005000000 */
[----:B------:R-:W-:Y:S01]  /*11810*/  HMMA.16816.F32 R36, R8, R14, R36 ;  /* 0x0000000e0824723c */ /* 0x000fe20000001824 */
[----:B------:R-:W-:Y:S01]  /*11820*/  FSEL R206, R66, -INF , !P1 ;  /* 0xff80000042ce7808 */ /* 0x000fe20004800000 */
[CC--:B------:R-:W-:Y:S01]  /*11830*/  FFMA.FTZ R208, R0.reuse, R40.reuse, R65 ;  /* 0x0000002800d07223 */ /* 0x0c0fe20000010041 */
[----:B------:R-:W-:Y:S01]  /*11840*/  FFMA.FTZ R198, R0, R40, R67 ;  /* 0x0000002800c67223 */ /* 0x000fe20000010043 */
[----:B------:R-:W-:Y:S01]  /*11850*/  VIADD R40, R3, 0x31 ;  /* 0x0000003103287836 */ /* 0x000fe20000000000 */
[----:B------:R-:W1:Y:S01]  /*11860*/  LDSM.16.M88.4 R64, [R145+0x8400] ;  /* 0x008400009140783b */ /* 0x000e620000000200 */
[----:B------:R-:W-:-:S02]  /*11870*/  ISETP.GE.AND P2, PT, R7, R54, PT ;  /* 0x000000360700720c */ /* 0x000fc40003f46270 */
[----:B------:R-:W-:Y:S02]  /*11880*/  ISETP.GE.AND P1, PT, R7, R53, PT ;  /* 0x000000350700720c */ /* 0x000fe40003f26270 */
[----:B------:R-:W-:Y:S02]  /*11890*/  FSEL R208, R208, -INF , !P3 ;  /* 0xff800000d0d07808 */ /* 0x000fe40005800000 */
[----:B------:R-:W-:Y:S02]  /*118a0*/  FSEL R198, R198, -INF , !P0 ;  /* 0xff800000c6c67808 */ /* 0x000fe40004000000 */
[----:B------:R-:W-:Y:S02]  /*118b0*/  I2FP.F32.S32 R7, R7 ;  /* 0x0000000700077245 */ /* 0x000fe40000201400 */
[C---:B------:R-:W-:Y:S02]  /*118c0*/  ISETP.GE.AND P3, PT, R40.reuse, R54, PT ;  /* 0x000000362800720c */ /* 0x040fe40003f66270 */
[----:B------:R-:W-:Y:S01]  /*118d0*/  ISETP.GE.AND P0, PT, R40, R53, PT ;  /* 0x000000352800720c */ /* 0x000fe20003f06270 */
[CC--:B------:R-:W-:Y:S01]  /*118e0*/  FFMA.FTZ R190, R0.reuse, R7.reuse, R60 ;  /* 0x0000000700be7223 */ /* 0x0c0fe2000001003c */
[----:B------:R-:W-:Y:S01]  /*118f0*/  I2FP.F32.S32 R40, R40 ;  /* 0x0000002800287245 */ /* 0x000fe20000201400 */
[----:B------:R-:W-:Y:S01]  /*11900*/  FFMA.FTZ R128, R0, R7, R62 ;  /* 0x0000000700807223 */ /* 0x000fe2000001003e */
[----:B------:R-:W-:-:S02]  /*11910*/  VIADD R7, R3, 0x38 ;  /* 0x0000003803077836 */ /* 0x000fc40000000000 */
[----:B------:R-:W-:Y:S01]  /*11920*/  FSEL R190, R190, -INF , !P2 ;  /* 0xff800000bebe7808 */ /* 0x000fe20005000000 */
[CC--:B------:R-:W-:Y:S01]  /*11930*/  FFMA.FTZ R60, R0.reuse, R40.reuse, R61 ;  /* 0x00000028003c7223 */ /* 0x0c0fe2000001003d */
[----:B------:R-:W-:Y:S01]  /*11940*/  FFMA.FTZ R62, R0, R40, R63 ;  /* 0x00000028003e7223 */ /* 0x000fe2000001003f */
[----:B------:R-:W-:Y:S01]  /*11950*/  FSEL R128, R128, -INF , !P1 ;  /* 0xff80000080807808 */ /* 0x000fe20004800000 */
[----:B------:R-:W-:Y:S01]  /*11960*/  VIADD R40, R3, 0x41 ;  /* 0x0000004103287836 */ /* 0x000fe20000000000 */
[-C--:B------:R-:W-:Y:S02]  /*11970*/  ISETP.GE.AND P2, PT, R7, R54.reuse, PT ;  /* 0x000000360700720c */ /* 0x080fe40003f46270 */
[----:B------:R-:W-:Y:S02]  /*11980*/  FSEL R60, R60, -INF , !P3 ;  /* 0xff8000003c3c7808 */ /* 0x000fe40005800000 */
[----:B------:R-:W-:Y:S02]  /*11990*/  FSEL R62, R62, -INF , !P0 ;  /* 0xff8000003e3e7808 */ /* 0x000fe40004000000 */
[----:B------:R-:W-:-:S02]  /*119a0*/  ISETP.GE.AND P3, PT, R12, R54, PT ;  /* 0x000000360c00720c */ /* 0x000fc40003f66270 */
[-C--:B------:R-:W-:Y:S02]  /*119b0*/  ISETP.GE.AND P0, PT, R12, R53.reuse, PT ;  /* 0x000000350c00720c */ /* 0x080fe40003f06270 */
[----:B------:R-:W-:Y:S02]  /*119c0*/  I2FP.F32.S32 R12, R12 ;  /* 0x0000000c000c7245 */ /* 0x000fe40000201400 */
[----:B------:R-:W-:Y:S02]  /*119d0*/  ISETP.GE.AND P1, PT, R7, R53, PT ;  /* 0x000000350700720c */ /* 0x000fe40003f26270 */
[----:B------:R-:W-:Y:S01]  /*119e0*/  I2FP.F32.S32 R7, R7 ;  /* 0x0000000700077245 */ /* 0x000fe20000201400 */
[CC--:B------:R-:W-:Y:S01]  /*119f0*/  FFMA.FTZ R57, R0.reuse, R12.reuse, R57 ;  /* 0x0000000c00397223 */ /* 0x0c0fe20000010039 */
[C---:B------:R-:W-:Y:S01]  /*11a00*/  FFMA.FTZ R59, R0.reuse, R12, R59 ;  /* 0x0000000c003b7223 */ /* 0x040fe2000001003b */
[C---:B-1----:R-:W-:Y:S01]  /*11a10*/  HMMA.16816.F32 R32, R8.reuse, R64, R32 ;  /* 0x000000400820723c */ /* 0x042fe20000001820 */
[----:B------:R-:W1:Y:S01]  /*11a20*/  LDSM.16.M88.4 R12, [R145+0x8800] ;  /* 0x00880000910c783b */ /* 0x000e620000000200 */
[CC--:B------:R-:W-:Y:S01]  /*11a30*/  FFMA.FTZ R56, R0.reuse, R7.reuse, R56 ;  /* 0x0000000700387223 */ /* 0x0c0fe20000010038 */
[----:B------:R-:W-:Y:S01]  /*11a40*/  FFMA.FTZ R58, R0, R7, R58 ;  /* 0x00000007003a7223 */ /* 0x000fe2000001003a */
[----:B------:R-:W-:Y:S01]  /*11a50*/  VIADD R7, R3, 0x40 ;  /* 0x0000004003077836 */ /* 0x000fe20000000000 */
[----:B------:R-:W-:Y:S01]  /*11a60*/  FSEL R194, R57, -INF , !P3 ;  /* 0xff80000039c27808 */ /* 0x000fe20005800000 */
[----:B------:R-:W-:Y:S01]  /*11a70*/  HMMA.16816.F32 R64, R8, R66, R28 ;  /* 0x000000420840723c */ /* 0x000fe2000000181c */
[----:B------:R-:W-:Y:S01]  /*11a80*/  FSEL R196, R56, -INF , !P2 ;  /* 0xff80000038c47808 */ /* 0x000fe20005000000 */
[----:B------:R-:W2:Y:S01]  /*11a90*/  LDSM.16.M88.4 R28, [R145+0x8c00] ;  /* 0x008c0000911c783b */ /* 0x000ea20000000200 */
[----:B------:R-:W-:Y:S01]  /*11aa0*/  FSEL R192, R58, -INF , !P1 ;  /* 0xff8000003ac07808 */ /* 0x000fe20004800000 */
[----:B------:R-:W-:-:S04]  /*11ab0*/  DEPBAR.LE SB0, 0x0 ;  /* 0x000080000000791a */ /* 0x000fc80000000000 */
[CC--:B------:R-:W-:Y:S01]  /*11ac0*/  ISETP.GE.AND P2, PT, R7.reuse, R54.reuse, PT ;  /* 0x000000360700720c */ /* 0x0c0fe20003f46270 */
[----:B------:R-:W-:Y:S01]  /*11ad0*/  BAR.SYNC.DEFER_BLOCKING 0x0 ;  /* 0x0000000000007b1d */ /* 0x000fe20000010000 */
[----:B------:R-:W-:Y:S02]  /*11ae0*/  ISETP.GE.AND P1, PT, R7, R53, PT ;  /* 0x000000350700720c */ /* 0x000fe40003f26270 */
[----:B------:R-:W-:Y:S02]  /*11af0*/  I2FP.F32.S32 R7, R7 ;  /* 0x0000000700077245 */ /* 0x000fe40000201400 */
[----:B------:R-:W-:Y:S02]  /*11b00*/  FSEL R188, R59, -INF , !P0 ;  /* 0xff8000003bbc7808 */ /* 0x000fe40004000000 */
[----:B------:R-:W-:Y:S01]  /*11b10*/  ISETP.GE.AND P3, PT, R40, R54, PT ;  /* 0x000000362800720c */ /* 0x000fe20003f66270 */
[----:B------:R-:W-:Y:S01]  /*11b20*/  FFMA.FTZ R44, R0, R7, R44 ;  /* 0x00000007002c7223 */ /* 0x000fe2000001002c */
[----:B------:R-:W-:Y:S01]  /*11b30*/  ISETP.GE.AND P0, PT, R40, R53, PT ;  /* 0x000000352800720c */ /* 0x000fe20003f06270 */
[----:B------:R-:W-:Y:S01]  /*11b40*/  FFMA.FTZ R46, R0, R7, R46 ;  /* 0x00000007002e7223 */ /* 0x000fe2000001002e */
[----:B------:R-:W-:Y:S01]  /*11b50*/  I2FP.F32.S32 R40, R40 ;  /* 0x0000002800287245 */ /* 0x000fe20000201400 */
[----:B------:R-:W-:Y:S01]  /*11b60*/  VIADD R7, R3, 0x48 ;  /* 0x0000004803077836 */ /* 0x000fe20000000000 */
[----:B------:R-:W-:-:S02]  /*11b70*/  FSEL R180, R44, -INF , !P2 ;  /* 0xff8000002cb47808 */ /* 0x000fc40005000000 */
[----:B------:R-:W-:Y:S01]  /*11b80*/  FSEL R176, R46, -INF , !P1 ;  /* 0xff8000002eb07808 */ /* 0x000fe20004800000 */
[CC--:B------:R-:W-:Y:S01]  /*11b90*/  FFMA.FTZ R45, R0.reuse, R40.reuse, R45 ;  /* 0x00000028002d7223 */ /* 0x0c0fe2000001002d */
[C---:B------:R-:W-:Y:S01]  /*11ba0*/  FFMA.FTZ R47, R0.reuse, R40, R47 ;  /* 0x00000028002f7223 */ /* 0x040fe2000001002f */
[----:B------:R-:W-:Y:S01]  /*11bb0*/  VIADD R40, R3, 0x49 ;  /* 0x0000004903287836 */ /* 0x000fe20000000000 */
        /* <DEDUP_REMOVED lines=9> */
[-C--:B------:R-:W-:Y:S01]  /*11c50*/  ISETP.GE.AND P0, PT, R40, R53.reuse, PT ;  /* 0x000000352800720c */ /* 0x080fe20003f06270 */
[C---:B------:R-:W-:Y:S01]  /*11c60*/  VIADD R7, R3.reuse, 0x50 ;  /* 0x0000005003077836 */ /* 0x040fe20000000000 */
[----:B------:R-:W-:Y:S01]  /*11c70*/  I2FP.F32.S32 R40, R40 ;  /* 0x0000002800287245 */ /* 0x000fe20000201400 */
[C---:B------:R-:W-:Y:S01]  /*11c80*/  VIADD R36, R3.reuse, 0x51 ;  /* 0x0000005103247836 */ /* 0x040fe20000000000 */
[----:B------:R-:W-:Y:S01]  /*11c90*/  FSEL R186, R186, -INF , !P2 ;  /* 0xff800000baba7808 */ /* 0x000fe20005000000 */
[----:B------:R-:W-:Y:S01]  /*11ca0*/  VIADD R12, R3, 0x59 ;  /* 0x00000059030c7836 */ /* 0x000fe20000000000 */
[----:B------:R-:W-:Y:S01]  /*11cb0*/  FSEL R182, R38, -INF , !P1 ;  /* 0xff80000026b67808 */ /* 0x000fe20004800000 */
[CC--:B------:R-:W-:Y:S01]  /*11cc0*/  FFMA.FTZ R37, R0.reuse, R40.reuse, R37 ;  /* 0x0000002800257223 */ /* 0x0c0fe20000010025 */
[----:B------:R-:W-:Y:S01]  /*11cd0*/  FFMA.FTZ R39, R0, R40, R39 ;  /* 0x0000002800277223 */ /* 0x000fe20000010027 */
[C---:B------:R-:W-:Y:S01]  /*11ce0*/  ISETP.GE.AND P2, PT, R7.reuse, R54, PT ;  /* 0x000000360700720c */ /* 0x040fe20003f46270 */
[----:B------:R-:W-:Y:S01]  /*11cf0*/  HMMA.16816.F32 R20, R8, R14, R20 ;  /* 0x0000000e0814723c */ /* 0x000fe20000001814 */
[----:B------:R-:W-:Y:S01]  /*11d00*/  ISETP.GE.AND P1, PT, R7, R53, PT ;  /* 0x000000350700720c */ /* 0x000fe20003f26270 */
[----:B------:R-:W-:Y:S01]  /*11d10*/  VIADD R13, R3, 0x69 ;  /* 0x00000069030d7836 */ /* 0x000fe20000000000 */
[----:B------:R-:W-:-:S02]  /*11d20*/  I2FP.F32.S32 R7, R7 ;  /* 0x0000000700077245 */ /* 0x000fc40000201400 */
[----:B------:R-:W-:Y:S01]  /*11d30*/  FSEL R184, R37, -INF , !P3 ;  /* 0xff80000025b87808 */ /* 0x000fe20005800000 */
[C---:B--2---:R-:W-:Y:S01]  /*11d40*/  HMMA.16816.F32 R16, R8.reuse, R28, R16 ;  /* 0x0000001c0810723c */ /* 0x044fe20000001810 */
[----:B------:R-:W-:Y:S01]  /*11d50*/  FSEL R172, R39, -INF , !P0 ;  /* 0xff80000027ac7808 */ /* 0x000fe20004000000 */
[-C--:B------:R-:W-:Y:S01]  /*11d60*/  FFMA.FTZ R32, R0, R7.reuse, R32 ;  /* 0x0000000700207223 */ /* 0x080fe20000010020 */
[----:B------:R-:W-:Y:S01]  /*11d70*/  ISETP.GE.AND P3, PT, R36, R54, PT ;  /* 0x000000362400720c */ /* 0x000fe20003f66270 */
[----:B------:R-:W-:Y:S01]  /*11d80*/  FFMA.FTZ R34, R0, R7, R34 ;  /* 0x0000000700227223 */ /* 0x000fe20000010022 */
[----:B------:R-:W-:Y:S01]  /*11d90*/  ISETP.GE.AND P0, PT, R36, R53, PT ;  /* 0x000000352400720c */ /* 0x000fe20003f06270 */
[----:B------:R-:W-:Y:S01]  /*11da0*/  VIADD R7, R3, 0x58 ;  /* 0x0000005803077836 */ /* 0x000fe20000000000 */
[----:B------:R-:W-:Y:S01]  /*11db0*/  I2FP.F32.S32 R36, R36 ;  /* 0x0000002400247245 */ /* 0x000fe20000201400 */
[----:B------:R-:W-:Y:S01]  /*11dc0*/  HMMA.16816.F32 R136, R8, R30, R136 ;  /* 0x0000001e0888723c */ /* 0x000fe20000001888 */
[----:B------:R-:W-:-:S02]  /*11dd0*/  FSEL R126, R32, -INF , !P2 ;  /* 0xff800000207e7808 */ /* 0x000fc40005000000 */
[----:B------:R-:W-:Y:S01]  /*11de0*/  FSEL R122, R34, -INF , !P1 ;  /* 0xff800000227a7808 */ /* 0x000fe20004800000 */
[CC--:B------:R-:W-:Y:S01]  /*11df0*/  FFMA.FTZ R33, R0.reuse, R36.reuse, R33 ;  /* 0x0000002400217223 */ /* 0x0c0fe20000010021 */
[C---:B------:R-:W-:Y:S01]  /*11e00*/  FFMA.FTZ R35, R0.reuse, R36, R35 ;  /* 0x0000002400237223 */ /* 0x040fe20000010023 */
[-C--:B------:R-:W-:Y:S01]  /*11e10*/  ISETP.GE.AND P2, PT, R7, R54.reuse, PT ;  /* 0x000000360700720c */ /* 0x080fe20003f46270 */
[----:B------:R-:W-:Y:S01]  /*11e20*/  VIADD R9, R3, 0x70 ;  /* 0x0000007003097836 */ /* 0x000fe20000000000 */
[----:B------:R-:W-:Y:S02]  /*11e30*/  ISETP.GE.AND P1, PT, R7, R53, PT ;  /* 0x000000350700720c */ /* 0x000fe40003f26270 */
[----:B------:R-:W-:Y:S02]  /*11e40*/  I2FP.F32.S32 R7, R7 ;  /* 0x0000000700077245 */ /* 0x000fe40000201400 */
[----:B------:R-:W-:Y:S02]  /*11e50*/  FSEL R124, R33, -INF , !P3 ;  /* 0xff800000217c7808 */ /* 0x000fe40005800000 */
        /* <DEDUP_REMOVED lines=10> */
[----:B------:R-:W-:Y:S01]  /*11f00*/  FFMA.FTZ R66, R0, R12, R67 ;  /* 0x0000000c00427223 */ /* 0x000fe20000010043 */
[----:B------:R-:W-:Y:S01]  /*11f10*/  VIADD R12, R3, 0x61 ;  /* 0x00000061030c7836 */ /* 0x000fe20000000000 */
[C---:B------:R-:W-:Y:S02]  /*11f20*/  ISETP.GE.AND P2, PT, R7.reuse, R54, PT ;  /* 0x000000360700720c */ /* 0x040fe40003f46270 */
[----:B------:R-:W-:Y:S02]  /*11f30*/  ISETP.GE.AND P1, PT, R7, R53, PT ;  /* 0x000000350700720c */ /* 0x000fe40003f26270 */
[----:B------:R-:W-:-:S02]  /*11f40*/  I2FP.F32.S32 R7, R7 ;  /* 0x0000000700077245 */ /* 0x000fc40000201400 */
[----:B------:R-:W-:Y:S02]  /*11f50*/  FSEL R66, R66, -INF , !P0 ;  /* 0xff80000042427808 */ /* 0x000fe40004000000 */
[----:B------:R-:W-:Y:S01]  /*11f60*/  ISETP.GE.AND P4, PT, R12, R54, PT ;  /* 0x000000360c00720c */ /* 0x000fe20003f86270 */
[----:B------:R-:W-:Y:S01]  /*11f70*/  FFMA.FTZ R14, R0, R7, R24 ;  /* 0x00000007000e7223 */ /* 0x000fe20000010018 */
[----:B------:R-:W-:Y:S01]  /*11f80*/  ISETP.GE.AND P0, PT, R12, R53, PT ;  /* 0x000000350c00720c */ /* 0x000fe20003f06270 */
[C---:B------:R-:W-:Y:S01]  /*11f90*/  FFMA.FTZ R15, R0.reuse, R7, R26 ;  /* 0x00000007000f7223 */ /* 0x040fe2000001001a */
[----:B------:R-:W-:Y:S01]  /*11fa0*/  I2FP.F32.S32 R12, R12 ;  /* 0x0000000c000c7245 */ /* 0x000fe20000201400 */
[----:B------:R-:W-:Y:S01]  /*11fb0*/  VIADD R7, R3, 0x68 ;  /* 0x0000006803077836 */ /* 0x000fe20000000000 */
[----:B------:R-:W-:Y:S02]  /*11fc0*/  FSEL R134, R65, -INF , !P3 ;  /* 0xff80000041867808 */ /* 0x000fe40005800000 */
[----:B------:R-:W-:Y:S01]  /*11fd0*/  ISETP.GE.AND P6, PT, R13, R54, PT ;  /* 0x000000360d00720c */ /* 0x000fe20003fc6270 */
[-C--:B------:R-:W-:Y:S01]  /*11fe0*/  FFMA.FTZ R24, R0, R12.reuse, R27 ;  /* 0x0000000c00187223 */ /* 0x080fe2000001001b */
[----:B------:R-:W-:Y:S01]  /*11ff0*/  FSEL R27, R14, -INF , !P2 ;  /* 0xff8000000e1b7808 */ /* 0x000fe20005000000 */
[----:B------:R-:W-:Y:S01]  /*12000*/  FFMA.FTZ R26, R0, R12, R25 ;  /* 0x0000000c001a7223 */ /* 0x000fe20000010019 */
[----:B------:R-:W-:-:S02]  /*12010*/  ISETP.GE.AND P3, PT, R7, R54, PT ;  /* 0x000000360700720c */ /* 0x000fc40003f66270 */
[----:B------:R-:W-:Y:S02]  /*12020*/  ISETP.GE.AND P2, PT, R7, R53, PT ;  /* 0x000000350700720c */ /* 0x000fe40003f46270 */
[----:B------:R-:W-:Y:S02]  /*12030*/  I2FP.F32.S32 R7, R7 ;  /* 0x0000000700077245 */ /* 0x000fe40000201400 */
[----:B------:R-:W-:Y:S02]  /*12040*/  FSEL R26, R26, -INF , !P4 ;  /* 0xff8000001a1a7808 */ /* 0x000fe40006000000 */
[----:B------:R-:W-:Y:S01]  /*12050*/  FSEL R24, R24, -INF , !P0 ;  /* 0xff80000018187808 */ /* 0x000fe20004000000 */
[CC--:B------:R-:W-:Y:S01]  /*12060*/  FFMA.FTZ R20, R0.reuse, R7.reuse, R20 ;  /* 0x0000000700147223 */ /* 0x0c0fe20000010014 */
[----:B------:R-:W-:Y:S01]  /*12070*/  FFMA.FTZ R22, R0, R7, R22 ;  /* 0x0000000700167223 */ /* 0x000fe20000010016 */
[----:B------:R-:W-:Y:S01]  /*12080*/  VIADD R7, R3, 0x71 ;  /* 0x0000007103077836 */ /* 0x000fe20000000000 */
[----:B------:R-:W-:-:S02]  /*12090*/  ISETP.GE.AND P4, PT, R9, R54, PT ;  /* 0x000000360900720c */ /* 0x000fc40003f86270 */
[----:B------:R-:W-:Y:S02]  /*120a0*/  ISETP.GE.AND P0, PT, R9, R53, PT ;  /* 0x000000350900720c */ /* 0x000fe40003f06270 */
[----:B------:R-:W-:Y:S02]  /*120b0*/  I2FP.F32.S32 R9, R9 ;  /* 0x0000000900097245 */ /* 0x000fe40000201400 */
[----:B------:R-:W-:Y:S02]  /*120c0*/  FSEL R48, R20, -INF , !P3 ;  /* 0xff80000014307808 */ /* 0x000fe40005800000 */
[----:B------:R-:W-:Y:S01]  /*120d0*/  FSEL R46, R22, -INF , !P2 ;  /* 0xff800000162e7808 */ /* 0x000fe20005000000 */
[C---:B------:R-:W-:Y:S01]  /*120e0*/  FFMA.FTZ R16, R0.reuse, R9, R16 ;  /* 0x0000000900107223 */ /* 0x040fe20000010010 */
[----:B------:R-:W-:Y:S01]  /*120f0*/  I2FP.F32.S32 R12, R13 ;  /* 0x0000000d000c7245 */ /* 0x000fe20000201400 */
[C---:B------:R-:W-:Y:S01]  /*12100*/  FFMA.FTZ R18, R0.reuse, R9, R18 ;  /* 0x0000000900127223 */ /* 0x040fe20000010012 */
[----:B------:R-:W-:Y:S01]  /*12110*/  ISETP.GE.AND P3, PT, R7, R54, PT ;  /* 0x000000360700720c */ /* 0x000fe20003f66270 */
[----:B------:R-:W-:Y:S01]  /*12120*/  VIADD R9, R3, 0x78 ;  /* 0x0000007803097836 */ /* 0x000fe20000000000 */
[----:B------:R-:W-:Y:S01]  /*12130*/  I2FP.F32.S32 R8, R7 ;  /* 0x0000000700087245 */ /* 0x000fe20000201400 */
[CC--:B------:R-:W-:Y:S01]  /*12140*/  FFMA.FTZ R23, R0.reuse, R12.reuse, R23 ;  /* 0x0000000c00177223 */ /* 0x0c0fe20000010017 */
[----:B------:R-:W-:Y:S01]  /*12150*/  ISETP.GE.AND P2, PT, R7, R53, PT ;  /* 0x000000350700720c */ /* 0x000fe20003f46270 */
[C---:B------:R-:W-:Y:S01]  /*12160*/  FFMA.FTZ R21, R0.reuse, R12, R21 ;  /* 0x0000000c00157223 */ /* 0x040fe20000010015 */
[----:B------:R-:W-:Y:S01]  /*12170*/  I2FP.F32.S32 R7, R3 ;  /* 0x0000000300077245 */ /* 0x000fe20000201400 */
[CC--:B------:R-:W-:Y:S01]  /*12180*/  FFMA.FTZ R19, R0.reuse, R8.reuse, R19 ;  /* 0x0000000800137223 */ /* 0x0c0fe20000010013 */
[----:B------:R-:W-:Y:S01]  /*12190*/  FSEL R25, R15, -INF , !P1 ;  /* 0xff8000000f197808 */ /* 0x000fe20004800000 */
[C---:B------:R-:W-:Y:S01]  /*121a0*/  FFMA.FTZ R17, R0.reuse, R8, R17 ;  /* 0x0000000800117223 */ /* 0x040fe20000010011 */
[----:B------:R-:W-:Y:S01]  /*121b0*/  ISETP.GE.AND P1, PT, R13, R53, PT ;  /* 0x000000350d00720c */ /* 0x000fe20003f26270 */
[-C--:B------:R-:W-:Y:S01]  /*121c0*/  FFMA.FTZ R10, R0, R7.reuse, R84 ;  /* 0x00000007000a7223 */ /* 0x080fe20000010054 */
[----:B------:R-:W-:Y:S01]  /*121d0*/  FSEL R42, R16, -INF , !P4 ;  /* 0xff800000102a7808 */ /* 0x000fe20006000000 */
[----:B------:R-:W-:Y:S01]  /*121e0*/  FFMA.FTZ R86, R0, R7, R86 ;  /* 0x0000000700567223 */ /* 0x000fe20000010056 */
[----:B------:R-:W-:-:S02]  /*121f0*/  ISETP.GE.AND P4, PT, R3, R54, PT ;  /* 0x000000360300720c */ /* 0x000fc40003f86270 */
[----:B------:R-:W-:Y:S02]  /*12200*/  FSEL R30, R23, -INF , !P1 ;  /* 0xff800000171e7808 */ /* 0x000fe40004800000 */
[----:B------:R-:W-:Y:S02]  /*12210*/  FSEL R29, R18, -INF , !P0 ;  /* 0xff800000121d7808 */ /* 0x000fe40004000000 */
[----:B------:R-:W-:Y:S02]  /*12220*/  FSEL R28, R19, -INF , !P2 ;  /* 0xff800000131c7808 */ /* 0x000fe40005000000 */
[C---:B------:R-:W-:Y:S02]  /*12230*/  ISETP.GE.AND P1, PT, R9.reuse, R54, PT ;  /* 0x000000360900720c */ /* 0x040fe40003f26270 */
[-C--:B------:R-:W-:Y:S02]  /*12240*/  ISETP.GE.AND P0, PT, R9, R53.reuse, PT ;  /* 0x000000350900720c */ /* 0x080fe40003f06270 */
[C---:B------:R-:W-:Y:S01]  /*12250*/  ISETP.GE.AND P2, PT, R3.reuse, R53, PT ;  /* 0x000000350300720c */ /* 0x040fe20003f46270 */
[----:B------:R-:W-:Y:S01]  /*12260*/  VIADD R3, R3, 0x79 ;  /* 0x0000007903037836 */ /* 0x000fe20000000000 */
[----:B------:R-:W-:-:S02]  /*12270*/  FSEL R10, R10, -INF , !P4 ;  /* 0xff8000000a0a7808 */ /* 0x000fc40006000000 */
[----:B------:R-:W-:Y:S02]  /*12280*/  I2FP.F32.S32 R9, R9 ;  /* 0x0000000900097245 */ /* 0x000fe40000201400 */
[----:B------:R-:W-:Y:S02]  /*12290*/  ISETP.GE.AND P4, PT, R52, 0x2, PT ;  /* 0x000000023400780c */ /* 0x000fe40003f86270 */
[----:B------:R-:W-:Y:S01]  /*122a0*/  I2FP.F32.S32 R8, R3 ;  /* 0x0000000300087245 */ /* 0x000fe20000201400 */
[CC--:B------:R-:W-:Y:S01]  /*122b0*/  FFMA.FTZ R31, R0.reuse, R9.reuse, R136 ;  /* 0x00000009001f7223 */ /* 0x0c0fe20000010088 */
[C---:B------:R-:W-:Y:S01]  /*122c0*/  FFMA.FTZ R43, R0.reuse, R9, R138 ;  /* 0x00000009002b7223 */ /* 0x040fe2000001008a */
[----:B------:R-:W-:Y:S02]  /*122d0*/  FSEL R47, R21, -INF , !P6 ;  /* 0xff800000152f7808 */ /* 0x000fe40007000000 */
[CC--:B------:R-:W-:Y:S01]  /*122e0*/  FFMA.FTZ R45, R0.reuse, R8.reuse, R137 ;  /* 0x00000008002d7223 */ /* 0x0c0fe20000010089 */
[----:B------:R-:W-:Y:S01]  /*122f0*/  FSEL R31, R31, -INF , !P1 ;  /* 0xff8000001f1f7808 */ /* 0x000fe20004800000 */
[----:B------:R-:W-:Y:S01]  /*12300*/  FFMA.FTZ R44, R0, R8, R139 ;  /* 0x00000008002c7223 */ /* 0x000fe2000001008b */
[----:B------:R-:W-:-:S02]  /*12310*/  FSEL R43, R43, -INF , !P0 ;  /* 0xff8000002b2b7808 */ /* 0x000fc40004000000 */
[C---:B------:R-:W-:Y:S02]  /*12320*/  ISETP.GE.AND P1, PT, R3.reuse, R54, PT ;  /* 0x000000360300720c */ /* 0x040fe40003f26270 */
[----:B------:R-:W-:Y:S02]  /*12330*/  ISETP.GE.AND P0, PT, R3, R53, PT ;  /* 0x000000350300720c */ /* 0x000fe40003f06270 */
[----:B------:R-:W-:Y:S02]  /*12340*/  FSEL R40, R17, -INF , !P3 ;  /* 0xff80000011287808 */ /* 0x000fe40005800000 */
        /* <DEDUP_REMOVED lines=15> */
[----:B-1----:R-:W-:-:S06]  /*12440*/  VIADD R13, R13, 0xffffffe ;  /* 0x0ffffffe0d0d7836 */ /* 0x002fcc0000000000 */
[----:B------:R-:W1:Y:S02]  /*12450*/  F2I.FTZ.U32.TRUNC.NTZ R13, R13 ;  /* 0x0000000d000d7305 */ /* 0x000e64000021f000 */
[----:B-1----:R-:W-:-:S04]  /*12460*/  IMAD.MOV R3, RZ, RZ, -R13 ;  /* 0x000000ffff037224 */ /* 0x002fc800078e0a0d */
[----:B------:R-:W-:-:S04]  /*12470*/  IMAD R3, R3, R7, RZ ;  /* 0x0000000703037224 */ /* 0x000fc800078e02ff */
[----:B------:R-:W-:Y:S01]  /*12480*/  IMAD.HI.U32 R3, R13, R3, R12 ;  /* 0x000000030d037227 */ /* 0x000fe200078e000c */
[----:B------:R-:W-:Y:S02]  /*12490*/  IABS R12, R18 ;  /* 0x00000012000c7213 */ /* 0x000fe40000000000 */
[----:B------:R-:W-:-:S03]  /*124a0*/  LOP3.LUT R18, R18, R9, RZ, 0x3c, !PT ;  /* 0x0000000912127212 */ /* 0x000fc600078e3cff */
        /* <DEDUP_REMOVED lines=10> */
[----:B------:R-:W-:Y:S02]  /*12550*/  @!P1 IADD3 R11, R11, 0x1, RZ ;  /* 0x000000010b0b9810 */ /* 0x000fe40007ffe0ff */
[-C--:B------:R-:W-:Y:S02]  /*12560*/  ISETP.GE.U32.AND P2, PT, R14, R7.reuse, PT ;  /* 0x000000070e00720c */ /* 0x080fe40003f46070 */
[----:B------:R-:W-:Y:S02]  /*12570*/  ISETP.GE.U32.AND P1, PT, R12, R7, PT ;  /* 0x000000070c00720c */ /* 0x000fe40003f26070 */
[----:B------:R-:W-:Y:S02]  /*12580*/  @!P0 IADD3 R3, R3, 0x1, RZ ;  /* 0x0000000103038810 */ /* 0x000fe40007ffe0ff */
[----:B------:R-:W-:-:S07]  /*12590*/  ISETP.GE.AND P0, PT, R18, RZ, PT ;  /* 0x000000ff1200720c */ /* 0x000fce0003f06270 */
[----:B------:R-:W-:Y:S01]  /*125a0*/  @P2 VIADD R11, R11, 0x1 ;  /* 0x000000010b0b2836 */ /* 0x000fe20000000000 */
[----:B------:R-:W-:Y:S01]  /*125b0*/  ISETP.GE.AND P2, PT, R2, RZ, PT ;  /* 0x000000ff0200720c */ /* 0x000fe20003f46270 */
[----:B------:R-:W-:Y:S01]  /*125c0*/  @P1 VIADD R3, R3, 0x1 ;  /* 0x0000000103031836 */ /* 0x000fe20000000000 */
[----:B------:R-:W-:Y:S02]  /*125d0*/  ISETP.NE.AND P1, PT, R9, RZ, PT ;  /* 0x000000ff0900720c */ /* 0x000fe40003f25270 */
[----:B------:R-:W-:Y:S01]  /*125e0*/  MOV R12, R11 ;  /* 0x0000000b000c7202 */ /* 0x000fe20000000f00 */
[----:B------:R-:W-:Y:S01]  /*125f0*/  IMAD.MOV.U32 R2, RZ, RZ, R3 ;  /* 0x000000ffff027224 */ /* 0x000fe200078e0003 */
[----:B------:R-:W-:-:S03]  /*12600*/  LOP3.LUT R11, RZ, R9, RZ, 0x33, !PT ;  /* 0x00000009ff0b7212 */ /* 0x000fc600078e33ff */
[----:B------:R-:W-:-:S04]  /*12610*/  @!P0 IMAD.MOV R2, RZ, RZ, -R2 ;  /* 0x000000ffff028224 */ /* 0x000fc800078e0a02 */
[----:B------:R-:W-:-:S04]  /*12620*/  @!P2 IADD3 R12, -R12, RZ, RZ ;  /* 0x000000ff0c0ca210 */ /* 0x000fc80007ffe1ff */
[C---:B------:R-:W-:Y:S02]  /*12630*/  SEL R3, R11.reuse, R12, !P1 ;  /* 0x0000000c0b037207 */ /* 0x040fe40004800000 */
[----:B------:R-:W-:-:S03]  /*12640*/  SEL R11, R11, R2, !P1 ;  /* 0x000000020b0b7207 */ /* 0x000fc60004800000 */
[----:B------:R-:W-:-:S04]  /*12650*/  IMAD.WIDE R18, R3, 0x4, R158 ;  /* 0x0000000403127825 */ /* 0x000fc800078e029e */
[----:B------:R-:W-:Y:S01]  /*12660*/  IMAD.WIDE R16, R11, 0x4, R158 ;  /* 0x000000040b107825 */ /* 0x000fe200078e029e */
[----:B------:R-:W2:Y:S04]  /*12670*/  LDG.E R7, desc[UR6][R18.64] ;  /* 0x0000000612077981 */ /* 0x000ea8000c1e1900 */
[----:B------:R-:W2:Y:S01]  /*12680*/  LDG.E R2, desc[UR6][R16.64] ;  /* 0x0000000610027981 */ /* 0x000ea2000c1e1900 */
[----:B------:R-:W-:-:S05]  /*12690*/  IADD3 R12, R3, -R11, RZ ;  /* 0x8000000b030c7210 */ /* 0x000fca0007ffe0ff */
[----:B------:R-:W-:-:S04]  /*126a0*/  IMAD R9, R12, R9, -0x80 ;  /* 0xffffff800c097424 */ /* 0x000fc800078e0209 */
[----:B------:R-:W-:Y:S01]  /*126b0*/  IMAD.WIDE.U32 R14, R9, UR8, RZ ;  /* 0x00000008090e7c25 */ /* 0x000fe2000f8e00ff */
[----:B------:R-:W-:-:S05]  /*126c0*/  SHF.R.S32.HI R3, RZ, 0x1f, R9 ;  /* 0x0000001fff037819 */ /* 0x000fca0000011409 */
[----:B------:R-:W-:-:S04]  /*126d0*/  IMAD R12, R3, UR8, RZ ;  /* 0x00000008030c7c24 */ /* 0x000fc8000f8e02ff */
[----:B------:R-:W-:Y:S01]  /*126e0*/  IMAD R12, R9, UR9, R12 ;  /* 0x00000009090c7c24 */ /* 0x000fe2000f8e020c */
[----:B------:R-:W-:-:S04]  /*126f0*/  ULDC.64 UR8, c[0x0][0x230] ;  /* 0x00008c0000087ab9 */ /* 0x000fc80000000a00 */
        /* <DEDUP_REMOVED lines=8> */
.L_x_2383:
[----:B------:R-:W1:Y:S02]  /*12780*/  LDC R12, c[0x0][0x248] ;  /* 0x00009200ff0c7b82 */ /* 0x000e640000000800 */
[----:B-1----:R-:W-:-:S04]  /*12790*/  LEA R12, -R12, RZ, 0x7 ;  /* 0x000000ff0c0c7211 */ /* 0x002fc800078e39ff */
[----:B------:R-:W-:-:S07]  /*127a0*/  SHF.R.S32.HI R7, RZ, 0x1f, R12 ;  /* 0x0000001fff077819 */ /* 0x000fce000001140c */
.L_x_2384:
        /* <DEDUP_REMOVED lines=114> */
.L_x_2382:
        /* <DEDUP_REMOVED lines=76> */
[----:B------:R-:W-:Y:S01]  /*13390*/  LDSM.16.MT88.4 R12, [R146+0xb400] ;  /* 0x00b40000920c783b */ /* 0x000fe20000004200 */
[C---:B------:R-:W-:Y:S01]  /*133a0*/  FSETP.NEU.FTZ.AND P0, PT, R3.reuse, -INF , PT ;  /* 0xff8000000300780b */ /* 0x040fe20003f1d000 */
[----:B------:R-:W-:-:S05]  /*133b0*/  FMUL.FTZ R55, R3, UR8 ;  /* 0x0000000803377c20 */ /* 0x000fca0008410000 */
[----:B------:R-:W-:-:S05]  /*133c0*/  FSEL R55, R55, RZ, P0 ;  /* 0x000000ff37377208 */ /* 0x000fca0000000000 */
[--C-:B------:R-:W-:Y:S01]  /*133d0*/  FFMA.FTZ R162, R10, UR8, -R55.reuse ;  /* 0x000000080aa27c23 */ /* 0x100fe20008010837 */
[--C-:B------:R-:W-:Y:S01]  /*133e0*/  FFMA.FTZ R125, R98, UR8, -R55.reuse ;  /* 0x00000008627d7c23 */ /* 0x100fe20008010837 */
[--C-:B------:R-:W-:Y:S01]  /*133f0*/  FFMA.FTZ R136, R106, UR8, -R55.reuse ;  /* 0x000000086a887c23 */ /* 0x100fe20008010837 */
[----:B--2---:R-:W-:Y:S01]  /*13400*/  FMNMX.FTZ R2, R7, R2, !PT ;  /* 0x0000000207027209 */ /* 0x004fe20007810000 */
[--C-:B------:R-:W-:Y:S01]  /*13410*/  FFMA.FTZ R121, R102, UR8, -R55.reuse ;  /* 0x0000000866797c23 */ /* 0x100fe20008010837 */
[--C-:B------:R-:W-:Y:S01]  /*13420*/  FFMA.FTZ R61, R104, UR8, -R55.reuse ;  /* 0x00000008683d7c23 */ /* 0x100fe20008010837 */
[----:B------:R-:W-:Y:S01]  /*13430*/  MUFU.EX2 R162, R162 ;  /* 0x000000a200a27308 */ /* 0x000fe20000000800 */
[C---:B------:R-:W-:Y:S01]  /*13440*/  FSETP.NEU.FTZ.AND P0, PT, R2.reuse, -INF , PT ;  /* 0xff8000000200780b */ /* 0x040fe20003f1d000 */
[----:B------:R-:W-:Y:S01]  /*13450*/  FMUL.FTZ R49, R2, UR8 ;  /* 0x0000000802317c20 */ /* 0x000fe20008410000 */
[--C-:B------:R-:W-:Y:S01]  /*13460*/  FFMA.FTZ R56, R110, UR8, -R55.reuse ;  /* 0x000000086e387c23 */ /* 0x100fe20008010837 */
[--C-:B------:R-:W-:Y:S01]  /*13470*/  FFMA.FTZ R51, R108, UR8, -R55.reuse ;  /* 0x000000086c337c23 */ /* 0x100fe20008010837 */
[--C-:B------:R-:W-:Y:S01]  /*13480*/  FFMA.FTZ R38, R100, UR8, -R55.reuse ;  /* 0x0000000864267c23 */ /* 0x100fe20008010837 */
[----:B------:R-:W1:Y:S01]  /*13490*/  LDSM.16.MT88.4 R108, [R146+0x9000] ;  /* 0x00900000926c783b */ /* 0x000e620000004200 */
[----:B------:R-:W-:Y:S01]  /*134a0*/  FSEL R49, R49, RZ, P0 ;  /* 0x000000ff31317208 */ /* 0x000fe20000000000 */
        /* <DEDUP_REMOVED lines=13> */
[----:B------:R-:W3:Y:S01]  /*13580*/  LDSM.16.MT88.4 R88, [R144+0xb000] ;  /* 0x00b000009058783b */ /* 0x000ee20000004200 */
[----:B------:R-:W-:Y:S01]  /*13590*/  FFMA.FTZ R6, R208, UR8, -R55 ;  /* 0x00000008d0067c23 */ /* 0x000fe20008010837 */
[--C-:B------:R-:W-:Y:S01]  /*135a0*/  FFMA.FTZ R35, R202, UR8, -R49.reuse ;  /* 0x00000008ca237c23 */ /* 0x100fe20008010831 */
[----:B------:R-:W4:Y:S01]  /*135b0*/  MUFU.EX2 R121, R121 ;  /* 0x0000007900797308 */ /* 0x000f220000000800 */
[----:B--2---:R-:W-:Y:S01]  /*135c0*/  F2FP.F16.F32.PACK_AB R104, R125, R162 ;  /* 0x000000a27d68723e */ /* 0x004fe200000000ff */
[----:B------:R-:W2:Y:S01]  /*135d0*/  LDSM.16.MT88.4 R96, [R146+0xd000] ;  /* 0x00d000009260783b */ /* 0x000ea20000004200 */
[--C-:B------:R-:W-:Y:S01]  /*135e0*/  FFMA.FTZ R32, R200, UR8, -R49.reuse ;  /* 0x00000008c8207c23 */ /* 0x100fe20008010831 */
[--C-:B------:R-:W-:Y:S01]  /*135f0*/  FFMA.FTZ R7, R206, UR8, -R49.reuse ;  /* 0x00000008ce077c23 */ /* 0x100fe20008010831 */
[----:B------:R-:W-:Y:S01]  /*13600*/  FFMA.FTZ R4, R198, UR8, -R49 ;  /* 0x00000008c6047c23 */ /* 0x000fe20008010831 */
[----:B------:R-:W-:Y:S01]  /*13610*/  FFMA.FTZ R64, R60, UR8, -R55 ;  /* 0x000000083c407c23 */ /* 0x000fe20008010837 */
[----:B------:R-:W-:Y:S01]  /*13620*/  FFMA.FTZ R63, R62, UR8, -R49 ;  /* 0x000000083e3f7c23 */ /* 0x000fe20008010831 */
        /* <DEDUP_REMOVED lines=8> */
[----:B------:R-:W5:Y:S01]  /*136b0*/  MUFU.EX2 R123, R123 ;  /* 0x0000007b007b7308 */ /* 0x000f620000000800 */
[----:B----4-:R-:W-:Y:S01]  /*136c0*/  F2FP.F16.F32.PACK_AB R106, R121, R136 ;  /* 0x00000088796a723e */ /* 0x010fe200000000ff */
[--C-:B------:R-:W-:Y:S01]  /*136d0*/  FFMA.FTZ R180, R180, UR8, -R55.reuse ;  /* 0x00000008b4b47c23 */ /* 0x100fe20008010837 */
[--C-:B------:R-:W-:Y:S01]  /*136e0*/  FFMA.FTZ R129, R178, UR8, -R55.reuse ;  /* 0x00000008b2817c23 */ /* 0x100fe20008010837 */
        /* <DEDUP_REMOVED lines=13> */
[----:B-----5:R-:W-:Y:S01]  /*137c0*/  F2FP.F16.F32.PACK_AB R105, R123, R138 ;  /* 0x0000008a7b69723e */ /* 0x020fe200000000ff */
[--C-:B------:R-:W-:Y:S01]  /*137d0*/  FFMA.FTZ R66, R66, UR8, -R49.reuse ;  /* 0x0000000842427c23 */ /* 0x100fe20008010831 */
[----:B------:R-:W-:Y:S01]  /*137e0*/  FFMA.FTZ R130, R130, UR8, -R49 ;  /* 0x0000000882827c23 */ /* 0x000fe20008010831 */
[----:B------:R-:W-:Y:S01]  /*137f0*/  FADD.FTZ R123, R138, R123 ;  /* 0x0000007b8a7b7221 */ /* 0x000fe20000010000 */
[--C-:B------:R-:W-:Y:S01]  /*13800*/  FFMA.FTZ R122, R27, UR8, -R55.reuse ;  /* 0x000000081b7a7c23 */ /* 0x100fe20008010837 */
[--C-:B------:R-:W-:Y:S01]  /*13810*/  FFMA.FTZ R48, R48, UR8, -R55.reuse ;  /* 0x0000000830307c23 */ /* 0x100fe20008010837 */
[----:B------:R-:W-:Y:S01]  /*13820*/  FFMA.FTZ R47, R47, UR8, -R55 ;  /* 0x000000082f2f7c23 */ /* 0x000fe20008010837 */
[----:B------:R-:W-:Y:S01]  /*13830*/  MUFU.EX2 R56, R56 ;  /* 0x0000003800387308 */ /* 0x000fe20000000800 */
[----:B------:R-:W-:Y:S01]  /*13840*/  FFMA.FTZ R143, R25, UR8, -R49 ;  /* 0x00000008198f7c23 */ /* 0x000fe20008010831 */
[----:B------:R-:W-:Y:S01]  /*13850*/  FFMA.FTZ R134, R42, UR8, -R55 ;  /* 0x000000082a867c23 */ /* 0x000fe20008010837 */
[----:B------:R-:W-:-:S05]  /*13860*/  FFMA.FTZ R44, R44, UR8, -R49 ;  /* 0x000000082c2c7c23 */ /* 0x000fca0008010831 */
[----:B------:R-:W5:Y:S01]  /*13870*/  MUFU.EX2 R51, R51 ;  /* 0x0000003300337308 */ /* 0x000f620000000800 */
[----:B----4-:R-:W-:Y:S01]  /*13880*/  F2FP.F16.F32.PACK_AB R107, R59, R142 ;  /* 0x0000008e3b6b723e */ /* 0x010fe200000000ff */
[----:B------:R-:W-:Y:S01]  /*13890*/  FADD.FTZ R142, R142, R123 ;  /* 0x0000007b8e8e7221 */ /* 0x000fe20000010000 */
[--C-:B------:R-:W-:Y:S01]  /*138a0*/  FFMA.FTZ R123, R46, UR8, -R49.reuse ;  /* 0x000000082e7b7c23 */ /* 0x100fe20008010831 */
[----:B------:R-:W-:-:S04]  /*138b0*/  FFMA.FTZ R46, R30, UR8, -R49 ;  /* 0x000000081e2e7c23 */ /* 0x000fc80008010831 */
[C---:B------:R-:W-:Y:S01]  /*138c0*/  HMMA.16816.F32 R76, R104.reuse, R80, RZ ;  /* 0x00000050684c723c */ /* 0x040fe200000018ff */
[----:B------:R-:W-:Y:S05]  /*138d0*/  MUFU.EX2 R61, R61 ;  /* 0x0000003d003d7308 */ /* 0x000fea0000000800 */
[----:B------:R-:W-:Y:S03]  /*138e0*/  HMMA.16816.F32 R80, R104, R82, RZ ;  /* 0x000000526850723c */ /* 0x000fe600000018ff */
[----:B------:R-:W4:Y:S01]  /*138f0*/  MUFU.EX2 R38, R38 ;  /* 0x0000002600267308 */ /* 0x000f220000000800 */
[----:B-----5:R-:W-:-:S02]  /*13900*/  F2FP.F16.F32.PACK_AB R8, R51, R56 ;  /* 0x000000383308723e */ /* 0x020fc400000000ff */
[C---:B------:R-:W-:Y:S05]  /*13910*/  HMMA.16816.F32 R68, R104.reuse, R72, RZ ;  /* 0x000000486844723c */ /* 0x040fea00000018ff */
[----:B------:R-:W-:Y:S01]  /*13920*/  MUFU.EX2 R58, R58 ;  /* 0x0000003a003a7308 */ /* 0x000fe20000000800 */
[C---:B------:R-:W-:Y:S06]  /*13930*/  HMMA.16816.F32 R72, R104.reuse, R74, RZ ;  /* 0x0000004a6848723c */ /* 0x040fec00000018ff */
[----:B-1----:R-:W-:Y:S01]  /*13940*/  HMMA.16816.F32 R112, R104, R108, RZ ;  /* 0x0000006c6870723c */ /* 0x002fe200000018ff */
[----:B------:R-:W1:Y:S01]  /*13950*/  MUFU.EX2 R57, R57 ;  /* 0x0000003900397308 */ /* 0x000e620000000800 */
[----:B----4-:R-:W-:-:S04]  /*13960*/  F2FP.F16.F32.PACK_AB R10, R38, R61 ;  /* 0x0000003d260a723e */ /* 0x010fc800000000ff */
[C---:B---3--:R-:W-:Y:S03]  /*13970*/  HMMA.16816.F32 R84, R104.reuse, R88, RZ ;  /* 0x000000586854723c */ /* 0x048fe600000018ff */
[----:B------:R-:W-:Y:S03]  /*13980*/  MUFU.EX2 R39, R39 ;  /* 0x0000002700277308 */ /* 0x000fe60000000800 */
[C---:B--2---:R-:W-:Y:S05]  /*13990*/  HMMA.16816.F32 R92, R104.reuse, R96, RZ ;  /* 0x00000060685c723c */ /* 0x044fea00000018ff */
        /* <DEDUP_REMOVED lines=19> */
[----:B------:R-:W-:Y:S01]  /*13ad0*/  HMMA.16816.F32 R108, R8, R22, R108 ;  /* 0x00000016086c723c */ /* 0x000fe2000000186c */
[----:B------:R-:W5:Y:S05]  /*13ae0*/  LDSM.16.MT88.4 R20, [R144+0xb400] ;  /* 0x00b400009014783b */ /* 0x000f6a0000004200 */
[----:B------:R-:W-:Y:S08]  /*13af0*/  MUFU.EX2 R7, R7 ;  /* 0x0000000700077308 */ /* 0x000ff00000000800 */
[----:B------:R-:W4:Y:S01]  /*13b00*/  MUFU.EX2 R4, R4 ;  /* 0x0000000400047308 */ /* 0x000f220000000800 */
[C---:B--2---:R-:W-:Y:S07]  /*13b10*/  HMMA.16816.F32 R100, R104.reuse, R12, RZ ;  /* 0x0000000c6864723c */ /* 0x044fee00000018ff */
[----:B------:R-:W-:Y:S01]  /*13b20*/  MUFU.EX2 R67, R67 ;  /* 0x0000004300437308 */ /* 0x000fe20000000800 */
[----:B------:R-:W-:Y:S01]  /*13b30*/  HMMA.16816.F32 R104, R104, R14, RZ ;  /* 0x0000000e6868723c */ /* 0x000fe200000018ff */
[----:B------:R-:W2:Y:S05]  /*13b40*/  LDSM.16.MT88.4 R12, [R144+0xd400] ;  /* 0x00d40000900c783b */ /* 0x000eaa0000004200 */
[C---:B---3--:R-:W-:Y:S01]  /*13b50*/  HMMA.16816.F32 R92, R8.reuse, R16, R92 ;  /* 0x00000010085c723c */ /* 0x048fe2000000185c */
[----:B------:R-:W3:Y:S05]  /*13b60*/  MUFU.EX2 R64, R64 ;  /* 0x0000004000407308 */ /* 0x000eea0000000800 */
[C---:B------:R-:W-:Y:S01]  /*13b70*/  HMMA.16816.F32 R96, R8.reuse, R18, R96 ;  /* 0x000000120860723c */ /* 0x040fe20000001860 */
[----:B------:R-:W3:Y:S02]  /*13b80*/  LDSM.16.MT88.4 R16, [R146+0x9800] ;  /* 0x009800009210783b */ /* 0x000ee40000004200 */
[----:B------:R-:W-:Y:S03]  /*13b90*/  MUFU.EX2 R65, R65 ;  /* 0x0000004100417308 */ /* 0x000fe60000000800 */
[C---:B-----5:R-:W-:Y:S05]  /*13ba0*/  HMMA.16816.F32 R84, R8.reuse, R20, R84 ;  /* 0x000000140854723c */ /* 0x060fea0000001854 */
[----:B------:R-:W-:Y:S01]  /*13bb0*/  MUFU.EX2 R60, R60 ;  /* 0x0000003c003c7308 */ /* 0x000fe20000000800 */
[C---:B------:R-:W-:Y:S01]  /*13bc0*/  HMMA.16816.F32 R88, R8.reuse, R22, R88 ;  /* 0x000000160858723c */ /* 0x040fe20000001858 */
[----:B------:R-:W-:Y:S06]  /*13bd0*/  LDSM.16.MT88.4 R20, [R146+0xa400] ;  /* 0x00a400009214783b */ /* 0x000fec0000004200 */
[----:B------:R-:W-:Y:S08]  /*13be0*/  MUFU.EX2 R128, R128 ;  /* 0x0000008000807308 */ /* 0x000ff00000000800 */
[----:B------:R-:W5:Y:S01]  /*13bf0*/  MUFU.EX2 R63, R63 ;  /* 0x0000003f003f7308 */ /* 0x000f620000000800 */
[C---:B--2---:R-:W-:Y:S06]  /*13c00*/  HMMA.16816.F32 R100, R8.reuse, R12, R100 ;  /* 0x0000000c0864723c */ /* 0x044fec0000001864 */
[----:B------:R-:W-:Y:S01]  /*13c10*/  HMMA.16816.F32 R104, R8, R14, R104 ;  /* 0x0000000e0868723c */ /* 0x000fe20000001868 */
[----:B------:R-:W2:Y:S01]  /*13c20*/  LDSM.16.MT88.4 R12, [R144+0x9800] ;  /* 0x00980000900c783b */ /* 0x000ea20000004200 */
[----:B------:R-:W-:Y:S05]  /*13c30*/  MUFU.EX2 R62, R62 ;  /* 0x0000003e003e7308 */ /* 0x000fea0000000800 */
[----:B-1----:R-:W-:-:S02]  /*13c40*/  F2FP.F16.F32.PACK_AB R8, R36, R37 ;  /* 0x000000252408723e */ /* 0x002fc400000000ff */
[----:B----4-:R-:W-:Y:S01]  /*13c50*/  F2FP.F16.F32.PACK_AB R9, R32, R35 ;  /* 0x000000232009723e */ /* 0x010fe200000000ff */
[----:B------:R-:W1:Y:S01]  /*13c60*/  MUFU.EX2 R41, R41 ;  /* 0x0000002900297308 */ /* 0x000e620000000800 */
[----:B------:R-:W-:Y:S02]  /*13c70*/  F2FP.F16.F32.PACK_AB R10, R6, R33 ;  /* 0x00000021060a723e */ /* 0x000fe400000000ff */
[----:B------:R-:W-:-:S05]  /*13c80*/  F2FP.F16.F32.PACK_AB R11, R4, R7 ;  /* 0x00000007040b723e */ /* 0x000fca00000000ff */
[----:B------:R-:W-:Y:S02]  /*13c90*/  MUFU.EX2 R180, R180 ;  /* 0x000000b400b47308 */ /* 0x000fe40000000800 */
[C---:B---3--:R-:W-:Y:S06]  /*13ca0*/  HMMA.16816.F32 R112, R8.reuse, R16, R112 ;  /* 0x000000100870723c */ /* 0x048fec0000001870 */
[C---:B------:R-:W-:Y:S01]  /*13cb0*/  HMMA.16816.F32 R108, R8.reuse, R18, R108 ;  /* 0x00000012086c723c */ /* 0x040fe2000000186c */
[----:B------:R-:W3:Y:S01]  /*13cc0*/  LDSM.16.MT88.4 R16, [R146+0xb800] ;  /* 0x00b800009210783b */ /* 0x000ee20000004200 */
[----:B------:R-:W4:Y:S08]  /*13cd0*/  MUFU.EX2 R129, R129 ;  /* 0x0000008100817308 */ /* 0x000f300000000800 */
[----:B------:R-:W-:Y:S01]  /*13ce0*/  MUFU.EX2 R164, R164 ;  /* 0x000000a400a47308 */ /* 0x000fe20000000800 */
[C---:B--2---:R-:W-:Y:S07]  /*13cf0*/  HMMA.16816.F32 R68, R8.reuse, R12, R68 ;  /* 0x0000000c0844723c */ /* 0x044fee0000001844 */
[----:B------:R-:W-:Y:S01]  /*13d00*/  MUFU.EX2 R127, R127 ;  /* 0x0000007f007f7308 */ /* 0x000fe20000000800 */
[C---:B------:R-:W-:Y:S01]  /*13d10*/  HMMA.16816.F32 R72, R8.reuse, R14, R72 ;  /* 0x0000000e0848723c */ /* 0x040fe20000001848 */
[----:B------:R-:W2:Y:S06]  /*13d20*/  LDSM.16.MT88.4 R12, [R144+0xb800] ;  /* 0x00b80000900c783b */ /* 0x000eac0000004200 */
[----:B------:R-:W-:Y:S08]  /*13d30*/  MUFU.EX2 R176, R176 ;  /* 0x000000b000b07308 */ /* 0x000ff00000000800 */
[----:B------:R-:W4:Y:S01]  /*13d40*/  MUFU.EX2 R135, R135 ;  /* 0x0000008700877308 */ /* 0x000f220000000800 */
[C---:B---3--:R-:W-:Y:S07]  /*13d50*/  HMMA.16816.F32 R76, R8.reuse, R16, R76 ;  /* 0x00000010084c723c */ /* 0x048fee000000184c */
[----:B------:R-:W-:Y:S01]  /*13d60*/  MUFU.EX2 R174, R174 ;  /* 0x000000ae00ae7308 */ /* 0x000fe20000000800 */
[C---:B------:R-:W-:Y:S01]  /*13d70*/  HMMA.16816.F32 R80, R8.reuse, R18, R80 ;  /* 0x000000120850723c */ /* 0x040fe20000001850 */
[----:B------:R-:W3:Y:S06]  /*13d80*/  LDSM.16.MT88.4 R16, [R146+0xd800] ;  /* 0x00d800009210783b */ /* 0x000eec0000004200 */
[----:B------:R-:W4:Y:S08]  /*13d90*/  MUFU.EX2 R131, R131 ;  /* 0x0000008300837308 */ /* 0x000f300000000800 */
[----:B------:R-:W-:Y:S01]  /*13da0*/  MUFU.EX2 R139, R139 ;  /* 0x0000008b008b7308 */ /* 0x000fe20000000800 */
[C---:B--2---:R-:W-:Y:S07]  /*13db0*/  HMMA.16816.F32 R84, R8.reuse, R12, R84 ;  /* 0x0000000c0854723c */ /* 0x044fee0000001854 */
[----:B------:R-:W2:Y:S01]  /*13dc0*/  MUFU.EX2 R126, R126 ;  /* 0x0000007e007e7308 */ /* 0x000ea20000000800 */
[C---:B------:R-:W-:Y:S01]  /*13dd0*/  HMMA.16816.F32 R88, R8.reuse, R14, R88 ;  /* 0x0000000e0858723c */ /* 0x040fe20000001858 */
[----:B------:R-:W5:Y:S06]  /*13de0*/  LDSM.16.MT88.4 R12, [R144+0xd800] ;  /* 0x00d80000900c783b */ /* 0x000f6c0000004200 */
[----:B------:R-:W-:Y:S08]  /*13df0*/  MUFU.EX2 R137, R137 ;  /* 0x0000008900897308 */ /* 0x000ff00000000800 */
[----:B------:R-:W2:Y:S01]  /*13e00*/  MUFU.EX2 R124, R124 ;  /* 0x0000007c007c7308 */ /* 0x000ea20000000800 */
[C---:B---3--:R-:W-:Y:S07]  /*13e10*/  HMMA.16816.F32 R92, R8.reuse, R16, R92 ;  /* 0x00000010085c723c */ /* 0x048fee000000185c */
[----:B------:R-:W-:Y:S01]  /*13e20*/  MUFU.EX2 R141, R141 ;  /* 0x0000008d008d7308 */ /* 0x000fe20000000800 */
[C---:B------:R-:W-:Y:S01]  /*13e30*/  HMMA.16816.F32 R96, R8.reuse, R18, R96 ;  /* 0x000000120860723c */ /* 0x040fe20000001860 */
[----:B------:R-:W3:Y:S06]  /*13e40*/  LDSM.16.MT88.4 R16, [R146+0x9c00] ;  /* 0x009c00009210783b */ /* 0x000eec0000004200 */
[----:B------:R-:W2:Y:S08]  /*13e50*/  MUFU.EX2 R120, R120 ;  /* 0x0000007800787308 */ /* 0x000eb00000000800 */
[----:B------:R-:W-:Y:S01]  /*13e60*/  MUFU.EX2 R66, R66 ;  /* 0x0000004200427308 */ /* 0x000fe20000000800 */
[C---:B-----5:R-:W-:Y:S07]  /*13e70*/  HMMA.16816.F32 R100, R8.reuse, R12, R100 ;  /* 0x0000000c0864723c */ /* 0x060fee0000001864 */
[----:B------:R-:W-:Y:S01]  /*13e80*/  MUFU.EX2 R122, R122 ;  /* 0x0000007a007a7308 */ /* 0x000fe20000000800 */
[----:B------:R-:W-:Y:S01]  /*13e90*/  HMMA.16816.F32 R104, R8, R14, R104 ;  /* 0x0000000e0868723c */ /* 0x000fe20000001868 */
[----:B------:R-:W5:Y:S06]  /*13ea0*/  LDSM.16.MT88.4 R12, [R144+0x9c00] ;  /* 0x009c0000900c783b */ /* 0x000f6c0000004200 */
[----:B------:R-:W-:Y:S01]  /*13eb0*/  F2FP.F16.F32.PACK_AB R8, R64, R67 ;  /* 0x000000434008723e */ /* 0x000fe200000000ff */
[----:B------:R-:W-:Y:S01]  /*13ec0*/  MUFU.EX2 R48, R48 ;  /* 0x0000003000307308 */ /* 0x000fe20000000800 */
[----:B------:R-:W-:-:S02]  /*13ed0*/  F2FP.F16.F32.PACK_AB R9, R63, R128 ;  /* 0x000000803f09723e */ /* 0x000fc400000000ff */
[----:B------:R-:W-:Y:S02]  /*13ee0*/  F2FP.F16.F32.PACK_AB R10, R60, R65 ;  /* 0x000000413c0a723e */ /* 0x000fe400000000ff */
[----:B-1----:R-:W-:-:S03]  /*13ef0*/  F2FP.F16.F32.PACK_AB R11, R41, R62 ;  /* 0x0000003e290b723e */ /* 0x002fc600000000ff */
[----:B------:R-:W-:Y:S04]  /*13f00*/  MUFU.EX2 R47, R47 ;  /* 0x0000002f002f7308 */ /* 0x000fe80000000800 */
[C---:B---3--:R-:W-:Y:S04]  /*13f10*/  HMMA.16816.F32 R112, R8.reuse, R16, R112 ;  /* 0x000000100870723c */ /* 0x048fe80000001870 */
[----:B------:R-:W-:Y:S02]  /*13f20*/  MUFU.EX2 R143, R143 ;  /* 0x0000008f008f7308 */ /* 0x000fe40000000800 */
[C---:B------:R-:W-:Y:S01]  /*13f30*/  HMMA.16816.F32 R108, R8.reuse, R18, R108 ;  /* 0x00000012086c723c */ /* 0x040fe2000000186c */
[----:B------:R-:W1:Y:S05]  /*13f40*/  LDSM.16.MT88.4 R16, [R146+0xbc00] ;  /* 0x00bc00009210783b */ /* 0x000e6a0000004200 */
[----:B------:R-:W-:Y:S08]  /*13f50*/  MUFU.EX2 R123, R123 ;  /* 0x0000007b007b7308 */ /* 0x000ff00000000800 */
[----:B------:R-:W-:Y:S01]  /*13f60*/  MUFU.EX2 R46, R46 ;  /* 0x0000002e002e7308 */ /* 0x000fe20000000800 */
[C---:B-----5:R-:W-:Y:S06]  /*13f70*/  HMMA.16816.F32 R68, R8.reuse, R12, R68 ;  /* 0x0000000c0844723c */ /* 0x060fec0000001844 */
        /* <DEDUP_REMOVED lines=14> */
[----:B----4-:R-:W-:-:S02]  /*14060*/  F2FP.F16.F32.PACK_AB R8, R129, R180 ;  /* 0x000000b48108723e */ /* 0x010fc400000000ff */
[----:B------:R-:W-:Y:S02]  /*14070*/  F2FP.F16.F32.PACK_AB R9, R135, R176 ;  /* 0x000000b08709723e */ /* 0x000fe400000000ff */
[----:B------:R-:W-:Y:S02]  /*14080*/  F2FP.F16.F32.PACK_AB R10, R127, R164 ;  /* 0x000000a47f0a723e */ /* 0x000fe400000000ff */
[----:B------:R-:W-:-:S07]  /*14090*/  F2FP.F16.F32.PACK_AB R11, R131, R174 ;  /* 0x000000ae830b723e */ /* 0x000fce00000000ff */
        /* <DEDUP_REMOVED lines=18> */
[----:B------:R-:W-:Y:S01]  /*141c0*/  FADD.FTZ R9, R162, R125 ;  /* 0x0000007da2097221 */ /* 0x000fe20000010000 */
[----:B--2---:R-:W-:Y:S01]  /*141d0*/  F2FP.F16.F32.PACK_AB R8, R126, R139 ;  /* 0x0000008b7e08723e */ /* 0x004fe200000000ff */
[----:B------:R-:W2:Y:S01]  /*141e0*/  MUFU.EX2 R125, R130 ;  /* 0x00000082007d7308 */ /* 0x000ea20000000800 */
[----:B------:R-:W-:Y:S01]  /*141f0*/  F2FP.F16.F32.PACK_AB R10, R124, R137 ;  /* 0x000000897c0a723e */ /* 0x000fe200000000ff */
[----:B------:R-:W-:Y:S01]  /*14200*/  FADD.FTZ R136, R136, R9 ;  /* 0x0000000988887221 */ /* 0x000fe20000010000 */
[----:B------:R-:W-:Y:S01]  /*14210*/  F2FP.F16.F32.PACK_AB R9, R120, R141 ;  /* 0x0000008d7809723e */ /* 0x000fe200000000ff */
[----:B------:R-:W-:Y:S01]  /*14220*/  FFMA.FTZ R162, R45, UR8, -R55 ;  /* 0x000000082da27c23 */ /* 0x000fe20008010837 */
[----:B------:R-:W-:Y:S01]  /*14230*/  FFMA.FTZ R45, R28, UR8, -R49 ;  /* 0x000000081c2d7c23 */ /* 0x000fe20008010831 */
[----:B------:R-:W-:Y:S01]  /*14240*/  FADD.FTZ R163, R121, R136 ;  /* 0x0000008879a37221 */ /* 0x000fe20000010000 */
[----:B------:R-:W-:-:S03]  /*14250*/  FFMA.FTZ R121, R26, UR8, -R55 ;  /* 0x000000081a797c23 */ /* 0x000fc60008010837 */
[----:B------:R-:W-:Y:S01]  /*14260*/  MUFU.EX2 R162, R162 ;  /* 0x000000a200a27308 */ /* 0x000fe20000000800 */
[----:B--2---:R-:W-:Y:S01]  /*14270*/  F2FP.F16.F32.PACK_AB R11, R66, R125 ;  /* 0x0000007d420b723e */ /* 0x004fe200000000ff */
[----:B------:R-:W-:-:S06]  /*14280*/  FFMA.FTZ R130, R24, UR8, -R49 ;  /* 0x0000000818827c23 */ /* 0x000fcc0008010831 */
[----:B------:R-:W2:Y:S01]  /*14290*/  MUFU.EX2 R121, R121 ;  /* 0x0000007900797308 */ /* 0x000ea20000000800 */
[----:B------:R-:W-:Y:S01]  /*142a0*/  LDSM.16.MT88.4 R24, [R146+0xc800] ;  /* 0x00c800009218783b */ /* 0x000fe20000004200 */
[C---:B-1----:R-:W-:Y:S06]  /*142b0*/  HMMA.16816.F32 R68, R8.reuse, R16, R68 ;  /* 0x000000100844723c */ /* 0x042fec0000001844 */
[----:B------:R-:W1:Y:S01]  /*142c0*/  MUFU.EX2 R130, R130 ;  /* 0x0000008200827308 */ /* 0x000e620000000800 */
[C---:B------:R-:W-:Y:S01]  /*142d0*/  HMMA.16816.F32 R72, R8.reuse, R18, R72 ;  /* 0x000000120848723c */ /* 0x040fe20000001848 */
[----:B------:R-:W4:Y:S05]  /*142e0*/  LDSM.16.MT88.4 R16, [R144+0xe400] ;  /* 0x00e400009010783b */ /* 0x000f2a0000004200 */
[C---:B---3--:R-:W-:Y:S06]  /*142f0*/  HMMA.16816.F32 R76, R8.reuse, R12, R76 ;  /* 0x0000000c084c723c */ /* 0x048fec000000184c */
[C---:B------:R-:W-:Y:S01]  /*14300*/  HMMA.16816.F32 R80, R8.reuse, R14, R80 ;  /* 0x0000000e0850723c */ /* 0x040fe20000001850 */
[----:B------:R-:W3:Y:S05]  /*14310*/  LDSM.16.MT88.4 R12, [R146+0xe400] ;  /* 0x00e40000920c783b */ /* 0x000eea0000004200 */
[C---:B------:R-:W-:Y:S06]  /*14320*/  HMMA.16816.F32 R112, R8.reuse, R20, R112 ;  /* 0x000000140870723c */ /* 0x040fec0000001870 */
[C---:B------:R-:W-:Y:S01]  /*14330*/  HMMA.16816.F32 R108, R8.reuse, R22, R108 ;  /* 0x00000016086c723c */ /* 0x040fe2000000186c */
[----:B------:R-:W5:Y:S05]  /*14340*/  LDSM.16.MT88.4 R20, [R144+0xc400] ;  /* 0x00c400009014783b */ /* 0x000f6a0000004200 */
[C---:B----4-:R-:W-:Y:S06]  /*14350*/  HMMA.16816.F32 R100, R8.reuse, R16, R100 ;  /* 0x000000100864723c */ /* 0x050fec0000001864 */
[C---:B------:R-:W-:Y:S01]  /*14360*/  HMMA.16816.F32 R104, R8.reuse, R18, R104 ;  /* 0x000000120868723c */ /* 0x040fe20000001868 */
[----:B------:R-:W-:Y:S01]  /*14370*/  FADD.FTZ R16, R56, R163 ;  /* 0x000000a338107221 */ /* 0x000fe20000010000 */
[----:B------:R-:W-:Y:S01]  /*14380*/  FADD.FTZ R17, R59, R142 ;  /* 0x0000008e3b117221 */ /* 0x000fe20000010000 */
[--C-:B------:R-:W-:Y:S01]  /*14390*/  FFMA.FTZ R56, R31, UR8, -R55.reuse ;  /* 0x000000081f387c23 */ /* 0x100fe20008010837 */
[----:B------:R-:W-:Y:S01]  /*143a0*/  FFMA.FTZ R59, R40, UR8, -R55 ;  /* 0x00000008283b7c23 */ /* 0x000fe20008010837 */
[----:B------:R-:W-:Y:S01]  /*143b0*/  FADD.FTZ R16, R51, R16 ;  /* 0x0000001033107221 */ /* 0x000fe20000010000 */
[C---:B---3--:R-:W-:Y:S01]  /*143c0*/  HMMA.16816.F32 R92, R8.reuse, R12, R92 ;  /* 0x0000000c085c723c */ /* 0x048fe2000000185c */
[----:B------:R-:W-:Y:S01]  /*143d0*/  FADD.FTZ R42, R58, R17 ;  /* 0x000000113a2a7221 */ /* 0x000fe20000010000 */
[----:B------:R-:W-:Y:S01]  /*143e0*/  FFMA.FTZ R51, R29, UR8, -R49 ;  /* 0x000000081d337c23 */ /* 0x000fe20008010831 */
[----:B------:R-:W-:Y:S01]  /*143f0*/  FADD.FTZ R61, R61, R16 ;  /* 0x000000103d3d7221 */ /* 0x000fe20000010000 */
[----:B------:R-:W3:Y:S01]  /*14400*/  LDSM.16.MT88.4 R28, [R144+0xa800] ;  /* 0x00a80000901c783b */ /* 0x000ee20000004200 */
[----:B------:R-:W-:Y:S01]  /*14410*/  FADD.FTZ R42, R57, R42 ;  /* 0x0000002a392a7221 */ /* 0x000fe20000010000 */
[C---:B------:R-:W-:Y:S01]  /*14420*/  HMMA.16816.F32 R96, R8.reuse, R14, R96 ;  /* 0x0000000e0860723c */ /* 0x040fe20000001860 */
[----:B------:R-:W-:Y:S01]  /*14430*/  FADD.FTZ R38, R38, R61 ;  /* 0x0000003d26267221 */ /* 0x000fe20000010000 */
[----:B------:R-:W4:Y:S01]  /*14440*/  LDSM.16.MT88.4 R12, [R146+0xa800] ;  /* 0x00a80000920c783b */ /* 0x000f220000004200 */
[----:B------:R-:W-:Y:S01]  /*14450*/  FADD.FTZ R39, R39, R42 ;  /* 0x0000002a27277221 */ /* 0x000fe20000010000 */
[----:B------:R-:W-:Y:S01]  /*14460*/  FFMA.FTZ R40, R43, UR8, -R49 ;  /* 0x000000082b287c23 */ /* 0x000fe20008010831 */
[----:B------:R-:W-:Y:S01]  /*14470*/  FADD.FTZ R37, R37, R38 ;  /* 0x0000002625257221 */ /* 0x000fe20000010000 */
[C---:B-----5:R-:W-:Y:S01]  /*14480*/  HMMA.16816.F32 R84, R8.reuse, R20, R84 ;  /* 0x000000140854723c */ /* 0x060fe20000001854 */
[----:B------:R-:W5:Y:S01]  /*14490*/  LDSM.16.MT88.4 R16, [R144+0xc800] ;  /* 0x00c800009010783b */ /* 0x000f620000004200 */
[----:B------:R-:W-:Y:S01]  /*144a0*/  FADD.FTZ R34, R34, R39 ;  /* 0x0000002722227221 */ /* 0x000fe20000010000 */
[----:B------:R-:W-:Y:S01]  /*144b0*/  FADD.FTZ R36, R36, R37 ;  /* 0x0000002524247221 */ /* 0x000fe20000010000 */
[----:B------:R-:W-:Y:S02]  /*144c0*/  MUFU.EX2 R43, R45 ;  /* 0x0000002d002b7308 */ /* 0x000fe40000000800 */
[----:B------:R-:W-:Y:S01]  /*144d0*/  HMMA.16816.F32 R88, R8, R22, R88 ;  /* 0x000000160858723c */ /* 0x000fe20000001858 */
[----:B------:R-:W5:Y:S01]  /*144e0*/  LDSM.16.MT88.4 R20, [R144+0xe800] ;  /* 0x00e800009014783b */ /* 0x000f620000004200 */
[----:B------:R-:W-:Y:S01]  /*144f0*/  FADD.FTZ R35, R35, R34 ;  /* 0x0000002223237221 */ /* 0x000fe20000010000 */
[----:B------:R-:W-:-:S03]  /*14500*/  FADD.FTZ R33, R33, R36 ;  /* 0x0000002421217221 */ /* 0x000fc60000010000 */
[----:B------:R-:W-:Y:S01]  /*14510*/  FADD.FTZ R32, R32, R35 ;  /* 0x0000002320207221 */ /* 0x000fe20000010000 */
[----:B--2---:R-:W-:Y:S01]  /*14520*/  F2FP.F16.F32.PACK_AB R8, R121, R122 ;  /* 0x0000007a7908723e */ /* 0x004fe200000000ff */
[----:B------:R-:W-:Y:S01]  /*14530*/  FADD.FTZ R6, R6, R33 ;  /* 0x0000002106067221 */ /* 0x000fe20000010000 */
[----:B-1----:R-:W-:Y:S01]  /*14540*/  F2FP.F16.F32.PACK_AB R9, R130, R143 ;  /* 0x0000008f8209723e */ /* 0x002fe200000000ff */
        /* <DEDUP_REMOVED lines=8> */
[C---:B------:R-:W-:Y:S01]  /*145d0*/  HMMA.16816.F32 R76, R8.reuse, R24, R76 ;  /* 0x00000018084c723c */ /* 0x040fe2000000184c */
[----:B------:R-:W-:Y:S01]  /*145e0*/  FADD.FTZ R65, R65, R64 ;  /* 0x0000004041417221 */ /* 0x000fe20000010000 */
[----:B------:R-:W-:Y:S01]  /*145f0*/  FADD.FTZ R63, R63, R128 ;  /* 0x000000803f3f7221 */ /* 0x000fe20000010000 */
[----:B------:R-:W-:Y:S02]  /*14600*/  MUFU.EX2 R163, R44 ;  /* 0x0000002c00a37308 */ /* 0x000fe40000000800 */
[----:B------:R-:W-:Y:S01]  /*14610*/  FADD.FTZ R65, R60, R65 ;  /* 0x000000413c417221 */ /* 0x000fe20000010000 */
[----:B---3--:R-:W-:Y:S01]  /*14620*/  HMMA.16816.F32 R68, R8, R28, R68 ;  /* 0x0000001c0844723c */ /* 0x008fe20000001844 */
[----:B------:R-:W-:Y:S02]  /*14630*/  FADD.FTZ R62, R62, R63 ;  /* 0x0000003f3e3e7221 */ /* 0x000fe40000010000 */
[----:B------:R-:W-:-:S02]  /*14640*/  FADD.FTZ R180, R180, R65 ;  /* 0x00000041b4b47221 */ /* 0x000fc40000010000 */
[----:B------:R-:W-:Y:S01]  /*14650*/  MUFU.EX2 R29, R134 ;  /* 0x00000086001d7308 */ /* 0x000fe20000000800 */
[----:B----4-:R-:W-:Y:S01]  /*14660*/  HMMA.16816.F32 R112, R8, R12, R112 ;  /* 0x0000000c0870723c */ /* 0x010fe20000001870 */
[----:B------:R-:W-:Y:S01]  /*14670*/  FADD.FTZ R41, R41, R62 ;  /* 0x0000003e29297221 */ /* 0x000fe20000010000 */
[----:B------:R-:W-:-:S03]  /*14680*/  FADD.FTZ R129, R129, R180 ;  /* 0x000000b481817221 */ /* 0x000fc60000010000 */
[----:B------:R-:W-:Y:S01]  /*14690*/  FADD.FTZ R176, R176, R41 ;  /* 0x00000029b0b07221 */ /* 0x000fe20000010000 */
[C---:B------:R-:W-:Y:S01]  /*146a0*/  HMMA.16816.F32 R108, R8.reuse, R14, R108 ;  /* 0x0000000e086c723c */ /* 0x040fe2000000186c */
[----:B------:R-:W1:Y:S01]  /*146b0*/  LDSM.16.MT88.4 R12, [R146+0xe800] ;  /* 0x00e80000920c783b */ /* 0x000e620000004200 */
[----:B------:R-:W2:Y:S01]  /*146c0*/  MUFU.EX2 R28, R59 ;  /* 0x0000003b001c7308 */ /* 0x000ea20000000800 */
[----:B------:R-:W-:Y:S01]  /*146d0*/  FADD.FTZ R135, R135, R176 ;  /* 0x000000b087877221 */ /* 0x000fe20000010000 */
        /* <DEDUP_REMOVED lines=9> */
[----:B------:R-:W-:Y:S01]  /*14770*/  HMMA.16816.F32 R72, R8, R30, R72 ;  /* 0x0000001e0848723c */ /* 0x000fe20000001848 */
[----:B------:R-:W-:Y:S01]  /*14780*/  MUFU.EX2 R31, R56 ;  /* 0x00000038001f7308 */ /* 0x000fe20000000800 */
[----:B------:R-:W-:Y:S01]  /*14790*/  FADD.FTZ R126, R126, R139 ;  /* 0x0000008b7e7e7221 */ /* 0x000fe20000010000 */
[----:B------:R-:W-:-:S03]  /*147a0*/  FADD.FTZ R120, R120, R141 ;  /* 0x0000008d78787221 */ /* 0x000fc60000010000 */
[C---:B------:R-:W-:Y:S01]  /*147b0*/  HMMA.16816.F32 R80, R8.reuse, R26, R80 ;  /* 0x0000001a0850723c */ /* 0x040fe20000001850 */
[----:B------:R-:W4:Y:S01]  /*147c0*/  LDSM.16.MT88.4 R24, [R146+0xac00] ;  /* 0x00ac00009218783b */ /* 0x000f220000004200 */
[----:B------:R-:W-:Y:S01]  /*147d0*/  FADD.FTZ R137, R137, R126 ;  /* 0x0000007e89897221 */ /* 0x000fe20000010000 */
[----:B------:R-:W5:Y:S01]  /*147e0*/  MUFU.EX2 R30, R51 ;  /* 0x00000033001e7308 */ /* 0x000f620000000800 */
[----:B------:R-:W-:Y:S02]  /*147f0*/  FADD.FTZ R125, R125, R120 ;  /* 0x000000787d7d7221 */ /* 0x000fe40000010000 */
        /* <DEDUP_REMOVED lines=15> */
[----:B------:R-:W-:-:S04]  /*148f0*/  FADD.FTZ R123, R46, R123 ;  /* 0x0000007b2e7b7221 */ /* 0x000fc80000010000 */
[----:B--2---:R-:W-:Y:S01]  /*14900*/  F2FP.F16.F32.PACK_AB R8, R28, R29 ;  /* 0x0000001d1c08723e */ /* 0x004fe200000000ff */
[----:B------:R-:W-:Y:S01]  /*14910*/  FADD.FTZ R29, R29, R48 ;  /* 0x000000301d1d7221 */ /* 0x000fe20000010000 */
[----:B-----5:R-:W-:Y:S01]  /*14920*/  F2FP.F16.F32.PACK_AB R9, R43, R30 ;  /* 0x0000001e2b09723e */ /* 0x020fe200000000ff */
[----:B------:R-:W-:Y:S01]  /*14930*/  FADD.FTZ R30, R30, R123 ;  /* 0x0000007b1e1e7221 */ /* 0x000fe20000010000 */
[----:B------:R-:W-:Y:S01]  /*14940*/  F2FP.F16.F32.PACK_AB R10, R162, R31 ;  /* 0x0000001fa20a723e */ /* 0x000fe200000000ff */
[----:B------:R-:W-:Y:S01]  /*14950*/  FADD.FTZ R28, R28, R29 ;  /* 0x0000001d1c1c7221 */ /* 0x000fe20000010000 */
[----:B------:R-:W-:Y:S01]  /*14960*/  F2FP.F16.F32.PACK_AB R11, R163, R40 ;  /* 0x00000028a30b723e */ /* 0x000fe200000000ff */
[----:B------:R-:W-:Y:S02]  /*14970*/  FADD.FTZ R43, R43, R30 ;  /* 0x0000001e2b2b7221 */ /* 0x000fe40000010000 */
[----:B------:R-:W-:Y:S02]  /*14980*/  FADD.FTZ R31, R31, R28 ;  /* 0x0000001c1f1f7221 */ /* 0x000fe40000010000 */
[----:B------:R-:W-:-:S02]  /*14990*/  FADD.FTZ R40, R40, R43 ;  /* 0x0000002b28287221 */ /* 0x000fc40000010000 */
[----:B---3--:R-:W-:Y:S01]  /*149a0*/  HMMA.16816.F32 R68, R8, R16, R68 ;  /* 0x000000100844723c */ /* 0x008fe20000001844 */
[----:B------:R-:W-:Y:S01]  /*149b0*/  FADD.FTZ R162, R162, R31 ;  /* 0x0000001fa2a27221 */ /* 0x000fe20000010000 */
[----:B------:R-:W-:-:S04]  /*149c0*/  FADD.FTZ R163, R163, R40 ;  /* 0x00000028a3a37221 */ /* 0x000fc80000010000 */
[C---:B------:R-:W-:Y:S01]  /*149d0*/  HMMA.16816.F32 R72, R8.reuse, R18, R72 ;  /* 0x000000120848723c */ /* 0x040fe20000001848 */
[----:B------:R-:W2:Y:S05]  /*149e0*/  LDSM.16.MT88.4 R16, [R146+0xec00] ;  /* 0x00ec00009210783b */ /* 0x000eaa0000004200 */
[C---:B----4-:R-:W-:Y:S06]  /*149f0*/  HMMA.16816.F32 R112, R8.reuse, R24, R112 ;  /* 0x000000180870723c */ /* 0x050fec0000001870 */
[C---:B------:R-:W-:Y:S06]  /*14a00*/  HMMA.16816.F32 R108, R8.reuse, R26, R108 ;  /* 0x0000001a086c723c */ /* 0x040fec000000186c */
[C---:B-1----:R-:W-:Y:S06]  /*14a10*/  HMMA.16816.F32 R76, R8.reuse, R12, R76 ;  /* 0x0000000c084c723c */ /* 0x042fec000000184c */
        /* <DEDUP_REMOVED lines=27> */
[----:B-1----:R-:W-:Y:S01]  /*14bd0*/  IMAD.MOV R9, RZ, RZ, -R11 ;  /* 0x000000ffff097224 */ /* 0x002fe200078e0a0b */
[----:B------:R-:W-:-:S03]  /*14be0*/  MOV R10, RZ ;  /* 0x000000ff000a7202 */ /* 0x000fc60000000f00 */
[----:B------:R-:W-:Y:S01]  /*14bf0*/  IMAD R4, R9, R6, RZ ;  /* 0x0000000609047224 */ /* 0x000fe200078e02ff */
[----:B------:R-:W-:Y:S02]  /*14c00*/  IABS R9, R8 ;  /* 0x0000000800097213 */ /* 0x000fe40000000000 */
[----:B------:R-:W-:Y:S01]  /*14c10*/  LOP3.LUT R8, R8, R7, RZ, 0x3c, !PT ;  /* 0x0000000708087212 */ /* 0x000fe200078e3cff */
        /* <DEDUP_REMOVED lines=18> */
[----:B------:R-:W-:-:S05]  /*14d40*/  @P2 IADD3 R10, R10, 0x1, RZ ;  /* 0x000000010a0a2810 */ /* 0x000fca0007ffe0ff */
        /* <DEDUP_REMOVED lines=15> */
[----:B------:R-:W-:Y:S01]  /*14e40*/  IMAD.WIDE.U32 R10, R7, UR4, RZ ;  /* 0x00000004070a7c25 */ /* 0x000fe2000f8e00ff */
[----:B------:R-:W-:Y:S02]  /*14e50*/  ULDC.64 UR4, c[0x0][0x238] ;  /* 0x00008e0000047ab9 */ /* 0x000fe40000000a00 */
        /* <DEDUP_REMOVED lines=8> */
.L_x_2386:
[----:B------:R-:W1:Y:S02]  /*14ee0*/  LDC R6, c[0x0][0x250] ;  /* 0x00009400ff067b82 */ /* 0x000e640000000800 */
[----:B-1----:R-:W-:-:S04]  /*14ef0*/  LEA R6, -R6, RZ, 0x7 ;  /* 0x000000ff06067211 */ /* 0x002fc800078e39ff */
[----:B------:R-:W-:-:S07]  /*14f00*/  SHF.R.S32.HI R7, RZ, 0x1f, R6 ;  /* 0x0000001fff077819 */ /* 0x000fce0000011406 */
.L_x_2387:
        /* <DEDUP_REMOVED lines=9> */
[----:B------:R-:W-:Y:S02]  /*14fa0*/  @P1 LEA.HI.X R9, R10, UR11, R9, 0x1, P2 ;  /* 0x0000000b0a091c11 */ /* 0x000fe400090f0c09 */
[----:B------:R-:W-:Y:S01]  /*14fb0*/  LOP3.LUT P2, RZ, R5, 0x1, RZ, 0xc0, !PT ;  /* 0x0000000105ff7812 */ /* 0x000fe2000784c0ff */
[----:B------:R-:W-:Y:S01]  /*14fc0*/  @P0 IMAD.X R5, R7, 0x1, R50, P3 ;  /* 0x0000000107050824 */ /* 0x000fe200018e0632 */
        /* <DEDUP_REMOVED lines=43> */
[----:B------:R1:W-:Y:S01]  /*15280*/  @P1 LDGSTS.E.BYPASS.LTC128B.128 [R166+0xb800], desc[UR6][R14.64+0x40] ;  /* 0x0b8000400ea61fae */ /* 0x0003e2000b901d46 */
        /* <DEDUP_REMOVED lines=57> */
[----:B-1----:R-:W1:Y:S04]  /*15620*/  LDSM.16.M88.4 R12, [R148+0x3000] ;  /* 0x00300000940c783b */ /* 0x002e680000000200 */
[----:B------:R-:W3:Y:S04]  /*15630*/  LDSM.16.M88.4 R4, [R148+0x3400] ;  /* 0x003400009404783b */ /* 0x000ee80000000200 */
[----:B------:R-:W4:Y:S04]  /*15640*/  LDSM.16.M88.4 R40, [R148+0x3800] ;  /* 0x003800009428783b */ /* 0x000f280000000200 */
[----:B------:R-:W-:Y:S04]  /*15650*/  LDSM.16.M88.4 R120, [R147] ;  /* 0x000000009378783b */ /* 0x000fe80000000200 */
[----:B--2---:R-:W2:Y:S04]  /*15660*/  LDSM.16.M88.4 R32, [R148+0x3c00] ;  /* 0x003c00009420783b */ /* 0x004ea80000000200 */
[----:B------:R-:W5:Y:S04]  /*15670*/  LDSM.16.M88.4 R28, [R145+0x3000] ;  /* 0x00300000911c783b */ /* 0x000f680000000200 */
[----:B------:R-:W5:Y:S04]  /*15680*/  LDSM.16.M88.4 R24, [R148+0x4000] ;  /* 0x004000009418783b */ /* 0x000f680000000200 */
[----:B------:R-:W5:Y:S04]  /*15690*/  LDSM.16.M88.4 R20, [R145+0x3400] ;  /* 0x003400009114783b */ /* 0x000f680000000200 */
[----:B------:R-:W5:Y:S04]  /*156a0*/  LDSM.16.M88.4 R64, [R145+0x3800] ;  /* 0x003800009140783b */ /* 0x000f680000000200 */
[----:B------:R-:W5:Y:S01]  /*156b0*/  LDSM.16.M88.4 R60, [R145+0x3c00] ;  /* 0x003c0000913c783b */ /* 0x000f620000000200 */
[C---:B-1----:R-:W-:Y:S03]  /*156c0*/  HMMA.16816.F32 R16, R132.reuse, R12, RZ ;  /* 0x0000000c8410723c */ /* 0x042fe600000018ff */
[----:B------:R-:W1:Y:S04]  /*156d0*/  LDSM.16.M88.4 R136, [R148+0x4400] ;  /* 0x004400009488783b */ /* 0x000e680000000200 */
[----:B------:R-:W1:Y:S01]  /*156e0*/  LDSM.16.M88.4 R128, [R148+0x4800] ;  /* 0x004800009480783b */ /* 0x000e620000000200 */
[C---:B------:R-:W-:Y:S03]  /*156f0*/  HMMA.16816.F32 R12, R132.reuse, R14, RZ ;  /* 0x0000000e840c723c */ /* 0x040fe600000018ff */
[----:B------:R-:W1:Y:S03]  /*15700*/  LDSM.16.M88.4 R124, [R148+0x4c00] ;  /* 0x004c0000947c783b */ /* 0x000e660000000200 */
[C---:B---3--:R-:W-:Y:S01]  /*15710*/  HMMA.16816.F32 R8, R132.reuse, R4, RZ ;  /* 0x000000048408723c */ /* 0x048fe200000018ff */
[----:B------:R-:W3:Y:S04]  /*15720*/  LDSM.16.M88.4 R56, [R145+0x4000] ;  /* 0x004000009138783b */ /* 0x000ee80000000200 */
[----:B------:R-:W3:Y:S01]  /*15730*/  LDSM.16.M88.4 R48, [R145+0x4400] ;  /* 0x004400009130783b */ /* 0x000ee20000000200 */
[C---:B----4-:R-:W-:Y:S03]  /*15740*/  HMMA.16816.F32 R44, R132.reuse, R40, RZ ;  /* 0x00000028842c723c */ /* 0x050fe600000018ff */
[----:B------:R-:W0:Y:S03]  /*15750*/  LDGDEPBAR ;  /* 0x00000000000079af */ /* 0x000e260000000000 */
[C---:B--2---:R-:W-:Y:S06]  /*15760*/  HMMA.16816.F32 R36, R132.reuse, R32, RZ ;  /* 0x000000208424723c */ /* 0x044fec00000018ff */
[----:B------:R-:W-:Y:S06]  /*15770*/  HMMA.16816.F32 R4, R132, R6, RZ ;  /* 0x000000068404723c */ /* 0x000fec00000018ff */
[C---:B-----5:R-:W-:Y:S06]  /*15780*/  HMMA.16816.F32 R16, R120.reuse, R28, R16 ;  /* 0x0000001c7810723c */ /* 0x060fec0000001810 */
[----:B------:R-:W-:Y:S06]  /*15790*/  HMMA.16816.F32 R12, R120, R30, R12 ;  /* 0x0000001e780c723c */ /* 0x000fec000000180c */
[C---:B------:R-:W-:Y:S06]  /*157a0*/  HMMA.16816.F32 R40, R132.reuse, R42, RZ ;  /* 0x0000002a8428723c */ /* 0x040fec00000018ff */
[C---:B------:R-:W-:Y:S06]  /*157b0*/  HMMA.16816.F32 R32, R132.reuse, R34, RZ ;  /* 0x000000228420723c */ /* 0x040fec00000018ff */
[C---:B------:R-:W-:Y:S06]  /*157c0*/  HMMA.16816.F32 R28, R132.reuse, R24, RZ ;  /* 0x00000018841c723c */ /* 0x040fec00000018ff */
[----:B------:R-:W-:Y:S06]  /*157d0*/  HMMA.16816.F32 R24, R132, R26, RZ ;  /* 0x0000001a8418723c */ /* 0x000fec00000018ff */
[C---:B------:R-:W-:Y:S06]  /*157e0*/  HMMA.16816.F32 R8, R120.reuse, R20, R8 ;  /* 0x000000147808723c */ /* 0x040fec0000001808 */
[C---:B------:R-:W-:Y:S06]  /*157f0*/  HMMA.16816.F32 R4, R120.reuse, R22, R4 ;  /* 0x000000167804723c */ /* 0x040fec0000001804 */
[C---:B------:R-:W-:Y:S06]  /*15800*/  HMMA.16816.F32 R44, R120.reuse, R64, R44 ;  /* 0x00000040782c723c */ /* 0x040fec000000182c */
[C---:B------:R-:W-:Y:S06]  /*15810*/  HMMA.16816.F32 R40, R120.reuse, R66, R40 ;  /* 0x000000427828723c */ /* 0x040fec0000001828 */
[C---:B------:R-:W-:Y:S06]  /*15820*/  HMMA.16816.F32 R36, R120.reuse, R60, R36 ;  /* 0x0000003c7824723c */ /* 0x040fec0000001824 */
[----:B------:R-:W-:Y:S06]  /*15830*/  HMMA.16816.F32 R32, R120, R62, R32 ;  /* 0x0000003e7820723c */ /* 0x000fec0000001820 */
[C---:B-1----:R-:W-:Y:S06]  /*15840*/  HMMA.16816.F32 R20, R132.reuse, R136, RZ ;  /* 0x000000888414723c */ /* 0x042fec00000018ff */
[C---:B------:R-:W-:Y:S06]  /*15850*/  HMMA.16816.F32 R60, R132.reuse, R128, RZ ;  /* 0x00000080843c723c */ /* 0x040fec00000018ff */
[C---:B------:R-:W-:Y:S06]  /*15860*/  HMMA.16816.F32 R64, R132.reuse, R124, RZ ;  /* 0x0000007c8440723c */ /* 0x040fec00000018ff */
[C---:B------:R-:W-:Y:S06]  /*15870*/  HMMA.16816.F32 R136, R132.reuse, R138, RZ ;  /* 0x0000008a8488723c */ /* 0x040fec00000018ff */
[C---:B------:R-:W-:Y:S06]  /*15880*/  HMMA.16816.F32 R128, R132.reuse, R130, RZ ;  /* 0x000000828480723c */ /* 0x040fec00000018ff */
[----:B------:R-:W-:Y:S01]  /*15890*/  HMMA.16816.F32 R124, R132, R126, RZ ;  /* 0x0000007e847c723c */ /* 0x000fe200000018ff */
[----:B------:R-:W1:Y:S05]  /*158a0*/  LDSM.16.M88.4 R132, [R145+0x4800] ;  /* 0x004800009184783b */ /* 0x000e6a0000000200 */
[C---:B---3--:R-:W-:Y:S06]  /*158b0*/  HMMA.16816.F32 R28, R120.reuse, R56, R28 ;  /* 0x00000038781c723c */ /* 0x048fec000000181c */
        /* <DEDUP_REMOVED lines=100> */
[----:B------:R-:W-:Y:S01]  /*15f00*/  HMMA.16816.F32 R24, R56, R134, R24 ;  /* 0x000000863818723c */ /* 0x000fe20000001818 */
[----:B------:R-:W2:Y:S01]  /*15f10*/  LDSM.16.M88.4 R132, [R145+0x8800] ;  /* 0x008800009184783b */ /* 0x000ea20000000200 */
[----:B------:R-:W-:-:S04]  /*15f20*/  DEPBAR.LE SB0, 0x0 ;  /* 0x000080000000791a */ /* 0x000fc80000000000 */
[C---:B---3--:R-:W-:Y:S06]  /*15f30*/  HMMA.16816.F32 R136, R56.reuse, R50, R136 ;  /* 0x000000323888723c */ /* 0x048fec0000001888 */
[----:B------:R-:W-:Y:S01]  /*15f40*/  HMMA.16816.F32 R20, R56, R48, R20 ;  /* 0x000000303814723c */ /* 0x000fe20000001814 */
[----:B------:R-:W-:-:S05]  /*15f50*/  IMAD.SHL.U32 R50, R167, 0x80, RZ ;  /* 0x00000080a7327824 */ /* 0x000fca00078e00ff */
[C---:B------:R-:W-:Y:S02]  /*15f60*/  LOP3.LUT R55, R50.reuse, 0x18, R171, 0xfe, !PT ;  /* 0x0000001832377812 */ /* 0x040fe400078efeab */
[----:B------:R-:W-:Y:S01]  /*15f70*/  LOP3.LUT R49, R50, R171, RZ, 0xfc, !PT ;  /* 0x000000ab32317212 */ /* 0x000fe200078efcff */
[----:B------:R-:W-:Y:S01]  /*15f80*/  BAR.SYNC.DEFER_BLOCKING 0x0 ;  /* 0x0000000000007b1d */ /* 0x000fe20000010000 */
[----:B------:R-:W-:Y:S02]  /*15f90*/  ISETP.GE.AND P3, PT, R55, R54, PT ;  /* 0x000000363700720c */ /* 0x000fe40003f66270 */
[C---:B------:R-:W-:Y:S01]  /*15fa0*/  ISETP.GE.AND P4, PT, R49.reuse, R53, PT ;  /* 0x000000353100720c */ /* 0x040fe20003f86270 */
[----:B------:R-:W-:Y:S01]  /*15fb0*/  VIADD R51, R49, 0x1 ;  /* 0x0000000131337836 */ /* 0x000fe20000000000 */
[----:B-1----:R-:W-:Y:S04]  /*15fc0*/  HMMA.16816.F32 R64, R56, R120, R64 ;  /* 0x000000783840723c */ /* 0x002fe80000001840 */
[----:B------:R-:W-:-:S02]  /*15fd0*/  I2FP.F32.S32 R48, R51 ;  /* 0x0000003300307245 */ /* 0x000fc40000201400 */
[C---:B------:R-:W-:Y:S02]  /*15fe0*/  ISETP.GE.AND P0, PT, R51.reuse, R54, PT ;  /* 0x000000363300720c */ /* 0x040fe40003f06270 */
[----:B------:R-:W-:Y:S01]  /*15ff0*/  ISETP.GE.AND P1, PT, R51, R53, PT ;  /* 0x000000353300720c */ /* 0x000fe20003f26270 */
[CC--:B------:R-:W-:Y:S01]  /*16000*/  FFMA.FTZ R17, R0.reuse, R48.reuse, R17 ;  /* 0x0000003000117223 */ /* 0x0c0fe20000010011 */
[C---:B------:R-:W-:Y:S01]  /*16010*/  HMMA.16816.F32 R124, R56.reuse, R122, R124 ;  /* 0x0000007a387c723c */ /* 0x040fe2000000187c */
[----:B------:R-:W-:Y:S02]  /*16020*/  VIADD R51, R49, 0x9 ;  /* 0x0000000931337836 */ /* 0x000fe40000000000 */
[----:B------:R-:W-:Y:S01]  /*16030*/  FFMA.FTZ R48, R0, R48, R19 ;  /* 0x0000003000307223 */ /* 0x000fe20000010013 */
[----:B------:R-:W-:Y:S02]  /*16040*/  FSEL R17, R17, -INF , !P0 ;  /* 0xff80000011117808 */ /* 0x000fe40004000000 */
[----:B--2---:R-:W-:Y:S01]  /*16050*/  HMMA.16816.F32 R60, R56, R132, R60 ;  /* 0x00000084383c723c */ /* 0x004fe2000000183c */
[----:B------:R-:W-:-:S02]  /*16060*/  I2FP.F32.S32 R52, R51 ;  /* 0x0000003300347245 */ /* 0x000fc40000201400 */
[----:B------:R-:W-:Y:S02]  /*16070*/  FSEL R48, R48, -INF , !P1 ;  /* 0xff80000030307808 */ /* 0x000fe40004800000 */
[----:B------:R-:W-:Y:S01]  /*16080*/  ISETP.GE.AND P1, PT, R51, R54, PT ;  /* 0x000000363300720c */ /* 0x000fe20003f26270 */
[----:B------:R-:W-:Y:S01]  /*16090*/  HMMA.16816.F32 R128, R56, R134, R128 ;  /* 0x000000863880723c */ /* 0x000fe20000001880 */
[----:B------:R-:W-:Y:S01]  /*160a0*/  FFMA.FTZ R13, R0, R52, R13 ;  /* 0x00000034000d7223 */ /* 0x000fe2000001000d */
[----:B------:R-:W-:Y:S02]  /*160b0*/  IMAD.MOV.U32 R132, RZ, RZ, R140 ;  /* 0x000000ffff847224 */ /* 0x000fe400078e008c */
[----:B------:R-:W-:Y:S02]  /*160c0*/  IMAD.MOV.U32 R133, RZ, RZ, R141 ;  /* 0x000000ffff857224 */ /* 0x000fe400078e008d */
[----:B------:R-:W-:Y:S02]  /*160d0*/  FSEL R13, R13, -INF , !P1 ;  /* 0xff8000000d0d7808 */ /* 0x000fe40004800000 */
[----:B------:R-:W-:-:S04]  /*160e0*/  LOP3.LUT R57, R50, 0x8, R171, 0xfe, !PT ;  /* 0x0000000832397812 */ /* 0x000fc800078efeab */
[C---:B------:R-:W-:Y:S02]  /*160f0*/  ISETP.GE.AND P2, PT, R57.reuse, R54, PT ;  /* 0x000000363900720c */ /* 0x040fe40003f46270 */
[----:B------:R-:W-:Y:S02]  /*16100*/  ISETP.GE.AND P0, PT, R57, R53, PT ;  /* 0x000000353900720c */ /* 0x000fe40003f06270 */
[----:B------:R-:W-:-:S05]  /*16110*/  I2FP.F32.S32 R57, R57 ;  /* 0x0000003900397245 */ /* 0x000fca0000201400 */
[CC--:B------:R-:W-:Y:S01]  /*16120*/  FFMA.FTZ R19, R0.reuse, R57.reuse, R12 ;  /* 0x0000003900137223 */ /* 0x0c0fe2000001000c */
[C---:B------:R-:W-:Y:S01]  /*16130*/  FFMA.FTZ R12, R0.reuse, R57, R14 ;  /* 0x00000039000c7223 */ /* 0x040fe2000001000e */
[----:B------:R-:W-:Y:S01]  /*16140*/  FFMA.FTZ R14, R0, R52, R15 ;  /* 0x00000034000e7223 */ /* 0x000fe2000001000f */
[----:B------:R-:W-:Y:S02]  /*16150*/  VIADD R15, R49, 0x19 ;  /* 0x00000019310f7836 */ /* 0x000fe40000000000 */
[----:B------:R-:W-:Y:S02]  /*16160*/  FSEL R19, R19, -INF , !P2 ;  /* 0xff80000013137808 */ /* 0x000fe40005000000 */
[----:B------:R-:W-:Y:S02]  /*16170*/  ISETP.GE.AND P2, PT, R55, R53, PT ;  /* 0x000000353700720c */ /* 0x000fe40003f46270 */
[----:B------:R-:W-:Y:S02]  /*16180*/  I2FP.F32.S32 R55, R55 ;  /* 0x0000003700377245 */ /* 0x000fe40000201400 */
[----:B------:R-:W-:-:S02]  /*16190*/  FSEL R12, R12, -INF , !P0 ;  /* 0xff8000000c0c7808 */ /* 0x000fc40004000000 */
[----:B------:R-:W-:Y:S01]  /*161a0*/  ISETP.GE.AND P0, PT, R51, R53, PT ;  /* 0x000000353300720c */ /* 0x000fe20003f06270 */
[CC--:B------:R-:W-:Y:S01]  /*161b0*/  FFMA.FTZ R4, R0.reuse, R55.reuse, R4 ;  /* 0x0000003700047223 */ /* 0x0c0fe20000010004 */
[----:B------:R-:W-:Y:S01]  /*161c0*/  FFMA.FTZ R214, R0, R55, R6 ;  /* 0x0000003700d67223 */ /* 0x000fe20000010006 */
[----:B------:R-:W-:Y:S02]  /*161d0*/  I2FP.F32.S32 R6, R15 ;  /* 0x0000000f00067245 */ /* 0x000fe40000201400 */
[----:B------:R-:W-:Y:S02]  /*161e0*/  FSEL R14, R14, -INF , !P0 ;  /* 0xff8000000e0e7808 */ /* 0x000fe40004000000 */
[----:B------:R-:W-:Y:S01]  /*161f0*/  FSEL R215, R4, -INF , !P3 ;  /* 0xff80000004d77808 */ /* 0x000fe20005800000 */
[-C--:B------:R-:W-:Y:S01]  /*16200*/  FFMA.FTZ R59, R0, R6.reuse, R5 ;  /* 0x00000006003b7223 */ /* 0x080fe20000010005 */
[----:B------:R-:W-:Y:S01]  /*16210*/  VIADD R4, R49, 0x21 ;  /* 0x0000002131047836 */ /* 0x000fe20000000000 */
[----:B------:R-:W-:Y:S01]  /*16220*/  LOP3.LUT R51, R50, 0x20, R171, 0xfe, !PT ;  /* 0x0000002032337812 */ /* 0x000fe200078efeab */
[----:B------:R-:W-:Y:S01]  /*16230*/  FFMA.FTZ R7, R0, R6, R7 ;  /* 0x0000000600077223 */ /* 0x000fe20000010007 */
[----:B------:R-:W-:-:S02]  /*16240*/  ISETP.GE.AND P0, PT, R15, R54, PT ;  /* 0x000000360f00720c */ /* 0x000fc40003f06270 */
[----:B------:R-:W-:Y:S02]  /*16250*/  I2FP.F32.S32 R5, R51 ;  /* 0x0000003300057245 */ /* 0x000fe40000201400 */
[----:B------:R-:W-:Y:S02]  /*16260*/  FSEL R59, R59, -INF , !P0 ;  /* 0xff8000003b3b7808 */ /* 0x000fe40004000000 */
[----:B------:R-:W-:Y:S01]  /*16270*/  I2FP.F32.S32 R6, R4 ;  /* 0x0000000400067245 */ /* 0x000fe20000201400 */
[C---:B------:R-:W-:Y:S01]  /*16280*/  FFMA.FTZ R46, R0.reuse, R5, R46 ;  /* 0x00000005002e7223 */ /* 0x040fe2000001002e */
[----:B------:R-:W-:Y:S01]  /*16290*/  ISETP.GE.AND P0, PT, R15, R53, PT ;  /* 0x000000350f00720c */ /* 0x000fe20003f06270 */
[----:B------:R-:W-:Y:S01]  /*162a0*/  FFMA.FTZ R44, R0, R5, R44 ;  /* 0x00000005002c7223 */ /* 0x000fe2000001002c */
[----:B------:R-:W-:Y:S01]  /*162b0*/  FSEL R214, R214, -INF , !P2 ;  /* 0xff800000d6d67808 */ /* 0x000fe20005000000 */
[CC--:B------:R-:W-:Y:S01]  /*162c0*/  FFMA.FTZ R45, R0.reuse, R6.reuse, R45 ;  /* 0x00000006002d7223 */ /* 0x0c0fe2000001002d */
[----:B------:R-:W-:Y:S01]  /*162d0*/  FSEL R134, R7, -INF , !P0 ;  /* 0xff80000007867808 */ /* 0x000fe20004000000 */
[----:B------:R-:W-:Y:S01]  /*162e0*/  FFMA.FTZ R47, R0, R6, R47 ;  /* 0x00000006002f7223 */ /* 0x000fe2000001002f */
[----:B------:R-:W-:-:S02]  /*162f0*/  ISETP.GE.AND P2, PT, R51, R53, PT ;  /* 0x000000353300720c */ /* 0x000fc40003f46270 */
[-C--:B------:R-:W-:Y:S02]  /*16300*/  ISETP.GE.AND P0, PT, R4, R54.reuse, PT ;  /* 0x000000360400720c */ /* 0x080fe40003f06270 */
[----:B------:R-:W-:Y:S02]  /*16310*/  LOP3.LUT R5, R50, 0x28, R171, 0xfe, !PT ;  /* 0x0000002832057812 */ /* 0x000fe400078efeab */
[-C--:B------:R-:W-:Y:S02]  /*16320*/  ISETP.GE.AND P1, PT, R51, R54.reuse, PT ;  /* 0x000000363300720c */ /* 0x080fe40003f26270 */
[----:B------:R-:W-:Y:S02]  /*16330*/  FSEL R202, R46, -INF , !P2 ;  /* 0xff8000002eca7808 */ /* 0x000fe40005000000 */
[----:B------:R-:W-:Y:S02]  /*16340*/  FSEL R203, R45, -INF , !P0 ;  /* 0xff8000002dcb7808 */ /* 0x000fe40004000000 */
[----:B------:R-:W-:-:S02]  /*16350*/  ISETP.GE.AND P2, PT, R5, R54, PT ;  /* 0x000000360500720c */ /* 0x000fc40003f46270 */
[----:B------:R-:W-:Y:S02]  /*16360*/  ISETP.GE.AND P0, PT, R5, R53, PT ;  /* 0x000000350500720c */ /* 0x000fe40003f06270 */
[----:B------:R-:W-:Y:S02]  /*16370*/  I2FP.F32.S32 R5, R5 ;  /* 0x0000000500057245 */ /* 0x000fe40000201400 */
[----:B------:R-:W-:Y:S02]  /*16380*/  FSEL R209, R44, -INF , !P1 ;  /* 0xff8000002cd17808 */ /* 0x000fe40004800000 */
[----:B------:R-:W-:Y:S01]  /*16390*/  ISETP.GE.AND P1, PT, R4, R53, PT ;  /* 0x000000350400720c */ /* 0x000fe20003f26270 */
[C---:B------:R-:W-:Y:S02]  /*163a0*/  VIADD R4, R49.reuse, 0x29 ;  /* 0x0000002931047836 */ /* 0x040fe40000000000 */
[-C--:B------:R-:W-:Y:S01]  /*163b0*/  FFMA.FTZ R40, R0, R5.reuse, R40 ;  /* 0x0000000500287223 */ /* 0x080fe20000010028 */
[----:B------:R-:W-:Y:S01]  /*163c0*/  LOP3.LUT R15, R50, 0x30, R171, 0xfe, !PT ;  /* 0x00000030320f7812 */ /* 0x000fe200078efeab */
[----:B------:R-:W-:Y:S01]  /*163d0*/  FFMA.FTZ R42, R0, R5, R42 ;  /* 0x00000005002a7223 */ /* 0x000fe2000001002a */
[----:B------:R-:W-:Y:S01]  /*163e0*/  VIADD R5, R49, 0x31 ;  /* 0x0000003131057836 */ /* 0x000fe20000000000 */
[----:B------:R-:W-:-:S02]  /*163f0*/  I2FP.F32.S32 R6, R4 ;  /* 0x0000000400067245 */ /* 0x000fc40000201400 */
[----:B------:R-:W-:Y:S02]  /*16400*/  FSEL R213, R40, -INF , !P2 ;  /* 0xff80000028d57808 */ /* 0x000fe40005000000 */
[C---:B------:R-:W-:Y:S01]  /*16410*/  ISETP.GE.AND P3, PT, R15.reuse, R54, PT ;  /* 0x000000360f00720c */ /* 0x040fe20003f66270 */
[CC--:B------:R-:W-:Y:S01]  /*16420*/  FFMA.FTZ R41, R0.reuse, R6.reuse, R41 ;  /* 0x0000000600297223 */ /* 0x0c0fe20000010029 */
[----:B------:R-:W-:Y:S01]  /*16430*/  ISETP.GE.AND P2, PT, R15, R53, PT ;  /* 0x000000350f00720c */ /* 0x000fe20003f46270 */
[----:B------:R-:W-:Y:S01]  /*16440*/  FFMA.FTZ R43, R0, R6, R43 ;  /* 0x00000006002b7223 */ /* 0x000fe2000001002b */
[----:B------:R-:W-:Y:S02]  /*16450*/  I2FP.F32.S32 R15, R15 ;  /* 0x0000000f000f7245 */ /* 0x000fe40000201400 */
[----:B------:R-:W-:Y:S02]  /*16460*/  FSEL R210, R42, -INF , !P0 ;  /* 0xff8000002ad27808 */ /* 0x000fe40004000000 */
[----:B------:R-:W-:Y:S01]  /*16470*/  I2FP.F32.S32 R6, R5 ;  /* 0x0000000500067245 */ /* 0x000fe20000201400 */
[----:B------:R-:W-:Y:S01]  /*16480*/  FFMA.FTZ R38, R0, R15, R38 ;  /* 0x0000000f00267223 */ /* 0x000fe20000010026 */
[----:B------:R-:W-:Y:S01]  /*16490*/  ISETP.GE.AND P0, PT, R4, R53, PT ;  /* 0x000000350400720c */ /* 0x000fe20003f06270 */
[C---:B------:R-:W-:Y:S01]  /*164a0*/  FFMA.FTZ R36, R0.reuse, R15, R36 ;  /* 0x0000000f00247223 */ /* 0x040fe20000010024 */
[----:B------:R-:W-:Y:S01]  /*164b0*/  FSEL R212, R47, -INF , !P1 ;  /* 0xff8000002fd47808 */ /* 0x000fe20004800000 */
[----:B------:R-:W-:Y:S01]  /*164c0*/  FFMA.FTZ R37, R0, R6, R37 ;  /* 0x0000000600257223 */ /* 0x000fe20000010025 */
[----:B------:R-:W-:Y:S01]  /*164d0*/  ISETP.GE.AND P1, PT, R4, R54, PT ;  /* 0x000000360400720c */ /* 0x000fe20003f26270 */
[----:B------:R-:W-:Y:S01]  /*164e0*/  VIADD R4, R49, 0x39 ;  /* 0x0000003931047836 */ /* 0x000fe20000000000 */
[----:B------:R-:W-:Y:S01]  /*164f0*/  LOP3.LUT R7, R50, 0x38, R171, 0xfe, !PT ;  /* 0x0000003832077812 */ /* 0x000fe200078efeab */
[----:B------:R-:W-:Y:S01]  /*16500*/  FFMA.FTZ R39, R0, R6, R39 ;  /* 0x0000000600277223 */ /* 0x000fe20000010027 */
[----:B------:R-:W-:-:S02]  /*16510*/  FSEL R198, R43, -INF , !P0 ;  /* 0xff8000002bc67808 */ /* 0x000fc40004000000 */
[-C--:B------:R-:W-:Y:S02]  /*16520*/  ISETP.GE.AND P0, PT, R5, R54.reuse, PT ;  /* 0x000000360500720c */ /* 0x080fe40003f06270 */
[----:B------:R-:W-:Y:S02]  /*16530*/  FSEL R211, R41, -INF , !P1 ;  /* 0xff80000029d37808 */ /* 0x000fe40004800000 */
[----:B------:R-:W-:Y:S02]  /*16540*/  FSEL R200, R38, -INF , !P2 ;  /* 0xff80000026c87808 */ /* 0x000fe40005000000 */
[C---:B------:R-:W-:Y:S02]  /*16550*/  ISETP.GE.AND P1, PT, R7.reuse, R54, PT ;  /* 0x000000360700720c */ /* 0x040fe40003f26270 */
[----:B------:R-:W-:Y:S02]  /*16560*/  ISETP.GE.AND P2, PT, R7, R53, PT ;  /* 0x000000350700720c */ /* 0x000fe40003f46270 */
[----:B------:R-:W-:-:S02]  /*16570*/  I2FP.F32.S32 R7, R7 ;  /* 0x0000000700077245 */ /* 0x000fc40000201400 */
[----:B------:R-:W-:Y:S02]  /*16580*/  FSEL R197, R37, -INF , !P0 ;  /* 0xff80000025c57808 */ /* 0x000fe40004000000 */
[----:B------:R-:W-:Y:S01]  /*16590*/  I2FP.F32.S32 R6, R4 ;  /* 0x0000000400067245 */ /* 0x000fe20000201400 */
[C---:B------:R-:W-:Y:S01]  /*165a0*/  FFMA.FTZ R34, R0.reuse, R7, R34 ;  /* 0x0000000700227223 */ /* 0x040fe20000010022 */
[----:B------:R-:W-:Y:S01]  /*165b0*/  ISETP.GE.AND P0, PT, R5, R53, PT ;  /* 0x000000350500720c */ /* 0x000fe20003f06270 */
[----:B------:R-:W-:Y:S01]  /*165c0*/  FFMA.FTZ R32, R0, R7, R32 ;  /* 0x0000000700207223 */ /* 0x000fe20000010020 */
[----:B------:R-:W-:Y:S01]  /*165d0*/  LOP3.LUT R5, R50, 0x40, R171, 0xfe, !PT ;  /* 0x0000004032057812 */ /* 0x000fe200078efeab */
[CC--:B------:R-:W-:Y:S01]  /*165e0*/  FFMA.FTZ R33, R0.reuse, R6.reuse, R33 ;  /* 0x0000000600217223 */ /* 0x0c0fe20000010021 */
[----:B------:R-:W-:Y:S01]  /*165f0*/  FSEL R206, R39, -INF , !P0 ;  /* 0xff80000027ce7808 */ /* 0x000fe20004000000 */
[----:B------:R-:W-:Y:S01]  /*16600*/  FFMA.FTZ R35, R0, R6, R35 ;  /* 0x0000000600237223 */ /* 0x000fe20000010023 */
[----:B------:R-:W-:-:S02]  /*16610*/  ISETP.GE.AND P0, PT, R4, R54, PT ;  /* 0x000000360400720c */ /* 0x000fc40003f06270 */
[----:B------:R-:W-:Y:S02]  /*16620*/  FSEL R204, R34, -INF , !P2 ;  /* 0xff80000022cc7808 */ /* 0x000fe40005000000 */
[----:B------:R-:W-:Y:S02]  /*16630*/  FSEL R201, R33, -INF , !P0 ;  /* 0xff80000021c97808 */ /* 0x000fe40004000000 */
[C---:B------:R-:W-:Y:S02]  /*16640*/  ISETP.GE.AND P2, PT, R5.reuse, R54, PT ;  /* 0x000000360500720c */ /* 0x040fe40003f46270 */
[----:B------:R-:W-:Y:S02]  /*16650*/  ISETP.GE.AND P0, PT, R5, R53, PT ;  /* 0x000000350500720c */ /* 0x000fe40003f06270 */
[----:B------:R-:W-:Y:S02]  /*16660*/  I2FP.F32.S32 R5, R5 ;  /* 0x0000000500057245 */ /* 0x000fe40000201400 */
[----:B------:R-:W-:-:S02]  /*16670*/  FSEL R205, R32, -INF , !P1 ;  /* 0xff80000020cd7808 */ /* 0x000fc40004800000 */
[----:B------:R-:W-:Y:S01]  /*16680*/  ISETP.GE.AND P1, PT, R4, R53, PT ;  /* 0x000000350400720c */ /* 0x000fe20003f26270 */
[C---:B------:R-:W-:Y:S02]  /*16690*/  VIADD R4, R49.reuse, 0x41 ;  /* 0x0000004131047836 */ /* 0x040fe40000000000 */
[-C--:B------:R-:W-:Y:S01]  /*166a0*/  FFMA.FTZ R28, R0, R5.reuse, R28 ;  /* 0x00000005001c7223 */ /* 0x080fe2000001001c */
[----:B------:R-:W-:Y:S01]  /*166b0*/  LOP3.LUT R15, R50, 0x48, R171, 0xfe, !PT ;  /* 0x00000048320f7812 */ /* 0x000fe200078efeab */
[----:B------:R-:W-:Y:S01]  /*166c0*/  FFMA.FTZ R30, R0, R5, R30 ;  /* 0x00000005001e7223 */ /* 0x000fe2000001001e */
[----:B------:R-:W-:Y:S01]  /*166d0*/  VIADD R5, R49, 0x49 ;  /* 0x0000004931057836 */ /* 0x000fe20000000000 */
[----:B------:R-:W-:Y:S02]  /*166e0*/  I2FP.F32.S32 R6, R4 ;  /* 0x0000000400067245 */ /* 0x000fe40000201400 */
[----:B------:R-:W-:Y:S02]  /*166f0*/  FSEL R199, R36, -INF , !P3 ;  /* 0xff80000024c77808 */ /* 0x000fe40005800000 */
[----:B------:R-:W-:Y:S01]  /*16700*/  FSEL R185, R28, -INF , !P2 ;  /* 0xff8000001cb97808 */ /* 0x000fe20005000000 */
[C---:B------:R-:W-:Y:S01]  /*16710*/  FFMA.FTZ R29, R0.reuse, R6, R29 ;  /* 0x00000006001d7223 */ /* 0x040fe2000001001d */
[C---:B------:R-:W-:Y:S01]  /*16720*/  ISETP.GE.AND P3, PT, R15.reuse, R54, PT ;  /* 0x000000360f00720c */ /* 0x040fe20003f66270 */
[----:B------:R-:W-:Y:S01]  /*16730*/  FFMA.FTZ R31, R0, R6, R31 ;  /* 0x00000006001f7223 */ /* 0x000fe2000001001f */
[----:B------:R-:W-:-:S02]  /*16740*/  ISETP.GE.AND P2, PT, R15, R53, PT ;  /* 0x000000350f00720c */ /* 0x000fc40003f46270 */
        /* <DEDUP_REMOVED lines=73> */
[----:B------:R-:W-:Y:S01]  /*16be0*/  FFMA.FTZ R129, R0, R6, R129 ;  /* 0x0000000600817223 */ /* 0x000fe20000010081 */
[----:B------:R-:W-:Y:S02]  /*16bf0*/  FSEL R120, R63, -INF , !P0 ;  /* 0xff8000003f787808 */ /* 0x000fe40004000000 */
[----:B------:R-:W-:-:S02]  /*16c00*/  ISETP.GE.AND P0, PT, R4, R54, PT ;  /* 0x000000360400720c */ /* 0x000fc40003f06270 */
[----:B------:R-:W-:Y:S02]  /*16c10*/  FSEL R122, R122, -INF , !P2 ;  /* 0xff8000007a7a7808 */ /* 0x000fe40005000000 */
[----:B------:R-:W-:Y:S02]  /*16c20*/  FSEL R143, R129, -INF , !P0 ;  /* 0xff800000818f7808 */ /* 0x000fe40004000000 */
[C---:B------:R-:W-:Y:S02]  /*16c30*/  ISETP.GE.AND P2, PT, R5.reuse, R54, PT ;  /* 0x000000360500720c */ /* 0x040fe40003f46270 */
[----:B------:R-:W-:Y:S02]  /*16c40*/  ISETP.GE.AND P0, PT, R5, R53, PT ;  /* 0x000000350500720c */ /* 0x000fe40003f06270 */
[----:B------:R-:W-:Y:S02]  /*16c50*/  I2FP.F32.S32 R5, R5 ;  /* 0x0000000500057245 */ /* 0x000fe40000201400 */
[----:B------:R-:W-:Y:S01]  /*16c60*/  FSEL R161, R128, -INF , !P1 ;  /* 0xff80000080a17808 */ /* 0x000fe20004800000 */
[----:B------:R-:W-:Y:S01]  /*16c70*/  FFMA.FTZ R128, R0, R6, R131 ;  /* 0x0000000600807223 */ /* 0x000fe20000010083 */
[----:B------:R-:W-:Y:S01]  /*16c80*/  ISETP.GE.AND P1, PT, R4, R53, PT ;  /* 0x000000350400720c */ /* 0x000fe20003f26270 */
[----:B------:R-:W-:Y:S01]  /*16c90*/  FFMA.FTZ R64, R0, R5, R64 ;  /* 0x0000000500407223 */ /* 0x000fe20000010040 */
[----:B------:R-:W-:-:S02]  /*16ca0*/  VIADD R4, R49, 0x71 ;  /* 0x0000007131047836 */ /* 0x000fc40000000000 */
[----:B------:R-:W-:Y:S01]  /*16cb0*/  FFMA.FTZ R66, R0, R5, R66 ;  /* 0x0000000500427223 */ /* 0x000fe20000010042 */
[----:B------:R-:W-:Y:S02]  /*16cc0*/  LOP3.LUT R5, R50, 0x78, R171, 0xfe, !PT ;  /* 0x0000007832057812 */ /* 0x000fe400078efeab */
[----:B------:R-:W-:Y:S02]  /*16cd0*/  FSEL R138, R60, -INF , !P3 ;  /* 0xff8000003c8a7808 */ /* 0x000fe40005800000 */
[----:B------:R-:W-:Y:S02]  /*16ce0*/  FSEL R173, R64, -INF , !P2 ;  /* 0xff80000040ad7808 */ /* 0x000fe40005000000 */
[----:B------:R-:W-:Y:S02]  /*16cf0*/  I2FP.F32.S32 R6, R4 ;  /* 0x0000000400067245 */ /* 0x000fe40000201400 */
[C---:B------:R-:W-:Y:S02]  /*16d00*/  ISETP.GE.AND P3, PT, R5.reuse, R54, PT ;  /* 0x000000360500720c */ /* 0x040fe40003f66270 */
[----:B------:R-:W-:Y:S01]  /*16d10*/  ISETP.GE.AND P2, PT, R5, R53, PT ;  /* 0x000000350500720c */ /* 0x000fe20003f46270 */
[-C--:B------:R-:W-:Y:S01]  /*16d20*/  FFMA.FTZ R65, R0, R6.reuse, R65 ;  /* 0x0000000600417223 */ /* 0x080fe20000010041 */
[----:B------:R-:W-:Y:S01]  /*16d30*/  LOP3.LUT R7, R50, 0x10, R171, 0xfe, !PT ;  /* 0x0000001032077812 */ /* 0x000fe200078efeab */
[----:B------:R-:W-:Y:S01]  /*16d40*/  FFMA.FTZ R67, R0, R6, R67 ;  /* 0x0000000600437223 */ /* 0x000fe20000010043 */
[----:B------:R-:W-:-:S02]  /*16d50*/  I2FP.F32.S32 R5, R5 ;  /* 0x0000000500057245 */ /* 0x000fc40000201400 */
[----:B------:R-:W-:Y:S02]  /*16d60*/  FSEL R128, R128, -INF , !P1 ;  /* 0xff80000080807808 */ /* 0x000fe40004800000 */
[----:B------:R-:W-:Y:S01]  /*16d70*/  FSEL R66, R66, -INF , !P0 ;  /* 0xff80000042427808 */ /* 0x000fe20004000000 */
[-C--:B------:R-:W-:Y:S01]  /*16d80*/  FFMA.FTZ R124, R0, R5.reuse, R124 ;  /* 0x00000005007c7223 */ /* 0x080fe2000001007c */
[----:B------:R-:W-:Y:S01]  /*16d90*/  ISETP.GE.AND P1, PT, R4, R54, PT ;  /* 0x000000360400720c */ /* 0x000fe20003f26270 */
[----:B------:R-:W-:Y:S01]  /*16da0*/  FFMA.FTZ R121, R0, R5, R126 ;  /* 0x0000000500797223 */ /* 0x000fe2000001007e */
[----:B------:R-:W-:Y:S01]  /*16db0*/  ISETP.GE.AND P0, PT, R4, R53, PT ;  /* 0x000000350400720c */ /* 0x000fe20003f06270 */
[----:B------:R-:W-:Y:S01]  /*16dc0*/  VIADD R4, R49, 0x11 ;  /* 0x0000001131047836 */ /* 0x000fe20000000000 */
[----:B------:R-:W-:Y:S02]  /*16dd0*/  I2FP.F32.S32 R15, R7 ;  /* 0x00000007000f7245 */ /* 0x000fe40000201400 */
[----:B------:R-:W-:-:S02]  /*16de0*/  I2FP.F32.S32 R5, R49 ;  /* 0x0000003100057245 */ /* 0x000fc40000201400 */
[----:B------:R-:W-:Y:S01]  /*16df0*/  FSEL R165, R65, -INF , !P1 ;  /* 0xff80000041a57808 */ /* 0x000fe20004800000 */
[C---:B------:R-:W-:Y:S01]  /*16e00*/  FFMA.FTZ R8, R0.reuse, R15, R8 ;  /* 0x0000000f00087223 */ /* 0x040fe20000010008 */
[----:B------:R-:W-:Y:S01]  /*16e10*/  FSEL R67, R67, -INF , !P0 ;  /* 0xff80000043437808 */ /* 0x000fe20004000000 */
[----:B------:R-:W-:Y:S01]  /*16e20*/  FFMA.FTZ R15, R0, R5, R16 ;  /* 0x00000005000f7223 */ /* 0x000fe20000010010 */
[-C--:B------:R-:W-:Y:S02]  /*16e30*/  ISETP.GE.AND P0, PT, R7, R54.reuse, PT ;  /* 0x000000360700720c */ /* 0x080fe40003f06270 */
[C---:B------:R-:W-:Y:S01]  /*16e40*/  ISETP.GE.AND P1, PT, R49.reuse, R54, PT ;  /* 0x000000363100720c */ /* 0x040fe20003f26270 */
[----:B------:R-:W-:Y:S01]  /*16e50*/  VIADD R49, R49, 0x79 ;  /* 0x0000007931317836 */ /* 0x000fe20000000000 */
[----:B------:R-:W-:Y:S02]  /*16e60*/  I2FP.F32.S32 R6, R4 ;  /* 0x0000000400067245 */ /* 0x000fe40000201400 */
[----:B------:R-:W-:-:S02]  /*16e70*/  LOP3.LUT R16, R50, 0x10, R171, 0xfe, !PT ;  /* 0x0000001032107812 */ /* 0x000fc400078efeab */
[----:B------:R-:W-:Y:S01]  /*16e80*/  FSEL R61, R8, -INF , !P0 ;  /* 0xff800000083d7808 */ /* 0x000fe20004000000 */
[C---:B------:R-:W-:Y:S01]  /*16e90*/  FFMA.FTZ R8, R0.reuse, R5, R18 ;  /* 0x0000000500087223 */ /* 0x040fe20000010012 */
[C---:B------:R-:W-:Y:S01]  /*16ea0*/  FFMA.FTZ R9, R0.reuse, R6, R9 ;  /* 0x0000000600097223 */ /* 0x040fe20000010009 */
[----:B------:R-:W-:Y:S02]  /*16eb0*/  I2FP.F32.S32 R6, R49 ;  /* 0x0000003100067245 */ /* 0x000fe40000201400 */
[----:B------:R-:W-:Y:S02]  /*16ec0*/  I2FP.F32.S32 R7, R16 ;  /* 0x0000001000077245 */ /* 0x000fe40000201400 */
[----:B------:R-:W-:Y:S01]  /*16ed0*/  I2FP.F32.S32 R5, R4 ;  /* 0x0000000400057245 */ /* 0x000fe20000201400 */
[----:B------:R-:W-:Y:S01]  /*16ee0*/  FFMA.FTZ R125, R0, R6, R125 ;  /* 0x00000006007d7223 */ /* 0x000fe2000001007d */
[----:B------:R-:W-:Y:S01]  /*16ef0*/  ISETP.GE.AND P0, PT, R4, R54, PT ;  /* 0x000000360400720c */ /* 0x000fe20003f06270 */
[----:B------:R-:W-:Y:S01]  /*16f00*/  FFMA.FTZ R7, R0, R7, R10 ;  /* 0x0000000700077223 */ /* 0x000fe2000001000a */
[----:B------:R-:W-:Y:S01]  /*16f10*/  FSEL R174, R124, -INF , !P3 ;  /* 0xff8000007cae7808 */ /* 0x000fe20005800000 */
[C---:B------:R-:W-:Y:S01]  /*16f20*/  FFMA.FTZ R5, R0.reuse, R5, R11 ;  /* 0x0000000500057223 */ /* 0x040fe2000001000b */
[----:B------:R-:W-:Y:S01]  /*16f30*/  FSEL R121, R121, -INF , !P2 ;  /* 0xff80000079797808 */ /* 0x000fe20005000000 */
[----:B------:R-:W-:Y:S01]  /*16f40*/  FFMA.FTZ R127, R0, R6, R127 ;  /* 0x00000006007f7223 */ /* 0x000fe2000001007f */
[----:B------:R-:W-:-:S02]  /*16f50*/  FSEL R15, R15, -INF , !P1 ;  /* 0xff8000000f0f7808 */ /* 0x000fc40004800000 */
[----:B------:R-:W-:Y:S02]  /*16f60*/  FSEL R63, R9, -INF , !P0 ;  /* 0xff800000093f7808 */ /* 0x000fe40004000000 */
[C---:B------:R-:W-:Y:S02]  /*16f70*/  ISETP.GE.AND P3, PT, R49.reuse, R54, PT ;  /* 0x000000363100720c */ /* 0x040fe40003f66270 */
[-C--:B------:R-:W-:Y:S02]  /*16f80*/  ISETP.GE.AND P2, PT, R16, R53.reuse, PT ;  /* 0x000000351000720c */ /* 0x080fe40003f46270 */
        /* <DEDUP_REMOVED lines=11> */
[----:B------:R-:W-:Y:S01]  /*17040*/  MOV R10, RZ ;  /* 0x000000ff000a7202 */ /* 0x000fe20000000f00 */
[C---:B------:R-:W-:Y:S01]  /*17050*/  VIADD R16, R50.reuse, 0xffffff80 ;  /* 0xffffff8032107836 */ /* 0x040fe20000000000 */
        /* <DEDUP_REMOVED lines=25> */
[----:B------:R-:W-:Y:S01]  /*171f0*/  ISETP.GE.AND P1, PT, R16, RZ, PT ;  /* 0x000000ff1000720c */ /* 0x000fe20003f26270 */
[----:B------:R-:W1:Y:S01]  /*17200*/  LDC.64 R6, c[0x0][0x248] ;  /* 0x00009200ff067b82 */ /* 0x000e620000000a00 */
[----:B------:R-:W-:Y:S02]  /*17210*/  @!P0 IADD3 R10, R10, 0x1, RZ ;  /* 0x000000010a0a8810 */ /* 0x000fe40007ffe0ff */
[----:B------:R-:W-:-:S02]  /*17220*/  ISETP.GE.U32.AND P4, PT, R5, R4, PT ;  /* 0x000000040500720c */ /* 0x000fc40003f86070 */
[----:B------:R-:W-:Y:S02]  /*17230*/  ISETP.NE.AND P0, PT, R9, RZ, PT ;  /* 0x000000ff0900720c */ /* 0x000fe40003f05270 */
        /* <DEDUP_REMOVED lines=8> */
[----:B------:R2:W3:Y:S02]  /*172c0*/  LDG.E R11, desc[UR6][R20.64] ;  /* 0x00000006140b7981 */ /* 0x0004e4000c1e1900 */
[----:B------:R-:W-:-:S05]  /*172d0*/  IMAD.WIDE R22, R16, 0x4, R158 ;  /* 0x0000000410167825 */ /* 0x000fca00078e029e */
[----:B------:R-:W3:Y:S01]  /*172e0*/  LDG.E R10, desc[UR6][R22.64] ;  /* 0x00000006160a7981 */ /* 0x000ee2000c1e1900 */
[----:B------:R-:W-:Y:S02]  /*172f0*/  IADD3 R16, R5, -R16, RZ ;  /* 0x8000001005107210 */ /* 0x000fe40007ffe0ff */
[----:B------:R-:W4:Y:S03]  /*17300*/  LDC.64 R4, c[0x0][0x230] ;  /* 0x00008c00ff047b82 */ /* 0x000f260000000a00 */
[----:B------:R-:W-:-:S05]  /*17310*/  IMAD R16, R16, R9, -0x80 ;  /* 0xffffff8010107424 */ /* 0x000fca00078e0209 */
[----:B------:R-:W-:-:S05]  /*17320*/  SHF.R.S32.HI R9, RZ, 0x1f, R16 ;  /* 0x0000001fff097819 */ /* 0x000fca0000011410 */
[-C--:B-1----:R-:W-:Y:S02]  /*17330*/  IMAD R9, R9, R6.reuse, RZ ;  /* 0x0000000609097224 */ /* 0x082fe400078e02ff */
[----:B--2---:R-:W-:-:S04]  /*17340*/  IMAD.WIDE.U32 R20, R16, R6, RZ ;  /* 0x0000000610147225 */ /* 0x004fc800078e00ff */
[----:B------:R-:W-:-:S05]  /*17350*/  IMAD R7, R16, R7, R9 ;  /* 0x0000000710077224 */ /* 0x000fca00078e0209 */
[----:B------:R-:W-:Y:S01]  /*17360*/  IADD3 R21, R21, R7, RZ ;  /* 0x0000000715157210 */ /* 0x000fe20007ffe0ff */
[----:B---3--:R-:W-:-:S05]  /*17370*/  IMAD.IADD R10, R10, 0x1, -R11 ;  /* 0x000000010a0a7824 */ /* 0x008fca00078e0a0b */
[----:B------:R-:W-:-:S05]  /*17380*/  SHF.R.S32.HI R9, RZ, 0x1f, R10 ;  /* 0x0000001fff097819 */ /* 0x000fca000001140a */
[----:B----4-:R-:W-:-:S04]  /*17390*/  IMAD R9, R9, R4, RZ ;  /* 0x0000000409097224 */ /* 0x010fc800078e02ff */
[C---:B------:R-:W-:Y:S02]  /*173a0*/  IMAD R5, R10.reuse, R5, R9 ;  /* 0x000000050a057224 */ /* 0x040fe400078e0209 */
[----:B------:R-:W-:-:S04]  /*173b0*/  IMAD.WIDE.U32 R10, R10, R4, R20 ;  /* 0x000000040a0a7225 */ /* 0x000fc800078e0014 */
[----:B------:R-:W-:Y:S01]  /*173c0*/  IMAD.IADD R7, R11, 0x1, R5 ;  /* 0x000000010b077824 */ /* 0x000fe200078e0205 */
[----:B------:R-:W-:Y:S06]  /*173d0*/  BRA `(.L_x_2390) ;  /* 0x00000000000c7947 */ /* 0x000fec0003800000 */
.L_x_2389:
[----:B------:R-:W1:Y:S02]  /*173e0*/  LDC R10, c[0x0][0x248] ;  /* 0x00009200ff0a7b82 */ /* 0x000e640000000800 */
[----:B-1----:R-:W-:-:S04]  /*173f0*/  LEA R10, -R10, RZ, 0x7 ;  /* 0x000000ff0a0a7211 */ /* 0x002fc800078e39ff */
[----:B------:R-:W-:-:S07]  /*17400*/  SHF.R.S32.HI R7, RZ, 0x1f, R10 ;  /* 0x0000001fff077819 */ /* 0x000fce000001140a */
.L_x_2390:
[----:B------:R-:W-:Y:S01]  /*17410*/  ULDC UR4, c[0x0][0x2d0] ;  /* 0x0000b40000047ab9 */ /* 0x000fe20000000800 */
[----:B------:R-:W-:Y:S02]  /*17420*/  ISETP.NE.AND P2, PT, R156, RZ, PT ;  /* 0x000000ff9c00720c */ /* 0x000fe40003f45270 */
[----:B------:R-:W-:Y:S02]  /*17430*/  ISETP.GE.AND P0, PT, R118, UR4, PT ;  /* 0x0000000476007c0c */ /* 0x000fe4000bf06270 */
[C---:B------:R-:W-:Y:S02]  /*17440*/  LEA R22, P1, R10.reuse, R168, 0x1 ;  /* 0x000000a80a167211 */ /* 0x040fe400078208ff */
[----:B------:R-:W-:Y:S02]  /*17450*/  SEL R4, RZ, 0x3fffc, P2 ;  /* 0x0003fffcff047807 */ /* 0x000fe40001000000 */
[----:B------:R-:W-:Y:S02]  /*17460*/  LEA.HI.X R23, R10, R169, R7, 0x1, P1 ;  /* 0x000000a90a177211 */ /* 0x000fe400008f0c07 */
[----:B------:R-:W-:-:S05]  /*17470*/  LOP3.LUT P1, RZ, R4, 0x4, RZ, 0xc0, !PT ;  /* 0x0000000404ff7812 */ /* 0x000fca000782c0ff */
[C---:B------:R-:W-:Y:S01]  /*17480*/  @!P0 IADD3 R5, P2, R10.reuse, R151, RZ ;  /* 0x000000970a058210 */ /* 0x040fe20007f5e0ff */
[----:B------:R-:W-:Y:S01]  /*17490*/  @!PT LDS RZ, [RZ] ;  /* 0x00000000fffff984 */ /* 0x000fe20000000800 */
[----:B------:R-:W-:Y:S01]  /*174a0*/  @!PT LDS RZ, [RZ] ;  /* 0x00000000fffff984 */ /* 0x000fe20000000800 */
[----:B------:R-:W-:Y:S01]  /*174b0*/  @!PT LDS RZ, [RZ] ;  /* 0x00000000fffff984 */ /* 0x000fe20000000800 */
[----:B------:R-:W-:Y:S04]  /*174c0*/  @!P0 LDGSTS.E.BYPASS.LTC128B.128 [R166+0x3000], desc[UR6][R22.64] ;  /* 0x0300000016a68fae */ /* 0x000fe8000b901d46 */
[----:B------:R-:W-:Y:S01]  /*174d0*/  @!P0 IMAD.X R4, R7, 0x1, R150, P2 ;  /* 0x0000000107048824 */ /* 0x000fe200010e0696 */
[C---:B------:R-:W-:Y:S01]  /*174e0*/  @!P0 LEA R26, P2, R5.reuse, R168, 0x1 ;  /* 0x000000a8051a8211 */ /* 0x040fe200078408ff */
[----:B------:R1:W-:Y:S03]  /*174f0*/  @P0 STS [R166+0x3000], RZ ;  /* 0x003000ffa6000388 */ /* 0x0003e60000000800 */
[----:B------:R-:W-:Y:S01]  /*17500*/  @!P0 LEA.HI.X R27, R5, R169, R4, 0x1, P2 ;  /* 0x000000a9051b8211 */ /* 0x000fe200010f0c04 */
[----:B------:R1:W-:Y:S01]  /*17510*/  @P0 STS [R166+0x3004], RZ ;  /* 0x003004ffa6000388 */ /* 0x0003e20000000800 */
[----:B------:R-:W-:-:S03]  /*17520*/  @!P5 IADD3 R5, P2, R10, R151, RZ ;  /* 0x000000970a05d210 */ /* 0x000fc60007f5e0ff */
[----:B------:R1:W-:Y:S01]  /*17530*/  @P0 STS.64 [R166+0x3008], RZ ;  /* 0x003008ffa6000388 */ /* 0x0003e20000000a00 */
[-C--:B------:R-:W-:Y:S01]  /*17540*/  @!P5 LEA R20, P3, R5, R168.reuse, 0x1 ;  /* 0x000000a80514d211 */ /* 0x080fe200078608ff */
[----:B------:R-:W-:Y:S01]  /*17550*/  @!P5 IMAD.X R6, R7, 0x1, R150, P2 ;  /* 0x000000010706d824 */ /* 0x000fe200010e0696 */
[----:B------:R-:W-:Y:S01]  /*17560*/  @P1 IADD3 R4, P2, R10, R151, RZ ;  /* 0x000000970a041210 */ /* 0x000fe20007f5e0ff */
[----:B------:R-:W-:Y:S01]  /*17570*/  @!PT LDS RZ, [RZ] ;  /* 0x00000000fffff984 */ /* 0x000fe20000000800 */
[----:B------:R-:W-:Y:S01]  /*17580*/  @!PT LDS RZ, [RZ] ;  /* 0x00000000fffff984 */ /* 0x000fe20000000800 */
[----:B------:R-:W-:Y:S01]  /*17590*/  @!PT LDS RZ, [RZ] ;  /* 0x00000000fffff984 */ /* 0x000fe20000000800 */
[----:B------:R-:W-:Y:S03]  /*175a0*/  @!P5 LDGSTS.E.BYPASS.LTC128B.128 [R166+0x5000], desc[UR6][R22.64+0x40] ;  /* 0x0500004016a6dfae */ /* 0x000fe6000b901d46 */
[-C--:B------:R-:W-:Y:S01]  /*175b0*/  @!P5 LEA.HI.X R21, R5, R169.reuse, R6, 0x1, P3 ;  /* 0x000000a90515d211 */ /* 0x080fe200018f0c06 */
[----:B------:R-:W-:Y:S01]  /*175c0*/  @P1 IMAD.X R5, R7, 0x1, R150, P2 ;  /* 0x0000000107051824 */ /* 0x000fe200010e0696 */
[C---:B------:R-:W-:Y:S01]  /*175d0*/  @P1 LEA R24, P2, R4.reuse, R168, 0x1 ;  /* 0x000000a804181211 */ /* 0x040fe200078408ff */
[----:B------:R1:W-:Y:S03]  /*175e0*/  @P5 STS.128 [R166+0x5000], RZ ;  /* 0x005000ffa6005388 */ /* 0x0003e60000000c00 */
[----:B------:R-:W-:Y:S01]  /*175f0*/  @P1 LEA.HI.X R25, R4, R169, R5, 0x1, P2 ;  /* 0x000000a904191211 */ /* 0x000fe200010f0c05 */
[----:B------:R-:W-:Y:S01]  /*17600*/  @!PT LDS RZ, [RZ] ;  /* 0x00000000fffff984 */ /* 0x000fe20000000800 */
[----:B------:R-:W-:Y:S01]  /*17610*/  @!PT LDS RZ, [RZ] ;  /* 0x00000000fffff984 */ /* 0x000fe20000000800 */
[----:B------:R-:W-:Y:S01]  /*17620*/  @!PT LDS RZ, [RZ] ;  /* 0x00000000fffff984 */ /* 0x000fe20000000800 */
[----:B------:R-:W-:Y:S01]  /*17630*/  @P1 LDGSTS.E.BYPASS.LTC128B.128 [R166+0x7000], desc[UR6][R22.64+0x80] ;  /* 0x0700008016a61fae */ /* 0x000fe2000b901d46 */
[----:B------:R-:W-:-:S03]  /*17640*/  IADD3 R10, P3, P2, R151, R10, R151 ;  /* 0x0000000a970a7210 */ /* 0x000fc60007a7e097 */
[----:B------:R1:W-:Y:S01]  /*17650*/  @!P1 STS.128 [R166+0x7000], RZ ;  /* 0x007000ffa6009388 */ /* 0x0003e20000000c00 */
[----:B------:R-:W-:Y:S02]  /*17660*/  IADD3.X R7, R150, R7, R150, P3, P2 ;  /* 0x0000000796077210 */ /* 0x000fe40001fe4496 */
        /* <DEDUP_REMOVED lines=8> */
[C---:B------:R-:W-:Y:S02]  /*176f0*/  @!P0 LEA.HI.X R31, R10.reuse, R169, R7, 0x1, P3 ;  /* 0x000000a90a1f8211 */ /* 0x040fe400018f0c07 */
[C---:B------:R-:W-:Y:S01]  /*17700*/  IADD3 R4, P3, R10.reuse, R151, RZ ;  /* 0x000000970a047210 */ /* 0x040fe20007f7e0ff */
        /* <DEDUP_REMOVED lines=13> */
[----:B------:R1:W-:Y:S01]  /*177e0*/  @!P0 LDGSTS.E.BYPASS.LTC128B.128 [R166+0x4000], desc[UR6][R30.64] ;  /* 0x040000001ea68fae */ /* 0x0003e2000b901d46 */
[----:B--2---:R-:W-:-:S03]  /*177f0*/  @P1 LEA R26, P2, R10, R168, 0x1 ;  /* 0x000000a80a1a1211 */ /* 0x004fc600078408ff */
[----:B------:R1:W-:Y:S01]  /*17800*/  @P0 STS.128 [R166+0x4000], RZ ;  /* 0x004000ffa6000388 */ /* 0x0003e20000000c00 */
[-C--:B------:R-:W-:Y:S01]  /*17810*/  @P1 LEA.HI.X R27, R10, R169.reuse, R7, 0x1, P2 ;  /* 0x000000a90a1b1211 */ /* 0x080fe200010f0c07 */
        /* <DEDUP_REMOVED lines=9> */
[C---:B------:R-:W-:Y:S01]  /*178b0*/  @P1 LEA R6, P2, R4.reuse, R168, 0x1 ;  /* 0x000000a804061211 */ /* 0x040fe200078408ff */
[----:B------:R-:W-:Y:S01]  /*178c0*/  IMAD.MOV.U32 R168, RZ, RZ, R22 ;  /* 0x000000ffffa87224 */ /* 0x000fe200078e0016 */
[CCC-:B------:R-:W-:Y:S01]  /*178d0*/  @!P5 LEA.HI.X R11, R4.reuse, R169.reuse, R7.reuse, 0x1, P3 ;  /* 0x000000a9040bd211 */ /* 0x1c0fe200018f0c07 */
[----:B------:R-:W-:Y:S01]  /*178e0*/  @!PT LDS RZ, [RZ] ;  /* 0x00000000fffff984 */ /* 0x000fe20000000800 */
[----:B------:R-:W-:Y:S01]  /*178f0*/  @!PT LDS RZ, [RZ] ;  /* 0x00000000fffff984 */ /* 0x000fe20000000800 */
[----:B------:R-:W-:Y:S01]  /*17900*/  @!PT LDS RZ, [RZ] ;  /* 0x00000000fffff984 */ /* 0x000fe20000000800 */
[----:B------:R1:W-:Y:S01]  /*17910*/  @P1 LDGSTS.E.BYPASS.LTC128B.128 [R166+0x8000], desc[UR6][R26.64+0x80] ;  /* 0x080000801aa61fae */ /* 0x0003e2000b901d46 */
[----:B------:R-:W-:Y:S01]  /*17920*/  @P1 LEA.HI.X R7, R4, R169, R7, 0x1, P2 ;  /* 0x000000a904071211 */ /* 0x000fe200010f0c07 */
[----:B------:R-:W-:-:S02]  /*17930*/  IMAD.MOV.U32 R169, RZ, RZ, R23 ;  /* 0x000000ffffa97224 */ /* 0x000fc400078e0017 */
        /* <DEDUP_REMOVED lines=17> */
.L_x_2388:
        /* <DEDUP_REMOVED lines=85> */
[----:B------:R-:W-:Y:S01]  /*17fa0*/  FMUL.FTZ R208, R4, UR8 ;  /* 0x0000000804d07c20 */ /* 0x000fe20008410000 */
[--C-:B------:R-:W-:Y:S01]  /*17fb0*/  FFMA.FTZ R207, R15, UR8, -R182.reuse ;  /* 0x000000080fcf7c23 */ /* 0x100fe200080108b6 */
        /* <DEDUP_REMOVED lines=21> */
[----:B------:R-:W-:Y:S01]  /*18110*/  LDSM.16.MT88.4 R60, [R144+0x9400] ;  /* 0x00940000903c783b */ /* 0x000fe20000004200 */
        /* <DEDUP_REMOVED lines=38> */
[----:B------:R-:W-:Y:S01]  /*18380*/  FMUL.FTZ R83, R83, R195 ;  /* 0x000000c353537220 */ /* 0x000fe20000410000 */
        /* <DEDUP_REMOVED lines=39> */
[----:B------:R-:W-:Y:S01]  /*18600*/  FFMA.FTZ R196, R196, UR8, -R131 ;  /* 0x00000008c4c47c23 */ /* 0x000fe20008010883 */
[--C-:B------:R-:W-:Y:S01]  /*18610*/  FFMA.FTZ R204, R183, UR8, -R182.reuse ;  /* 0x00000008b7cc7c23 */ /* 0x100fe200080108b6 */
[C---:B-1----:R-:W-:Y:S01]  /*18620*/  HMMA.16816.F32 R4, R48.reuse, R8, R4 ;  /* 0x000000083004723c */ /* 0x042fe20000001804 */
[----:B------:R-:W-:Y:S01]  /*18630*/  MUFU.EX2 R64, R64 ;  /* 0x0000004000407308 */ /* 0x000fe20000000800 */
[--C-:B------:R-:W-:Y:S01]  /*18640*/  FFMA.FTZ R183, R189, UR8, -R182.reuse ;  /* 0x00000008bdb77c23 */ /* 0x100fe200080108b6 */
[----:B------:R-:W-:Y:S01]  /*18650*/  FFMA.FTZ R76, R162, R208, R207 ;  /* 0x000000d0a24c7223 */ /* 0x000fe200000100cf */
[--C-:B------:R-:W-:Y:S01]  /*18660*/  FFMA.FTZ R189, R192, UR8, -R131.reuse ;  /* 0x00000008c0bd7c23 */ /* 0x100fe20008010883 */
[--C-:B------:R-:W-:Y:S01]  /*18670*/  FFMA.FTZ R162, R187, UR8, -R182.reuse ;  /* 0x00000008bba27c23 */ /* 0x100fe200080108b6 */
[C---:B------:R-:W-:Y:S01]  /*18680*/  HMMA.16816.F32 R8, R48.reuse, R10, R108 ;  /* 0x0000000a3008723c */ /* 0x040fe2000000186c */
[--C-:B------:R-:W-:Y:S01]  /*18690*/  FFMA.FTZ R192, R186, UR8, -R131.reuse ;  /* 0x00000008bac07c23 */ /* 0x100fe20008010883 */
[----:B------:R-:W-:Y:S01]  /*186a0*/  FFMA.FTZ R185, R185, UR8, -R182 ;  /* 0x00000008b9b97c23 */ /* 0x000fe200080108b6 */
[----:B------:R-:W-:Y:S01]  /*186b0*/  MUFU.EX2 R3, R3 ;  /* 0x0000000300037308 */ /* 0x000fe20000000800 */
[--C-:B------:R-:W-:Y:S01]  /*186c0*/  FFMA.FTZ R186, R188, UR8, -R131.reuse ;  /* 0x00000008bcba7c23 */ /* 0x100fe20008010883 */
[--C-:B------:R-:W-:Y:S01]  /*186d0*/  FFMA.FTZ R187, R190, UR8, -R131.reuse ;  /* 0x00000008bebb7c23 */ /* 0x100fe20008010883 */
[C---:B---3--:R-:W-:Y:S01]  /*186e0*/  HMMA.16816.F32 R12, R48.reuse, R16, R12 ;  /* 0x00000010300c723c */ /* 0x048fe2000000180c */
[----:B------:R-:W-:Y:S01]  /*186f0*/  LDSM.16.MT88.4 R108, [R146+0xa400] ;  /* 0x00a40000926c783b */ /* 0x000fe20000004200 */
[----:B------:R-:W-:Y:S01]  /*18700*/  FFMA.FTZ R194, R163, R195, R194 ;  /* 0x000000c3a3c27223 */ /* 0x000fe200000100c2 */
[--C-:B------:R-:W-:Y:S01]  /*18710*/  FFMA.FTZ R163, R172, UR8, -R131.reuse ;  /* 0x00000008aca37c23 */ /* 0x100fe20008010883 */
[----:B------:R-:W-:Y:S01]  /*18720*/  FFMA.FTZ R160, R160, UR8, -R131 ;  /* 0x00000008a0a07c23 */ /* 0x000fe20008010883 */
[----:B------:R-:W-:Y:S01]  /*18730*/  MUFU.EX2 R141, R141 ;  /* 0x0000008d008d7308 */ /* 0x000fe20000000800 */
[C---:B------:R-:W-:Y:S01]  /*18740*/  HMMA.16816.F32 R20, R48.reuse, R24, R20 ;  /* 0x000000183014723c */ /* 0x040fe20000001814 */
[----:B------:R-:W-:Y:S01]  /*18750*/  FADD.FTZ R76, R191, R76 ;  /* 0x0000004cbf4c7221 */ /* 0x000fe20000010000 */
[--C-:B------:R-:W-:Y:S01]  /*18760*/  FFMA.FTZ R161, R161, UR8, -R182.reuse ;  /* 0x00000008a1a17c23 */ /* 0x100fe200080108b6 */
[----:B------:R-:W-:Y:S01]  /*18770*/  FFMA.FTZ R143, R143, UR8, -R182 ;  /* 0x000000088f8f7c23 */ /* 0x000fe200080108b6 */
[----:B------:R-:W-:Y:S01]  /*18780*/  FADD.FTZ R193, R193, R194 ;  /* 0x000000c2c1c17221 */ /* 0x000fe20000010000 */
[--C-:B------:R-:W-:Y:S01]  /*18790*/  FFMA.FTZ R173, R173, UR8, -R182.reuse ;  /* 0x00000008adad7c23 */ /* 0x100fe200080108b6 */
[C---:B------:R-:W-:Y:S01]  /*187a0*/  HMMA.16816.F32 R28, R48.reuse, R32, R28 ;  /* 0x00000020301c723c */ /* 0x040fe2000000181c */
[----:B------:R-:W1:Y:S01]  /*187b0*/  MUFU.EX2 R58, R58 ;  /* 0x0000003a003a7308 */ /* 0x000e620000000800 */
[----:B------:R-:W-:Y:S01]  /*187c0*/  FADD.FTZ R184, R184, R193 ;  /* 0x000000c1b8b87221 */ /* 0x000fe20000010000 */
[--C-:B------:R-:W-:Y:S01]  /*187d0*/  FFMA.FTZ R174, R174, UR8, -R182.reuse ;  /* 0x00000008aeae7c23 */ /* 0x100fe200080108b6 */
[--C-:B------:R-:W-:Y:S01]  /*187e0*/  FFMA.FTZ R179, R179, UR8, -R182.reuse ;  /* 0x00000008b3b37c23 */ /* 0x100fe200080108b6 */
[----:B------:R-:W-:Y:S01]  /*187f0*/  FFMA.FTZ R165, R165, UR8, -R182 ;  /* 0x00000008a5a57c23 */ /* 0x000fe200080108b6 */
[----:B------:R-:W-:Y:S01]  /*18800*/  HMMA.16816.F32 R36, R48, R40, R36 ;  /* 0x000000283024723c */ /* 0x000fe20000001824 */
[----:B------:R-:W-:-:S02]  /*18810*/  FADD.FTZ R184, R135, R184 ;  /* 0x000000b887b87221 */ /* 0x000fc40000010000 */
[----:B------:R-:W-:Y:S03]  /*18820*/  MUFU.EX2 R59, R59 ;  /* 0x0000003b003b7308 */ /* 0x000fe60000000800 */
[C---:B------:R-:W-:Y:S01]  /*18830*/  HMMA.16816.F32 R16, R48.reuse, R18, R72 ;  /* 0x000000123010723c */ /* 0x040fe20000001848 */
[----:B------:R-:W3:Y:S04]  /*18840*/  LDSM.16.MT88.4 R72, [R144+0xb400] ;  /* 0x00b400009048783b */ /* 0x000ee80000004200 */
[----:B------:R-:W5:Y:S01]  /*18850*/  MUFU.EX2 R2, R2 ;  /* 0x0000000200027308 */ /* 0x000f620000000800 */
        /* <DEDUP_REMOVED lines=11> */
[----:B--2---:R-:W-:-:S02]  /*18910*/  F2FP.F16.F32.PACK_AB R52, R65, R140 ;  /* 0x0000008c4134723e */ /* 0x004fc400000000ff */
[----:B-1----:R-:W-:Y:S01]  /*18920*/  F2FP.F16.F32.PACK_AB R53, R58, R141 ;  /* 0x0000008d3a35723e */ /* 0x002fe200000000ff */
[----:B------:R-:W-:-:S03]  /*18930*/  FADD.FTZ R141, R141, R184 ;  /* 0x000000b88d8d7221 */ /* 0x000fc60000010000 */
[----:B------:R-:W-:Y:S01]  /*18940*/  F2FP.F16.F32.PACK_AB R54, R3, R64 ;  /* 0x000000400336723e */ /* 0x000fe200000000ff */
[----:B------:R-:W-:Y:S01]  /*18950*/  MUFU.EX2 R126, R126 ;  /* 0x0000007e007e7308 */ /* 0x000fe20000000800 */
[----:B-----5:R-:W-:Y:S01]  /*18960*/  F2FP.F16.F32.PACK_AB R55, R2, R59 ;  /* 0x0000003b0237723e */ /* 0x020fe200000000ff */
[----:B------:R-:W-:-:S04]  /*18970*/  FADD.FTZ R58, R58, R141 ;  /* 0x0000008d3a3a7221 */ /* 0x000fc80000010000 */
[----:B------:R-:W-:Y:S02]  /*18980*/  FADD.FTZ R59, R59, R58 ;  /* 0x0000003a3b3b7221 */ /* 0x000fe40000010000 */
[----:B----4-:R-:W-:Y:S01]  /*18990*/  HMMA.16816.F32 R4, R52, R68, R4 ;  /* 0x000000443404723c */ /* 0x010fe20000001804 */
        /* <DEDUP_REMOVED lines=9> */
[C---:B---3--:R-:W-:Y:S01]  /*18a30*/  HMMA.16816.F32 R28, R52.reuse, R72, R28 ;  /* 0x00000048341c723c */ /* 0x048fe2000000181c */
[----:B------:R-:W3:Y:S05]  /*18a40*/  MUFU.EX2 R124, R124 ;  /* 0x0000007c007c7308 */ /* 0x000eea0000000800 */
[C---:B------:R-:W-:Y:S01]  /*18a50*/  HMMA.16816.F32 R32, R52.reuse, R74, R32 ;  /* 0x0000004a3420723c */ /* 0x040fe20000001820 */
[----:B------:R-:W-:Y:S02]  /*18a60*/  LDSM.16.MT88.4 R72, [R146+0x9800] ;  /* 0x009800009248783b */ /* 0x000fe40000004200 */
[----:B------:R-:W-:Y:S08]  /*18a70*/  MUFU.EX2 R203, R203 ;  /* 0x000000cb00cb7308 */ /* 0x000ff00000000800 */
[----:B------:R-:W-:Y:S01]  /*18a80*/  MUFU.EX2 R202, R202 ;  /* 0x000000ca00ca7308 */ /* 0x000fe20000000800 */
        /* <DEDUP_REMOVED lines=9> */
[----:B------:R-:W-:Y:S08]  /*18b20*/  MUFU.EX2 R200, R200 ;  /* 0x000000c800c87308 */ /* 0x000ff00000000800 */
[----:B------:R-:W-:Y:S08]  /*18b30*/  MUFU.EX2 R197, R197 ;  /* 0x000000c500c57308 */ /* 0x000ff00000000800 */
[----:B------:R-:W-:Y:S01]  /*18b40*/  MUFU.EX2 R196, R196 ;  /* 0x000000c400c47308 */ /* 0x000fe20000000800 */
[C---:B-1----:R-:W-:Y:S07]  /*18b50*/  HMMA.16816.F32 R44, R52.reuse, R68, R44 ;  /* 0x00000044342c723c */ /* 0x042fee000000182c */
[----:B------:R-:W-:Y:S01]  /*18b60*/  MUFU.EX2 R185, R185 ;  /* 0x000000b900b97308 */ /* 0x000fe20000000800 */
[----:B------:R-:W-:Y:S01]  /*18b70*/  HMMA.16816.F32 R48, R52, R70, R48 ;  /* 0x000000463430723c */ /* 0x000fe20000001830 */
[----:B------:R-:W1:Y:S06]  /*18b80*/  LDSM.16.MT88.4 R68, [R144+0xb800] ;  /* 0x00b800009044783b */ /* 0x000e6c0000004200 */
[----:B------:R-:W-:Y:S01]  /*18b90*/  F2FP.F16.F32.PACK_AB R52, R134, R139 ;  /* 0x0000008b8634723e */ /* 0x000fe200000000ff */
[----:B------:R-:W5:Y:S01]  /*18ba0*/  MUFU.EX2 R204, R204 ;  /* 0x000000cc00cc7308 */ /* 0x000f620000000800 */
[----:B--2---:R-:W-:Y:S01]  /*18bb0*/  F2FP.F16.F32.PACK_AB R53, R130, R137 ;  /* 0x000000898235723e */ /* 0x004fe200000000ff */
[----:B------:R-:W-:Y:S01]  /*18bc0*/  FADD.FTZ R137, R137, R2 ;  /* 0x0000000289897221 */ /* 0x000fe20000010000 */
[----:B------:R-:W-:-:S02]  /*18bd0*/  F2FP.F16.F32.PACK_AB R54, R126, R127 ;  /* 0x0000007f7e36723e */ /* 0x000fc400000000ff */
[----:B---3--:R-:W-:Y:S01]  /*18be0*/  F2FP.F16.F32.PACK_AB R55, R124, R125 ;  /* 0x0000007d7c37723e */ /* 0x008fe200000000ff */
[----:B------:R-:W-:Y:S02]  /*18bf0*/  FADD.FTZ R130, R130, R137 ;  /* 0x0000008982827221 */ /* 0x000fe40000010000 */
[----:B------:R-:W-:Y:S02]  /*18c00*/  MUFU.EX2 R162, R162 ;  /* 0x000000a200a27308 */ /* 0x000fe40000000800 */
[----:B------:R-:W-:Y:S02]  /*18c10*/  FADD.FTZ R125, R125, R130 ;  /* 0x000000827d7d7221 */ /* 0x000fe40000010000 */
[C---:B------:R-:W-:Y:S02]  /*18c20*/  HMMA.16816.F32 R4, R52.reuse, R72, R4 ;  /* 0x000000483404723c */ /* 0x040fe40000001804 */
[----:B------:R-:W-:Y:S02]  /*18c30*/  FADD.FTZ R124, R124, R125 ;  /* 0x0000007d7c7c7221 */ /* 0x000fe40000010000 */
[----:B------:R-:W2:Y:S01]  /*18c40*/  MUFU.EX2 R183, R183 ;  /* 0x000000b700b77308 */ /* 0x000ea20000000800 */
[----:B-----5:R-:W-:Y:S01]  /*18c50*/  F2FP.F16.F32.PACK_AB R104, R204, R185 ;  /* 0x000000b9cc68723e */ /* 0x020fe200000000ff */
[C---:B------:R-:W-:Y:S01]  /*18c60*/  HMMA.16816.F32 R8, R52.reuse, R74, R8 ;  /* 0x0000004a3408723c */ /* 0x040fe20000001808 */
[----:B------:R-:W3:Y:S05]  /*18c70*/  LDSM.16.MT88.4 R72, [R146+0xb800] ;  /* 0x00b800009248783b */ /* 0x000eea0000004200 */
[C---:B----4-:R-:W-:Y:S01]  /*18c80*/  HMMA.16816.F32 R12, R52.reuse, R60, R12 ;  /* 0x0000003c340c723c */ /* 0x050fe2000000180c */
[----:B------:R-:W-:Y:S05]  /*18c90*/  MUFU.EX2 R189, R189 ;  /* 0x000000bd00bd7308 */ /* 0x000fea0000000800 */
[----:B------:R-:W-:Y:S01]  /*18ca0*/  HMMA.16816.F32 R16, R52, R62, R16 ;  /* 0x0000003e3410723c */ /* 0x000fe20000001810 */
[----:B------:R-:W4:Y:S02]  /*18cb0*/  LDSM.16.MT88.4 R60, [R144+0xd800] ;  /* 0x00d80000903c783b */ /* 0x000f240000004200 */
[----:B------:R-:W5:Y:S01]  /*18cc0*/  MUFU.EX2 R192, R192 ;  /* 0x000000c000c07308 */ /* 0x000f620000000800 */
[----:B--2---:R-:W-:-:S02]  /*18cd0*/  F2FP.F16.F32.PACK_AB R106, R183, R162 ;  /* 0x000000a2b76a723e */ /* 0x004fc400000000ff */
[C---:B-1----:R-:W-:Y:S05]  /*18ce0*/  HMMA.16816.F32 R28, R52.reuse, R68, R28 ;  /* 0x00000044341c723c */ /* 0x042fea000000181c */
[----:B------:R-:W-:Y:S01]  /*18cf0*/  MUFU.EX2 R186, R186 ;  /* 0x000000ba00ba7308 */ /* 0x000fe20000000800 */
[----:B------:R-:W-:Y:S01]  /*18d00*/  HMMA.16816.F32 R32, R52, R70, R32 ;  /* 0x000000463420723c */ /* 0x000fe20000001820 */
[----:B------:R-:W-:Y:S06]  /*18d10*/  LDSM.16.MT88.4 R68, [R144+0x9c00] ;  /* 0x009c00009044783b */ /* 0x000fec0000004200 */
[----:B------:R-:W1:Y:S01]  /*18d20*/  MUFU.EX2 R187, R187 ;  /* 0x000000bb00bb7308 */ /* 0x000e620000000800 */
[----:B-----5:R-:W-:-:S07]  /*18d30*/  F2FP.F16.F32.PACK_AB R105, R192, R189 ;  /* 0x000000bdc069723e */ /* 0x020fce00000000ff */
[----:B------:R-:W-:Y:S01]  /*18d40*/  MUFU.EX2 R163, R163 ;  /* 0x000000a300a37308 */ /* 0x000fe20000000800 */
[C---:B---3--:R-:W-:Y:S06]  /*18d50*/  HMMA.16816.F32 R20, R52.reuse, R72, R20 ;  /* 0x000000483414723c */ /* 0x048fec0000001814 */
[C---:B------:R-:W-:Y:S01]  /*18d60*/  HMMA.16816.F32 R24, R52.reuse, R74, R24 ;  /* 0x0000004a3418723c */ /* 0x040fe20000001818 */
[----:B------:R-:W2:Y:S01]  /*18d70*/  LDSM.16.MT88.4 R72, [R146+0xd800] ;  /* 0x00d800009248783b */ /* 0x000ea20000004200 */
[----:B-1----:R-:W-:Y:S01]  /*18d80*/  F2FP.F16.F32.PACK_AB R107, R187, R186 ;  /* 0x000000babb6b723e */ /* 0x002fe200000000ff */
[----:B------:R-:W-:Y:S03]  /*18d90*/  MUFU.EX2 R173, R173 ;  /* 0x000000ad00ad7308 */ /* 0x000fe60000000800 */
[C---:B----4-:R-:W-:Y:S05]  /*18da0*/  HMMA.16816.F32 R44, R52.reuse, R60, R44 ;  /* 0x0000003c342c723c */ /* 0x050fea000000182c */
[----:B------:R-:W-:Y:S01]  /*18db0*/  MUFU.EX2 R174, R174 ;  /* 0x000000ae00ae7308 */ /* 0x000fe20000000800 */
[C---:B------:R-:W-:Y:S01]  /*18dc0*/  HMMA.16816.F32 R48, R52.reuse, R62, R48 ;  /* 0x0000003e3430723c */ /* 0x040fe20000001830 */
[----:B------:R-:W1:Y:S06]  /*18dd0*/  LDSM.16.MT88.4 R60, [R146+0xbc00] ;  /* 0x00bc0000923c783b */ /* 0x000e6c0000004200 */
[----:B------:R-:W-:Y:S01]  /*18de0*/  MUFU.EX2 R179, R179 ;  /* 0x000000b300b37308 */ /* 0x000fe20000000800 */
[C---:B--2---:R-:W-:Y:S06]  /*18df0*/  HMMA.16816.F32 R36, R52.reuse, R72, R36 ;  /* 0x000000483424723c */ /* 0x044fec0000001824 */
[----:B------:R-:W-:Y:S01]  /*18e00*/  HMMA.16816.F32 R40, R52, R74, R40 ;  /* 0x0000004a3428723c */ /* 0x000fe20000001828 */
[----:B------:R-:W2:Y:S06]  /*18e10*/  LDSM.16.MT88.4 R72, [R146+0x9c00] ;  /* 0x009c00009248783b */ /* 0x000eac0000004200 */
[----:B------:R-:W-:-:S02]  /*18e20*/  F2FP.F16.F32.PACK_AB R52, R202, R203 ;  /* 0x000000cbca34723e */ /* 0x000fc400000000ff */
[----:B------:R-:W-:Y:S01]  /*18e30*/  F2FP.F16.F32.PACK_AB R53, R200, R201 ;  /* 0x000000c9c835723e */ /* 0x000fe200000000ff */
[----:B------:R-:W-:Y:S01]  /*18e40*/  FADD.FTZ R201, R201, R124 ;  /* 0x0000007cc9c97221 */ /* 0x000fe20000010000 */
[----:B------:R-:W-:Y:S02]  /*18e50*/  F2FP.F16.F32.PACK_AB R54, R198, R199 ;  /* 0x000000c7c636723e */ /* 0x000fe400000000ff */
[----:B------:R-:W-:Y:S01]  /*18e60*/  F2FP.F16.F32.PACK_AB R55, R196, R197 ;  /* 0x000000c5c437723e */ /* 0x000fe200000000ff */
[----:B------:R-:W-:-:S04]  /*18e70*/  FADD.FTZ R200, R200, R201 ;  /* 0x000000c9c8c87221 */ /* 0x000fc80000010000 */
[----:B------:R-:W-:Y:S02]  /*18e80*/  FADD.FTZ R197, R197, R200 ;  /* 0x000000c8c5c57221 */ /* 0x000fe40000010000 */
[----:B------:R-:W-:Y:S02]  /*18e90*/  HMMA.16816.F32 R12, R52, R68, R12 ;  /* 0x00000044340c723c */ /* 0x000fe4000000180c */
[----:B------:R-:W-:-:S04]  /*18ea0*/  FADD.FTZ R196, R196, R197 ;  /* 0x000000c5c4c47221 */ /* 0x000fc80000010000 */
        /* <DEDUP_REMOVED lines=16> */
[----:B------:R-:W2:Y:S04]  /*18fb0*/  LDSM.16.MT88.4 R72, [R146+0xa000] ;  /* 0x00a000009248783b */ /* 0x000ea80000004200 */
[----:B------:R-:W4:Y:S01]  /*18fc0*/  LDSM.16.MT88.4 R52, [R144+0xc000] ;  /* 0x00c000009034783b */ /* 0x000f220000004200 */
[C---:B---3--:R-:W-:Y:S06]  /*18fd0*/  HMMA.16816.F32 R12, R104.reuse, R68, R12 ;  /* 0x00000044680c723c */ /* 0x048fec000000180c */
[C---:B------:R-:W-:Y:S06]  /*18fe0*/  HMMA.16816.F32 R16, R104.reuse, R70, R16 ;  /* 0x000000466810723c */ /* 0x040fec0000001810 */
[C---:B-1----:R-:W-:Y:S06]  /*18ff0*/  HMMA.16816.F32 R20, R104.reuse, R60, R20 ;  /* 0x0000003c6814723c */ /* 0x042fec0000001814 */
[----:B------:R-:W-:Y:S01]  /*19000*/  HMMA.16816.F32 R24, R104, R62, R24 ;  /* 0x0000003e6818723c */ /* 0x000fe20000001818 */
[--C-:B------:R-:W-:Y:S01]  /*19010*/  FFMA.FTZ R60, R178, UR8, -R182.reuse ;  /* 0x00000008b23c7c23 */ /* 0x100fe200080108b6 */
[----:B------:R-:W-:-:S04]  /*19020*/  FFMA.FTZ R61, R177, UR8, -R182 ;  /* 0x00000008b13d7c23 */ /* 0x000fc800080108b6 */
[C---:B--2---:R-:W-:Y:S01]  /*19030*/  HMMA.16816.F32 R112, R104.reuse, R72, R4 ;  /* 0x000000486870723c */ /* 0x044fe20000001804 */
[----:B------:R-:W1:Y:S01]  /*19040*/  LDSM.16.MT88.4 R4, [R146+0xe000] ;  /* 0x00e000009204783b */ /* 0x000e620000004200 */
[--C-:B------:R-:W-:Y:S01]  /*19050*/  FFMA.FTZ R62, R176, UR8, -R182.reuse ;  /* 0x00000008b03e7c23 */ /* 0x100fe200080108b6 */
[----:B------:R-:W-:Y:S01]  /*19060*/  FFMA.FTZ R63, R175, UR8, -R182 ;  /* 0x00000008af3f7c23 */ /* 0x000fe200080108b6 */
[----:B------:R-:W-:Y:S02]  /*19070*/  MUFU.EX2 R60, R60 ;  /* 0x0000003c003c7308 */ /* 0x000fe40000000800 */
[C---:B----4-:R-:W-:Y:S06]  /*19080*/  HMMA.16816.F32 R28, R104.reuse, R52, R28 ;  /* 0x00000034681c723c */ /* 0x050fec000000181c */
[C---:B------:R-:W-:Y:S01]  /*19090*/  HMMA.16816.F32 R32, R104.reuse, R54, R32 ;  /* 0x000000366820723c */ /* 0x040fe20000001820 */
[----:B------:R-:W2:Y:S01]  /*190a0*/  LDSM.16.MT88.4 R52, [R144+0xe000] ;  /* 0x00e000009034783b */ /* 0x000ea20000004200 */
[----:B------:R-:W-:Y:S04]  /*190b0*/  MUFU.EX2 R62, R62 ;  /* 0x0000003e003e7308 */ /* 0x000fe80000000800 */
[C---:B------:R-:W-:Y:S01]  /*190c0*/  HMMA.16816.F32 R8, R104.reuse, R74, R8 ;  /* 0x0000004a6808723c */ /* 0x040fe20000001808 */
[----:B------:R-:W3:Y:S03]  /*190d0*/  LDSM.16.MT88.4 R72, [R144+0xa400] ;  /* 0x00a400009048783b */ /* 0x000ee60000004200 */
[----:B------:R-:W4:Y:S08]  /*190e0*/  MUFU.EX2 R63, R63 ;  /* 0x0000003f003f7308 */ /* 0x000f300000000800 */
[----:B------:R-:W5:Y:S01]  /*190f0*/  MUFU.EX2 R61, R61 ;  /* 0x0000003d003d7308 */ /* 0x000f620000000800 */
[C---:B-1----:R-:W-:Y:S06]  /*19100*/  HMMA.16816.F32 R36, R104.reuse, R4, R36 ;  /* 0x000000046824723c */ /* 0x042fec0000001824 */
[----:B------:R-:W-:Y:S01]  /*19110*/  HMMA.16816.F32 R40, R104, R6, R40 ;  /* 0x000000066828723c */ /* 0x000fe20000001828 */
[----:B----4-:R-:W-:-:S05]  /*19120*/  F2FP.F16.F32.PACK_AB R4, R63, R62 ;  /* 0x0000003e3f04723e */ /* 0x010fca00000000ff */
[----:B--2---:R-:W-:Y:S01]  /*19130*/  HMMA.16816.F32 R44, R104, R52, R44 ;  /* 0x00000034682c723c */ /* 0x004fe2000000182c */
[----:B-----5:R-:W-:-:S05]  /*19140*/  F2FP.F16.F32.PACK_AB R6, R61, R60 ;  /* 0x0000003c3d06723e */ /* 0x020fca00000000ff */
[----:B------:R-:W-:Y:S01]  /*19150*/  HMMA.16816.F32 R104, R104, R54, R48 ;  /* 0x000000366868723c */ /* 0x000fe20000001830 */
[----:B------:R-:W-:Y:S01]  /*19160*/  FFMA.FTZ R52, R164, UR8, -R131 ;  /* 0x00000008a4347c23 */ /* 0x000fe20008010883 */
[----:B------:R-:W-:Y:S01]  /*19170*/  MUFU.EX2 R48, R160 ;  /* 0x000000a000307308 */ /* 0x000fe20000000800 */
[----:B------:R-:W-:-:S04]  /*19180*/  FADD.FTZ R53, R181, R76 ;  /* 0x0000004cb5357221 */ /* 0x000fc80000010000 */
[----:B------:R-:W-:Y:S01]  /*19190*/  FFMA.FTZ R49, R136, UR8, -R131 ;  /* 0x0000000888317c23 */ /* 0x000fe20008010883 */
[--C-:B------:R-:W-:Y:S01]  /*191a0*/  FFMA.FTZ R50, R138, UR8, -R182.reuse ;  /* 0x000000088a327c23 */ /* 0x100fe200080108b6 */
[----:B------:R-:W-:Y:S01]  /*191b0*/  FFMA.FTZ R51, R142, UR8, -R182 ;  /* 0x000000088e337c23 */ /* 0x000fe200080108b6 */
[----:B------:R-:W1:Y:S01]  /*191c0*/  MUFU.EX2 R52, R52 ;  /* 0x0000003400347308 */ /* 0x000e620000000800 */
[----:B------:R-:W-:-:S04]  /*191d0*/  FADD.FTZ R53, R180, R53 ;  /* 0x00000035b4357221 */ /* 0x000fc80000010000 */
[----:B------:R-:W-:-:S03]  /*191e0*/  FADD.FTZ R140, R140, R53 ;  /* 0x000000358c8c7221 */ /* 0x000fc60000010000 */
[----:B------:R-:W2:Y:S01]  /*191f0*/  MUFU.EX2 R49, R49 ;  /* 0x0000003100317308 */ /* 0x000ea20000000800 */
[----:B------:R-:W-:-:S07]  /*19200*/  FADD.FTZ R65, R65, R140 ;  /* 0x0000008c41417221 */ /* 0x000fce0000010000 */
        /* <DEDUP_REMOVED lines=8> */
[----:B------:R-:W4:Y:S05]  /*19290*/  LDSM.16.MT88.4 R20, [R144+0xa800] ;  /* 0x00a800009014783b */ /* 0x000f2a0000004200 */
[C---:B---3--:R-:W-:Y:S01]  /*192a0*/  HMMA.16816.F32 R68, R4.reuse, R72, R12 ;  /* 0x000000480444723c */ /* 0x048fe2000000180c */
[----:B------:R-:W-:Y:S05]  /*192b0*/  LDSM.16.MT88.4 R12, [R144+0xc800] ;  /* 0x00c80000900c783b */ /* 0x000fea0000004200 */
[C---:B------:R-:W-:Y:S01]  /*192c0*/  HMMA.16816.F32 R84, R4.reuse, R88, R28 ;  /* 0x000000580454723c */ /* 0x040fe2000000181c */
[----:B------:R-:W-:Y:S05]  /*192d0*/  MUFU.EX2 R29, R161 ;  /* 0x000000a1001d7308 */ /* 0x000fea0000000800 */
[C---:B------:R-:W-:Y:S01]  /*192e0*/  HMMA.16816.F32 R92, R4.reuse, R96, R36 ;  /* 0x00000060045c723c */ /* 0x040fe20000001824 */
[--C-:B------:R-:W-:Y:S01]  /*192f0*/  FFMA.FTZ R30, R123, UR8, -R131.reuse ;  /* 0x000000087b1e7c23 */ /* 0x100fe20008010883 */
[--C-:B------:R-:W-:Y:S01]  /*19300*/  FFMA.FTZ R31, R122, UR8, -R131.reuse ;  /* 0x000000087a1f7c23 */ /* 0x100fe20008010883 */
[----:B------:R-:W3:Y:S03]  /*19310*/  MUFU.EX2 R28, R143 ;  /* 0x0000008f001c7308 */ /* 0x000ee60000000800 */
[C---:B------:R-:W-:Y:S01]  /*19320*/  HMMA.16816.F32 R72, R4.reuse, R74, R16 ;  /* 0x0000004a0448723c */ /* 0x040fe20000001810 */
[----:B------:R-:W-:Y:S01]  /*19330*/  LDSM.16.MT88.4 R16, [R146+0xc800] ;  /* 0x00c800009210783b */ /* 0x000fe20000004200 */
[--C-:B------:R-:W-:Y:S01]  /*19340*/  FFMA.FTZ R36, R67, UR8, -R131.reuse ;  /* 0x0000000843247c23 */ /* 0x100fe20008010883 */
[--C-:B------:R-:W-:Y:S01]  /*19350*/  FFMA.FTZ R37, R121, UR8, -R131.reuse ;  /* 0x0000000879257c23 */ /* 0x100fe20008010883 */
[--C-:B------:R-:W-:Y:S01]  /*19360*/  FFMA.FTZ R38, R129, UR8, -R131.reuse ;  /* 0x0000000881267c23 */ /* 0x100fe20008010883 */
[----:B------:R-:W-:Y:S01]  /*19370*/  MUFU.EX2 R30, R30 ;  /* 0x0000001e001e7308 */ /* 0x000fe20000000800 */
[C---:B------:R-:W-:Y:S01]  /*19380*/  HMMA.16816.F32 R80, R4.reuse, R82, R24 ;  /* 0x000000520450723c */ /* 0x040fe20000001818 */
[----:B------:R-:W-:Y:S05]  /*19390*/  LDSM.16.MT88.4 R24, [R146+0xa800] ;  /* 0x00a800009218783b */ /* 0x000fea0000004200 */
[C---:B------:R-:W-:Y:S01]  /*193a0*/  HMMA.16816.F32 R88, R4.reuse, R90, R32 ;  /* 0x0000005a0458723c */ /* 0x040fe20000001820 */
[----:B------:R-:W-:Y:S05]  /*193b0*/  MUFU.EX2 R31, R31 ;  /* 0x0000001f001f7308 */ /* 0x000fea0000000800 */
[C---:B------:R-:W-:Y:S01]  /*193c0*/  HMMA.16816.F32 R96, R4.reuse, R98, R40 ;  /* 0x000000620460723c */ /* 0x040fe20000001828 */
[--C-:B------:R-:W-:Y:S01]  /*193d0*/  FFMA.FTZ R33, R120, UR8, -R131.reuse ;  /* 0x0000000878217c23 */ /* 0x100fe20008010883 */
[--C-:B------:R-:W-:Y:S01]  /*193e0*/  FFMA.FTZ R32, R128, UR8, -R131.reuse ;  /* 0x0000000880207c23 */ /* 0x100fe20008010883 */
[----:B------:R-:W-:Y:S01]  /*193f0*/  FFMA.FTZ R35, R66, UR8, -R131 ;  /* 0x0000000842237c23 */ /* 0x000fe20008010883 */
[----:B------:R-:W-:Y:S02]  /*19400*/  MUFU.EX2 R34, R165 ;  /* 0x000000a500227308 */ /* 0x000fe40000000800 */
[C---:B--2---:R-:W-:Y:S06]  /*19410*/  HMMA.16816.F32 R100, R4.reuse, R8, R44 ;  /* 0x000000080464723c */ /* 0x044fec000000182c */
[----:B------:R-:W-:Y:S01]  /*19420*/  HMMA.16816.F32 R104, R4, R10, R104 ;  /* 0x0000000a0468723c */ /* 0x000fe20000001868 */
[----:B------:R-:W2:Y:S01]  /*19430*/  LDSM.16.MT88.4 R4, [R146+0xe800] ;  /* 0x00e800009204783b */ /* 0x000ea20000004200 */
[----:B------:R-:W5:Y:S01]  /*19440*/  MUFU.EX2 R33, R33 ;  /* 0x0000002100217308 */ /* 0x000f620000000800 */
[----:B-1----:R-:W-:-:S04]  /*19450*/  F2FP.F16.F32.PACK_AB R8, R51, R50 ;  /* 0x000000323308723e */ /* 0x002fc800000000ff */
[----:B---3--:R-:W-:-:S03]  /*19460*/  F2FP.F16.F32.PACK_AB R10, R28, R29 ;  /* 0x0000001d1c0a723e */ /* 0x008fc600000000ff */
[----:B------:R-:W1:Y:S08]  /*19470*/  MUFU.EX2 R32, R32 ;  /* 0x0000002000207308 */ /* 0x000e700000000800 */
[----:B------:R-:W-:Y:S01]  /*19480*/  MUFU.EX2 R35, R35 ;  /* 0x0000002300237308 */ /* 0x000fe20000000800 */
[----:B-----5:R-:W-:-:S07]  /*19490*/  F2FP.F16.F32.PACK_AB R9, R33, R30 ;  /* 0x0000001e2109723e */ /* 0x020fce00000000ff */
[----:B------:R-:W3:Y:S01]  /*194a0*/  MUFU.EX2 R36, R36 ;  /* 0x0000002400247308 */ /* 0x000ee20000000800 */
[----:B-1----:R-:W-:-:S07]  /*194b0*/  F2FP.F16.F32.PACK_AB R11, R32, R31 ;  /* 0x0000001f200b723e */ /* 0x002fce00000000ff */
[C---:B----4-:R-:W-:Y:S01]  /*194c0*/  HMMA.16816.F32 R68, R8.reuse, R20, R68 ;  /* 0x000000140844723c */ /* 0x050fe20000001844 */
[----:B------:R-:W-:Y:S05]  /*194d0*/  MUFU.EX2 R37, R37 ;  /* 0x0000002500257308 */ /* 0x000fea0000000800 */
[C---:B------:R-:W-:Y:S01]  /*194e0*/  HMMA.16816.F32 R72, R8.reuse, R22, R72 ;  /* 0x000000160848723c */ /* 0x040fe20000001848 */
[----:B------:R-:W1:Y:S02]  /*194f0*/  LDSM.16.MT88.4 R20, [R144+0xe800] ;  /* 0x00e800009014783b */ /* 0x000e640000004200 */
[----:B------:R-:W4:Y:S03]  /*19500*/  MUFU.EX2 R38, R38 ;  /* 0x0000002600267308 */ /* 0x000f260000000800 */
[C---:B--2---:R-:W-:Y:S06]  /*19510*/  HMMA.16816.F32 R92, R8.reuse, R4, R92 ;  /* 0x00000004085c723c */ /* 0x044fec000000185c */
[----:B------:R-:W-:Y:S01]  /*19520*/  HMMA.16816.F32 R76, R8, R16, R76 ;  /* 0x00000010084c723c */ /* 0x000fe2000000184c */
[----:B------:R-:W-:Y:S01]  /*19530*/  FADD.FTZ R4, R64, R65 ;  /* 0x0000004140047221 */ /* 0x000fe20000010000 */
[----:B---3--:R-:W-:-:S03]  /*19540*/  F2FP.F16.F32.PACK_AB R5, R36, R35 ;  /* 0x000000232405723e */ /* 0x008fc600000000ff */
[----:B------:R-:W-:Y:S01]  /*19550*/  FADD.FTZ R4, R3, R4 ;  /* 0x0000000403047221 */ /* 0x000fe20000010000 */
[C---:B------:R-:W-:Y:S01]  /*19560*/  HMMA.16816.F32 R80, R8.reuse, R18, R80 ;  /* 0x000000120850723c */ /* 0x040fe20000001850 */
[----:B------:R-:W2:Y:S02]  /*19570*/  LDSM.16.MT88.4 R16, [R144+0xac00] ;  /* 0x00ac00009010783b */ /* 0x000ea40000004200 */
[----:B------:R-:W-:Y:S01]  /*19580*/  FADD.FTZ R139, R139, R4 ;  /* 0x000000048b8b7221 */ /* 0x000fe20000010000 */
[----:B------:R-:W-:Y:S02]  /*19590*/  F2FP.F16.F32.PACK_AB R4, R34, R173 ;  /* 0x000000ad2204723e */ /* 0x000fe400000000ff */
[----:B------:R-:W-:Y:S01]  /*195a0*/  HMMA.16816.F32 R84, R8, R12, R84 ;  /* 0x0000000c0854723c */ /* 0x000fe20000001854 */
[----:B------:R-:W-:-:S04]  /*195b0*/  FADD.FTZ R134, R134, R139 ;  /* 0x0000008b86867221 */ /* 0x000fc80000010000 */
[----:B------:R-:W-:Y:S01]  /*195c0*/  FADD.FTZ R127, R127, R134 ;  /* 0x000000867f7f7221 */ /* 0x000fe20000010000 */
[----:B------:R-:W-:Y:S01]  /*195d0*/  HMMA.16816.F32 R88, R8, R14, R88 ;  /* 0x0000000e0858723c */ /* 0x000fe20000001858 */
[----:B------:R-:W3:Y:S02]  /*195e0*/  LDSM.16.MT88.4 R12, [R146+0xcc00] ;  /* 0x00cc0000920c783b */ /* 0x000ee40000004200 */
[----:B------:R-:W-:-:S03]  /*195f0*/  FADD.FTZ R126, R126, R127 ;  /* 0x0000007f7e7e7221 */ /* 0x000fc60000010000 */
[----:B------:R-:W-:Y:S01]  /*19600*/  HMMA.16816.F32 R112, R8, R24, R112 ;  /* 0x000000180870723c */ /* 0x000fe20000001870 */
[----:B------:R-:W-:-:S04]  /*19610*/  FADD.FTZ R203, R203, R126 ;  /* 0x0000007ecbcb7221 */ /* 0x000fc80000010000 */
[----:B------:R-:W-:Y:S01]  /*19620*/  FADD.FTZ R202, R202, R203 ;  /* 0x000000cbcaca7221 */ /* 0x000fe20000010000 */
[----:B------:R-:W-:Y:S01]  /*19630*/  HMMA.16816.F32 R108, R8, R26, R108 ;  /* 0x0000001a086c723c */ /* 0x000fe2000000186c */
[----:B------:R-:W5:Y:S02]  /*19640*/  LDSM.16.MT88.4 R24, [R146+0xac00] ;  /* 0x00ac00009218783b */ /* 0x000f640000004200 */
[----:B------:R-:W-:-:S03]  /*19650*/  FADD.FTZ R199, R199, R202 ;  /* 0x000000cac7c77221 */ /* 0x000fc60000010000 */
[----:B------:R-:W-:Y:S01]  /*19660*/  HMMA.16816.F32 R96, R8, R6, R96 ;  /* 0x000000060860723c */ /* 0x000fe20000001860 */
[----:B------:R-:W-:-:S04]  /*19670*/  FADD.FTZ R198, R198, R199 ;  /* 0x000000c7c6c67221 */ /* 0x000fc80000010000 */
[----:B------:R-:W-:Y:S01]  /*19680*/  FADD.FTZ R3, R185, R198 ;  /* 0x000000c6b9037221 */ /* 0x000fe20000010000 */
[C---:B-1----:R-:W-:Y:S01]  /*19690*/  HMMA.16816.F32 R100, R8.reuse, R20, R100 ;  /* 0x000000140864723c */ /* 0x042fe20000001864 */
[----:B------:R-:W-:Y:S02]  /*196a0*/  F2FP.F16.F32.PACK_AB R6, R179, R174 ;  /* 0x000000aeb306723e */ /* 0x000fe400000000ff */
[----:B----4-:R-:W-:Y:S01]  /*196b0*/  F2FP.F16.F32.PACK_AB R7, R38, R37 ;  /* 0x000000252607723e */ /* 0x010fe200000000ff */
[----:B------:R-:W-:Y:S02]  /*196c0*/  FADD.FTZ R3, R204, R3 ;  /* 0x00000003cc037221 */ /* 0x000fe40000010000 */
        /* <DEDUP_REMOVED lines=20> */
[----:B------:R-:W-:Y:S02]  /*19810*/  MOV R3, R57 ;  /* 0x0000003900037202 */ /* 0x000fe40000000f00 */
[----:B------:R-:W-:Y:S01]  /*19820*/  FADD.FTZ R61, R61, R60 ;  /* 0x0000003c3d3d7221 */ /* 0x000fe20000010000 */
[----:B------:R-:W-:Y:S01]  /*19830*/  FADD.FTZ R49, R49, R48 ;  /* 0x0000003031317221 */ /* 0x000fe20000010000 */
[----:B-----5:R-:W-:Y:S02]  /*19840*/  HMMA.16816.F32 R112, R4, R24, R112 ;  /* 0x000000180470723c */ /* 0x020fe40000001870 */
[----:B------:R-:W-:-:S04]  /*19850*/  FADD.FTZ R2, R50, R61 ;  /* 0x0000003d32027221 */ /* 0x000fc80000010000 */
[----:B------:R-:W-:Y:S01]  /*19860*/  FADD.FTZ R2, R51, R2 ;  /* 0x0000000233027221 */ /* 0x000fe20000010000 */
[C---:B------:R-:W-:Y:S03]  /*19870*/  HMMA.16816.F32 R108, R4.reuse, R26, R108 ;  /* 0x0000001a046c723c */ /* 0x040fe6000000186c */
[----:B------:R-:W-:Y:S01]  /*19880*/  FADD.FTZ R29, R29, R2 ;  /* 0x000000021d1d7221 */ /* 0x000fe20000010000 */
[----:B------:R-:W-:Y:S02]  /*19890*/  MOV R2, R56 ;  /* 0x0000003800027202 */ /* 0x000fe40000000f00 */
[----:B-1----:R-:W-:Y:S01]  /*198a0*/  HMMA.16816.F32 R84, R4, R8, R84 ;  /* 0x000000080454723c */ /* 0x002fe20000001854 */
[----:B------:R-:W-:-:S04]  /*198b0*/  FADD.FTZ R28, R28, R29 ;  /* 0x0000001d1c1c7221 */ /* 0x000fc80000010000 */
[----:B------:R-:W-:Y:S01]  /*198c0*/  FADD.FTZ R173, R173, R28 ;  /* 0x0000001cadad7221 */ /* 0x000fe20000010000 */
[C---:B------:R-:W-:Y:S01]  /*198d0*/  HMMA.16816.F32 R88, R4.reuse, R10, R88 ;  /* 0x0000000a0458723c */ /* 0x040fe20000001858 */
[----:B------:R-:W-:Y:S02]  /*198e0*/  FADD.FTZ R8, R30, R49 ;  /* 0x000000311e087221 */ /* 0x000fe40000010000 */
[----:B------:R-:W-:Y:S02]  /*198f0*/  FADD.FTZ R173, R34, R173 ;  /* 0x000000ad22ad7221 */ /* 0x000fe40000010000 */
[----:B------:R-:W-:Y:S01]  /*19900*/  FADD.FTZ R8, R33, R8 ;  /* 0x0000000821087221 */ /* 0x000fe20000010000 */
[----:B--2---:R-:W-:Y:S01]  /*19910*/  HMMA.16816.F32 R92, R4, R16, R92 ;  /* 0x00000010045c723c */ /* 0x004fe2000000185c */
[----:B------:R-:W-:Y:S02]  /*19920*/  FADD.FTZ R162, R174, R173 ;  /* 0x000000adaea27221 */ /* 0x000fe40000010000 */
[----:B------:R-:W-:-:S02]  /*19930*/  FADD.FTZ R31, R31, R8 ;  /* 0x000000081f1f7221 */ /* 0x000fc40000010000 */
[----:B------:R-:W-:Y:S01]  /*19940*/  FADD.FTZ R162, R179, R162 ;  /* 0x000000a2b3a27221 */ /* 0x000fe20000010000 */
        /* <DEDUP_REMOVED lines=9> */
.L_x_2385:
        /* <DEDUP_REMOVED lines=12> */
.L_x_2395:
[----:B------:R-:W-:Y:S01]  /*19aa0*/  ISETP.NE.AND P6, PT, R157, RZ, PT ;  /* 0x000000ff9d00720c */ /* 0x000fe20003fc5270 */
[----:B------:R-:W-:Y:S04]  /*19ab0*/  DEPBAR.LE SB0, 0x0 ;  /* 0x000080000000791a */ /* 0x000fe80000000000 */
[----:B------:R-:W-:Y:S01]  /*19ac0*/  BAR.SYNC.DEFER_BLOCKING 0x0 ;  /* 0x0000000000007b1d */ /* 0x000fe20000010000 */
[----:B------:R-:W-:Y:S01]  /*19ad0*/  ISETP.NE.AND P0, PT, R156, RZ, PT ;  /* 0x000000ff9c00720c */ /* 0x000fe20003f05270 */
[----:B------:R-:W-:Y:S02]  /*19ae0*/  IMAD.MOV.U32 R4, RZ, RZ, R161 ;  /* 0x000000ffff047224 */ /* 0x000fe400078e00a1 */
[----:B------:R-:W-:Y:S01]  /*19af0*/  IMAD.MOV.U32 R3, RZ, RZ, R160 ;  /* 0x000000ffff037224 */ /* 0x000fe200078e00a0 */
[----:B------:R-:W-:Y:S02]  /*19b00*/  SEL R2, RZ, 0x3fffc, P0 ;  /* 0x0003fffcff027807 */ /* 0x000fe40000000000 */
[----:B------:R-:W-:Y:S02]  /*19b10*/  ISETP.GE.AND P0, PT, R118, UR10, PT ;  /* 0x0000000a76007c0c */ /* 0x000fe4000bf06270 */
[----:B------:R-:W-:Y:S01]  /*19b20*/  LOP3.LUT P1, RZ, R2, 0x4, RZ, 0xc0, !PT ;  /* 0x0000000402ff7812 */ /* 0x000fe2000782c0ff */
[----:B------:R-:W-:Y:S01]  /*19b30*/  @!UPT UIADD3 URZ, URZ, URZ, URZ ;  /* 0x0000003f3f3ff290 */ /* 0x000fe2000fffe03f */
        /* <DEDUP_REMOVED lines=19> */
[C---:B------:R-:W-:Y:S03]  /*19c70*/  IADD3 R5, -R9.reuse, RZ, RZ ;  /* 0x000000ff09057210 */ /* 0x040fe60007ffe1ff */
        /* <DEDUP_REMOVED lines=34> */
[----:B------:R-:W-:Y:S02]  /*19ea0*/  IMAD R6, R9, R5, R6 ;  /* 0x0000000509067224 */ /* 0x000fe400078e0206 */
[----:B------:R-:W-:Y:S03]  /*19eb0*/  IMAD.MOV.U32 R4, RZ, RZ, R10 ;  /* 0x000000ffff047224 */ /* 0x000fe600078e000a */
[----:B------:R-:W-:Y:S01]  /*19ec0*/  IADD3 R5, R11, R6, RZ ;  /* 0x000000060b057210 */ /* 0x000fe20007ffe0ff */
[----:B--2---:R-:W-:Y:S04]  /*19ed0*/  IMAD.IADD R7, R7, 0x1, -R8 ;  /* 0x0000000107077824 */ /* 0x004fe800078e0a08 */
[-C--:B---3--:R-:W-:Y:S01]  /*19ee0*/  IMAD.WIDE.U32 R4, R7, R2.reuse, R4 ;  /* 0x0000000207047225 */ /* 0x088fe200078e0004 */
[----:B------:R-:W-:Y:S05]  /*19ef0*/  SHF.R.S32.HI R9, RZ, 0x1f, R7 ;  /* 0x0000001fff097819 */ /* 0x000fea0000011407 */
[----:B------:R-:W-:Y:S04]  /*19f00*/  IMAD R6, R9, R2, RZ ;  /* 0x0000000209067224 */ /* 0x000fe800078e02ff */
[----:B------:R-:W-:Y:S05]  /*19f10*/  IMAD R6, R7, R3, R6 ;  /* 0x0000000307067224 */ /* 0x000fea00078e0206 */
[----:B------:R-:W-:Y:S07]  /*19f20*/  IADD3 R3, R5, R6, RZ ;  /* 0x0000000605037210 */ /* 0x000fee0007ffe0ff */
.L_x_2392:
[----:B------:R-:W-:Y:S02]  /*19f30*/  IADD3 R7, P2, R153, R4, RZ ;  /* 0x0000000499077210 */ /* 0x000fe40007f5e0ff */
[-C--:B------:R-:W-:Y:S03]  /*19f40*/  LEA R2, P3, R4, R132.reuse, 0x1 ;  /* 0x0000008404027211 */ /* 0x080fe600078608ff */
[--C-:B------:R-:W-:Y:S01]  /*19f50*/  IMAD.X R8, R152, 0x1, R3.reuse, P2 ;  /* 0x0000000198087824 */ /* 0x100fe200010e0603 */
[----:B------:R-:W-:Y:S02]  /*19f60*/  LEA.HI.X R3, R4, R133, R3, 0x1, P3 ;  /* 0x0000008504037211 */ /* 0x000fe400018f0c03 */
[-C--:B------:R-:W-:Y:S02]  /*19f70*/  @!P0 LEA R14, P3, R7, R132.reuse, 0x1 ;  /* 0x00000084070e8211 */ /* 0x080fe400078608ff */
[----:B------:R-:W-:Y:S01]  /*19f80*/  IADD3 R5, P2, R153, R7, RZ ;  /* 0x0000000799057210 */ /* 0x000fe20007f5e0ff */
[----:B------:R-:W-:Y:S01]  /*19f90*/  @!PT LDS RZ, [RZ] ;  /* 0x00000000fffff984 */ /* 0x000fe20000000800 */
[----:B------:R-:W-:Y:S01]  /*19fa0*/  @!PT LDS RZ, [RZ] ;  /* 0x00000000fffff984 */ /* 0x000fe20000000800 */
[----:B------:R-:W-:Y:S01]  /*19fb0*/  @!PT LDS RZ, [RZ] ;  /* 0x00000000fffff984 */ /* 0x000fe20000000800 */
[----:B------:R-:W-:Y:S01]  /*19fc0*/  @!P0 LDGSTS.E.BYPASS.LTC128B.128 [R166+0x9000], desc[UR6][R2.64] ;  /* 0x0900000002a68fae */ /* 0x000fe2000b901d46 */
[CCC-:B------:R-:W-:Y:S02]  /*19fd0*/  @!P0 LEA.HI.X R15, R7.reuse, R133.reuse, R8.reuse, 0x1, P3 ;  /* 0x00000085070f8211 */ /* 0x1c0fe400018f0c08 */
[CC--:B------:R-:W-:Y:S01]  /*19fe0*/  @P1 LEA R10, P3, R7.reuse, R132.reuse, 0x1 ;  /* 0x00000084070a1211 */ /* 0x0c0fe200078608ff */
[----:B------:R-:W-:Y:S01]  /*19ff0*/  @P0 STS [R166+0x9000], RZ ;  /* 0x009000ffa6000388 */ /* 0x000fe20000000800 */
[--C-:B------:R-:W-:Y:S01]  /*1a000*/  IMAD.X R6, R152, 0x1, R8.reuse, P2 ;  /* 0x0000000198067824 */ /* 0x100fe200010e0608 */
[CC--:B------:R-:W-:Y:S02]  /*1a010*/  @!P5 LEA R12, P2, R7.reuse, R132.reuse, 0x1 ;  /* 0x00000084070cd211 */ /* 0x0c0fe400078408ff */
[----:B------:R-:W-:Y:S01]  /*1a020*/  @P0 STS [R166+0x9004], RZ ;  /* 0x009004ffa6000388 */ /* 0x000fe20000000800 */
[CCC-:B------:R-:W-:Y:S02]  /*1a030*/  @P1 LEA.HI.X R11, R7.reuse, R133.reuse, R8.reuse, 0x1, P3 ;  /* 0x00000085070b1211 */ /* 0x1c0fe400018f0c08 */
[-C--:B------:R-:W-:Y:S01]  /*1a040*/  @!P5 LEA.HI.X R13, R7, R133.reuse, R8, 0x1, P2 ;  /* 0x00000085070dd211 */ /* 0x080fe200010f0c08 */
[----:B------:R-:W-:Y:S01]  /*1a050*/  @P0 STS.64 [R166+0x9008], RZ ;  /* 0x009008ffa6000388 */ /* 0x000fe20000000a00 */
[CC--:B------:R-:W-:Y:S02]  /*1a060*/  @!P0 LEA R18, P4, R5.reuse, R132.reuse, 0x1 ;  /* 0x0000008405128211 */ /* 0x0c0fe400078808ff */
[CC--:B------:R-:W-:Y:S01]  /*1a070*/  @!P5 LEA R16, P3, R5.reuse, R132.reuse, 0x1 ;  /* 0x000000840510d211 */ /* 0x0c0fe200078608ff */
[----:B------:R-:W-:Y:S01]  /*1a080*/  @!PT LDS RZ, [RZ] ;  /* 0x00000000fffff984 */ /* 0x000fe20000000800 */
[----:B------:R-:W-:Y:S01]  /*1a090*/  @!PT LDS RZ, [RZ] ;  /* 0x00000000fffff984 */ /* 0x000fe20000000800 */
[----:B------:R-:W-:Y:S01]  /*1a0a0*/  @!PT LDS RZ, [RZ] ;  /* 0x00000000fffff984 */ /* 0x000fe20000000800 */
[----:B------:R-:W-:Y:S01]  /*1a0b0*/  @!P5 LDGSTS.E.BYPASS.LTC128B.128 [R166+0xb000], desc[UR6][R2.64+0x40] ;  /* 0x0b00004002a6dfae */ /* 0x000fe2000b901d46 */
[--C-:B------:R-:W-:Y:S02]  /*1a0c0*/  @!P0 LEA.HI.X R19, R5, R133, R6.reuse, 0x1, P4 ;  /* 0x0000008505138211 */ /* 0x100fe400020f0c06 */
[----:B------:R-:W-:Y:S01]  /*1a0d0*/  IADD3 R4, P2, R153, R5, RZ ;  /* 0x0000000599047210 */ /* 0x000fe20007f5e0ff */
[----:B------:R-:W-:Y:S01]  /*1a0e0*/  @P5 STS.128 [R166+0xb000], RZ ;  /* 0x00b000ffa6005388 */ /* 0x000fe20000000c00 */
[CCC-:B------:R-:W-:Y:S02]  /*1a0f0*/  @!P5 LEA.HI.X R17, R5.reuse, R133.reuse, R6.reuse, 0x1, P3 ;  /* 0x000000850511d211 */ /* 0x1c0fe400018f0c06 */
[-C--:B------:R-:W-:Y:S01]  /*1a100*/  @!P0 LEA R20, P4, R4, R132.reuse, 0x1 ;  /* 0x0000008404148211 */ /* 0x080fe200078808ff */
[----:B------:R-:W-:Y:S01]  /*1a110*/  @!PT LDS RZ, [RZ] ;  /* 0x00000000fffff984 */ /* 0x000fe20000000800 */
[----:B------:R-:W-:Y:S01]  /*1a120*/  @!PT LDS RZ, [RZ] ;  /* 0x00000000fffff984 */ /* 0x000fe20000000800 */
[----:B------:R-:W-:Y:S01]  /*1a130*/  @!PT LDS RZ, [RZ] ;  /* 0x00000000fffff984 */ /* 0x000fe20000000800 */
[----:B------:R-:W-:Y:S01]  /*1a140*/  @P1 LDGSTS.E.BYPASS.LTC128B.128 [R166+0xd000], desc[UR6][R2.64+0x80] ;  /* 0x0d00008002a61fae */ /* 0x000fe2000b901d46 */
[--C-:B------:R-:W-:Y:S01]  /*1a150*/  IMAD.X R7, R152, 0x1, R6.reuse, P2 ;  /* 0x0000000198077824 */ /* 0x100fe200010e0606 */
[CC--:B------:R-:W-:Y:S02]  /*1a160*/  @P1 LEA R8, P2, R5.reuse, R132.reuse, 0x1 ;  /* 0x0000008405081211 */ /* 0x0c0fe400078408ff */
        /* <DEDUP_REMOVED lines=53> */
[----:B------:R-:W-:Y:S04]  /*1a4c0*/  LDSM.16.M88.4 R124, [R149] ;  /* 0x00000000957c783b */ /* 0x000fe80000000200 */
[----:B------:R-:W2:Y:S04]  /*1a4d0*/  LDSM.16.M88.4 R128, [R148+0x3000] ;  /* 0x003000009480783b */ /* 0x000ea80000000200 */
[----:B-1----:R-:W1:Y:S04]  /*1a4e0*/  LDSM.16.M88.4 R16, [R148+0x3400] ;  /* 0x003400009410783b */ /* 0x002e680000000200 */
        /* <DEDUP_REMOVED lines=8> */
[C---:B--2---:R-:W-:Y:S03]  /*1a570*/  HMMA.16816.F32 R4, R124.reuse, R128, RZ ;  /* 0x000000807c04723c */ /* 0x044fe600000018ff */
[----:B------:R-:W2:Y:S04]  /*1a580*/  LDSM.16.M88.4 R136, [R145+0x3000] ;  /* 0x003000009188783b */ /* 0x000ea80000000200 */
[----:B------:R-:W2:Y:S01]  /*1a590*/  LDSM.16.M88.4 R140, [R145+0x3400] ;  /* 0x00340000918c783b */ /* 0x000ea20000000200 */
[C---:B------:R-:W-:Y:S03]  /*1a5a0*/  HMMA.16816.F32 R8, R124.reuse, R130, RZ ;  /* 0x000000827c08723c */ /* 0x040fe600000018ff */
[----:B------:R-:W-:Y:S03]  /*1a5b0*/  LDSM.16.M88.4 R128, [R145+0x3c00] ;  /* 0x003c00009180783b */ /* 0x000fe60000000200 */
[C---:B-1----:R-:W-:Y:S06]  /*1a5c0*/  HMMA.16816.F32 R12, R124.reuse, R16, RZ ;  /* 0x000000107c0c723c */ /* 0x042fec00000018ff */
        /* <DEDUP_REMOVED lines=18> */
[C---:B------:R-:W-:Y:S06]  /*1a6f0*/  HMMA.16816.F32 R16, R132.reuse, R142, R16 ;  /* 0x0000008e8410723c */ /* 0x040fec0000001810 */
        /* <DEDUP_REMOVED lines=18> */
[----:B------:R-:W-:Y:S01]  /*1a820*/  LDSM.16.M88.4 R136, [R148+0x5c00] ;  /* 0x005c00009488783b */ /* 0x000fe20000000200 */
        /* <DEDUP_REMOVED lines=93> */
[C---:B------:R-:W-:Y:S05]  /*1ae00*/  HMMA.16816.F32 R48, R128.reuse, R134, R48 ;  /* 0x000000868030723c */ /* 0x040fea0000001830 */
[----:B------:R-:W-:Y:S02]  /*1ae10*/  IMAD.MOV.U32 R132, RZ, RZ, R2 ;  /* 0x000000ffff847224 */ /* 0x000fe400078e0002 */
[----:B------:R-:W-:Y:S01]  /*1ae20*/  IMAD.MOV.U32 R133, RZ, RZ, R3 ;  /* 0x000000ffff857224 */ /* 0x000fe200078e0003 */
        /* <DEDUP_REMOVED lines=42> */
[----:B------:R-:W-:Y:S01]  /*1b0d0*/  ISETP.GE.U32.AND P3, PT, R124, R2, PT ;  /* 0x000000027c00720c */ /* 0x000fe20003f66070 */
[----:B------:R-:W1:Y:S10]  /*1b0e0*/  LDC R123, c[0x0][0x24c] ;  /* 0x00009300ff7b7b82 */ /* 0x000e740000000800 */
[----:B------:R-:W-:Y:S01]  /*1b0f0*/  @P2 VIADD R126, R126, 0x1 ;  /* 0x000000017e7e2836 */ /* 0x000fe20000000000 */
[----:B------:R-:W-:Y:S01]  /*1b100*/  ISETP.GE.AND P2, PT, R127, RZ, PT ;  /* 0x000000ff7f00720c */ /* 0x000fe20003f46270 */
[----:B------:R-:W-:Y:S01]  /*1b110*/  @P3 VIADD R128, R128, 0x1 ;  /* 0x0000000180803836 */ /* 0x000fe20000000000 */
[----:B------:R-:W-:Y:S02]  /*1b120*/  ISETP.GE.AND P3, PT, R129, RZ, PT ;  /* 0x000000ff8100720c */ /* 0x000fe40003f66270 */
[----:B------:R-:W-:Y:S09]  /*1b130*/  LOP3.LUT R127, RZ, R122, RZ, 0x33, !PT ;  /* 0x0000007aff7f7212 */ /* 0x000ff200078e33ff */
[----:B------:R-:W-:Y:S02]  /*1b140*/  @!P2 IADD3 R126, -R126, RZ, RZ ;  /* 0x000000ff7e7ea210 */ /* 0x000fe40007ffe1ff */
[----:B------:R-:W-:Y:S01]  /*1b150*/  @!P3 IMAD.MOV R128, RZ, RZ, -R128 ;  /* 0x000000ffff80b224 */ /* 0x000fe200078e0a80 */
[----:B------:R-:W-:Y:S04]  /*1b160*/  ISETP.NE.AND P2, PT, R122, RZ, PT ;  /* 0x000000ff7a00720c */ /* 0x000fe80003f45270 */
        /* <DEDUP_REMOVED lines=12> */
[----:B------:R-:W-:Y:S04]  /*1b230*/  IMAD R122, R122, UR9, RZ ;  /* 0x000000097a7a7c24 */ /* 0x000fe8000f8e02ff */
[C---:B-1----:R-:W-:Y:S02]  /*1b240*/  IMAD R122, R126.reuse, R123, R122 ;  /* 0x0000007b7e7a7224 */ /* 0x042fe400078e027a */
[----:B------:R-:W-:Y:S04]  /*1b250*/  IMAD.WIDE.U32 R126, R126, UR9, RZ ;  /* 0x000000097e7e7c25 */ /* 0x000fe8000f8e00ff */
[----:B------:R-:W-:Y:S01]  /*1b260*/  IMAD.IADD R127, R127, 0x1, R122 ;  /* 0x000000017f7f7824 */ /* 0x000fe200078e027a */
[----:B--2---:R-:W-:Y:S04]  /*1b270*/  IADD3 R124, -R125, R124, RZ ;  /* 0x0000007c7d7c7210 */ /* 0x004fe80007ffe1ff */
[----:B------:R-:W-:Y:S01]  /*1b280*/  SHF.R.S32.HI R123, RZ, 0x1f, R124 ;  /* 0x0000001fff7b7819 */ /* 0x000fe2000001147c */
[CC--:B---3--:R-:W-:Y:S04]  /*1b290*/  IMAD.WIDE.U32 R126, R124.reuse, R2.reuse, R126 ;  /* 0x000000027c7e7225 */ /* 0x0c8fe800078e007e */
[----:B------:R-:W-:Y:S04]  /*1b2a0*/  IMAD R123, R123, R2, RZ ;  /* 0x000000027b7b7224 */ /* 0x000fe800078e02ff */
[----:B------:R-:W-:Y:S05]  /*1b2b0*/  IMAD R123, R124, R3, R123 ;  /* 0x000000037c7b7224 */ /* 0x000fea00078e027b */
[----:B------:R-:W-:Y:S07]  /*1b2c0*/  IADD3 R3, R127, R123, RZ ;  /* 0x0000007b7f037210 */ /* 0x000fee0007ffe0ff */
.L_x_2394:
[CC--:B------:R-:W-:Y:S02]  /*1b2d0*/  LEA R128, P3, R126.reuse, R168.reuse, 0x1 ;  /* 0x000000a87e807211 */ /* 0x0c0fe400078608ff */
[C---:B------:R-:W-:Y:S02]  /*1b2e0*/  IADD3 R123, P2, R126.reuse, R151, RZ ;  /* 0x000000977e7b7210 */ /* 0x040fe40007f5e0ff */
[-C--:B------:R-:W-:Y:S02]  /*1b2f0*/  LEA.HI.X R129, R126, R169.reuse, R3, 0x1, P3 ;  /* 0x000000a97e817211 */ /* 0x080fe400018f0c03 */
        /* <DEDUP_REMOVED lines=88> */
.L_x_2393:
[----:B-1----:R-:W-:Y:S01]  /*1b880*/  IADD3 R134, R167, -0x1, RZ ;  /* 0xffffffffa7867810 */ /* 0x002fe20007ffe0ff */
[----:B------:R-:W-:Y:S03]  /*1b890*/  LDSM.16.MT88.4 R128, [R144+0x9000] ;  /* 0x009000009080783b */ /* 0x000fe60000004200 */
[----:B------:R-:W-:Y:S04]  /*1b8a0*/  LEA R2, R134, R171, 0x7 ;  /* 0x000000ab86027211 */ /* 0x000fe800078e38ff */
[C---:B------:R-:W-:Y:S02]  /*1b8b0*/  IADD3 R3, R2.reuse, 0x8, RZ ;  /* 0x0000000802037810 */ /* 0x040fe40007ffe0ff */
[C---:B------:R-:W-:Y:S02]  /*1b8c0*/  IADD3 R122, R2.reuse, 0x9, RZ ;  /* 0x00000009027a7810 */ /* 0x040fe40007ffe0ff */
[----:B------:R-:W-:Y:S02]  /*1b8d0*/  I2FP.F32.S32 R3, R3 ;  /* 0x0000000300037245 */ /* 0x000fe40000201400 */
[----:B------:R-:W-:Y:S02]  /*1b8e0*/  IADD3 R124, R2, 0x1, RZ ;  /* 0x00000001027c7810 */ /* 0x000fe40007ffe0ff */
[----:B------:R-:W-:Y:S01]  /*1b8f0*/  I2FP.F32.S32 R122, R122 ;  /* 0x0000007a007a7245 */ /* 0x000fe20000201400 */
[CC--:B------:R-:W-:Y:S01]  /*1b900*/  FFMA.FTZ R10, R0.reuse, R3.reuse, R10 ;  /* 0x00000003000a7223 */ /* 0x0c0fe2000001000a */
[----:B------:R-:W-:Y:S01]  /*1b910*/  FFMA.FTZ R8, R0, R3, R8 ;  /* 0x0000000300087223 */ /* 0x000fe20000010008 */
[----:B------:R-:W-:Y:S02]  /*1b920*/  IADD3 R3, R2, 0x18, RZ ;  /* 0x0000001802037810 */ /* 0x000fe40007ffe0ff */
[----:B------:R-:W-:Y:S01]  /*1b930*/  I2FP.F32.S32 R123, R2 ;  /* 0x00000002007b7245 */ /* 0x000fe20000201400 */
[C---:B------:R-:W-:Y:S01]  /*1b940*/  FFMA.FTZ R9, R0.reuse, R122, R9 ;  /* 0x0000007a00097223 */ /* 0x040fe20000010009 */
[----:B------:R-:W-:Y:S01]  /*1b950*/  I2FP.F32.S32 R124, R124 ;  /* 0x0000007c007c7245 */ /* 0x000fe20000201400 */
[C---:B------:R-:W-:Y:S01]  /*1b960*/  FFMA.FTZ R11, R0.reuse, R122, R11 ;  /* 0x0000007a000b7223 */ /* 0x040fe2000001000b */
[----:B------:R-:W-:Y:S01]  /*1b970*/  I2FP.F32.S32 R3, R3 ;  /* 0x0000000300037245 */ /* 0x000fe20000201400 */
[-C--:B------:R-:W-:Y:S01]  /*1b980*/  FFMA.FTZ R6, R0, R123.reuse, R6 ;  /* 0x0000007b00067223 */ /* 0x080fe20000010006 */
[----:B------:R-:W-:Y:S01]  /*1b990*/  IADD3 R122, R2, 0x19, RZ ;  /* 0x00000019027a7810 */ /* 0x000fe20007ffe0ff */
[C---:B------:R-:W-:Y:S01]  /*1b9a0*/  FFMA.FTZ R4, R0.reuse, R123, R4 ;  /* 0x0000007b00047223 */ /* 0x040fe20000010004 */
[CC--:B------:R-:W-:Y:S01]  /*1b9b0*/  FFMA.FTZ R7, R0.reuse, R124.reuse, R7 ;  /* 0x0000007c00077223 */ /* 0x0c0fe20000010007 */
[----:B------:R-:W-:Y:S01]  /*1b9c0*/  FFMA.FTZ R5, R0, R124, R5 ;  /* 0x0000007c00057223 */ /* 0x000fe20000010005 */
[----:B------:R-:W-:Y:S01]  /*1b9d0*/  IADD3 R123, R2, 0x10, RZ ;  /* 0x00000010027b7810 */ /* 0x000fe20007ffe0ff */
[-C--:B------:R-:W-:Y:S01]  /*1b9e0*/  FFMA.FTZ R18, R0, R3.reuse, R18 ;  /* 0x0000000300127223 */ /* 0x080fe20000010012 */
[----:B------:R-:W-:Y:S01]  /*1b9f0*/  IADD3 R124, R2, 0x11, RZ ;  /* 0x00000011027c7810 */ /* 0x000fe20007ffe0ff */
[----:B------:R-:W-:Y:S01]  /*1ba00*/  FFMA.FTZ R16, R0, R3, R16 ;  /* 0x0000000300107223 */ /* 0x000fe20000010010 */
[----:B------:R-:W-:Y:S02]  /*1ba10*/  I2FP.F32.S32 R122, R122 ;  /* 0x0000007a007a7245 */ /* 0x000fe40000201400 */
        /* <DEDUP_REMOVED lines=14> */
[C---:B------:R-:W-:Y:S01]  /*1bb00*/  FFMA.FTZ R24, R0.reuse, R3, R24 ;  /* 0x0000000300187223 */ /* 0x040fe20000010018 */
[----:B------:R-:W-:Y:S02]  /*1bb10*/  I2FP.F32.S32 R122, R122 ;  /* 0x0000007a007a7245 */ /* 0x000fe40000201400 */
[----:B------:R-:W-:Y:S02]  /*1bb20*/  I2FP.F32.S32 R123, R123 ;  /* 0x0000007b007b7245 */ /* 0x000fe40000201400 */
[----:B------:R-:W-:Y:S01]  /*1bb30*/  I2FP.F32.S32 R124, R124 ;  /* 0x0000007c007c7245 */ /* 0x000fe20000201400 */
[-C--:B------:R-:W-:Y:S01]  /*1bb40*/  FFMA.FTZ R27, R0, R122.reuse, R27 ;  /* 0x0000007a001b7223 */ /* 0x080fe2000001001b */
[----:B------:R-:W-:Y:S01]  /*1bb50*/  IADD3 R3, R2, 0x31, RZ ;  /* 0x0000003102037810 */ /* 0x000fe20007ffe0ff */
[----:B------:R-:W-:Y:S01]  /*1bb60*/  FFMA.FTZ R25, R0, R122, R25 ;  /* 0x0000007a00197223 */ /* 0x000fe20000010019 */
[----:B------:R-:W-:Y:S01]  /*1bb70*/  IADD3 R122, R2, 0x39, RZ ;  /* 0x00000039027a7810 */ /* 0x000fe20007ffe0ff */
[C---:B------:R-:W-:Y:S01]  /*1bb80*/  FFMA.FTZ R22, R0.reuse, R123, R22 ;  /* 0x0000007b00167223 */ /* 0x040fe20000010016 */
[----:B------:R-:W-:Y:S01]  /*1bb90*/  I2FP.F32.S32 R3, R3 ;  /* 0x0000000300037245 */ /* 0x000fe20000201400 */
        /* <DEDUP_REMOVED lines=12> */
[----:B------:R-:W-:Y:S01]  /*1bc60*/  FFMA.FTZ R33, R0, R122, R33 ;  /* 0x0000007a00217223 */ /* 0x000fe20000010021 */
[----:B------:R-:W-:Y:S01]  /*1bc70*/  FMNMX.FTZ R124, R6, R121, !PT ;  /* 0x00000079067c7209 */ /* 0x000fe20007810000 */
[C---:B------:R-:W-:Y:S01]  /*1bc80*/  FFMA.FTZ R34, R0.reuse, R123, R34 ;  /* 0x0000007b00227223 */ /* 0x040fe20000010022 */
[----:B------:R-:W-:Y:S01]  /*1bc90*/  I2FP.F32.S32 R125, R125 ;  /* 0x0000007d007d7245 */ /* 0x000fe20000201400 */
[----:B------:R-:W-:Y:S01]  /*1bca0*/  FFMA.FTZ R32, R0, R123, R32 ;  /* 0x0000007b00207223 */ /* 0x000fe20000010020 */
        /* <DEDUP_REMOVED lines=9> */
[----:B------:R-:W-:Y:S02]  /*1bd40*/  I2FP.F32.S32 R123, R123 ;  /* 0x0000007b007b7245 */ /* 0x000fe40000201400 */
[----:B------:R-:W-:Y:S02]  /*1bd50*/  FMNMX.FTZ R124, R8, R125, !PT ;  /* 0x0000007d087c7209 */ /* 0x000fe40007810000 */
[----:B------:R-:W-:Y:S01]  /*1bd60*/  FMNMX.FTZ R125, R11, R126, !PT ;  /* 0x0000007e0b7d7209 */ /* 0x000fe20007810000 */
[-C--:B------:R-:W-:Y:S01]  /*1bd70*/  FFMA.FTZ R39, R0, R123.reuse, R39 ;  /* 0x0000007b00277223 */ /* 0x080fe20000010027 */
[----:B------:R-:W-:Y:S01]  /*1bd80*/  IADD3 R3, R2, 0x48, RZ ;  /* 0x0000004802037810 */ /* 0x000fe20007ffe0ff */
[----:B------:R-:W-:Y:S01]  /*1bd90*/  FFMA.FTZ R37, R0, R123, R37 ;  /* 0x0000007b00257223 */ /* 0x000fe20000010025 */
        /* <DEDUP_REMOVED lines=8> */
[----:B------:R-:W-:Y:S02]  /*1be20*/  FMNMX.FTZ R126, R18, R123, !PT ;  /* 0x0000007b127e7209 */ /* 0x000fe40007810000 */
[----:B------:R-:W-:Y:S02]  /*1be30*/  FMNMX.FTZ R124, R16, R3, !PT ;  /* 0x00000003107c7209 */ /* 0x000fe40007810000 */
[----:B------:R-:W-:Y:S02]  /*1be40*/  FMNMX.FTZ R3, R19, R126, !PT ;  /* 0x0000007e13037209 */ /* 0x000fe40007810000 */
[C---:B------:R-:W-:Y:S02]  /*1be50*/  IADD3 R123, R2.reuse, 0x50, RZ ;  /* 0x00000050027b7810 */ /* 0x040fe40007ffe0ff */
[----:B------:R-:W-:Y:S02]  /*1be60*/  FMNMX.FTZ R125, R17, R124, !PT ;  /* 0x0000007c117d7209 */ /* 0x000fe40007810000 */
[----:B------:R-:W-:Y:S02]  /*1be70*/  IADD3 R122, R2, 0x49, RZ ;  /* 0x00000049027a7810 */ /* 0x000fe40007ffe0ff */
[----:B------:R-:W-:Y:S02]  /*1be80*/  FMNMX.FTZ R126, R22, R3, !PT ;  /* 0x00000003167e7209 */ /* 0x000fe40007810000 */
[----:B------:R-:W-:Y:S02]  /*1be90*/  I2FP.F32.S32 R123, R123 ;  /* 0x0000007b007b7245 */ /* 0x000fe40000201400 */
[----:B------:R-:W-:Y:S02]  /*1bea0*/  FMNMX.FTZ R124, R20, R125, !PT ;  /* 0x0000007d147c7209 */ /* 0x000fe40007810000 */
[----:B------:R-:W-:Y:S01]  /*1beb0*/  I2FP.F32.S32 R122, R122 ;  /* 0x0000007a007a7245 */ /* 0x000fe20000201400 */
[CC--:B------:R-:W-:Y:S01]  /*1bec0*/  FFMA.FTZ R46, R0.reuse, R123.reuse, R46 ;  /* 0x0000007b002e7223 */ /* 0x0c0fe2000001002e */
[----:B------:R-:W-:Y:S01]  /*1bed0*/  FMNMX.FTZ R125, R23, R126, !PT ;  /* 0x0000007e177d7209 */ /* 0x000fe20007810000 */
[C---:B------:R-:W-:Y:S01]  /*1bee0*/  FFMA.FTZ R44, R0.reuse, R123, R44 ;  /* 0x0000007b002c7223 */ /* 0x040fe2000001002c */
[----:B------:R-:W-:Y:S01]  /*1bef0*/  FMNMX.FTZ R123, R21, R124, !PT ;  /* 0x0000007c157b7209 */ /* 0x000fe20007810000 */
[-C--:B------:R-:W-:Y:S01]  /*1bf00*/  FFMA.FTZ R43, R0, R122.reuse, R43 ;  /* 0x0000007a002b7223 */ /* 0x080fe2000001002b */
[----:B------:R-:W-:Y:S01]  /*1bf10*/  FMNMX.FTZ R126, R26, R125, !PT ;  /* 0x0000007d1a7e7209 */ /* 0x000fe20007810000 */
[----:B------:R-:W-:Y:S01]  /*1bf20*/  FFMA.FTZ R41, R0, R122, R41 ;  /* 0x0000007a00297223 */ /* 0x000fe20000010029 */
        /* <DEDUP_REMOVED lines=16> */
[----:B------:R-:W-:Y:S01]  /*1c030*/  FFMA.FTZ R50, R0, R3, R50 ;  /* 0x0000000300327223 */ /* 0x000fe20000010032 */
[----:B------:R-:W-:Y:S01]  /*1c040*/  FMNMX.FTZ R124, R32, R125, !PT ;  /* 0x0000007d207c7209 */ /* 0x000fe20007810000 */
[C---:B------:R-:W-:Y:S01]  /*1c050*/  FFMA.FTZ R48, R0.reuse, R3, R48 ;  /* 0x0000000300307223 */ /* 0x040fe20000010030 */
        /* <DEDUP_REMOVED lines=16> */
[----:B------:R-:W-:Y:S02]  /*1c160*/  IADD3 R122, R2, 0x61, RZ ;  /* 0x00000061027a7810 */ /* 0x000fe40007ffe0ff */
[----:B------:R-:W-:Y:S02]  /*1c170*/  FMNMX.FTZ R125, R41, R124, !PT ;  /* 0x0000007c297d7209 */ /* 0x000fe40007810000 */
[----:B------:R-:W-:Y:S02]  /*1c180*/  FMNMX.FTZ R126, R46, R3, !PT ;  /* 0x000000032e7e7209 */ /* 0x000fe40007810000 */
[----:B------:R-:W-:Y:S02]  /*1c190*/  I2FP.F32.S32 R123, R123 ;  /* 0x0000007b007b7245 */ /* 0x000fe40000201400 */
[----:B------:R-:W-:Y:S02]  /*1c1a0*/  I2FP.F32.S32 R122, R122 ;  /* 0x0000007a007a7245 */ /* 0x000fe40000201400 */
[----:B------:R-:W-:Y:S01]  /*1c1b0*/  FMNMX.FTZ R124, R44, R125, !PT ;  /* 0x0000007d2c7c7209 */ /* 0x000fe20007810000 */
        /* <DEDUP_REMOVED lines=9> */
[----:B------:R-:W-:Y:S02]  /*1c250*/  IADD3 R3, R2, 0x70, RZ ;  /* 0x0000007002037810 */ /* 0x000fe40007ffe0ff */
[----:B------:R-:W-:Y:S02]  /*1c260*/  FMNMX.FTZ R123, R51, R126, !PT ;  /* 0x0000007e337b7209 */ /* 0x000fe40007810000 */
[----:B------:R-:W-:Y:S02]  /*1c270*/  I2FP.F32.S32 R122, R122 ;  /* 0x0000007a007a7245 */ /* 0x000fe40000201400 */
[----:B------:R-:W-:Y:S02]  /*1c280*/  I2FP.F32.S32 R3, R3 ;  /* 0x0000000300037245 */ /* 0x000fe40000201400 */
[----:B------:R-:W-:Y:S01]  /*1c290*/  FMNMX.FTZ R125, R49, R124, !PT ;  /* 0x0000007c317d7209 */ /* 0x000fe20007810000 */
[-C--:B------:R-:W-:Y:S01]  /*1c2a0*/  FFMA.FTZ R59, R0, R122.reuse, R59 ;  /* 0x0000007a003b7223 */ /* 0x080fe2000001003b */
[----:B------:R-:W-:Y:S01]  /*1c2b0*/  FMNMX.FTZ R124, R54, R123, !PT ;  /* 0x0000007b367c7209 */ /* 0x000fe20007810000 */
[----:B------:R-:W-:Y:S01]  /*1c2c0*/  FFMA.FTZ R57, R0, R122, R57 ;  /* 0x0000007a00397223 */ /* 0x000fe20000010039 */
        /* <DEDUP_REMOVED lines=8> */
[C---:B------:R-:W-:Y:S02]  /*1c350*/  IADD3 R122, R2.reuse, 0x79, RZ ;  /* 0x00000079027a7810 */ /* 0x040fe40007ffe0ff */
[----:B------:R-:W-:Y:S01]  /*1c360*/  IADD3 R123, R2, 0x78, RZ ;  /* 0x00000078027b7810 */ /* 0x000fe20007ffe0ff */
[----:B------:R-:W-:Y:S01]  /*1c370*/  FFMA.FTZ R61, R0, R3, R61 ;  /* 0x00000003003d7223 */ /* 0x000fe2000001003d */
[----:B------:R-:W-:Y:S01]  /*1c380*/  FMNMX.FTZ R2, R56, R125, !PT ;  /* 0x0000007d38027209 */ /* 0x000fe20007810000 */
[----:B------:R-:W-:Y:S01]  /*1c390*/  FFMA.FTZ R63, R0, R3, R63 ;  /* 0x00000003003f7223 */ /* 0x000fe2000001003f */
[----:B------:R-:W-:Y:S02]  /*1c3a0*/  FMNMX.FTZ R125, R59, R124, !PT ;  /* 0x0000007c3b7d7209 */ /* 0x000fe40007810000 */
[----:B------:R-:W-:Y:S02]  /*1c3b0*/  I2FP.F32.S32 R123, R123 ;  /* 0x0000007b007b7245 */ /* 0x000fe40000201400 */
[----:B------:R-:W-:Y:S02]  /*1c3c0*/  FMNMX.FTZ R3, R57, R2, !PT ;  /* 0x0000000239037209 */ /* 0x000fe40007810000 */
[----:B------:R-:W-:Y:S01]  /*1c3d0*/  FMNMX.FTZ R124, R62, R125, !PT ;  /* 0x0000007d3e7c7209 */ /* 0x000fe20007810000 */
[CC--:B------:R-:W-:Y:S01]  /*1c3e0*/  FFMA.FTZ R66, R0.reuse, R123.reuse, R66 ;  /* 0x0000007b00427223 */ /* 0x0c0fe20000010042 */
[----:B------:R-:W-:Y:S01]  /*1c3f0*/  I2FP.F32.S32 R122, R122 ;  /* 0x0000007a007a7245 */ /* 0x000fe20000201400 */
[----:B------:R-:W-:Y:S01]  /*1c400*/  FFMA.FTZ R64, R0, R123, R64 ;  /* 0x0000007b00407223 */ /* 0x000fe20000010040 */
[----:B------:R-:W-:Y:S02]  /*1c410*/  FMNMX.FTZ R2, R60, R3, !PT ;  /* 0x000000033c027209 */ /* 0x000fe40007810000 */
[----:B------:R-:W-:Y:S01]  /*1c420*/  FMNMX.FTZ R3, R63, R124, !PT ;  /* 0x0000007c3f037209 */ /* 0x000fe20007810000 */
[C---:B------:R-:W-:Y:S01]  /*1c430*/  FFMA.FTZ R67, R0.reuse, R122, R67 ;  /* 0x0000007a00437223 */ /* 0x040fe20000010043 */
        /* <DEDUP_REMOVED lines=14> */
[C---:B------:R-:W-:Y:S02]  /*1c520*/  FMUL.FTZ R135, R3.reuse, UR4 ;  /* 0x0000000403877c20 */ /* 0x040fe40008410000 */
[----:B------:R-:W1:Y:S01]  /*1c530*/  LDSM.16.MT88.4 R124, [R146+0x9000] ;  /* 0x00900000927c783b */ /* 0x000e620000004200 */
        /* <DEDUP_REMOVED lines=8> */
[----:B------:R-:W2:Y:S02]  /*1c5c0*/  MUFU.EX2 R121, R123 ;  /* 0x0000007b00797308 */ /* 0x000ea40000000800 */
        /* <DEDUP_REMOVED lines=15> */
[C---:B--2---:R-:W-:Y:S01]  /*1c6c0*/  FMUL.FTZ R4, R121.reuse, R112 ;  /* 0x0000007079047220 */ /* 0x044fe20000410000 */
        /* <DEDUP_REMOVED lines=58> */
[----:B------:R-:W4:Y:S01]  /*1ca70*/  MUFU.EX2 R122, R122 ;  /* 0x0000007a007a7308 */ /* 0x000f220000000800 */
[----:B--2---:R-:W-:Y:S01]  /*1ca80*/  F2FP.F16.F32.PACK_AB R112, R140, R176 ;  /* 0x000000b08c70723e */ /* 0x004fe200000000ff */
[--C-:B------:R-:W-:Y:S01]  /*1ca90*/  FFMA.FTZ R165, R34, UR4, -R136.reuse ;  /* 0x0000000422a57c23 */ /* 0x100fe20008010888 */
[--C-:B------:R-:W-:Y:S01]  /*1caa0*/  FFMA.FTZ R172, R35, UR4, -R136.reuse ;  /* 0x0000000423ac7c23 */ /* 0x100fe20008010888 */
[--C-:B------:R-:W-:Y:S01]  /*1cab0*/  FFMA.FTZ R178, R28, UR4, -R135.reuse ;  /* 0x000000041cb27c23 */ /* 0x100fe20008010887 */
[--C-:B------:R-:W-:Y:S01]  /*1cac0*/  FFMA.FTZ R179, R29, UR4, -R135.reuse ;  /* 0x000000041db37c23 */ /* 0x100fe20008010887 */
[--C-:B------:R-:W-:Y:S01]  /*1cad0*/  FFMA.FTZ R180, R32, UR4, -R135.reuse ;  /* 0x0000000420b47c23 */ /* 0x100fe20008010887 */
[----:B------:R-:W-:Y:S03]  /*1cae0*/  LDSM.16.MT88.4 R28, [R146+0xc400] ;  /* 0x00c40000921c783b */ /* 0x000fe60000004200 */
[----:B------:R-:W-:Y:S01]  /*1caf0*/  MUFU.EX2 R141, R141 ;  /* 0x0000008d008d7308 */ /* 0x000fe20000000800 */
[--C-:B------:R-:W-:Y:S01]  /*1cb00*/  FFMA.FTZ R177, R33, UR4, -R135.reuse ;  /* 0x0000000421b17c23 */ /* 0x100fe20008010887 */
[--C-:B------:R-:W-:Y:S01]  /*1cb10*/  FFMA.FTZ R182, R38, UR4, -R136.reuse ;  /* 0x0000000426b67c23 */ /* 0x100fe20008010888 */
[----:B------:R-:W-:Y:S01]  /*1cb20*/  FFMA.FTZ R181, R39, UR4, -R136 ;  /* 0x0000000427b57c23 */ /* 0x000fe20008010888 */
[----:B------:R-:W-:Y:S01]  /*1cb30*/  FFMA.FTZ R36, R36, UR4, -R135 ;  /* 0x0000000424247c23 */ /* 0x000fe20008010887 */
[----:B------:R-:W-:Y:S01]  /*1cb40*/  FFMA.FTZ R175, R120, R163, R175 ;  /* 0x000000a378af7223 */ /* 0x000fe200000100af */
[--C-:B------:R-:W-:Y:S01]  /*1cb50*/  FFMA.FTZ R163, R37, UR4, -R135.reuse ;  /* 0x0000000425a37c23 */ /* 0x100fe20008010887 */
[----:B------:R-:W-:Y:S03]  /*1cb60*/  LDSM.16.MT88.4 R32, [R146+0xc800] ;  /* 0x00c800009220783b */ /* 0x000fe60000004200 */
[----:B------:R-:W2:Y:S01]  /*1cb70*/  MUFU.EX2 R142, R142 ;  /* 0x0000008e008e7308 */ /* 0x000ea20000000800 */
[----:B----4-:R-:W-:Y:S01]  /*1cb80*/  F2FP.F16.F32.PACK_AB R114, R122, R137 ;  /* 0x000000897a72723e */ /* 0x010fe200000000ff */
[--C-:B------:R-:W-:Y:S01]  /*1cb90*/  FFMA.FTZ R52, R52, UR4, -R135.reuse ;  /* 0x0000000434347c23 */ /* 0x100fe20008010887 */
[--C-:B------:R-:W-:Y:S01]  /*1cba0*/  FFMA.FTZ R53, R53, UR4, -R135.reuse ;  /* 0x0000000435357c23 */ /* 0x100fe20008010887 */
[----:B------:R-:W-:Y:S01]  /*1cbb0*/  FFMA.FTZ R176, R121, R162, R176 ;  /* 0x000000a279b07223 */ /* 0x000fe200000100b0 */
[--C-:B------:R-:W-:Y:S01]  /*1cbc0*/  FFMA.FTZ R121, R40, UR4, -R135.reuse ;  /* 0x0000000428797c23 */ /* 0x100fe20008010887 */
[--C-:B------:R-:W-:Y:S01]  /*1cbd0*/  FFMA.FTZ R42, R42, UR4, -R136.reuse ;  /* 0x000000042a2a7c23 */ /* 0x100fe20008010888 */
[--C-:B------:R-:W-:Y:S01]  /*1cbe0*/  FFMA.FTZ R43, R43, UR4, -R136.reuse ;  /* 0x000000042b2b7c23 */ /* 0x100fe20008010888 */
        /* <DEDUP_REMOVED lines=20> */
[--C-:B------:R-:W-:Y:S04]  /*1cd30*/  FFMA.FTZ R130, R15, UR4, -R136.reuse ;  /* 0x000000040f827c23 */ /* 0x100fe80008010888 */
[----:B------:R-:W-:Y:S03]  /*1cd40*/  MUFU.EX2 R129, R129 ;  /* 0x0000008100817308 */ /* 0x000fe60000000800 */
[--C-:B------:R-:W-:Y:S01]  /*1cd50*/  FFMA.FTZ R46, R47, UR4, -R136.reuse ;  /* 0x000000042f2e7c23 */ /* 0x100fe20008010888 */
        /* <DEDUP_REMOVED lines=12> */
[----:B------:R-:W-:Y:S03]  /*1ce20*/  MUFU.EX2 R51, R51 ;  /* 0x0000003300337308 */ /* 0x000fe60000000800 */
[--C-:B------:R-:W-:Y:S01]  /*1ce30*/  FFMA.FTZ R49, R54, UR4, -R136.reuse ;  /* 0x0000000436317c23 */ /* 0x100fe20008010888 */
[--C-:B------:R-:W-:Y:S01]  /*1ce40*/  FFMA.FTZ R54, R55, UR4, -R136.reuse ;  /* 0x0000000437367c23 */ /* 0x100fe20008010888 */
[--C-:B------:R-:W-:Y:S01]  /*1ce50*/  FFMA.FTZ R55, R56, UR4, -R135.reuse ;  /* 0x0000000438377c23 */ /* 0x100fe20008010887 */
[--C-:B------:R-:W-:Y:S04]  /*1ce60*/  FFMA.FTZ R56, R57, UR4, -R135.reuse ;  /* 0x0000000439387c23 */ /* 0x100fe80008010887 */
[----:B------:R-:W-:Y:S01]  /*1ce70*/  MUFU.EX2 R58, R58 ;  /* 0x0000003a003a7308 */ /* 0x000fe20000000800 */
[--C-:B------:R-:W-:Y:S01]  /*1ce80*/  FFMA.FTZ R62, R62, UR4, -R136.reuse ;  /* 0x000000043e3e7c23 */ /* 0x100fe20008010888 */
[--C-:B------:R-:W-:Y:S01]  /*1ce90*/  FFMA.FTZ R63, R63, UR4, -R136.reuse ;  /* 0x000000043f3f7c23 */ /* 0x100fe20008010888 */
[----:B------:R-:W-:Y:S01]  /*1cea0*/  FFMA.FTZ R59, R66, UR4, -R136 ;  /* 0x00000004423b7c23 */ /* 0x000fe20008010888 */
[--C-:B------:R-:W-:Y:S01]  /*1ceb0*/  FFMA.FTZ R66, R61, UR4, -R135.reuse ;  /* 0x000000043d427c23 */ /* 0x100fe20008010887 */
[----:B------:R-:W-:Y:S01]  /*1cec0*/  FFMA.FTZ R64, R64, UR4, -R135 ;  /* 0x0000000440407c23 */ /* 0x000fe20008010887 */
[----:B------:R-:W-:Y:S01]  /*1ced0*/  FADD.FTZ R175, R139, R175 ;  /* 0x000000af8baf7221 */ /* 0x000fe20000010000 */
[----:B------:R-:W-:Y:S01]  /*1cee0*/  FADD.FTZ R176, R140, R176 ;  /* 0x000000b08cb07221 */ /* 0x000fe20000010000 */
[C---:B-1----:R-:W-:Y:S02]  /*1cef0*/  HMMA.16816.F32 R92, R112.reuse, R108, R92 ;  /* 0x0000006c705c723c */ /* 0x042fe4000000185c */
[----:B------:R-:W-:Y:S01]  /*1cf00*/  MUFU.EX2 R49, R49 ;  /* 0x0000003100317308 */ /* 0x000fe20000000800 */
[----:B------:R-:W-:Y:S01]  /*1cf10*/  FADD.FTZ R138, R138, R175 ;  /* 0x000000af8a8a7221 */ /* 0x000fe20000010000 */
[----:B------:R-:W-:Y:S01]  /*1cf20*/  FADD.FTZ R137, R137, R176 ;  /* 0x000000b089897221 */ /* 0x000fe20000010000 */
[----:B------:R-:W-:Y:S01]  /*1cf30*/  MOV R167, R134 ;  /* 0x0000008600a77202 */ /* 0x000fe20000000f00 */
[C---:B------:R-:W-:Y:S01]  /*1cf40*/  HMMA.16816.F32 R96, R112.reuse, R110, R96 ;  /* 0x0000006e7060723c */ /* 0x040fe20000001860 */
[----:B------:R-:W1:Y:S05]  /*1cf50*/  LDSM.16.MT88.4 R108, [R146+0x9400] ;  /* 0x00940000926c783b */ /* 0x000e6a0000004200 */
[----:B------:R-:W-:Y:S01]  /*1cf60*/  MUFU.EX2 R54, R54 ;  /* 0x0000003600367308 */ /* 0x000fe20000000800 */
[----:B------:R-:W-:Y:S01]  /*1cf70*/  FADD.FTZ R138, R123, R138 ;  /* 0x0000008a7b8a7221 */ /* 0x000fe20000010000 */
[----:B------:R-:W-:Y:S08]  /*1cf80*/  FADD.FTZ R122, R122, R137 ;  /* 0x000000897a7a7221 */ /* 0x000ff00000010000 */
[----:B------:R-:W-:Y:S01]  /*1cf90*/  MUFU.EX2 R55, R55 ;  /* 0x0000003700377308 */ /* 0x000fe20000000800 */
[----:B------:R-:W-:Y:S04]  /*1cfa0*/  FADD.FTZ R141, R141, R122 ;  /* 0x0000007a8d8d7221 */ /* 0x000fe80000010000 */
[----:B------:R-:W-:Y:S01]  /*1cfb0*/  FADD.FTZ R142, R142, R141 ;  /* 0x0000008d8e8e7221 */ /* 0x000fe20000010000 */
[C---:B--2---:R-:W-:Y:S04]  /*1cfc0*/  HMMA.16816.F32 R100, R112.reuse, R124, R100 ;  /* 0x0000007c7064723c */ /* 0x044fe80000001864 */
[----:B------:R-:W-:Y:S02]  /*1cfd0*/  MUFU.EX2 R56, R56 ;  /* 0x0000003800387308 */ /* 0x000fe40000000800 */
[----:B------:R-:W-:Y:S01]  /*1cfe0*/  HMMA.16816.F32 R104, R112, R126, R104 ;  /* 0x0000007e7068723c */ /* 0x000fe20000001868 */
[----:B------:R-:W2:Y:S07]  /*1cff0*/  LDSM.16.MT88.4 R112, [R144+0x9400] ;  /* 0x009400009070783b */ /* 0x000eae0000004200 */
[----:B------:R-:W3:Y:S03]  /*1d000*/  MUFU.EX2 R130, R130 ;  /* 0x0000008200827308 */ /* 0x000ee60000000800 */
[--C-:B------:R-:W-:Y:S01]  /*1d010*/  FFMA.FTZ R125, R16, UR4, -R135.reuse ;  /* 0x00000004107d7c23 */ /* 0x100fe20008010887 */
[--C-:B------:R-:W-:Y:S01]  /*1d020*/  FFMA.FTZ R124, R17, UR4, -R135.reuse ;  /* 0x00000004117c7c23 */ /* 0x100fe20008010887 */
[----:B------:R-:W-:Y:S01]  /*1d030*/  FFMA.FTZ R127, R22, UR4, -R136 ;  /* 0x00000004167f7c23 */ /* 0x000fe20008010888 */
[----:B------:R-:W-:Y:S01]  /*1d040*/  FFMA.FTZ R126, R24, UR4, -R135 ;  /* 0x00000004187e7c23 */ /* 0x000fe20008010887 */
[----:B------:R-:W4:Y:S03]  /*1d050*/  LDSM.16.MT88.4 R16, [R146+0xb400] ;  /* 0x00b400009210783b */ /* 0x000f260000004200 */
[----:B------:R-:W5:Y:S10]  /*1d060*/  MUFU.EX2 R128, R128 ;  /* 0x0000008000807308 */ /* 0x000f740000000800 */
[----:B------:R-:W-:Y:S01]  /*1d070*/  MUFU.EX2 R125, R125 ;  /* 0x0000007d007d7308 */ /* 0x000fe20000000800 */
[C---:B---3--:R-:W-:Y:S01]  /*1d080*/  F2FP.F16.F32.PACK_AB R13, R130.reuse, R131 ;  /* 0x00000083820d723e */ /* 0x048fe200000000ff */
[----:B------:R-:W-:Y:S04]  /*1d090*/  FADD.FTZ R131, R131, R138 ;  /* 0x0000008a83837221 */ /* 0x000fe80000010000 */
[----:B------:R-:W-:Y:S04]  /*1d0a0*/  FADD.FTZ R130, R130, R131 ;  /* 0x0000008382827221 */ /* 0x000fe80000010000 */
[----:B------:R-:W3:Y:S01]  /*1d0b0*/  MUFU.EX2 R124, R124 ;  /* 0x0000007c007c7308 */ /* 0x000ee20000000800 */
[C---:B-----5:R-:W-:Y:S01]  /*1d0c0*/  F2FP.F16.F32.PACK_AB R15, R128.reuse, R129 ;  /* 0x00000081800f723e */ /* 0x060fe200000000ff */
[----:B------:R-:W-:Y:S04]  /*1d0d0*/  FADD.FTZ R129, R129, R130 ;  /* 0x0000008281817221 */ /* 0x000fe80000010000 */
[----:B------:R-:W-:Y:S04]  /*1d0e0*/  FADD.FTZ R128, R128, R129 ;  /* 0x0000008180807221 */ /* 0x000fe80000010000 */
[----:B------:R-:W-:Y:S10]  /*1d0f0*/  MUFU.EX2 R127, R127 ;  /* 0x0000007f007f7308 */ /* 0x000ff40000000800 */
[----:B------:R-:W-:Y:S01]  /*1d100*/  MUFU.EX2 R164, R164 ;  /* 0x000000a400a47308 */ /* 0x000fe20000000800 */
[C---:B---3--:R-:W-:Y:S01]  /*1d110*/  F2FP.F16.F32.PACK_AB R14, R124.reuse, R125 ;  /* 0x0000007d7c0e723e */ /* 0x048fe200000000ff */
        /* <DEDUP_REMOVED lines=11> */
[C---:B----4-:R-:W-:Y:S03]  /*1d1d0*/  HMMA.16816.F32 R76, R12.reuse, R16, R76 ;  /* 0x000000100c4c723c */ /* 0x050fe6000000184c */
        /* <DEDUP_REMOVED lines=18> */
[----:B------:R-:W4:Y:S01]  /*1d300*/  MUFU.EX2 R172, R172 ;  /* 0x000000ac00ac7308 */ /* 0x000f220000000800 */
[C---:B--2---:R-:W-:Y:S09]  /*1d310*/  HMMA.16816.F32 R92, R12.reuse, R16, R92 ;  /* 0x000000100c5c723c */ /* 0x044ff2000000185c */
[----:B------:R-:W-:Y:S01]  /*1d320*/  MUFU.EX2 R178, R178 ;  /* 0x000000b200b27308 */ /* 0x000fe20000000800 */
[C---:B------:R-:W-:Y:S01]  /*1d330*/  HMMA.16816.F32 R96, R12.reuse, R18, R96 ;  /* 0x000000120c60723c */ /* 0x040fe20000001860 */
[----:B------:R-:W2:Y:S08]  /*1d340*/  LDSM.16.MT88.4 R16, [R146+0x9800] ;  /* 0x009800009210783b */ /* 0x000eb00000004200 */
[----:B------:R-:W5:Y:S10]  /*1d350*/  MUFU.EX2 R179, R179 ;  /* 0x000000b300b37308 */ /* 0x000f740000000800 */
[----:B------:R-:W-:Y:S01]  /*1d360*/  MUFU.EX2 R180, R180 ;  /* 0x000000b400b47308 */ /* 0x000fe20000000800 */
[C---:B-1----:R-:W-:Y:S09]  /*1d370*/  HMMA.16816.F32 R100, R12.reuse, R108, R100 ;  /* 0x0000006c0c64723c */ /* 0x042ff20000001864 */
[----:B------:R-:W1:Y:S01]  /*1d380*/  MUFU.EX2 R177, R177 ;  /* 0x000000b100b17308 */ /* 0x000e620000000800 */
[----:B------:R-:W-:Y:S01]  /*1d390*/  HMMA.16816.F32 R104, R12, R110, R104 ;  /* 0x0000006e0c68723c */ /* 0x000fe20000001868 */
[----:B------:R-:W4:Y:S08]  /*1d3a0*/  LDSM.16.MT88.4 R108, [R144+0x9800] ;  /* 0x00980000906c783b */ /* 0x000f300000004200 */
[----:B------:R-:W-:Y:S02]  /*1d3b0*/  MUFU.EX2 R182, R182 ;  /* 0x000000b600b67308 */ /* 0x000fe40000000800 */
[----:B---3--:R-:W-:Y:S01]  /*1d3c0*/  F2FP.F16.F32.PACK_AB R13, R114, R127 ;  /* 0x0000007f720d723e */ /* 0x008fe200000000ff */
[----:B------:R-:W-:Y:S01]  /*1d3d0*/  FADD.FTZ R127, R127, R128 ;  /* 0x000000807f7f7221 */ /* 0x000fe20000010000 */
[----:B------:R-:W-:Y:S03]  /*1d3e0*/  F2FP.F16.F32.PACK_AB R15, R112, R113 ;  /* 0x00000071700f723e */ /* 0x000fe600000000ff */
[----:B------:R-:W-:Y:S01]  /*1d3f0*/  FADD.FTZ R114, R114, R127 ;  /* 0x0000007f72727221 */ /* 0x000fe20000010000 */
[----:B------:R-:W-:Y:S02]  /*1d400*/  F2FP.F16.F32.PACK_AB R12, R164, R143 ;  /* 0x0000008fa40c723e */ /* 0x000fe400000000ff */
[----:B------:R-:W3:Y:S01]  /*1d410*/  MUFU.EX2 R181, R181 ;  /* 0x000000b500b57308 */ /* 0x000ee20000000800 */
[----:B------:R-:W-:Y:S01]  /*1d420*/  F2FP.F16.F32.PACK_AB R14, R115, R126 ;  /* 0x0000007e730e723e */ /* 0x000fe200000000ff */
[----:B------:R-:W-:Y:S06]  /*1d430*/  FADD.FTZ R113, R113, R114 ;  /* 0x0000007271717221 */ /* 0x000fec0000010000 */
[C---:B--2---:R-:W-:Y:S02]  /*1d440*/  HMMA.16816.F32 R4, R12.reuse, R16, R4 ;  /* 0x000000100c04723c */ /* 0x044fe40000001804 */
[----:B------:R-:W-:Y:S04]  /*1d450*/  MUFU.EX2 R42, R42 ;  /* 0x0000002a002a7308 */ /* 0x000fe80000000800 */
[C---:B------:R-:W-:Y:S01]  /*1d460*/  HMMA.16816.F32 R8, R12.reuse, R18, R8 ;  /* 0x000000120c08723c */ /* 0x040fe20000001808 */
[----:B------:R-:W2:Y:S05]  /*1d470*/  LDSM.16.MT88.4 R16, [R146+0xb800] ;  /* 0x00b800009210783b */ /* 0x000eaa0000004200 */
[----:B------:R-:W3:Y:S10]  /*1d480*/  MUFU.EX2 R43, R43 ;  /* 0x0000002b002b7308 */ /* 0x000ef40000000800 */
[----:B------:R-:W3:Y:S01]  /*1d490*/  MUFU.EX2 R163, R163 ;  /* 0x000000a300a37308 */ /* 0x000ee20000000800 */
[C---:B----4-:R-:W-:Y:S06]  /*1d4a0*/  HMMA.16816.F32 R68, R12.reuse, R108, R68 ;  /* 0x0000006c0c44723c */ /* 0x050fec0000001844 */
[C---:B------:R-:W-:Y:S01]  /*1d4b0*/  HMMA.16816.F32 R72, R12.reuse, R110, R72 ;  /* 0x0000006e0c48723c */ /* 0x040fe20000001848 */
[----:B------:R-:W-:Y:S02]  /*1d4c0*/  LDSM.16.MT88.4 R108, [R146+0xac00] ;  /* 0x00ac0000926c783b */ /* 0x000fe40000004200 */
[----:B------:R-:W-:Y:S10]  /*1d4d0*/  MUFU.EX2 R121, R121 ;  /* 0x0000007900797308 */ /* 0x000ff40000000800 */
[----:B------:R-:W4:Y:S10]  /*1d4e0*/  MUFU.EX2 R40, R40 ;  /* 0x0000002800287308 */ /* 0x000f340000000800 */
[----:B------:R-:W-:Y:S01]  /*1d4f0*/  MUFU.EX2 R183, R183 ;  /* 0x000000b700b77308 */ /* 0x000fe20000000800 */
[C---:B--2---:R-:W-:Y:S09]  /*1d500*/  HMMA.16816.F32 R76, R12.reuse, R16, R76 ;  /* 0x000000100c4c723c */ /* 0x044ff2000000184c */
[----:B------:R-:W2:Y:S01]  /*1d510*/  MUFU.EX2 R46, R46 ;  /* 0x0000002e002e7308 */ /* 0x000ea20000000800 */
[C---:B------:R-:W-:Y:S01]  /*1d520*/  HMMA.16816.F32 R80, R12.reuse, R18, R80 ;  /* 0x000000120c50723c */ /* 0x040fe20000001850 */
[----:B------:R-:W5:Y:S05]  /*1d530*/  LDSM.16.MT88.4 R16, [R146+0xd800] ;  /* 0x00d800009210783b */ /* 0x000f6a0000004200 */
[C---:B------:R-:W-:Y:S03]  /*1d540*/  HMMA.16816.F32 R84, R12.reuse, R20, R84 ;  /* 0x000000140c54723c */ /* 0x040fe60000001854 */
[----:B------:R-:W-:Y:S03]  /*1d550*/  MUFU.EX2 R50, R50 ;  /* 0x0000003200327308 */ /* 0x000fe60000000800 */
[C---:B------:R-:W-:Y:S01]  /*1d560*/  HMMA.16816.F32 R88, R12.reuse, R22, R88 ;  /* 0x000000160c58723c */ /* 0x040fe20000001858 */
[----:B------:R-:W1:Y:S06]  /*1d570*/  LDSM.16.MT88.4 R20, [R144+0xd800] ;  /* 0x00d800009014783b */ /* 0x000e6c0000004200 */
[----:B------:R-:W2:Y:S10]  /*1d580*/  MUFU.EX2 R41, R41 ;  /* 0x0000002900297308 */ /* 0x000eb40000000800 */
[----:B------:R-:W-:Y:S10]  /*1d590*/  MUFU.EX2 R44, R44 ;  /* 0x0000002c002c7308 */ /* 0x000ff40000000800 */
[----:B------:R-:W2:Y:S10]  /*1d5a0*/  MUFU.EX2 R45, R45 ;  /* 0x0000002d002d7308 */ /* 0x000eb40000000800 */
[----:B------:R-:W-:Y:S01]  /*1d5b0*/  MUFU.EX2 R47, R47 ;  /* 0x0000002f002f7308 */ /* 0x000fe20000000800 */
[C---:B-----5:R-:W-:Y:S06]  /*1d5c0*/  HMMA.16816.F32 R92, R12.reuse, R16, R92 ;  /* 0x000000100c5c723c */ /* 0x060fec000000185c */
[C---:B------:R-:W-:Y:S01]  /*1d5d0*/  HMMA.16816.F32 R96, R12.reuse, R18, R96 ;  /* 0x000000120c60723c */ /* 0x040fe20000001860 */
[----:B------:R-:W5:Y:S02]  /*1d5e0*/  LDSM.16.MT88.4 R16, [R146+0x9c00] ;  /* 0x009c00009210783b */ /* 0x000f640000004200 */
[----:B------:R-:W2:Y:S03]  /*1d5f0*/  MUFU.EX2 R48, R48 ;  /* 0x0000003000307308 */ /* 0x000ea60000000800 */
[C---:B-1----:R-:W-:Y:S07]  /*1d600*/  HMMA.16816.F32 R100, R12.reuse, R20, R100 ;  /* 0x000000140c64723c */ /* 0x042fee0000001864 */
[----:B------:R-:W-:Y:S01]  /*1d610*/  MUFU.EX2 R57, R62 ;  /* 0x0000003e00397308 */ /* 0x000fe20000000800 */
[----:B------:R-:W-:Y:S01]  /*1d620*/  HMMA.16816.F32 R104, R12, R22, R104 ;  /* 0x000000160c68723c */ /* 0x000fe20000001868 */
[----:B------:R-:W1:Y:S08]  /*1d630*/  LDSM.16.MT88.4 R20, [R144+0x9c00] ;  /* 0x009c00009014783b */ /* 0x000e700000004200 */
[----:B------:R-:W2:Y:S02]  /*1d640*/  MUFU.EX2 R60, R63 ;  /* 0x0000003f003c7308 */ /* 0x000ea40000000800 */
[----:B------:R-:W-:Y:S02]  /*1d650*/  F2FP.F16.F32.PACK_AB R13, R173, R174 ;  /* 0x000000aead0d723e */ /* 0x000fe400000000ff */
[----:B------:R-:W-:Y:S02]  /*1d660*/  F2FP.F16.F32.PACK_AB R15, R172, R165 ;  /* 0x000000a5ac0f723e */ /* 0x000fe400000000ff */
[----:B------:R-:W-:Y:S04]  /*1d670*/  F2FP.F16.F32.PACK_AB R12, R179, R178 ;  /* 0x000000b2b30c723e */ /* 0x000fe800000000ff */
[----:B------:R-:W-:Y:S01]  /*1d680*/  MUFU.EX2 R59, R59 ;  /* 0x0000003b003b7308 */ /* 0x000fe20000000800 */
[----:B------:R-:W-:Y:S09]  /*1d690*/  F2FP.F16.F32.PACK_AB R14, R177, R180 ;  /* 0x000000b4b10e723e */ /* 0x000ff200000000ff */
[----:B------:R-:W2:Y:S01]  /*1d6a0*/  MUFU.EX2 R136, R136 ;  /* 0x0000008800887308 */ /* 0x000ea20000000800 */
[C---:B-----5:R-:W-:Y:S09]  /*1d6b0*/  HMMA.16816.F32 R4, R12.reuse, R16, R4 ;  /* 0x000000100c04723c */ /* 0x060ff20000001804 */
[----:B------:R-:W-:Y:S01]  /*1d6c0*/  MUFU.EX2 R61, R67 ;  /* 0x00000043003d7308 */ /* 0x000fe20000000800 */
[C---:B------:R-:W-:Y:S01]  /*1d6d0*/  HMMA.16816.F32 R8, R12.reuse, R18, R8 ;  /* 0x000000120c08723c */ /* 0x040fe20000001808 */
[----:B------:R-:W5:Y:S08]  /*1d6e0*/  LDSM.16.MT88.4 R16, [R146+0xbc00] ;  /* 0x00bc00009210783b */ /* 0x000f700000004200 */
        /* <DEDUP_REMOVED lines=11> */
[C---:B------:R-:W-:Y:S01]  /*1d7a0*/  HMMA.16816.F32 R96, R12.reuse, R18, R96 ;  /* 0x000000120c60723c */ /* 0x040fe20000001860 */
[----:B------:R-:W5:Y:S05]  /*1d7b0*/  LDSM.16.MT88.4 R16, [R146+0xa000] ;  /* 0x00a000009210783b */ /* 0x000f6a0000004200 */
[C---:B-1----:R-:W-:Y:S06]  /*1d7c0*/  HMMA.16816.F32 R100, R12.reuse, R20, R100 ;  /* 0x000000140c64723c */ /* 0x042fec0000001864 */
[----:B------:R-:W-:Y:S01]  /*1d7d0*/  HMMA.16816.F32 R104, R12, R22, R104 ;  /* 0x000000160c68723c */ /* 0x000fe20000001868 */
[----:B------:R-:W1:Y:S06]  /*1d7e0*/  LDSM.16.MT88.4 R20, [R146+0xc000] ;  /* 0x00c000009214783b */ /* 0x000e6c0000004200 */
[----:B---3--:R-:W-:Y:S04]  /*1d7f0*/  F2FP.F16.F32.PACK_AB R13, R181, R182 ;  /* 0x000000b6b50d723e */ /* 0x008fe800000000ff */
[----:B------:R-:W-:Y:S02]  /*1d800*/  F2FP.F16.F32.PACK_AB R15, R43, R42 ;  /* 0x0000002a2b0f723e */ /* 0x000fe400000000ff */
[----:B------:R-:W-:Y:S02]  /*1d810*/  F2FP.F16.F32.PACK_AB R12, R163, R120 ;  /* 0x00000078a30c723e */ /* 0x000fe400000000ff */
[----:B----4-:R-:W-:Y:S07]  /*1d820*/  F2FP.F16.F32.PACK_AB R14, R40, R121 ;  /* 0x00000079280e723e */ /* 0x010fee00000000ff */
[C---:B-----5:R-:W-:Y:S06]  /*1d830*/  HMMA.16816.F32 R4, R12.reuse, R16, R4 ;  /* 0x000000100c04723c */ /* 0x060fec0000001804 */
[C---:B------:R-:W-:Y:S01]  /*1d840*/  HMMA.16816.F32 R8, R12.reuse, R18, R8 ;  /* 0x000000120c08723c */ /* 0x040fe20000001808 */
[----:B------:R-:W3:Y:S05]  /*1d850*/  LDSM.16.MT88.4 R16, [R144+0xc000] ;  /* 0x00c000009010783b */ /* 0x000eea0000004200 */
[C---:B------:R-:W-:Y:S06]  /*1d860*/  HMMA.16816.F32 R68, R12.reuse, R24, R68 ;  /* 0x000000180c44723c */ /* 0x040fec0000001844 */
        /* <DEDUP_REMOVED lines=14> */
[----:B--2---:R-:W-:Y:S04]  /*1d950*/  F2FP.F16.F32.PACK_AB R13, R46, R183 ;  /* 0x000000b72e0d723e */ /* 0x004fe800000000ff */
[----:B------:R-:W-:Y:S02]  /*1d960*/  F2FP.F16.F32.PACK_AB R15, R41, R50 ;  /* 0x00000032290f723e */ /* 0x000fe400000000ff */
[----:B------:R-:W-:Y:S02]  /*1d970*/  F2FP.F16.F32.PACK_AB R12, R45, R44 ;  /* 0x0000002c2d0c723e */ /* 0x000fe400000000ff */
[----:B------:R-:W-:Y:S07]  /*1d980*/  F2FP.F16.F32.PACK_AB R14, R48, R47 ;  /* 0x0000002f300e723e */ /* 0x000fee00000000ff */
[C---:B---3--:R-:W-:Y:S06]  /*1d990*/  HMMA.16816.F32 R4, R12.reuse, R16, R4 ;  /* 0x000000100c04723c */ /* 0x048fec0000001804 */
[C---:B------:R-:W-:Y:S01]  /*1d9a0*/  HMMA.16816.F32 R8, R12.reuse, R18, R8 ;  /* 0x000000120c08723c */ /* 0x040fe20000001808 */
[----:B------:R-:W2:Y:S05]  /*1d9b0*/  LDSM.16.MT88.4 R16, [R146+0xe400] ;  /* 0x00e400009210783b */ /* 0x000eaa0000004200 */
[C---:B----4-:R-:W-:Y:S06]  /*1d9c0*/  HMMA.16816.F32 R68, R12.reuse, R24, R68 ;  /* 0x000000180c44723c */ /* 0x050fec0000001844 */
        /* <DEDUP_REMOVED lines=23> */
[----:B------:R-:W4:Y:S05]  /*1db40*/  LDSM.16.MT88.4 R28, [R146+0xcc00] ;  /* 0x00cc0000921c783b */ /* 0x000f2a0000004200 */
[C---:B------:R-:W-:Y:S01]  /*1db50*/  HMMA.16816.F32 R76, R12.reuse, R32, R76 ;  /* 0x000000200c4c723c */ /* 0x040fe2000000184c */
[----:B------:R-:W5:Y:S05]  /*1db60*/  MUFU.EX2 R32, R66 ;  /* 0x0000004200207308 */ /* 0x000f6a0000000800 */
[C---:B------:R-:W-:Y:S05]  /*1db70*/  HMMA.16816.F32 R80, R12.reuse, R34, R80 ;  /* 0x000000220c50723c */ /* 0x040fea0000001850 */
[----:B------:R-:W1:Y:S01]  /*1db80*/  MUFU.EX2 R33, R64 ;  /* 0x0000004000217308 */ /* 0x000e620000000800 */
[C---:B--2---:R-:W-:Y:S05]  /*1db90*/  HMMA.16816.F32 R84, R12.reuse, R16, R84 ;  /* 0x000000100c54723c */ /* 0x044fea0000001854 */
[----:B------:R-:W-:Y:S01]  /*1dba0*/  FADD.FTZ R35, R143, R124 ;  /* 0x0000007c8f237221 */ /* 0x000fe20000010000 */
[C---:B------:R-:W-:Y:S05]  /*1dbb0*/  HMMA.16816.F32 R88, R12.reuse, R18, R88 ;  /* 0x000000120c58723c */ /* 0x040fea0000001858 */
[----:B------:R-:W-:Y:S01]  /*1dbc0*/  F2FP.F16.F32.PACK_AB R17, R60, R57 ;  /* 0x000000393c11723e */ /* 0x000fe200000000ff */
[C---:B------:R-:W-:Y:S05]  /*1dbd0*/  HMMA.16816.F32 R92, R12.reuse, R36, R92 ;  /* 0x000000240c5c723c */ /* 0x040fea000000185c */
[----:B------:R-:W-:Y:S01]  /*1dbe0*/  F2FP.F16.F32.PACK_AB R19, R136, R59 ;  /* 0x0000003b8813723e */ /* 0x000fe200000000ff */
[C---:B------:R-:W-:Y:S05]  /*1dbf0*/  HMMA.16816.F32 R96, R12.reuse, R38, R96 ;  /* 0x000000260c60723c */ /* 0x040fea0000001860 */
[----:B-----5:R-:W-:Y:S01]  /*1dc00*/  F2FP.F16.F32.PACK_AB R16, R32, R61 ;  /* 0x0000003d2010723e */ /* 0x020fe200000000ff */
[C---:B---3--:R-:W-:Y:S05]  /*1dc10*/  HMMA.16816.F32 R100, R12.reuse, R24, R100 ;  /* 0x000000180c64723c */ /* 0x048fea0000001864 */
[----:B------:R-:W-:Y:S01]  /*1dc20*/  FADD.FTZ R35, R164, R35 ;  /* 0x00000023a4237221 */ /* 0x000fe20000010000 */
[----:B------:R-:W-:Y:S01]  /*1dc30*/  HMMA.16816.F32 R104, R12, R26, R104 ;  /* 0x0000001a0c68723c */ /* 0x000fe20000001868 */
[----:B------:R-:W2:Y:S04]  /*1dc40*/  LDSM.16.MT88.4 R12, [R144+0xcc00] ;  /* 0x00cc0000900c783b */ /* 0x000ea80000004200 */
[----:B-1----:R-:W-:Y:S01]  /*1dc50*/  F2FP.F16.F32.PACK_AB R18, R162, R33 ;  /* 0x00000021a212723e */ /* 0x002fe200000000ff */
[----:B------:R-:W-:Y:S01]  /*1dc60*/  FADD.FTZ R126, R126, R35 ;  /* 0x000000237e7e7221 */ /* 0x000fe20000010000 */
[----:B------:R-:W-:Y:S04]  /*1dc70*/  FADD.FTZ R25, R112, R113 ;  /* 0x0000007170197221 */ /* 0x000fe80000010000 */
[----:B------:R-:W-:Y:S01]  /*1dc80*/  FADD.FTZ R27, R115, R126 ;  /* 0x0000007e731b7221 */ /* 0x000fe20000010000 */
[----:B------:R-:W-:Y:S01]  /*1dc90*/  FADD.FTZ R24, R174, R25 ;  /* 0x00000019ae187221 */ /* 0x000fe20000010000 */
[C---:B------:R-:W-:Y:S01]  /*1dca0*/  HMMA.16816.F32 R112, R16.reuse, R108, R4 ;  /* 0x0000006c1070723c */ /* 0x040fe20000001804 */
[----:B------:R-:W1:Y:S04]  /*1dcb0*/  LDSM.16.MT88.4 R4, [R146+0xec00] ;  /* 0x00ec00009204783b */ /* 0x000e680000004200 */
        /* <DEDUP_REMOVED lines=8> */
[C---:B----4-:R-:W-:Y:S05]  /*1dd40*/  HMMA.16816.F32 R76, R16.reuse, R28, R76 ;  /* 0x0000001c104c723c */ /* 0x050fea000000184c */
[----:B------:R-:W-:Y:S01]  /*1dd50*/  FADD.FTZ R180, R180, R179 ;  /* 0x000000b3b4b47221 */ /* 0x000fe20000010000 */
[C---:B------:R-:W-:Y:S05]  /*1dd60*/  HMMA.16816.F32 R80, R16.reuse, R30, R80 ;  /* 0x0000001e1050723c */ /* 0x040fea0000001850 */
[----:B------:R-:W-:Y:S01]  /*1dd70*/  FADD.FTZ R165, R172, R165 ;  /* 0x000000a5aca57221 */ /* 0x000fe20000010000 */
[C---:B--2---:R-:W-:Y:S05]  /*1dd80*/  HMMA.16816.F32 R84, R16.reuse, R12, R84 ;  /* 0x0000000c1054723c */ /* 0x044fea0000001854 */
[----:B------:R-:W-:Y:S01]  /*1dd90*/  FADD.FTZ R177, R177, R180 ;  /* 0x000000b4b1b17221 */ /* 0x000fe20000010000 */
[----:B------:R-:W-:Y:S01]  /*1dda0*/  FADD.FTZ R182, R182, R165 ;  /* 0x000000a5b6b67221 */ /* 0x000fe20000010000 */
[C---:B------:R-:W-:Y:S04]  /*1ddb0*/  HMMA.16816.F32 R88, R16.reuse, R14, R88 ;  /* 0x0000000e1058723c */ /* 0x040fe80000001858 */
[----:B------:R-:W-:Y:S01]  /*1ddc0*/  FADD.FTZ R20, R120, R177 ;  /* 0x000000b178147221 */ /* 0x000fe20000010000 */
[----:B------:R-:W-:Y:S01]  /*1ddd0*/  MOV R120, R3 ;  /* 0x0000000300787202 */ /* 0x000fe20000000f00 */
[----:B------:R-:W-:Y:S01]  /*1dde0*/  FADD.FTZ R181, R181, R182 ;  /* 0x000000b6b5b57221 */ /* 0x000fe20000010000 */
[C---:B-1----:R-:W-:Y:S04]  /*1ddf0*/  HMMA.16816.F32 R92, R16.reuse, R4, R92 ;  /* 0x00000004105c723c */ /* 0x042fe8000000185c */
[----:B------:R-:W-:Y:S01]  /*1de00*/  FADD.FTZ R20, R163, R20 ;  /* 0x00000014a3147221 */ /* 0x000fe20000010000 */
[----:B------:R-:W-:Y:S01]  /*1de10*/  FADD.FTZ R42, R42, R181 ;  /* 0x000000b52a2a7221 */ /* 0x000fe20000010000 */
[C---:B------:R-:W-:Y:S05]  /*1de20*/  HMMA.16816.F32 R96, R16.reuse, R6, R96 ;  /* 0x000000061060723c */ /* 0x040fea0000001860 */
[----:B------:R-:W-:Y:S01]  /*1de30*/  FADD.FTZ R121, R121, R20 ;  /* 0x0000001479797221 */ /* 0x000fe20000010000 */
[----:B------:R-:W-:Y:S01]  /*1de40*/  FADD.FTZ R20, R43, R42 ;  /* 0x0000002a2b147221 */ /* 0x000fe20000010000 */
[C---:B---3--:R-:W-:Y:S04]  /*1de50*/  HMMA.16816.F32 R100, R16.reuse, R8, R100 ;  /* 0x000000081064723c */ /* 0x048fe80000001864 */
[----:B------:R-:W-:Y:S01]  /*1de60*/  FADD.FTZ R121, R40, R121 ;  /* 0x0000007928797221 */ /* 0x000fe20000010000 */
[----:B------:R-:W-:Y:S01]  /*1de70*/  FADD.FTZ R183, R183, R20 ;  /* 0x00000014b7b77221 */ /* 0x000fe20000010000 */
[----:B------:R-:W-:Y:S05]  /*1de80*/  HMMA.16816.F32 R104, R16, R10, R104 ;  /* 0x0000000a1068723c */ /* 0x000fea0000001868 */
[----:B------:R-:W-:Y:S01]  /*1de90*/  FADD.FTZ R44, R44, R121 ;  /* 0x000000792c2c7221 */ /* 0x000fe20000010000 */
[----:B------:R-:W-:Y:S01]  /*1dea0*/  FADD.FTZ R183, R46, R183 ;  /* 0x000000b72eb77221 */ /* 0x000fe20000010000 */
[----:B------:R-:W-:Y:S04]  /*1deb0*/  MOV R121, R2 ;  /* 0x0000000200797202 */ /* 0x000fe80000000f00 */
        /* <DEDUP_REMOVED lines=22> */
.L_x_2391:
[----:B------:R-:W1:Y:S01]  /*1e020*/  SHFL.BFLY PT, R0, R163, 0x2, 0x1f ;  /* 0x0c401f00a3007f89 */ /* 0x000e6200000e0000 */
[----:B------:R-:W2:Y:S01]  /*1e030*/  S2UR UR4, SR_CgaCtaId ;  /* 0x00000000000479c3 */ /* 0x000ea20000008800 */
[----:B------:R-:W-:Y:S01]  /*1e040*/  MOV R7, 0x3f800000 ;  /* 0x3f80000000077802 */ /* 0x000fe20000000f00 */
[----:B------:R-:W-:Y:S01]  /*1e050*/  IMAD.MOV.U32 R8, RZ, RZ, 0x3f800000 ;  /* 0x3f800000ff087424 */ /* 0x000fe200078e00ff */
[----:B------:R-:W3:Y:S01]  /*1e060*/  S2R R5, SR_TID.X ;  /* 0x0000000000057919 */ /* 0x000ee20000002100 */
[----:B------:R-:W-:Y:S01]  /*1e070*/  UMOV UR5, 0x400 ;  /* 0x0000040000057882 */ /* 0x000fe20000000000 */
[----:B------:R-:W4:Y:S01]  /*1e080*/  SHFL.BFLY PT, R11, R162, 0x2, 0x1f ;  /* 0x0c401f00a20b7f89 */ /* 0x000f2200000e0000 */
[----:B-1----:R-:W-:Y:S01]  /*1e090*/  FADD.FTZ R9, R0, R163 ;  /* 0x000000a300097221 */ /* 0x002fe20000010000 */
[----:B--2---:R-:W-:-:S04]  /*1e0a0*/  ULEA UR4, UR4, UR5, 0x18 ;  /* 0x0000000504047291 */ /* 0x004fc8000f8ec03f */
[----:B------:R-:W1:Y:S01]  /*1e0b0*/  SHFL.BFLY PT, R4, R9, 0x1, 0x1f ;  /* 0x0c201f0009047f89 */ /* 0x000e6200000e0000 */
[----:B----4-:R-:W-:Y:S01]  /*1e0c0*/  FADD.FTZ R11, R11, R162 ;  /* 0x000000a20b0b7221 */ /* 0x010fe20000010000 */
[----:B---3--:R-:W-:-:S04]  /*1e0d0*/  SHF.R.S32.HI R0, RZ, 0x1f, R5 ;  /* 0x0000001fff007819 */ /* 0x008fc80000011405 */
[----:B------:R-:W2:Y:S01]  /*1e0e0*/  SHFL.BFLY PT, R6, R11, 0x1, 0x1f ;  /* 0x0c201f000b067f89 */ /* 0x000ea200000e0000 */
[----:B------:R-:W-:Y:S02]  /*1e0f0*/  SHF.R.S32.HI R10, RZ, 0x1f, R5 ;  /* 0x0000001fff0a7819 */ /* 0x000fe40000011405 */
[-C--:B------:R-:W-:Y:S02]  /*1e100*/  LEA.HI R0, R0, R5.reuse, RZ, 0x2 ;  /* 0x0000000500007211 */ /* 0x080fe400078f10ff */
[-C--:B------:R-:W-:Y:S02]  /*1e110*/  LEA.HI R12, R10, R5.reuse, RZ, 0x2 ;  /* 0x000000050a0c7211 */ /* 0x080fe400078f10ff */
[----:B------:R-:W-:Y:S02]  /*1e120*/  SHF.R.S32.HI R0, RZ, 0x2, R0 ;  /* 0x00000002ff007819 */ /* 0x000fe40000011400 */
[----:B------:R-:W-:Y:S02]  /*1e130*/  LOP3.LUT R12, R12, 0xfffffffc, RZ, 0xc0, !PT ;  /* 0xfffffffc0c0c7812 */ /* 0x000fe400078ec0ff */
[----:B------:R-:W-:-:S03]  /*1e140*/  LEA.HI R10, R10, R5, RZ, 0x5 ;  /* 0x000000050a0a7211 */ /* 0x000fc600078f28ff */
[----:B------:R-:W-:Y:S01]  /*1e150*/  IMAD.IADD R12, R5, 0x1, -R12 ;  /* 0x00000001050c7824 */ /* 0x000fe200078e0a0c */
[----:B------:R-:W-:Y:S01]  /*1e160*/  SHF.R.S32.HI R13, RZ, 0x5, R10 ;  /* 0x00000005ff0d7819 */ /* 0x000fe2000001140a */
[----:B-1----:R-:W-:Y:S01]  /*1e170*/  FADD.FTZ R4, R9, R4 ;  /* 0x0000000409047221 */ /* 0x002fe20000010000 */
[----:B------:R-:W-:Y:S02]  /*1e180*/  SHF.R.S32.HI R9, RZ, 0x1f, R0 ;  /* 0x0000001fff097819 */ /* 0x000fe40000011400 */
[----:B------:R-:W-:Y:S02]  /*1e190*/  SHF.R.S32.HI R18, RZ, 0x1f, R13 ;  /* 0x0000001fff127819 */ /* 0x000fe4000001140d */
[----:B------:R-:W-:Y:S02]  /*1e1a0*/  LEA.HI R9, R9, R0, RZ, 0x3 ;  /* 0x0000000009097211 */ /* 0x000fe400078f18ff */
[----:B------:R-:W-:Y:S01]  /*1e1b0*/  FSETP.NE.FTZ.AND P0, PT, R4, RZ, PT ;  /* 0x000000ff0400720b */ /* 0x000fe20003f15000 */
[----:B--2---:R-:W-:Y:S01]  /*1e1c0*/  FADD.FTZ R6, R11, R6 ;  /* 0x000000060b067221 */ /* 0x004fe20000010000 */
[----:B------:R-:W-:-:S02]  /*1e1d0*/  LOP3.LUT R9, R9, 0xfffffff8, RZ, 0xc0, !PT ;  /* 0xfffffff809097812 */ /* 0x000fc400078ec0ff */
[----:B------:R-:W-:Y:S02]  /*1e1e0*/  LEA.HI R18, R18, R13, RZ, 0x2 ;  /* 0x0000000d12127211 */ /* 0x000fe400078f10ff */
[----:B------:R-:W-:Y:S02]  /*1e1f0*/  IADD3 R9, R0, -R9, RZ ;  /* 0x8000000900097210 */ /* 0x000fe40007ffe0ff */
[----:B------:R-:W-:Y:S02]  /*1e200*/  FSETP.NE.FTZ.AND P1, PT, R6, RZ, PT ;  /* 0x000000ff0600720b */ /* 0x000fe40003f35000 */
[----:B------:R-:W-:Y:S02]  /*1e210*/  LEA.HI R11, R9, R9, RZ, 0x1 ;  /* 0x00000009090b7211 */ /* 0x000fe400078f08ff */
[----:B------:R-:W-:Y:S01]  /*1e220*/  LOP3.LUT R18, R18, 0xfffffffc, RZ, 0xc0, !PT ;  /* 0xfffffffc12127812 */ /* 0x000fe200078ec0ff */
[----:B------:R-:W1:Y:S01]  /*1e230*/  @P0 MUFU.RCP R8, R4 ;  /* 0x0000000400080308 */ /* 0x000e620000001000 */
[----:B------:R-:W-:Y:S01]  /*1e240*/  LOP3.LUT R14, R11, 0x3fffffe, RZ, 0xc0, !PT ;  /* 0x03fffffe0b0e7812 */ /* 0x000fe200078ec0ff */
[----:B------:R-:W2:Y:S01]  /*1e250*/  @P0 LDC R19, c[0x0][0x2e8] ;  /* 0x0000ba00ff130b82 */ /* 0x000ea20000000800 */
[----:B------:R-:W-:-:S02]  /*1e260*/  SHF.R.S32.HI R11, RZ, 0x1, R11 ;  /* 0x00000001ff0b7819 */ /* 0x000fc4000001140b */
[----:B------:R-:W-:Y:S02]  /*1e270*/  IADD3 R14, R9, -R14, RZ ;  /* 0x8000000e090e7210 */ /* 0x000fe40007ffe0ff */
[----:B------:R-:W-:Y:S01]  /*1e280*/  LEA R9, R13, R12, 0x8 ;  /* 0x0000000c0d097211 */ /* 0x000fe200078e40ff */
[C---:B------:R-:W-:Y:S01]  /*1e290*/  IMAD.SHL.U32 R15, R11.reuse, 0x40, RZ ;  /* 0x000000400b0f7824 */ /* 0x040fe200078e00ff */
[----:B------:R-:W3:Y:S01]  /*1e2a0*/  @P1 MUFU.RCP R7, R6 ;  /* 0x0000000600071308 */ /* 0x000ee20000001000 */
[----:B------:R-:W-:Y:S02]  /*1e2b0*/  LOP3.LUT P2, RZ, R11, 0x2, RZ, 0xc0, !PT ;  /* 0x000000020bff7812 */ /* 0x000fe4000784c0ff */
[----:B------:R-:W-:Y:S02]  /*1e2c0*/  LEA R9, R14, R9, 0x4 ;  /* 0x000000090e097211 */ /* 0x000fe400078e20ff */
[----:B------:R-:W-:Y:S02]  /*1e2d0*/  LOP3.LUT R15, R15, 0xc0, RZ, 0xc0, !PT ;  /* 0x000000c00f0f7812 */ /* 0x000fe400078ec0ff */
[----:B------:R-:W-:Y:S01]  /*1e2e0*/  LOP3.LUT R14, R11, 0x1, RZ, 0xc0, !PT ;  /* 0x000000010b0e7812 */ /* 0x000fe200078ec0ff */
[C---:B-1----:R-:W-:Y:S01]  /*1e2f0*/  FMUL.FTZ R115, R8.reuse, R115 ;  /* 0x0000007308737220 */ /* 0x042fe20000410000 */
[----:B------:R-:W-:Y:S01]  /*1e300*/  LEA.HI R16, R15, R15, RZ, 0x1d ;  /* 0x0000000f0f107211 */ /* 0x000fe200078fe8ff */
[----:B------:R-:W-:Y:S01]  /*1e310*/  FMUL.FTZ R114, R8, R114 ;  /* 0x0000007208727220 */ /* 0x000fe20000410000 */
[----:B------:R-:W-:Y:S01]  /*1e320*/  ISETP.NE.U32.AND P3, PT, R14, 0x1, PT ;  /* 0x000000010e00780c */ /* 0x000fe20003f65070 */
[----:B------:R-:W-:Y:S01]  /*1e330*/  FMUL.FTZ R111, R8, R111 ;  /* 0x0000006f086f7220 */ /* 0x000fe20000410000 */
[----:B------:R-:W-:Y:S01]  /*1e340*/  MOV R11, 0x20 ;  /* 0x00000020000b7802 */ /* 0x000fe20000000f00 */
[----:B------:R-:W-:-:S02]  /*1e350*/  IMAD.U32 R9, R9, 0x2, R16 ;  /* 0x0000000209097824 */ /* 0x000fc400078e0010 */
[C---:B------:R-:W-:Y:S01]  /*1e360*/  FMUL.FTZ R110, R8.reuse, R110 ;  /* 0x0000006e086e7220 */ /* 0x040fe20000410000 */
[C---:B------:R-:W-:Y:S01]  /*1e370*/  FMUL.FTZ R71, R8.reuse, R71 ;  /* 0x0000004708477220 */ /* 0x040fe20000410000 */
[C---:B---3--:R-:W-:Y:S01]  /*1e380*/  FMUL.FTZ R112, R7.reuse, R112 ;  /* 0x0000007007707220 */ /* 0x048fe20000410000 */
[----:B------:R-:W-:Y:S01]  /*1e390*/  FMUL.FTZ R113, R7, R113 ;  /* 0x0000007107717220 */ /* 0x000fe20000410000 */
[----:B------:R-:W-:Y:S01]  /*1e3a0*/  LEA R9, R9, UR4, 0x1 ;  /* 0x0000000409097c11 */ /* 0x000fe2000f8e08ff */
[C---:B------:R-:W-:Y:S01]  /*1e3b0*/  FMUL.FTZ R108, R7.reuse, R108 ;  /* 0x0000006c076c7220 */ /* 0x040fe20000410000 */
[C---:B------:R-:W-:Y:S01]  /*1e3c0*/  FMUL.FTZ R109, R7.reuse, R109 ;  /* 0x0000006d076d7220 */ /* 0x040fe20000410000 */
[C---:B------:R-:W-:Y:S01]  /*1e3d0*/  FMUL.FTZ R68, R7.reuse, R68 ;  /* 0x0000004407447220 */ /* 0x040fe20000410000 */
[----:B------:R-:W-:Y:S01]  /*1e3e0*/  FMUL.FTZ R69, R7, R69 ;  /* 0x0000004507457220 */ /* 0x000fe20000410000 */
        /* <DEDUP_REMOVED lines=53> */
[----:B------:R-:W-:Y:S01]  /*1e740*/  F2FP.F16.F32.PACK_AB R84, R85, R84 ;  /* 0x000000545554723e */ /* 0x000fe200000000ff */
[----:B------:R-:W-:Y:S01]  /*1e750*/  STS [R9+0x200], R114 ;  /* 0x0002007209007388 */ /* 0x000fe20000000800 */
[----:B------:R-:W-:Y:S01]  /*1e760*/  F2FP.F16.F32.PACK_AB R86, R87, R86 ;  /* 0x000000565756723e */ /* 0x000fe200000000ff */
[----:B------:R-:W1:Y:S01]  /*1e770*/  @P1 LDC R14, c[0x0][0x2e8] ;  /* 0x0000ba00ff0e1b82 */ /* 0x000e620000000800 */
[----:B------:R-:W-:Y:S01]  /*1e780*/  F2FP.F16.F32.PACK_AB R88, R89, R88 ;  /* 0x000000585958723e */ /* 0x000fe200000000ff */
[----:B------:R-:W-:Y:S01]  /*1e790*/  STS [R15], R108 ;  /* 0x0000006c0f007388 */ /* 0x000fe20000000800 */
[----:B------:R-:W-:Y:S01]  /*1e7a0*/  F2FP.F16.F32.PACK_AB R90, R91, R90 ;  /* 0x0000005a5b5a723e */ /* 0x000fe200000000ff */
[----:B------:R-:W3:Y:S01]  /*1e7b0*/  @P1 MUFU.LG2 R6, R6 ;  /* 0x0000000600061308 */ /* 0x000ee20000000c00 */
[----:B------:R-:W-:Y:S01]  /*1e7c0*/  F2FP.F16.F32.PACK_AB R92, R93, R92 ;  /* 0x0000005c5d5c723e */ /* 0x000fe200000000ff */
[----:B------:R-:W-:Y:S01]  /*1e7d0*/  STS [R15+0x200], R110 ;  /* 0x0002006e0f007388 */ /* 0x000fe20000000800 */
[----:B------:R-:W-:Y:S01]  /*1e7e0*/  F2FP.F16.F32.PACK_AB R94, R95, R94 ;  /* 0x0000005e5f5e723e */ /* 0x000fe200000000ff */
[----:B------:R-:W-:Y:S01]  /*1e7f0*/  ULDC.U8 UR4, c[0x0][0x3d8] ;  /* 0x0000f60000047ab9 */ /* 0x000fe20000000000 */
[----:B------:R-:W-:Y:S01]  /*1e800*/  F2FP.F16.F32.PACK_AB R96, R97, R96 ;  /* 0x000000606160723e */ /* 0x000fe200000000ff */
[----:B------:R-:W-:Y:S01]  /*1e810*/  STS [R11], R68 ;  /* 0x000000440b007388 */ /* 0x000fe20000000800 */
[----:B------:R-:W-:Y:S01]  /*1e820*/  F2FP.F16.F32.PACK_AB R98, R99, R98 ;  /* 0x000000626362723e */ /* 0x000fe200000000ff */
[----:B------:R-:W4:Y:S01]  /*1e830*/  @P0 MUFU.LG2 R4, R4 ;  /* 0x0000000400040308 */ /* 0x000f220000000c00 */
[----:B------:R-:W-:Y:S01]  /*1e840*/  F2FP.F16.F32.PACK_AB R100, R101, R100 ;  /* 0x000000646564723e */ /* 0x000fe200000000ff */
[----:B------:R-:W-:Y:S01]  /*1e850*/  STS [R11+0x200], R70 ;  /* 0x000200460b007388 */ /* 0x000fe20000000800 */
[----:B------:R-:W-:Y:S01]  /*1e860*/  F2FP.F16.F32.PACK_AB R102, R103, R102 ;  /* 0x000000666766723e */ /* 0x000fe200000000ff */
[----:B------:R-:W-:Y:S01]  /*1e870*/  FMUL.FTZ R104, R7, R104 ;  /* 0x0000006807687220 */ /* 0x000fe20000410000 */
[----:B------:R-:W-:Y:S01]  /*1e880*/  F2FP.F16.F32.PACK_AB R8, R107, R8 ;  /* 0x000000086b08723e */ /* 0x000fe200000000ff */
[----:B------:R-:W-:Y:S01]  /*1e890*/  STS [R17], R72 ;  /* 0x0000004811007388 */ /* 0x000fe20000000800 */
[----:B------:R-:W-:Y:S01]  /*1e8a0*/  ISETP.NE.AND P2, PT, RZ, UR4, PT ;  /* 0x00000004ff007c0c */ /* 0x000fe2000bf45270 */
[----:B------:R-:W-:Y:S01]  /*1e8b0*/  FMUL.FTZ R7, R7, R105 ;  /* 0x0000006907077220 */ /* 0x000fe20000410000 */
[----:B---3--:R-:W-:Y:S01]  /*1e8c0*/  @P1 FMUL.FTZ R6, R6, 0.69314718246459960938 ;  /* 0x3f31721806061820 */ /* 0x008fe20000410000 */
[----:B------:R-:W-:Y:S01]  /*1e8d0*/  STS [R17+0x200], R74 ;  /* 0x0002004a11007388 */ /* 0x000fe20000000800 */
[----:B------:R-:W-:-:S02]  /*1e8e0*/  MOV R16, 0x7f800000 ;  /* 0x7f80000000107802 */ /* 0x000fc40000000f00 */
[----:B------:R-:W-:Y:S01]  /*1e8f0*/  F2FP.F16.F32.PACK_AB R7, R7, R104 ;  /* 0x000000680707723e */ /* 0x000fe200000000ff */
        /* <DEDUP_REMOVED lines=11> */
[----:B------:R-:W-:Y:S04]  /*1e9b0*/  STS [R15+0x2200], R98 ;  /* 0x002200620f007388 */ /* 0x000fe80000000800 */
[----:B------:R-:W-:Y:S04]  /*1e9c0*/  STS [R11+0x2000], R100 ;  /* 0x002000640b007388 */ /* 0x000fe80000000800 */
[----:B------:R4:W-:Y:S04]  /*1e9d0*/  STS [R11+0x2200], R102 ;  /* 0x002200660b007388 */ /* 0x0009e80000000800 */
[----:B------:R-:W-:Y:S04]  /*1e9e0*/  STS [R17+0x2200], R8 ;  /* 0x0022000811007388 */ /* 0x000fe80000000800 */
[----:B------:R5:W-:Y:S01]  /*1e9f0*/  STS [R17+0x2000], R7 ;  /* 0x0020000711007388 */ /* 0x000be20000000800 */
[----:B---3--:R-:W-:-:S02]  /*1ea00*/  IMAD.MOV.U32 R9, RZ, RZ, 0x7f800000 ;  /* 0x7f800000ff097424 */ /* 0x008fc400078e00ff */
[----:B-1----:R-:W-:Y:S01]  /*1ea10*/  @P1 FFMA.FTZ R9, R3, R14, R6 ;  /* 0x0000000e03091223 */ /* 0x002fe20000010006 */
[----:B----4-:R-:W-:-:S04]  /*1ea20*/  @P0 FMUL.FTZ R11, R4, 0.69314718246459960938 ;  /* 0x3f317218040b0820 */ /* 0x010fc80000410000 */
[----:B--2---:R-:W-:Y:S01]  /*1ea30*/  @P0 FFMA.FTZ R16, R2, R19, R11 ;  /* 0x0000001302100223 */ /* 0x004fe2000001000b */
[----:B-----5:R-:W-:Y:S01]  /*1ea40*/  IADD3 R7, R13, -R18, RZ ;  /* 0x800000120d077210 */ /* 0x020fe20007ffe0ff */
        /* <DEDUP_REMOVED lines=10> */
.L_x_2396:
[----:B------:R-:W1:Y:S01]  /*1eaf0*/  S2R R13, SR_CTAID.Z ;  /* 0x00000000000d7919 */ /* 0x000e620000002700 */
[----:B------:R-:W1:Y:S01]  /*1eb00*/  LDC R3, c[0x0][0x270] ;  /* 0x00009c00ff037b82 */ /* 0x000e620000000800 */
[----:B------:R-:W1:Y:S07]  /*1eb10*/  S2R R14, SR_CTAID.Y ;  /* 0x00000000000e7919 */ /* 0x000e6e0000002600 */
[----:B------:R-:W2:Y:S01]  /*1eb20*/  LDC R2, c[0x0][0x2c4] ;  /* 0x0000b100ff027b82 */ /* 0x000ea20000000800 */
[----:B-1----:R-:W-:-:S04]  /*1eb30*/  IMAD R3, R14, R3, R13 ;  /* 0x000000030e037224 */ /* 0x002fc800078e020d */
[----:B--2---:R-:W-:-:S03]  /*1eb40*/  IMAD R2, R3, R2, RZ ;  /* 0x0000000203027224 */ /* 0x004fc600078e02ff */
.L_x_2397:
        /* <DEDUP_REMOVED lines=21> */
.L_x_2399:
[----:B------:R-:W-:Y:S05]  /*1eca0*/  BSYNC B0 ;  /* 0x0000000000007941 */ /* 0x000fea0003800000 */
.L_x_2398:
[----:B------:R-:W2:Y:S01]  /*1ecb0*/  S2UR UR8, SR_CTAID.X ;  /* 0x00000000000879c3 */ /* 0x000ea20000002500 */
[----:B------:R-:W-:Y:S01]  /*1ecc0*/  SHF.R.S32.HI R7, RZ, 0x1f, R14 ;  /* 0x0000001fff077819 */ /* 0x000fe2000001140e */
[----:B-1----:R1:W3:Y:S01]  /*1ecd0*/  LDS.128 R16, [R166+0x800] ;  /* 0x00080000a6107984 */ /* 0x0022e20000000c00 */
[----:B------:R-:W-:Y:S01]  /*1ece0*/  SHF.L.U32 R6, R12, 0x3, RZ ;  /* 0x000000030c067819 */ /* 0x000fe200000006ff */
[----:B------:R-:W-:Y:S01]  /*1ecf0*/  BSSY B0, `(.L_x_2400) ;  /* 0x0000032000007945 */ /* 0x000fe20003800000 */
[----:B------:R-:W-:Y:S01]  /*1ed00*/  ISETP.NE.AND P0, PT, R155, -0x1, PT ;  /* 0xffffffff9b00780c */ /* 0x000fe20003f05270 */
[----:B------:R1:W4:Y:S02]  /*1ed10*/  LDS.128 R8, [R166+0x1800] ;  /* 0x00180000a6087984 */ /* 0x0003240000000c00 */
[----:B------:R-:W5:Y:S02]  /*1ed20*/  LDC.64 R2, c[0x0][0x290] ;  /* 0x0000a400ff027b82 */ /* 0x000f640000000a00 */
[----:B------:R1:W1:Y:S06]  /*1ed30*/  LDS.128 R24, [R166] ;  /* 0x00000000a6187984 */ /* 0x00026c0000000c00 */
[----:B------:R-:W3:Y:S01]  /*1ed40*/  LDC.64 R4, c[0x0][0x298] ;  /* 0x0000a600ff047b82 */ /* 0x000ee20000000a00 */
[----:B--2---:R-:W-:-:S04]  /*1ed50*/  USHF.L.U32 UR8, UR8, 0x6, URZ ;  /* 0x0000000608087899 */ /* 0x004fc8000800063f */
[----:B------:R-:W-:Y:S01]  /*1ed60*/  USHF.R.S32.HI UR4, URZ, 0x1f, UR8 ;  /* 0x0000001f3f047899 */ /* 0x000fe20008011408 */
[----:B-----5:R-:W-:Y:S01]  /*1ed70*/  IMAD R12, R7, R2, RZ ;  /* 0x00000002070c7224 */ /* 0x020fe200078e02ff */
[----:B------:R-:W-:-:S03]  /*1ed80*/  SHF.R.S32.HI R7, RZ, 0x1f, R6 ;  /* 0x0000001fff077819 */ /* 0x000fc60000011406 */
        /* <DEDUP_REMOVED lines=10> */
[----:B------:R-:W-:Y:S02]  /*1ee30*/  SHF.R.S32.HI R3, RZ, 0x1f, R13 ;  /* 0x0000001fff037819 */ /* 0x000fe4000001140d */
[----:B------:R-:W-:Y:S01]  /*1ee40*/  IADD3 R28, P0, R12, R20, RZ ;  /* 0x000000140c1c7210 */ /* 0x000fe20007f1e0ff */
[----:B------:R-:W-:Y:S01]  /*1ee50*/  VIADD R12, R0, 0x20 ;  /* 0x00000020000c7836 */ /* 0x000fe20000000000 */
[----:B------:R-:W-:Y:S02]  /*1ee60*/  IADD3 R15, R154, -UR8, RZ ;  /* 0x800000089a0f7c10 */ /* 0x000fe4000fffe0ff */
[----:B------:R-:W-:Y:S01]  /*1ee70*/  IADD3.X R29, R155, R21, R2, P0, !PT ;  /* 0x000000159b1d7210 */ /* 0x000fe200007fe402 */
[----:B------:R-:W-:Y:S01]  /*1ee80*/  IMAD R2, R3, UR4, RZ ;  /* 0x0000000403027c24 */ /* 0x000fe2000f8e02ff */
[-C--:B------:R-:W-:Y:S01]  /*1ee90*/  ISETP.GE.AND P4, PT, R12, R15.reuse, PT ;  /* 0x0000000f0c00720c */ /* 0x080fe20003f86270 */
[----:B------:R2:W3:Y:S01]  /*1eea0*/  LDS.128 R20, [R166+0x1000] ;  /* 0x00100000a6147984 */ /* 0x0004e20000000c00 */
[----:B------:R-:W-:Y:S01]  /*1eeb0*/  ISETP.GE.AND P0, PT, R0, R15, PT ;  /* 0x0000000f0000720c */ /* 0x000fe20003f06270 */
[C---:B------:R-:W-:Y:S01]  /*1eec0*/  IMAD R2, R13.reuse, UR5, R2 ;  /* 0x000000050d027c24 */ /* 0x040fe2000f8e0202 */
[----:B------:R-:W-:Y:S01]  /*1eed0*/  SHF.R.S32.HI R3, RZ, 0x1f, R0 ;  /* 0x0000001fff037819 */ /* 0x000fe20000011400 */
[----:B------:R-:W-:-:S02]  /*1eee0*/  IMAD.WIDE.U32 R28, R13, UR4, R28 ;  /* 0x000000040d1c7c25 */ /* 0x000fc4000f8e001c */
[----:B------:R2:W1:Y:S02]  /*1eef0*/  LDS.128 R12, [R166+0x2000] ;  /* 0x00200000a60c7984 */ /* 0x0004640000000c00 */
[----:B------:R-:W-:-:S06]  /*1ef00*/  IMAD.IADD R31, R2, 0x1, R29 ;  /* 0x00000001021f7824 */ /* 0x000fcc00078e021d */
[----:B----4-:R-:W-:Y:S05]  /*1ef10*/  @P0 BRA `(.L_x_2401) ;  /* 0x00000000003c0947 */ /* 0x010fea0003800000 */
        /* <DEDUP_REMOVED lines=15> */
.L_x_2401:
[----:B------:R-:W-:Y:S05]  /*1f010*/  BSYNC B0 ;  /* 0x0000000000007941 */ /* 0x000fea0003800000 */
.L_x_2400:
[----:B-12---:R-:W1:Y:S01]  /*1f020*/  LDS.128 R164, [R166+0x2800] ;  /* 0x00280000a6a47984 */ /* 0x006e620000000c00 */
[----:B------:R-:W-:Y:S05]  /*1f030*/  @P4 EXIT ;  /* 0x000000000000494d */ /* 0x000fea0003800000 */
[----:B------:R-:W-:Y:S01]  /*1f040*/  IADD3 R0, P0, R0, 0x20, RZ ;  /* 0x0000002000007810 */ /* 0x000fe20007f1e0ff */
[----:B----4-:R-:W-:Y:S01]  /*1f050*/  IMAD.MOV.U32 R12, RZ, RZ, R28 ;  /* 0x000000ffff0c7224 */ /* 0x010fe200078e001c */
[----:B------:R-:W-:Y:S01]  /*1f060*/  MOV R13, R31 ;  /* 0x0000001f000d7202 */ /* 0x000fe20000000f00 */
[----:B------:R-:W-:Y:S01]  /*1f070*/  ULDC UR8, c[0x0][0x2d0] ;  /* 0x0000b40000087ab9 */ /* 0x000fe20000000800 */
[----:B------:R-:W-:Y:S01]  /*1f080*/  ULDC.64 UR4, c[0x0][0x280] ;  /* 0x0000a00000047ab9 */ /* 0x000fe20000000a00 */
[----:B------:R-:W-:Y:S01]  /*1f090*/  IMAD.X R3, RZ, RZ, R3, P0 ;  /* 0x000000ffff037224 */ /* 0x000fe200000e0603 */
[----:B------:R-:W-:Y:S01]  /*1f0a0*/  ISETP.GE.AND P2, PT, R6, UR8, PT ;  /* 0x0000000806007c0c */ /* 0x000fe2000bf46270 */
[-C--:B------:R-:W-:Y:S01]  /*1f0b0*/  IMAD.WIDE.U32 R12, R0, R4.reuse, R12 ;  /* 0x00000004000c7225 */ /* 0x080fe200078e000c */
[----:B------:R-:W-:Y:S02]  /*1f0c0*/  ISETP.GE.AND P1, PT, R117, UR8, PT ;  /* 0x0000000875007c0c */ /* 0x000fe4000bf26270 */
[----:B------:R-:W-:Y:S01]  /*1f0d0*/  ISETP.GE.AND P0, PT, R116, UR8, PT ;  /* 0x0000000874007c0c */ /* 0x000fe2000bf06270 */
[----:B------:R-:W-:Y:S01]  /*1f0e0*/  IMAD R2, R3, R4, RZ ;  /* 0x0000000403027224 */ /* 0x000fe200078e02ff */
[----:B------:R-:W-:-:S03]  /*1f0f0*/  LEA R4, P3, R12, UR4, 0x1 ;  /* 0x000000040c047c11 */ /* 0x000fc6000f8608ff */
[----:B------:R-:W-:-:S04]  /*1f100*/  IMAD R2, R0, R5, R2 ;  /* 0x0000000500027224 */ /* 0x000fc800078e0202 */
[----:B------:R-:W-:-:S05]  /*1f110*/  IMAD.IADD R2, R2, 0x1, R13 ;  /* 0x0000000102027824 */ /* 0x000fca00078e020d */
[----:B------:R-:W-:-:S05]  /*1f120*/  LEA.HI.X R5, R12, UR5, R2, 0x1, P3 ;  /* 0x000000050c057c11 */ /* 0x000fca00098f0c02 */
[----:B------:R2:W-:Y:S04]  /*1f130*/  @!P2 STG.E.128 desc[UR6][R4.64], R16 ;  /* 0x000000100400a986 */ /* 0x0005e8000c101d06 */
[----:B------:R2:W-:Y:S01]  /*1f140*/  @!P1 STG.E.128 desc[UR6][R4.64+0x40], R8 ;  /* 0x0000400804009986 */ /* 0x0005e2000c101d06 */
[----:B------:R-:W-:Y:S05]  /*1f150*/  @P0 EXIT ;  /* 0x000000000000094d */ /* 0x000fea0003800000 */
[----:B-1----:R-:W-:Y:S01]  /*1f160*/  STG.E.128 desc[UR6][R4.64+0x80], R164 ;  /* 0x000080a404007986 */ /* 0x002fe2000c101d06 */
[----:B------:R-:W-:Y:S05]  /*1f170*/  EXIT ;  /* 0x000000000000794d */ /* 0x000fea0003800000 */
.L_x_2402:
        /* <DEDUP_REMOVED lines=16> */
.L_x_6254:


//--------------------- .text._ZN5flash24flash_fwd_splitkv_kernelI23Flash_fwd_kernel_traitsILi96ELi64ELi128ELi4ELb0ELb0EN7cutlass6half_tE19Flash_kernel_traitsILi96ELi64ELi128ELi4ES3_EELb1ELb0ELb1ELb0ELb0ELb1ELb0ELb1EEEvNS_16Flash_fwd_paramsE --------------------------
	.section	.text._ZN5flash24flash_fwd_splitkv_kernelI23Flash_fwd_kernel_traitsILi96ELi64ELi128ELi4ELb0ELb0EN7cutlass6half_tE19Flash_kernel_traitsILi96ELi64ELi128ELi4ES3_EELb1ELb0ELb1ELb0ELb0ELb1ELb0ELb1EEEvNS_16Flash_fwd_paramsE,"ax",@progbits
	.align	128
        .global         _ZN5flash24flash_fwd_splitkv_kernelI23Flash_fwd_kernel_traitsILi96ELi64ELi128ELi4ELb0ELb0EN7cutlass6half_tE19Flash_kernel_traitsILi96ELi64ELi128ELi4ES3_EELb1ELb0ELb1ELb0ELb0ELb1ELb0ELb1EEEvNS_16Flash_fwd_paramsE
        .type           _ZN5flash24flash_fwd_splitkv_kernelI23Flash_fwd_kernel_traitsILi96ELi64ELi128ELi4ELb0ELb0EN7cutlass6half_tE19Flash_kernel_traitsILi96ELi64ELi128ELi4ES3_EELb1ELb0ELb1ELb0ELb0ELb1ELb0ELb1EEEvNS_16Flash_fwd_paramsE,@function
        .size           _ZN5flash24flash_fwd_splitkv_kernelI23Flash_fwd_kernel_traitsILi96ELi64ELi128ELi4ELb0ELb0EN7cutlass6half_tE19Flash_kernel_traitsILi96ELi64ELi128ELi4ES3_EELb1ELb0ELb1ELb0ELb0ELb1ELb0ELb1EEEvNS_16Flash_fwd_paramsE,(.L_x_6255 - _ZN5flash24flash_fwd_splitkv_kernelI23Flash_fwd_kernel_traitsILi96ELi64ELi128ELi4ELb0ELb0EN7cutlass6half_tE19Flash_kernel_traitsILi96ELi64ELi128ELi4ES3_EELb1ELb0ELb1ELb0ELb0ELb1ELb0ELb1EEEvNS_16Flash_fwd_paramsE)
        .other          _ZN5flash24flash_fwd_splitkv_kernelI23Flash_fwd_kernel_traitsILi96ELi64ELi128ELi4ELb0ELb0EN7cutlass6half_tE19Flash_kernel_traitsILi96ELi64ELi128ELi4ES3_EELb1ELb0ELb1ELb0ELb0ELb1ELb0ELb1EEEvNS_16Flash_fwd_paramsE,@"STO_CUDA_ENTRY STV_DEFAULT"
_ZN5flash24flash_fwd_splitkv_kernelI23Flash_fwd_kernel_traitsILi96ELi64ELi128ELi4ELb0ELb0EN7cutlass6half_tE19Flash_kernel_traitsILi96ELi64ELi128ELi4ES3_EELb1ELb0ELb1ELb0ELb0ELb1ELb0ELb1EEEvNS_16Flash_fwd_paramsE:
.text._ZN5flash24flash_fwd_splitkv_kernelI23Flash_fwd_kernel_traitsILi96ELi64ELi128ELi4ELb0ELb0EN7cutlass6half_tE19Flash_kernel_traitsILi96ELi64ELi128ELi4ES3_EELb1ELb0ELb1ELb0ELb0ELb1ELb0ELb1EEEvNS_16Flash_fwd_paramsE:
        /* <DEDUP_REMOVED lines=40> */
.L_x_2403:
[----:B------:R-:W1:Y:S02]  /*0280*/  LDC R8, c[0x0][0x2c8] ;  /* 0x0000b200ff087b82 */ /* 0x000e640000000800 */
.L_x_2404:
        /* <DEDUP_REMOVED lines=97> */
.L_x_2407:
[----:B------:R-:W-:Y:S05]  /*08a0*/  BSYNC B0 ;  /* 0x0000000000007941 */ /* 0x000fea0003800000 */
.L_x_2406:
        /* <DEDUP_REMOVED lines=20> */
.L_x_2409:
[----:B------:R-:W-:Y:S05]  /*09f0*/  BSYNC B0 ;  /* 0x0000000000007941 */ /* 0x000fea0003800000 */
.L_x_2408:
        /* <DEDUP_REMOVED lines=12> */
.L_x_2405:
        /* <DEDUP_REMOVED lines=25> */
.L_x_2410:
        /* <DEDUP_REMOVED lines=81> */
.L_x_2411:
        /* <DEDUP_REMOVED lines=48> */
.L_x_2413:
        /* <DEDUP_REMOVED lines=33> */
.L_x_2412:
        /* <DEDUP_REMOVED lines=266> */
.L_x_2507:
        /* <DEDUP_REMOVED lines=22> */
.L_x_2416:
[----:B------:R-:W-:Y:S05]  /*2870*/  BSYNC B0 ;  /* 0x0000000000007941 */ /* 0x000fea0003800000 */
.L_x_2415:
        /* <DEDUP_REMOVED lines=15> */
.L_x_2418:
[----:B------:R-:W-:Y:S05]  /*2970*/  BSYNC B0 ;  /* 0x0000000000007941 */ /* 0x000fea0003800000 */
.L_x_2417:
        /* <DEDUP_REMOVED lines=23> */
.L_x_2420:
[----:B------:R-:W-:Y:S05]  /*2af0*/  BSYNC B0 ;  /* 0x0000000000007941 */ /* 0x000fea0003800000 */
.L_x_2419:
        /* <DEDUP_REMOVED lines=21> */
.L_x_2422:
[----:B------:R-:W-:Y:S05]  /*2c50*/  BSYNC B0 ;  /* 0x0000000000007941 */ /* 0x000fea0003800000 */
.L_x_2421:
        /* <DEDUP_REMOVED lines=63> */
.L_x_2428:
[----:B------:R-:W-:Y:S05]  /*3050*/  BSYNC B0 ;  /* 0x0000000000007941 */ /* 0x000fea0003800000 */
.L_x_2427:
        /* <DEDUP_REMOVED lines=54> */
.L_x_2430:
[----:B------:R-:W-:Y:S05]  /*33c0*/  BSYNC B0 ;  /* 0x0000000000007941 */ /* 0x000fea0003800000 */
.L_x_2429:
        /* <DEDUP_REMOVED lines=53> */
.L_x_2426:
[----:B------:R-:W-:Y:S05]  /*3720*/  BSYNC B1 ;  /* 0x0000000000017941 */ /* 0x000fea0003800000 */
.L_x_2425:
        /* <DEDUP_REMOVED lines=66> */
.L_x_2434:
[----:B------:R-:W-:Y:S05]  /*3b50*/  BSYNC B0 ;  /* 0x0000000000007941 */ /* 0x000fea0003800000 */
.L_x_2433:
        /* <DEDUP_REMOVED lines=57> */
.L_x_2436:
[----:B------:R-:W-:Y:S05]  /*3ef0*/  BSYNC B0 ;  /* 0x0000000000007941 */ /* 0x000fea0003800000 */
.L_x_2435:
        /* <DEDUP_REMOVED lines=56> */
.L_x_2432:
[----:B------:R-:W-:Y:S05]  /*4280*/  BSYNC B1 ;  /* 0x0000000000017941 */ /* 0x000fea0003800000 */
.L_x_2431:
        /* <DEDUP_REMOVED lines=66> */
.L_x_2440:
[----:B------:R-:W-:Y:S05]  /*46b0*/  BSYNC B0 ;  /* 0x0000000000007941 */ /* 0x000fea0003800000 */
.L_x_2439:
        /* <DEDUP_REMOVED lines=56> */
.L_x_2442:
[----:B------:R-:W-:Y:S05]  /*4a40*/  BSYNC B0 ;  /* 0x0000000000007941 */ /* 0x000fea0003800000 */
.L_x_2441:
        /* <DEDUP_REMOVED lines=54> */
.L_x_2438:
[----:B------:R-:W-:Y:S05]  /*4db0*/  BSYNC B1 ;  /* 0x0000000000017941 */ /* 0x000fea0003800000 */
.L_x_2437:
        /* <DEDUP_REMOVED lines=74> */
.L_x_2446:
[----:B------:R-:W-:Y:S05]  /*5260*/  BSYNC B0 ;  /* 0x0000000000007941 */ /* 0x000fea0003800000 */
.L_x_2445:
        /* <DEDUP_REMOVED lines=55> */
.L_x_2448:
[----:B------:R-:W-:Y:S05]  /*55e0*/  BSYNC B0 ;  /* 0x0000000000007941 */ /* 0x000fea0003800000 */
.L_x_2447:
        /* <DEDUP_REMOVED lines=54> */
.L_x_2444:
[----:B------:R-:W-:Y:S05]  /*5950*/  BSYNC B1 ;  /* 0x0000000000017941 */ /* 0x000fea0003800000 */
.L_x_2443:
        /* <DEDUP_REMOVED lines=8> */
.L_x_2424:
        /* <DEDUP_REMOVED lines=97> */
.L_x_2455:
[----:B------:R-:W-:Y:S05]  /*5ff0*/  BSYNC B0 ;  /* 0x0000000000007941 */ /* 0x000fea0003800000 */
.L_x_2454:
[----:B------:R-:W-:Y:S05]  /*6000*/  MOV R99, R97 ;  /* 0x0000006100637202 */ /* 0x000fea0000000f00 */
[----:B-----5:R1:W-:Y:S02]  /*6010*/  STG.E.128 desc[UR6][R98.64], R32 ;  /* 0x0000002062007986 */ /* 0x0203e4000c101d06 */
.L_x_2453:
[----:B------:R-:W-:Y:S05]  /*6020*/  BSYNC B1 ;  /* 0x0000000000017941 */ /* 0x000fea0003800000 */
.L_x_2452:
        /* <DEDUP_REMOVED lines=96> */
.L_x_2459:
[----:B------:R-:W-:Y:S05]  /*6630*/  BSYNC B0 ;  /* 0x0000000000007941 */ /* 0x000fea0003800000 */
.L_x_2458:
[----:B------:R-:W-:Y:S05]  /*6640*/  MOV R99, R97 ;  /* 0x0000006100637202 */ /* 0x000fea0000000f00 */
[----:B-----5:R1:W-:Y:S02]  /*6650*/  STG.E.128 desc[UR6][R98.64+0x40], R32 ;  /* 0x0000402062007986 */ /* 0x0203e4000c101d06 */
.L_x_2457:
[----:B------:R-:W-:Y:S05]  /*6660*/  BSYNC B1 ;  /* 0x0000000000017941 */ /* 0x000fea0003800000 */
.L_x_2456:
        /* <DEDUP_REMOVED lines=95> */
.L_x_2461:
[----:B------:R-:W-:Y:S05]  /*6c60*/  BSYNC B0 ;  /* 0x0000000000007941 */ /* 0x000fea0003800000 */
.L_x_2460:
[----:B------:R-:W-:Y:S05]  /*6c70*/  MOV R99, R97 ;  /* 0x0000006100637202 */ /* 0x000fea0000000f00 */
[----:B-----5:R1:W-:Y:S02]  /*6c80*/  STG.E.128 desc[UR6][R98.64+0x80], R32 ;  /* 0x0000802062007986 */ /* 0x0203e4000c101d06 */
.L_x_2451:
[----:B------:R-:W-:Y:S05]  /*6c90*/  BSYNC B2 ;  /* 0x0000000000027941 */ /* 0x000fea0003800000 */
.L_x_2450:
        /* <DEDUP_REMOVED lines=100> */
.L_x_2467:
[----:B------:R-:W-:Y:S05]  /*72e0*/  BSYNC B0 ;  /* 0x0000000000007941 */ /* 0x000fea0003800000 */
.L_x_2466:
[C---:B----4-:R-:W-:Y:S04]  /*72f0*/  LEA R2, P0, R145.reuse, R98, 0x1 ;  /* 0x0000006291027211 */ /* 0x050fe800078008ff */
[----:B------:R-:W-:Y:S05]  /*7300*/  LEA.HI.X R3, R145, R97, R144, 0x1, P0 ;  /* 0x0000006191037211 */ /* 0x000fea00000f0c90 */
[----:B-----5:R4:W-:Y:S04]  /*7310*/  STG.E.128 desc[UR6][R2.64], R32 ;  /* 0x0000002002007986 */ /* 0x0209e8000c101d06 */
.L_x_2465:
[----:B------:R-:W-:Y:S05]  /*7320*/  BSYNC B1 ;  /* 0x0000000000017941 */ /* 0x000fea0003800000 */
.L_x_2464:
        /* <DEDUP_REMOVED lines=97> */
.L_x_2471:
[----:B------:R-:W-:Y:S05]  /*7940*/  BSYNC B0 ;  /* 0x0000000000007941 */ /* 0x000fea0003800000 */
.L_x_2470:
[C---:B------:R-:W-:Y:S04]  /*7950*/  LEA R2, P0, R74.reuse, R98, 0x1 ;  /* 0x000000624a027211 */ /* 0x040fe800078008ff */
[----:B------:R-:W-:Y:S05]  /*7960*/  LEA.HI.X R3, R74, R97, R75, 0x1, P0 ;  /* 0x000000614a037211 */ /* 0x000fea00000f0c4b */
[----:B-----5:R4:W-:Y:S04]  /*7970*/  STG.E.128 desc[UR6][R2.64], R32 ;  /* 0x0000002002007986 */ /* 0x0209e8000c101d06 */
.L_x_2469:
[----:B------:R-:W-:Y:S05]  /*7980*/  BSYNC B1 ;  /* 0x0000000000017941 */ /* 0x000fea0003800000 */
.L_x_2468:
        /* <DEDUP_REMOVED lines=96> */
.L_x_2473:
[----:B------:R-:W-:Y:S05]  /*7f90*/  BSYNC B0 ;  /* 0x0000000000007941 */ /* 0x000fea0003800000 */
.L_x_2472:
[C---:B------:R-:W-:Y:S04]  /*7fa0*/  LEA R2, P0, R82.reuse, R98, 0x1 ;  /* 0x0000006252027211 */ /* 0x040fe800078008ff */
[----:B------:R-:W-:Y:S05]  /*7fb0*/  LEA.HI.X R3, R82, R97, R83, 0x1, P0 ;  /* 0x0000006152037211 */ /* 0x000fea00000f0c53 */
[----:B-----5:R4:W-:Y:S04]  /*7fc0*/  STG.E.128 desc[UR6][R2.64], R32 ;  /* 0x0000002002007986 */ /* 0x0209e8000c101d06 */
.L_x_2463:
[----:B------:R-:W-:Y:S05]  /*7fd0*/  BSYNC B2 ;  /* 0x0000000000027941 */ /* 0x000fea0003800000 */
.L_x_2462:
        /* <DEDUP_REMOVED lines=100> */
.L_x_2479:
[----:B------:R-:W-:Y:S05]  /*8620*/  BSYNC B0 ;  /* 0x0000000000007941 */ /* 0x000fea0003800000 */
.L_x_2478:
[C---:B------:R-:W-:Y:S04]  /*8630*/  LEA R2, P0, R176.reuse, R98, 0x1 ;  /* 0x00000062b0027211 */ /* 0x040fe800078008ff */
[----:B------:R-:W-:Y:S05]  /*8640*/  LEA.HI.X R3, R176, R97, R68, 0x1, P0 ;  /* 0x00000061b0037211 */ /* 0x000fea00000f0c44 */
[----:B-----5:R4:W-:Y:S04]  /*8650*/  STG.E.128 desc[UR6][R2.64], R32 ;  /* 0x0000002002007986 */ /* 0x0209e8000c101d06 */
.L_x_2477:
[----:B------:R-:W-:Y:S05]  /*8660*/  BSYNC B1 ;  /* 0x0000000000017941 */ /* 0x000fea0003800000 */
.L_x_2476:
        /* <DEDUP_REMOVED lines=97> */
.L_x_2483:
[----:B------:R-:W-:Y:S05]  /*8c80*/  BSYNC B0 ;  /* 0x0000000000007941 */ /* 0x000fea0003800000 */
.L_x_2482:
[C---:B------:R-:W-:Y:S04]  /*8c90*/  LEA R2, P0, R76.reuse, R98, 0x1 ;  /* 0x000000624c027211 */ /* 0x040fe800078008ff */
[----:B------:R-:W-:Y:S05]  /*8ca0*/  LEA.HI.X R3, R76, R97, R77, 0x1, P0 ;  /* 0x000000614c037211 */ /* 0x000fea00000f0c4d */
[----:B-----5:R4:W-:Y:S04]  /*8cb0*/  STG.E.128 desc[UR6][R2.64], R32 ;  /* 0x0000002002007986 */ /* 0x0209e8000c101d06 */
.L_x_2481:
[----:B------:R-:W-:Y:S05]  /*8cc0*/  BSYNC B1 ;  /* 0x0000000000017941 */ /* 0x000fea0003800000 */
.L_x_2480:
        /* <DEDUP_REMOVED lines=97> */
.L_x_2485:
[----:B------:R-:W-:Y:S05]  /*92e0*/  BSYNC B0 ;  /* 0x0000000000007941 */ /* 0x000fea0003800000 */
.L_x_2484:
[----:B------:R-:W-:Y:S05]  /*92f0*/  LEA.HI.X R185, R84, R97, R85, 0x1, P2 ;  /* 0x0000006154b97211 */ /* 0x000fea00010f0c55 */
[----:B-----5:R4:W-:Y:S02]  /*9300*/  STG.E.128 desc[UR6][R184.64], R32 ;  /* 0x00000020b8007986 */ /* 0x0209e4000c101d06 */
.L_x_2475:
[----:B------:R-:W-:Y:S05]  /*9310*/  BSYNC B2 ;  /* 0x0000000000027941 */ /* 0x000fea0003800000 */
.L_x_2474:
        /* <DEDUP_REMOVED lines=104> */
.L_x_2491:
[----:B------:R-:W-:Y:S05]  /*99a0*/  BSYNC B0 ;  /* 0x0000000000007941 */ /* 0x000fea0003800000 */
.L_x_2490:
[----:B------:R-:W2:Y:S01]  /*99b0*/  LDC.64 R2, c[0x0][0x248] ;  /* 0x00009200ff027b82 */ /* 0x000ea20000000a00 */
[----:B------:R-:W-:Y:S03]  /*99c0*/  MOV R99, R97 ;  /* 0x0000006100637202 */ /* 0x000fe60000000f00 */
[----:B--23--:R-:W-:Y:S04]  /*99d0*/  IMAD.WIDE.U32 R4, R2, 0xc0, R98 ;  /* 0x000000c002047825 */ /* 0x00cfe800078e0062 */
[----:B------:R-:W-:Y:S05]  /*99e0*/  IMAD R3, R3, 0xc0, RZ ;  /* 0x000000c003037824 */ /* 0x000fea00078e02ff */
[----:B------:R-:W-:Y:S05]  /*99f0*/  IADD3 R5, R5, R3, RZ ;  /* 0x0000000305057210 */ /* 0x000fea0007ffe0ff */
[----:B-----5:R2:W-:Y:S02]  /*9a00*/  STG.E.128 desc[UR6][R4.64], R32 ;  /* 0x0000002004007986 */ /* 0x0205e4000c101d06 */
.L_x_2489:
[----:B------:R-:W-:Y:S05]  /*9a10*/  BSYNC B1 ;  /* 0x0000000000017941 */ /* 0x000fea0003800000 */
.L_x_2488:
        /* <DEDUP_REMOVED lines=97> */
.L_x_2495:
[----:B------:R-:W-:Y:S05]  /*a030*/  BSYNC B0 ;  /* 0x0000000000007941 */ /* 0x000fea0003800000 */
.L_x_2494:
[C---:B------:R-:W-:Y:S04]  /*a040*/  LEA R2, P0, R89.reuse, R98, 0x1 ;  /* 0x0000006259027211 */ /* 0x040fe800078008ff */
[----:B------:R-:W-:Y:S05]  /*a050*/  LEA.HI.X R3, R89, R97, R88, 0x1, P0 ;  /* 0x0000006159037211 */ /* 0x000fea00000f0c58 */
[----:B-----5:R2:W-:Y:S04]  /*a060*/  STG.E.128 desc[UR6][R2.64], R32 ;  /* 0x0000002002007986 */ /* 0x0205e8000c101d06 */
.L_x_2493:
[----:B------:R-:W-:Y:S05]  /*a070*/  BSYNC B1 ;  /* 0x0000000000017941 */ /* 0x000fea0003800000 */
.L_x_2492:
        /* <DEDUP_REMOVED lines=97> */
.L_x_2497:
[----:B------:R-:W-:Y:S05]  /*a690*/  BSYNC B0 ;  /* 0x0000000000007941 */ /* 0x000fea0003800000 */
.L_x_2496:
[----:B------:R-:W-:Y:S05]  /*a6a0*/  LEA.HI.X R179, R93, R97, R92, 0x1, P3 ;  /* 0x000000615db37211 */ /* 0x000fea00018f0c5c */
[----:B-----5:R2:W-:Y:S02]  /*a6b0*/  STG.E.128 desc[UR6][R178.64], R32 ;  /* 0x00000020b2007986 */ /* 0x0205e4000c101d06 */
.L_x_2487:
[----:B------:R-:W-:Y:S05]  /*a6c0*/  BSYNC B2 ;  /* 0x0000000000027941 */ /* 0x000fea0003800000 */
.L_x_2486:
        /* <DEDUP_REMOVED lines=8> */
.L_x_2423:
        /* <DEDUP_REMOVED lines=17> */
.L_x_2499:
[----:B------:R-:W-:Y:S05]  /*a860*/  BSYNC B0 ;  /* 0x0000000000007941 */ /* 0x000fea0003800000 */
.L_x_2498:
        /* <DEDUP_REMOVED lines=24> */
.L_x_2501:
[----:B------:R-:W-:Y:S05]  /*a9f0*/  BSYNC B0 ;  /* 0x0000000000007941 */ /* 0x000fea0003800000 */
.L_x_2500:
        /* <DEDUP_REMOVED lines=23> */
.L_x_2503:
[----:B------:R-:W-:Y:S05]  /*ab70*/  BSYNC B0 ;  /* 0x0000000000007941 */ /* 0x000fea0003800000 */
.L_x_2502:
        /* <DEDUP_REMOVED lines=30> */
.L_x_2504:
[----:B------:R-:W-:Y:S05]  /*ad60*/  BSYNC B0 ;  /* 0x0000000000007941 */ /* 0x000fea0003800000 */
.L_x_2449:
        /* <DEDUP_REMOVED lines=82> */
.L_x_2505:
        /* <DEDUP_REMOVED lines=9> */
.L_x_2506:
[----:B------:R-:W-:Y:S04]  /*b320*/  IADD3 R9, R9, -0x1, RZ ;  /* 0xffffffff09097810 */ /* 0x000fe80007ffe0ff */
[----:B------:R-:W-:Y:S11]  /*b330*/  ISETP.GT.AND P0, PT, R9, R60, PT ;  /* 0x0000003c0900720c */ /* 0x000ff60003f04270 */
[----:B------:R-:W-:Y:S02]  /*b340*/  @!UPT UIADD3 URZ, URZ, URZ, URZ ;  /* 0x0000003f3f3ff290 */ /* 0x000fe4000fffe03f */
[----:B------:R-:W-:Y:S05]  /*b350*/  @P0 BRA `(.L_x_2507) ;  /* 0xffffff7000ec0947 */ /* 0x000fea000383ffff */
.L_x_2414:
        /* <DEDUP_REMOVED lines=98> */
.L_x_2516:
[----:B------:R-:W-:Y:S05]  /*b980*/  BSYNC B0 ;  /* 0x0000000000007941 */ /* 0x000fea0003800000 */
.L_x_2515:
[----:B-----5:R3:W-:Y:S02]  /*b990*/  STS.128 [R155], R8 ;  /* 0x000000089b007388 */ /* 0x0207e40000000c00 */
.L_x_2514:
[----:B------:R-:W-:Y:S05]  /*b9a0*/  BSYNC B1 ;  /* 0x0000000000017941 */ /* 0x000fea0003800000 */
.L_x_2513:
        /* <DEDUP_REMOVED lines=48> */
.L_x_2520:
[----:B------:R-:W-:Y:S05]  /*bcb0*/  BSYNC B0 ;  /* 0x0000000000007941 */ /* 0x000fea0003800000 */
.L_x_2519:
[----:B-----5:R1:W-:Y:S02]  /*bcc0*/  STS.128 [R155+0x1000], R8 ;  /* 0x001000089b007388 */ /* 0x0203e40000000c00 */
.L_x_2518:
[----:B------:R-:W-:Y:S05]  /*bcd0*/  BSYNC B1 ;  /* 0x0000000000017941 */ /* 0x000fea0003800000 */
.L_x_2517:
        /* <DEDUP_REMOVED lines=46> */
.L_x_2522:
[----:B------:R-:W-:Y:S05]  /*bfc0*/  BSYNC B0 ;  /* 0x0000000000007941 */ /* 0x000fea0003800000 */
.L_x_2521:
[----:B-----5:R3:W-:Y:S02]  /*bfd0*/  STS.128 [R155+0x2000], R8 ;  /* 0x002000089b007388 */ /* 0x0207e40000000c00 */
.L_x_2512:
[----:B------:R-:W-:Y:S05]  /*bfe0*/  BSYNC B2 ;  /* 0x0000000000027941 */ /* 0x000fea0003800000 */
.L_x_2511:
        /* <DEDUP_REMOVED lines=64> */
.L_x_2527:
[----:B------:R-:W-:Y:S05]  /*c3f0*/  BSYNC B0 ;  /* 0x0000000000007941 */ /* 0x000fea0003800000 */
.L_x_2526:
[----:B-----5:R3:W-:Y:S02]  /*c400*/  STS.128 [R155+0x800], R8 ;  /* 0x000800089b007388 */ /* 0x0207e40000000c00 */
.L_x_2525:
[----:B------:R-:W-:Y:S05]  /*c410*/  BSYNC B1 ;  /* 0x0000000000017941 */ /* 0x000fea0003800000 */
.L_x_2524:
        /* <DEDUP_REMOVED lines=48> */
.L_x_2531:
[----:B------:R-:W-:Y:S05]  /*c720*/  BSYNC B0 ;  /* 0x0000000000007941 */ /* 0x000fea0003800000 */
.L_x_2530:
[----:B-----5:R3:W-:Y:S02]  /*c730*/  STS.128 [R155+0x1800], R8 ;  /* 0x001800089b007388 */ /* 0x0207e40000000c00 */
.L_x_2529:
[----:B------:R-:W-:Y:S05]  /*c740*/  BSYNC B1 ;  /* 0x0000000000017941 */ /* 0x000fea0003800000 */
.L_x_2528:
        /* <DEDUP_REMOVED lines=46> */
.L_x_2533:
[----:B------:R-:W-:Y:S05]  /*ca30*/  BSYNC B0 ;  /* 0x0000000000007941 */ /* 0x000fea0003800000 */
.L_x_2532:
[----:B-----5:R3:W-:Y:S01]  /*ca40*/  STS.128 [R155+0x2800], R8 ;  /* 0x002800089b007388 */ /* 0x0207e20000000c00 */
[----:B------:R-:W-:Y:S05]  /*ca50*/  BRA `(.L_x_2523) ;  /* 0x0000002800487947 */ /* 0x000fea0003800000 */
.L_x_2510:
        /* <DEDUP_REMOVED lines=98> */
.L_x_2539:
[----:B------:R-:W-:Y:S05]  /*d080*/  BSYNC B0 ;  /* 0x0000000000007941 */ /* 0x000fea0003800000 */
.L_x_2538:
[----:B-----5:R3:W-:Y:S02]  /*d090*/  STS.128 [R155], R16 ;  /* 0x000000109b007388 */ /* 0x0207e40000000c00 */
.L_x_2537:
[----:B------:R-:W-:Y:S05]  /*d0a0*/  BSYNC B1 ;  /* 0x0000000000017941 */ /* 0x000fea0003800000 */
.L_x_2536:
        /* <DEDUP_REMOVED lines=92> */
.L_x_2543:
[----:B------:R-:W-:Y:S05]  /*d670*/  BSYNC B0 ;  /* 0x0000000000007941 */ /* 0x000fea0003800000 */
.L_x_2542:
[----:B-----5:R1:W-:Y:S02]  /*d680*/  STS.128 [R155+0x1000], R16 ;  /* 0x001000109b007388 */ /* 0x0203e40000000c00 */
.L_x_2541:
[----:B------:R-:W-:Y:S05]  /*d690*/  BSYNC B1 ;  /* 0x0000000000017941 */ /* 0x000fea0003800000 */
.L_x_2540:
        /* <DEDUP_REMOVED lines=91> */
.L_x_2545:
[----:B------:R-:W-:Y:S05]  /*dc50*/  BSYNC B0 ;  /* 0x0000000000007941 */ /* 0x000fea0003800000 */
.L_x_2544:
[----:B-----5:R3:W-:Y:S02]  /*dc60*/  STS.128 [R155+0x2000], R16 ;  /* 0x002000109b007388 */ /* 0x0207e40000000c00 */
.L_x_2535:
[----:B------:R-:W-:Y:S05]  /*dc70*/  BSYNC B2 ;  /* 0x0000000000027941 */ /* 0x000fea0003800000 */
.L_x_2534:
        /* <DEDUP_REMOVED lines=99> */
.L_x_2549:
[----:B------:R-:W-:Y:S05]  /*e2b0*/  BSYNC B0 ;  /* 0x0000000000007941 */ /* 0x000fea0003800000 */
.L_x_2548:
[----:B-----5:R3:W-:Y:S02]  /*e2c0*/  STS.128 [R155+0x800], R16 ;  /* 0x000800109b007388 */ /* 0x0207e40000000c00 */
.L_x_2547:
[----:B------:R-:W-:Y:S05]  /*e2d0*/  BSYNC B1 ;  /* 0x0000000000017941 */ /* 0x000fea0003800000 */
.L_x_2546:
        /* <DEDUP_REMOVED lines=94> */
.L_x_2553:
[----:B------:R-:W-:Y:S05]  /*e8c0*/  BSYNC B0 ;  /* 0x0000000000007941 */ /* 0x000fea0003800000 */
.L_x_2552:
[----:B-----5:R3:W-:Y:S02]  /*e8d0*/  STS.128 [R155+0x1800], R16 ;  /* 0x001800109b007388 */ /* 0x0207e40000000c00 */
.L_x_2551:
[----:B------:R-:W-:Y:S05]  /*e8e0*/  BSYNC B1 ;  /* 0x0000000000017941 */ /* 0x000fea0003800000 */
.L_x_2550:
        /* <DEDUP_REMOVED lines=98> */
.L_x_2555:
[----:B------:R-:W-:Y:S05]  /*ef10*/  BSYNC B0 ;  /* 0x0000000000007941 */ /* 0x000fea0003800000 */
.L_x_2554:
[----:B-----5:R1:W-:Y:S01]  /*ef20*/  STS.128 [R155+0x2800], R12 ;  /* 0x0028000c9b007388 */ /* 0x0203e20000000c00 */
[----:B------:R-:W-:Y:S05]  /*ef30*/  BRA `(.L_x_2523) ;  /* 0x0000000400107947 */ /* 0x000fea0003800000 */
.L_x_2509:
        /* <DEDUP_REMOVED lines=36> */
.L_x_2557:
[----:B------:R-:W-:Y:S05]  /*f180*/  BSYNC B0 ;  /* 0x0000000000007941 */ /* 0x000fea0003800000 */
.L_x_2556:
        /* <DEDUP_REMOVED lines=31> */
.L_x_2523:
[----:B------:R-:W-:Y:S05]  /*f380*/  BSYNC B3 ;  /* 0x0000000000037941 */ /* 0x000fea0003800000 */
.L_x_2508:
        /* <DEDUP_REMOVED lines=12> */
[----:B------:R-:W-:-:S11]  /*f450*/  ISETP.NE.U32.AND P0, PT, R0, 0x1, PT ;  /* 0x000000010000780c */ /* 0x000fd60003f05070 */
[--C-:B------:R-:W-:Y:S02]  /*f460*/  @P1 IMAD.MOV.U32 R172, RZ, RZ, R166.reuse ;  /* 0x000000ffffac1224 */ /* 0x100fe400078e00a6 */
        /* <DEDUP_REMOVED lines=21> */
.L_x_2560:
[----:B------:R2:W-:Y:S02]  /*f5c0*/  STS.128 [R155+0x7000], RZ ;  /* 0x007000ff9b007388 */ /* 0x0005e40000000c00 */
.L_x_2559:
[----:B------:R-:W-:Y:S05]  /*f5d0*/  BSYNC B0 ;  /* 0x0000000000007941 */ /* 0x000fea0003800000 */
.L_x_2558:
        /* <DEDUP_REMOVED lines=31> */
.L_x_2563:
[----:B------:R4:W-:Y:S02]  /*f7d0*/  STS.128 [R155+0x7800], RZ ;  /* 0x007800ff9b007388 */ /* 0x0009e40000000c00 */
.L_x_2562:
[----:B------:R-:W-:Y:S05]  /*f7e0*/  BSYNC B0 ;  /* 0x0000000000007941 */ /* 0x000fea0003800000 */
.L_x_2561:
[----:B------:R-:W-:Y:S01]  /*f7f0*/  IADD3 R13, R170, 0x40, RZ ;  /* 0x00000040aa0d7810 */ /* 0x000fe20007ffe0ff */
[----:B------:R-:W-:Y:S03]  /*f800*/  BSSY B0, `(.L_x_2564) ;  /* 0x0000023000007945 */ /* 0x000fe60003800000 */
[----:B------:R-:W-:-:S13]  /*f810*/  ISETP.GE.AND P0, PT, R13, R10, PT ;  /* 0x0000000a0d00720c */ /* 0x000fda0003f06270 */
[----:B------:R-:W-:Y:S05]  /*f820*/  @P0 BRA `(.L_x_2565) ;  /* 0x0000000000800947 */ /* 0x000fea0003800000 */
[----:B-1-3--:R-:W1:Y:S01]  /*f830*/  LDC.64 R6, c[0x0][0x248] ;  /* 0x00009200ff067b82 */ /* 0x00ae620000000a00 */
        /* <DEDUP_REMOVED lines=30> */
.L_x_2566:
[----:B------:R3:W-:Y:S02]  /*fa20*/  STS.128 [R155+0x8000], RZ ;  /* 0x008000ff9b007388 */ /* 0x0007e40000000c00 */
.L_x_2565:
[----:B------:R-:W-:Y:S05]  /*fa30*/  BSYNC B0 ;  /* 0x0000000000007941 */ /* 0x000fea0003800000 */
.L_x_2564:
[----:B-1----:R-:W1:Y:S01]  /*fa40*/  LDC.64 R8, c[0x0][0x3c8] ;  /* 0x0000f200ff087b82 */ /* 0x002e620000000a00 */
[----:B------:R-:W-:Y:S01]  /*fa50*/  IADD3 R11, R170, 0x60, RZ ;  /* 0x00000060aa0b7810 */ /* 0x000fe20007ffe0ff */
[----:B------:R-:W-:Y:S03]  /*fa60*/  BSSY B0, `(.L_x_2567) ;  /* 0x0000023000007945 */ /* 0x000fe60003800000 */
[----:B------:R-:W-:-:S13]  /*fa70*/  ISETP.GE.AND P0, PT, R11, R10, PT ;  /* 0x0000000a0b00720c */ /* 0x000fda0003f06270 */
[----:B------:R-:W-:Y:S05]  /*fa80*/  @P0 BRA `(.L_x_2568) ;  /* 0x0000000000800947 */ /* 0x000fea0003800000 */
[----:B---3--:R-:W3:Y:S01]  /*fa90*/  LDC.64 R6, c[0x0][0x248] ;  /* 0x00009200ff067b82 */ /* 0x008ee20000000a00 */
[C---:B------:R-:W-:Y:S01]  /*faa0*/  LOP3.LUT R0, R5.reuse, 0x1, RZ, 0xc0, !PT ;  /* 0x0000000105007812 */ /* 0x040fe200078ec0ff */
[----:B------:R-:W-:Y:S01]  /*fab0*/  IMAD.MOV.U32 R164, RZ, RZ, R162 ;  /* 0x000000ffffa47224 */ /* 0x000fe200078e00a2 */
[C---:B------:R-:W-:Y:S02]  /*fac0*/  LOP3.LUT P2, RZ, R5.reuse, 0x2, RZ, 0xc0, !PT ;  /* 0x0000000205ff7812 */ /* 0x040fe4000784c0ff */
[----:B------:R-:W-:Y:S02]  /*fad0*/  ISETP.NE.U32.AND P0, PT, R0, 0x1, PT ;  /* 0x000000010000780c */ /* 0x000fe40003f05070 */
[----:B------:R-:W-:-:S11]  /*fae0*/  LOP3.LUT P1, RZ, R5, 0x4, RZ, 0xc0, !PT ;  /* 0x0000000405ff7812 */ /* 0x000fd6000782c0ff */
[----:B------:R-:W-:Y:S02]  /*faf0*/  @!P0 IMAD.MOV.U32 R172, RZ, RZ, R166 ;  /* 0x000000ffffac8224 */ /* 0x000fe400078e00a6 */
[----:B---3--:R-:W-:-:S04]  /*fb00*/  IMAD.WIDE.U32 R14, R6, 0x60, R164 ;  /* 0x00000060060e7825 */ /* 0x008fc800078e00a4 */
[----:B------:R-:W-:Y:S01]  /*fb10*/  IMAD R0, R7, 0x60, RZ ;  /* 0x0000006007007824 */ /* 0x000fe200078e02ff */
[----:B------:R-:W-:Y:S01]  /*fb20*/  @P2 LEA R16, P3, R14, UR12, 0x1 ;  /* 0x0000000c0e102c11 */ /* 0x000fe2000f8608ff */
        /* <DEDUP_REMOVED lines=22> */
.L_x_2568:
[----:B------:R-:W-:Y:S05]  /*fc90*/  BSYNC B0 ;  /* 0x0000000000007941 */ /* 0x000fea0003800000 */
.L_x_2567:
[----:B------:R-:W-:Y:S01]  /*fca0*/  ULDC.64 UR8, c[0x0][0x3d0] ;  /* 0x0000f40000087ab9 */ /* 0x000fe20000000a00 */
[----:B------:R-:W0:Y:S01]  /*fcb0*/  LDGDEPBAR ;  /* 0x00000000000079af */ /* 0x000e220000000000 */
[----:B------:R-:W-:Y:S01]  /*fcc0*/  IMAD R0, R63, UR8, RZ ;  /* 0x000000083f007c24 */ /* 0x000fe2000f8e02ff */
[----:B---3--:R-:W-:Y:S01]  /*fcd0*/  SHF.R.S32.HI R7, RZ, 0x4, R154 ;  /* 0x00000004ff077819 */ /* 0x008fe2000001149a */
        /* <DEDUP_REMOVED lines=11> */
[----:B------:R1:W3:Y:S01]  /*fd90*/  LDG.E R0, desc[UR6][R14.64] ;  /* 0x000000060e007981 */ /* 0x0002e2000c1e1900 */
[----:B------:R-:W-:Y:S01]  /*fda0*/  LEA.HI R154, R154, R7, RZ, 0x1 ;  /* 0x000000079a9a7211 */ /* 0x000fe200078f08ff */
[----:B------:R-:W-:Y:S01]  /*fdb0*/  IMAD.IADD R4, R54, 0x1, -R3 ;  /* 0x0000000136047824 */ /* 0x000fe200078e0a03 */
[----:B------:R-:W-:-:S04]  /*fdc0*/  DEPBAR.LE SB0, 0x0 ;  /* 0x000080000000791a */ /* 0x000fc80000000000 */
[----:B------:R-:W-:Y:S01]  /*fdd0*/  LEA.HI R6, R6, R143, RZ, 0x3 ;  /* 0x0000008f06067211 */ /* 0x000fe200078f18ff */
[----:B------:R-:W-:Y:S01]  /*fde0*/  IMAD.IADD R142, R143, 0x1, -R142 ;  /* 0x000000018f8e7824 */ /* 0x000fe200078e0a8e */
[----:B------:R-:W-:Y:S01]  /*fdf0*/  LOP3.LUT R154, R154, 0xfffffffe, RZ, 0xc0, !PT ;  /* 0xfffffffe9a9a7812 */ /* 0x000fe200078ec0ff */
[----:B------:R-:W-:Y:S01]  /*fe00*/  IMAD R159, R156, 0x10, R159 ;  /* 0x000000109c9f7824 */ /* 0x000fe200078e029f */
[----:B------:R-:W-:Y:S01]  /*fe10*/  ISETP.GE.AND P0, PT, R170, R10, PT ;  /* 0x0000000aaa00720c */ /* 0x000fe20003f06270 */
[----:B------:R-:W-:Y:S01]  /*fe20*/  BAR.SYNC.DEFER_BLOCKING 0x0 ;  /* 0x0000000000007b1d */ /* 0x000fe20000010000 */
[----:B------:R-:W-:Y:S01]  /*fe30*/  IMAD.SHL.U32 R6, R6, 0x20, RZ ;  /* 0x0000002006067824 */ /* 0x000fe200078e00ff */
[----:B------:R-:W-:Y:S01]  /*fe40*/  LEA.HI R8, R4, R4, RZ, 0x1 ;  /* 0x0000000404087211 */ /* 0x000fe200078f08ff */
[----:B------:R-:W-:Y:S01]  /*fe50*/  IMAD.IADD R154, R7, 0x1, -R154 ;  /* 0x00000001079a7824 */ /* 0x000fe200078e0a9a */
[----:B------:R-:W-:Y:S01]  /*fe60*/  LOP3.LUT R141, R141, 0xc0, RZ, 0xc0, !PT ;  /* 0x000000c08d8d7812 */ /* 0x000fe200078ec0ff */
[----:B------:R-:W-:Y:S01]  /*fe70*/  IMAD.SHL.U32 R157, R157, 0x8, RZ ;  /* 0x000000089d9d7824 */ /* 0x000fe200078e00ff */
[----:B------:R-:W-:Y:S01]  /*fe80*/  LOP3.LUT R7, R6, 0xffffff00, RZ, 0xc0, !PT ;  /* 0xffffff0006077812 */ /* 0x000fe200078ec0ff */
[----:B------:R-:W-:Y:S01]  /*fe90*/  IMAD.SHL.U32 R6, R154, 0x8, RZ ;  /* 0x000000089a067824 */ /* 0x000fe200078e00ff */
[----:B------:R-:W-:Y:S01]  /*fea0*/  LOP3.LUT R9, R8, 0x7fffffe, RZ, 0xc0, !PT ;  /* 0x07fffffe08097812 */ /* 0x000fe200078ec0ff */
[----:B------:R-:W-:Y:S01]  /*feb0*/  BSSY B0, `(.L_x_2569) ;  /* 0x0000041000007945 */ /* 0x000fe20003800000 */
[----:B------:R-:W-:-:S02]  /*fec0*/  SHF.R.S32.HI R3, RZ, 0x1f, R140 ;  /* 0x0000001fff037819 */ /* 0x000fc4000001148c */
[----:B------:R-:W-:Y:S01]  /*fed0*/  SHF.R.S32.HI R8, RZ, 0x1, R8 ;  /* 0x00000001ff087819 */ /* 0x000fe20000011408 */
[----:B------:R-:W-:Y:S01]  /*fee0*/  IMAD.IADD R9, R4, 0x1, -R9 ;  /* 0x0000000104097824 */ /* 0x000fe200078e0a09 */
[----:B------:R-:W-:Y:S01]  /*fef0*/  LOP3.LUT R6, R141, 0x8, R6, 0xf8, !PT ;  /* 0x000000088d067812 */ /* 0x000fe200078ef806 */
[----:B-1----:R-:W-:Y:S01]  /*ff00*/  IMAD R15, R156, 0x200, R7 ;  /* 0x000002009c0f7824 */ /* 0x002fe200078e0207 */
[----:B------:R-:W-:Y:S01]  /*ff10*/  SHF.R.U32.HI R141, RZ, 0x3, R141 ;  /* 0x00000003ff8d7819 */ /* 0x000fe2000001168d */
[C---:B------:R-:W-:Y:S01]  /*ff20*/  IMAD R4, R142.reuse, 0x20, R7 ;  /* 0x000000208e047824 */ /* 0x040fe200078e0207 */
[----:B------:R-:W-:Y:S01]  /*ff30*/  LEA.HI R3, R3, R140, RZ, 0x2 ;  /* 0x0000008c03037211 */ /* 0x000fe200078f10ff */
[----:B------:R-:W-:Y:S01]  /*ff40*/  IMAD R15, R142, 0x20, R15 ;  /* 0x000000208e0f7824 */ /* 0x000fe200078e020f */
[C---:B------:R-:W-:Y:S01]  /*ff50*/  LOP3.LUT P2, RZ, R8.reuse, 0x2, RZ, 0xc0, !PT ;  /* 0x0000000208ff7812 */ /* 0x040fe2000784c0ff */
[----:B------:R-:W-:Y:S01]  /*ff60*/  IMAD.SHL.U32 R8, R8, 0x40, RZ ;  /* 0x0000004008087824 */ /* 0x000fe200078e00ff */
[----:B------:R-:W-:Y:S01]  /*ff70*/  LOP3.LUT R6, R6, R141, RZ, 0x3c, !PT ;  /* 0x0000008d06067212 */ /* 0x000fe200078e3cff */
[----:B------:R-:W-:Y:S01]  /*ff80*/  IMAD R9, R154, 0x8, R9 ;  /* 0x000000089a097824 */ /* 0x000fe200078e0209 */
[----:B------:R1:W-:Y:S01]  /*ff90*/  @P0 STS [R155+0x9000], RZ ;  /* 0x009000ff9b000388 */ /* 0x0003e20000000800 */
[----:B------:R-:W3:Y:S01]  /*ffa0*/  MUFU.RCP R7, UR5 ;  /* 0x0000000500077d08 */ /* 0x000ee20008001000 */
[----:B------:R-:W-:Y:S01]  /*ffb0*/  SHF.R.S32.HI R154, RZ, 0x2, R3 ;  /* 0x00000002ff9a7819 */ /* 0x000fe20000011403 */
[----:B------:R-:W-:Y:S01]  /*ffc0*/  IMAD.IADD R143, R6, 0x1, R15 ;  /* 0x00000001068f7824 */ /* 0x000fe200078e020f */
[----:B------:R1:W-:Y:S01]  /*ffd0*/  @P0 STS [R155+0x9004], RZ ;  /* 0x009004ff9b000388 */ /* 0x0003e20000000800 */
[----:B------:R-:W-:Y:S01]  /*ffe0*/  LOP3.LUT R8, R8, 0xc0, RZ, 0xc0, !PT ;  /* 0x000000c008087812 */ /* 0x000fe200078ec0ff */
[----:B------:R-:W-:Y:S01]  /*fff0*/  IMAD.IADD R4, R6, 0x1, R4 ;  /* 0x0000000106047824 */ /* 0x000fe200078e0204 */
[----:B------:R-:W-:Y:S01]  /*10000*/  IADD3 R6, R159, 0x1, R154 ;  /* 0x000000019f067810 */ /* 0x000fe20007ffe09a */
[----:B------:R1:W-:Y:S01]  /*10010*/  @P0 STS.64 [R155+0x9008], RZ ;  /* 0x009008ff9b000388 */ /* 0x0003e20000000a00 */
[----:B------:R-:W-:Y:S01]  /*10020*/  LOP3.LUT R157, R8, 0x8, R157, 0xf8, !PT ;  /* 0x00000008089d7812 */ /* 0x000fe200078ef89d */
[----:B------:R-:W-:Y:S01]  /*10030*/  IMAD.SHL.U32 R156, R54, 0x2, RZ ;  /* 0x00000002369c7824 */ /* 0x000fe200078e00ff */
[----:B------:R-:W-:Y:S01]  /*10040*/  SHF.R.U32.HI R8, RZ, 0x3, R8 ;  /* 0x00000003ff087819 */ /* 0x000fe20000011608 */
[----:B------:R1:W-:Y:S01]  /*10050*/  @P0 STS.128 [R155+0xb000], RZ ;  /* 0x00b000ff9b000388 */ /* 0x0003e20000000c00 */
[----:B------:R-:W-:Y:S01]  /*10060*/  IADD3 R6, R53, R6, -R148 ;  /* 0x0000000635067210 */ /* 0x000fe20007ffe894 */
[----:B------:R-:W-:Y:S01]  /*10070*/  IMAD.MOV.U32 R3, RZ, RZ, 0x10 ;  /* 0x00000010ff037424 */ /* 0x000fe200078e00ff */
[----:B------:R-:W-:Y:S01]  /*10080*/  LOP3.LUT R8, R157, R8, RZ, 0x3c, !PT ;  /* 0x000000089d087212 */ /* 0x000fe200078e3cff */
[----:B------:R1:W-:Y:S01]  /*10090*/  @P0 STS.128 [R155+0xd000], RZ ;  /* 0x00d000ff9b000388 */ /* 0x0003e20000000c00 */
[----:B------:R-:W-:Y:S01]  /*100a0*/  ULDC UR5, c[0x0][0x398] ;  /* 0x0000e60000057ab9 */ /* 0x000fe20000000800 */
[----:B------:R-:W-:Y:S01]  /*100b0*/  LEA R128, P1, R160, UR10, 0x1 ;  /* 0x0000000aa0807c11 */ /* 0x000fe2000f8208ff */
[----:B------:R-:W-:Y:S01]  /*100c0*/  VIADD R6, R6, UR5 ;  /* 0x0000000506067c36 */ /* 0x000fe20008000000 */
[----:B------:R-:W-:Y:S01]  /*100d0*/  LOP3.LUT R156, R156, 0x6, RZ, 0xc0, !PT ;  /* 0x000000069c9c7812 */ /* 0x000fe200078ec0ff */
[----:B------:R-:W-:Y:S01]  /*100e0*/  IMAD.U32 R142, R9, 0x20, R8 ;  /* 0x00000020098e7824 */ /* 0x000fe200078e0008 */
[----:B------:R-:W-:-:S02]  /*100f0*/  LEA.HI.X R129, R160, UR11, R50, 0x1, P1 ;  /* 0x0000000ba0817c11 */ /* 0x000fc400088f0c32 */
[----:B------:R-:W-:Y:S02]  /*10100*/  SEL R3, R3, 0xfffffff0, !P2 ;  /* 0xfffffff003037807 */ /* 0x000fe40005000000 */
[----:B------:R-:W-:Y:S01]  /*10110*/  LEA R143, R143, UR4, 0x1 ;  /* 0x000000048f8f7c11 */ /* 0x000fe2000f8e08ff */
[----:B---3--:R-:W-:Y:S01]  /*10120*/  FMUL.FTZ R0, R0, R7 ;  /* 0x0000000700007220 */ /* 0x008fe20000410000 */
        /* <DEDUP_REMOVED lines=24> */
.L_x_2571:
[----:B------:R3:W-:Y:S02]  /*102b0*/  STS.128 [R155+0xd000], RZ ;  /* 0x00d000ff9b007388 */ /* 0x0007e40000000c00 */
.L_x_2570:
[----:B------:R-:W-:Y:S05]  /*102c0*/  BSYNC B0 ;  /* 0x0000000000007941 */ /* 0x000fea0003800000 */
.L_x_2569:
        /* <DEDUP_REMOVED lines=32> */
.L_x_2574:
[----:B------:R1:W-:Y:S02]  /*104d0*/  STS.128 [R155+0xd800], RZ ;  /* 0x00d800ff9b007388 */ /* 0x0003e40000000c00 */
.L_x_2573:
[----:B------:R-:W-:Y:S05]  /*104e0*/  BSYNC B0 ;  /* 0x0000000000007941 */ /* 0x000fea0003800000 */
.L_x_2572:
        /* <DEDUP_REMOVED lines=35> */
.L_x_2577:
[----:B------:R1:W-:Y:S02]  /*10720*/  STS.128 [R155+0xe000], RZ ;  /* 0x00e000ff9b007388 */ /* 0x0003e40000000c00 */
.L_x_2576:
[----:B------:R-:W-:Y:S05]  /*10730*/  BSYNC B0 ;  /* 0x0000000000007941 */ /* 0x000fea0003800000 */
.L_x_2575:
        /* <DEDUP_REMOVED lines=38> */
.L_x_2580:
[----:B------:R1:W-:Y:S02]  /*109a0*/  STS.128 [R155+0xe800], RZ ;  /* 0x00e800ff9b007388 */ /* 0x0003e40000000c00 */
.L_x_2579:
[----:B------:R-:W-:Y:S05]  /*109b0*/  BSYNC B0 ;  /* 0x0000000000007941 */ /* 0x000fea0003800000 */
.L_x_2578:
[----:B------:R-:W-:Y:S01]  /*109c0*/  LEA R142, R142, UR4, 0x1 ;  /* 0x000000048e8e7c11 */ /* 0x000fe2000f8e08ff */
[----:B------:R-:W-:Y:S01]  /*109d0*/  LDSM.16.M88.4 R32, [R143] ;  /* 0x000000008f20783b */ /* 0x000fe20000000200 */
[----:B------:R-:W-:Y:S01]  /*109e0*/  IMAD R141, R41, 0x2, R143 ;  /* 0x00000002298d7824 */ /* 0x000fe200078e028f */
[----:B------:R-:W-:Y:S01]  /*109f0*/  ULDC UR5, c[0x0][0x39c] ;  /* 0x0000e70000057ab9 */ /* 0x000fe20000000800 */
[C---:B------:R-:W-:Y:S01]  /*10a00*/  VIMNMX R54, R6.reuse, R53, PT ;  /* 0x0000003506367248 */ /* 0x040fe20003fe0100 */
[----:B------:R-:W1:Y:S01]  /*10a10*/  LDSM.16.M88.4 R20, [R142+0x3000] ;  /* 0x003000008e14783b */ /* 0x000e620000000200 */
[----:B------:R-:W-:Y:S01]  /*10a20*/  IMAD R123, R3, 0x2, R142 ;  /* 0x00000002037b7824 */ /* 0x000fe200078e028e */
[----:B------:R-:W-:Y:S02]  /*10a30*/  VIADDMNMX R53, R6, 0x8, R53, PT ;  /* 0x0000000806357846 */ /* 0x000fe40003800135 */
[----:B------:R-:W5:Y:S04]  /*10a40*/  LDSM.16.M88.4 R92, [R142+0x3400] ;  /* 0x003400008e5c783b */ /* 0x000f680000000200 */
[----:B------:R-:W2:Y:S04]  /*10a50*/  LDSM.16.M88.4 R84, [R142+0x3800] ;  /* 0x003800008e54783b */ /* 0x000ea80000000200 */
[----:B------:R-:W3:Y:S04]  /*10a60*/  LDSM.16.M88.4 R76, [R142+0x3c00] ;  /* 0x003c00008e4c783b */ /* 0x000ee80000000200 */
[----:B------:R-:W4:Y:S04]  /*10a70*/  LDSM.16.M88.4 R68, [R142+0x4000] ;  /* 0x004000008e44783b */ /* 0x000f280000000200 */
[----:B------:R-:W4:Y:S04]  /*10a80*/  LDSM.16.M88.4 R60, [R142+0x4400] ;  /* 0x004400008e3c783b */ /* 0x000f280000000200 */
[----:B------:R-:W4:Y:S04]  /*10a90*/  LDSM.16.M88.4 R44, [R142+0x4800] ;  /* 0x004800008e2c783b */ /* 0x000f280000000200 */
[----:B------:R-:W4:Y:S04]  /*10aa0*/  LDSM.16.M88.4 R24, [R142+0x4c00] ;  /* 0x004c00008e18783b */ /* 0x000f280000000200 */
[----:B------:R-:W-:Y:S04]  /*10ab0*/  LDSM.16.M88.4 R100, [R141] ;  /* 0x000000008d64783b */ /* 0x000fe80000000200 */
[----:B------:R-:W4:Y:S04]  /*10ac0*/  LDSM.16.M88.4 R124, [R123+0x3000] ;  /* 0x003000007b7c783b */ /* 0x000f280000000200 */
[----:B------:R-:W4:Y:S01]  /*10ad0*/  LDSM.16.M88.4 R108, [R123+0x3800] ;  /* 0x003800007b6c783b */ /* 0x000f220000000200 */
[C---:B-1----:R-:W-:Y:S03]  /*10ae0*/  HMMA.16816.F32 R12, R32.reuse, R20, RZ ;  /* 0x00000014200c723c */ /* 0x042fe600000018ff */
[----:B------:R-:W1:Y:S03]  /*10af0*/  LDSM.16.M88.4 R16, [R123+0x3c00] ;  /* 0x003c00007b10783b */ /* 0x000e660000000200 */
[C---:B------:R-:W-:Y:S01]  /*10b00*/  HMMA.16816.F32 R20, R32.reuse, R22, RZ ;  /* 0x000000162014723c */ /* 0x040fe200000018ff */
[----:B------:R-:W1:Y:S04]  /*10b10*/  LDSM.16.M88.4 R8, [R123+0x4000] ;  /* 0x004000007b08783b */ /* 0x000e680000000200 */
[----:B------:R-:W-:Y:S01]  /*10b20*/  LDSM.16.M88.4 R28, [R142+0x5000] ;  /* 0x005000008e1c783b */ /* 0x000fe20000000200 */
[C---:B-----5:R-:W-:Y:S03]  /*10b30*/  HMMA.16816.F32 R96, R32.reuse, R92, RZ ;  /* 0x0000005c2060723c */ /* 0x060fe600000018ff */
[----:B------:R-:W-:Y:S03]  /*10b40*/  LDSM.16.M88.4 R112, [R123+0x3400] ;  /* 0x003400007b70783b */ /* 0x000fe60000000200 */
[C---:B--2---:R-:W-:Y:S01]  /*10b50*/  HMMA.16816.F32 R88, R32.reuse, R84, RZ ;  /* 0x000000542058723c */ /* 0x044fe200000018ff */
[----:B------:R-:W-:Y:S04]  /*10b60*/  LDSM.16.M88.4 R176, [R123+0x4400] ;  /* 0x004400007bb0783b */ /* 0x000fe80000000200 */
[----:B------:R-:W-:Y:S01]  /*10b70*/  LDSM.16.M88.4 R168, [R141+0x1000] ;  /* 0x001000008da8783b */ /* 0x000fe20000000200 */
        /* <DEDUP_REMOVED lines=30> */
[----:B------:R-:W-:Y:S01]  /*10d60*/  HMMA.16816.F32 R20, R24, R30, R20 ;  /* 0x0000001e1814723c */ /* 0x000fe20000001814 */
[----:B------:R-:W-:Y:S05]  /*10d70*/  LDSM.16.M88.4 R28, [R143+0x2000] ;  /* 0x002000008f1c783b */ /* 0x000fea0000000200 */
[C---:B------:R-:W-:Y:S06]  /*10d80*/  HMMA.16816.F32 R96, R100.reuse, R112, R96 ;  /* 0x000000706460723c */ /* 0x040fec0000001860 */
[C---:B------:R-:W-:Y:S01]  /*10d90*/  HMMA.16816.F32 R92, R100.reuse, R114, R92 ;  /* 0x00000072645c723c */ /* 0x040fe2000000185c */
[----:B------:R-:W2:Y:S05]  /*10da0*/  LDSM.16.M88.4 R112, [R142+0x5c00] ;  /* 0x005c00008e70783b */ /* 0x000eaa0000000200 */
[C---:B------:R-:W-:Y:S06]  /*10db0*/  HMMA.16816.F32 R64, R100.reuse, R176, R64 ;  /* 0x000000b06440723c */ /* 0x040fec0000001840 */
[----:B------:R-:W-:Y:S01]  /*10dc0*/  HMMA.16816.F32 R60, R100, R178, R60 ;  /* 0x000000b2643c723c */ /* 0x000fe2000000183c */
[----:B------:R-:W5:Y:S05]  /*10dd0*/  LDSM.16.M88.4 R176, [R142+0x7000] ;  /* 0x007000008eb0783b */ /* 0x000f6a0000000200 */
[C---:B---3--:R-:W-:Y:S06]  /*10de0*/  HMMA.16816.F32 R12, R168.reuse, R108, R12 ;  /* 0x0000006ca80c723c */ /* 0x048fec000000180c */
[----:B------:R-:W-:Y:S01]  /*10df0*/  HMMA.16816.F32 R20, R168, R110, R20 ;  /* 0x0000006ea814723c */ /* 0x000fe20000001814 */
        /* <DEDUP_REMOVED lines=8> */
[C---:B-1----:R-:W-:Y:S06]  /*10e80*/  HMMA.16816.F32 R72, R24.reuse, R16, R72 ;  /* 0x000000101848723c */ /* 0x042fec0000001848 */
[C---:B------:R-:W-:Y:S01]  /*10e90*/  HMMA.16816.F32 R68, R24.reuse, R18, R68 ;  /* 0x000000121844723c */ /* 0x040fe20000001844 */
[----:B------:R-:W-:Y:S05]  /*10ea0*/  LDSM.16.M88.4 R16, [R123+0x7000] ;  /* 0x007000007b10783b */ /* 0x000fea0000000200 */
[C---:B----4-:R-:W-:Y:S06]  /*10eb0*/  HMMA.16816.F32 R64, R24.reuse, R8, R64 ;  /* 0x000000081840723c */ /* 0x050fec0000001840 */
[C---:B------:R-:W-:Y:S01]  /*10ec0*/  HMMA.16816.F32 R60, R24.reuse, R10, R60 ;  /* 0x0000000a183c723c */ /* 0x040fe2000000183c */
[----:B------:R-:W1:Y:S05]  /*10ed0*/  LDSM.16.M88.4 R8, [R141+0x2000] ;  /* 0x002000008d08783b */ /* 0x000e6a0000000200 */
[C---:B------:R-:W-:Y:S06]  /*10ee0*/  HMMA.16816.F32 R88, R24.reuse, R124, R88 ;  /* 0x0000007c1858723c */ /* 0x040fec0000001858 */
[C---:B------:R-:W-:Y:S01]  /*10ef0*/  HMMA.16816.F32 R84, R24.reuse, R126, R84 ;  /* 0x0000007e1854723c */ /* 0x040fe20000001854 */
[----:B------:R-:W4:Y:S05]  /*10f00*/  LDSM.16.M88.4 R124, [R123+0x5c00] ;  /* 0x005c00007b7c783b */ /* 0x000f2a0000000200 */
[C---:B--2---:R-:W-:Y:S06]  /*10f10*/  HMMA.16816.F32 R80, R24.reuse, R112, R80 ;  /* 0x000000701850723c */ /* 0x044fec0000001850 */
[----:B------:R-:W-:Y:S01]  /*10f20*/  HMMA.16816.F32 R76, R24, R114, R76 ;  /* 0x00000072184c723c */ /* 0x000fe2000000184c */
[----:B------:R-:W2:Y:S05]  /*10f30*/  LDSM.16.M88.4 R112, [R123+0x6000] ;  /* 0x006000007b70783b */ /* 0x000eaa0000000200 */
[C---:B-----5:R-:W-:Y:S06]  /*10f40*/  HMMA.16816.F32 R12, R28.reuse, R176, R12 ;  /* 0x000000b01c0c723c */ /* 0x060fec000000180c */
[----:B------:R-:W-:Y:S06]  /*10f50*/  HMMA.16816.F32 R20, R28, R178, R20 ;  /* 0x000000b21c14723c */ /* 0x000fec0000001814 */
[C---:B------:R-:W-:Y:S06]  /*10f60*/  HMMA.16816.F32 R96, R24.reuse, R132, R96 ;  /* 0x000000841860723c */ /* 0x040fec0000001860 */
[C---:B------:R-:W-:Y:S01]  /*10f70*/  HMMA.16816.F32 R92, R24.reuse, R134, R92 ;  /* 0x00000086185c723c */ /* 0x040fe2000000185c */
[----:B------:R-:W5:Y:S05]  /*10f80*/  LDSM.16.M88.4 R132, [R123+0x5800] ;  /* 0x005800007b84783b */ /* 0x000f6a0000000200 */
[C---:B---3--:R-:W-:Y:S06]  /*10f90*/  HMMA.16816.F32 R56, R24.reuse, R104, R56 ;  /* 0x000000681838723c */ /* 0x048fec0000001838 */
[C---:B------:R-:W-:Y:S01]  /*10fa0*/  HMMA.16816.F32 R44, R24.reuse, R106, R44 ;  /* 0x0000006a182c723c */ /* 0x040fe2000000182c */
[----:B------:R-:W-:Y:S05]  /*10fb0*/  LDSM.16.M88.4 R104, [R123+0x6800] ;  /* 0x006800007b68783b */ /* 0x000fea0000000200 */
[C---:B------:R-:W-:Y:S06]  /*10fc0*/  HMMA.16816.F32 R36, R24.reuse, R100, R36 ;  /* 0x000000641824723c */ /* 0x040fec0000001824 */
[----:B------:R-:W-:Y:S01]  /*10fd0*/  HMMA.16816.F32 R32, R24, R102, R32 ;  /* 0x000000661820723c */ /* 0x000fe20000001820 */
[----:B------:R-:W3:Y:S04]  /*10fe0*/  LDSM.16.M88.4 R24, [R142+0x7400] ;  /* 0x007400008e18783b */ /* 0x000ee80000000200 */
[----:B------:R-:W3:Y:S01]  /*10ff0*/  LDSM.16.M88.4 R100, [R123+0x6c00] ;  /* 0x006c00007b64783b */ /* 0x000ee20000000200 */
[C---:B-1----:R-:W-:Y:S06]  /*11000*/  HMMA.16816.F32 R12, R8.reuse, R16, R12 ;  /* 0x00000010080c723c */ /* 0x042fec000000180c */
[----:B------:R-:W-:Y:S01]  /*11010*/  HMMA.16816.F32 R20, R8, R18, R20 ;  /* 0x000000120814723c */ /* 0x000fe20000001814 */
[----:B------:R-:W1:Y:S05]  /*11020*/  LDSM.16.M88.4 R16, [R142+0x8000] ;  /* 0x008000008e10783b */ /* 0x000e6a0000000200 */
[C---:B------:R-:W-:Y:S06]  /*11030*/  HMMA.16816.F32 R96, R168.reuse, R136, R96 ;  /* 0x00000088a860723c */ /* 0x040fec0000001860 */
[C---:B------:R-:W-:Y:S06]  /*11040*/  HMMA.16816.F32 R92, R168.reuse, R138, R92 ;  /* 0x0000008aa85c723c */ /* 0x040fec000000185c */
[----:B----4-:R-:W-:Y:S01]  /*11050*/  HMMA.16816.F32 R80, R168, R124, R80 ;  /* 0x0000007ca850723c */ /* 0x010fe20000001850 */
[----:B------:R-:W-:Y:S01]  /*11060*/  FMUL.FTZ R3, R12, UR5 ;  /* 0x000000050c037c20 */ /* 0x000fe20008410000 */
[----:B------:R-:W-:Y:S01]  /*11070*/  FMUL.FTZ R43, R13, UR5 ;  /* 0x000000050d2b7c20 */ /* 0x000fe20008410000 */
[----:B------:R-:W-:Y:S01]  /*11080*/  FMUL.FTZ R7, R14, UR5 ;  /* 0x000000050e077c20 */ /* 0x000fe20008410000 */
[----:B------:R-:W-:-:S02]  /*11090*/  FMUL.FTZ R49, R15, UR5 ;  /* 0x000000050f317c20 */ /* 0x000fc40008410000 */
[C---:B------:R-:W-:Y:S01]  /*110a0*/  HMMA.16816.F32 R76, R168.reuse, R126, R76 ;  /* 0x0000007ea84c723c */ /* 0x040fe2000000184c */
[----:B------:R-:W4:Y:S01]  /*110b0*/  LDSM.16.M88.4 R124, [R142+0x7800] ;  /* 0x007800008e7c783b */ /* 0x000f220000000200 */
[----:B------:R-:W-:Y:S01]  /*110c0*/  FMUL.FTZ R51, R20, UR5 ;  /* 0x0000000514337c20 */ /* 0x000fe20008410000 */
[----:B------:R-:W-:Y:S01]  /*110d0*/  FMUL.FTZ R55, R21, UR5 ;  /* 0x0000000515377c20 */ /* 0x000fe20008410000 */
[----:B------:R-:W4:Y:S01]  /*110e0*/  MUFU.TANH R49, R49 ;  /* 0x0000003100317308 */ /* 0x000f220000002400 */
[----:B------:R-:W-:Y:S01]  /*110f0*/  LDSM.16.M88.4 R12, [R142+0x8400] ;  /* 0x008400008e0c783b */ /* 0x000fe20000000200 */
[C---:B--2---:R-:W-:Y:S06]  /*11100*/  HMMA.16816.F32 R72, R168.reuse, R112, R72 ;  /* 0x00000070a848723c */ /* 0x044fec0000001848 */
[C---:B------:R-:W-:Y:S01]  /*11110*/  HMMA.16816.F32 R112, R168.reuse, R114, R68 ;  /* 0x00000072a870723c */ /* 0x040fe20000001844 */
[----:B------:R-:W-:Y:S01]  /*11120*/  LDSM.16.M88.4 R68, [R123+0x7400] ;  /* 0x007400007b44783b */ /* 0x000fe20000000200 */
[----:B------:R-:W2:Y:S04]  /*11130*/  MUFU.TANH R43, R43 ;  /* 0x0000002b002b7308 */ /* 0x000ea80000002400 */
[C---:B-----5:R-:W-:Y:S04]  /*11140*/  HMMA.16816.F32 R88, R168.reuse, R132, R88 ;  /* 0x00000084a858723c */ /* 0x060fe80000001858 */
[----:B------:R-:W5:Y:S02]  /*11150*/  MUFU.TANH R51, R51 ;  /* 0x0000003300337308 */ /* 0x000f640000002400 */
[----:B------:R-:W-:Y:S06]  /*11160*/  HMMA.16816.F32 R84, R168, R134, R84 ;  /* 0x00000086a854723c */ /* 0x000fec0000001854 */
[C---:B---3--:R-:W-:Y:S01]  /*11170*/  HMMA.16816.F32 R96, R28.reuse, R24, R96 ;  /* 0x000000181c60723c */ /* 0x048fe20000001860 */
[----:B------:R-:W-:Y:S05]  /*11180*/  MUFU.TANH R55, R55 ;  /* 0x0000003700377308 */ /* 0x000fea0000002400 */
[----:B------:R-:W-:Y:S01]  /*11190*/  HMMA.16816.F32 R92, R28, R26, R92 ;  /* 0x0000001a1c5c723c */ /* 0x000fe2000000185c */
[----:B------:R-:W3:Y:S02]  /*111a0*/  LDSM.16.M88.4 R24, [R123+0x7800] ;  /* 0x007800007b18783b */ /* 0x000ee40000000200 */
[----:B------:R-:W-:Y:S03]  /*111b0*/  MUFU.TANH R3, R3 ;  /* 0x0000000300037308 */ /* 0x000fe60000002400 */
[C---:B------:R-:W-:Y:S05]  /*111c0*/  HMMA.16816.F32 R36, R168.reuse, R100, R36 ;  /* 0x00000064a824723c */ /* 0x040fea0000001824 */
[----:B------:R-:W-:Y:S01]  /*111d0*/  MUFU.TANH R7, R7 ;  /* 0x0000000700077308 */ /* 0x000fe20000002400 */
[----:B------:R-:W-:Y:S01]  /*111e0*/  HMMA.16816.F32 R32, R168, R102, R32 ;  /* 0x00000066a820723c */ /* 0x000fe20000001820 */
[----:B------:R-:W-:-:S05]  /*111f0*/  FMUL.FTZ R101, R22, UR5 ;  /* 0x0000000516657c20 */ /* 0x000fca0008410000 */
[C---:B-1----:R-:W-:Y:S01]  /*11200*/  HMMA.16816.F32 R72, R28.reuse, R16, R72 ;  /* 0x000000101c48723c */ /* 0x042fe20000001848 */
[----:B------:R-:W-:Y:S01]  /*11210*/  FMUL.FTZ R103, R23, UR5 ;  /* 0x0000000517677c20 */ /* 0x000fe20008410000 */
[----:B------:R-:W1:Y:S01]  /*11220*/  MUFU.TANH R101, R101 ;  /* 0x0000006500657308 */ /* 0x000e620000002400 */
[----:B------:R-:W2:Y:S03]  /*11230*/  LDSM.16.M88.4 R20, [R142+0x8800] ;  /* 0x008800008e14783b */ /* 0x000ea60000000200 */
[C---:B------:R-:W-:Y:S01]  /*11240*/  HMMA.16816.F32 R112, R28.reuse, R18, R112 ;  /* 0x000000121c70723c */ /* 0x040fe20000001870 */
[----:B------:R-:W5:Y:S03]  /*11250*/  LDSM.16.M88.4 R16, [R142+0x8c00] ;  /* 0x008c00008e10783b */ /* 0x000f660000000200 */
[----:B------:R-:W1:Y:S02]  /*11260*/  MUFU.TANH R103, R103 ;  /* 0x0000006700677308 */ /* 0x000e640000002400 */
[C---:B----4-:R-:W-:Y:S06]  /*11270*/  HMMA.16816.F32 R88, R28.reuse, R124, R88 ;  /* 0x0000007c1c58723c */ /* 0x050fec0000001858 */
[----:B------:R-:W-:Y:S06]  /*11280*/  HMMA.16816.F32 R84, R28, R126, R84 ;  /* 0x0000007e1c54723c */ /* 0x000fec0000001854 */
[C---:B------:R-:W-:Y:S06]  /*11290*/  HMMA.16816.F32 R64, R168.reuse, R108, R64 ;  /* 0x0000006ca840723c */ /* 0x040fec0000001840 */
[C---:B------:R-:W-:Y:S06]  /*112a0*/  HMMA.16816.F32 R60, R168.reuse, R110, R60 ;  /* 0x0000006ea83c723c */ /* 0x040fec000000183c */
[C---:B------:R-:W-:Y:S06]  /*112b0*/  HMMA.16816.F32 R56, R168.reuse, R104, R56 ;  /* 0x00000068a838723c */ /* 0x040fec0000001838 */
[----:B------:R-:W-:Y:S01]  /*112c0*/  HMMA.16816.F32 R44, R168, R106, R44 ;  /* 0x0000006aa82c723c */ /* 0x000fe2000000182c */
[----:B------:R-:W4:Y:S05]  /*112d0*/  LDSM.16.M88.4 R104, [R142+0x7c00] ;  /* 0x007c00008e68783b */ /* 0x000f2a0000000200 */
[C---:B---3--:R-:W-:Y:S06]  /*112e0*/  HMMA.16816.F32 R88, R8.reuse, R24, R88 ;  /* 0x000000180858723c */ /* 0x048fec0000001858 */
[C---:B------:R-:W-:Y:S01]  /*112f0*/  HMMA.16816.F32 R84, R8.reuse, R26, R84 ;  /* 0x0000001a0854723c */ /* 0x040fe20000001854 */
[----:B------:R-:W3:Y:S05]  /*11300*/  LDSM.16.M88.4 R24, [R123+0x8c00] ;  /* 0x008c00007b18783b */ /* 0x000eea0000000200 */
[C---:B------:R-:W-:Y:S06]  /*11310*/  HMMA.16816.F32 R96, R8.reuse, R68, R96 ;  /* 0x000000440860723c */ /* 0x040fec0000001860 */
[----:B------:R-:W-:Y:S01]  /*11320*/  HMMA.16816.F32 R92, R8, R70, R92 ;  /* 0x00000046085c723c */ /* 0x000fe2000000185c */
[----:B------:R-:W-:Y:S05]  /*11330*/  LDSM.16.M88.4 R68, [R123+0x7c00] ;  /* 0x007c00007b44783b */ /* 0x000fea0000000200 */
[----:B------:R-:W-:Y:S01]  /*11340*/  HMMA.16816.F32 R64, R28, R12, R64 ;  /* 0x0000000c1c40723c */ /* 0x000fe20000001840 */
[----:B------:R-:W-:Y:S01]  /*11350*/  FMUL.FTZ R88, R88, UR5 ;  /* 0x0000000558587c20 */ /* 0x000fe20008410000 */
[----:B------:R-:W-:-:S03]  /*11360*/  FMUL.FTZ R89, R89, UR5 ;  /* 0x0000000559597c20 */ /* 0x000fc60008410000 */
[----:B------:R-:W-:Y:S01]  /*11370*/  MUFU.TANH R121, R88 ;  /* 0x0000005800797308 */ /* 0x000fe20000002400 */
[C---:B------:R-:W-:Y:S01]  /*11380*/  HMMA.16816.F32 R60, R28.reuse, R14, R60 ;  /* 0x0000000e1c3c723c */ /* 0x040fe2000000183c */
[----:B------:R-:W1:Y:S05]  /*11390*/  LDSM.16.M88.4 R12, [R123+0x8000] ;  /* 0x008000007b0c783b */ /* 0x000e6a0000000200 */
[C---:B--2---:R-:W-:Y:S01]  /*113a0*/  HMMA.16816.F32 R56, R28.reuse, R20, R56 ;  /* 0x000000141c38723c */ /* 0x044fe20000001838 */
[----:B------:R-:W-:Y:S01]  /*113b0*/  FMUL.FTZ R96, R96, UR5 ;  /* 0x0000000560607c20 */ /* 0x000fe20008410000 */
[----:B------:R-:W-:Y:S01]  /*113c0*/  FMUL.FTZ R98, R98, UR5 ;  /* 0x0000000562627c20 */ /* 0x000fe20008410000 */
[----:B------:R-:W-:Y:S01]  /*113d0*/  FMUL.FTZ R97, R97, UR5 ;  /* 0x0000000561617c20 */ /* 0x000fe20008410000 */
[----:B------:R-:W-:Y:S01]  /*113e0*/  FMUL.FTZ R99, R99, UR5 ;  /* 0x0000000563637c20 */ /* 0x000fe20008410000 */
[----:B------:R-:W-:Y:S01]  /*113f0*/  MUFU.TANH R89, R89 ;  /* 0x0000005900597308 */ /* 0x000fe20000002400 */
[C---:B------:R-:W-:Y:S01]  /*11400*/  HMMA.16816.F32 R44, R28.reuse, R22, R44 ;  /* 0x000000161c2c723c */ /* 0x040fe2000000182c */
[----:B------:R-:W2:Y:S01]  /*11410*/  LDSM.16.M88.4 R20, [R123+0x8400] ;  /* 0x008400007b14783b */ /* 0x000ea20000000200 */
[----:B------:R-:W-:Y:S01]  /*11420*/  FMUL.FTZ R92, R92, UR5 ;  /* 0x000000055c5c7c20 */ /* 0x000fe20008410000 */
[----:B------:R-:W-:Y:S01]  /*11430*/  FMUL.FTZ R94, R94, UR5 ;  /* 0x000000055e5e7c20 */ /* 0x000fe20008410000 */
[----:B------:R-:W-:Y:S01]  /*11440*/  FMUL.FTZ R93, R93, UR5 ;  /* 0x000000055d5d7c20 */ /* 0x000fe20008410000 */
[----:B------:R-:W-:Y:S01]  /*11450*/  FMUL.FTZ R95, R95, UR5 ;  /* 0x000000055f5f7c20 */ /* 0x000fe20008410000 */
[C---:B-----5:R-:W-:Y:S01]  /*11460*/  HMMA.16816.F32 R36, R28.reuse, R16, R36 ;  /* 0x000000101c24723c */ /* 0x060fe20000001824 */
[----:B------:R-:W-:Y:S05]  /*11470*/  MUFU.TANH R97, R97 ;  /* 0x0000006100617308 */ /* 0x000fea0000002400 */
[----:B------:R-:W-:Y:S01]  /*11480*/  HMMA.16816.F32 R32, R28, R18, R32 ;  /* 0x000000121c20723c */ /* 0x000fe20000001820 */
[----:B------:R-:W5:Y:S01]  /*11490*/  LDSM.16.M88.4 R16, [R123+0x8800] ;  /* 0x008800007b10783b */ /* 0x000f620000000200 */
[----:B------:R-:W-:-:S04]  /*114a0*/  DEPBAR.LE SB0, 0x0 ;  /* 0x000080000000791a */ /* 0x000fc80000000000 */
[C---:B----4-:R-:W-:Y:S01]  /*114b0*/  HMMA.16816.F32 R80, R28.reuse, R104, R80 ;  /* 0x000000681c50723c */ /* 0x050fe20000001850 */
[----:B------:R-:W4:Y:S05]  /*114c0*/  MUFU.TANH R105, R96 ;  /* 0x0000006000697308 */ /* 0x000f2a0000002400 */
[----:B------:R-:W-:Y:S03]  /*114d0*/  HMMA.16816.F32 R76, R28, R106, R76 ;  /* 0x0000006a1c4c723c */ /* 0x000fe6000000184c */
[----:B------:R-:W4:Y:S03]  /*114e0*/  MUFU.TANH R107, R98 ;  /* 0x00000062006b7308 */ /* 0x000f260000002400 */
[----:B---3--:R-:W-:Y:S01]  /*114f0*/  HMMA.16816.F32 R36, R8, R24, R36 ;  /* 0x000000180824723c */ /* 0x008fe20000001824 */
[----:B------:R-:W-:Y:S01]  /*11500*/  FMUL.FTZ R29, R90, UR5 ;  /* 0x000000055a1d7c20 */ /* 0x000fe20008410000 */
[----:B------:R-:W-:-:S03]  /*11510*/  FMUL.FTZ R31, R91, UR5 ;  /* 0x000000055b1f7c20 */ /* 0x000fc60008410000 */
[----:B------:R-:W3:Y:S01]  /*11520*/  MUFU.TANH R99, R99 ;  /* 0x0000006300637308 */ /* 0x000ee20000002400 */
[C---:B-1----:R-:W-:Y:S06]  /*11530*/  HMMA.16816.F32 R72, R8.reuse, R12, R72 ;  /* 0x0000000c0848723c */ /* 0x042fec0000001848 */
[----:B------:R-:W-:Y:S01]  /*11540*/  HMMA.16816.F32 R80, R8, R68, R80 ;  /* 0x000000440850723c */ /* 0x000fe20000001850 */
[----:B------:R-:W1:Y:S01]  /*11550*/  MUFU.TANH R109, R92 ;  /* 0x0000005c006d7308 */ /* 0x000e620000002400 */
[----:B------:R-:W-:-:S04]  /*11560*/  FMUL.FTZ R13, R85, UR5 ;  /* 0x00000005550d7c20 */ /* 0x000fc80008410000 */
[C---:B------:R-:W-:Y:S01]  /*11570*/  HMMA.16816.F32 R76, R8.reuse, R70, R76 ;  /* 0x00000046084c723c */ /* 0x040fe2000000184c */
[----:B------:R-:W-:Y:S02]  /*11580*/  FMUL.FTZ R69, R84, UR5 ;  /* 0x0000000554457c20 */ /* 0x000fe40008410000 */
[----:B------:R-:W1:Y:S03]  /*11590*/  MUFU.TANH R111, R94 ;  /* 0x0000005e006f7308 */ /* 0x000e660000002400 */
[C---:B------:R-:W-:Y:S01]  /*115a0*/  HMMA.16816.F32 R112, R8.reuse, R14, R112 ;  /* 0x0000000e0870723c */ /* 0x040fe20000001870 */
[----:B------:R-:W-:Y:S01]  /*115b0*/  FMUL.FTZ R28, R36, UR5 ;  /* 0x00000005241c7c20 */ /* 0x000fe20008410000 */
[----:B------:R-:W-:Y:S01]  /*115c0*/  FMUL.FTZ R39, R39, UR5 ;  /* 0x0000000527277c20 */ /* 0x000fe20008410000 */
[----:B------:R-:W-:Y:S02]  /*115d0*/  FMUL.FTZ R37, R37, UR5 ;  /* 0x0000000525257c20 */ /* 0x000fe40008410000 */
[----:B------:R-:W1:Y:S01]  /*115e0*/  MUFU.TANH R93, R93 ;  /* 0x0000005d005d7308 */ /* 0x000e620000002400 */
[----:B--2---:R-:W-:Y:S01]  /*115f0*/  HMMA.16816.F32 R64, R8, R20, R64 ;  /* 0x000000140840723c */ /* 0x004fe20000001840 */
[----:B------:R-:W-:Y:S01]  /*11600*/  FMUL.FTZ R15, R86, UR5 ;  /* 0x00000005560f7c20 */ /* 0x000fe20008410000 */
[----:B------:R-:W-:Y:S01]  /*11610*/  FMUL.FTZ R6, R75, UR5 ;  /* 0x000000054b067c20 */ /* 0x000fe20008410000 */
[----:B------:R-:W-:Y:S01]  /*11620*/  FMUL.FTZ R72, R72, UR5 ;  /* 0x0000000548487c20 */ /* 0x000fe20008410000 */
[----:B------:R-:W-:-:S02]  /*11630*/  FMUL.FTZ R74, R74, UR5 ;  /* 0x000000054a4a7c20 */ /* 0x000fc40008410000 */
[----:B------:R-:W-:Y:S01]  /*11640*/  HMMA.16816.F32 R60, R8, R22, R60 ;  /* 0x00000016083c723c */ /* 0x000fe2000000183c */
[----:B------:R-:W2:Y:S01]  /*11650*/  MUFU.TANH R95, R95 ;  /* 0x0000005f005f7308 */ /* 0x000ea20000002400 */
[----:B------:R-:W-:Y:S01]  /*11660*/  FMUL.FTZ R21, R87, UR5 ;  /* 0x0000000557157c20 */ /* 0x000fe20008410000 */
[----:B------:R-:W-:-:S03]  /*11670*/  FMUL.FTZ R25, R83, UR5 ;  /* 0x0000000553197c20 */ /* 0x000fc60008410000 */
[C---:B-----5:R-:W-:Y:S01]  /*11680*/  HMMA.16816.F32 R56, R8.reuse, R16, R56 ;  /* 0x000000100838723c */ /* 0x060fe20000001838 */
[----:B------:R-:W-:Y:S01]  /*11690*/  FMUL.FTZ R23, R80, UR5 ;  /* 0x0000000550177c20 */ /* 0x000fe20008410000 */
[----:B------:R-:W-:Y:S01]  /*116a0*/  FMUL.FTZ R78, R78, UR5 ;  /* 0x000000054e4e7c20 */ /* 0x000fe20008410000 */
[----:B------:R-:W5:Y:S01]  /*116b0*/  MUFU.TANH R29, R29 ;  /* 0x0000001d001d7308 */ /* 0x000f620000002400 */
[----:B------:R-:W-:Y:S01]  /*116c0*/  FMUL.FTZ R71, R77, UR5 ;  /* 0x000000054d477c20 */ /* 0x000fe20008410000 */
[----:B------:R-:W-:Y:S01]  /*116d0*/  FMUL.FTZ R79, R79, UR5 ;  /* 0x000000054f4f7c20 */ /* 0x000fe20008410000 */
[C---:B------:R-:W-:Y:S01]  /*116e0*/  HMMA.16816.F32 R44, R8.reuse, R18, R44 ;  /* 0x00000012082c723c */ /* 0x040fe2000000182c */
[----:B------:R-:W-:Y:S01]  /*116f0*/  FMUL.FTZ R17, R81, UR5 ;  /* 0x0000000551117c20 */ /* 0x000fe20008410000 */
[----:B------:R-:W-:Y:S01]  /*11700*/  FMUL.FTZ R77, R73, UR5 ;  /* 0x00000005494d7c20 */ /* 0x000fe20008410000 */
[----:B------:R-:W-:Y:S01]  /*11710*/  FMUL.FTZ R112, R112, UR5 ;  /* 0x0000000570707c20 */ /* 0x000fe20008410000 */
[----:B------:R-:W-:Y:S01]  /*11720*/  FMUL.FTZ R114, R114, UR5 ;  /* 0x0000000572727c20 */ /* 0x000fe20008410000 */
[----:B------:R-:W5:Y:S01]  /*11730*/  MUFU.TANH R31, R31 ;  /* 0x0000001f001f7308 */ /* 0x000f620000002400 */
[----:B------:R-:W-:Y:S01]  /*11740*/  HMMA.16816.F32 R32, R8, R26, R32 ;  /* 0x0000001a0820723c */ /* 0x000fe20000001820 */
[----:B------:R-:W-:Y:S01]  /*11750*/  FMUL.FTZ R19, R82, UR5 ;  /* 0x0000000552137c20 */ /* 0x000fe20008410000 */
[----:B------:R-:W-:Y:S01]  /*11760*/  FMUL.FTZ R66, R66, UR5 ;  /* 0x0000000542427c20 */ /* 0x000fe20008410000 */
[----:B------:R-:W-:Y:S01]  /*11770*/  FMUL.FTZ R64, R64, UR5 ;  /* 0x0000000540407c20 */ /* 0x000fe20008410000 */
[----:B------:R-:W-:Y:S01]  /*11780*/  FMUL.FTZ R113, R113, UR5 ;  /* 0x0000000571717c20 */ /* 0x000fe20008410000 */
[----:B------:R-:W-:Y:S01]  /*11790*/  FMUL.FTZ R115, R115, UR5 ;  /* 0x0000000573737c20 */ /* 0x000fe20008410000 */
[----:B------:R-:W-:Y:S01]  /*117a0*/  FMUL.FTZ R42, R61, UR5 ;  /* 0x000000053d2a7c20 */ /* 0x000fe20008410000 */
[----:B------:R-:W-:-:S02]  /*117b0*/  IMAD.IADD R9, R2, 0x1, R156 ;  /* 0x0000000102097824 */ /* 0x000fc400078e029c */
[----:B------:R-:W-:Y:S01]  /*117c0*/  FMUL.FTZ R27, R38, UR5 ;  /* 0x00000005261b7c20 */ /* 0x000fe20008410000 */
[----:B------:R-:W5:Y:S01]  /*117d0*/  MUFU.TANH R69, R69 ;  /* 0x0000004500457308 */ /* 0x000f620000002400 */
[----:B------:R-:W-:Y:S01]  /*117e0*/  FMUL.FTZ R11, R76, UR5 ;  /* 0x000000054c0b7c20 */ /* 0x000fe20008410000 */
[C---:B------:R-:W-:Y:S02]  /*117f0*/  VIADD R8, R9.reuse, 0x1 ;  /* 0x0000000109087836 */ /* 0x040fe40000000000 */
[----:B------:R-:W-:Y:S01]  /*11800*/  FMUL.FTZ R30, R58, UR5 ;  /* 0x000000053a1e7c20 */ /* 0x000fe20008410000 */
[C---:B------:R-:W-:Y:S02]  /*11810*/  VIADD R22, R9.reuse, 0x8 ;  /* 0x0000000809167836 */ /* 0x040fe40000000000 */
[----:B------:R-:W-:Y:S01]  /*11820*/  FMUL.FTZ R60, R60, UR5 ;  /* 0x000000053c3c7c20 */ /* 0x000fe20008410000 */
[C---:B------:R-:W-:Y:S01]  /*11830*/  VIADD R16, R9.reuse, 0x9 ;  /* 0x0000000909107836 */ /* 0x040fe20000000000 */
[C---:B------:R-:W-:Y:S01]  /*11840*/  ISETP.GE.AND P1, PT, R8.reuse, R54, PT ;  /* 0x000000360800720c */ /* 0x040fe20003f26270 */
[C---:B------:R-:W-:Y:S01]  /*11850*/  VIADD R14, R9.reuse, 0x10 ;  /* 0x00000010090e7836 */ /* 0x040fe20000000000 */
[-C--:B------:R-:W-:Y:S01]  /*11860*/  ISETP.GE.AND P0, PT, R8, R53.reuse, PT ;  /* 0x000000350800720c */ /* 0x080fe20003f06270 */
[C---:B------:R-:W-:Y:S01]  /*11870*/  VIADD R12, R9.reuse, 0x11 ;  /* 0x00000011090c7836 */ /* 0x040fe20000000000 */
[----:B------:R-:W-:Y:S01]  /*11880*/  I2FP.F32.S32 R8, R8 ;  /* 0x0000000800087245 */ /* 0x000fe20000201400 */
[C---:B------:R-:W-:Y:S01]  /*11890*/  VIADD R10, R9.reuse, 0x18 ;  /* 0x00000018090a7836 */ /* 0x040fe20000000000 */
[C---:B------:R-:W-:Y:S01]  /*118a0*/  ISETP.GE.AND P2, PT, R22.reuse, R54, PT ;  /* 0x000000361600720c */ /* 0x040fe20003f46270 */
[----:B------:R-:W5:Y:S01]  /*118b0*/  MUFU.TANH R15, R15 ;  /* 0x0000000f000f7308 */ /* 0x000f620000002400 */
[-C--:B------:R-:W-:Y:S01]  /*118c0*/  ISETP.GE.AND P3, PT, R22, R53.reuse, PT ;  /* 0x000000351600720c */ /* 0x080fe20003f66270 */
[C---:B------:R-:W-:Y:S01]  /*118d0*/  FFMA.FTZ R20, R0.reuse, R8, R49 ;  /* 0x0000000800147223 */ /* 0x040fe20000010031 */
[----:B------:R-:W-:Y:S01]  /*118e0*/  I2FP.F32.S32 R22, R22 ;  /* 0x0000001600167245 */ /* 0x000fe20000201400 */
[----:B------:R-:W-:Y:S01]  /*118f0*/  FFMA.FTZ R38, R0, R8, R43 ;  /* 0x0000000800267223 */ /* 0x000fe2000001002b */
[----:B------:R-:W-:Y:S01]  /*11900*/  ISETP.GE.AND P4, PT, R16, R54, PT ;  /* 0x000000361000720c */ /* 0x000fe20003f86270 */
[C---:B------:R-:W-:Y:S01]  /*11910*/  VIADD R8, R9.reuse, 0x19 ;  /* 0x0000001909087836 */ /* 0x040fe20000000000 */
[----:B------:R-:W-:Y:S01]  /*11920*/  FSEL R20, R20, -INF , !P0 ;  /* 0xff80000014147808 */ /* 0x000fe20004000000 */
[-C--:B------:R-:W-:Y:S01]  /*11930*/  FFMA.FTZ R68, R0, R22.reuse, R51 ;  /* 0x0000001600447223 */ /* 0x080fe20000010033 */
[-C--:B------:R-:W-:Y:S01]  /*11940*/  ISETP.GE.AND P0, PT, R16, R53.reuse, PT ;  /* 0x000000351000720c */ /* 0x080fe20003f06270 */
[----:B------:R-:W-:Y:S01]  /*11950*/  FFMA.FTZ R22, R0, R22, R101 ;  /* 0x0000001600167223 */ /* 0x000fe20000010065 */
[----:B------:R-:W-:Y:S01]  /*11960*/  I2FP.F32.S32 R16, R16 ;  /* 0x0000001000107245 */ /* 0x000fe20000201400 */
[----:B------:R-:W-:Y:S01]  /*11970*/  FMUL.FTZ R24, R34, UR5 ;  /* 0x0000000522187c20 */ /* 0x000fe20008410000 */
[----:B------:R-:W-:Y:S01]  /*11980*/  FSEL R38, R38, -INF , !P1 ;  /* 0xff80000026267808 */ /* 0x000fe20004800000 */
[----:B------:R-:W-:Y:S01]  /*11990*/  FMUL.FTZ R26, R32, UR5 ;  /* 0x00000005201a7c20 */ /* 0x000fe20008410000 */
[----:B------:R-:W-:Y:S01]  /*119a0*/  FSEL R68, R68, -INF , !P2 ;  /* 0xff80000044447808 */ /* 0x000fe20005000000 */
[CC--:B------:R-:W-:Y:S01]  /*119b0*/  FFMA.FTZ R55, R0.reuse, R16.reuse, R55 ;  /* 0x0000001000377223 */ /* 0x0c0fe20000010037 */
[----:B------:R-:W-:Y:S01]  /*119c0*/  FFMA.FTZ R16, R0, R16, R103 ;  /* 0x0000001000107223 */ /* 0x000fe20000010067 */
[C---:B------:R-:W-:Y:S01]  /*119d0*/  ISETP.GE.AND P2, PT, R14.reuse, R54, PT ;  /* 0x000000360e00720c */ /* 0x040fe20003f46270 */
[C---:B------:R-:W-:Y:S01]  /*119e0*/  VIADD R32, R9.reuse, 0x20 ;  /* 0x0000002009207836 */ /* 0x040fe20000000000 */
[-C--:B------:R-:W-:Y:S01]  /*119f0*/  ISETP.GE.AND P1, PT, R14, R53.reuse, PT ;  /* 0x000000350e00720c */ /* 0x080fe20003f26270 */
[----:B------:R1:W-:Y:S01]  /*11a00*/  MUFU.TANH R51, R6 ;  /* 0x0000000600337308 */ /* 0x0003e20000002400 */
[----:B------:R-:W-:Y:S01]  /*11a10*/  I2FP.F32.S32 R14, R14 ;  /* 0x0000000e000e7245 */ /* 0x000fe20000201400 */
[C---:B------:R-:W-:Y:S01]  /*11a20*/  VIADD R198, R9.reuse, 0x28 ;  /* 0x0000002809c67836 */ /* 0x040fe20000000000 */
[----:B------:R-:W-:Y:S01]  /*11a30*/  FSEL R22, R22, -INF , !P3 ;  /* 0xff80000016167808 */ /* 0x000fe20005800000 */
[C---:B------:R-:W-:Y:S01]  /*11a40*/  VIADD R48, R9.reuse, 0x29 ;  /* 0x0000002909307836 */ /* 0x040fe20000000000 */
[----:B------:R-:W-:Y:S01]  /*11a50*/  FSEL R16, R16, -INF , !P0 ;  /* 0xff80000010107808 */ /* 0x000fe20004000000 */
[----:B----4-:R-:W-:Y:S01]  /*11a60*/  FFMA.FTZ R70, R0, R14, R105 ;  /* 0x0000000e00467223 */ /* 0x010fe20000010069 */
[----:B------:R-:W-:Y:S01]  /*11a70*/  ISETP.GE.AND P3, PT, R12, R54, PT ;  /* 0x000000360c00720c */ /* 0x000fe20003f66270 */
[----:B------:R-:W-:Y:S01]  /*11a80*/  FFMA.FTZ R14, R0, R14, R107 ;  /* 0x0000000e000e7223 */ /* 0x000fe2000001006b */
[-C--:B------:R-:W-:Y:S01]  /*11a90*/  ISETP.GE.AND P0, PT, R12, R53.reuse, PT ;  /* 0x000000350c00720c */ /* 0x080fe20003f06270 */
[----:B------:R-:W-:Y:S01]  /*11aa0*/  MUFU.TANH R23, R23 ;  /* 0x0000001700177308 */ /* 0x000fe20000002400 */
[----:B------:R-:W-:Y:S01]  /*11ab0*/  I2FP.F32.S32 R12, R12 ;  /* 0x0000000c000c7245 */ /* 0x000fe20000201400 */
[----:B------:R-:W-:Y:S01]  /*11ac0*/  FMUL.FTZ R62, R62, UR5 ;  /* 0x000000053e3e7c20 */ /* 0x000fe20008410000 */
[----:B------:R-:W-:Y:S01]  /*11ad0*/  FSEL R70, R70, -INF , !P2 ;  /* 0xff80000046467808 */ /* 0x000fe20005000000 */
[----:B------:R-:W-:Y:S01]  /*11ae0*/  FMUL.FTZ R40, R56, UR5 ;  /* 0x0000000538287c20 */ /* 0x000fe20008410000 */
[----:B------:R-:W-:Y:S01]  /*11af0*/  FSEL R14, R14, -INF , !P1 ;  /* 0xff8000000e0e7808 */ /* 0x000fe20004800000 */
[CC--:B------:R-:W-:Y:S01]  /*11b00*/  FFMA.FTZ R58, R0.reuse, R12.reuse, R97 ;  /* 0x0000000c003a7223 */ /* 0x0c0fe20000010061 */
[----:B---3--:R-:W-:Y:S01]  /*11b10*/  FFMA.FTZ R12, R0, R12, R99 ;  /* 0x0000000c000c7223 */ /* 0x008fe20000010063 */
[C---:B------:R-:W-:Y:S01]  /*11b20*/  ISETP.GE.AND P2, PT, R10.reuse, R54, PT ;  /* 0x000000360a00720c */ /* 0x040fe20003f46270 */
[----:B-1----:R-:W-:Y:S01]  /*11b30*/  VIADD R6, R9, 0x21 ;  /* 0x0000002109067836 */ /* 0x002fe20000000000 */
[-C--:B------:R-:W-:Y:S01]  /*11b40*/  ISETP.GE.AND P1, PT, R10, R53.reuse, PT ;  /* 0x000000350a00720c */ /* 0x080fe20003f26270 */
[----:B------:R-:W1:Y:S01]  /*11b50*/  MUFU.TANH R13, R13 ;  /* 0x0000000d000d7308 */ /* 0x000e620000002400 */
[----:B------:R-:W-:Y:S01]  /*11b60*/  I2FP.F32.S32 R10, R10 ;  /* 0x0000000a000a7245 */ /* 0x000fe20000201400 */
[----:B------:R-:W-:Y:S01]  /*11b70*/  FMUL.FTZ R65, R65, UR5 ;  /* 0x0000000541417c20 */ /* 0x000fe20008410000 */
[----:B------:R-:W-:Y:S01]  /*11b80*/  FSEL R58, R58, -INF , !P3 ;  /* 0xff8000003a3a7808 */ /* 0x000fe20005800000 */
[----:B------:R-:W-:Y:S01]  /*11b90*/  FMUL.FTZ R67, R67, UR5 ;  /* 0x0000000543437c20 */ /* 0x000fe20008410000 */
[----:B------:R-:W-:Y:S01]  /*11ba0*/  FSEL R12, R12, -INF , !P0 ;  /* 0xff8000000c0c7808 */ /* 0x000fe20004000000 */
[----:B------:R-:W-:Y:S01]  /*11bb0*/  FFMA.FTZ R34, R0, R10, R109 ;  /* 0x0000000a00227223 */ /* 0x000fe2000001006d */
[----:B------:R-:W-:Y:S01]  /*11bc0*/  ISETP.GE.AND P3, PT, R8, R54, PT ;  /* 0x000000360800720c */ /* 0x000fe20003f66270 */
[----:B------:R-:W-:Y:S01]  /*11bd0*/  FFMA.FTZ R10, R0, R10, R111 ;  /* 0x0000000a000a7223 */ /* 0x000fe2000001006f */
[-C--:B------:R-:W-:Y:S01]  /*11be0*/  ISETP.GE.AND P0, PT, R8, R53.reuse, PT ;  /* 0x000000350800720c */ /* 0x080fe20003f06270 */
[----:B------:R-:W3:Y:S01]  /*11bf0*/  MUFU.TANH R21, R21 ;  /* 0x0000001500157308 */ /* 0x000ee20000002400 */
[----:B------:R-:W-:Y:S01]  /*11c00*/  I2FP.F32.S32 R8, R8 ;  /* 0x0000000800087245 */ /* 0x000fe20000201400 */
[----:B------:R-:W-:Y:S01]  /*11c10*/  VIADD R132, R9, 0x58 ;  /* 0x0000005809847836 */ /* 0x000fe20000000000 */
[----:B------:R-:W-:Y:S01]  /*11c20*/  FSEL R34, R34, -INF , !P2 ;  /* 0xff80000022227808 */ /* 0x000fe20005000000 */
[----:B------:R-:W-:Y:S01]  /*11c30*/  FMUL.FTZ R63, R63, UR5 ;  /* 0x000000053f3f7c20 */ /* 0x000fe20008410000 */
[----:B------:R-:W-:Y:S01]  /*11c40*/  FSEL R10, R10, -INF , !P1 ;  /* 0xff8000000a0a7808 */ /* 0x000fe20004800000 */
[CC--:B------:R-:W-:Y:S01]  /*11c50*/  FFMA.FTZ R18, R0.reuse, R8.reuse, R93 ;  /* 0x0000000800127223 */ /* 0x0c0fe2000001005d */
[----:B--2---:R-:W-:Y:S01]  /*11c60*/  FFMA.FTZ R8, R0, R8, R95 ;  /* 0x0000000800087223 */ /* 0x004fe2000001005f */
[C---:B------:R-:W-:Y:S01]  /*11c70*/  ISETP.GE.AND P2, PT, R32.reuse, R54, PT ;  /* 0x000000362000720c */ /* 0x040fe20003f46270 */
[----:B------:R-:W2:Y:S01]  /*11c80*/  MUFU.TANH R19, R19 ;  /* 0x0000001300137308 */ /* 0x000ea20000002400 */
[-C--:B------:R-:W-:Y:S01]  /*11c90*/  ISETP.GE.AND P1, PT, R32, R53.reuse, PT ;  /* 0x000000352000720c */ /* 0x080fe20003f26270 */
[----:B------:R-:W-:Y:S01]  /*11ca0*/  FMUL.FTZ R44, R44, UR5 ;  /* 0x000000052c2c7c20 */ /* 0x000fe20008410000 */
[----:B------:R-:W-:Y:S01]  /*11cb0*/  I2FP.F32.S32 R32, R32 ;  /* 0x0000002000207245 */ /* 0x000fe20000201400 */
[----:B------:R-:W-:Y:S01]  /*11cc0*/  FMUL.FTZ R46, R46, UR5 ;  /* 0x000000052e2e7c20 */ /* 0x000fe20008410000 */
[----:B------:R-:W-:Y:S01]  /*11cd0*/  FSEL R18, R18, -INF , !P3 ;  /* 0xff80000012127808 */ /* 0x000fe20005800000 */
[----:B------:R-:W-:Y:S01]  /*11ce0*/  FMUL.FTZ R57, R57, UR5 ;  /* 0x0000000539397c20 */ /* 0x000fe20008410000 */
[----:B------:R-:W-:Y:S01]  /*11cf0*/  FSEL R8, R8, -INF , !P0 ;  /* 0xff80000008087808 */ /* 0x000fe20004000000 */
[----:B------:R-:W-:Y:S01]  /*11d00*/  FFMA.FTZ R121, R0, R32, R121 ;  /* 0x0000002000797223 */ /* 0x000fe20000010079 */
[----:B------:R-:W-:Y:S01]  /*11d10*/  ISETP.GE.AND P3, PT, R6, R54, PT ;  /* 0x000000360600720c */ /* 0x000fe20003f66270 */
[----:B-----5:R-:W-:Y:S01]  /*11d20*/  FFMA.FTZ R29, R0, R32, R29 ;  /* 0x00000020001d7223 */ /* 0x020fe2000001001d */
        /* <DEDUP_REMOVED lines=10> */
[----:B------:R-:W-:Y:S01]  /*11dd0*/  VIADD R6, R9, 0x30 ;  /* 0x0000003009067836 */ /* 0x000fe20000000000 */
[-C--:B------:R-:W-:Y:S01]  /*11de0*/  ISETP.GE.AND P1, PT, R198, R53.reuse, PT ;  /* 0x00000035c600720c */ /* 0x080fe20003f26270 */
[----:B------:R4:W-:Y:S01]  /*11df0*/  MUFU.TANH R29, R66 ;  /* 0x00000042001d7308 */ /* 0x0009e20000002400 */
[----:B------:R-:W-:Y:S01]  /*11e00*/  I2FP.F32.S32 R198, R198 ;  /* 0x000000c600c67245 */ /* 0x000fe20000201400 */
[----:B------:R-:W-:Y:S01]  /*11e10*/  FMUL.FTZ R45, R45, UR5 ;  /* 0x000000052d2d7c20 */ /* 0x000fe20008410000 */
[----:B------:R-:W-:Y:S01]  /*11e20*/  FSEL R36, R36, -INF , !P3 ;  /* 0xff80000024247808 */ /* 0x000fe20005800000 */
[----:B------:R-:W-:Y:S01]  /*11e30*/  FMUL.FTZ R33, R33, UR5 ;  /* 0x0000000521217c20 */ /* 0x000fe20008410000 */
[----:B------:R-:W-:Y:S01]  /*11e40*/  FSEL R32, R31, -INF , !P0 ;  /* 0xff8000001f207808 */ /* 0x000fe20004000000 */
[----:B------:R-:W-:Y:S01]  /*11e50*/  FFMA.FTZ R69, R0, R198, R69 ;  /* 0x000000c600457223 */ /* 0x000fe20000010045 */
[C---:B------:R-:W-:Y:S01]  /*11e60*/  ISETP.GE.AND P3, PT, R48.reuse, R54, PT ;  /* 0x000000363000720c */ /* 0x040fe20003f66270 */
[----:B------:R-:W5:Y:S01]  /*11e70*/  MUFU.TANH R25, R25 ;  /* 0x0000001900197308 */ /* 0x000f620000002400 */
[----:B------:R-:W-:Y:S01]  /*11e80*/  ISETP.GE.AND P0, PT, R48, R53, PT ;  /* 0x000000353000720c */ /* 0x000fe20003f06270 */
[----:B------:R-:W-:Y:S01]  /*11e90*/  FFMA.FTZ R198, R0, R198, R15 ;  /* 0x000000c600c67223 */ /* 0x000fe2000001000f */
[----:B------:R-:W-:Y:S01]  /*11ea0*/  I2FP.F32.S32 R48, R48 ;  /* 0x0000003000307245 */ /* 0x000fe20000201400 */
[----:B------:R-:W-:Y:S01]  /*11eb0*/  FMUL.FTZ R35, R35, UR5 ;  /* 0x0000000523237c20 */ /* 0x000fe20008410000 */
[----:B------:R-:W-:-:S02]  /*11ec0*/  FSEL R202, R69, -INF , !P2 ;  /* 0xff80000045ca7808 */ /* 0x000fc40005000000 */
[----:B------:R-:W-:Y:S01]  /*11ed0*/  FSEL R198, R198, -INF , !P1 ;  /* 0xff800000c6c67808 */ /* 0x000fe20004800000 */
[----:B------:R-:W5:Y:S01]  /*11ee0*/  MUFU.TANH R11, R11 ;  /* 0x0000000b000b7308 */ /* 0x000f620000002400 */
[----:B----4-:R-:W-:Y:S01]  /*11ef0*/  I2FP.F32.S32 R66, R6 ;  /* 0x0000000600427245 */ /* 0x010fe20000201400 */
[CC--:B-1----:R-:W-:Y:S01]  /*11f00*/  FFMA.FTZ R15, R0.reuse, R48.reuse, R13 ;  /* 0x00000030000f7223 */ /* 0x0c2fe2000001000d */
[----:B---3--:R-:W-:Y:S01]  /*11f10*/  FFMA.FTZ R21, R0, R48, R21 ;  /* 0x0000003000157223 */ /* 0x008fe20000010015 */
[C---:B------:R-:W-:Y:S01]  /*11f20*/  VIADD R48, R9.reuse, 0x31 ;  /* 0x0000003109307836 */ /* 0x040fe20000000000 */
[----:B------:R-:W-:Y:S01]  /*11f30*/  ISETP.GE.AND P2, PT, R6, R54, PT ;  /* 0x000000360600720c */ /* 0x000fe20003f46270 */
[CC--:B------:R-:W-:Y:S01]  /*11f40*/  FFMA.FTZ R23, R0.reuse, R66.reuse, R23 ;  /* 0x0000004200177223 */ /* 0x0c0fe20000010017 */
[----:B--2---:R-:W-:Y:S01]  /*11f50*/  FFMA.FTZ R66, R0, R66, R19 ;  /* 0x0000004200427223 */ /* 0x004fe20000010013 */
[----:B------:R-:W1:Y:S01]  /*11f60*/  MUFU.TANH R61, R78 ;  /* 0x0000004e003d7308 */ /* 0x000e620000002400 */
[----:B------:R-:W-:Y:S01]  /*11f70*/  ISETP.GE.AND P1, PT, R6, R53, PT ;  /* 0x000000350600720c */ /* 0x000fe20003f26270 */
[----:B------:R-:W-:Y:S01]  /*11f80*/  VIADD R19, R9, 0x38 ;  /* 0x0000003809137836 */ /* 0x000fe20000000000 */
[----:B------:R-:W-:-:S02]  /*11f90*/  FSEL R6, R15, -INF , !P3 ;  /* 0xff8000000f067808 */ /* 0x000fc40005800000 */
[----:B------:R-:W-:Y:S01]  /*11fa0*/  FSEL R196, R21, -INF , !P0 ;  /* 0xff80000015c47808 */ /* 0x000fe20004000000 */
[----:B------:R-:W-:Y:S01]  /*11fb0*/  VIADD R21, R9, 0x39 ;  /* 0x0000003909157836 */ /* 0x000fe20000000000 */
[----:B------:R-:W-:Y:S01]  /*11fc0*/  FSEL R194, R23, -INF , !P2 ;  /* 0xff80000017c27808 */ /* 0x000fe20005000000 */
[----:B------:R-:W-:Y:S01]  /*11fd0*/  MUFU.TANH R71, R71 ;  /* 0x0000004700477308 */ /* 0x000fe20000002400 */
[----:B------:R-:W-:Y:S01]  /*11fe0*/  FSEL R66, R66, -INF , !P1 ;  /* 0xff80000042427808 */ /* 0x000fe20004800000 */
[----:B------:R-:W-:Y:S01]  /*11ff0*/  VIADD R23, R9, 0x50 ;  /* 0x0000005009177836 */ /* 0x000fe20000000000 */
[CC--:B------:R-:W-:Y:S02]  /*12000*/  ISETP.GE.AND P3, PT, R48.reuse, R54.reuse, PT ;  /* 0x000000363000720c */ /* 0x0c0fe40003f66270 */
[-C--:B------:R-:W-:Y:S02]  /*12010*/  ISETP.GE.AND P0, PT, R48, R53.reuse, PT ;  /* 0x000000353000720c */ /* 0x080fe40003f06270 */
[C---:B------:R-:W-:Y:S01]  /*12020*/  ISETP.GE.AND P2, PT, R19.reuse, R54, PT ;  /* 0x000000361300720c */ /* 0x040fe20003f46270 */
[----:B------:R-:W2:Y:S01]  /*12030*/  MUFU.TANH R73, R79 ;  /* 0x0000004f00497308 */ /* 0x000ea20000002400 */
[----:B------:R-:W-:-:S02]  /*12040*/  ISETP.GE.AND P1, PT, R19, R53, PT ;  /* 0x000000351300720c */ /* 0x000fc40003f26270 */
[----:B------:R-:W-:Y:S02]  /*12050*/  I2FP.F32.S32 R48, R48 ;  /* 0x0000003000307245 */ /* 0x000fe40000201400 */
[----:B------:R-:W-:Y:S02]  /*12060*/  I2FP.F32.S32 R19, R19 ;  /* 0x0000001300137245 */ /* 0x000fe40000201400 */
[----:B------:R-:W-:Y:S01]  /*12070*/  FSEL R56, R55, -INF , !P4 ;  /* 0xff80000037387808 */ /* 0x000fe20006000000 */
[----:B------:R-:W3:Y:S01]  /*12080*/  MUFU.TANH R75, R72 ;  /* 0x00000048004b7308 */ /* 0x000ee20000002400 */
[C---:B-----5:R-:W-:Y:S01]  /*12090*/  FFMA.FTZ R25, R0.reuse, R48, R25 ;  /* 0x0000003000197223 */ /* 0x060fe20000010019 */
[CC--:B------:R-:W-:Y:S01]  /*120a0*/  FFMA.FTZ R11, R0.reuse, R19.reuse, R11 ;  /* 0x00000013000b7223 */ /* 0x0c0fe2000001000b */
[----:B-1----:R-:W-:Y:S01]  /*120b0*/  FFMA.FTZ R61, R0, R19, R61 ;  /* 0x00000013003d7223 */ /* 0x002fe2000001003d */
[----:B------:R-:W-:Y:S02]  /*120c0*/  VIADD R19, R9, 0x40 ;  /* 0x0000004009137836 */ /* 0x000fe40000000000 */
[----:B------:R-:W-:-:S02]  /*120d0*/  FSEL R190, R25, -INF , !P0 ;  /* 0xff80000019be7808 */ /* 0x000fc40004000000 */
[----:B------:R-:W1:Y:S01]  /*120e0*/  MUFU.TANH R43, R74 ;  /* 0x0000004a002b7308 */ /* 0x000e620000002400 */
[----:B------:R-:W-:Y:S02]  /*120f0*/  FSEL R192, R11, -INF , !P2 ;  /* 0xff8000000bc07808 */ /* 0x000fe40005000000 */
[----:B------:R-:W-:Y:S02]  /*12100*/  ISETP.GE.AND P0, PT, R21, R53, PT ;  /* 0x000000351500720c */ /* 0x000fe40003f06270 */
[----:B------:R-:W-:-:S03]  /*12110*/  ISETP.GE.AND P2, PT, R19, R54, PT ;  /* 0x000000361300720c */ /* 0x000fc60003f46270 */
[----:B------:R4:W-:Y:S08]  /*12120*/  MUFU.TANH R79, R64 ;  /* 0x00000040004f7308 */ /* 0x0009f00000002400 */
[----:B------:R5:W-:Y:S08]  /*12130*/  MUFU.TANH R15, R42 ;  /* 0x0000002a000f7308 */ /* 0x000bf00000002400 */
[----:B------:R-:W1:Y:S01]  /*12140*/  MUFU.TANH R77, R77 ;  /* 0x0000004d004d7308 */ /* 0x000e620000002400 */
[----:B----4-:R-:W-:-:S05]  /*12150*/  FFMA.FTZ R64, R0, R48, R17 ;  /* 0x0000003000407223 */ /* 0x010fca0000010011 */
[----:B------:R-:W-:Y:S02]  /*12160*/  FSEL R64, R64, -INF , !P3 ;  /* 0xff80000040407808 */ /* 0x000fe40005800000 */
[----:B------:R4:W-:Y:S01]  /*12170*/  MUFU.TANH R13, R60 ;  /* 0x0000003c000d7308 */ /* 0x0009e20000002400 */
[----:B-----5:R-:W-:Y:S02]  /*12180*/  I2FP.F32.S32 R42, R21 ;  /* 0x00000015002a7245 */ /* 0x020fe40000201400 */
[----:B------:R-:W-:Y:S01]  /*12190*/  ISETP.GE.AND P3, PT, R21, R54, PT ;  /* 0x000000361500720c */ /* 0x000fe20003f66270 */
[----:B------:R-:W-:Y:S02]  /*121a0*/  VIADD R21, R9, 0x48 ;  /* 0x0000004809157836 */ /* 0x000fe40000000000 */
[----:B--2---:R-:W-:Y:S02]  /*121b0*/  FFMA.FTZ R73, R0, R42, R73 ;  /* 0x0000002a00497223 */ /* 0x004fe40000010049 */
[----:B------:R2:W-:Y:S03]  /*121c0*/  MUFU.TANH R17, R62 ;  /* 0x0000003e00117308 */ /* 0x0005e60000002400 */
[----:B------:R-:W-:-:S05]  /*121d0*/  FSEL R188, R73, -INF , !P0 ;  /* 0xff80000049bc7808 */ /* 0x000fca0004000000 */
[----:B------:R-:W5:Y:S01]  /*121e0*/  MUFU.TANH R49, R112 ;  /* 0x0000007000317308 */ /* 0x000f620000002400 */
[----:B----4-:R-:W-:Y:S01]  /*121f0*/  FFMA.FTZ R60, R0, R42, R71 ;  /* 0x0000002a003c7223 */ /* 0x010fe20000010047 */
[----:B------:R-:W-:-:S04]  /*12200*/  VIADD R42, R9, 0x41 ;  /* 0x00000041092a7836 */ /* 0x000fc80000000000 */
[----:B------:R-:W-:Y:S02]  /*12210*/  FSEL R60, R60, -INF , !P3 ;  /* 0xff8000003c3c7808 */ /* 0x000fe40005800000 */
[----:B------:R-:W4:Y:S01]  /*12220*/  MUFU.TANH R55, R114 ;  /* 0x0000007200377308 */ /* 0x000f220000002400 */
[----:B--2---:R-:W-:Y:S02]  /*12230*/  FSEL R62, R61, -INF , !P1 ;  /* 0xff8000003d3e7808 */ /* 0x004fe40004800000 */
[----:B------:R-:W-:Y:S02]  /*12240*/  ISETP.GE.AND P1, PT, R19, R53, PT ;  /* 0x000000351300720c */ /* 0x000fe40003f26270 */
[----:B------:R-:W-:Y:S02]  /*12250*/  I2FP.F32.S32 R19, R19 ;  /* 0x0000001300137245 */ /* 0x000fe40000201400 */
[C---:B------:R-:W-:Y:S01]  /*12260*/  ISETP.GE.AND P3, PT, R42.reuse, R54, PT ;  /* 0x000000362a00720c */ /* 0x040fe20003f66270 */
[----:B------:R-:W2:Y:S01]  /*12270*/  MUFU.TANH R113, R113 ;  /* 0x0000007100717308 */ /* 0x000ea20000002400 */
[----:B------:R-:W-:Y:S01]  /*12280*/  ISETP.GE.AND P0, PT, R42, R53, PT ;  /* 0x000000352a00720c */ /* 0x000fe20003f06270 */
[CC--:B---3--:R-:W-:Y:S01]  /*12290*/  FFMA.FTZ R75, R0.reuse, R19.reuse, R75 ;  /* 0x00000013004b7223 */ /* 0x0c8fe2000001004b */
[----:B------:R-:W-:Y:S01]  /*122a0*/  I2FP.F32.S32 R42, R42 ;  /* 0x0000002a002a7245 */ /* 0x000fe20000201400 */
[----:B-1----:R-:W-:-:S03]  /*122b0*/  FFMA.FTZ R43, R0, R19, R43 ;  /* 0x00000013002b7223 */ /* 0x002fc6000001002b */
[----:B------:R-:W-:Y:S01]  /*122c0*/  FSEL R176, R75, -INF , !P2 ;  /* 0xff8000004bb07808 */ /* 0x000fe20005000000 */
[----:B------:R-:W1:Y:S01]  /*122d0*/  MUFU.TANH R115, R115 ;  /* 0x0000007300737308 */ /* 0x000e620000002400 */
[CC--:B------:R-:W-:Y:S01]  /*122e0*/  FFMA.FTZ R77, R0.reuse, R42.reuse, R77 ;  /* 0x0000002a004d7223 */ /* 0x0c0fe2000001004d */
[----:B------:R-:W-:Y:S01]  /*122f0*/  FFMA.FTZ R51, R0, R42, R51 ;  /* 0x0000002a00337223 */ /* 0x000fe20000010033 */
[----:B------:R-:W-:Y:S02]  /*12300*/  FSEL R174, R43, -INF , !P1 ;  /* 0xff8000002bae7808 */ /* 0x000fe40004800000 */
[C---:B------:R-:W-:Y:S02]  /*12310*/  ISETP.GE.AND P2, PT, R21.reuse, R54, PT ;  /* 0x000000361500720c */ /* 0x040fe40003f46270 */
[----:B------:R-:W-:Y:S01]  /*12320*/  ISETP.GE.AND P1, PT, R21, R53, PT ;  /* 0x000000351500720c */ /* 0x000fe20003f26270 */
[----:B------:R3:W-:Y:S01]  /*12330*/  MUFU.TANH R11, R40 ;  /* 0x00000028000b7308 */ /* 0x0007e20000002400 */
[----:B------:R-:W-:-:S02]  /*12340*/  I2FP.F32.S32 R21, R21 ;  /* 0x0000001500157245 */ /* 0x000fc40000201400 */
[----:B------:R-:W-:Y:S02]  /*12350*/  FSEL R186, R77, -INF , !P3 ;  /* 0xff8000004dba7808 */ /* 0x000fe40005800000 */
[----:B------:R-:W-:Y:S01]  /*12360*/  FSEL R182, R51, -INF , !P0 ;  /* 0xff80000033b67808 */ /* 0x000fe20004000000 */
[CC--:B-----5:R-:W-:Y:S01]  /*12370*/  FFMA.FTZ R49, R0.reuse, R21.reuse, R49 ;  /* 0x0000001500317223 */ /* 0x0e0fe20000010031 */
[----:B----4-:R-:W-:Y:S01]  /*12380*/  FFMA.FTZ R55, R0, R21, R55 ;  /* 0x0000001500377223 */ /* 0x010fe20000010037 */
[----:B------:R-:W4:Y:S03]  /*12390*/  MUFU.TANH R65, R65 ;  /* 0x0000004100417308 */ /* 0x000f260000002400 */
[----:B------:R-:W-:Y:S02]  /*123a0*/  FSEL R172, R49, -INF , !P2 ;  /* 0xff80000031ac7808 */ /* 0x000fe40005000000 */
[----:B------:R-:W-:-:S02]  /*123b0*/  FSEL R180, R55, -INF , !P1 ;  /* 0xff80000037b47808 */ /* 0x000fc40004800000 */
[-C--:B------:R-:W-:Y:S01]  /*123c0*/  ISETP.GE.AND P2, PT, R23, R54.reuse, PT ;  /* 0x000000361700720c */ /* 0x080fe20003f46270 */
[----:B------:R-:W5:Y:S01]  /*123d0*/  MUFU.TANH R67, R67 ;  /* 0x0000004300437308 */ /* 0x000f620000002400 */
[----:B---3--:R-:W-:Y:S01]  /*123e0*/  VIADD R40, R9, 0x49 ;  /* 0x0000004909287836 */ /* 0x008fe20000000000 */
[----:B------:R-:W-:Y:S02]  /*123f0*/  ISETP.GE.AND P1, PT, R23, R53, PT ;  /* 0x000000351700720c */ /* 0x000fe40003f26270 */
[----:B------:R-:W-:Y:S02]  /*12400*/  I2FP.F32.S32 R23, R23 ;  /* 0x0000001700177245 */ /* 0x000fe40000201400 */
[C---:B------:R-:W-:Y:S02]  /*12410*/  ISETP.GE.AND P3, PT, R40.reuse, R54, PT ;  /* 0x000000362800720c */ /* 0x040fe40003f66270 */
[----:B------:R-:W-:Y:S01]  /*12420*/  ISETP.GE.AND P0, PT, R40, R53, PT ;  /* 0x000000352800720c */ /* 0x000fe20003f06270 */
[----:B------:R3:W-:Y:S01]  /*12430*/  MUFU.TANH R19, R30 ;  /* 0x0000001e00137308 */ /* 0x0007e20000002400 */
[----:B------:R-:W-:Y:S01]  /*12440*/  I2FP.F32.S32 R40, R40 ;  /* 0x0000002800287245 */ /* 0x000fe20000201400 */
[CC--:B------:R-:W-:Y:S01]  /*12450*/  FFMA.FTZ R79, R0.reuse, R23.reuse, R79 ;  /* 0x00000017004f7223 */ /* 0x0c0fe2000001004f */
[----:B------:R-:W-:-:S03]  /*12460*/  FFMA.FTZ R29, R0, R23, R29 ;  /* 0x00000017001d7223 */ /* 0x000fc6000001001d */
[CC--:B--2---:R-:W-:Y:S01]  /*12470*/  FFMA.FTZ R113, R0.reuse, R40.reuse, R113 ;  /* 0x0000002800717223 */ /* 0x0c4fe20000010071 */
[----:B-1----:R-:W-:Y:S01]  /*12480*/  FFMA.FTZ R115, R0, R40, R115 ;  /* 0x0000002800737223 */ /* 0x002fe20000010073 */
[----:B------:R-:W-:Y:S01]  /*12490*/  FSEL R170, R79, -INF , !P2 ;  /* 0xff8000004faa7808 */ /* 0x000fe20005000000 */
[----:B------:R-:W1:Y:S01]  /*124a0*/  MUFU.TANH R63, R63 ;  /* 0x0000003f003f7308 */ /* 0x000e620000002400 */
[----:B------:R-:W-:Y:S02]  /*124b0*/  FSEL R136, R29, -INF , !P1 ;  /* 0xff8000001d887808 */ /* 0x000fe40004800000 */
[----:B------:R-:W-:Y:S02]  /*124c0*/  FSEL R184, R113, -INF , !P3 ;  /* 0xff80000071b87808 */ /* 0x000fe40005800000 */
[----:B------:R-:W-:Y:S02]  /*124d0*/  FSEL R178, R115, -INF , !P0 ;  /* 0xff80000073b27808 */ /* 0x000fe40004000000 */
[C---:B------:R-:W-:Y:S01]  /*124e0*/  ISETP.GE.AND P2, PT, R132.reuse, R54, PT ;  /* 0x000000368400720c */ /* 0x040fe20003f46270 */
[----:B---3--:R-:W-:Y:S01]  /*124f0*/  VIADD R30, R9, 0x51 ;  /* 0x00000051091e7836 */ /* 0x008fe20000000000 */
[----:B------:R-:W-:Y:S01]  /*12500*/  ISETP.GE.AND P1, PT, R132, R53, PT ;  /* 0x000000358400720c */ /* 0x000fe20003f26270 */
[----:B------:R-:W2:Y:S01]  /*12510*/  MUFU.TANH R21, R44 ;  /* 0x0000002c00157308 */ /* 0x000ea20000002400 */
[----:B------:R-:W-:-:S02]  /*12520*/  I2FP.F32.S32 R132, R132 ;  /* 0x0000008400847245 */ /* 0x000fc40000201400 */
[C---:B------:R-:W-:Y:S02]  /*12530*/  ISETP.GE.AND P3, PT, R30.reuse, R54, PT ;  /* 0x000000361e00720c */ /* 0x040fe40003f66270 */
[----:B------:R-:W-:Y:S01]  /*12540*/  ISETP.GE.AND P0, PT, R30, R53, PT ;  /* 0x000000351e00720c */ /* 0x000fe20003f06270 */
[C---:B------:R-:W-:Y:S01]  /*12550*/  FFMA.FTZ R158, R0.reuse, R132, R13 ;  /* 0x00000084009e7223 */ /* 0x040fe2000001000d */
[----:B------:R-:W-:Y:S01]  /*12560*/  I2FP.F32.S32 R30, R30 ;  /* 0x0000001e001e7245 */ /* 0x000fe20000201400 */
[C---:B------:R-:W-:Y:S01]  /*12570*/  VIADD R13, R9.reuse, 0x60 ;  /* 0x00000060090d7836 */ /* 0x040fe20000000000 */
[----:B------:R-:W3:Y:S01]  /*12580*/  MUFU.TANH R23, R46 ;  /* 0x0000002e00177308 */ /* 0x000ee20000002400 */
[----:B------:R-:W-:Y:S01]  /*12590*/  FFMA.FTZ R132, R0, R132, R17 ;  /* 0x0000008400847223 */ /* 0x000fe20000010011 */
[----:B------:R-:W-:Y:S01]  /*125a0*/  FSEL R158, R158, -INF , !P2 ;  /* 0xff8000009e9e7808 */ /* 0x000fe20005000000 */
[CC--:B----4-:R-:W-:Y:S01]  /*125b0*/  FFMA.FTZ R65, R0.reuse, R30.reuse, R65 ;  /* 0x0000001e00417223 */ /* 0x0d0fe20000010041 */
[----:B-----5:R-:W-:Y:S01]  /*125c0*/  FFMA.FTZ R67, R0, R30, R67 ;  /* 0x0000001e00437223 */ /* 0x020fe20000010043 */
[----:B------:R-:W-:Y:S01]  /*125d0*/  VIADD R30, R9, 0x59 ;  /* 0x00000059091e7836 */ /* 0x000fe20000000000 */
[----:B------:R-:W-:-:S02]  /*125e0*/  ISETP.GE.AND P2, PT, R13, R54, PT ;  /* 0x000000360d00720c */ /* 0x000fc40003f46270 */
[----:B------:R-:W-:Y:S01]  /*125f0*/  FSEL R168, R65, -INF , !P3 ;  /* 0xff80000041a87808 */ /* 0x000fe20005800000 */
[----:B------:R-:W-:Y:S01]  /*12600*/  MUFU.TANH R57, R57 ;  /* 0x0000003900397308 */ /* 0x000fe20000002400 */
[----:B------:R-:W-:Y:S02]  /*12610*/  FSEL R134, R67, -INF , !P0 ;  /* 0xff80000043867808 */ /* 0x000fe40004000000 */
[C---:B------:R-:W-:Y:S02]  /*12620*/  ISETP.GE.AND P3, PT, R30.reuse, R54, PT ;  /* 0x000000361e00720c */ /* 0x040fe40003f66270 */
[----:B------:R-:W-:Y:S02]  /*12630*/  ISETP.GE.AND P0, PT, R30, R53, PT ;  /* 0x000000351e00720c */ /* 0x000fe40003f06270 */
[----:B------:R-:W-:Y:S01]  /*12640*/  I2FP.F32.S32 R30, R30 ;  /* 0x0000001e001e7245 */ /* 0x000fe20000201400 */
[----:B------:R-:W4:Y:S01]  /*12650*/  MUFU.TANH R59, R59 ;  /* 0x0000003b003b7308 */ /* 0x000f220000002400 */
[----:B------:R-:W-:-:S02]  /*12660*/  FSEL R132, R132, -INF , !P1 ;  /* 0xff80000084847808 */ /* 0x000fc40004800000 */
[----:B------:R-:W-:Y:S01]  /*12670*/  ISETP.GE.AND P1, PT, R13, R53, PT ;  /* 0x000000350d00720c */ /* 0x000fe20003f26270 */
[CC--:B------:R-:W-:Y:S01]  /*12680*/  FFMA.FTZ R138, R0.reuse, R30.reuse, R15 ;  /* 0x0000001e008a7223 */ /* 0x0c0fe2000001000f */
[----:B------:R-:W-:Y:S01]  /*12690*/  I2FP.F32.S32 R15, R13 ;  /* 0x0000000d000f7245 */ /* 0x000fe20000201400 */
[----:B-1----:R-:W-:Y:S01]  /*126a0*/  FFMA.FTZ R63, R0, R30, R63 ;  /* 0x0000001e003f7223 */ /* 0x002fe2000001003f */
[C---:B------:R-:W-:Y:S01]  /*126b0*/  VIADD R30, R9.reuse, 0x61 ;  /* 0x00000061091e7836 */ /* 0x040fe20000000000 */
[----:B------:R1:W5:Y:S01]  /*126c0*/  MUFU.TANH R13, R28 ;  /* 0x0000001c000d7308 */ /* 0x0003620000002400 */
[----:B------:R-:W-:Y:S01]  /*126d0*/  FSEL R138, R138, -INF , !P3 ;  /* 0xff8000008a8a7808 */ /* 0x000fe20005800000 */
[CC--:B------:R-:W-:Y:S01]  /*126e0*/  FFMA.FTZ R48, R0.reuse, R15.reuse, R11 ;  /* 0x0000000f00307223 */ /* 0x0c0fe2000001000b */
[----:B------:R-:W-:Y:S01]  /*126f0*/  VIADD R11, R9, 0x68 ;  /* 0x00000068090b7836 */ /* 0x000fe20000000000 */
[----:B------:R-:W-:Y:S01]  /*12700*/  FSEL R120, R63, -INF , !P0 ;  /* 0xff8000003f787808 */ /* 0x000fe20004000000 */
[----:B------:R-:W-:Y:S01]  /*12710*/  FFMA.FTZ R19, R0, R15, R19 ;  /* 0x0000000f00137223 */ /* 0x000fe20000010013 */
[-C--:B------:R-:W-:Y:S01]  /*12720*/  ISETP.GE.AND P4, PT, R30, R54.reuse, PT ;  /* 0x000000361e00720c */ /* 0x080fe20003f86270 */
[----:B------:R-:W-:Y:S01]  /*12730*/  VIADD R15, R9, 0x71 ;  /* 0x00000071090f7836 */ /* 0x000fe20000000000 */
[----:B------:R-:W-:Y:S01]  /*12740*/  FSEL R48, R48, -INF , !P2 ;  /* 0xff80000030307808 */ /* 0x000fe20005000000 */
[----:B------:R5:W-:Y:S01]  /*12750*/  MUFU.TANH R17, R47 ;  /* 0x0000002f00117308 */ /* 0x000be20000002400 */
[----:B------:R-:W-:-:S02]  /*12760*/  ISETP.GE.AND P3, PT, R11, R54, PT ;  /* 0x000000360b00720c */ /* 0x000fc40003f66270 */
[----:B------:R-:W-:Y:S02]  /*12770*/  ISETP.GE.AND P2, PT, R11, R53, PT ;  /* 0x000000350b00720c */ /* 0x000fe40003f46270 */
[----:B------:R-:W-:Y:S02]  /*12780*/  I2FP.F32.S32 R11, R11 ;  /* 0x0000000b000b7245 */ /* 0x000fe40000201400 */
[----:B------:R-:W-:Y:S01]  /*12790*/  ISETP.GE.AND P0, PT, R30, R53, PT ;  /* 0x000000351e00720c */ /* 0x000fe20003f06270 */
[----:B------:R-:W5:Y:S01]  /*127a0*/  MUFU.TANH R27, R27 ;  /* 0x0000001b001b7308 */ /* 0x000f620000002400 */
[----:B------:R-:W-:Y:S01]  /*127b0*/  I2FP.F32.S32 R30, R30 ;  /* 0x0000001e001e7245 */ /* 0x000fe20000201400 */
[CC--:B--2---:R-:W-:Y:S01]  /*127c0*/  FFMA.FTZ R21, R0.reuse, R11.reuse, R21 ;  /* 0x0000000b00157223 */ /* 0x0c4fe20000010015 */
[C---:B---3--:R-:W-:Y:S01]  /*127d0*/  FFMA.FTZ R23, R0.reuse, R11, R23 ;  /* 0x0000000b00177223 */ /* 0x048fe20000010017 */
[----:B------:R-:W-:Y:S01]  /*127e0*/  VIADD R11, R9, 0x70 ;  /* 0x00000070090b7836 */ /* 0x000fe20000000000 */
[----:B------:R-:W-:Y:S01]  /*127f0*/  FSEL R44, R19, -INF , !P1 ;  /* 0xff800000132c7808 */ /* 0x000fe20004800000 */
[CC--:B----4-:R-:W-:Y:S01]  /*12800*/  FFMA.FTZ R43, R0.reuse, R30.reuse, R59 ;  /* 0x0000001e002b7223 */ /* 0x0d0fe2000001003b */
[----:B-1----:R-:W-:Y:S01]  /*12810*/  VIADD R28, R9, 0x69 ;  /* 0x00000069091c7836 */ /* 0x002fe20000000000 */
[----:B------:R-:W-:Y:S01]  /*12820*/  MUFU.TANH R39, R39 ;  /* 0x0000002700277308 */ /* 0x000fe20000002400 */
[----:B-----5:R-:W-:Y:S01]  /*12830*/  FFMA.FTZ R47, R0, R30, R57 ;  /* 0x0000001e002f7223 */ /* 0x020fe20000010039 */
[----:B------:R-:W-:-:S02]  /*12840*/  I2FP.F32.S32 R19, R11 ;  /* 0x0000000b00137245 */ /* 0x000fc40000201400 */
[----:B------:R-:W-:Y:S02]  /*12850*/  FSEL R43, R43, -INF , !P0 ;  /* 0xff8000002b2b7808 */ /* 0x000fe40004000000 */
[----:B------:R-:W-:Y:S01]  /*12860*/  FSEL R47, R47, -INF , !P4 ;  /* 0xff8000002f2f7808 */ /* 0x000fe20006000000 */
[-C--:B------:R-:W-:Y:S01]  /*12870*/  FFMA.FTZ R40, R0, R19.reuse, R13 ;  /* 0x0000001300287223 */ /* 0x080fe2000001000d */
[----:B------:R-:W1:Y:S01]  /*12880*/  MUFU.TANH R45, R45 ;  /* 0x0000002d002d7308 */ /* 0x000e620000002400 */
[-C--:B------:R-:W-:Y:S01]  /*12890*/  ISETP.GE.AND P6, PT, R28, R54.reuse, PT ;  /* 0x000000361c00720c */ /* 0x080fe20003fc6270 */
[----:B------:R-:W-:Y:S01]  /*128a0*/  FFMA.FTZ R27, R0, R19, R27 ;  /* 0x00000013001b7223 */ /* 0x000fe2000001001b */
[-C--:B------:R-:W-:Y:S02]  /*128b0*/  ISETP.GE.AND P1, PT, R28, R53.reuse, PT ;  /* 0x000000351c00720c */ /* 0x080fe40003f26270 */
[C---:B------:R-:W-:Y:S02]  /*128c0*/  ISETP.GE.AND P4, PT, R11.reuse, R54, PT ;  /* 0x000000360b00720c */ /* 0x040fe40003f86270 */
[----:B------:R-:W-:Y:S01]  /*128d0*/  ISETP.GE.AND P0, PT, R11, R53, PT ;  /* 0x000000350b00720c */ /* 0x000fe20003f06270 */
[----:B------:R2:W-:Y:S01]  /*128e0*/  MUFU.TANH R13, R24 ;  /* 0x00000018000d7308 */ /* 0x0005e20000002400 */
[----:B------:R-:W-:-:S02]  /*128f0*/  I2FP.F32.S32 R28, R28 ;  /* 0x0000001c001c7245 */ /* 0x000fc40000201400 */
[----:B------:R-:W-:Y:S02]  /*12900*/  I2FP.F32.S32 R30, R15 ;  /* 0x0000000f001e7245 */ /* 0x000fe40000201400 */
[----:B------:R-:W-:Y:S01]  /*12910*/  FSEL R46, R21, -INF , !P3 ;  /* 0xff800000152e7808 */ /* 0x000fe20005800000 */
[C---:B------:R-:W-:Y:S01]  /*12920*/  FFMA.FTZ R17, R0.reuse, R28, R17 ;  /* 0x0000001c00117223 */ /* 0x040fe20000010011 */
[----:B------:R-:W-:Y:S01]  /*12930*/  FSEL R42, R23, -INF , !P2 ;  /* 0xff800000172a7808 */ /* 0x000fe20005000000 */
[----:B------:R3:W-:Y:S01]  /*12940*/  MUFU.TANH R11, R26 ;  /* 0x0000001a000b7308 */ /* 0x0007e20000002400 */
[C---:B------:R-:W-:Y:S01]  /*12950*/  ISETP.GE.AND P3, PT, R15.reuse, R54, PT ;  /* 0x000000360f00720c */ /* 0x040fe20003f66270 */
[----:B-1----:R-:W-:Y:S01]  /*12960*/  FFMA.FTZ R45, R0, R28, R45 ;  /* 0x0000001c002d7223 */ /* 0x002fe2000001002d */
[----:B------:R-:W-:Y:S01]  /*12970*/  ISETP.GE.AND P2, PT, R15, R53, PT ;  /* 0x000000350f00720c */ /* 0x000fe20003f46270 */
[----:B------:R-:W-:Y:S01]  /*12980*/  VIADD R15, R9, 0x78 ;  /* 0x00000078090f7836 */ /* 0x000fe20000000000 */
[----:B------:R-:W-:-:S02]  /*12990*/  FSEL R40, R40, -INF , !P4 ;  /* 0xff80000028287808 */ /* 0x000fc40006000000 */
[----:B------:R-:W-:Y:S01]  /*129a0*/  ISETP.GE.AND P4, PT, R9, R54, PT ;  /* 0x000000360900720c */ /* 0x000fe20003f86270 */
[----:B------:R-:W1:Y:S01]  /*129b0*/  MUFU.TANH R37, R37 ;  /* 0x0000002500257308 */ /* 0x000e620000002400 */
[----:B--2---:R-:W-:Y:S02]  /*129c0*/  I2FP.F32.S32 R24, R9 ;  /* 0x0000000900187245 */ /* 0x004fe40000201400 */
[----:B------:R-:W-:Y:S02]  /*129d0*/  FSEL R28, R17, -INF , !P1 ;  /* 0xff800000111c7808 */ /* 0x000fe40004800000 */
[----:B------:R-:W-:Y:S01]  /*129e0*/  FSEL R27, R27, -INF , !P0 ;  /* 0xff8000001b1b7808 */ /* 0x000fe20004000000 */
[C---:B------:R-:W-:Y:S01]  /*129f0*/  FFMA.FTZ R3, R0.reuse, R24, R3 ;  /* 0x0000001800037223 */ /* 0x040fe20000010003 */
[C---:B------:R-:W-:Y:S01]  /*12a00*/  ISETP.GE.AND P1, PT, R15.reuse, R54, PT ;  /* 0x000000360f00720c */ /* 0x040fe20003f26270 */
[----:B------:R-:W2:Y:S01]  /*12a10*/  MUFU.TANH R33, R33 ;  /* 0x0000002100217308 */ /* 0x000ea20000002400 */
[C---:B---3--:R-:W-:Y:S01]  /*12a20*/  FFMA.FTZ R26, R0.reuse, R30, R39 ;  /* 0x0000001e001a7223 */ /* 0x048fe20000010027 */
[----:B------:R-:W-:Y:S01]  /*12a30*/  BAR.SYNC.DEFER_BLOCKING 0x0 ;  /* 0x0000000000007b1d */ /* 0x000fe20000010000 */
[----:B------:R-:W-:Y:S01]  /*12a40*/  ISETP.GE.AND P0, PT, R15, R53, PT ;  /* 0x000000350f00720c */ /* 0x000fe20003f06270 */
[----:B------:R-:W-:Y:S01]  /*12a50*/  FFMA.FTZ R7, R0, R24, R7 ;  /* 0x0000001800077223 */ /* 0x000fe20000010007 */
[----:B------:R-:W-:-:S02]  /*12a60*/  FSEL R74, R3, -INF , !P4 ;  /* 0xff800000034a7808 */ /* 0x000fc40006000000 */
[----:B------:R-:W-:Y:S01]  /*12a70*/  FSEL R26, R26, -INF , !P2 ;  /* 0xff8000001a1a7808 */ /* 0x000fe20005000000 */
[----:B------:R-:W3:Y:S01]  /*12a80*/  MUFU.TANH R35, R35 ;  /* 0x0000002300237308 */ /* 0x000ee20000002400 */
[C---:B------:R-:W-:Y:S01]  /*12a90*/  ISETP.GE.AND P2, PT, R9.reuse, R53, PT ;  /* 0x000000350900720c */ /* 0x040fe20003f46270 */
[----:B------:R-:W-:Y:S01]  /*12aa0*/  VIADD R9, R9, 0x79 ;  /* 0x0000007909097836 */ /* 0x000fe20000000000 */
[----:B------:R-:W-:Y:S01]  /*12ab0*/  I2FP.F32.S32 R15, R15 ;  /* 0x0000000f000f7245 */ /* 0x000fe20000201400 */
[----:B-1----:R-:W-:Y:S01]  /*12ac0*/  FFMA.FTZ R31, R0, R30, R37 ;  /* 0x0000001e001f7223 */ /* 0x002fe20000010025 */
[----:B------:R-:W-:Y:S02]  /*12ad0*/  ISETP.GE.AND P4, PT, R52, 0x2, PT ;  /* 0x000000023400780c */ /* 0x000fe40003f86270 */
[----:B------:R-:W-:Y:S01]  /*12ae0*/  I2FP.F32.S32 R72, R9 ;  /* 0x0000000900487245 */ /* 0x000fe20000201400 */
[CC--:B------:R-:W-:Y:S01]  /*12af0*/  FFMA.FTZ R11, R0.reuse, R15.reuse, R11 ;  /* 0x0000000f000b7223 */ /* 0x0c0fe2000001000b */
[----:B------:R-:W-:Y:S01]  /*12b00*/  FFMA.FTZ R13, R0, R15, R13 ;  /* 0x0000000f000d7223 */ /* 0x000fe2000001000d */
[----:B------:R-:W-:-:S02]  /*12b10*/  FSEL R45, R45, -INF , !P6 ;  /* 0xff8000002d2d7808 */ /* 0x000fc40007000000 */
[CC--:B--2---:R-:W-:Y:S01]  /*12b20*/  FFMA.FTZ R29, R0.reuse, R72.reuse, R33 ;  /* 0x00000048001d7223 */ /* 0x0c4fe20000010021 */
[----:B------:R-:W-:Y:S02]  /*12b30*/  FSEL R30, R11, -INF , !P1 ;  /* 0xff8000000b1e7808 */ /* 0x000fe40004800000 */
[----:B------:R-:W-:Y:S01]  /*12b40*/  FSEL R25, R13, -INF , !P0 ;  /* 0xff8000000d197808 */ /* 0x000fe20004000000 */
[----:B---3--:R-:W-:Y:S01]  /*12b50*/  FFMA.FTZ R24, R0, R72, R35 ;  /* 0x0000004800187223 */ /* 0x008fe20000010023 */
[C---:B------:R-:W-:Y:S02]  /*12b60*/  ISETP.GE.AND P1, PT, R9.reuse, R54, PT ;  /* 0x000000360900720c */ /* 0x040fe40003f26270 */
[----:B------:R-:W-:Y:S02]  /*12b70*/  ISETP.GE.AND P0, PT, R9, R53, PT ;  /* 0x000000350900720c */ /* 0x000fe40003f06270 */
[----:B------:R-:W-:Y:S02]  /*12b80*/  FSEL R31, R31, -INF , !P3 ;  /* 0xff8000001f1f7808 */ /* 0x000fe40005800000 */
[----:B------:R-:W-:-:S02]  /*12b90*/  FSEL R72, R7, -INF , !P2 ;  /* 0xff80000007487808 */ /* 0x000fc40005000000 */
        /* <DEDUP_REMOVED lines=66> */
.L_x_2582:
[----:B------:R-:W1:Y:S02]  /*12fc0*/  LDC R76, c[0x0][0x248] ;  /* 0x00009200ff4c7b82 */ /* 0x000e640000000800 */
[----:B-1----:R-:W-:-:S04]  /*12fd0*/  LEA R76, -R76, RZ, 0x7 ;  /* 0x000000ff4c4c7211 */ /* 0x002fc800078e39ff */
[----:B------:R-:W-:-:S07]  /*12fe0*/  SHF.R.S32.HI R7, RZ, 0x1f, R76 ;  /* 0x0000001fff077819 */ /* 0x000fce000001144c */
.L_x_2583:
        /* <DEDUP_REMOVED lines=114> */
.L_x_2581:
        /* <DEDUP_REMOVED lines=48> */
[----:B------:R-:W-:-:S02]  /*13a10*/  LEA R140, R4, UR4, 0x1 ;  /* 0x00000004048c7c11 */ /* 0x000fc4000f8e08ff */
[----:B------:R-:W-:Y:S02]  /*13a20*/  FMNMX.FTZ R7, R47, R2, !PT ;  /* 0x000000022f077209 */ /* 0x000fe40007810000 */
[----:B------:R-:W-:Y:S01]  /*13a30*/  LEA R122, R41, R140, 0x1 ;  /* 0x0000008c297a7211 */ /* 0x000fe200078e08ff */
[----:B------:R-:W-:Y:S01]  /*13a40*/  LDSM.16.MT88.4 R92, [R140+0xb000] ;  /* 0x00b000008c5c783b */ /* 0x000fe20000004200 */
[----:B------:R-:W-:-:S03]  /*13a50*/  FMNMX.FTZ R2, R46, R7, !PT ;  /* 0x000000072e027209 */ /* 0x000fc60007810000 */
[----:B------:R-:W-:Y:S01]  /*13a60*/  LDSM.16.MT88.4 R100, [R122+0x9000] ;  /* 0x009000007a64783b */ /* 0x000fe20000004200 */
[----:B------:R-:W-:-:S03]  /*13a70*/  FMNMX.FTZ R7, R45, R2, !PT ;  /* 0x000000022d077209 */ /* 0x000fc60007810000 */
[----:B------:R-:W-:Y:S01]  /*13a80*/  LDSM.16.MT88.4 R108, [R140+0x9000] ;  /* 0x009000008c6c783b */ /* 0x000fe20000004200 */
[----:B------:R-:W-:-:S03]  /*13a90*/  FMNMX.FTZ R2, R40, R7, !PT ;  /* 0x0000000728027209 */ /* 0x000fc60007810000 */
[----:B------:R-:W-:Y:S01]  /*13aa0*/  LDSM.16.MT88.4 R84, [R122+0xb000] ;  /* 0x00b000007a54783b */ /* 0x000fe20000004200 */
[----:B------:R-:W-:-:S04]  /*13ab0*/  FMNMX.FTZ R7, R31, R2, !PT ;  /* 0x000000021f077209 */ /* 0x000fc80007810000 */
[----:B------:R-:W-:-:S04]  /*13ac0*/  FMNMX.FTZ R2, R30, R7, !PT ;  /* 0x000000071e027209 */ /* 0x000fc80007810000 */
[----:B------:R-:W-:Y:S02]  /*13ad0*/  FMNMX.FTZ R9, R29, R2, !PT ;  /* 0x000000021d097209 */ /* 0x000fe40007810000 */
[----:B------:R-:W-:-:S03]  /*13ae0*/  FMNMX.FTZ R2, R44, R3, !PT ;  /* 0x000000032c027209 */ /* 0x000fc60007810000 */
[----:B------:R-:W1:Y:S01]  /*13af0*/  SHFL.BFLY PT, R78, R9, 0x2, 0x1f ;  /* 0x0c401f00094e7f89 */ /* 0x000e6200000e0000 */
[----:B------:R-:W-:-:S04]  /*13b00*/  FMNMX.FTZ R3, R43, R2, !PT ;  /* 0x000000022b037209 */ /* 0x000fc80007810000 */
[----:B------:R-:W-:-:S04]  /*13b10*/  FMNMX.FTZ R3, R42, R3, !PT ;  /* 0x000000032a037209 */ /* 0x000fc80007810000 */
[----:B------:R-:W-:-:S04]  /*13b20*/  FMNMX.FTZ R2, R28, R3, !PT ;  /* 0x000000031c027209 */ /* 0x000fc80007810000 */
[----:B------:R-:W-:-:S04]  /*13b30*/  FMNMX.FTZ R3, R27, R2, !PT ;  /* 0x000000021b037209 */ /* 0x000fc80007810000 */
[----:B------:R-:W-:-:S04]  /*13b40*/  FMNMX.FTZ R2, R26, R3, !PT ;  /* 0x000000031a027209 */ /* 0x000fc80007810000 */
        /* <DEDUP_REMOVED lines=9> */
[----:B------:R-:W-:Y:S03]  /*13be0*/  LDSM.16.MT88.4 R76, [R140+0xd000] ;  /* 0x00d000008c4c783b */ /* 0x000fe60000004200 */
[----:B------:R-:W-:Y:S01]  /*13bf0*/  FSEL R55, R55, RZ, P0 ;  /* 0x000000ff37377208 */ /* 0x000fe20000000000 */
[----:B------:R-:W1:Y:S04]  /*13c00*/  SHFL.BFLY PT, R2, R7, 0x1, 0x1f ;  /* 0x0c201f0007027f89 */ /* 0x000e6800000e0000 */
        /* <DEDUP_REMOVED lines=20> */
[----:B-1----:R-:W-:Y:S01]  /*13d50*/  FMNMX.FTZ R2, R7, R2, !PT ;  /* 0x0000000207027209 */ /* 0x002fe20007810000 */
[--C-:B------:R-:W-:Y:S01]  /*13d60*/  FFMA.FTZ R172, R172, UR12, -R55.reuse ;  /* 0x0000000cacac7c23 */ /* 0x100fe20008010837 */
[----:B------:R-:W-:Y:S01]  /*13d70*/  MUFU.EX2 R124, R124 ;  /* 0x0000007c007c7308 */ /* 0x000fe20000000800 */
[--C-:B------:R-:W-:Y:S01]  /*13d80*/  FFMA.FTZ R133, R184, UR12, -R55.reuse ;  /* 0x0000000cb8857c23 */ /* 0x100fe20008010837 */
[C---:B------:R-:W-:Y:S01]  /*13d90*/  FSETP.NEU.FTZ.AND P0, PT, R2.reuse, -INF , PT ;  /* 0xff8000000200780b */ /* 0x040fe20003f1d000 */
[----:B------:R-:W-:Y:S01]  /*13da0*/  FMUL.FTZ R49, R2, UR12 ;  /* 0x0000000c02317c20 */ /* 0x000fe20008410000 */
[--C-:B------:R-:W-:Y:S01]  /*13db0*/  FFMA.FTZ R170, R170, UR12, -R55.reuse ;  /* 0x0000000caaaa7c23 */ /* 0x100fe20008010837 */
[--C-:B------:R-:W-:Y:S01]  /*13dc0*/  FFMA.FTZ R139, R168, UR12, -R55.reuse ;  /* 0x0000000ca88b7c23 */ /* 0x100fe20008010837 */
[--C-:B------:R-:W-:Y:S01]  /*13dd0*/  FFMA.FTZ R157, R158, UR12, -R55.reuse ;  /* 0x0000000c9e9d7c23 */ /* 0x100fe20008010837 */
[--C-:B------:R-:W-:Y:S01]  /*13de0*/  FFMA.FTZ R138, R138, UR12, -R55.reuse ;  /* 0x0000000c8a8a7c23 */ /* 0x100fe20008010837 */
[----:B------:R-:W-:Y:S01]  /*13df0*/  FSEL R49, R49, RZ, P0 ;  /* 0x000000ff31317208 */ /* 0x000fe20000000000 */
[----:B------:R-:W1:Y:S01]  /*13e00*/  MUFU.EX2 R121, R121 ;  /* 0x0000007900797308 */ /* 0x000e620000000800 */
[----:B--2---:R-:W-:Y:S01]  /*13e10*/  F2FP.F16.F32.PACK_AB R68, R127, R162 ;  /* 0x000000a27f44723e */ /* 0x004fe200000000ff */
[--C-:B------:R-:W-:Y:S01]  /*13e20*/  FFMA.FTZ R48, R48, UR12, -R55.reuse ;  /* 0x0000000c30307c23 */ /* 0x100fe20008010837 */
[----:B------:R-:W-:Y:S01]  /*13e30*/  FFMA.FTZ R47, R47, UR12, -R55 ;  /* 0x0000000c2f2f7c23 */ /* 0x000fe20008010837 */
        /* <DEDUP_REMOVED lines=13> */
[----:B-1----:R-:W-:Y:S01]  /*13f10*/  F2FP.F16.F32.PACK_AB R70, R121, R124 ;  /* 0x0000007c7946723e */ /* 0x002fe200000000ff */
[----:B------:R-:W1:Y:S01]  /*13f20*/  MUFU.EX2 R125, R125 ;  /* 0x0000007d007d7308 */ /* 0x000e620000000800 */
[----:B------:R-:W4:Y:S01]  /*13f30*/  LDSM.16.MT88.4 R20, [R140+0x9400] ;  /* 0x009400008c14783b */ /* 0x000f220000004200 */
        /* <DEDUP_REMOVED lines=16> */
[----:B------:R-:W-:Y:S01]  /*14040*/  FFMA.FTZ R132, R132, UR12, -R49 ;  /* 0x0000000c84847c23 */ /* 0x000fe20008010831 */
[----:B------:R-:W-:Y:S01]  /*14050*/  FADD.FTZ R125, R126, R125 ;  /* 0x0000007d7e7d7221 */ /* 0x000fe20000010000 */
[--C-:B------:R-:W-:Y:S01]  /*14060*/  FFMA.FTZ R46, R46, UR12, -R55.reuse ;  /* 0x0000000c2e2e7c23 */ /* 0x100fe20008010837 */
[----:B------:R-:W-:-:S03]  /*14070*/  FFMA.FTZ R45, R45, UR12, -R55 ;  /* 0x0000000c2d2d7c23 */ /* 0x000fc60008010837 */
[----:B------:R-:W-:Y:S08]  /*14080*/  MUFU.EX2 R56, R56 ;  /* 0x0000003800387308 */ /* 0x000ff00000000800 */
[----:B------:R-:W1:Y:S01]  /*14090*/  MUFU.EX2 R51, R51 ;  /* 0x0000003300337308 */ /* 0x000e620000000800 */
[----:B-----5:R-:W-:Y:S01]  /*140a0*/  F2FP.F16.F32.PACK_AB R71, R59, R130 ;  /* 0x000000823b47723e */ /* 0x020fe200000000ff */
[----:B------:R-:W-:-:S06]  /*140b0*/  FADD.FTZ R130, R130, R125 ;  /* 0x0000007d82827221 */ /* 0x000fcc0000010000 */
[C---:B------:R-:W-:Y:S01]  /*140c0*/  HMMA.16816.F32 R96, R68.reuse, R92, RZ ;  /* 0x0000005c4460723c */ /* 0x040fe200000018ff */
[----:B------:R-:W-:Y:S05]  /*140d0*/  MUFU.EX2 R61, R61 ;  /* 0x0000003d003d7308 */ /* 0x000fea0000000800 */
[----:B------:R-:W-:Y:S03]  /*140e0*/  HMMA.16816.F32 R92, R68, R94, RZ ;  /* 0x0000005e445c723c */ /* 0x000fe600000018ff */
[----:B------:R-:W5:Y:S01]  /*140f0*/  MUFU.EX2 R38, R38 ;  /* 0x0000002600267308 */ /* 0x000f620000000800 */
[----:B-1----:R-:W-:-:S02]  /*14100*/  F2FP.F16.F32.PACK_AB R8, R51, R56 ;  /* 0x000000383308723e */ /* 0x002fc400000000ff */
[C---:B------:R-:W-:Y:S05]  /*14110*/  HMMA.16816.F32 R104, R68.reuse, R100, RZ ;  /* 0x000000644468723c */ /* 0x040fea00000018ff */
[----:B------:R-:W-:Y:S01]  /*14120*/  MUFU.EX2 R58, R58 ;  /* 0x0000003a003a7308 */ /* 0x000fe20000000800 */
[C---:B------:R-:W-:Y:S06]  /*14130*/  HMMA.16816.F32 R100, R68.reuse, R102, RZ ;  /* 0x000000664464723c */ /* 0x040fec00000018ff */
[----:B------:R-:W-:Y:S01]  /*14140*/  HMMA.16816.F32 R112, R68, R108, RZ ;  /* 0x0000006c4470723c */ /* 0x000fe200000018ff */
[----:B------:R-:W1:Y:S01]  /*14150*/  MUFU.EX2 R57, R57 ;  /* 0x0000003900397308 */ /* 0x000e620000000800 */
[----:B-----5:R-:W-:-:S04]  /*14160*/  F2FP.F16.F32.PACK_AB R10, R38, R61 ;  /* 0x0000003d260a723e */ /* 0x020fc800000000ff */
[C---:B------:R-:W-:Y:S03]  /*14170*/  HMMA.16816.F32 R88, R68.reuse, R84, RZ ;  /* 0x000000544458723c */ /* 0x040fe600000018ff */
[----:B------:R-:W-:Y:S03]  /*14180*/  MUFU.EX2 R39, R39 ;  /* 0x0000002700277308 */ /* 0x000fe60000000800 */
[C---:B------:R-:W-:Y:S05]  /*14190*/  HMMA.16816.F32 R80, R68.reuse, R76, RZ ;  /* 0x0000004c4450723c */ /* 0x040fea00000018ff */
[----:B------:R-:W5:Y:S01]  /*141a0*/  MUFU.EX2 R34, R34 ;  /* 0x0000002200227308 */ /* 0x000f620000000800 */
[----:B-1----:R-:W-:Y:S01]  /*141b0*/  F2FP.F16.F32.PACK_AB R9, R57, R58 ;  /* 0x0000003a3909723e */ /* 0x002fe200000000ff */
[C---:B------:R-:W-:Y:S06]  /*141c0*/  HMMA.16816.F32 R108, R68.reuse, R110, RZ ;  /* 0x0000006e446c723c */ /* 0x040fec00000018ff */
[C---:B------:R-:W-:Y:S01]  /*141d0*/  HMMA.16816.F32 R84, R68.reuse, R86, RZ ;  /* 0x000000564454723c */ /* 0x040fe200000018ff */
[----:B------:R-:W-:Y:S05]  /*141e0*/  MUFU.EX2 R37, R37 ;  /* 0x0000002500257308 */ /* 0x000fea0000000800 */
[----:B------:R-:W-:Y:S01]  /*141f0*/  HMMA.16816.F32 R76, R68, R78, RZ ;  /* 0x0000004e444c723c */ /* 0x000fe200000018ff */
[----:B-----5:R-:W-:-:S02]  /*14200*/  F2FP.F16.F32.PACK_AB R11, R34, R39 ;  /* 0x00000027220b723e */ /* 0x020fc400000000ff */
[----:B------:R-:W1:Y:S05]  /*14210*/  MUFU.EX2 R36, R36 ;  /* 0x0000002400247308 */ /* 0x000e6a0000000800 */
[C---:B--2---:R-:W-:Y:S03]  /*14220*/  HMMA.16816.F32 R96, R8.reuse, R12, R96 ;  /* 0x0000000c0860723c */ /* 0x044fe60000001860 */
[----:B------:R-:W-:Y:S03]  /*14230*/  MUFU.EX2 R33, R33 ;  /* 0x0000002100217308 */ /* 0x000fe60000000800 */
[C---:B------:R-:W-:Y:S01]  /*14240*/  HMMA.16816.F32 R92, R8.reuse, R14, R92 ;  /* 0x0000000e085c723c */ /* 0x040fe2000000185c */
[----:B------:R-:W2:Y:S04]  /*14250*/  LDSM.16.MT88.4 R12, [R122+0xd000] ;  /* 0x00d000007a0c783b */ /* 0x000ea80000004200 */
[----:B------:R-:W-:Y:S01]  /*14260*/  MUFU.EX2 R6, R6 ;  /* 0x0000000600067308 */ /* 0x000fe20000000800 */
[C---:B---3--:R-:W-:Y:S06]  /*14270*/  HMMA.16816.F32 R104, R8.reuse, R16, R104 ;  /* 0x000000100868723c */ /* 0x048fec0000001868 */
[C---:B------:R-:W-:Y:S01]  /*14280*/  HMMA.16816.F32 R100, R8.reuse, R18, R100 ;  /* 0x000000120864723c */ /* 0x040fe20000001864 */
[----:B------:R-:W3:Y:S01]  /*14290*/  LDSM.16.MT88.4 R16, [R140+0xd400] ;  /* 0x00d400008c10783b */ /* 0x000ee20000004200 */
[----:B------:R-:W-:Y:S04]  /*142a0*/  MUFU.EX2 R35, R35 ;  /* 0x0000002300237308 */ /* 0x000fe80000000800 */
[C---:B----4-:R-:W-:Y:S04]  /*142b0*/  HMMA.16816.F32 R112, R8.reuse, R20, R112 ;  /* 0x000000140870723c */ /* 0x050fe80000001870 */
        /* <DEDUP_REMOVED lines=116> */
[----:B------:R-:W-:-:S02]  /*14a00*/  FFMA.FTZ R162, R29, UR12, -R55 ;  /* 0x0000000c1da27c23 */ /* 0x000fc40008010837 */
[----:B------:R-:W-:Y:S01]  /*14a10*/  FADD.FTZ R125, R121, R124 ;  /* 0x0000007c797d7221 */ /* 0x000fe20000010000 */
[--C-:B------:R-:W-:Y:S01]  /*14a20*/  FFMA.FTZ R121, R44, UR12, -R49.reuse ;  /* 0x0000000c2c797c23 */ /* 0x100fe20008010831 */
[--C-:B------:R-:W-:Y:S01]  /*14a30*/  FFMA.FTZ R44, R43, UR12, -R49.reuse ;  /* 0x0000000c2b2c7c23 */ /* 0x100fe20008010831 */
[--C-:B------:R-:W-:Y:S01]  /*14a40*/  FFMA.FTZ R43, R42, UR12, -R49.reuse ;  /* 0x0000000c2a2b7c23 */ /* 0x100fe20008010831 */
[----:B------:R-:W-:Y:S01]  /*14a50*/  FFMA.FTZ R42, R28, UR12, -R49 ;  /* 0x0000000c1c2a7c23 */ /* 0x000fe20008010831 */
[----:B------:R-:W-:Y:S01]  /*14a60*/  FADD.FTZ R56, R56, R125 ;  /* 0x0000007d38387221 */ /* 0x000fe20000010000 */
[--C-:B------:R-:W-:Y:S01]  /*14a70*/  FFMA.FTZ R125, R40, UR12, -R55.reuse ;  /* 0x0000000c287d7c23 */ /* 0x100fe20008010837 */
[----:B------:R-:W-:Y:S01]  /*14a80*/  MUFU.EX2 R121, R121 ;  /* 0x0000007900797308 */ /* 0x000fe20000000800 */
[----:B------:R-:W-:Y:S01]  /*14a90*/  FFMA.FTZ R124, R31, UR12, -R55 ;  /* 0x0000000c1f7c7c23 */ /* 0x000fe20008010837 */
[----:B------:R-:W-:Y:S01]  /*14aa0*/  FFMA.FTZ R40, R24, UR12, -R49 ;  /* 0x0000000c18287c23 */ /* 0x000fe20008010831 */
[----:B--2---:R-:W-:-:S05]  /*14ab0*/  F2FP.F16.F32.PACK_AB R11, R120, R127 ;  /* 0x0000007f780b723e */ /* 0x004fca00000000ff */
[----:B------:R-:W2:Y:S02]  /*14ac0*/  MUFU.EX2 R44, R44 ;  /* 0x0000002c002c7308 */ /* 0x000ea40000000800 */
[C---:B-1----:R-:W-:Y:S06]  /*14ad0*/  HMMA.16816.F32 R104, R8.reuse, R16, R104 ;  /* 0x000000100868723c */ /* 0x042fec0000001868 */
        /* <DEDUP_REMOVED lines=8> */
[C---:B------:R-:W-:Y:S05]  /*14b60*/  HMMA.16816.F32 R112, R8.reuse, R20, R112 ;  /* 0x000000140870723c */ /* 0x040fea0000001870 */
[----:B------:R-:W-:Y:S01]  /*14b70*/  MUFU.EX2 R40, R40 ;  /* 0x0000002800287308 */ /* 0x000fe20000000800 */
[C---:B------:R-:W-:Y:S01]  /*14b80*/  HMMA.16816.F32 R108, R8.reuse, R22, R108 ;  /* 0x00000016086c723c */ /* 0x040fe2000000186c */
[----:B------:R-:W5:Y:S05]  /*14b90*/  LDSM.16.MT88.4 R20, [R122+0xc400] ;  /* 0x00c400007a14783b */ /* 0x000f6a0000004200 */
[C---:B-1----:R-:W-:Y:S06]  /*14ba0*/  HMMA.16816.F32 R72, R8.reuse, R16, R72 ;  /* 0x000000100848723c */ /* 0x042fec0000001848 */
[C---:B------:R-:W-:Y:S01]  /*14bb0*/  HMMA.16816.F32 R68, R8.reuse, R18, R68 ;  /* 0x000000120844723c */ /* 0x040fe20000001844 */
[----:B------:R-:W-:Y:S01]  /*14bc0*/  FADD.FTZ R17, R59, R130 ;  /* 0x000000823b117221 */ /* 0x000fe20000010000 */
[----:B------:R-:W-:Y:S01]  /*14bd0*/  FFMA.FTZ R59, R30, UR12, -R55 ;  /* 0x0000000c1e3b7c23 */ /* 0x000fe20008010837 */
[----:B------:R-:W-:Y:S01]  /*14be0*/  FFMA.FTZ R55, R26, UR12, -R49 ;  /* 0x0000000c1a377c23 */ /* 0x000fe20008010831 */
[----:B------:R-:W1:Y:S01]  /*14bf0*/  LDSM.16.MT88.4 R28, [R122+0xa800] ;  /* 0x00a800007a1c783b */ /* 0x000e620000004200 */
[----:B------:R-:W-:Y:S01]  /*14c00*/  FADD.FTZ R16, R58, R17 ;  /* 0x000000113a107221 */ /* 0x000fe20000010000 */
[----:B----4-:R-:W-:Y:S01]  /*14c10*/  HMMA.16816.F32 R80, R8, R12, R80 ;  /* 0x0000000c0850723c */ /* 0x010fe20000001850 */
[----:B------:R-:W-:-:S05]  /*14c20*/  FFMA.FTZ R58, R27, UR12, -R49 ;  /* 0x0000000c1b3a7c23 */ /* 0x000fca0008010831 */
[C---:B------:R-:W-:Y:S01]  /*14c30*/  HMMA.16816.F32 R76, R8.reuse, R14, R76 ;  /* 0x0000000e084c723c */ /* 0x040fe2000000184c */
[----:B------:R-:W4:Y:S05]  /*14c40*/  LDSM.16.MT88.4 R12, [R140+0xa800] ;  /* 0x00a800008c0c783b */ /* 0x000f2a0000004200 */
[C---:B-----5:R-:W-:Y:S06]  /*14c50*/  HMMA.16816.F32 R88, R8.reuse, R20, R88 ;  /* 0x000000140858723c */ /* 0x060fec0000001858 */
[----:B------:R-:W-:Y:S01]  /*14c60*/  HMMA.16816.F32 R84, R8, R22, R84 ;  /* 0x000000160854723c */ /* 0x000fe20000001854 */
[----:B------:R-:W-:Y:S01]  /*14c70*/  FADD.FTZ R20, R51, R56 ;  /* 0x0000003833147221 */ /* 0x000fe20000010000 */
[----:B------:R-:W-:Y:S01]  /*14c80*/  FADD.FTZ R56, R57, R16 ;  /* 0x0000001039387221 */ /* 0x000fe20000010000 */
[----:B------:R-:W-:Y:S01]  /*14c90*/  FFMA.FTZ R51, R25, UR12, -R49 ;  /* 0x0000000c19337c23 */ /* 0x000fe20008010831 */
[----:B------:R-:W5:Y:S01]  /*14ca0*/  LDSM.16.MT88.4 R16, [R122+0xc800] ;  /* 0x00c800007a10783b */ /* 0x000f620000004200 */
[----:B------:R-:W-:Y:S01]  /*14cb0*/  FADD.FTZ R61, R61, R20 ;  /* 0x000000143d3d7221 */ /* 0x000fe20000010000 */
[----:B------:R-:W-:Y:S01]  /*14cc0*/  FADD.FTZ R39, R39, R56 ;  /* 0x0000003827277221 */ /* 0x000fe20000010000 */
[----:B------:R-:W-:Y:S01]  /*14cd0*/  F2FP.F16.F32.PACK_AB R8, R47, R48 ;  /* 0x000000302f08723e */ /* 0x000fe200000000ff */
[----:B------:R-:W5:Y:S01]  /*14ce0*/  LDSM.16.MT88.4 R24, [R140+0xc800] ;  /* 0x00c800008c18783b */ /* 0x000f620000004200 */
[----:B--2---:R-:W-:Y:S01]  /*14cf0*/  F2FP.F16.F32.PACK_AB R9, R44, R121 ;  /* 0x000000792c09723e */ /* 0x004fe200000000ff */
[----:B------:R-:W-:Y:S01]  /*14d00*/  FADD.FTZ R38, R38, R61 ;  /* 0x0000003d26267221 */ /* 0x000fe20000010000 */
[----:B------:R-:W-:Y:S01]  /*14d10*/  F2FP.F16.F32.PACK_AB R10, R45, R46 ;  /* 0x0000002e2d0a723e */ /* 0x000fe200000000ff */
[----:B------:R-:W-:Y:S01]  /*14d20*/  FADD.FTZ R34, R34, R39 ;  /* 0x0000002722227221 */ /* 0x000fe20000010000 */
[----:B---3--:R-:W-:Y:S01]  /*14d30*/  F2FP.F16.F32.PACK_AB R11, R42, R43 ;  /* 0x0000002b2a0b723e */ /* 0x008fe200000000ff */
[----:B------:R-:W2:Y:S01]  /*14d40*/  LDSM.16.MT88.4 R20, [R122+0xe800] ;  /* 0x00e800007a14783b */ /* 0x000ea20000004200 */
[----:B------:R-:W-:Y:S01]  /*14d50*/  FADD.FTZ R37, R37, R38 ;  /* 0x0000002625257221 */ /* 0x000fe20000010000 */
[----:B------:R-:W-:Y:S01]  /*14d60*/  FADD.FTZ R35, R35, R34 ;  /* 0x0000002223237221 */ /* 0x000fe20000010000 */
[----:B------:R-:W-:Y:S02]  /*14d70*/  MUFU.EX2 R49, R55 ;  /* 0x0000003700317308 */ /* 0x000fe40000000800 */
[----:B------:R-:W-:Y:S01]  /*14d80*/  FADD.FTZ R36, R36, R37 ;  /* 0x0000002524247221 */ /* 0x000fe20000010000 */
[----:B------:R-:W-:Y:S01]  /*14d90*/  FADD.FTZ R32, R32, R35 ;  /* 0x0000002320207221 */ /* 0x000fe20000010000 */
[C---:B-1----:R-:W-:Y:S02]  /*14da0*/  HMMA.16816.F32 R104, R8.reuse, R28, R104 ;  /* 0x0000001c0868723c */ /* 0x042fe40000001868 */
[----:B------:R-:W-:Y:S01]  /*14db0*/  FADD.FTZ R33, R33, R36 ;  /* 0x0000002421217221 */ /* 0x000fe20000010000 */
[----:B------:R-:W-:Y:S01]  /*14dc0*/  FADD.FTZ R7, R7, R32 ;  /* 0x0000002007077221 */ /* 0x000fe20000010000 */
[----:B------:R-:W-:Y:S02]  /*14dd0*/  MUFU.EX2 R29, R125 ;  /* 0x0000007d001d7308 */ /* 0x000fe40000000800 */
[----:B------:R-:W-:Y:S01]  /*14de0*/  FADD.FTZ R6, R6, R33 ;  /* 0x0000002106067221 */ /* 0x000fe20000010000 */
[----:B------:R-:W-:Y:S01]  /*14df0*/  FADD.FTZ R7, R4, R7 ;  /* 0x0000000704077221 */ /* 0x000fe20000010000 */
[C---:B----4-:R-:W-:Y:S02]  /*14e00*/  HMMA.16816.F32 R112, R8.reuse, R12, R112 ;  /* 0x0000000c0870723c */ /* 0x050fe40000001870 */
[----:B------:R-:W-:Y:S01]  /*14e10*/  FADD.FTZ R67, R67, R6 ;  /* 0x0000000643437221 */ /* 0x000fe20000010000 */
[----:B------:R-:W-:Y:S01]  /*14e20*/  FADD.FTZ R66, R66, R7 ;  /* 0x0000000742427221 */ /* 0x000fe20000010000 */
[----:B------:R-:W1:Y:S02]  /*14e30*/  MUFU.EX2 R28, R124 ;  /* 0x0000007c001c7308 */ /* 0x000e640000000800 */
        /* <DEDUP_REMOVED lines=8> */
[C---:B-----5:R-:W-:Y:S01]  /*14ec0*/  HMMA.16816.F32 R88, R8.reuse, R16, R88 ;  /* 0x000000100858723c */ /* 0x060fe20000001858 */
[----:B------:R-:W-:Y:S01]  /*14ed0*/  FADD.FTZ R65, R60, R65 ;  /* 0x000000413c417221 */ /* 0x000fe20000010000 */
[----:B------:R-:W-:Y:S01]  /*14ee0*/  FADD.FTZ R41, R41, R62 ;  /* 0x0000003e29297221 */ /* 0x000fe20000010000 */
[----:B------:R-:W4:Y:S02]  /*14ef0*/  MUFU.EX2 R30, R58 ;  /* 0x0000003a001e7308 */ /* 0x000f240000000800 */
[----:B------:R-:W-:Y:S01]  /*14f00*/  FADD.FTZ R176, R176, R65 ;  /* 0x00000041b0b07221 */ /* 0x000fe20000010000 */
[C---:B------:R-:W-:Y:S01]  /*14f10*/  HMMA.16816.F32 R84, R8.reuse, R18, R84 ;  /* 0x000000120854723c */ /* 0x040fe20000001854 */
[----:B------:R-:W5:Y:S01]  /*14f20*/  LDSM.16.MT88.4 R16, [R122+0xac00] ;  /* 0x00ac00007a10783b */ /* 0x000f620000004200 */
[----:B------:R-:W-:Y:S01]  /*14f30*/  FADD.FTZ R174, R174, R41 ;  /* 0x00000029aeae7221 */ /* 0x000fe20000010000 */
[----:B------:R-:W-:Y:S02]  /*14f40*/  FADD.FTZ R137, R137, R176 ;  /* 0x000000b089897221 */ /* 0x000fe40000010000 */
[----:B------:R-:W4:Y:S01]  /*14f50*/  MUFU.EX2 R51, R51 ;  /* 0x0000003300337308 */ /* 0x000f220000000800 */
[----:B------:R-:W-:Y:S01]  /*14f60*/  HMMA.16816.F32 R96, R8, R24, R96 ;  /* 0x000000180860723c */ /* 0x000fe20000001860 */
[----:B------:R-:W-:Y:S01]  /*14f70*/  FADD.FTZ R135, R135, R174 ;  /* 0x000000ae87877221 */ /* 0x000fe20000010000 */
[----:B------:R-:W-:-:S03]  /*14f80*/  FADD.FTZ R172, R172, R137 ;  /* 0x00000089acac7221 */ /* 0x000fc60000010000 */
[----:B------:R-:W-:Y:S01]  /*14f90*/  FADD.FTZ R164, R164, R135 ;  /* 0x00000087a4a47221 */ /* 0x000fe20000010000 */
[C---:B------:R-:W-:Y:S01]  /*14fa0*/  HMMA.16816.F32 R92, R8.reuse, R26, R92 ;  /* 0x0000001a085c723c */ /* 0x040fe2000000185c */
[----:B------:R-:W-:Y:S01]  /*14fb0*/  FADD.FTZ R133, R133, R172 ;  /* 0x000000ac85857221 */ /* 0x000fe20000010000 */
[----:B------:R-:W5:Y:S01]  /*14fc0*/  LDSM.16.MT88.4 R24, [R140+0xac00] ;  /* 0x00ac00008c18783b */ /* 0x000f620000004200 */
[----:B------:R-:W-:Y:S02]  /*14fd0*/  FADD.FTZ R164, R131, R164 ;  /* 0x000000a483a47221 */ /* 0x000fe40000010000 */
[----:B------:R-:W-:Y:S01]  /*14fe0*/  FADD.FTZ R170, R170, R133 ;  /* 0x00000085aaaa7221 */ /* 0x000fe20000010000 */
[----:B--2---:R-:W-:Y:S01]  /*14ff0*/  HMMA.16816.F32 R72, R8, R20, R72 ;  /* 0x000000140848723c */ /* 0x004fe20000001848 */
        /* <DEDUP_REMOVED lines=8> */
[----:B------:R-:W2:Y:S01]  /*15080*/  LDSM.16.MT88.4 R12, [R140+0xcc00] ;  /* 0x00cc00008c0c783b */ /* 0x000ea20000004200 */
[----:B------:R-:W-:Y:S01]  /*15090*/  FADD.FTZ R120, R120, R127 ;  /* 0x0000007f78787221 */ /* 0x000fe20000010000 */
[----:B------:R-:W-:-:S03]  /*150a0*/  FADD.FTZ R48, R48, R157 ;  /* 0x0000009d30307221 */ /* 0x000fc60000010000 */
[----:B------:R-:W-:Y:S01]  /*150b0*/  HMMA.16816.F32 R68, R8, R22, R68 ;  /* 0x000000160844723c */ /* 0x000fe20000001844 */
[----:B------:R-:W3:Y:S01]  /*150c0*/  LDSM.16.MT88.4 R20, [R122+0xcc00] ;  /* 0x00cc00007a14783b */ /* 0x000ee20000004200 */
[----:B------:R-:W-:Y:S01]  /*150d0*/  FADD.FTZ R121, R121, R120 ;  /* 0x0000007879797221 */ /* 0x000fe20000010000 */
[----:B------:R-:W-:-:S03]  /*150e0*/  FADD.FTZ R47, R47, R48 ;  /* 0x000000302f2f7221 */ /* 0x000fc60000010000 */
[----:B------:R-:W-:Y:S01]  /*150f0*/  FADD.FTZ R44, R44, R121 ;  /* 0x000000792c2c7221 */ /* 0x000fe20000010000 */
[----:B-1----:R-:W-:Y:S01]  /*15100*/  F2FP.F16.F32.PACK_AB R8, R28, R29 ;  /* 0x0000001d1c08723e */ /* 0x002fe200000000ff */
        /* <DEDUP_REMOVED lines=19> */
[C---:B--2---:R-:W-:Y:S06]  /*15240*/  HMMA.16816.F32 R96, R8.reuse, R12, R96 ;  /* 0x0000000c0860723c */ /* 0x044fec0000001860 */
[C---:B------:R-:W-:Y:S01]  /*15250*/  HMMA.16816.F32 R92, R8.reuse, R14, R92 ;  /* 0x0000000e085c723c */ /* 0x040fe2000000185c */
[----:B------:R-:W2:Y:S05]  /*15260*/  LDSM.16.MT88.4 R12, [R122+0xec00] ;  /* 0x00ec00007a0c783b */ /* 0x000eaa0000004200 */
[C---:B------:R-:W-:Y:S06]  /*15270*/  HMMA.16816.F32 R108, R8.reuse, R26, R108 ;  /* 0x0000001a086c723c */ /* 0x040fec000000186c */
[C---:B---3--:R-:W-:Y:S06]  /*15280*/  HMMA.16816.F32 R88, R8.reuse, R20, R88 ;  /* 0x000000140858723c */ /* 0x048fec0000001858 */
        /* <DEDUP_REMOVED lines=73> */
.L_x_2585:
[----:B------:R-:W1:Y:S02]  /*15720*/  LDC R6, c[0x0][0x250] ;  /* 0x00009400ff067b82 */ /* 0x000e640000000800 */
[----:B-1----:R-:W-:-:S04]  /*15730*/  LEA R6, -R6, RZ, 0x7 ;  /* 0x000000ff06067211 */ /* 0x002fc800078e39ff */
[----:B------:R-:W-:-:S07]  /*15740*/  SHF.R.S32.HI R7, RZ, 0x1f, R6 ;  /* 0x0000001fff077819 */ /* 0x000fce0000011406 */
.L_x_2586:
        /* <DEDUP_REMOVED lines=249> */
[----:B------:R-:W-:-:S05]  /*166e0*/  FMUL.FTZ R16, R16, UR5 ;  /* 0x0000000510107c20 */ /* 0x000fca0008410000 */
[----:B------:R-:W-:Y:S01]  /*166f0*/  HMMA.16816.F32 R4, R56, R50, R4 ;  /* 0x000000323804723c */ /* 0x000fe20000001804 */
[----:B------:R-:W3:Y:S01]  /*16700*/  LDSM.16.M88.4 R48, [R123+0x8400] ;  /* 0x008400007b30783b */ /* 0x000ee20000000200 */
[----:B------:R-:W-:Y:S01]  /*16710*/  FMUL.FTZ R12, R12, UR5 ;  /* 0x000000050c0c7c20 */ /* 0x000fe20008410000 */
[----:B------:R-:W-:Y:S01]  /*16720*/  FMUL.FTZ R14, R14, UR5 ;  /* 0x000000050e0e7c20 */ /* 0x000fe20008410000 */
[----:B------:R-:W-:Y:S02]  /*16730*/  FMUL.FTZ R15, R15, UR5 ;  /* 0x000000050f0f7c20 */ /* 0x000fe40008410000 */
[----:B------:R-:W-:Y:S01]  /*16740*/  FMUL.FTZ R44, R44, UR5 ;  /* 0x000000052c2c7c20 */ /* 0x000fe20008410000 */
[----:B------:R-:W-:Y:S01]  /*16750*/  FMUL.FTZ R55, R45, UR5 ;  /* 0x000000052d377c20 */ /* 0x000fe20008410000 */
[----:B------:R-:W-:Y:S01]  /*16760*/  MUFU.TANH R163, R15 ;  /* 0x0000000f00a37308 */ /* 0x000fe20000002400 */
[----:B------:R-:W-:Y:S01]  /*16770*/  FMUL.FTZ R46, R46, UR5 ;  /* 0x000000052e2e7c20 */ /* 0x000fe20008410000 */
[----:B------:R-:W-:-:S02]  /*16780*/  FMUL.FTZ R47, R47, UR5 ;  /* 0x000000052f2f7c20 */ /* 0x000fc40008410000 */
[----:B------:R-:W-:Y:S01]  /*16790*/  FMUL.FTZ R40, R40, UR5 ;  /* 0x0000000528287c20 */ /* 0x000fe20008410000 */
[----:B------:R-:W-:Y:S01]  /*167a0*/  FMUL.FTZ R42, R42, UR5 ;  /* 0x000000052a2a7c20 */ /* 0x000fe20008410000 */
[----:B------:R-:W-:Y:S01]  /*167b0*/  FMUL.FTZ R45, R41, UR5 ;  /* 0x00000005292d7c20 */ /* 0x000fe20008410000 */
[----:B------:R-:W-:Y:S01]  /*167c0*/  FMUL.FTZ R41, R43, UR5 ;  /* 0x000000052b297c20 */ /* 0x000fe20008410000 */
[----:B------:R-:W-:Y:S01]  /*167d0*/  MUFU.TANH R165, R44 ;  /* 0x0000002c00a57308 */ /* 0x000fe20000002400 */
[----:B-1----:R-:W-:Y:S01]  /*167e0*/  HMMA.16816.F32 R36, R56, R124, R36 ;  /* 0x0000007c3824723c */ /* 0x002fe20000001824 */
[----:B------:R-:W-:-:S05]  /*167f0*/  FMUL.FTZ R8, R8, UR5 ;  /* 0x0000000508087c20 */ /* 0x000fca0008410000 */
        /* <DEDUP_REMOVED lines=15> */
[----:B------:R-:W-:Y:S02]  /*168f0*/  FMUL.FTZ R37, R37, UR5 ;  /* 0x0000000525257c20 */ /* 0x000fe40008410000 */
[C---:B------:R-:W-:Y:S01]  /*16900*/  HMMA.16816.F32 R20, R56.reuse, R48, R20 ;  /* 0x000000303814723c */ /* 0x040fe20000001814 */
        /* <DEDUP_REMOVED lines=9> */
[----:B------:R-:W-:Y:S01]  /*169a0*/  FMUL.FTZ R31, R31, UR5 ;  /* 0x000000051f1f7c20 */ /* 0x000fe20008410000 */
[----:B------:R-:W4:Y:S01]  /*169b0*/  MUFU.TANH R51, R51 ;  /* 0x0000003300337308 */ /* 0x000f220000002400 */
[----:B---3--:R-:W-:Y:S01]  /*169c0*/  FMUL.FTZ R7, R39, UR5 ;  /* 0x0000000527077c20 */ /* 0x008fe20008410000 */
[----:B------:R-:W-:Y:S01]  /*169d0*/  FMUL.FTZ R39, R33, UR5 ;  /* 0x0000000521277c20 */ /* 0x000fe20008410000 */
[----:B------:R-:W-:Y:S01]  /*169e0*/  FMUL.FTZ R26, R26, UR5 ;  /* 0x000000051a1a7c20 */ /* 0x000fe20008410000 */
[----:B------:R-:W-:Y:S01]  /*169f0*/  FMUL.FTZ R24, R24, UR5 ;  /* 0x0000000518187c20 */ /* 0x000fe20008410000 */
[----:B------:R-:W-:Y:S01]  /*16a00*/  FMUL.FTZ R25, R25, UR5 ;  /* 0x0000000519197c20 */ /* 0x000fe20008410000 */
[C---:B-1----:R-:W-:Y:S01]  /*16a10*/  HMMA.16816.F32 R64, R56.reuse, R124, R64 ;  /* 0x0000007c3840723c */ /* 0x042fe20000001840 */
[----:B------:R-:W-:Y:S01]  /*16a20*/  FMUL.FTZ R27, R27, UR5 ;  /* 0x000000051b1b7c20 */ /* 0x000fe20008410000 */
[----:B------:R-:W-:Y:S01]  /*16a30*/  MUFU.TANH R125, R12 ;  /* 0x0000000c007d7308 */ /* 0x000fe20000002400 */
[----:B------:R-:W-:Y:S01]  /*16a40*/  FMUL.FTZ R168, R168, UR5 ;  /* 0x00000005a8a87c20 */ /* 0x000fe20008410000 */
[----:B------:R-:W-:Y:S01]  /*16a50*/  FMUL.FTZ R170, R170, UR5 ;  /* 0x00000005aaaa7c20 */ /* 0x000fe20008410000 */
[----:B------:R-:W-:Y:S01]  /*16a60*/  FMUL.FTZ R171, R171, UR5 ;  /* 0x00000005abab7c20 */ /* 0x000fe20008410000 */
[C---:B------:R-:W-:Y:S01]  /*16a70*/  HMMA.16816.F32 R128, R56.reuse, R126, R128 ;  /* 0x0000007e3880723c */ /* 0x040fe20000001880 */
[----:B------:R-:W-:Y:S01]  /*16a80*/  FMUL.FTZ R20, R20, UR5 ;  /* 0x0000000514147c20 */ /* 0x000fe20008410000 */
[----:B------:R-:W-:Y:S01]  /*16a90*/  FMUL.FTZ R21, R21, UR5 ;  /* 0x0000000515157c20 */ /* 0x000fe20008410000 */
[----:B------:R-:W-:Y:S01]  /*16aa0*/  FMUL.FTZ R22, R22, UR5 ;  /* 0x0000000516167c20 */ /* 0x000fe20008410000 */
[----:B------:R-:W-:Y:S01]  /*16ab0*/  MUFU.TANH R55, R55 ;  /* 0x0000003700377308 */ /* 0x000fe20000002400 */
[----:B------:R-:W-:Y:S01]  /*16ac0*/  FMUL.FTZ R23, R23, UR5 ;  /* 0x0000000517177c20 */ /* 0x000fe20008410000 */
[----:B--2---:R-:W-:Y:S01]  /*16ad0*/  HMMA.16816.F32 R60, R56, R136, R60 ;  /* 0x00000088383c723c */ /* 0x004fe2000000183c */
[----:B------:R-:W-:Y:S01]  /*16ae0*/  FMUL.FTZ R127, R19, UR5 ;  /* 0x00000005137f7c20 */ /* 0x000fe20008410000 */
[----:B------:R-:W-:-:S04]  /*16af0*/  FMUL.FTZ R19, R13, UR5 ;  /* 0x000000050d137c20 */ /* 0x000fc80008410000 */
[----:B------:R-:W-:Y:S01]  /*16b00*/  HMMA.16816.F32 R132, R56, R138, R132 ;  /* 0x0000008a3884723c */ /* 0x000fe20000001884 */
[----:B------:R1:W-:Y:S05]  /*16b10*/  MUFU.TANH R57, R5 ;  /* 0x0000000500397308 */ /* 0x0003ea0000002400 */
[----:B------:R-:W-:Y:S01]  /*16b20*/  FMUL.FTZ R66, R66, UR5 ;  /* 0x0000000542427c20 */ /* 0x000fe20008410000 */
[----:B------:R-:W-:Y:S02]  /*16b30*/  FMUL.FTZ R67, R67, UR5 ;  /* 0x0000000543437c20 */ /* 0x000fe40008410000 */
[----:B------:R-:W2:Y:S03]  /*16b40*/  MUFU.TANH R127, R127 ;  /* 0x0000007f007f7308 */ /* 0x000ea60000002400 */
[----:B------:R-:W-:Y:S01]  /*16b50*/  FMUL.FTZ R128, R128, UR5 ;  /* 0x0000000580807c20 */ /* 0x000fe20008410000 */
[----:B------:R-:W-:Y:S01]  /*16b60*/  FMUL.FTZ R129, R129, UR5 ;  /* 0x0000000581817c20 */ /* 0x000fe20008410000 */
[----:B------:R-:W-:-:S03]  /*16b70*/  FMUL.FTZ R131, R131, UR5 ;  /* 0x0000000583837c20 */ /* 0x000fc60008410000 */
[----:B------:R3:W-:Y:S01]  /*16b80*/  MUFU.TANH R139, R6 ;  /* 0x00000006008b7308 */ /* 0x0007e20000002400 */
[----:B-1----:R-:W-:Y:S02]  /*16b90*/  IMAD.SHL.U32 R5, R167, 0x80, RZ ;  /* 0x00000080a7057824 */ /* 0x002fe400078e00ff */
[----:B------:R-:W-:Y:S01]  /*16ba0*/  FMUL.FTZ R61, R61, UR5 ;  /* 0x000000053d3d7c20 */ /* 0x000fe20008410000 */
[----:B------:R-:W-:Y:S02]  /*16bb0*/  FMUL.FTZ R62, R62, UR5 ;  /* 0x000000053e3e7c20 */ /* 0x000fe40008410000 */
[C---:B------:R-:W-:Y:S01]  /*16bc0*/  LOP3.LUT R4, R5.reuse, R156, RZ, 0xfc, !PT ;  /* 0x0000009c05047212 */ /* 0x040fe200078efcff */
[----:B------:R-:W-:Y:S01]  /*16bd0*/  FMUL.FTZ R132, R132, UR5 ;  /* 0x0000000584847c20 */ /* 0x000fe20008410000 */
[----:B------:R1:W5:Y:S01]  /*16be0*/  MUFU.TANH R59, R14 ;  /* 0x0000000e003b7308 */ /* 0x0003620000002400 */
[C-C-:B------:R-:W-:Y:S01]  /*16bf0*/  LOP3.LUT R16, R5.reuse, 0x20, R156.reuse, 0xfe, !PT ;  /* 0x0000002005107812 */ /* 0x140fe200078efe9c */
[----:B------:R-:W-:Y:S01]  /*16c00*/  FMUL.FTZ R134, R134, UR5 ;  /* 0x0000000586867c20 */ /* 0x000fe20008410000 */
[C---:B------:R-:W-:Y:S01]  /*16c10*/  VIADD R12, R4.reuse, 0x9 ;  /* 0x00000009040c7836 */ /* 0x040fe20000000000 */
[--C-:B------:R-:W-:Y:S01]  /*16c20*/  LOP3.LUT R18, R5, 0x28, R156.reuse, 0xfe, !PT ;  /* 0x0000002805127812 */ /* 0x100fe200078efe9c */
[C---:B------:R-:W-:Y:S01]  /*16c30*/  VIADD R124, R4.reuse, 0x19 ;  /* 0x00000019047c7836 */ /* 0x040fe20000000000 */
[----:B------:R-:W-:Y:S01]  /*16c40*/  I2FP.F32.S32 R138, R16 ;  /* 0x00000010008a7245 */ /* 0x000fe20000201400 */
[----:B------:R-:W-:Y:S01]  /*16c50*/  FMUL.FTZ R133, R133, UR5 ;  /* 0x0000000585857c20 */ /* 0x000fe20008410000 */
[----:B------:R4:W-:Y:S01]  /*16c60*/  MUFU.TANH R13, R8 ;  /* 0x00000008000d7308 */ /* 0x0009e20000002400 */
[----:B---3--:R-:W-:Y:S01]  /*16c70*/  VIADD R6, R4, 0x1 ;  /* 0x0000000104067836 */ /* 0x008fe20000000000 */
[----:B------:R-:W-:Y:S01]  /*16c80*/  ISETP.GE.AND P1, PT, R12, R54, PT ;  /* 0x000000360c00720c */ /* 0x000fe20003f26270 */
[----:B------:R-:W-:Y:S01]  /*16c90*/  FMUL.FTZ R135, R135, UR5 ;  /* 0x0000000587877c20 */ /* 0x000fe20008410000 */
[----:B------:R-:W-:-:S02]  /*16ca0*/  LOP3.LUT R136, R5, 0x60, R156, 0xfe, !PT ;  /* 0x0000006005887812 */ /* 0x000fc400078efe9c */
[-C--:B------:R-:W-:Y:S02]  /*16cb0*/  ISETP.GE.AND P0, PT, R6, R54.reuse, PT ;  /* 0x000000360600720c */ /* 0x080fe40003f06270 */
[----:B------:R-:W-:Y:S01]  /*16cc0*/  MUFU.TANH R19, R19 ;  /* 0x0000001300137308 */ /* 0x000fe20000002400 */
[----:B-1----:R-:W-:Y:S02]  /*16cd0*/  LOP3.LUT R14, R5, 0x8, R156, 0xfe, !PT ;  /* 0x00000008050e7812 */ /* 0x002fe400078efe9c */
[-C--:B------:R-:W-:Y:S02]  /*16ce0*/  ISETP.GE.AND P4, PT, R4, R53.reuse, PT ;  /* 0x000000350400720c */ /* 0x080fe40003f86270 */
[C---:B------:R-:W-:Y:S02]  /*16cf0*/  ISETP.GE.AND P2, PT, R14.reuse, R54, PT ;  /* 0x000000360e00720c */ /* 0x040fe40003f46270 */
[----:B------:R-:W-:Y:S01]  /*16d00*/  ISETP.GE.AND P3, PT, R14, R53, PT ;  /* 0x000000350e00720c */ /* 0x000fe20003f66270 */
[----:B------:R-:W1:Y:S01]  /*16d10*/  MUFU.TANH R161, R46 ;  /* 0x0000002e00a17308 */ /* 0x000e620000002400 */
[----:B----4-:R-:W-:-:S02]  /*16d20*/  I2FP.F32.S32 R8, R6 ;  /* 0x0000000600087245 */ /* 0x010fc40000201400 */
[----:B------:R-:W-:-:S03]  /*16d30*/  I2FP.F32.S32 R14, R14 ;  /* 0x0000000e000e7245 */ /* 0x000fc60000201400 */
[CC--:B------:R-:W-:Y:S01]  /*16d40*/  FFMA.FTZ R33, R0.reuse, R8.reuse, R51 ;  /* 0x0000000800217223 */ /* 0x0c0fe20000010033 */
[C---:B--2---:R-:W-:Y:S01]  /*16d50*/  FFMA.FTZ R8, R0.reuse, R8, R127 ;  /* 0x0000000800087223 */ /* 0x044fe2000001007f */
[CC--:B------:R-:W-:Y:S01]  /*16d60*/  FFMA.FTZ R15, R0.reuse, R14.reuse, R125 ;  /* 0x0000000e000f7223 */ /* 0x0c0fe2000001007d */
[C---:B-----5:R-:W-:Y:S01]  /*16d70*/  FFMA.FTZ R14, R0.reuse, R14, R59 ;  /* 0x0000000e000e7223 */ /* 0x060fe2000001003b */
[----:B------:R-:W-:Y:S01]  /*16d80*/  FFMA.FTZ R125, R0, R138, R165 ;  /* 0x0000008a007d7223 */ /* 0x000fe200000100a5 */
[----:B------:R-:W-:Y:S01]  /*16d90*/  FSEL R33, R33, -INF , !P0 ;  /* 0xff80000021217808 */ /* 0x000fe20004000000 */
[----:B------:R-:W2:Y:S01]  /*16da0*/  MUFU.TANH R47, R47 ;  /* 0x0000002f002f7308 */ /* 0x000ea20000002400 */
[-C--:B------:R-:W-:Y:S02]  /*16db0*/  ISETP.GE.AND P0, PT, R6, R53.reuse, PT ;  /* 0x000000350600720c */ /* 0x080fe40003f06270 */
[----:B------:R-:W-:Y:S02]  /*16dc0*/  I2FP.F32.S32 R6, R12 ;  /* 0x0000000c00067245 */ /* 0x000fe40000201400 */
[----:B------:R-:W-:Y:S01]  /*16dd0*/  FSEL R8, R8, -INF , !P0 ;  /* 0xff80000008087808 */ /* 0x000fe20004000000 */
[----:B-1----:R-:W-:Y:S01]  /*16de0*/  FFMA.FTZ R138, R0, R138, R161 ;  /* 0x0000008a008a7223 */ /* 0x002fe200000100a1 */
[----:B------:R-:W-:Y:S01]  /*16df0*/  ISETP.GE.AND P0, PT, R12, R53, PT ;  /* 0x000000350c00720c */ /* 0x000fe20003f06270 */
[CC--:B------:R-:W-:Y:S01]  /*16e00*/  FFMA.FTZ R19, R0.reuse, R6.reuse, R19 ;  /* 0x0000000600137223 */ /* 0x0c0fe20000010013 */
[----:B------:R-:W-:Y:S01]  /*16e10*/  LOP3.LUT R12, R5, 0x18, R156, 0xfe, !PT ;  /* 0x00000018050c7812 */ /* 0x000fe200078efe9c */
[----:B------:R-:W-:Y:S01]  /*16e20*/  FFMA.FTZ R163, R0, R6, R163 ;  /* 0x0000000600a37223 */ /* 0x000fe200000100a3 */
[----:B------:R-:W-:Y:S01]  /*16e30*/  FSEL R15, R15, -INF , !P2 ;  /* 0xff8000000f0f7808 */ /* 0x000fe20005000000 */
[----:B------:R-:W1:Y:S01]  /*16e40*/  MUFU.TANH R157, R40 ;  /* 0x00000028009d7308 */ /* 0x000e620000002400 */
[----:B------:R-:W-:-:S02]  /*16e50*/  I2FP.F32.S32 R6, R12 ;  /* 0x0000000c00067245 */ /* 0x000fc40000201400 */
[----:B------:R-:W-:Y:S02]  /*16e60*/  FSEL R14, R14, -INF , !P3 ;  /* 0xff8000000e0e7808 */ /* 0x000fe40005800000 */
[----:B------:R-:W-:Y:S01]  /*16e70*/  ISETP.GE.AND P3, PT, R12, R54, PT ;  /* 0x000000360c00720c */ /* 0x000fe20003f66270 */
[-C--:B------:R-:W-:Y:S01]  /*16e80*/  FFMA.FTZ R139, R0, R6.reuse, R139 ;  /* 0x00000006008b7223 */ /* 0x080fe2000001008b */
[----:B------:R-:W-:Y:S01]  /*16e90*/  ISETP.GE.AND P2, PT, R12, R53, PT ;  /* 0x000000350c00720c */ /* 0x000fe20003f46270 */
[----:B------:R-:W-:Y:S01]  /*16ea0*/  FFMA.FTZ R59, R0, R6, R177 ;  /* 0x00000006003b7223 */ /* 0x000fe200000100b1 */
[----:B------:R-:W-:Y:S01]  /*16eb0*/  FSEL R19, R19, -INF , !P1 ;  /* 0xff80000013137808 */ /* 0x000fe20004800000 */
[----:B------:R-:W-:Y:S01]  /*16ec0*/  VIADD R6, R4, 0x21 ;  /* 0x0000002104067836 */ /* 0x000fe20000000000 */
[----:B------:R-:W-:Y:S01]  /*16ed0*/  FSEL R12, R163, -INF , !P0 ;  /* 0xff800000a30c7808 */ /* 0x000fe20004000000 */
[----:B------:R-:W3:Y:S01]  /*16ee0*/  MUFU.TANH R181, R42 ;  /* 0x0000002a00b57308 */ /* 0x000ee20000002400 */
[----:B------:R-:W-:-:S02]  /*16ef0*/  ISETP.GE.AND P0, PT, R124, R54, PT ;  /* 0x000000367c00720c */ /* 0x000fc40003f06270 */
[----:B------:R-:W-:Y:S02]  /*16f00*/  ISETP.GE.AND P1, PT, R124, R53, PT ;  /* 0x000000357c00720c */ /* 0x000fe40003f26270 */
[----:B------:R-:W-:Y:S02]  /*16f10*/  I2FP.F32.S32 R124, R124 ;  /* 0x0000007c007c7245 */ /* 0x000fe40000201400 */
[----:B------:R-:W-:Y:S01]  /*16f20*/  FSEL R212, R139, -INF , !P2 ;  /* 0xff8000008bd47808 */ /* 0x000fe20005000000 */
[----:B------:R-:W4:Y:S01]  /*16f30*/  MUFU.TANH R45, R45 ;  /* 0x0000002d002d7308 */ /* 0x000f220000002400 */
[----:B------:R-:W-:Y:S01]  /*16f40*/  ISETP.GE.AND P2, PT, R16, R54, PT ;  /* 0x000000361000720c */ /* 0x000fe20003f46270 */
[CC--:B------:R-:W-:Y:S01]  /*16f50*/  FFMA.FTZ R57, R0.reuse, R124.reuse, R57 ;  /* 0x0000007c00397223 */ /* 0x0c0fe20000010039 */
[----:B------:R-:W-:Y:S01]  /*16f60*/  FFMA.FTZ R124, R0, R124, R175 ;  /* 0x0000007c007c7223 */ /* 0x000fe200000100af */
[----:B------:R-:W-:Y:S02]  /*16f70*/  FSEL R59, R59, -INF , !P3 ;  /* 0xff8000003b3b7808 */ /* 0x000fe40005800000 */
[----:B------:R-:W-:-:S02]  /*16f80*/  FSEL R125, R125, -INF , !P2 ;  /* 0xff8000007d7d7808 */ /* 0x000fc40005000000 */
        /* <DEDUP_REMOVED lines=9> */
[----:B--2---:R-:W-:Y:S01]  /*17020*/  FFMA.FTZ R210, R0, R6, R47 ;  /* 0x0000000600d27223 */ /* 0x004fe2000001002f */
[----:B------:R-:W-:Y:S01]  /*17030*/  VIADD R6, R4, 0x29 ;  /* 0x0000002904067836 */ /* 0x000fe20000000000 */
[----:B------:R-:W-:-:S02]  /*17040*/  FSEL R138, R138, -INF , !P0 ;  /* 0xff8000008a8a7808 */ /* 0x000fc40004000000 */
[----:B------:R-:W-:Y:S01]  /*17050*/  FSEL R211, R55, -INF , !P1 ;  /* 0xff80000037d37808 */ /* 0x000fe20004800000 */
[----:B------:R-:W2:Y:S01]  /*17060*/  MUFU.TANH R41, R41 ;  /* 0x0000002900297308 */ /* 0x000ea20000002400 */
[C---:B------:R-:W-:Y:S02]  /*17070*/  ISETP.GE.AND P0, PT, R18.reuse, R54, PT ;  /* 0x000000361200720c */ /* 0x040fe40003f06270 */
[----:B------:R-:W-:Y:S02]  /*17080*/  ISETP.GE.AND P1, PT, R18, R53, PT ;  /* 0x000000351200720c */ /* 0x000fe40003f26270 */
[----:B------:R-:W-:Y:S02]  /*17090*/  I2FP.F32.S32 R18, R18 ;  /* 0x0000001200127245 */ /* 0x000fe40000201400 */
[----:B------:R-:W-:Y:S01]  /*170a0*/  LOP3.LUT R16, R5, 0x30, R156, 0xfe, !PT ;  /* 0x0000003005107812 */ /* 0x000fe200078efe9c */
[----:B------:R-:W5:Y:S01]  /*170b0*/  MUFU.TANH R37, R37 ;  /* 0x0000002500257308 */ /* 0x000f620000002400 */
[----:B------:R-:W-:Y:S01]  /*170c0*/  FSEL R210, R210, -INF , !P2 ;  /* 0xff800000d2d27808 */ /* 0x000fe20005000000 */
[CC--:B-1----:R-:W-:Y:S01]  /*170d0*/  FFMA.FTZ R157, R0.reuse, R18.reuse, R157 ;  /* 0x00000012009d7223 */ /* 0x0c2fe2000001009d */
[----:B---3--:R-:W-:Y:S01]  /*170e0*/  FFMA.FTZ R181, R0, R18, R181 ;  /* 0x0000001200b57223 */ /* 0x008fe200000100b5 */
[----:B------:R-:W-:-:S02]  /*170f0*/  I2FP.F32.S32 R18, R6 ;  /* 0x0000000600127245 */ /* 0x000fc40000201400 */
[----:B------:R-:W-:Y:S02]  /*17100*/  ISETP.GE.AND P2, PT, R16, R54, PT ;  /* 0x000000361000720c */ /* 0x000fe40003f46270 */
[----:B------:R-:W-:Y:S01]  /*17110*/  FSEL R209, R157, -INF , !P0 ;  /* 0xff8000009dd17808 */ /* 0x000fe20004000000 */
[----:B----4-:R-:W-:Y:S01]  /*17120*/  FFMA.FTZ R45, R0, R18, R45 ;  /* 0x00000012002d7223 */ /* 0x010fe2000001002d */
[----:B------:R-:W1:Y:S01]  /*17130*/  MUFU.TANH R7, R7 ;  /* 0x0000000700077308 */ /* 0x000e620000002400 */
[----:B------:R-:W-:Y:S01]  /*17140*/  ISETP.GE.AND P0, PT, R6, R54, PT ;  /* 0x000000360600720c */ /* 0x000fe20003f06270 */
[----:B--2---:R-:W-:Y:S01]  /*17150*/  FFMA.FTZ R198, R0, R18, R41 ;  /* 0x0000001200c67223 */ /* 0x004fe20000010029 */
[----:B------:R-:W-:Y:S02]  /*17160*/  FSEL R202, R181, -INF , !P1 ;  /* 0xff800000b5ca7808 */ /* 0x000fe40004800000 */
[----:B------:R-:W-:Y:S02]  /*17170*/  ISETP.GE.AND P1, PT, R16, R53, PT ;  /* 0x000000351000720c */ /* 0x000fe40003f26270 */
[----:B------:R-:W-:Y:S01]  /*17180*/  FSEL R203, R45, -INF , !P0 ;  /* 0xff8000002dcb7808 */ /* 0x000fe20004000000 */
[----:B------:R-:W-:Y:S01]  /*17190*/  MUFU.TANH R39, R39 ;  /* 0x0000002700277308 */ /* 0x000fe20000002400 */
[----:B------:R-:W-:-:S02]  /*171a0*/  I2FP.F32.S32 R16, R16 ;  /* 0x0000001000107245 */ /* 0x000fc40000201400 */
[----:B------:R-:W-:Y:S01]  /*171b0*/  ISETP.GE.AND P0, PT, R6, R53, PT ;  /* 0x000000350600720c */ /* 0x000fe20003f06270 */
[----:B------:R-:W-:Y:S01]  /*171c0*/  VIADD R6, R4, 0x31 ;  /* 0x0000003104067836 */ /* 0x000fe20000000000 */
[----:B------:R-:W-:Y:S01]  /*171d0*/  LOP3.LUT R18, R5, 0x38, R156, 0xfe, !PT ;  /* 0x0000003805127812 */ /* 0x000fe200078efe9c */
[CC--:B------:R-:W-:Y:S01]  /*171e0*/  FFMA.FTZ R137, R0.reuse, R16.reuse, R137 ;  /* 0x0000001000897223 */ /* 0x0c0fe20000010089 */
[----:B------:R-:W-:Y:S01]  /*171f0*/  FFMA.FTZ R179, R0, R16, R179 ;  /* 0x0000001000b37223 */ /* 0x000fe200000100b3 */
[----:B------:R-:W2:Y:S01]  /*17200*/  MUFU.TANH R51, R34 ;  /* 0x0000002200337308 */ /* 0x000ea20000002400 */
[----:B------:R-:W-:Y:S02]  /*17210*/  I2FP.F32.S32 R16, R6 ;  /* 0x0000000600107245 */ /* 0x000fe40000201400 */
[----:B------:R-:W-:Y:S02]  /*17220*/  FSEL R198, R198, -INF , !P0 ;  /* 0xff800000c6c67808 */ /* 0x000fe40004000000 */
[----:B------:R-:W-:Y:S01]  /*17230*/  ISETP.GE.AND P0, PT, R6, R54, PT ;  /* 0x000000360600720c */ /* 0x000fe20003f06270 */
[CC--:B-----5:R-:W-:Y:S01]  /*17240*/  FFMA.FTZ R197, R0.reuse, R16.reuse, R37 ;  /* 0x0000001000c57223 */ /* 0x0e0fe20000010025 */
[----:B-1----:R-:W-:Y:S01]  /*17250*/  FFMA.FTZ R200, R0, R16, R7 ;  /* 0x0000001000c87223 */ /* 0x002fe20000010007 */
[----:B------:R-:W-:Y:S01]  /*17260*/  VIADD R16, R4, 0x39 ;  /* 0x0000003904107836 */ /* 0x000fe20000000000 */
[----:B------:R-:W-:Y:S01]  /*17270*/  FSEL R199, R137, -INF , !P2 ;  /* 0xff80000089c77808 */ /* 0x000fe20005000000 */
[----:B------:R-:W1:Y:S01]  /*17280*/  MUFU.TANH R43, R32 ;  /* 0x00000020002b7308 */ /* 0x000e620000002400 */
[----:B------:R-:W-:-:S02]  /*17290*/  FSEL R197, R197, -INF , !P0 ;  /* 0xff800000c5c57808 */ /* 0x000fc40004000000 */
[C---:B------:R-:W-:Y:S02]  /*172a0*/  ISETP.GE.AND P3, PT, R18.reuse, R54, PT ;  /* 0x000000361200720c */ /* 0x040fe40003f66270 */
[-C--:B------:R-:W-:Y:S02]  /*172b0*/  ISETP.GE.AND P2, PT, R18, R53.reuse, PT ;  /* 0x000000351200720c */ /* 0x080fe40003f46270 */
[-C--:B------:R-:W-:Y:S01]  /*172c0*/  ISETP.GE.AND P0, PT, R6, R53.reuse, PT ;  /* 0x000000350600720c */ /* 0x080fe20003f06270 */
[----:B------:R-:W-:Y:S01]  /*172d0*/  MUFU.TANH R127, R28 ;  /* 0x0000001c007f7308 */ /* 0x000fe20000002400 */
[----:B------:R-:W-:Y:S02]  /*172e0*/  I2FP.F32.S32 R18, R18 ;  /* 0x0000001200127245 */ /* 0x000fe40000201400 */
[----:B------:R-:W-:Y:S02]  /*172f0*/  I2FP.F32.S32 R6, R16 ;  /* 0x0000001000067245 */ /* 0x000fe40000201400 */
[----:B------:R-:W-:Y:S01]  /*17300*/  FSEL R206, R179, -INF , !P1 ;  /* 0xff800000b3ce7808 */ /* 0x000fe20004800000 */
[----:B--2---:R-:W-:Y:S01]  /*17310*/  FFMA.FTZ R51, R0, R18, R51 ;  /* 0x0000001200337223 */ /* 0x004fe20000010033 */
[----:B------:R-:W-:Y:S01]  /*17320*/  FSEL R200, R200, -INF , !P0 ;  /* 0xff800000c8c87808 */ /* 0x000fe20004000000 */
[----:B------:R-:W2:Y:S01]  /*17330*/  MUFU.TANH R35, R35 ;  /* 0x0000002300237308 */ /* 0x000ea20000002400 */
[----:B------:R-:W-:Y:S01]  /*17340*/  FFMA.FTZ R201, R0, R6, R39 ;  /* 0x0000000600c97223 */ /* 0x000fe20000010027 */
[----:B------:R-:W-:Y:S01]  /*17350*/  ISETP.GE.AND P0, PT, R16, R54, PT ;  /* 0x000000361000720c */ /* 0x000fe20003f06270 */
[----:B-1----:R-:W-:Y:S01]  /*17360*/  FFMA.FTZ R43, R0, R18, R43 ;  /* 0x00000012002b7223 */ /* 0x002fe2000001002b */
[----:B------:R-:W-:-:S02]  /*17370*/  ISETP.GE.AND P1, PT, R16, R53, PT ;  /* 0x000000351000720c */ /* 0x000fc40003f26270 */
[--C-:B------:R-:W-:Y:S02]  /*17380*/  LOP3.LUT R16, R5, 0x40, R156.reuse, 0xfe, !PT ;  /* 0x0000004005107812 */ /* 0x100fe400078efe9c */
[----:B------:R-:W1:Y:S01]  /*17390*/  MUFU.TANH R163, R30 ;  /* 0x0000001e00a37308 */ /* 0x000e620000002400 */
[----:B------:R-:W-:Y:S02]  /*173a0*/  FSEL R204, R51, -INF , !P2 ;  /* 0xff80000033cc7808 */ /* 0x000fe40005000000 */
[----:B------:R-:W-:Y:S02]  /*173b0*/  FSEL R201, R201, -INF , !P0 ;  /* 0xff800000c9c97808 */ /* 0x000fe40004000000 */
[C---:B------:R-:W-:Y:S02]  /*173c0*/  ISETP.GE.AND P2, PT, R16.reuse, R54, PT ;  /* 0x000000361000720c */ /* 0x040fe40003f46270 */
[----:B------:R-:W-:Y:S01]  /*173d0*/  ISETP.GE.AND P0, PT, R16, R53, PT ;  /* 0x000000351000720c */ /* 0x000fe20003f06270 */
[----:B------:R-:W3:Y:S01]  /*173e0*/  MUFU.TANH R29, R29 ;  /* 0x0000001d001d7308 */ /* 0x000ee20000002400 */
[----:B------:R-:W-:Y:S01]  /*173f0*/  I2FP.F32.S32 R16, R16 ;  /* 0x0000001000107245 */ /* 0x000fe20000201400 */
[----:B--2---:R-:W-:Y:S01]  /*17400*/  FFMA.FTZ R196, R0, R6, R35 ;  /* 0x0000000600c47223 */ /* 0x004fe20000010023 */
[----:B------:R-:W-:Y:S01]  /*17410*/  VIADD R6, R4, 0x41 ;  /* 0x0000004104067836 */ /* 0x000fe20000000000 */
[----:B------:R-:W-:-:S02]  /*17420*/  LOP3.LUT R18, R5, 0x48, R156, 0xfe, !PT ;  /* 0x0000004805127812 */ /* 0x000fc400078efe9c */
[CC--:B------:R-:W-:Y:S01]  /*17430*/  FFMA.FTZ R127, R0.reuse, R16.reuse, R127 ;  /* 0x00000010007f7223 */ /* 0x0c0fe2000001007f */
[----:B------:R-:W-:Y:S01]  /*17440*/  FSEL R205, R43, -INF , !P3 ;  /* 0xff8000002bcd7808 */ /* 0x000fe20005800000 */
[----:B------:R-:W2:Y:S01]  /*17450*/  MUFU.TANH R47, R26 ;  /* 0x0000001a002f7308 */ /* 0x000ea20000002400 */
[----:B-1----:R-:W-:Y:S01]  /*17460*/  FFMA.FTZ R163, R0, R16, R163 ;  /* 0x0000001000a37223 */ /* 0x002fe200000100a3 */
[----:B------:R-:W-:Y:S01]  /*17470*/  ISETP.GE.AND P3, PT, R18, R54, PT ;  /* 0x000000361200720c */ /* 0x000fe20003f66270 */
[----:B------:R-:W-:Y:S01]  /*17480*/  FMUL.FTZ R43, R60, UR5 ;  /* 0x000000053c2b7c20 */ /* 0x000fe20008410000 */
[----:B------:R-:W-:Y:S02]  /*17490*/  FSEL R189, R127, -INF , !P2 ;  /* 0xff8000007fbd7808 */ /* 0x000fe40005000000 */
[----:B------:R-:W-:Y:S02]  /*174a0*/  ISETP.GE.AND P2, PT, R18, R53, PT ;  /* 0x000000351200720c */ /* 0x000fe40003f46270 */
[----:B------:R-:W1:Y:S01]  /*174b0*/  MUFU.TANH R31, R31 ;  /* 0x0000001f001f7308 */ /* 0x000e620000002400 */
[----:B------:R-:W-:-:S02]  /*174c0*/  I2FP.F32.S32 R16, R6 ;  /* 0x0000000600107245 */ /* 0x000fc40000201400 */
[----:B------:R-:W-:Y:S02]  /*174d0*/  FSEL R196, R196, -INF , !P1 ;  /* 0xff800000c4c47808 */ /* 0x000fe40004800000 */
[----:B------:R-:W-:Y:S01]  /*174e0*/  FSEL R188, R163, -INF , !P0 ;  /* 0xff800000a3bc7808 */ /* 0x000fe20004000000 */
[----:B---3--:R-:W-:Y:S01]  /*174f0*/  FFMA.FTZ R187, R0, R16, R29 ;  /* 0x0000001000bb7223 */ /* 0x008fe2000001001d */
[----:B------:R-:W-:Y:S01]  /*17500*/  I2FP.F32.S32 R18, R18 ;  /* 0x0000001200127245 */ /* 0x000fe20000201400 */
[----:B------:R-:W3:Y:S01]  /*17510*/  MUFU.TANH R57, R24 ;  /* 0x0000001800397308 */ /* 0x000ee20000002400 */
[C---:B------:R-:W-:Y:S02]  /*17520*/  ISETP.GE.AND P1, PT, R6.reuse, R54, PT ;  /* 0x000000360600720c */ /* 0x040fe40003f26270 */
[----:B------:R-:W-:Y:S01]  /*17530*/  ISETP.GE.AND P0, PT, R6, R53, PT ;  /* 0x000000350600720c */ /* 0x000fe20003f06270 */
[----:B------:R-:W-:Y:S02]  /*17540*/  VIADD R6, R4, 0x49 ;  /* 0x0000004904067836 */ /* 0x000fe40000000000 */
[C---:B--2---:R-:W-:Y:S01]  /*17550*/  FFMA.FTZ R47, R0.reuse, R18, R47 ;  /* 0x00000012002f7223 */ /* 0x044fe2000001002f */
[----:B------:R-:W-:Y:S01]  /*17560*/  FSEL R187, R187, -INF , !P1 ;  /* 0xff800000bbbb7808 */ /* 0x000fe20004800000 */
[----:B------:R-:W2:Y:S01]  /*17570*/  MUFU.TANH R25, R25 ;  /* 0x0000001900197308 */ /* 0x000ea20000002400 */
[----:B-1----:R-:W-:Y:S01]  /*17580*/  FFMA.FTZ R31, R0, R16, R31 ;  /* 0x00000010001f7223 */ /* 0x002fe2000001001f */
[----:B------:R-:W-:-:S02]  /*17590*/  I2FP.F32.S32 R16, R6 ;  /* 0x0000000600107245 */ /* 0x000fc40000201400 */
[----:B------:R-:W-:Y:S02]  /*175a0*/  FSEL R182, R47, -INF , !P2 ;  /* 0xff8000002fb67808 */ /* 0x000fe40005000000 */
[----:B------:R-:W-:Y:S02]  /*175b0*/  FSEL R184, R31, -INF , !P0 ;  /* 0xff8000001fb87808 */ /* 0x000fe40004000000 */
[----:B------:R-:W1:Y:S01]  /*175c0*/  MUFU.TANH R27, R27 ;  /* 0x0000001b001b7308 */ /* 0x000e620000002400 */
[----:B---3--:R-:W-:Y:S01]  /*175d0*/  FFMA.FTZ R57, R0, R18, R57 ;  /* 0x0000001200397223 */ /* 0x008fe20000010039 */
[----:B------:R-:W-:Y:S02]  /*175e0*/  LOP3.LUT R18, R5, 0x50, R156, 0xfe, !PT ;  /* 0x0000005005127812 */ /* 0x000fe400078efe9c */
[-C--:B------:R-:W-:Y:S02]  /*175f0*/  ISETP.GE.AND P0, PT, R6, R54.reuse, PT ;  /* 0x000000360600720c */ /* 0x080fe40003f06270 */
[----:B------:R-:W-:-:S02]  /*17600*/  ISETP.GE.AND P1, PT, R18, R54, PT ;  /* 0x000000361200720c */ /* 0x000fc40003f26270 */
[----:B------:R-:W3:Y:S01]  /*17610*/  MUFU.TANH R41, R20 ;  /* 0x0000001400297308 */ /* 0x000ee20000002400 */
[-C--:B------:R-:W-:Y:S01]  /*17620*/  ISETP.GE.AND P2, PT, R18, R53.reuse, PT ;  /* 0x000000351200720c */ /* 0x080fe20003f46270 */
[C---:B--2---:R-:W-:Y:S01]  /*17630*/  FFMA.FTZ R25, R0.reuse, R16, R25 ;  /* 0x0000001000197223 */ /* 0x044fe20000010019 */
[----:B------:R-:W-:Y:S02]  /*17640*/  I2FP.F32.S32 R18, R18 ;  /* 0x0000001200127245 */ /* 0x000fe40000201400 */
[----:B------:R-:W-:Y:S02]  /*17650*/  FSEL R191, R57, -INF , !P3 ;  /* 0xff80000039bf7808 */ /* 0x000fe40005800000 */
[----:B------:R-:W-:Y:S01]  /*17660*/  FSEL R193, R25, -INF , !P0 ;  /* 0xff80000019c17808 */ /* 0x000fe20004000000 */
[----:B------:R-:W-:Y:S01]  /*17670*/  MUFU.TANH R21, R21 ;  /* 0x0000001500157308 */ /* 0x000fe20000002400 */
[----:B-1----:R-:W-:Y:S01]  /*17680*/  FFMA.FTZ R186, R0, R16, R27 ;  /* 0x0000001000ba7223 */ /* 0x002fe2000001001b */
[----:B------:R-:W-:Y:S01]  /*17690*/  ISETP.GE.AND P0, PT, R6, R53, PT ;  /* 0x000000350600720c */ /* 0x000fe20003f06270 */
[----:B------:R-:W-:Y:S01]  /*176a0*/  VIADD R16, R4, 0x51 ;  /* 0x0000005104107836 */ /* 0x000fe20000000000 */
[----:B------:R-:W-:Y:S01]  /*176b0*/  LOP3.LUT R6, R5, 0x58, R156, 0xfe, !PT ;  /* 0x0000005805067812 */ /* 0x000fe200078efe9c */
[----:B------:R-:W-:Y:S01]  /*176c0*/  FMUL.FTZ R25, R63, UR5 ;  /* 0x000000053f197c20 */ /* 0x000fe20008410000 */
[----:B------:R-:W-:-:S02]  /*176d0*/  FSEL R186, R186, -INF , !P0 ;  /* 0xff800000baba7808 */ /* 0x000fc40004000000 */
[----:B------:R-:W1:Y:S01]  /*176e0*/  MUFU.TANH R37, R22 ;  /* 0x0000001600257308 */ /* 0x000e620000002400 */
[----:B---3--:R-:W-:Y:S01]  /*176f0*/  FFMA.FTZ R41, R0, R18, R41 ;  /* 0x0000001200297223 */ /* 0x008fe20000010029 */
[-C--:B------:R-:W-:Y:S01]  /*17700*/  ISETP.GE.AND P0, PT, R16, R54.reuse, PT ;  /* 0x000000361000720c */ /* 0x080fe20003f06270 */
[----:B------:R-:W-:Y:S01]  /*17710*/  FMUL.FTZ R20, R9, UR5 ;  /* 0x0000000509147c20 */ /* 0x000fe20008410000 */
[----:B------:R-:W-:Y:S02]  /*17720*/  ISETP.GE.AND P3, PT, R136, R54, PT ;  /* 0x000000368800720c */ /* 0x000fe40003f66270 */
[----:B------:R-:W-:Y:S02]  /*17730*/  FSEL R179, R41, -INF , !P1 ;  /* 0xff80000029b37808 */ /* 0x000fe40004800000 */
[----:B------:R-:W-:Y:S01]  /*17740*/  MUFU.TANH R39, R168 ;  /* 0x000000a800277308 */ /* 0x000fe20000002400 */
[----:B------:R-:W-:Y:S02]  /*17750*/  ISETP.GE.AND P1, PT, R16, R53, PT ;  /* 0x000000351000720c */ /* 0x000fe40003f26270 */
[----:B------:R-:W-:-:S02]  /*17760*/  I2FP.F32.S32 R16, R16 ;  /* 0x0000001000107245 */ /* 0x000fc40000201400 */
[----:B------:R-:W-:-:S03]  /*17770*/  LOP3.LUT R9, R5, 0x10, R156, 0xfe, !PT ;  /* 0x0000001005097812 */ /* 0x000fc600078efe9c */
[----:B------:R2:W3:Y:S01]  /*17780*/  MUFU.TANH R7, R23 ;  /* 0x0000001700077308 */ /* 0x0004e20000002400 */
[C---:B-1----:R-:W-:Y:S01]  /*17790*/  FFMA.FTZ R37, R0.reuse, R18, R37 ;  /* 0x0000001200257223 */ /* 0x042fe20000010025 */
[----:B------:R-:W-:Y:S01]  /*177a0*/  FFMA.FTZ R185, R0, R16, R21 ;  /* 0x0000001000b97223 */ /* 0x000fe20000010015 */
[----:B------:R-:W-:-:S03]  /*177b0*/  LOP3.LUT R18, R5, 0x68, R156, 0xfe, !PT ;  /* 0x0000006805127812 */ /* 0x000fc600078efe9c */
[----:B------:R-:W-:Y:S02]  /*177c0*/  FSEL R178, R37, -INF , !P2 ;  /* 0xff80000025b27808 */ /* 0x000fe40005000000 */
[----:B------:R1:W4:Y:S01]  /*177d0*/  MUFU.TANH R35, R170 ;  /* 0x000000aa00237308 */ /* 0x0003220000002400 */
[----:B------:R-:W-:Y:S02]  /*177e0*/  FSEL R185, R185, -INF , !P0 ;  /* 0xff800000b9b97808 */ /* 0x000fe40004000000 */
[C---:B------:R-:W-:Y:S02]  /*177f0*/  ISETP.GE.AND P2, PT, R6.reuse, R54, PT ;  /* 0x000000360600720c */ /* 0x040fe40003f46270 */
[----:B------:R-:W-:-:S03]  /*17800*/  ISETP.GE.AND P0, PT, R6, R53, PT ;  /* 0x000000350600720c */ /* 0x000fc60003f06270 */
[----:B------:R-:W-:Y:S01]  /*17810*/  MUFU.TANH R29, R171 ;  /* 0x000000ab001d7308 */ /* 0x000fe20000002400 */
[----:B--2---:R-:W-:Y:S01]  /*17820*/  FMUL.FTZ R23, R169, UR5 ;  /* 0x00000005a9177c20 */ /* 0x004fe20008410000 */
[----:B---3--:R-:W-:-:S05]  /*17830*/  FFMA.FTZ R174, R0, R16, R7 ;  /* 0x0000001000ae7223 */ /* 0x008fca0000010007 */
[----:B------:R-:W-:Y:S01]  /*17840*/  FSEL R174, R174, -INF , !P1 ;  /* 0xff800000aeae7808 */ /* 0x000fe20004800000 */
[----:B------:R-:W2:Y:S01]  /*17850*/  MUFU.TANH R23, R23 ;  /* 0x0000001700177308 */ /* 0x000ea20000002400 */
[----:B-1----:R-:W-:Y:S01]  /*17860*/  I2FP.F32.S32 R170, R6 ;  /* 0x0000000600aa7245 */ /* 0x002fe20000201400 */
[----:B------:R-:W-:-:S04]  /*17870*/  VIADD R6, R4, 0x59 ;  /* 0x0000005904067836 */ /* 0x000fc80000000000 */
[CC--:B------:R-:W-:Y:S01]  /*17880*/  FFMA.FTZ R39, R0.reuse, R170.reuse, R39 ;  /* 0x000000aa00277223 */ /* 0x0c0fe20000010027 */
[----:B----4-:R-:W-:Y:S01]  /*17890*/  FFMA.FTZ R170, R0, R170, R35 ;  /* 0x000000aa00aa7223 */ /* 0x010fe20000010023 */
[----:B------:R-:W1:Y:S01]  /*178a0*/  MUFU.TANH R43, R43 ;  /* 0x0000002b002b7308 */ /* 0x000e620000002400 */
[----:B------:R-:W-:Y:S02]  /*178b0*/  I2FP.F32.S32 R160, R6 ;  /* 0x0000000600a07245 */ /* 0x000fe40000201400 */
[----:B------:R-:W-:Y:S02]  /*178c0*/  ISETP.GE.AND P1, PT, R6, R54, PT ;  /* 0x000000360600720c */ /* 0x000fe40003f26270 */
[----:B------:R-:W-:Y:S02]  /*178d0*/  FSEL R170, R170, -INF , !P0 ;  /* 0xff800000aaaa7808 */ /* 0x000fe40004000000 */
[-C--:B------:R-:W-:Y:S01]  /*178e0*/  ISETP.GE.AND P0, PT, R6, R53.reuse, PT ;  /* 0x000000350600720c */ /* 0x080fe20003f06270 */
[----:B------:R-:W3:Y:S01]  /*178f0*/  MUFU.TANH R31, R61 ;  /* 0x0000003d001f7308 */ /* 0x000ee20000002400 */
[----:B------:R-:W-:Y:S01]  /*17900*/  VIADD R6, R4, 0x61 ;  /* 0x0000006104067836 */ /* 0x000fe20000000000 */
[----:B------:R-:W-:Y:S01]  /*17910*/  FSEL R183, R39, -INF , !P2 ;  /* 0xff80000027b77808 */ /* 0x000fe20005000000 */
[-C--:B--2---:R-:W-:Y:S01]  /*17920*/  FFMA.FTZ R23, R0, R160.reuse, R23 ;  /* 0x000000a000177223 */ /* 0x084fe20000010017 */
[----:B------:R-:W-:Y:S01]  /*17930*/  ISETP.GE.AND P2, PT, R136, R53, PT ;  /* 0x000000358800720c */ /* 0x000fe20003f46270 */
[----:B------:R-:W-:Y:S01]  /*17940*/  FFMA.FTZ R160, R0, R160, R29 ;  /* 0x000000a000a07223 */ /* 0x000fe2000001001d */
[----:B------:R-:W-:-:S02]  /*17950*/  I2FP.F32.S32 R136, R136 ;  /* 0x0000008800887245 */ /* 0x000fc40000201400 */
[----:B------:R-:W2:Y:S01]  /*17960*/  MUFU.TANH R27, R62 ;  /* 0x0000003e001b7308 */ /* 0x000ea20000002400 */
[----:B------:R-:W-:Y:S02]  /*17970*/  I2FP.F32.S32 R16, R6 ;  /* 0x0000000600107245 */ /* 0x000fe40000201400 */
[----:B-1----:R-:W-:Y:S01]  /*17980*/  FFMA.FTZ R43, R0, R136, R43 ;  /* 0x00000088002b7223 */ /* 0x002fe2000001002b */
[----:B------:R-:W-:Y:S02]  /*17990*/  FSEL R160, R160, -INF , !P0 ;  /* 0xff800000a0a07808 */ /* 0x000fe40004000000 */
[----:B------:R-:W-:Y:S02]  /*179a0*/  ISETP.GE.AND P0, PT, R6, R54, PT ;  /* 0x000000360600720c */ /* 0x000fe40003f06270 */
[----:B------:R-:W1:Y:S01]  /*179b0*/  MUFU.TANH R21, R132 ;  /* 0x0000008400157308 */ /* 0x000e620000002400 */
[----:B---3--:R-:W-:Y:S01]  /*179c0*/  FFMA.FTZ R31, R0, R16, R31 ;  /* 0x00000010001f7223 */ /* 0x008fe2000001001f */
[----:B------:R-:W-:Y:S01]  /*179d0*/  FSEL R181, R23, -INF , !P1 ;  /* 0xff80000017b57808 */ /* 0x000fe20004800000 */
[----:B------:R-:W-:Y:S01]  /*179e0*/  FMUL.FTZ R23, R65, UR5 ;  /* 0x0000000541177c20 */ /* 0x000fe20008410000 */
[----:B------:R-:W-:Y:S01]  /*179f0*/  ISETP.GE.AND P1, PT, R6, R53, PT ;  /* 0x000000350600720c */ /* 0x000fe20003f26270 */
[----:B------:R-:W-:Y:S01]  /*17a00*/  VIADD R6, R4, 0x69 ;  /* 0x0000006904067836 */ /* 0x000fe20000000000 */
[----:B------:R-:W-:-:S02]  /*17a10*/  FSEL R163, R31, -INF , !P0 ;  /* 0xff8000001fa37808 */ /* 0x000fc40004000000 */
[----:B------:R-:W3:Y:S01]  /*17a20*/  MUFU.TANH R25, R25 ;  /* 0x0000001900197308 */ /* 0x000ee20000002400 */
[----:B--2---:R-:W-:Y:S01]  /*17a30*/  FFMA.FTZ R136, R0, R136, R27 ;  /* 0x0000008800887223 */ /* 0x004fe2000001001b */
[----:B------:R-:W-:Y:S01]  /*17a40*/  ISETP.GE.AND P0, PT, R18, R53, PT ;  /* 0x000000351200720c */ /* 0x000fe20003f06270 */
[----:B------:R-:W-:Y:S01]  /*17a50*/  FMUL.FTZ R27, R64, UR5 ;  /* 0x00000005401b7c20 */ /* 0x000fe20008410000 */
[----:B------:R-:W-:Y:S02]  /*17a60*/  FSEL R161, R43, -INF , !P3 ;  /* 0xff8000002ba17808 */ /* 0x000fe40005800000 */
[----:B------:R-:W-:Y:S02]  /*17a70*/  FSEL R136, R136, -INF , !P2 ;  /* 0xff80000088887808 */ /* 0x000fe40005000000 */
[----:B------:R-:W2:Y:S01]  /*17a80*/  MUFU.TANH R35, R134 ;  /* 0x0000008600237308 */ /* 0x000ea20000002400 */
[----:B------:R-:W-:Y:S02]  /*17a90*/  ISETP.GE.AND P2, PT, R18, R54, PT ;  /* 0x000000361200720c */ /* 0x000fe40003f46270 */
[----:B------:R-:W-:-:S05]  /*17aa0*/  I2FP.F32.S32 R18, R18 ;  /* 0x0000001200127245 */ /* 0x000fca0000201400 */
[----:B------:R-:W4:Y:S01]  /*17ab0*/  MUFU.TANH R7, R133 ;  /* 0x0000008500077308 */ /* 0x000f220000002400 */
[C---:B-1----:R-:W-:Y:S01]  /*17ac0*/  FFMA.FTZ R164, R0.reuse, R18, R21 ;  /* 0x0000001200a47223 */ /* 0x042fe20000010015 */
[----:B---3--:R-:W-:Y:S01]  /*17ad0*/  FFMA.FTZ R25, R0, R16, R25 ;  /* 0x0000001000197223 */ /* 0x008fe20000010019 */
[----:B------:R-:W-:-:S03]  /*17ae0*/  I2FP.F32.S32 R16, R6 ;  /* 0x0000000600107245 */ /* 0x000fc60000201400 */
[----:B------:R-:W-:Y:S02]  /*17af0*/  FSEL R164, R164, -INF , !P2 ;  /* 0xff800000a4a47808 */ /* 0x000fe40005000000 */
[----:B------:R-:W1:Y:S01]  /*17b00*/  MUFU.TANH R29, R135 ;  /* 0x00000087001d7308 */ /* 0x000e620000002400 */
[----:B--2---:R-:W-:Y:S01]  /*17b10*/  FFMA.FTZ R35, R0, R18, R35 ;  /* 0x0000001200237223 */ /* 0x004fe20000010023 */
[----:B------:R-:W-:Y:S01]  /*17b20*/  FSEL R132, R25, -INF , !P1 ;  /* 0xff80000019847808 */ /* 0x000fe20004800000 */
[----:B------:R-:W-:Y:S01]  /*17b30*/  FMUL.FTZ R25, R130, UR5 ;  /* 0x0000000582197c20 */ /* 0x000fe20008410000 */
[----:B------:R-:W-:Y:S02]  /*17b40*/  ISETP.GE.AND P1, PT, R6, R54, PT ;  /* 0x000000360600720c */ /* 0x000fe40003f26270 */
[----:B------:R-:W-:Y:S02]  /*17b50*/  FSEL R127, R35, -INF , !P0 ;  /* 0xff800000237f7808 */ /* 0x000fe40004000000 */
[----:B------:R-:W2:Y:S01]  /*17b60*/  MUFU.TANH R23, R23 ;  /* 0x0000001700177308 */ /* 0x000ea20000002400 */
[----:B----4-:R-:W-:Y:S01]  /*17b70*/  FFMA.FTZ R7, R0, R16, R7 ;  /* 0x0000001000077223 */ /* 0x010fe20000010007 */
[----:B------:R-:W-:Y:S01]  /*17b80*/  ISETP.GE.AND P0, PT, R6, R53, PT ;  /* 0x000000350600720c */ /* 0x000fe20003f06270 */
[----:B------:R-:W-:Y:S01]  /*17b90*/  VIADD R6, R4, 0x71 ;  /* 0x0000007104067836 */ /* 0x000fe20000000000 */
[----:B------:R-:W-:-:S02]  /*17ba0*/  LOP3.LUT R18, R5, 0x70, R156, 0xfe, !PT ;  /* 0x0000007005127812 */ /* 0x000fc400078efe9c */
[----:B------:R-:W-:Y:S02]  /*17bb0*/  FSEL R165, R7, -INF , !P1 ;  /* 0xff80000007a57808 */ /* 0x000fe40004800000 */
[----:B------:R-:W3:Y:S01]  /*17bc0*/  MUFU.TANH R21, R66 ;  /* 0x0000004200157308 */ /* 0x000ee20000002400 */
[----:B-1----:R-:W-:Y:S01]  /*17bd0*/  FFMA.FTZ R29, R0, R16, R29 ;  /* 0x00000010001d7223 */ /* 0x002fe2000001001d */
[C---:B------:R-:W-:Y:S02]  /*17be0*/  ISETP.GE.AND P3, PT, R18.reuse, R54, PT ;  /* 0x000000361200720c */ /* 0x040fe40003f66270 */
[----:B------:R-:W-:Y:S02]  /*17bf0*/  ISETP.GE.AND P2, PT, R18, R53, PT ;  /* 0x000000351200720c */ /* 0x000fe40003f46270 */
[----:B------:R-:W-:Y:S02]  /*17c00*/  I2FP.F32.S32 R18, R18 ;  /* 0x0000001200127245 */ /* 0x000fe40000201400 */
[----:B------:R-:W1:Y:S01]  /*17c10*/  MUFU.TANH R67, R67 ;  /* 0x0000004300437308 */ /* 0x000e620000002400 */
[----:B------:R-:W-:-:S02]  /*17c20*/  I2FP.F32.S32 R16, R6 ;  /* 0x0000000600107245 */ /* 0x000fc40000201400 */
[----:B------:R-:W-:Y:S02]  /*17c30*/  FSEL R133, R29, -INF , !P0 ;  /* 0xff8000001d857808 */ /* 0x000fe40004000000 */
[----:B------:R-:W-:Y:S01]  /*17c40*/  ISETP.GE.AND P0, PT, R6, R54, PT ;  /* 0x000000360600720c */ /* 0x000fe20003f06270 */
[----:B--2---:R-:W-:Y:S01]  /*17c50*/  FFMA.FTZ R23, R0, R16, R23 ;  /* 0x0000001000177223 */ /* 0x004fe20000010017 */
[----:B------:R-:W-:Y:S01]  /*17c60*/  ISETP.GE.AND P1, PT, R6, R53, PT ;  /* 0x000000350600720c */ /* 0x000fe20003f26270 */
[----:B------:R2:W4:Y:S01]  /*17c70*/  MUFU.TANH R7, R128 ;  /* 0x0000008000077308 */ /* 0x0005220000002400 */
[----:B---3--:R-:W-:Y:S01]  /*17c80*/  FFMA.FTZ R21, R0, R18, R21 ;  /* 0x0000001200157223 */ /* 0x008fe20000010015 */
[----:B------:R-:W-:Y:S02]  /*17c90*/  LOP3.LUT R6, R5, 0x78, R156, 0xfe, !PT ;  /* 0x0000007805067812 */ /* 0x000fe400078efe9c */
[----:B------:R-:W-:Y:S02]  /*17ca0*/  FSEL R169, R23, -INF , !P0 ;  /* 0xff80000017a97808 */ /* 0x000fe40004000000 */
[----:B------:R-:W-:-:S02]  /*17cb0*/  FSEL R66, R21, -INF , !P2 ;  /* 0xff80000015427808 */ /* 0x000fc40005000000 */
[----:B------:R-:W3:Y:S01]  /*17cc0*/  MUFU.TANH R25, R25 ;  /* 0x0000001900197308 */ /* 0x000ee20000002400 */
[----:B------:R-:W-:Y:S01]  /*17cd0*/  BAR.SYNC.DEFER_BLOCKING 0x0 ;  /* 0x0000000000007b1d */ /* 0x000fe20000010000 */
[----:B------:R-:W-:Y:S01]  /*17ce0*/  ISETP.GE.AND P2, PT, R6, R54, PT ;  /* 0x000000360600720c */ /* 0x000fe20003f46270 */
[----:B-1----:R-:W-:Y:S01]  /*17cf0*/  FFMA.FTZ R67, R0, R16, R67 ;  /* 0x0000001000437223 */ /* 0x002fe20000010043 */
[----:B------:R-:W-:Y:S01]  /*17d00*/  ISETP.GE.AND P0, PT, R6, R53, PT ;  /* 0x000000350600720c */ /* 0x000fe20003f06270 */
[----:B------:R-:W-:Y:S01]  /*17d10*/  FMUL.FTZ R16, R10, UR5 ;  /* 0x000000050a107c20 */ /* 0x000fe20008410000 */
[----:B------:R-:W-:Y:S01]  /*17d20*/  I2FP.F32.S32 R6, R6 ;  /* 0x0000000600067245 */ /* 0x000fe20000201400 */
[----:B------:R-:W-:Y:S01]  /*17d30*/  FMUL.FTZ R10, R11, UR5 ;  /* 0x000000050b0a7c20 */ /* 0x000fe20008410000 */
[----:B------:R-:W1:Y:S01]  /*17d40*/  MUFU.TANH R27, R27 ;  /* 0x0000001b001b7308 */ /* 0x000e620000002400 */
[----:B------:R-:W-:Y:S01]  /*17d50*/  FSEL R67, R67, -INF , !P1 ;  /* 0xff80000043437808 */ /* 0x000fe20004800000 */
[----:B--2---:R-:W-:-:S02]  /*17d60*/  IMAD.MOV.U32 R128, RZ, RZ, R120 ;  /* 0x000000ffff807224 */ /* 0x004fc400078e0078 */
[----:B----4-:R-:W-:Y:S01]  /*17d70*/  FFMA.FTZ R7, R0, R6, R7 ;  /* 0x0000000600077223 */ /* 0x010fe20000010007 */
[----:B------:R-:W-:-:S03]  /*17d80*/  ISETP.GE.AND P1, PT, R9, R54, PT ;  /* 0x000000360900720c */ /* 0x000fc60003f26270 */
[----:B------:R-:W-:Y:S01]  /*17d90*/  MUFU.TANH R21, R20 ;  /* 0x0000001400157308 */ /* 0x000fe20000002400 */
[----:B---3--:R-:W-:Y:S01]  /*17da0*/  FFMA.FTZ R25, R0, R6, R25 ;  /* 0x0000000600197223 */ /* 0x008fe20000010019 */
[C---:B------:R-:W-:Y:S01]  /*17db0*/  VIADD R6, R4.reuse, 0x11 ;  /* 0x0000001104067836 */ /* 0x040fe20000000000 */
[----:B------:R-:W-:Y:S02]  /*17dc0*/  FSEL R171, R7, -INF , !P2 ;  /* 0xff80000007ab7808 */ /* 0x000fe40005000000 */
[----:B------:R-:W-:Y:S02]  /*17dd0*/  ISETP.GE.AND P2, PT, R4, R54, PT ;  /* 0x000000360400720c */ /* 0x000fe40003f46270 */
[----:B------:R-:W-:Y:S01]  /*17de0*/  FSEL R126, R25, -INF , !P0 ;  /* 0xff800000197e7808 */ /* 0x000fe20004000000 */
[----:B------:R-:W2:Y:S01]  /*17df0*/  MUFU.TANH R17, R17 ;  /* 0x0000001100117308 */ /* 0x000ea20000002400 */
[----:B-1----:R-:W-:Y:S01]  /*17e00*/  FFMA.FTZ R27, R0, R18, R27 ;  /* 0x00000012001b7223 */ /* 0x002fe2000001001b */
[----:B------:R-:W-:-:S02]  /*17e10*/  I2FP.F32.S32 R18, R9 ;  /* 0x0000000900127245 */ /* 0x000fc40000201400 */
[----:B------:R-:W-:Y:S02]  /*17e20*/  ISETP.GE.AND P0, PT, R6, R54, PT ;  /* 0x000000360600720c */ /* 0x000fe40003f06270 */
[----:B------:R-:W-:Y:S01]  /*17e30*/  FSEL R168, R27, -INF , !P3 ;  /* 0xff8000001ba87808 */ /* 0x000fe20005800000 */
[----:B------:R-:W-:Y:S01]  /*17e40*/  FFMA.FTZ R61, R0, R18, R13 ;  /* 0x00000012003d7223 */ /* 0x000fe2000001000d */
[----:B------:R1:W-:Y:S01]  /*17e50*/  MUFU.TANH R11, R16 ;  /* 0x00000010000b7308 */ /* 0x0003e20000002400 */
[----:B------:R-:W-:Y:S01]  /*17e60*/  I2FP.F32.S32 R13, R4 ;  /* 0x00000004000d7245 */ /* 0x000fe20000201400 */
[----:B------:R-:W-:Y:S01]  /*17e70*/  VIADD R4, R4, 0x79 ;  /* 0x0000007904047836 */ /* 0x000fe20000000000 */
[----:B------:R-:W-:Y:S02]  /*17e80*/  LOP3.LUT R18, R5, 0x10, R156, 0xfe, !PT ;  /* 0x0000001005127812 */ /* 0x000fe400078efe9c */
[----:B------:R-:W-:Y:S01]  /*17e90*/  FSEL R61, R61, -INF , !P1 ;  /* 0xff8000003d3d7808 */ /* 0x000fe20004800000 */
[-C--:B------:R-:W-:Y:S01]  /*17ea0*/  FFMA.FTZ R9, R0, R13.reuse, R49 ;  /* 0x0000000d00097223 */ /* 0x080fe20000010031 */
[----:B------:R-:W-:Y:S01]  /*17eb0*/  ISETP.GE.AND P3, PT, R4, R54, PT ;  /* 0x000000360400720c */ /* 0x000fe20003f66270 */
[----:B------:R-:W3:Y:S01]  /*17ec0*/  MUFU.TANH R7, R129 ;  /* 0x0000008100077308 */ /* 0x000ee20000002400 */
[----:B--2---:R-:W-:Y:S01]  /*17ed0*/  FFMA.FTZ R17, R0, R13, R17 ;  /* 0x0000000d00117223 */ /* 0x004fe20000010011 */
[----:B------:R-:W-:-:S02]  /*17ee0*/  I2FP.F32.S32 R13, R4 ;  /* 0x00000004000d7245 */ /* 0x000fc40000201400 */
[----:B------:R-:W-:Y:S02]  /*17ef0*/  FSEL R9, R9, -INF , !P2 ;  /* 0xff80000009097808 */ /* 0x000fe40005000000 */
[-C--:B------:R-:W-:Y:S02]  /*17f00*/  ISETP.GE.AND P2, PT, R18, R53.reuse, PT ;  /* 0x000000351200720c */ /* 0x080fe40003f46270 */
[----:B------:R-:W2:Y:S01]  /*17f10*/  MUFU.TANH R23, R10 ;  /* 0x0000000a00177308 */ /* 0x000ea20000002400 */
[----:B-1----:R-:W-:Y:S02]  /*17f20*/  I2FP.F32.S32 R16, R6 ;  /* 0x0000000600107245 */ /* 0x002fe40000201400 */
[----:B------:R-:W-:Y:S02]  /*17f30*/  I2FP.F32.S32 R18, R18 ;  /* 0x0000001200127245 */ /* 0x000fe40000201400 */
[----:B------:R-:W-:Y:S01]  /*17f40*/  ISETP.GE.AND P1, PT, R6, R53, PT ;  /* 0x000000350600720c */ /* 0x000fe20003f26270 */
[----:B------:R-:W-:-:S02]  /*17f50*/  FFMA.FTZ R21, R0, R16, R21 ;  /* 0x0000001000157223 */ /* 0x000fc40000010015 */
[----:B------:R-:W1:Y:S01]  /*17f60*/  MUFU.TANH R16, R131 ;  /* 0x0000008300107308 */ /* 0x000e620000002400 */
[C---:B---3--:R-:W-:Y:S01]  /*17f70*/  FFMA.FTZ R175, R0.reuse, R13, R7 ;  /* 0x0000000d00af7223 */ /* 0x048fe20000010007 */
[----:B------:R-:W-:Y:S01]  /*17f80*/  I2FP.F32.S32 R7, R6 ;  /* 0x0000000600077245 */ /* 0x000fe20000201400 */
[----:B------:R-:W-:Y:S01]  /*17f90*/  FFMA.FTZ R11, R0, R18, R11 ;  /* 0x00000012000b7223 */ /* 0x000fe2000001000b */
[----:B------:R-:W-:Y:S01]  /*17fa0*/  FSEL R63, R21, -INF , !P0 ;  /* 0xff800000153f7808 */ /* 0x000fe20004000000 */
[----:B------:R-:W-:Y:S01]  /*17fb0*/  IMAD.MOV.U32 R129, RZ, RZ, R121 ;  /* 0x000000ffff817224 */ /* 0x000fe200078e0079 */
[----:B------:R-:W-:Y:S02]  /*17fc0*/  ISETP.GE.AND P0, PT, R4, R53, PT ;  /* 0x000000350400720c */ /* 0x000fe40003f06270 */
[----:B------:R-:W-:Y:S01]  /*17fd0*/  FSEL R175, R175, -INF , !P3 ;  /* 0xff800000afaf7808 */ /* 0x000fe20005800000 */
[----:B--2---:R-:W-:Y:S01]  /*17fe0*/  FFMA.FTZ R7, R0, R7, R23 ;  /* 0x0000000700077223 */ /* 0x004fe20000010017 */
[----:B------:R-:W-:-:S02]  /*17ff0*/  FSEL R10, R17, -INF , !P4 ;  /* 0xff800000110a7808 */ /* 0x000fc40006000000 */
[----:B------:R-:W-:Y:S02]  /*18000*/  FSEL R60, R11, -INF , !P2 ;  /* 0xff8000000b3c7808 */ /* 0x000fe40005000000 */
[----:B------:R-:W-:Y:S01]  /*18010*/  FSEL R58, R7, -INF , !P1 ;  /* 0xff800000073a7808 */ /* 0x000fe20004800000 */
[----:B-1----:R-:W-:-:S05]  /*18020*/  FFMA.FTZ R16, R0, R13, R16 ;  /* 0x0000000d00107223 */ /* 0x002fca0000010010 */
[----:B------:R-:W-:Y:S01]  /*18030*/  FSEL R130, R16, -INF , !P0 ;  /* 0xff80000010827808 */ /* 0x000fe20004000000 */
[----:B------:R-:W-:Y:S06]  /*18040*/  @!P6 BRA `(.L_x_2587) ;  /* 0x000000080094e947 */ /* 0x000fec0003800000 */
[----:B------:R-:W-:-:S13]  /*18050*/  ISETP.NE.AND P4, PT, R151, RZ, PT ;  /* 0x000000ff9700720c */ /* 0x000fda0003f85270 */
        /* <DEDUP_REMOVED lines=16> */
[----:B------:R-:W-:Y:S01]  /*18160*/  IMAD.HI.U32 R18, R13, R6, RZ ;  /* 0x000000060d127227 */ /* 0x000fe200078e00ff */
[----:B------:R-:W-:-:S03]  /*18170*/  ISETP.GE.AND P3, PT, R5, RZ, PT ;  /* 0x000000ff0500720c */ /* 0x000fc60003f66270 */
[----:B------:R-:W-:-:S04]  /*18180*/  IMAD.HI.U32 R13, R13, R7, RZ ;  /* 0x000000070d0d7227 */ /* 0x000fc800078e00ff */
[----:B------:R-:W-:-:S04]  /*18190*/  IMAD.MOV R11, RZ, RZ, -R18 ;  /* 0x000000ffff0b7224 */ /* 0x000fc800078e0a12 */
        /* <DEDUP_REMOVED lines=13> */
[----:B------:R-:W-:Y:S01]  /*18270*/  LOP3.LUT R4, RZ, R16, RZ, 0x33, !PT ;  /* 0x00000010ff047212 */ /* 0x000fe200078e33ff */
[----:B------:R-:W1:Y:S04]  /*18280*/  LDC.64 R6, c[0x0][0x248] ;  /* 0x00009200ff067b82 */ /* 0x000e680000000a00 */
        /* <DEDUP_REMOVED lines=20> */
[----:B------:R-:W-:Y:S01]  /*183d0*/  SHF.R.S32.HI R13, RZ, 0x1f, R11 ;  /* 0x0000001fff0d7819 */ /* 0x000fe2000001140b */
[----:B---3--:R-:W-:-:S04]  /*183e0*/  IMAD.WIDE.U32 R16, R11, R4, R16 ;  /* 0x000000040b107225 */ /* 0x008fc800078e0010 */
[----:B------:R-:W-:-:S04]  /*183f0*/  IMAD R6, R13, R4, RZ ;  /* 0x000000040d067224 */ /* 0x000fc800078e02ff */
[----:B------:R-:W-:-:S04]  /*18400*/  IMAD R5, R11, R5, R6 ;  /* 0x000000050b057224 */ /* 0x000fc800078e0206 */
[----:B------:R-:W-:Y:S01]  /*18410*/  IMAD.IADD R7, R17, 0x1, R5 ;  /* 0x0000000111077824 */ /* 0x000fe200078e0205 */
[----:B------:R-:W-:Y:S06]  /*18420*/  BRA `(.L_x_2589) ;  /* 0x00000000000c7947 */ /* 0x000fec0003800000 */
.L_x_2588:
[----:B------:R-:W1:Y:S02]  /*18430*/  LDC R16, c[0x0][0x248] ;  /* 0x00009200ff107b82 */ /* 0x000e640000000800 */
[----:B-1----:R-:W-:-:S04]  /*18440*/  LEA R16, -R16, RZ, 0x7 ;  /* 0x000000ff10107211 */ /* 0x002fc800078e39ff */
[----:B------:R-:W-:-:S07]  /*18450*/  SHF.R.S32.HI R7, RZ, 0x1f, R16 ;  /* 0x0000001fff077819 */ /* 0x000fce0000011410 */
.L_x_2589:
        /* <DEDUP_REMOVED lines=100> */
.L_x_2587:
        /* <DEDUP_REMOVED lines=85> */
[----:B------:R-:W-:Y:S01]  /*18ff0*/  FMUL.FTZ R208, R4, UR12 ;  /* 0x0000000c04d07c20 */ /* 0x000fe20008410000 */
[----:B------:R-:W-:Y:S01]  /*19000*/  FADD.FTZ R3, R2, -R3 ;  /* 0x8000000302037221 */ /* 0x000fe20000010000 */
[--C-:B------:R-:W-:Y:S01]  /*19010*/  FFMA.FTZ R192, R33, UR12, -R176.reuse ;  /* 0x0000000c21c07c23 */ /* 0x100fe200080108b0 */
[--C-:B------:R-:W-:Y:S01]  /*19020*/  FFMA.FTZ R190, R10, UR12, -R135.reuse ;  /* 0x0000000c0abe7c23 */ /* 0x100fe20008010887 */
[--C-:B------:R-:W-:Y:S01]  /*19030*/  FFMA.FTZ R195, R8, UR12, -R135.reuse ;  /* 0x0000000c08c37c23 */ /* 0x100fe20008010887 */
[----:B------:R-:W-:Y:S01]  /*19040*/  FMUL.FTZ R194, R3, UR12 ;  /* 0x0000000c03c27c20 */ /* 0x000fe20008410000 */
[----:B------:R-:W1:Y:S01]  /*19050*/  LDSM.16.MT88.4 R8, [R140+0x9000] ;  /* 0x009000008c08783b */ /* 0x000e620000004200 */
        /* <DEDUP_REMOVED lines=9> */
[----:B------:R-:W5:Y:S01]  /*190f0*/  LDSM.16.MT88.4 R32, [R122+0xb000] ;  /* 0x00b000007a20783b */ /* 0x000f620000004200 */
        /* <DEDUP_REMOVED lines=30> */
[----:B------:R-:W1:Y:S01]  /*192e0*/  MUFU.EX2 R172, R172 ;  /* 0x000000ac00ac7308 */ /* 0x000e620000000800 */
        /* <DEDUP_REMOVED lines=16> */
[----:B-1----:R-:W-:Y:S01]  /*193f0*/  F2FP.F16.F32.PACK_AB R50, R172, R177 ;  /* 0x000000b1ac32723e */ /* 0x002fe200000000ff */
        /* <DEDUP_REMOVED lines=18> */
[----:B------:R-:W2:Y:S01]  /*19520*/  LDSM.16.MT88.4 R60, [R122+0x9400] ;  /* 0x009400007a3c783b */ /* 0x000ea20000004200 */
        /* <DEDUP_REMOVED lines=18> */
[----:B------:R-:W-:Y:S01]  /*19650*/  FFMA.FTZ R196, R196, UR12, -R135 ;  /* 0x0000000cc4c47c23 */ /* 0x000fe20008010887 */
[C---:B------:R-:W-:Y:S01]  /*19660*/  HMMA.16816.F32 R4, R48.reuse, R8, R4 ;  /* 0x000000083004723c */ /* 0x040fe20000001804 */
[----:B------:R-:W-:Y:S01]  /*19670*/  MUFU.EX2 R64, R64 ;  /* 0x0000004000407308 */ /* 0x000fe20000000800 */
[----:B------:R-:W-:Y:S01]  /*19680*/  FFMA.FTZ R207, R162, R208, R207 ;  /* 0x000000d0a2cf7223 */ /* 0x000fe200000100cf */
[--C-:B------:R-:W-:Y:S01]  /*19690*/  FFMA.FTZ R204, R187, UR12, -R176.reuse ;  /* 0x0000000cbbcc7c23 */ /* 0x100fe200080108b0 */
[--C-:B------:R-:W-:Y:S01]  /*196a0*/  FFMA.FTZ R162, R191, UR12, -R176.reuse ;  /* 0x0000000cbfa27c23 */ /* 0x100fe200080108b0 */
[--C-:B------:R-:W-:Y:S01]  /*196b0*/  FFMA.FTZ R187, R193, UR12, -R176.reuse ;  /* 0x0000000cc1bb7c23 */ /* 0x100fe200080108b0 */
[C---:B------:R-:W-:Y:S01]  /*196c0*/  HMMA.16816.F32 R8, R48.reuse, R10, R108 ;  /* 0x0000000a3008723c */ /* 0x040fe2000000186c */
[----:B------:R-:W-:Y:S01]  /*196d0*/  FFMA.FTZ R189, R189, UR12, -R176 ;  /* 0x0000000cbdbd7c23 */ /* 0x000fe200080108b0 */
[--C-:B------:R-:W-:Y:S01]  /*196e0*/  FFMA.FTZ R188, R188, UR12, -R135.reuse ;  /* 0x0000000cbcbc7c23 */ /* 0x100fe20008010887 */
[----:B------:R-:W-:Y:S01]  /*196f0*/  MUFU.EX2 R3, R3 ;  /* 0x0000000300037308 */ /* 0x000fe20000000800 */
[--C-:B------:R-:W-:Y:S01]  /*19700*/  FFMA.FTZ R193, R184, UR12, -R135.reuse ;  /* 0x0000000cb8c17c23 */ /* 0x100fe20008010887 */
[--C-:B------:R-:W-:Y:S01]  /*19710*/  FFMA.FTZ R182, R182, UR12, -R135.reuse ;  /* 0x0000000cb6b67c23 */ /* 0x100fe20008010887 */
[C---:B---3--:R-:W-:Y:S01]  /*19720*/  HMMA.16816.F32 R12, R48.reuse, R16, R12 ;  /* 0x00000010300c723c */ /* 0x048fe2000000180c */
[--C-:B------:R-:W-:Y:S01]  /*19730*/  FFMA.FTZ R191, R186, UR12, -R135.reuse ;  /* 0x0000000cbabf7c23 */ /* 0x100fe20008010887 */
[----:B------:R-:W-:Y:S01]  /*19740*/  LDSM.16.MT88.4 R108, [R140+0xa400] ;  /* 0x00a400008c6c783b */ /* 0x000fe20000004200 */
[----:B------:R-:W-:Y:S01]  /*19750*/  FFMA.FTZ R190, R159, R194, R190 ;  /* 0x000000c29fbe7223 */ /* 0x000fe200000100be */
[--C-:B------:R-:W-:Y:S01]  /*19760*/  FFMA.FTZ R159, R178, UR12, -R135.reuse ;  /* 0x0000000cb29f7c23 */ /* 0x100fe20008010887 */
[----:B------:R-:W-:Y:S01]  /*19770*/  MUFU.EX2 R157, R157 ;  /* 0x0000009d009d7308 */ /* 0x000fe20000000800 */
[C---:B------:R-:W-:Y:S01]  /*19780*/  HMMA.16816.F32 R20, R48.reuse, R24, R20 ;  /* 0x000000183014723c */ /* 0x040fe20000001814 */
[----:B------:R-:W-:Y:S01]  /*19790*/  FFMA.FTZ R170, R170, UR12, -R135 ;  /* 0x0000000caaaa7c23 */ /* 0x000fe20008010887 */
[--C-:B------:R-:W-:Y:S01]  /*197a0*/  FFMA.FTZ R164, R164, UR12, -R176.reuse ;  /* 0x0000000ca4a47c23 */ /* 0x100fe200080108b0 */
[----:B------:R-:W-:Y:S01]  /*197b0*/  FFMA.FTZ R165, R165, UR12, -R176 ;  /* 0x0000000ca5a57c23 */ /* 0x000fe200080108b0 */
[----:B------:R-:W-:Y:S01]  /*197c0*/  FADD.FTZ R192, R192, R207 ;  /* 0x000000cfc0c07221 */ /* 0x000fe20000010000 */
[----:B------:R-:W-:Y:S01]  /*197d0*/  FADD.FTZ R195, R195, R190 ;  /* 0x000000bec3c37221 */ /* 0x000fe20000010000 */
[C---:B-----5:R-:W-:Y:S01]  /*197e0*/  HMMA.16816.F32 R28, R48.reuse, R32, R28 ;  /* 0x00000020301c723c */ /* 0x060fe2000000181c */
[----:B------:R-:W1:Y:S01]  /*197f0*/  MUFU.EX2 R58, R58 ;  /* 0x0000003a003a7308 */ /* 0x000e620000000800 */
[--C-:B------:R-:W-:Y:S01]  /*19800*/  FFMA.FTZ R168, R168, UR12, -R176.reuse ;  /* 0x0000000ca8a87c23 */ /* 0x100fe200080108b0 */
[----:B------:R-:W-:Y:S01]  /*19810*/  FADD.FTZ R180, R180, R195 ;  /* 0x000000c3b4b47221 */ /* 0x000fe20000010000 */
[--C-:B------:R-:W-:Y:S01]  /*19820*/  FFMA.FTZ R169, R169, UR12, -R176.reuse ;  /* 0x0000000ca9a97c23 */ /* 0x100fe200080108b0 */
[----:B------:R-:W-:Y:S01]  /*19830*/  FFMA.FTZ R171, R171, UR12, -R176 ;  /* 0x0000000cabab7c23 */ /* 0x000fe200080108b0 */
[C---:B------:R-:W-:Y:S01]  /*19840*/  HMMA.16816.F32 R36, R48.reuse, R40, R36 ;  /* 0x000000283024723c */ /* 0x040fe20000001824 */
[----:B------:R-:W-:Y:S01]  /*19850*/  FADD.FTZ R180, R137, R180 ;  /* 0x000000b489b47221 */ /* 0x000fe20000010000 */
[----:B------:R-:W-:Y:S01]  /*19860*/  FFMA.FTZ R175, R175, UR12, -R176 ;  /* 0x0000000cafaf7c23 */ /* 0x000fe200080108b0 */
[----:B------:R-:W-:Y:S03]  /*19870*/  MUFU.EX2 R59, R59 ;  /* 0x0000003b003b7308 */ /* 0x000fe60000000800 */
[C---:B------:R-:W-:Y:S01]  /*19880*/  HMMA.16816.F32 R16, R48.reuse, R18, R100 ;  /* 0x000000123010723c */ /* 0x040fe20000001864 */
[----:B------:R-:W-:Y:S04]  /*19890*/  LDSM.16.MT88.4 R100, [R122+0xa400] ;  /* 0x00a400007a64783b */ /* 0x000fe80000004200 */
        /* <DEDUP_REMOVED lines=15> */
[----:B------:R-:W-:-:S03]  /*19990*/  FADD.FTZ R157, R157, R180 ;  /* 0x000000b49d9d7221 */ /* 0x000fc60000010000 */
        /* <DEDUP_REMOVED lines=8> */
[----:B------:R-:W1:Y:S02]  /*19a20*/  LDSM.16.MT88.4 R72, [R140+0xb400] ;  /* 0x00b400008c48783b */ /* 0x000e640000004200 */
[----:B------:R-:W3:Y:S03]  /*19a30*/  MUFU.EX2 R131, R131 ;  /* 0x0000008300837308 */ /* 0x000ee60000000800 */
[C---:B--2---:R-:W-:Y:S05]  /*19a40*/  HMMA.16816.F32 R12, R52.reuse, R60, R12 ;  /* 0x0000003c340c723c */ /* 0x044fea000000180c */
[----:B------:R-:W-:Y:S01]  /*19a50*/  MUFU.EX2 R121, R121 ;  /* 0x0000007900797308 */ /* 0x000fe20000000800 */
[C---:B------:R-:W-:Y:S01]  /*19a60*/  HMMA.16816.F32 R16, R52.reuse, R62, R16 ;  /* 0x0000003e3410723c */ /* 0x040fe20000001810 */
[----:B------:R-:W2:Y:S06]  /*19a70*/  LDSM.16.MT88.4 R60, [R140+0xd400] ;  /* 0x00d400008c3c783b */ /* 0x000eac0000004200 */
[----:B------:R-:W3:Y:S01]  /*19a80*/  MUFU.EX2 R120, R120 ;  /* 0x0000007800787308 */ /* 0x000ee20000000800 */
        /* <DEDUP_REMOVED lines=10> */
[C---:B--2---:R-:W-:Y:S06]  /*19b30*/  HMMA.16816.F32 R36, R52.reuse, R60, R36 ;  /* 0x0000003c3424723c */ /* 0x044fec0000001824 */
[C---:B------:R-:W-:Y:S01]  /*19b40*/  HMMA.16816.F32 R40, R52.reuse, R62, R40 ;  /* 0x0000003e3428723c */ /* 0x040fe20000001828 */
[----:B------:R-:W2:Y:S01]  /*19b50*/  LDSM.16.MT88.4 R60, [R122+0x9800] ;  /* 0x009800007a3c783b */ /* 0x000ea20000004200 */
        /* <DEDUP_REMOVED lines=9> */
[----:B------:R-:W5:Y:S01]  /*19bf0*/  MUFU.EX2 R204, R204 ;  /* 0x000000cc00cc7308 */ /* 0x000f620000000800 */
[----:B---3--:R-:W-:-:S02]  /*19c00*/  F2FP.F16.F32.PACK_AB R53, R131, R138 ;  /* 0x0000008a8335723e */ /* 0x008fc400000000ff */
[----:B------:R-:W-:Y:S02]  /*19c10*/  F2FP.F16.F32.PACK_AB R54, R124, R125 ;  /* 0x0000007d7c36723e */ /* 0x000fe400000000ff */
[----:B------:R-:W-:-:S03]  /*19c20*/  F2FP.F16.F32.PACK_AB R55, R120, R121 ;  /* 0x000000797837723e */ /* 0x000fc600000000ff */
[----:B------:R-:W-:Y:S04]  /*19c30*/  MUFU.EX2 R162, R162 ;  /* 0x000000a200a27308 */ /* 0x000fe80000000800 */
[C---:B------:R-:W-:Y:S04]  /*19c40*/  HMMA.16816.F32 R4, R52.reuse, R68, R4 ;  /* 0x000000443404723c */ /* 0x040fe80000001804 */
[----:B------:R-:W-:Y:S02]  /*19c50*/  MUFU.EX2 R187, R187 ;  /* 0x000000bb00bb7308 */ /* 0x000fe40000000800 */
[C---:B------:R-:W-:Y:S01]  /*19c60*/  HMMA.16816.F32 R8, R52.reuse, R70, R8 ;  /* 0x000000463408723c */ /* 0x040fe20000001808 */
[----:B------:R-:W3:Y:S05]  /*19c70*/  LDSM.16.MT88.4 R68, [R122+0xb800] ;  /* 0x00b800007a44783b */ /* 0x000eea0000004200 */
[C---:B--2---:R-:W-:Y:S01]  /*19c80*/  HMMA.16816.F32 R12, R52.reuse, R60, R12 ;  /* 0x0000003c340c723c */ /* 0x044fe2000000180c */
[----:B------:R-:W-:Y:S05]  /*19c90*/  MUFU.EX2 R188, R188 ;  /* 0x000000bc00bc7308 */ /* 0x000fea0000000800 */
[C---:B------:R-:W-:Y:S01]  /*19ca0*/  HMMA.16816.F32 R16, R52.reuse, R62, R16 ;  /* 0x0000003e3410723c */ /* 0x040fe20000001810 */
[----:B------:R-:W2:Y:S02]  /*19cb0*/  LDSM.16.MT88.4 R60, [R122+0xd800] ;  /* 0x00d800007a3c783b */ /* 0x000ea40000004200 */
[----:B------:R-:W5:Y:S03]  /*19cc0*/  MUFU.EX2 R193, R193 ;  /* 0x000000c100c17308 */ /* 0x000f660000000800 */
[C---:B-1----:R-:W-:Y:S05]  /*19cd0*/  HMMA.16816.F32 R20, R52.reuse, R72, R20 ;  /* 0x000000483414723c */ /* 0x042fea0000001814 */
[----:B------:R-:W-:Y:S01]  /*19ce0*/  MUFU.EX2 R182, R182 ;  /* 0x000000b600b67308 */ /* 0x000fe20000000800 */
[C---:B------:R-:W-:Y:S01]  /*19cf0*/  HMMA.16816.F32 R24, R52.reuse, R74, R24 ;  /* 0x0000004a3418723c */ /* 0x040fe20000001818 */
[----:B------:R-:W1:Y:S06]  /*19d00*/  LDSM.16.MT88.4 R72, [R140+0xd800] ;  /* 0x00d800008c48783b */ /* 0x000e6c0000004200 */
        /* <DEDUP_REMOVED lines=10> */
[C---:B-1----:R-:W-:Y:S01]  /*19db0*/  HMMA.16816.F32 R36, R52.reuse, R72, R36 ;  /* 0x000000483424723c */ /* 0x042fe20000001824 */
[----:B------:R-:W-:Y:S05]  /*19dc0*/  MUFU.EX2 R171, R171 ;  /* 0x000000ab00ab7308 */ /* 0x000fea0000000800 */
[----:B------:R-:W-:Y:S01]  /*19dd0*/  HMMA.16816.F32 R40, R52, R74, R40 ;  /* 0x0000004a3428723c */ /* 0x000fe20000001828 */
[----:B------:R-:W1:Y:S06]  /*19de0*/  LDSM.16.MT88.4 R72, [R140+0x9c00] ;  /* 0x009c00008c48783b */ /* 0x000e6c0000004200 */
[----:B----4-:R-:W-:-:S02]  /*19df0*/  F2FP.F16.F32.PACK_AB R52, R202, R203 ;  /* 0x000000cbca34723e */ /* 0x010fc400000000ff */
[----:B------:R-:W-:Y:S02]  /*19e00*/  F2FP.F16.F32.PACK_AB R53, R200, R201 ;  /* 0x000000c9c835723e */ /* 0x000fe400000000ff */
[----:B------:R-:W-:Y:S02]  /*19e10*/  F2FP.F16.F32.PACK_AB R54, R198, R199 ;  /* 0x000000c7c636723e */ /* 0x000fe400000000ff */
        /* <DEDUP_REMOVED lines=12> */
[----:B-----5:R-:W-:-:S02]  /*19ee0*/  F2FP.F16.F32.PACK_AB R68, R204, R189 ;  /* 0x000000bdcc44723e */ /* 0x020fc400000000ff */
[----:B------:R-:W-:-:S03]  /*19ef0*/  F2FP.F16.F32.PACK_AB R69, R193, R188 ;  /* 0x000000bcc145723e */ /* 0x000fc600000000ff */
[----:B--2---:R-:W-:Y:S01]  /*19f00*/  HMMA.16816.F32 R44, R52, R60, R44 ;  /* 0x0000003c342c723c */ /* 0x004fe2000000182c */
        /* <DEDUP_REMOVED lines=54> */
[----:B------:R-:W-:Y:S05]  /*1a270*/  LDSM.16.MT88.4 R12, [R122+0xc800] ;  /* 0x00c800007a0c783b */ /* 0x000fea0000004200 */
[C---:B------:R-:W-:Y:S01]  /*1a280*/  HMMA.16816.F32 R88, R4.reuse, R84, R28 ;  /* 0x000000540458723c */ /* 0x040fe2000000181c */
[----:B------:R-:W-:Y:S05]  /*1a290*/  MUFU.EX2 R29, R164 ;  /* 0x000000a4001d7308 */ /* 0x000fea0000000800 */
[C---:B------:R-:W-:Y:S01]  /*1a2a0*/  HMMA.16816.F32 R80, R4.reuse, R76, R36 ;  /* 0x0000004c0450723c */ /* 0x040fe20000001824 */
[--C-:B------:R-:W-:Y:S01]  /*1a2b0*/  FFMA.FTZ R30, R136, UR12, -R135.reuse ;  /* 0x0000000c881e7c23 */ /* 0x100fe20008010887 */
[--C-:B------:R-:W-:Y:S01]  /*1a2c0*/  FFMA.FTZ R31, R127, UR12, -R135.reuse ;  /* 0x0000000c7f1f7c23 */ /* 0x100fe20008010887 */
[----:B------:R-:W4:Y:S03]  /*1a2d0*/  MUFU.EX2 R28, R165 ;  /* 0x000000a5001c7308 */ /* 0x000f260000000800 */
        /* <DEDUP_REMOVED lines=20> */
[----:B----4-:R-:W-:-:S03]  /*1a420*/  F2FP.F16.F32.PACK_AB R10, R28, R29 ;  /* 0x0000001d1c0a723e */ /* 0x010fc600000000ff */
[----:B------:R-:W1:Y:S08]  /*1a430*/  MUFU.EX2 R32, R32 ;  /* 0x0000002000207308 */ /* 0x000e700000000800 */
[----:B------:R-:W-:Y:S01]  /*1a440*/  MUFU.EX2 R35, R35 ;  /* 0x0000002300237308 */ /* 0x000fe20000000800 */
[----:B-----5:R-:W-:-:S07]  /*1a450*/  F2FP.F16.F32.PACK_AB R9, R33, R30 ;  /* 0x0000001e2109723e */ /* 0x020fce00000000ff */
[----:B------:R-:W4:Y:S01]  /*1a460*/  MUFU.EX2 R36, R36 ;  /* 0x0000002400247308 */ /* 0x000f220000000800 */
[----:B-1----:R-:W-:-:S07]  /*1a470*/  F2FP.F16.F32.PACK_AB R11, R32, R31 ;  /* 0x0000001f200b723e */ /* 0x002fce00000000ff */
[C---:B---3--:R-:W-:Y:S01]  /*1a480*/  HMMA.16816.F32 R104, R8.reuse, R20, R104 ;  /* 0x000000140868723c */ /* 0x048fe20000001868 */
[----:B------:R-:W-:Y:S05]  /*1a490*/  MUFU.EX2 R37, R37 ;  /* 0x0000002500257308 */ /* 0x000fea0000000800 */
[C---:B------:R-:W-:Y:S01]  /*1a4a0*/  HMMA.16816.F32 R100, R8.reuse, R22, R100 ;  /* 0x000000160864723c */ /* 0x040fe20000001864 */
[----:B------:R-:W1:Y:S02]  /*1a4b0*/  LDSM.16.MT88.4 R20, [R122+0xe800] ;  /* 0x00e800007a14783b */ /* 0x000e640000004200 */
[----:B------:R-:W3:Y:S03]  /*1a4c0*/  MUFU.EX2 R38, R38 ;  /* 0x0000002600267308 */ /* 0x000ee60000000800 */
[C---:B--2---:R-:W-:Y:S06]  /*1a4d0*/  HMMA.16816.F32 R80, R8.reuse, R4, R80 ;  /* 0x000000040850723c */ /* 0x044fec0000001850 */
[----:B------:R-:W-:Y:S01]  /*1a4e0*/  HMMA.16816.F32 R96, R8, R16, R96 ;  /* 0x000000100860723c */ /* 0x000fe20000001860 */
[----:B------:R-:W-:Y:S01]  /*1a4f0*/  FADD.FTZ R4, R64, R65 ;  /* 0x0000004140047221 */ /* 0x000fe20000010000 */
[----:B----4-:R-:W-:-:S03]  /*1a500*/  F2FP.F16.F32.PACK_AB R5, R36, R35 ;  /* 0x000000232405723e */ /* 0x010fc600000000ff */
[----:B------:R-:W-:Y:S01]  /*1a510*/  FADD.FTZ R4, R3, R4 ;  /* 0x0000000403047221 */ /* 0x000fe20000010000 */
[C---:B------:R-:W-:Y:S01]  /*1a520*/  HMMA.16816.F32 R92, R8.reuse, R18, R92 ;  /* 0x00000012085c723c */ /* 0x040fe2000000185c */
[----:B------:R-:W2:Y:S01]  /*1a530*/  LDSM.16.MT88.4 R16, [R122+0xac00] ;  /* 0x00ac00007a10783b */ /* 0x000ea20000004200 */
[----:B------:R-:W-:Y:S01]  /*1a540*/  FADD.FTZ R3, R2, R59 ;  /* 0x0000003b02037221 */ /* 0x000fe20000010000 */
[----:B------:R-:W-:Y:S01]  /*1a550*/  FADD.FTZ R139, R139, R4 ;  /* 0x000000048b8b7221 */ /* 0x000fe20000010000 */
[----:B------:R-:W-:Y:S02]  /*1a560*/  F2FP.F16.F32.PACK_AB R4, R169, R168 ;  /* 0x000000a8a904723e */ /* 0x000fe400000000ff */
        /* <DEDUP_REMOVED lines=23> */
[C---:B-1----:R-:W-:Y:S01]  /*1a6e0*/  HMMA.16816.F32 R72, R8.reuse, R20, R72 ;  /* 0x000000140848723c */ /* 0x042fe20000001848 */
[----:B------:R-:W-:Y:S01]  /*1a6f0*/  F2FP.F16.F32.PACK_AB R6, R34, R171 ;  /* 0x000000ab2206723e */ /* 0x000fe200000000ff */
[----:B------:R-:W-:Y:S01]  /*1a700*/  FADD.FTZ R188, R188, R3 ;  /* 0x00000003bcbc7221 */ /* 0x000fe20000010000 */
[----:B---3--:R-:W-:Y:S01]  /*1a710*/  F2FP.F16.F32.PACK_AB R7, R38, R37 ;  /* 0x000000252607723e */ /* 0x008fe200000000ff */
        /* <DEDUP_REMOVED lines=13> */
[----:B----4-:R-:W-:Y:S01]  /*1a7f0*/  HMMA.16816.F32 R96, R4, R12, R96 ;  /* 0x0000000c0460723c */ /* 0x010fe20000001860 */
        /* <DEDUP_REMOVED lines=9> */
[----:B-----5:R-:W-:Y:S03]  /*1a890*/  HMMA.16816.F32 R112, R4, R24, R112 ;  /* 0x000000180470723c */ /* 0x020fe60000001870 */
[----:B------:R-:W-:-:S03]  /*1a8a0*/  FADD.FTZ R2, R51, R2 ;  /* 0x0000000233027221 */ /* 0x000fc60000010000 */
[----:B------:R-:W-:Y:S01]  /*1a8b0*/  HMMA.16816.F32 R108, R4, R26, R108 ;  /* 0x0000001a046c723c */ /* 0x000fe2000000186c */
[----:B------:R-:W-:Y:S01]  /*1a8c0*/  FADD.FTZ R3, R29, R2 ;  /* 0x000000021d037221 */ /* 0x000fe20000010000 */
[----:B------:R-:W-:-:S03]  /*1a8d0*/  MOV R2, R56 ;  /* 0x0000003800027202 */ /* 0x000fc60000000f00 */
[----:B------:R-:W-:Y:S01]  /*1a8e0*/  FADD.FTZ R3, R28, R3 ;  /* 0x000000031c037221 */ /* 0x000fe20000010000 */
[C---:B-1----:R-:W-:Y:S03]  /*1a8f0*/  HMMA.16816.F32 R88, R4.reuse, R8, R88 ;  /* 0x000000080458723c */ /* 0x042fe60000001858 */
[----:B------:R-:W-:Y:S01]  /*1a900*/  FADD.FTZ R168, R168, R3 ;  /* 0x00000003a8a87221 */ /* 0x000fe20000010000 */
[----:B------:R-:W-:Y:S02]  /*1a910*/  MOV R3, R57 ;  /* 0x0000003900037202 */ /* 0x000fe40000000f00 */
[----:B------:R-:W-:Y:S01]  /*1a920*/  HMMA.16816.F32 R84, R4, R10, R84 ;  /* 0x0000000a0454723c */ /* 0x000fe20000001854 */
[----:B------:R-:W-:Y:S01]  /*1a930*/  FADD.FTZ R8, R30, R49 ;  /* 0x000000311e087221 */ /* 0x000fe20000010000 */
[----:B------:R-:W-:-:S03]  /*1a940*/  FADD.FTZ R168, R169, R168 ;  /* 0x000000a8a9a87221 */ /* 0x000fc60000010000 */
[----:B------:R-:W-:Y:S01]  /*1a950*/  FADD.FTZ R8, R33, R8 ;  /* 0x0000000821087221 */ /* 0x000fe20000010000 */
[C---:B--2---:R-:W-:Y:S01]  /*1a960*/  HMMA.16816.F32 R80, R4.reuse, R16, R80 ;  /* 0x000000100450723c */ /* 0x044fe20000001850 */
[----:B------:R-:W-:Y:S02]  /*1a970*/  FADD.FTZ R171, R171, R168 ;  /* 0x000000a8abab7221 */ /* 0x000fe40000010000 */
[----:B------:R-:W-:Y:S02]  /*1a980*/  FADD.FTZ R31, R31, R8 ;  /* 0x000000081f1f7221 */ /* 0x000fe40000010000 */
        /* <DEDUP_REMOVED lines=10> */
.L_x_2584:
        /* <DEDUP_REMOVED lines=13> */
.L_x_2594:
        /* <DEDUP_REMOVED lines=73> */
.L_x_2591:
[----:B------:R-:W-:Y:S02]  /*1af90*/  IADD3 R7, P2, R147, R4, RZ ;  /* 0x0000000493077210 */ /* 0x000fe40007f5e0ff */
[-C--:B------:R-:W-:Y:S02]  /*1afa0*/  LEA R2, P3, R4, R128.reuse, 0x1 ;  /* 0x0000008004027211 */ /* 0x080fe400078608ff */
[----:B------:R-:W-:Y:S02]  /*1afb0*/  IADD3.X R8, R146, R3, RZ, P2, !PT ;  /* 0x0000000392087210 */ /* 0x000fe400017fe4ff */
[----:B------:R-:W-:Y:S02]  /*1afc0*/  LEA.HI.X R3, R4, R129, R3, 0x1, P3 ;  /* 0x0000008104037211 */ /* 0x000fe400018f0c03 */
[----:B------:R-:W-:Y:S02]  /*1afd0*/  @!P0 LEA R14, P3, R7, R128, 0x1 ;  /* 0x00000080070e8211 */ /* 0x000fe400078608ff */
[----:B------:R-:W-:Y:S01]  /*1afe0*/  IADD3 R5, P2, R147, R7, RZ ;  /* 0x0000000793057210 */ /* 0x000fe20007f5e0ff */
[----:B------:R-:W-:Y:S01]  /*1aff0*/  @!PT LDS RZ, [RZ] ;  /* 0x00000000fffff984 */ /* 0x000fe20000000800 */
[----:B------:R-:W-:Y:S01]  /*1b000*/  @!PT LDS RZ, [RZ] ;  /* 0x00000000fffff984 */ /* 0x000fe20000000800 */
[----:B------:R-:W-:Y:S01]  /*1b010*/  @!PT LDS RZ, [RZ] ;  /* 0x00000000fffff984 */ /* 0x000fe20000000800 */
[----:B------:R-:W-:Y:S01]  /*1b020*/  @!P0 LDGSTS.E.BYPASS.LTC128B.128 [R155+0x9000], desc[UR6][R2.64] ;  /* 0x09000000029b8fae */ /* 0x000fe2000b901d46 */
[CCC-:B------:R-:W-:Y:S02]  /*1b030*/  @!P0 LEA.HI.X R15, R7.reuse, R129.reuse, R8.reuse, 0x1, P3 ;  /* 0x00000081070f8211 */ /* 0x1c0fe400018f0c08 */
[C---:B------:R-:W-:Y:S03]  /*1b040*/  IADD3.X R6, R146.reuse, R8, RZ, P2, !PT ;  /* 0x0000000892067210 */ /* 0x040fe600017fe4ff */
[----:B------:R-:W-:Y:S01]  /*1b050*/  @P0 STS [R155+0x9000], RZ ;  /* 0x009000ff9b000388 */ /* 0x000fe20000000800 */
[CC--:B------:R-:W-:Y:S02]  /*1b060*/  @!P5 LEA R12, P2, R7.reuse, R128.reuse, 0x1 ;  /* 0x00000080070cd211 */ /* 0x0c0fe400078408ff */
[CC--:B------:R-:W-:Y:S03]  /*1b070*/  @P1 LEA R10, P3, R7.reuse, R128.reuse, 0x1 ;  /* 0x00000080070a1211 */ /* 0x0c0fe600078608ff */
[----:B------:R-:W-:Y:S01]  /*1b080*/  @P0 STS [R155+0x9004], RZ ;  /* 0x009004ff9b000388 */ /* 0x000fe20000000800 */
[CCC-:B------:R-:W-:Y:S02]  /*1b090*/  @!P5 LEA.HI.X R13, R7.reuse, R129.reuse, R8.reuse, 0x1, P2 ;  /* 0x00000081070dd211 */ /* 0x1c0fe400010f0c08 */
[-C--:B------:R-:W-:Y:S03]  /*1b0a0*/  @P1 LEA.HI.X R11, R7, R129.reuse, R8, 0x1, P3 ;  /* 0x00000081070b1211 */ /* 0x080fe600018f0c08 */
[----:B------:R-:W-:Y:S01]  /*1b0b0*/  @P0 STS.64 [R155+0x9008], RZ ;  /* 0x009008ff9b000388 */ /* 0x000fe20000000a00 */
[CC--:B------:R-:W-:Y:S02]  /*1b0c0*/  @!P0 LEA R16, P4, R5.reuse, R128.reuse, 0x1 ;  /* 0x0000008005108211 */ /* 0x0c0fe400078808ff */
[C---:B------:R-:W-:Y:S03]  /*1b0d0*/  @!P5 LEA R8, P3, R5.reuse, R128, 0x1 ;  /* 0x000000800508d211 */ /* 0x040fe600078608ff */
[----:B------:R-:W-:Y:S01]  /*1b0e0*/  @!PT LDS RZ, [RZ] ;  /* 0x00000000fffff984 */ /* 0x000fe20000000800 */
[----:B------:R-:W-:Y:S01]  /*1b0f0*/  @!PT LDS RZ, [RZ] ;  /* 0x00000000fffff984 */ /* 0x000fe20000000800 */
[----:B------:R-:W-:Y:S01]  /*1b100*/  @!PT LDS RZ, [RZ] ;  /* 0x00000000fffff984 */ /* 0x000fe20000000800 */
[----:B------:R-:W-:Y:S01]  /*1b110*/  @!P5 LDGSTS.E.BYPASS.LTC128B.128 [R155+0xb000], desc[UR6][R2.64+0x40] ;  /* 0x0b000040029bdfae */ /* 0x000fe2000b901d46 */
[--C-:B------:R-:W-:Y:S02]  /*1b120*/  @!P0 LEA.HI.X R17, R5, R129, R6.reuse, 0x1, P4 ;  /* 0x0000008105118211 */ /* 0x100fe400020f0c06 */
[----:B------:R-:W-:Y:S03]  /*1b130*/  IADD3 R4, P2, R147, R5, RZ ;  /* 0x0000000593047210 */ /* 0x000fe60007f5e0ff */
[----:B------:R-:W-:Y:S01]  /*1b140*/  @P5 STS.128 [R155+0xb000], RZ ;  /* 0x00b000ff9b005388 */ /* 0x000fe20000000c00 */
[CCC-:B------:R-:W-:Y:S02]  /*1b150*/  @!P5 LEA.HI.X R9, R5.reuse, R129.reuse, R6.reuse, 0x1, P3 ;  /* 0x000000810509d211 */ /* 0x1c0fe400018f0c06 */
[----:B------:R-:W-:Y:S03]  /*1b160*/  IADD3.X R7, R146, R6, RZ, P2, !PT ;  /* 0x0000000692077210 */ /* 0x000fe600017fe4ff */
[----:B------:R-:W-:Y:S01]  /*1b170*/  @!PT LDS RZ, [RZ] ;  /* 0x00000000fffff984 */ /* 0x000fe20000000800 */
[----:B------:R-:W-:Y:S01]  /*1b180*/  @!PT LDS RZ, [RZ] ;  /* 0x00000000fffff984 */ /* 0x000fe20000000800 */
[----:B------:R-:W-:Y:S01]  /*1b190*/  @!PT LDS RZ, [RZ] ;  /* 0x00000000fffff984 */ /* 0x000fe20000000800 */
[----:B------:R-:W-:Y:S01]  /*1b1a0*/  @P1 LDGSTS.E.BYPASS.LTC128B.128 [R155+0xd000], desc[UR6][R2.64+0x80] ;  /* 0x0d000080029b1fae */ /* 0x000fe2000b901d46 */
[CC--:B------:R-:W-:Y:S02]  /*1b1b0*/  @P1 LEA R20, P2, R5.reuse, R128.reuse, 0x1 ;  /* 0x0000008005141211 */ /* 0x0c0fe400078408ff */
[CC--:B------:R-:W-:Y:S03]  /*1b1c0*/  @!P0 LEA R22, P4, R4.reuse, R128.reuse, 0x1 ;  /* 0x0000008004168211 */ /* 0x0c0fe600078808ff */
[----:B------:R-:W-:Y:S01]  /*1b1d0*/  @!P1 STS.128 [R155+0xd000], RZ ;  /* 0x00d000ff9b009388 */ /* 0x000fe20000000c00 */
[-C--:B------:R-:W-:Y:S02]  /*1b1e0*/  @P1 LEA.HI.X R21, R5, R129.reuse, R6, 0x1, P2 ;  /* 0x0000008105151211 */ /* 0x080fe400010f0c06 */
[CCC-:B------:R-:W-:Y:S03]  /*1b1f0*/  @!P0 LEA.HI.X R23, R4.reuse, R129.reuse, R7.reuse, 0x1, P4 ;  /* 0x0000008104178211 */ /* 0x1c0fe600020f0c07 */
[----:B------:R-:W-:Y:S01]  /*1b200*/  @!PT LDS RZ, [RZ] ;  /* 0x00000000fffff984 */ /* 0x000fe20000000800 */
[----:B------:R-:W-:Y:S01]  /*1b210*/  @!PT LDS RZ, [RZ] ;  /* 0x00000000fffff984 */ /* 0x000fe20000000800 */
[----:B------:R-:W-:Y:S01]  /*1b220*/  @!PT LDS RZ, [RZ] ;  /* 0x00000000fffff984 */ /* 0x000fe20000000800 */
[----:B------:R-:W-:Y:S01]  /*1b230*/  @!P0 LDGSTS.E.BYPASS.LTC128B.128 [R155+0x9800], desc[UR6][R14.64] ;  /* 0x098000000e9b8fae */ /* 0x000fe2000b901d46 */
[CC--:B------:R-:W-:Y:S02]  /*1b240*/  @!P5 LEA R28, P3, R4.reuse, R128.reuse, 0x1 ;  /* 0x00000080041cd211 */ /* 0x0c0fe400078608ff */
[C---:B------:R-:W-:Y:S03]  /*1b250*/  @P1 LEA R6, P2, R4.reuse, R128, 0x1 ;  /* 0x0000008004061211 */ /* 0x040fe600078408ff */
[----:B------:R-:W-:Y:S01]  /*1b260*/  @P0 STS.128 [R155+0x9800], RZ ;  /* 0x009800ff9b000388 */ /* 0x000fe20000000c00 */
[CCC-:B------:R-:W-:Y:S02]  /*1b270*/  @!P5 LEA.HI.X R29, R4.reuse, R129.reuse, R7.reuse, 0x1, P3 ;  /* 0x00000081041dd211 */ /* 0x1c0fe400018f0c07 */
[----:B------:R-:W-:Y:S03]  /*1b280*/  @P1 LEA.HI.X R7, R4, R129, R7, 0x1, P2 ;  /* 0x0000008104071211 */ /* 0x000fe600010f0c07 */
        /* <DEDUP_REMOVED lines=42> */
[----:B-1----:R-:W2:Y:S06]  /*1b530*/  LDSM.16.M88.4 R8, [R142+0x3000] ;  /* 0x003000008e08783b */ /* 0x002eac0000000200 */
[----:B------:R-:W1:Y:S06]  /*1b540*/  LDSM.16.M88.4 R16, [R142+0x3400] ;  /* 0x003400008e10783b */ /* 0x000e6c0000000200 */
[----:B------:R-:W3:Y:S06]  /*1b550*/  LDSM.16.M88.4 R24, [R142+0x3800] ;  /* 0x003800008e18783b */ /* 0x000eec0000000200 */
[----:B------:R-:W4:Y:S06]  /*1b560*/  LDSM.16.M88.4 R32, [R142+0x3c00] ;  /* 0x003c00008e20783b */ /* 0x000f2c0000000200 */
[----:B------:R-:W0:Y:S06]  /*1b570*/  LDGDEPBAR ;  /* 0x00000000000079af */ /* 0x000e2c0000000000 */
[----:B------:R-:W5:Y:S06]  /*1b580*/  LDSM.16.M88.4 R40, [R142+0x4000] ;  /* 0x004000008e28783b */ /* 0x000f6c0000000200 */
[----:B------:R-:W5:Y:S01]  /*1b590*/  LDSM.16.M88.4 R48, [R142+0x4400] ;  /* 0x004400008e30783b */ /* 0x000f620000000200 */
[C---:B--2---:R-:W-:Y:S05]  /*1b5a0*/  HMMA.16816.F32 R4, R124.reuse, R8, RZ ;  /* 0x000000087c04723c */ /* 0x044fea00000018ff */
[----:B------:R-:W2:Y:S01]  /*1b5b0*/  LDSM.16.M88.4 R56, [R142+0x4800] ;  /* 0x004800008e38783b */ /* 0x000ea20000000200 */
[C---:B------:R-:W-:Y:S05]  /*1b5c0*/  HMMA.16816.F32 R8, R124.reuse, R10, RZ ;  /* 0x0000000a7c08723c */ /* 0x040fea00000018ff */
[----:B------:R-:W2:Y:S01]  /*1b5d0*/  LDSM.16.M88.4 R64, [R142+0x4c00] ;  /* 0x004c00008e40783b */ /* 0x000ea20000000200 */
[C---:B-1----:R-:W-:Y:S05]  /*1b5e0*/  HMMA.16816.F32 R12, R124.reuse, R16, RZ ;  /* 0x000000107c0c723c */ /* 0x042fea00000018ff */
[----:B------:R-:W-:Y:S01]  /*1b5f0*/  LDSM.16.M88.4 R128, [R141] ;  /* 0x000000008d80783b */ /* 0x000fe20000000200 */
[C---:B------:R-:W-:Y:S05]  /*1b600*/  HMMA.16816.F32 R16, R124.reuse, R18, RZ ;  /* 0x000000127c10723c */ /* 0x040fea00000018ff */
[----:B------:R-:W1:Y:S01]  /*1b610*/  LDSM.16.M88.4 R132, [R123+0x3000] ;  /* 0x003000007b84783b */ /* 0x000e620000000200 */
[C---:B---3--:R-:W-:Y:S05]  /*1b620*/  HMMA.16816.F32 R20, R124.reuse, R24, RZ ;  /* 0x000000187c14723c */ /* 0x048fea00000018ff */
[----:B------:R-:W-:Y:S01]  /*1b630*/  LDSM.16.M88.4 R136, [R123+0x3800] ;  /* 0x003800007b88783b */ /* 0x000fe20000000200 */
[C---:B------:R-:W-:Y:S06]  /*1b640*/  HMMA.16816.F32 R24, R124.reuse, R26, RZ ;  /* 0x0000001a7c18723c */ /* 0x040fec00000018ff */
[C---:B----4-:R-:W-:Y:S06]  /*1b650*/  HMMA.16816.F32 R28, R124.reuse, R32, RZ ;  /* 0x000000207c1c723c */ /* 0x050fec00000018ff */
        /* <DEDUP_REMOVED lines=9> */
[----:B------:R-:W2:Y:S05]  /*1b6f0*/  LDSM.16.M88.4 R124, [R123+0x3400] ;  /* 0x003400007b7c783b */ /* 0x000eaa0000000200 */
        /* <DEDUP_REMOVED lines=23> */
[----:B------:R-:W2:Y:S06]  /*1b870*/  LDSM.16.M88.4 R124, [R142+0x5400] ;  /* 0x005400008e7c783b */ /* 0x000eac0000000200 */
        /* <DEDUP_REMOVED lines=75> */
[C---:B-1----:R-:W-:Y:S06]  /*1bd30*/  HMMA.16816.F32 R4, R128.reuse, R132, R4 ;  /* 0x000000848004723c */ /* 0x042fec0000001804 */
[C---:B------:R-:W-:Y:S06]  /*1bd40*/  HMMA.16816.F32 R8, R128.reuse, R134, R8 ;  /* 0x000000868008723c */ /* 0x040fec0000001808 */
[C---:B--2---:R-:W-:Y:S11]  /*1bd50*/  HMMA.16816.F32 R12, R128.reuse, R124, R12 ;  /* 0x0000007c800c723c */ /* 0x044ff6000000180c */
[----:B------:R-:W-:Y:S01]  /*1bd60*/  @!UPT UIADD3 URZ, URZ, URZ, URZ ;  /* 0x0000003f3f3ff290 */ /* 0x000fe2000fffe03f */
[----:B------:R-:W-:Y:S01]  /*1bd70*/  FMUL.FTZ R136, R4, UR10 ;  /* 0x0000000a04887c20 */ /* 0x000fe20008410000 */
[----:B------:R-:W-:Y:S01]  /*1bd80*/  FMUL.FTZ R163, R5, UR10 ;  /* 0x0000000a05a37c20 */ /* 0x000fe20008410000 */
[----:B------:R-:W-:Y:S01]  /*1bd90*/  FMUL.FTZ R165, R6, UR10 ;  /* 0x0000000a06a57c20 */ /* 0x000fe20008410000 */
[----:B------:R-:W-:Y:S01]  /*1bda0*/  FMUL.FTZ R169, R7, UR10 ;  /* 0x0000000a07a97c20 */ /* 0x000fe20008410000 */
[----:B------:R-:W1:Y:S01]  /*1bdb0*/  MUFU.TANH R135, R136 ;  /* 0x0000008800877308 */ /* 0x000e620000002400 */
[----:B------:R-:W2:Y:S01]  /*1bdc0*/  LDSM.16.M88.4 R4, [R123+0x7800] ;  /* 0x007800007b04783b */ /* 0x000ea20000000200 */
[C---:B------:R-:W-:Y:S03]  /*1bdd0*/  HMMA.16816.F32 R16, R128.reuse, R126, R16 ;  /* 0x0000007e8010723c */ /* 0x040fe60000001810 */
[----:B------:R-:W-:Y:S01]  /*1bde0*/  FMUL.FTZ R8, R8, UR10 ;  /* 0x0000000a08087c20 */ /* 0x000fe20008410000 */
[----:B------:R-:W-:Y:S01]  /*1bdf0*/  FMUL.FTZ R9, R9, UR10 ;  /* 0x0000000a09097c20 */ /* 0x000fe20008410000 */
[----:B------:R-:W-:Y:S03]  /*1be00*/  FMUL.FTZ R10, R10, UR10 ;  /* 0x0000000a0a0a7c20 */ /* 0x000fe60008410000 */
[----:B------:R-:W3:Y:S03]  /*1be10*/  MUFU.TANH R163, R163 ;  /* 0x000000a300a37308 */ /* 0x000ee60000002400 */
[----:B------:R-:W-:Y:S07]  /*1be20*/  FMUL.FTZ R11, R11, UR10 ;  /* 0x0000000a0b0b7c20 */ /* 0x000fee0008410000 */
[----:B------:R-:W4:Y:S01]  /*1be30*/  MUFU.TANH R171, R8 ;  /* 0x0000000800ab7308 */ /* 0x000f220000002400 */
        /* <DEDUP_REMOVED lines=10> */
[----:B------:R5:W1:Y:S01]  /*1bee0*/  MUFU.TANH R181, R11 ;  /* 0x0000000b00b57308 */ /* 0x000a620000002400 */
[C---:B--2---:R-:W-:Y:S06]  /*1bef0*/  HMMA.16816.F32 R20, R128.reuse, R4, R20 ;  /* 0x000000048014723c */ /* 0x044fec0000001814 */
[C---:B------:R-:W-:Y:S03]  /*1bf00*/  HMMA.16816.F32 R24, R128.reuse, R6, R24 ;  /* 0x000000068018723c */ /* 0x040fe60000001818 */
[----:B------:R-:W2:Y:S01]  /*1bf10*/  MUFU.TANH R165, R165 ;  /* 0x000000a500a57308 */ /* 0x000ea20000002400 */
[----:B------:R-:W-:Y:S09]  /*1bf20*/  LDSM.16.M88.4 R4, [R123+0x8000] ;  /* 0x008000007b04783b */ /* 0x000ff20000000200 */
[----:B------:R-:W1:Y:S01]  /*1bf30*/  MUFU.TANH R169, R169 ;  /* 0x000000a900a97308 */ /* 0x000e620000002400 */
[----:B-----5:R-:W5:Y:S09]  /*1bf40*/  LDSM.16.M88.4 R8, [R123+0x7c00] ;  /* 0x007c00007b08783b */ /* 0x020f720000000200 */
        /* <DEDUP_REMOVED lines=12> */
[----:B------:R-:W1:Y:S01]  /*1c010*/  MUFU.TANH R236, R16 ;  /* 0x0000001000ec7308 */ /* 0x000e620000002400 */
[C---:B-----5:R-:W-:Y:S06]  /*1c020*/  HMMA.16816.F32 R28, R128.reuse, R8, R28 ;  /* 0x00000008801c723c */ /* 0x060fec000000181c */
[C---:B------:R-:W-:Y:S03]  /*1c030*/  HMMA.16816.F32 R32, R128.reuse, R10, R32 ;  /* 0x0000000a8020723c */ /* 0x040fe60000001820 */
[----:B------:R-:W1:Y:S01]  /*1c040*/  MUFU.TANH R234, R234 ;  /* 0x000000ea00ea7308 */ /* 0x000e620000002400 */
[----:B------:R-:W5:Y:S02]  /*1c050*/  LDSM.16.M88.4 R8, [R123+0x8400] ;  /* 0x008400007b08783b */ /* 0x000f640000000200 */
[C---:B------:R-:W-:Y:S07]  /*1c060*/  HMMA.16816.F32 R36, R128.reuse, R4, R36 ;  /* 0x000000048024723c */ /* 0x040fee0000001824 */
[----:B------:R-:W1:Y:S01]  /*1c070*/  MUFU.TANH R17, R17 ;  /* 0x0000001100117308 */ /* 0x000e620000002400 */
[C---:B------:R-:W-:Y:S01]  /*1c080*/  HMMA.16816.F32 R40, R128.reuse, R6, R40 ;  /* 0x000000068028723c */ /* 0x040fe20000001828 */
[----:B------:R-:W3:Y:S08]  /*1c090*/  LDSM.16.M88.4 R4, [R123+0x8800] ;  /* 0x008800007b04783b */ /* 0x000ef00000000200 */
        /* <DEDUP_REMOVED lines=50> */
[----:B------:R5:W1:Y:S02]  /*1c3c0*/  MUFU.TANH R133, R53 ;  /* 0x0000003500857308 */ /* 0x000a640000002400 */
[----:B------:R-:W-:Y:S02]  /*1c3d0*/  FMUL.FTZ R59, R59, UR10 ;  /* 0x0000000a3b3b7c20 */ /* 0x000fe40008410000 */
[----:B------:R-:W-:Y:S06]  /*1c3e0*/  MOV R128, R2 ;  /* 0x0000000200807202 */ /* 0x000fec0000000f00 */
[----:B------:R1:W1:Y:S01]  /*1c3f0*/  MUFU.TANH R208, R28 ;  /* 0x0000001c00d07308 */ /* 0x0002620000002400 */
[----:B------:R-:W-:Y:S09]  /*1c400*/  MOV R129, R3 ;  /* 0x0000000300817202 */ /* 0x000ff20000000f00 */
[----:B------:R1:W1:Y:S01]  /*1c410*/  MUFU.TANH R206, R29 ;  /* 0x0000001d00ce7308 */ /* 0x0002620000002400 */
[----:B------:R-:W-:Y:S01]  /*1c420*/  FMUL.FTZ R60, R60, UR10 ;  /* 0x0000000a3c3c7c20 */ /* 0x000fe20008410000 */
[----:B------:R-:W-:Y:S01]  /*1c430*/  FMUL.FTZ R61, R61, UR10 ;  /* 0x0000000a3d3d7c20 */ /* 0x000fe20008410000 */
[----:B------:R-:W-:Y:S01]  /*1c440*/  FMUL.FTZ R62, R62, UR10 ;  /* 0x0000000a3e3e7c20 */ /* 0x000fe20008410000 */
[----:B------:R-:W-:Y:S01]  /*1c450*/  FMUL.FTZ R63, R63, UR10 ;  /* 0x0000000a3f3f7c20 */ /* 0x000fe20008410000 */
[----:B-----5:R-:W-:Y:S05]  /*1c460*/  FMUL.FTZ R53, R66, UR10 ;  /* 0x0000000a42357c20 */ /* 0x020fea0008410000 */
[----:B------:R1:W1:Y:S01]  /*1c470*/  MUFU.TANH R216, R30 ;  /* 0x0000001e00d87308 */ /* 0x0002620000002400 */
[----:B------:R-:W-:Y:S01]  /*1c480*/  FMUL.FTZ R52, R67, UR10 ;  /* 0x0000000a43347c20 */ /* 0x000fe20008410000 */
[----:B------:R-:W-:Y:S01]  /*1c490*/  FMUL.FTZ R64, R64, UR10 ;  /* 0x0000000a40407c20 */ /* 0x000fe20008410000 */
[----:B------:R-:W-:Y:S07]  /*1c4a0*/  FMUL.FTZ R65, R65, UR10 ;  /* 0x0000000a41417c20 */ /* 0x000fee0008410000 */
        /* <DEDUP_REMOVED lines=72> */
[----:B------:R-:W2:Y:S10]  /*1c930*/  LDC R6, c[0x0][0x24c] ;  /* 0x00009300ff067b82 */ /* 0x000eb40000000800 */
        /* <DEDUP_REMOVED lines=31> */
.L_x_2593:
        /* <DEDUP_REMOVED lines=36> */
[-C--:B-1----:R-:W-:Y:S01]  /*1cd70*/  @!P0 LEA R28, P2, R2, R166.reuse, 0x1 ;  /* 0x000000a6021c8211 */ /* 0x082fe200078408ff */
        /* <DEDUP_REMOVED lines=54> */
.L_x_2592:
[----:B------:R-:W-:Y:S01]  /*1d0e0*/  IADD3 R125, R167, -0x1, RZ ;  /* 0xffffffffa77d7810 */ /* 0x000fe20007ffe0ff */
[----:B--2---:R-:W-:Y:S03]  /*1d0f0*/  LDSM.16.MT88.4 R24, [R122+0x9000] ;  /* 0x009000007a18783b */ /* 0x004fe60000004200 */
[----:B------:R-:W-:Y:S04]  /*1d100*/  LEA R2, R125, R156, 0x7 ;  /* 0x0000009c7d027211 */ /* 0x000fe800078e38ff */
[C---:B------:R-:W-:Y:S01]  /*1d110*/  IADD3 R3, R2.reuse, 0x10, RZ ;  /* 0x0000001002037810 */ /* 0x040fe20007ffe0ff */
[----:B-1----:R-:W-:Y:S01]  /*1d120*/  LDSM.16.MT88.4 R32, [R140+0xb000] ;  /* 0x00b000008c20783b */ /* 0x002fe20000004200 */
        /* <DEDUP_REMOVED lines=14> */
[CC--:B------:R-:W-:Y:S01]  /*1d210*/  FFMA.FTZ R44, R0.reuse, R3.reuse, R15 ;  /* 0x00000003002c7223 */ /* 0x0c0fe2000001000f */
[----:B------:R-:W-:Y:S01]  /*1d220*/  FFMA.FTZ R234, R0, R3, R234 ;  /* 0x0000000300ea7223 */ /* 0x000fe200000100ea */
[----:B------:R-:W-:Y:S01]  /*1d230*/  IADD3 R3, R2, 0x28, RZ ;  /* 0x0000002802037810 */ /* 0x000fe20007ffe0ff */
[CC--:B------:R-:W-:Y:S01]  /*1d240*/  FFMA.FTZ R46, R0.reuse, R4.reuse, R17 ;  /* 0x00000004002e7223 */ /* 0x0c0fe20000010011 */
[----:B------:R-:W-:Y:S01]  /*1d250*/  I2FP.F32.S32 R9, R9 ;  /* 0x0000000900097245 */ /* 0x000fe20000201400 */
[C---:B------:R-:W-:Y:S01]  /*1d260*/  FFMA.FTZ R236, R0.reuse, R4, R236 ;  /* 0x0000000400ec7223 */ /* 0x040fe200000100ec */
[----:B------:R-:W-:Y:S01]  /*1d270*/  I2FP.F32.S32 R3, R3 ;  /* 0x0000000300037245 */ /* 0x000fe20000201400 */
[-C--:B------:R-:W-:Y:S01]  /*1d280*/  FFMA.FTZ R12, R0, R10.reuse, R165 ;  /* 0x0000000a000c7223 */ /* 0x080fe200000100a5 */
[----:B------:R-:W-:Y:S01]  /*1d290*/  IADD3 R11, R2, 0x21, RZ ;  /* 0x00000021020b7810 */ /* 0x000fe20007ffe0ff */
[----:B------:R-:W-:Y:S01]  /*1d2a0*/  FFMA.FTZ R66, R0, R9, R13 ;  /* 0x0000000900427223 */ /* 0x000fe2000001000d */
[----:B------:R-:W-:Y:S01]  /*1d2b0*/  IADD3 R6, R2, 0x8, RZ ;  /* 0x0000000802067810 */ /* 0x000fe20007ffe0ff */
[CC--:B------:R-:W-:Y:S01]  /*1d2c0*/  FFMA.FTZ R228, R0.reuse, R3.reuse, R228 ;  /* 0x0000000300e47223 */ /* 0x0c0fe200000100e4 */
[----:B------:R-:W-:Y:S01]  /*1d2d0*/  FFMA.FTZ R220, R0, R3, R220 ;  /* 0x0000000300dc7223 */ /* 0x000fe200000100dc */
[----:B------:R-:W-:Y:S01]  /*1d2e0*/  IADD3 R3, R2, 0x31, RZ ;  /* 0x0000003102037810 */ /* 0x000fe20007ffe0ff */
[----:B------:R-:W-:Y:S01]  /*1d2f0*/  FFMA.FTZ R10, R0, R10, R135 ;  /* 0x0000000a000a7223 */ /* 0x000fe20000010087 */
[----:B------:R-:W-:Y:S01]  /*1d300*/  IADD3 R4, R2, 0x40, RZ ;  /* 0x0000004002047810 */ /* 0x000fe20007ffe0ff */
[----:B------:R-:W-:Y:S01]  /*1d310*/  FFMA.FTZ R238, R0, R9, R238 ;  /* 0x0000000900ee7223 */ /* 0x000fe200000100ee */
[----:B------:R-:W-:Y:S01]  /*1d320*/  I2FP.F32.S32 R3, R3 ;  /* 0x0000000300037245 */ /* 0x000fe20000201400 */
[----:B------:R-:W-:Y:S01]  /*1d330*/  LDSM.16.MT88.4 R48, [R140+0xd000] ;  /* 0x00d000008c30783b */ /* 0x000fe20000004200 */
[----:B------:R-:W-:Y:S02]  /*1d340*/  I2FP.F32.S32 R11, R11 ;  /* 0x0000000b000b7245 */ /* 0x000fe40000201400 */
[----:B------:R-:W-:Y:S01]  /*1d350*/  IADD3 R13, R2, 0x30, RZ ;  /* 0x00000030020d7810 */ /* 0x000fe20007ffe0ff */
[-C--:B------:R-:W-:Y:S01]  /*1d360*/  FFMA.FTZ R214, R0, R3.reuse, R214 ;  /* 0x0000000300d67223 */ /* 0x080fe200000100d6 */
[----:B------:R-:W-:Y:S01]  /*1d370*/  IADD3 R8, R2, 0x9, RZ ;  /* 0x0000000902087810 */ /* 0x000fe20007ffe0ff */
[C---:B------:R-:W-:Y:S01]  /*1d380*/  FFMA.FTZ R206, R0.reuse, R3, R206 ;  /* 0x0000000300ce7223 */ /* 0x040fe200000100ce */
[----:B------:R-:W-:Y:S01]  /*1d390*/  I2FP.F32.S32 R6, R6 ;  /* 0x0000000600067245 */ /* 0x000fe20000201400 */
[CC--:B------:R-:W-:Y:S01]  /*1d3a0*/  FFMA.FTZ R230, R0.reuse, R11.reuse, R230 ;  /* 0x0000000b00e67223 */ /* 0x0c0fe200000100e6 */
[----:B------:R-:W-:Y:S01]  /*1d3b0*/  I2FP.F32.S32 R3, R4 ;  /* 0x0000000400037245 */ /* 0x000fe20000201400 */
[----:B------:R-:W-:Y:S01]  /*1d3c0*/  FFMA.FTZ R222, R0, R11, R222 ;  /* 0x0000000b00de7223 */ /* 0x000fe200000100de */
[----:B------:R-:W-:Y:S01]  /*1d3d0*/  FMNMX.FTZ R4, R12, R121, !PT ;  /* 0x000000790c047209 */ /* 0x000fe20007810000 */
[CC--:B------:R-:W-:Y:S01]  /*1d3e0*/  FFMA.FTZ R177, R0.reuse, R6.reuse, R177 ;  /* 0x0000000600b17223 */ /* 0x0c0fe200000100b1 */
[----:B------:R-:W-:Y:S01]  /*1d3f0*/  I2FP.F32.S32 R13, R13 ;  /* 0x0000000d000d7245 */ /* 0x000fe20000201400 */
[C---:B------:R-:W-:Y:S01]  /*1d400*/  FFMA.FTZ R6, R0.reuse, R6, R171 ;  /* 0x0000000600067223 */ /* 0x040fe200000100ab */
[----:B------:R-:W-:Y:S01]  /*1d410*/  I2FP.F32.S32 R8, R8 ;  /* 0x0000000800087245 */ /* 0x000fe20000201400 */
[----:B------:R-:W-:Y:S01]  /*1d420*/  FFMA.FTZ R198, R0, R3, R198 ;  /* 0x0000000300c67223 */ /* 0x000fe200000100c6 */
[----:B------:R-:W-:Y:S01]  /*1d430*/  IADD3 R11, R2, 0x38, RZ ;  /* 0x00000038020b7810 */ /* 0x000fe20007ffe0ff */
[-C--:B------:R-:W-:Y:S01]  /*1d440*/  FFMA.FTZ R216, R0, R13.reuse, R216 ;  /* 0x0000000d00d87223 */ /* 0x080fe200000100d8 */
[----:B------:R-:W-:Y:S01]  /*1d450*/  FMNMX.FTZ R14, R10, R120, !PT ;  /* 0x000000780a0e7209 */ /* 0x000fe20007810000 */
[C---:B------:R-:W-:Y:S01]  /*1d460*/  FFMA.FTZ R208, R0.reuse, R13, R208 ;  /* 0x0000000d00d07223 */ /* 0x040fe200000100d0 */
[----:B------:R-:W-:Y:S01]  /*1d470*/  FMNMX.FTZ R4, R169, R4, !PT ;  /* 0x00000004a9047209 */ /* 0x000fe20007810000 */
[CC--:B------:R-:W-:Y:S01]  /*1d480*/  FFMA.FTZ R181, R0.reuse, R8.reuse, R181 ;  /* 0x0000000800b57223 */ /* 0x0c0fe200000100b5 */
[----:B------:R-:W-:Y:S01]  /*1d490*/  I2FP.F32.S32 R11, R11 ;  /* 0x0000000b000b7245 */ /* 0x000fe20000201400 */
[C---:B------:R-:W-:Y:S01]  /*1d4a0*/  FFMA.FTZ R8, R0.reuse, R8, R175 ;  /* 0x0000000800087223 */ /* 0x040fe200000100af */
[----:B------:R-:W-:Y:S01]  /*1d4b0*/  FMNMX.FTZ R13, R163, R14, !PT ;  /* 0x0000000ea30d7209 */ /* 0x000fe20007810000 */
[C---:B------:R-:W-:Y:S01]  /*1d4c0*/  FFMA.FTZ R190, R0.reuse, R3, R190 ;  /* 0x0000000300be7223 */ /* 0x040fe200000100be */
[----:B------:R-:W-:Y:S01]  /*1d4d0*/  FMNMX.FTZ R4, R177, R4, !PT ;  /* 0x00000004b1047209 */ /* 0x000fe20007810000 */
[----:B------:R-:W-:Y:S01]  /*1d4e0*/  FFMA.FTZ R212, R0, R11, R212 ;  /* 0x0000000b00d47223 */ /* 0x000fe200000100d4 */
[----:B------:R-:W-:Y:S01]  /*1d4f0*/  FMNMX.FTZ R13, R6, R13, !PT ;  /* 0x0000000d060d7209 */ /* 0x000fe20007810000 */
[----:B------:R-:W-:Y:S01]  /*1d500*/  FFMA.FTZ R204, R0, R11, R204 ;  /* 0x0000000b00cc7223 */ /* 0x000fe200000100cc */
[----:B------:R-:W-:Y:S01]  /*1d510*/  FMNMX.FTZ R11, R181, R4, !PT ;  /* 0x00000004b50b7209 */ /* 0x000fe20007810000 */
[----:B------:R-:W-:Y:S01]  /*1d520*/  LDSM.16.MT88.4 R60, [R122+0xd000] ;  /* 0x00d000007a3c783b */ /* 0x000fe20000004200 */
        /* <DEDUP_REMOVED lines=37> */
[----:B------:R-:W-:Y:S02]  /*1d780*/  IADD3 R15, R2, 0x41, RZ ;  /* 0x00000041020f7810 */ /* 0x000fe40007ffe0ff */
[----:B------:R-:W-:Y:S02]  /*1d790*/  FMNMX.FTZ R13, R206, R13, !PT ;  /* 0x0000000dce0d7209 */ /* 0x000fe40007810000 */
[----:B------:R-:W-:Y:S02]  /*1d7a0*/  IADD3 R3, R2, 0x49, RZ ;  /* 0x0000004902037810 */ /* 0x000fe40007ffe0ff */
[----:B------:R-:W-:Y:S02]  /*1d7b0*/  I2FP.F32.S32 R9, R9 ;  /* 0x0000000900097245 */ /* 0x000fe40000201400 */
[----:B------:R-:W-:Y:S02]  /*1d7c0*/  FMNMX.FTZ R11, R212, R11, !PT ;  /* 0x0000000bd40b7209 */ /* 0x000fe40007810000 */
[----:B------:R-:W-:Y:S01]  /*1d7d0*/  I2FP.F32.S32 R15, R15 ;  /* 0x0000000f000f7245 */ /* 0x000fe20000201400 */
[----:B------:R-:W-:Y:S01]  /*1d7e0*/  FFMA.FTZ R170, R0, R9, R170 ;  /* 0x0000000900aa7223 */ /* 0x000fe200000100aa */
[----:B------:R-:W-:Y:S01]  /*1d7f0*/  FMNMX.FTZ R13, R204, R13, !PT ;  /* 0x0000000dcc0d7209 */ /* 0x000fe20007810000 */
[C---:B------:R-:W-:Y:S01]  /*1d800*/  FFMA.FTZ R180, R0.reuse, R9, R180 ;  /* 0x0000000900b47223 */ /* 0x040fe200000100b4 */
[----:B------:R-:W-:Y:S01]  /*1d810*/  I2FP.F32.S32 R3, R3 ;  /* 0x0000000300037245 */ /* 0x000fe20000201400 */
[----:B------:R-:W-:Y:S01]  /*1d820*/  FFMA.FTZ R196, R0, R15, R196 ;  /* 0x0000000f00c47223 */ /* 0x000fe200000100c4 */
[----:B------:R-:W-:Y:S01]  /*1d830*/  FMNMX.FTZ R11, R210, R11, !PT ;  /* 0x0000000bd20b7209 */ /* 0x000fe20007810000 */
[----:B------:R-:W-:Y:S01]  /*1d840*/  FFMA.FTZ R188, R0, R15, R188 ;  /* 0x0000000f00bc7223 */ /* 0x000fe200000100bc */
[----:B------:R-:W-:Y:S01]  /*1d850*/  IADD3 R9, R2, 0x60, RZ ;  /* 0x0000006002097810 */ /* 0x000fe20007ffe0ff */
[----:B------:R-:W-:Y:S01]  /*1d860*/  FFMA.FTZ R192, R0, R3, R192 ;  /* 0x0000000300c07223 */ /* 0x000fe200000100c0 */
        /* <DEDUP_REMOVED lines=8> */
[C---:B------:R-:W-:Y:S01]  /*1d8f0*/  FFMA.FTZ R161, R0.reuse, R9, R161 ;  /* 0x0000000900a17223 */ /* 0x040fe200000100a1 */
[----:B------:R-:W-:Y:S01]  /*1d900*/  I2FP.F32.S32 R15, R15 ;  /* 0x0000000f000f7245 */ /* 0x000fe20000201400 */
[----:B------:R-:W-:Y:S01]  /*1d910*/  FFMA.FTZ R134, R0, R9, R134 ;  /* 0x0000000900867223 */ /* 0x000fe20000010086 */
[----:B------:R-:W-:Y:S02]  /*1d920*/  I2FP.F32.S32 R3, R3 ;  /* 0x0000000300037245 */ /* 0x000fe40000201400 */
[----:B------:R-:W-:Y:S01]  /*1d930*/  FMNMX.FTZ R13, R188, R13, !PT ;  /* 0x0000000dbc0d7209 */ /* 0x000fe20007810000 */
[----:B------:R-:W-:Y:S01]  /*1d940*/  FFMA.FTZ R182, R0, R15, R182 ;  /* 0x0000000f00b67223 */ /* 0x000fe200000100b6 */
[----:B------:R-:W-:Y:S01]  /*1d950*/  FMNMX.FTZ R9, R194, R11, !PT ;  /* 0x0000000bc2097209 */ /* 0x000fe20007810000 */
[----:B------:R-:W-:Y:S01]  /*1d960*/  FFMA.FTZ R178, R0, R3, R178 ;  /* 0x0000000300b27223 */ /* 0x000fe200000100b2 */
[----:B------:R-:W-:Y:S01]  /*1d970*/  FMNMX.FTZ R11, R186, R13, !PT ;  /* 0x0000000dba0b7209 */ /* 0x000fe20007810000 */
[----:B------:R-:W-:Y:S01]  /*1d980*/  FFMA.FTZ R168, R0, R3, R168 ;  /* 0x0000000300a87223 */ /* 0x000fe200000100a8 */
[----:B------:R-:W-:Y:S01]  /*1d990*/  IADD3 R131, R2, 0x68, RZ ;  /* 0x0000006802837810 */ /* 0x000fe20007ffe0ff */
[----:B------:R-:W-:Y:S01]  /*1d9a0*/  FFMA.FTZ R174, R0, R15, R174 ;  /* 0x0000000f00ae7223 */ /* 0x000fe200000100ae */
[----:B------:R-:W-:Y:S02]  /*1d9b0*/  FMNMX.FTZ R9, R192, R9, !PT ;  /* 0x00000009c0097209 */ /* 0x000fe40007810000 */
[C---:B------:R-:W-:Y:S02]  /*1d9c0*/  IADD3 R3, R2.reuse, 0x61, RZ ;  /* 0x0000006102037810 */ /* 0x040fe40007ffe0ff */
[----:B------:R-:W-:Y:S02]  /*1d9d0*/  IADD3 R15, R2, 0x59, RZ ;  /* 0x00000059020f7810 */ /* 0x000fe40007ffe0ff */
[----:B------:R-:W-:Y:S02]  /*1d9e0*/  FMNMX.FTZ R11, R184, R11, !PT ;  /* 0x0000000bb80b7209 */ /* 0x000fe40007810000 */
[----:B------:R-:W-:Y:S02]  /*1d9f0*/  I2FP.F32.S32 R131, R131 ;  /* 0x0000008300837245 */ /* 0x000fe40000201400 */
[----:B------:R-:W-:Y:S02]  /*1da00*/  I2FP.F32.S32 R3, R3 ;  /* 0x0000000300037245 */ /* 0x000fe40000201400 */
[----:B------:R-:W-:Y:S01]  /*1da10*/  FMNMX.FTZ R9, R182, R9, !PT ;  /* 0x00000009b6097209 */ /* 0x000fe20007810000 */
[C---:B------:R-:W-:Y:S01]  /*1da20*/  FFMA.FTZ R139, R0.reuse, R131, R139 ;  /* 0x00000083008b7223 */ /* 0x040fe2000001008b */
[----:B------:R-:W-:Y:S01]  /*1da30*/  I2FP.F32.S32 R15, R15 ;  /* 0x0000000f000f7245 */ /* 0x000fe20000201400 */
[----:B------:R-:W-:Y:S01]  /*1da40*/  FFMA.FTZ R160, R0, R3, R160 ;  /* 0x0000000300a07223 */ /* 0x000fe200000100a0 */
[----:B------:R-:W-:Y:S01]  /*1da50*/  FMNMX.FTZ R11, R174, R11, !PT ;  /* 0x0000000bae0b7209 */ /* 0x000fe20007810000 */
        /* <DEDUP_REMOVED lines=8> */
[----:B------:R-:W-:Y:S02]  /*1dae0*/  IADD3 R4, R2, 0x70, RZ ;  /* 0x0000007002047810 */ /* 0x000fe40007ffe0ff */
        /* <DEDUP_REMOVED lines=8> */
[CC--:B------:R-:W-:Y:S01]  /*1db70*/  FFMA.FTZ R137, R0.reuse, R4.reuse, R137 ;  /* 0x0000000400897223 */ /* 0x0c0fe20000010089 */
[----:B------:R-:W-:Y:S01]  /*1db80*/  FFMA.FTZ R127, R0, R4, R127 ;  /* 0x00000004007f7223 */ /* 0x000fe2000001007f */
[----:B------:R-:W-:Y:S02]  /*1db90*/  FMNMX.FTZ R4, R134, R7, !PT ;  /* 0x0000000786047209 */ /* 0x000fe40007810000 */
[----:B------:R-:W-:Y:S02]  /*1dba0*/  FMNMX.FTZ R14, R160, R3, !PT ;  /* 0x00000003a00e7209 */ /* 0x000fe40007810000 */
[C---:B------:R-:W-:Y:S02]  /*1dbb0*/  IADD3 R9, R2.reuse, 0x71, RZ ;  /* 0x0000007102097810 */ /* 0x040fe40007ffe0ff */
[----:B------:R-:W-:Y:S02]  /*1dbc0*/  FMNMX.FTZ R4, R133, R4, !PT ;  /* 0x0000000485047209 */ /* 0x000fe40007810000 */
[----:B------:R-:W-:Y:S02]  /*1dbd0*/  FMNMX.FTZ R11, R139, R14, !PT ;  /* 0x0000000e8b0b7209 */ /* 0x000fe40007810000 */
[----:B------:R-:W-:Y:S02]  /*1dbe0*/  I2FP.F32.S32 R9, R9 ;  /* 0x0000000900097245 */ /* 0x000fe40000201400 */
[----:B------:R-:W-:Y:S02]  /*1dbf0*/  IADD3 R3, R2, 0x78, RZ ;  /* 0x0000007802037810 */ /* 0x000fe40007ffe0ff */
[----:B------:R-:W-:Y:S01]  /*1dc00*/  FMNMX.FTZ R7, R131, R4, !PT ;  /* 0x0000000483077209 */ /* 0x000fe20007810000 */
[----:B------:R-:W-:Y:S01]  /*1dc10*/  FFMA.FTZ R136, R0, R9, R136 ;  /* 0x0000000900887223 */ /* 0x000fe20000010088 */
        /* <DEDUP_REMOVED lines=27> */
[C---:B------:R-:W-:Y:S01]  /*1ddd0*/  FMUL.FTZ R165, R2.reuse, UR4 ;  /* 0x0000000402a57c20 */ /* 0x040fe20008410000 */
[C---:B------:R-:W-:Y:S01]  /*1dde0*/  FSETP.NEU.FTZ.AND P0, PT, R2.reuse, -INF , PT ;  /* 0xff8000000200780b */ /* 0x040fe20003f1d000 */
[----:B------:R-:W-:Y:S01]  /*1ddf0*/  FADD.FTZ R4, -R2, R121 ;  /* 0x0000007902047221 */ /* 0x000fe20000010100 */
[----:B------:R-:W-:Y:S02]  /*1de00*/  FMUL.FTZ R121, R3, UR4 ;  /* 0x0000000403797c20 */ /* 0x000fe40008410000 */
[----:B------:R-:W-:Y:S01]  /*1de10*/  FSEL R165, R165, RZ, P0 ;  /* 0x000000ffa5a57208 */ /* 0x000fe20000000000 */
[C---:B------:R-:W-:Y:S01]  /*1de20*/  FADD.FTZ R5, -R3.reuse, R120 ;  /* 0x0000007803057221 */ /* 0x040fe20000010100 */
[----:B------:R-:W-:Y:S01]  /*1de30*/  FSETP.NEU.FTZ.AND P0, PT, R3, -INF , PT ;  /* 0xff8000000300780b */ /* 0x000fe20003f1d000 */
[----:B------:R-:W-:Y:S02]  /*1de40*/  FMUL.FTZ R54, R4, UR4 ;  /* 0x0000000404367c20 */ /* 0x000fe40008410000 */
[----:B------:R-:W-:Y:S01]  /*1de50*/  FMUL.FTZ R55, R5, UR4 ;  /* 0x0000000405377c20 */ /* 0x000fe20008410000 */
        /* <DEDUP_REMOVED lines=9> */
[----:B------:R-:W1:Y:S01]  /*1def0*/  MUFU.EX2 R54, R54 ;  /* 0x0000003600367308 */ /* 0x000e620000000800 */
[--C-:B------:R-:W-:Y:S01]  /*1df00*/  FFMA.FTZ R131, R131, UR4, -R121.reuse ;  /* 0x0000000483837c23 */ /* 0x100fe20008010879 */
[----:B------:R-:W-:Y:S01]  /*1df10*/  FFMA.FTZ R177, R202, UR4, -R121 ;  /* 0x00000004cab17c23 */ /* 0x000fe20008010879 */
[--C-:B------:R-:W-:Y:S01]  /*1df20*/  FFMA.FTZ R198, R198, UR4, -R165.reuse ;  /* 0x00000004c6c67c23 */ /* 0x100fe200080108a5 */
[--C-:B------:R-:W-:Y:S01]  /*1df30*/  FFMA.FTZ R181, R196, UR4, -R165.reuse ;  /* 0x00000004c4b57c23 */ /* 0x100fe200080108a5 */
[--C-:B------:R-:W-:Y:S01]  /*1df40*/  FFMA.FTZ R179, R194, UR4, -R165.reuse ;  /* 0x00000004c2b37c23 */ /* 0x100fe200080108a5 */
[----:B------:R-:W-:Y:S01]  /*1df50*/  FFMA.FTZ R192, R192, UR4, -R165 ;  /* 0x00000004c0c07c23 */ /* 0x000fe200080108a5 */
[--C-:B------:R-:W-:Y:S03]  /*1df60*/  FFMA.FTZ R183, R190, UR4, -R121.reuse ;  /* 0x00000004beb77c23 */ /* 0x100fe60008010879 */
[----:B------:R-:W2:Y:S01]  /*1df70*/  MUFU.EX2 R55, R55 ;  /* 0x0000003700377308 */ /* 0x000ea20000000800 */
[----:B------:R-:W-:Y:S01]  /*1df80*/  FFMA.FTZ R188, R188, UR4, -R121 ;  /* 0x00000004bcbc7c23 */ /* 0x000fe20008010879 */
[--C-:B------:R-:W-:Y:S01]  /*1df90*/  FFMA.FTZ R187, R182, UR4, -R165.reuse ;  /* 0x00000004b6bb7c23 */ /* 0x100fe200080108a5 */
[--C-:B------:R-:W-:Y:S01]  /*1dfa0*/  FFMA.FTZ R180, R180, UR4, -R165.reuse ;  /* 0x00000004b4b47c23 */ /* 0x100fe200080108a5 */
        /* <DEDUP_REMOVED lines=33> */
[----:B------:R-:W-:Y:S01]  /*1e1c0*/  FFMA.FTZ R80, R44, UR4, -R165 ;  /* 0x000000042c507c23 */ /* 0x000fe200080108a5 */
[C---:B------:R-:W-:Y:S01]  /*1e1d0*/  FMUL.FTZ R46, R54.reuse, R74 ;  /* 0x0000004a362e7220 */ /* 0x040fe20000410000 */
[----:B------:R-:W-:Y:S03]  /*1e1e0*/  FMUL.FTZ R47, R54, R75 ;  /* 0x0000004b362f7220 */ /* 0x000fe60000410000 */
[----:B------:R-:W2:Y:S01]  /*1e1f0*/  MUFU.EX2 R135, R135 ;  /* 0x0000008700877308 */ /* 0x000ea20000000800 */
[----:B-1----:R-:W-:Y:S01]  /*1e200*/  F2FP.F16.F32.PACK_AB R57, R169, R175 ;  /* 0x000000afa939723e */ /* 0x002fe200000000ff */
[C---:B------:R-:W-:Y:S01]  /*1e210*/  FMUL.FTZ R44, R55.reuse, R72 ;  /* 0x00000048372c7220 */ /* 0x040fe20000410000 */
[----:B------:R-:W-:Y:S01]  /*1e220*/  FMUL.FTZ R45, R55, R73 ;  /* 0x00000049372d7220 */ /* 0x000fe20000410000 */
[--C-:B------:R-:W-:Y:S01]  /*1e230*/  FFMA.FTZ R82, R236, UR4, -R121.reuse ;  /* 0x00000004ec527c23 */ /* 0x100fe20008010879 */
[----:B------:R-:W-:Y:S01]  /*1e240*/  FFMA.FTZ R81, R234, UR4, -R121 ;  /* 0x00000004ea517c23 */ /* 0x000fe20008010879 */
[----:B------:R-:W-:Y:S01]  /*1e250*/  FFMA.FTZ R88, R226, UR4, -R165 ;  /* 0x00000004e2587c23 */ /* 0x000fe200080108a5 */
[----:B------:R-:W-:Y:S03]  /*1e260*/  FFMA.FTZ R97, R222, UR4, -R121 ;  /* 0x00000004de617c23 */ /* 0x000fe60008010879 */
[----:B------:R-:W-:Y:S01]  /*1e270*/  MUFU.EX2 R200, R200 ;  /* 0x000000c800c87308 */ /* 0x000fe20000000800 */
[----:B------:R-:W-:Y:S01]  /*1e280*/  FFMA.FTZ R91, R232, UR4, -R165 ;  /* 0x00000004e85b7c23 */ /* 0x000fe200080108a5 */
[--C-:B------:R-:W-:Y:S01]  /*1e290*/  FFMA.FTZ R90, R220, UR4, -R121.reuse ;  /* 0x00000004dc5a7c23 */ /* 0x100fe20008010879 */
[--C-:B------:R-:W-:Y:S01]  /*1e2a0*/  FFMA.FTZ R89, R218, UR4, -R121.reuse ;  /* 0x00000004da597c23 */ /* 0x100fe20008010879 */
[----:B------:R-:W-:Y:S01]  /*1e2b0*/  LDSM.16.MT88.4 R72, [R140+0xc400] ;  /* 0x00c400008c48783b */ /* 0x000fe20000004200 */
[--C-:B------:R-:W-:Y:S01]  /*1e2c0*/  FFMA.FTZ R114, R127, UR4, -R121.reuse ;  /* 0x000000047f727c23 */ /* 0x100fe20008010879 */
[--C-:B------:R-:W-:Y:S01]  /*1e2d0*/  FFMA.FTZ R113, R126, UR4, -R121.reuse ;  /* 0x000000047e717c23 */ /* 0x100fe20008010879 */
[----:B------:R-:W-:Y:S03]  /*1e2e0*/  FFMA.FTZ R112, R124, UR4, -R121 ;  /* 0x000000047c707c23 */ /* 0x000fe60008010879 */
[----:B------:R-:W1:Y:S01]  /*1e2f0*/  MUFU.EX2 R171, R171 ;  /* 0x000000ab00ab7308 */ /* 0x000e620000000800 */
[----:B--2---:R-:W-:Y:S01]  /*1e300*/  F2FP.F16.F32.PACK_AB R59, R135, R172 ;  /* 0x000000ac873b723e */ /* 0x004fe200000000ff */
[--C-:B------:R-:W-:Y:S01]  /*1e310*/  FFMA.FTZ R98, R214, UR4, -R165.reuse ;  /* 0x00000004d6627c23 */ /* 0x100fe200080108a5 */
[----:B------:R-:W-:Y:S01]  /*1e320*/  FFMA.FTZ R96, R212, UR4, -R165 ;  /* 0x00000004d4607c23 */ /* 0x000fe200080108a5 */
[----:B------:R-:W-:Y:S01]  /*1e330*/  LDSM.16.MT88.4 R108, [R140+0xac00] ;  /* 0x00ac00008c6c783b */ /* 0x000fe20000004200 */
[----:B------:R-:W-:Y:S01]  /*1e340*/  FFMA.FTZ R175, R54, R159, R175 ;  /* 0x0000009f36af7223 */ /* 0x000fe200000100af */
[----:B------:R-:W-:Y:S01]  /*1e350*/  FFMA.FTZ R159, R184, UR4, -R121 ;  /* 0x00000004b89f7c23 */ /* 0x000fe20008010879 */
[--C-:B------:R-:W-:Y:S03]  /*1e360*/  FFMA.FTZ R105, R216, UR4, -R165.reuse ;  /* 0x00000004d8697c23 */ /* 0x100fe600080108a5 */
[----:B------:R-:W2:Y:S01]  /*1e370*/  MUFU.EX2 R163, R163 ;  /* 0x000000a300a37308 */ /* 0x000ea20000000800 */
[----:B------:R-:W-:Y:S01]  /*1e380*/  FFMA.FTZ R99, R210, UR4, -R165 ;  /* 0x00000004d2637c23 */ /* 0x000fe200080108a5 */
[--C-:B------:R-:W-:Y:S01]  /*1e390*/  FFMA.FTZ R104, R208, UR4, -R121.reuse ;  /* 0x00000004d0687c23 */ /* 0x100fe20008010879 */
[--C-:B------:R-:W-:Y:S01]  /*1e3a0*/  FFMA.FTZ R107, R206, UR4, -R121.reuse ;  /* 0x00000004ce6b7c23 */ /* 0x100fe20008010879 */
[----:B------:R-:W-:Y:S01]  /*1e3b0*/  FFMA.FTZ R106, R204, UR4, -R121 ;  /* 0x00000004cc6a7c23 */ /* 0x000fe20008010879 */
[----:B------:R-:W-:Y:S01]  /*1e3c0*/  FADD.FTZ R175, R169, R175 ;  /* 0x000000afa9af7221 */ /* 0x000fe20000010000 */
[--C-:B------:R-:W-:Y:S01]  /*1e3d0*/  FFMA.FTZ R168, R168, UR4, -R121.reuse ;  /* 0x00000004a8a87c23 */ /* 0x100fe20008010879 */
[--C-:B------:R-:W-:Y:S03]  /*1e3e0*/  FFMA.FTZ R169, R164, UR4, -R121.reuse ;  /* 0x00000004a4a97c23 */ /* 0x100fe60008010879 */
[----:B------:R-:W-:Y:S01]  /*1e3f0*/  MUFU.EX2 R83, R83 ;  /* 0x0000005300537308 */ /* 0x000fe20000000800 */
[----:B-1----:R-:W-:Y:S01]  /*1e400*/  F2FP.F16.F32.PACK_AB R56, R171, R200 ;  /* 0x000000c8ab38723e */ /* 0x002fe200000000ff */
[----:B------:R-:W-:Y:S01]  /*1e410*/  FFMA.FTZ R200, R55, R162, R200 ;  /* 0x000000a237c87223 */ /* 0x000fe200000100c8 */
[----:B------:R-:W-:Y:S01]  /*1e420*/  FFMA.FTZ R162, R186, UR4, -R121 ;  /* 0x00000004baa27c23 */ /* 0x000fe20008010879 */
[----:B------:R-:W-:Y:S01]  /*1e430*/  FADD.FTZ R172, R172, R175 ;  /* 0x000000afacac7221 */ /* 0x000fe20000010000 */
[--C-:B------:R-:W-:Y:S01]  /*1e440*/  FFMA.FTZ R161, R161, UR4, -R165.reuse ;  /* 0x00000004a1a17c23 */ /* 0x100fe200080108a5 */
[----:B------:R-:W-:Y:S01]  /*1e450*/  FFMA.FTZ R160, R160, UR4, -R165 ;  /* 0x00000004a0a07c23 */ /* 0x000fe200080108a5 */
[--C-:B------:R-:W-:Y:S03]  /*1e460*/  FFMA.FTZ R134, R134, UR4, -R121.reuse ;  /* 0x0000000486867c23 */ /* 0x100fe60008010879 */
[----:B------:R-:W-:Y:S01]  /*1e470*/  MUFU.EX2 R82, R82 ;  /* 0x0000005200527308 */ /* 0x000fe20000000800 */
[----:B--2---:R-:W-:Y:S01]  /*1e480*/  F2FP.F16.F32.PACK_AB R58, R120, R163 ;  /* 0x000000a3783a723e */ /* 0x004fe200000000ff */
[----:B------:R-:W-:Y:S01]  /*1e490*/  FADD.FTZ R172, R135, R172 ;  /* 0x000000ac87ac7221 */ /* 0x000fe20000010000 */
[--C-:B------:R-:W-:Y:S01]  /*1e4a0*/  FFMA.FTZ R133, R133, UR4, -R121.reuse ;  /* 0x0000000485857c23 */ /* 0x100fe20008010879 */
[----:B------:R-:W-:Y:S01]  /*1e4b0*/  FFMA.FTZ R130, R130, UR4, -R121 ;  /* 0x0000000482827c23 */ /* 0x000fe20008010879 */
[----:B------:R-:W-:Y:S01]  /*1e4c0*/  FADD.FTZ R200, R171, R200 ;  /* 0x000000c8abc87221 */ /* 0x000fe20000010000 */
[----:B------:R-:W-:Y:S02]  /*1e4d0*/  ISETP.GT.AND P0, PT, R167, 0x1, PT ;  /* 0x00000001a700780c */ /* 0x000fe40003f04270 */
        /* <DEDUP_REMOVED lines=8> */
[----:B------:R-:W-:Y:S01]  /*1e560*/  FMUL.FTZ R18, R54, R102 ;  /* 0x0000006636127220 */ /* 0x000fe20000410000 */
[----:B------:R-:W-:Y:S01]  /*1e570*/  FMUL.FTZ R16, R55, R100 ;  /* 0x0000006437107220 */ /* 0x000fe20000410000 */
[----:B------:R-:W-:Y:S02]  /*1e580*/  FFMA.FTZ R100, R137, UR4, -R165 ;  /* 0x0000000489647c23 */ /* 0x000fe400080108a5 */
[----:B------:R-:W-:Y:S03]  /*1e590*/  MUFU.EX2 R98, R98 ;  /* 0x0000006200627308 */ /* 0x000fe60000000800 */
[----:B------:R-:W-:Y:S01]  /*1e5a0*/  FADD.FTZ R163, R120, R163 ;  /* 0x000000a378a37221 */ /* 0x000fe20000010000 */
[C---:B------:R-:W-:Y:S01]  /*1e5b0*/  FMUL.FTZ R24, R55.reuse, R92 ;  /* 0x0000005c37187220 */ /* 0x040fe20000410000 */
[--C-:B------:R-:W-:Y:S01]  /*1e5c0*/  FFMA.FTZ R92, R224, UR4, -R121.reuse ;  /* 0x00000004e05c7c23 */ /* 0x100fe20008010879 */
        /* <DEDUP_REMOVED lines=13> */
[C---:B------:R-:W-:Y:S01]  /*1e6a0*/  FMUL.FTZ R33, R55.reuse, R85 ;  /* 0x0000005537217220 */ /* 0x040fe20000410000 */
[--C-:B------:R-:W-:Y:S01]  /*1e6b0*/  FFMA.FTZ R84, R66, UR4, -R165.reuse ;  /* 0x0000000442547c23 */ /* 0x100fe200080108a5 */
[----:B------:R-:W-:Y:S01]  /*1e6c0*/  FFMA.FTZ R85, R240, UR4, -R165 ;  /* 0x00000004f0557c23 */ /* 0x000fe200080108a5 */
[C---:B------:R-:W-:Y:S06]  /*1e6d0*/  HMMA.16816.F32 R28, R56.reuse, R40, R28 ;  /* 0x00000028381c723c */ /* 0x040fec000000181c */
[----:B------:R-:W-:Y:S01]  /*1e6e0*/  MUFU.EX2 R84, R84 ;  /* 0x0000005400547308 */ /* 0x000fe20000000800 */
[C---:B------:R-:W-:Y:S01]  /*1e6f0*/  FMUL.FTZ R34, R54.reuse, R86 ;  /* 0x0000005636227220 */ /* 0x040fe20000410000 */
[----:B------:R-:W-:Y:S03]  /*1e700*/  FMUL.FTZ R35, R54, R87 ;  /* 0x0000005736237220 */ /* 0x000fe60000410000 */
[C---:B------:R-:W-:Y:S01]  /*1e710*/  FMUL.FTZ R40, R55.reuse, R76 ;  /* 0x0000004c37287220 */ /* 0x040fe20000410000 */
[----:B------:R-:W-:Y:S02]  /*1e720*/  FFMA.FTZ R76, R64, UR4, -R121 ;  /* 0x00000004404c7c23 */ /* 0x000fe40008010879 */
[----:B------:R-:W-:Y:S01]  /*1e730*/  LDSM.16.MT88.4 R64, [R122+0x9400] ;  /* 0x009400007a40783b */ /* 0x000fe20000004200 */
[----:B------:R-:W-:Y:S01]  /*1e740*/  FMUL.FTZ R41, R55, R77 ;  /* 0x0000004d37297220 */ /* 0x000fe20000410000 */
[--C-:B------:R-:W-:Y:S01]  /*1e750*/  FFMA.FTZ R77, R139, UR4, -R165.reuse ;  /* 0x000000048b4d7c23 */ /* 0x100fe200080108a5 */
[C---:B------:R-:W-:Y:S01]  /*1e760*/  HMMA.16816.F32 R32, R56.reuse, R42, R32 ;  /* 0x0000002a3820723c */ /* 0x040fe20000001820 */
[----:B------:R-:W1:Y:S02]  /*1e770*/  MUFU.EX2 R76, R76 ;  /* 0x0000004c004c7308 */ /* 0x000e640000000800 */
[--C-:B------:R-:W-:Y:S01]  /*1e780*/  FFMA.FTZ R87, R228, UR4, -R165.reuse ;  /* 0x00000004e4577c23 */ /* 0x100fe200080108a5 */
[--C-:B------:R-:W-:Y:S01]  /*1e790*/  FFMA.FTZ R139, R138, UR4, -R165.reuse ;  /* 0x000000048a8b7c23 */ /* 0x100fe200080108a5 */
        /* <DEDUP_REMOVED lines=10> */
[----:B------:R-:W-:Y:S01]  /*1e840*/  FFMA.FTZ R165, R52, UR4, -R165 ;  /* 0x0000000434a57c23 */ /* 0x000fe200080108a5 */
[----:B------:R-:W-:Y:S01]  /*1e850*/  FFMA.FTZ R121, R132, UR4, -R121 ;  /* 0x0000000484797c23 */ /* 0x000fe20008010879 */
[----:B------:R-:W-:Y:S01]  /*1e860*/  MOV R167, R125 ;  /* 0x0000007d00a77202 */ /* 0x000fe20000000f00 */
[C---:B------:R-:W-:Y:S02]  /*1e870*/  HMMA.16816.F32 R44, R56.reuse, R60, R44 ;  /* 0x0000003c382c723c */ /* 0x040fe4000000182c */
[----:B------:R-:W1:Y:S03]  /*1e880*/  MUFU.EX2 R93, R93 ;  /* 0x0000005d005d7308 */ /* 0x000e660000000800 */
[C---:B------:R-:W-:Y:S01]  /*1e890*/  FMUL.FTZ R50, R54.reuse, R70 ;  /* 0x0000004636327220 */ /* 0x040fe20000410000 */
[----:B------:R-:W-:Y:S02]  /*1e8a0*/  FMUL.FTZ R51, R54, R71 ;  /* 0x0000004736337220 */ /* 0x000fe40000410000 */
[----:B------:R-:W-:Y:S04]  /*1e8b0*/  LDSM.16.MT88.4 R68, [R122+0xa000] ;  /* 0x00a000007a44783b */ /* 0x000fe80000004200 */
[----:B------:R2:W-:Y:S01]  /*1e8c0*/  MUFU.EX2 R138, R77 ;  /* 0x0000004d008a7308 */ /* 0x0005e20000000800 */
[----:B------:R-:W-:Y:S03]  /*1e8d0*/  HMMA.16816.F32 R48, R56, R62, R48 ;  /* 0x0000003e3830723c */ /* 0x000fe60000001830 */
[----:B------:R-:W3:Y:S06]  /*1e8e0*/  LDSM.16.MT88.4 R60, [R140+0x9400] ;  /* 0x009400008c3c783b */ /* 0x000eec0000004200 */
[----:B------:R-:W4:Y:S02]  /*1e8f0*/  MUFU.EX2 R80, R80 ;  /* 0x0000005000507308 */ /* 0x000f240000000800 */
[C---:B-1----:R-:W-:Y:S01]  /*1e900*/  F2FP.F16.F32.PACK_AB R56, R93.reuse, R76 ;  /* 0x0000004c5d38723e */ /* 0x042fe200000000ff */
[----:B------:R-:W-:Y:S01]  /*1e910*/  FADD.FTZ R93, R93, R102 ;  /* 0x000000665d5d7221 */ /* 0x000fe20000010000 */
[C---:B------:R-:W-:Y:S06]  /*1e920*/  F2FP.F16.F32.PACK_AB R57, R84.reuse, R85 ;  /* 0x000000555439723e */ /* 0x040fec00000000ff */
        /* <DEDUP_REMOVED lines=38> */
[C---:B-1----:R-:W-:Y:S09]  /*1eb90*/  HMMA.16816.F32 R36, R56.reuse, R60, R36 ;  /* 0x0000003c3824723c */ /* 0x042ff20000001824 */
[----:B------:R-:W1:Y:S01]  /*1eba0*/  MUFU.EX2 R89, R89 ;  /* 0x0000005900597308 */ /* 0x000e620000000800 */
[C---:B------:R-:W-:Y:S01]  /*1ebb0*/  HMMA.16816.F32 R40, R56.reuse, R62, R40 ;  /* 0x0000003e3828723c */ /* 0x040fe20000001828 */
[----:B------:R-:W4:Y:S05]  /*1ebc0*/  LDSM.16.MT88.4 R60, [R140+0x9800] ;  /* 0x009800008c3c783b */ /* 0x000f2a0000004200 */
        /* <DEDUP_REMOVED lines=10> */
[----:B-1----:R-:W-:Y:S03]  /*1ec70*/  F2FP.F16.F32.PACK_AB R58, R89, R90 ;  /* 0x0000005a593a723e */ /* 0x002fe600000000ff */
[----:B------:R-:W-:Y:S04]  /*1ec80*/  FADD.FTZ R86, R86, R91 ;  /* 0x0000005b56567221 */ /* 0x000fe80000010000 */
[----:B------:R-:W-:Y:S10]  /*1ec90*/  MUFU.EX2 R107, R107 ;  /* 0x0000006b006b7308 */ /* 0x000ff40000000800 */
[----:B------:R-:W-:Y:S01]  /*1eca0*/  MUFU.EX2 R106, R106 ;  /* 0x0000006a006a7308 */ /* 0x000fe20000000800 */
[C---:B----4-:R-:W-:Y:S06]  /*1ecb0*/  HMMA.16816.F32 R4, R56.reuse, R60, R4 ;  /* 0x0000003c3804723c */ /* 0x050fec0000001804 */
        /* <DEDUP_REMOVED lines=22> */
[----:B------:R-:W-:Y:S10]  /*1ee20*/  MUFU.EX2 R136, R161 ;  /* 0x000000a100887308 */ /* 0x000ff40000000800 */
[----:B------:R-:W1:Y:S01]  /*1ee30*/  MUFU.EX2 R137, R160 ;  /* 0x000000a000897308 */ /* 0x000e620000000800 */
[----:B---3--:R-:W-:Y:S09]  /*1ee40*/  F2FP.F16.F32.PACK_AB R54, R169, R168 ;  /* 0x000000a8a936723e */ /* 0x008ff200000000ff */
[----:B------:R-:W3:Y:S01]  /*1ee50*/  MUFU.EX2 R139, R139 ;  /* 0x0000008b008b7308 */ /* 0x000ee20000000800 */
[C---:B--2---:R-:W-:Y:S09]  /*1ee60*/  HMMA.16816.F32 R36, R56.reuse, R60, R36 ;  /* 0x0000003c3824723c */ /* 0x044ff20000001824 */
[----:B------:R-:W-:Y:S01]  /*1ee70*/  MUFU.EX2 R134, R134 ;  /* 0x0000008600867308 */ /* 0x000fe20000000800 */
[C---:B------:R-:W-:Y:S01]  /*1ee80*/  HMMA.16816.F32 R40, R56.reuse, R62, R40 ;  /* 0x0000003e3828723c */ /* 0x040fe20000001828 */
[----:B------:R-:W2:Y:S08]  /*1ee90*/  LDSM.16.MT88.4 R60, [R140+0x9c00] ;  /* 0x009c00008c3c783b */ /* 0x000eb00000004200 */
[----:B------:R-:W5:Y:S01]  /*1eea0*/  MUFU.EX2 R133, R133 ;  /* 0x0000008500857308 */ /* 0x000f620000000800 */
[C---:B----4-:R-:W-:Y:S06]  /*1eeb0*/  HMMA.16816.F32 R44, R56.reuse, R64, R44 ;  /* 0x00000040382c723c */ /* 0x050fec000000182c */
[----:B------:R-:W-:Y:S01]  /*1eec0*/  HMMA.16816.F32 R48, R56, R66, R48 ;  /* 0x000000423830723c */ /* 0x000fe20000001830 */
[----:B------:R-:W4:Y:S02]  /*1eed0*/  LDSM.16.MT88.4 R64, [R122+0x9c00] ;  /* 0x009c00007a40783b */ /* 0x000f240000004200 */
[----:B------:R-:W5:Y:S04]  /*1eee0*/  MUFU.EX2 R127, R130 ;  /* 0x00000082007f7308 */ /* 0x000f680000000800 */
[----:B------:R-:W-:Y:S06]  /*1eef0*/  F2FP.F16.F32.PACK_AB R57, R98, R105 ;  /* 0x000000696239723e */ /* 0x000fec00000000ff */
[----:B------:R-:W5:Y:S01]  /*1ef00*/  MUFU.EX2 R165, R165 ;  /* 0x000000a500a57308 */ /* 0x000f620000000800 */
[----:B------:R-:W-:Y:S02]  /*1ef10*/  F2FP.F16.F32.PACK_AB R59, R99, R96 ;  /* 0x00000060633b723e */ /* 0x000fe400000000ff */
[----:B------:R-:W-:Y:S02]  /*1ef20*/  F2FP.F16.F32.PACK_AB R56, R107, R104 ;  /* 0x000000686b38723e */ /* 0x000fe400000000ff */
[----:B------:R-:W-:Y:S05]  /*1ef30*/  F2FP.F16.F32.PACK_AB R58, R177, R106 ;  /* 0x0000006ab13a723e */ /* 0x000fea00000000ff */
[----:B------:R-:W-:Y:S02]  /*1ef40*/  MUFU.EX2 R121, R121 ;  /* 0x0000007900797308 */ /* 0x000fe40000000800 */
        /* <DEDUP_REMOVED lines=20> */
[----:B------:R-:W-:Y:S02]  /*1f090*/  F2FP.F16.F32.PACK_AB R56, R188, R183 ;  /* 0x000000b7bc38723e */ /* 0x000fe400000000ff */
[----:B------:R-:W-:Y:S07]  /*1f0a0*/  F2FP.F16.F32.PACK_AB R58, R159, R162 ;  /* 0x000000a29f3a723e */ /* 0x000fee00000000ff */
[C---:B--2---:R-:W-:Y:S06]  /*1f0b0*/  HMMA.16816.F32 R4, R56.reuse, R60, R4 ;  /* 0x0000003c3804723c */ /* 0x044fec0000001804 */
[C---:B------:R-:W-:Y:S01]  /*1f0c0*/  HMMA.16816.F32 R8, R56.reuse, R62, R8 ;  /* 0x0000003e3808723c */ /* 0x040fe20000001808 */
[----:B------:R-:W2:Y:S05]  /*1f0d0*/  LDSM.16.MT88.4 R60, [R122+0xc000] ;  /* 0x00c000007a3c783b */ /* 0x000eaa0000004200 */
[C---:B------:R-:W-:Y:S06]  /*1f0e0*/  HMMA.16816.F32 R12, R56.reuse, R68, R12 ;  /* 0x00000044380c723c */ /* 0x040fec000000180c */
        /* <DEDUP_REMOVED lines=8> */
[C---:B-1----:R-:W-:Y:S06]  /*1f170*/  HMMA.16816.F32 R36, R56.reuse, R68, R36 ;  /* 0x000000443824723c */ /* 0x042fec0000001824 */
[C---:B------:R-:W-:Y:S01]  /*1f180*/  HMMA.16816.F32 R40, R56.reuse, R70, R40 ;  /* 0x000000463828723c */ /* 0x040fe20000001828 */
[----:B------:R-:W1:Y:S05]  /*1f190*/  LDSM.16.MT88.4 R68, [R122+0xa400] ;  /* 0x00a400007a44783b */ /* 0x000e6a0000004200 */
[C---:B----4-:R-:W-:Y:S06]  /*1f1a0*/  HMMA.16816.F32 R44, R56.reuse, R64, R44 ;  /* 0x00000040382c723c */ /* 0x050fec000000182c */
[----:B------:R-:W-:Y:S01]  /*1f1b0*/  HMMA.16816.F32 R48, R56, R66, R48 ;  /* 0x000000423830723c */ /* 0x000fe20000001830 */
[----:B------:R-:W4:Y:S08]  /*1f1c0*/  LDSM.16.MT88.4 R56, [R122+0xc400] ;  /* 0x00c400007a38783b */ /* 0x000f300000004200 */
[----:B------:R-:W-:Y:S01]  /*1f1d0*/  LDSM.16.MT88.4 R64, [R122+0xe400] ;  /* 0x00e400007a40783b */ /* 0x000fe20000004200 */
[C---:B--2---:R-:W-:Y:S06]  /*1f1e0*/  HMMA.16816.F32 R4, R52.reuse, R60, R4 ;  /* 0x0000003c3404723c */ /* 0x044fec0000001804 */
[C---:B------:R-:W-:Y:S01]  /*1f1f0*/  HMMA.16816.F32 R8, R52.reuse, R62, R8 ;  /* 0x0000003e3408723c */ /* 0x040fe20000001808 */
[----:B------:R-:W2:Y:S05]  /*1f200*/  LDSM.16.MT88.4 R60, [R140+0xe400] ;  /* 0x00e400008c3c783b */ /* 0x000eaa0000004200 */
[C---:B-1----:R-:W-:Y:S06]  /*1f210*/  HMMA.16816.F32 R12, R52.reuse, R68, R12 ;  /* 0x00000044340c723c */ /* 0x042fec000000180c */
[C---:B------:R-:W-:Y:S01]  /*1f220*/  HMMA.16816.F32 R16, R52.reuse, R70, R16 ;  /* 0x000000463410723c */ /* 0x040fe20000001810 */
[----:B------:R-:W-:Y:S05]  /*1f230*/  LDSM.16.MT88.4 R68, [R122+0xa800] ;  /* 0x00a800007a44783b */ /* 0x000fea0000004200 */
[C---:B------:R-:W-:Y:S06]  /*1f240*/  HMMA.16816.F32 R20, R52.reuse, R72, R20 ;  /* 0x000000483414723c */ /* 0x040fec0000001814 */
[C---:B------:R-:W-:Y:S01]  /*1f250*/  HMMA.16816.F32 R24, R52.reuse, R74, R24 ;  /* 0x0000004a3418723c */ /* 0x040fe20000001818 */
[----:B------:R-:W-:Y:S05]  /*1f260*/  LDSM.16.MT88.4 R72, [R140+0xc800] ;  /* 0x00c800008c48783b */ /* 0x000fea0000004200 */
[C---:B----4-:R-:W-:Y:S06]  /*1f270*/  HMMA.16816.F32 R28, R52.reuse, R56, R28 ;  /* 0x00000038341c723c */ /* 0x050fec000000181c */
[C---:B------:R-:W-:Y:S01]  /*1f280*/  HMMA.16816.F32 R32, R52.reuse, R58, R32 ;  /* 0x0000003a3420723c */ /* 0x040fe20000001820 */
[----:B------:R-:W1:Y:S05]  /*1f290*/  LDSM.16.MT88.4 R56, [R140+0xa800] ;  /* 0x00a800008c38783b */ /* 0x000e6a0000004200 */
[C---:B--2---:R-:W-:Y:S06]  /*1f2a0*/  HMMA.16816.F32 R36, R52.reuse, R60, R36 ;  /* 0x0000003c3424723c */ /* 0x044fec0000001824 */
[C---:B------:R-:W-:Y:S01]  /*1f2b0*/  HMMA.16816.F32 R40, R52.reuse, R62, R40 ;  /* 0x0000003e3428723c */ /* 0x040fe20000001828 */
[----:B------:R-:W2:Y:S05]  /*1f2c0*/  LDSM.16.MT88.4 R60, [R122+0xc800] ;  /* 0x00c800007a3c783b */ /* 0x000eaa0000004200 */
[C---:B------:R-:W-:Y:S06]  /*1f2d0*/  HMMA.16816.F32 R44, R52.reuse, R64, R44 ;  /* 0x00000040342c723c */ /* 0x040fec000000182c */
[----:B------:R-:W-:Y:S01]  /*1f2e0*/  HMMA.16816.F32 R48, R52, R66, R48 ;  /* 0x000000423430723c */ /* 0x000fe20000001830 */
[----:B------:R-:W4:Y:S06]  /*1f2f0*/  LDSM.16.MT88.4 R64, [R122+0xe800] ;  /* 0x00e800007a40783b */ /* 0x000f2c0000004200 */
[----:B------:R-:W-:Y:S04]  /*1f300*/  F2FP.F16.F32.PACK_AB R53, R137, R136 ;  /* 0x000000888935723e */ /* 0x000fe800000000ff */
[----:B---3--:R-:W-:Y:S02]  /*1f310*/  F2FP.F16.F32.PACK_AB R55, R139, R138 ;  /* 0x0000008a8b37723e */ /* 0x008fe400000000ff */
[----:B-----5:R-:W-:Y:S02]  /*1f320*/  F2FP.F16.F32.PACK_AB R52, R133, R134 ;  /* 0x000000868534723e */ /* 0x020fe400000000ff */
[----:B------:R-:W-:Y:S07]  /*1f330*/  F2FP.F16.F32.PACK_AB R54, R127, R126 ;  /* 0x0000007e7f36723e */ /* 0x000fee00000000ff */
[C---:B-1----:R-:W-:Y:S01]  /*1f340*/  HMMA.16816.F32 R4, R52.reuse, R56, R4 ;  /* 0x000000383404723c */ /* 0x042fe20000001804 */
[----:B------:R-:W-:Y:S05]  /*1f350*/  MUFU.EX2 R56, R114 ;  /* 0x0000007200387308 */ /* 0x000fea0000000800 */
[C---:B------:R-:W-:Y:S05]  /*1f360*/  HMMA.16816.F32 R8, R52.reuse, R58, R8 ;  /* 0x0000003a3408723c */ /* 0x040fea0000001808 */
[----:B------:R-:W1:Y:S01]  /*1f370*/  MUFU.EX2 R57, R113 ;  /* 0x0000007100397308 */ /* 0x000e620000000800 */
[C---:B------:R-:W-:Y:S05]  /*1f380*/  HMMA.16816.F32 R12, R52.reuse, R68, R12 ;  /* 0x00000044340c723c */ /* 0x040fea000000180c */
[----:B------:R-:W-:Y:S01]  /*1f390*/  FADD.FTZ R59, R87, R86 ;  /* 0x00000056573b7221 */ /* 0x000fe20000010000 */
[C---:B------:R-:W-:Y:S01]  /*1f3a0*/  HMMA.16816.F32 R16, R52.reuse, R70, R16 ;  /* 0x000000463410723c */ /* 0x040fe20000001810 */
[----:B------:R-:W-:Y:S02]  /*1f3b0*/  LDSM.16.MT88.4 R84, [R122+0xcc00] ;  /* 0x00cc00007a54783b */ /* 0x000fe40000004200 */
[----:B------:R-:W3:Y:S02]  /*1f3c0*/  MUFU.EX2 R58, R112 ;  /* 0x00000070003a7308 */ /* 0x000ee40000000800 */
[----:B------:R-:W-:Y:S01]  /*1f3d0*/  F2FP.F16.F32.PACK_AB R69, R131, R120 ;  /* 0x000000788345723e */ /* 0x000fe200000000ff */
[C---:B------:R-:W-:Y:S05]  /*1f3e0*/  HMMA.16816.F32 R20, R52.reuse, R72, R20 ;  /* 0x000000483414723c */ /* 0x040fea0000001814 */
[----:B------:R-:W-:Y:S01]  /*1f3f0*/  F2FP.F16.F32.PACK_AB R71, R165, R124 ;  /* 0x0000007ca547723e */ /* 0x000fe200000000ff */
[C---:B------:R-:W-:Y:S05]  /*1f400*/  HMMA.16816.F32 R24, R52.reuse, R74, R24 ;  /* 0x0000004a3418723c */ /* 0x040fea0000001818 */
[----:B-1----:R-:W-:Y:S01]  /*1f410*/  F2FP.F16.F32.PACK_AB R68, R57, R56 ;  /* 0x000000383944723e */ /* 0x002fe200000000ff */
[C---:B--2---:R-:W-:Y:S05]  /*1f420*/  HMMA.16816.F32 R28, R52.reuse, R60, R28 ;  /* 0x0000003c341c723c */ /* 0x044fea000000181c */
[----:B---3--:R-:W-:Y:S01]  /*1f430*/  F2FP.F16.F32.PACK_AB R70, R121, R58 ;  /* 0x0000003a7946723e */ /* 0x008fe200000000ff */
[C---:B------:R-:W-:Y:S05]  /*1f440*/  HMMA.16816.F32 R32, R52.reuse, R62, R32 ;  /* 0x0000003e3420723c */ /* 0x040fea0000001820 */
[----:B------:R-:W-:Y:S01]  /*1f450*/  FADD.FTZ R60, R92, R81 ;  /* 0x000000515c3c7221 */ /* 0x000fe20000010000 */
[C---:B------:R-:W-:Y:S01]  /*1f460*/  HMMA.16816.F32 R36, R52.reuse, R76, R36 ;  /* 0x0000004c3424723c */ /* 0x040fe20000001824 */
[----:B------:R-:W1:Y:S04]  /*1f470*/  LDSM.16.MT88.4 R92, [R140+0xcc00] ;  /* 0x00cc00008c5c783b */ /* 0x000e680000004200 */
[----:B------:R-:W-:Y:S01]  /*1f480*/  FADD.FTZ R88, R88, R59 ;  /* 0x0000003b58587221 */ /* 0x000fe20000010000 */
[C---:B------:R-:W-:Y:S03]  /*1f490*/  HMMA.16816.F32 R40, R52.reuse, R78, R40 ;  /* 0x0000004e3428723c */ /* 0x040fe60000001828 */
[----:B------:R-:W2:Y:S02]  /*1f4a0*/  LDSM.16.MT88.4 R76, [R140+0xec00] ;  /* 0x00ec00008c4c783b */ /* 0x000ea40000004200 */
[----:B------:R-:W-:Y:S01]  /*1f4b0*/  FADD.FTZ R97, R97, R60 ;  /* 0x0000003c61617221 */ /* 0x000fe20000010000 */
[C---:B----4-:R-:W-:Y:S05]  /*1f4c0*/  HMMA.16816.F32 R44, R52.reuse, R64, R44 ;  /* 0x00000040342c723c */ /* 0x050fea000000182c */
[----:B------:R-:W-:Y:S01]  /*1f4d0*/  FADD.FTZ R90, R90, R97 ;  /* 0x000000615a5a7221 */ /* 0x000fe20000010000 */
        /* <DEDUP_REMOVED lines=15> */
[----:B------:R-:W3:Y:S04]  /*1f5d0*/  LDSM.16.MT88.4 R4, [R122+0xec00] ;  /* 0x00ec00007a04783b */ /* 0x000ee80000004200 */
[----:B------:R-:W-:Y:S01]  /*1f5e0*/  FADD.FTZ R198, R198, R99 ;  /* 0x00000063c6c67221 */ /* 0x000fe20000010000 */
[----:B------:R-:W-:Y:S01]  /*1f5f0*/  FADD.FTZ R9, R188, R9 ;  /* 0x00000009bc097221 */ /* 0x000fe20000010000 */
[C---:B-1----:R-:W-:Y:S03]  /*1f600*/  HMMA.16816.F32 R96, R68.reuse, R92, R20 ;  /* 0x0000005c4460723c */ /* 0x042fe60000001814 */
[----:B------:R-:W-:Y:S01]  /*1f610*/  FADD.FTZ R198, R181, R198 ;  /* 0x000000c6b5c67221 */ /* 0x000fe20000010000 */
[----:B------:R-:W-:Y:S02]  /*1f620*/  FADD.FTZ R162, R162, R9 ;  /* 0x00000009a2a27221 */ /* 0x000fe40000010000 */
[C---:B------:R-:W-:Y:S05]  /*1f630*/  HMMA.16816.F32 R92, R68.reuse, R94, R24 ;  /* 0x0000005e445c723c */ /* 0x040fea0000001818 */
[----:B------:R-:W-:Y:S01]  /*1f640*/  FADD.FTZ R179, R179, R198 ;  /* 0x000000c6b3b37221 */ /* 0x000fe20000010000 */
[C---:B------:R-:W-:Y:S05]  /*1f650*/  HMMA.16816.F32 R88, R68.reuse, R84, R28 ;  /* 0x000000544458723c */ /* 0x040fea000000181c */
[----:B------:R-:W-:Y:S01]  /*1f660*/  FADD.FTZ R159, R159, R162 ;  /* 0x000000a29f9f7221 */ /* 0x000fe20000010000 */
[C---:B------:R-:W-:Y:S05]  /*1f670*/  HMMA.16816.F32 R84, R68.reuse, R86, R32 ;  /* 0x000000564454723c */ /* 0x040fea0000001820 */
[----:B------:R-:W-:Y:S01]  /*1f680*/  FADD.FTZ R192, R192, R179 ;  /* 0x000000b3c0c07221 */ /* 0x000fe20000010000 */
[----:B------:R-:W-:Y:S01]  /*1f690*/  FADD.FTZ R174, R174, R159 ;  /* 0x0000009faeae7221 */ /* 0x000fe20000010000 */
[C---:B--2---:R-:W-:Y:S04]  /*1f6a0*/  HMMA.16816.F32 R80, R68.reuse, R76, R36 ;  /* 0x0000004c4450723c */ /* 0x044fe80000001824 */
        /* <DEDUP_REMOVED lines=22> */
[----:B------:R-:W-:Y:S01]  /*1f810*/  MOV R120, R3 ;  /* 0x0000000300787202 */ /* 0x000fe20000000f00 */
[----:B------:R-:W-:Y:S02]  /*1f820*/  FADD.FTZ R58, R58, R57 ;  /* 0x000000393a3a7221 */ /* 0x000fe40000010000 */
[----:B------:R-:W-:Y:S02]  /*1f830*/  FADD.FTZ R124, R124, R131 ;  /* 0x000000837c7c7221 */ /* 0x000fe40000010000 */
[----:B------:R-:W-:Y:S01]  /*1f840*/  FADD.FTZ R162, R121, R58 ;  /* 0x0000003a79a27221 */ /* 0x000fe20000010000 */
[----:B------:R-:W-:Y:S01]  /*1f850*/  MOV R121, R2 ;  /* 0x0000000200797202 */ /* 0x000fe20000000f00 */
[----:B------:R-:W-:Y:S01]  /*1f860*/  FADD.FTZ R159, R165, R124 ;  /* 0x0000007ca59f7221 */ /* 0x000fe20000010000 */
[----:B------:R-:W-:Y:S06]  /*1f870*/  @P0 BRA `(.L_x_2594) ;  /* 0xffffffb000a00947 */ /* 0x000fec000383ffff */
.L_x_2590:
        /* <DEDUP_REMOVED lines=173> */
.L_x_2595:
[----:B------:R-:W1:Y:S01]  /*20350*/  S2R R13, SR_CTAID.Z ;  /* 0x00000000000d7919 */ /* 0x000e620000002700 */
[----:B------:R-:W1:Y:S01]  /*20360*/  LDC R3, c[0x0][0x270] ;  /* 0x00009c00ff037b82 */ /* 0x000e620000000800 */
[----:B------:R-:W1:Y:S07]  /*20370*/  S2R R14, SR_CTAID.Y ;  /* 0x00000000000e7919 */ /* 0x000e6e0000002600 */
[----:B------:R-:W2:Y:S01]  /*20380*/  LDC R2, c[0x0][0x2c4] ;  /* 0x0000b100ff027b82 */ /* 0x000ea20000000800 */
[----:B-1----:R-:W-:-:S04]  /*20390*/  IMAD R3, R14, R3, R13 ;  /* 0x000000030e037224 */ /* 0x002fc800078e020d */
[----:B--2---:R-:W-:-:S03]  /*203a0*/  IMAD R2, R3, R2, RZ ;  /* 0x0000000203027224 */ /* 0x004fc600078e02ff */
.L_x_2596:
        /* <DEDUP_REMOVED lines=21> */
.L_x_2598:
[----:B------:R-:W-:Y:S05]  /*20500*/  BSYNC B0 ;  /* 0x0000000000007941 */ /* 0x000fea0003800000 */
.L_x_2597:
        /* <DEDUP_REMOVED lines=54> */
.L_x_2600:
[----:B------:R-:W-:Y:S05]  /*20870*/  BSYNC B0 ;  /* 0x0000000000007941 */ /* 0x000fea0003800000 */
.L_x_2599:
[----:B-1--4-:R1:W4:Y:S01]  /*20880*/  LDS.128 R12, [R155+0x2800] ;  /* 0x002800009b0c7984 */ /* 0x0123220000000c00 */
[----:B------:R-:W-:Y:S05]  /*20890*/  @P4 EXIT ;  /* 0x000000000000494d */ /* 0x000fea0003800000 */
[----:B------:R-:W-:Y:S01]  /*208a0*/  IADD3 R0, P0, R0, 0x20, RZ ;  /* 0x0000002000007810 */ /* 0x000fe20007f1e0ff */
[----:B---3--:R-:W-:Y:S01]  /*208b0*/  IMAD.MOV.U32 R20, RZ, RZ, R28 ;  /* 0x000000ffff147224 */ /* 0x008fe200078e001c */
        /* <DEDUP_REMOVED lines=16> */
[----:B----4-:R-:W-:Y:S01]  /*209c0*/  STG.E.128 desc[UR6][R4.64+0x80], R12 ;  /* 0x0000800c04007986 */ /* 0x010fe2000c101d06 */
[----:B------:R-:W-:Y:S05]  /*209d0*/  EXIT ;  /* 0x000000000000794d */ /* 0x000fea0003800000 */
.L_x_2601:
        /* <DEDUP_REMOVED lines=10> */
.L_x_6255:


//--------------------- .text._ZN5flash24flash_fwd_splitkv_kernelI23Flash_fwd_kernel_traitsILi96ELi64ELi128ELi4ELb0ELb0EN7cutlass6half_tE19Flash_kernel_traitsILi96ELi64ELi128ELi4ES3_EELb1ELb0ELb0ELb0ELb1ELb0ELb1ELb0EEEvNS_16Flash_fwd_paramsE --------------------------
	.section	.text._ZN5flash24flash_fwd_splitkv_kernelI23Flash_fwd_kernel_traitsILi96ELi64ELi128ELi4ELb0ELb0EN7cutlass6half_tE19Flash_kernel_traitsILi96ELi64ELi128ELi4ES3_EELb1ELb0ELb0ELb0ELb1ELb0ELb1ELb0EEEvNS_16Flash_fwd_paramsE,"ax",@progbits
	.align	128
        .global         _ZN5flash24flash_fwd_splitkv_kernelI23Flash_fwd_kernel_traitsILi96ELi64ELi128ELi4ELb0ELb0EN7cutlass6half_tE19Flash_kernel_traitsILi96ELi64ELi128ELi4ES3_EELb1ELb0ELb0ELb0ELb1ELb0ELb1ELb0EEEvNS_16Flash_fwd_paramsE
        .type           _ZN5flash24flash_fwd_splitkv_kernelI23Flash_fwd_kernel_traitsILi96ELi64ELi128ELi4ELb0ELb0EN7cutlass6half_tE19Flash_kernel_traitsILi96ELi64ELi128ELi4ES3_EELb1ELb0ELb0ELb0ELb1ELb0ELb1ELb0EEEvNS_16Flash_fwd_paramsE,@function
        .size           _ZN5flash24flash_fwd_splitkv_kernelI23Flash_fwd_kernel_traitsILi96ELi64ELi128ELi4ELb0ELb0EN7cutlass6half_tE19Flash_kernel_traitsILi96ELi64ELi128ELi4ES3_EELb1ELb0ELb0ELb0ELb1ELb0ELb1ELb0EEEvNS_16Flash_fwd_paramsE,(.L_x_6256 - _ZN5flash24flash_fwd_splitkv_kernelI23Flash_fwd_kernel_traitsILi96ELi64ELi128ELi4ELb0ELb0EN7cutlass6half_tE19Flash_kernel_traitsILi96ELi64ELi128ELi4ES3_EELb1ELb0ELb0ELb0ELb1ELb0ELb1ELb0EEEvNS_16Flash_fwd_paramsE)
        .other          _ZN5flash24flash_fwd_splitkv_kernelI23Flash_fwd_kernel_traitsILi96ELi64ELi128ELi4ELb0ELb0EN7cutlass6half_tE19Flash_kernel_traitsILi96ELi64ELi128ELi4ES3_EELb1ELb0ELb0ELb0ELb1ELb0ELb1ELb0EEEvNS_16Flash_fwd_paramsE,@"STO_CUDA_ENTRY STV_DEFAULT"
_ZN5flash24flash_fwd_splitkv_kernelI23Flash_fwd_kernel_traitsILi96ELi64ELi128ELi4ELb0ELb0EN7cutlass6half_tE19Flash_kernel_traitsILi96ELi64ELi128ELi4ES3_EELb1ELb0ELb0ELb0ELb1ELb0ELb1ELb0EEEvNS_16Flash_fwd_paramsE:
.text._ZN5flash24flash_fwd_splitkv_kernelI23Flash_fwd_kernel_traitsILi96ELi64ELi128ELi4ELb0ELb0EN7cutlass6half_tE19Flash_kernel_traitsILi96ELi64ELi128ELi4ES3_EELb1ELb0ELb0ELb0ELb1ELb0ELb1ELb0EEEvNS_16Flash_fwd_paramsE:
[----:B------:R-:W-:Y:S08]  /*0000*/  LDC R1, c[0x0][0x28] ;  /* 0x00000a00ff017b82 */ /* 0x000ff00000000800 */
[----:B------:R-:W1:Y:S01]  /*0010*/  LDC R5, c[0x0][0x270] ;  /* 0x00009c00ff057b82 */ /* 0x000e620000000800 */
[----:B------:R-:W2:Y:S01]  /*0020*/  S2R R20, SR_CTAID.Z ;  /* 0x0000000000147919 */ /* 0x000ea20000002700 */
[----:B------:R-:W-:Y:S01]  /*0030*/  MOV R2, RZ ;  /* 0x000000ff00027202 */ /* 0x000fe20000000f00 */
[----:B------:R-:W-:Y:S01]  /*0040*/  ULDC.64 UR10, c[0x0][0x208] ;  /* 0x00008200000a7ab9 */ /* 0x000fe20000000a00 */
[----:B------:R-:W-:-:S04]  /*0050*/  MOV R8, 0xffffffff ;  /* 0xffffffff00087802 */ /* 0x000fc80000000f00 */
        /* <DEDUP_REMOVED lines=26> */
[----:B------:R-:W-:-:S05]  /*0200*/  @!P2 LOP3.LUT R171, RZ, R5, RZ, 0x33, !PT ;  /* 0x00000005ffaba212 */ /* 0x000fca00078e33ff */
[----:B---3--:R-:W-:Y:S02]  /*0210*/  IMAD.WIDE R16, R171, 0x4, R10 ;  /* 0x00000004ab107825 */ /* 0x008fe400078e020a */
[----:B------:R-:W3:Y:S03]  /*0220*/  @P0 LDC.64 R10, c[0x0][0x300] ;  /* 0x0000c000ff0a0b82 */ /* 0x000ee60000000a00 */
[----:B------:R-:W4:Y:S04]  /*0230*/  @P1 LDG.E R8, desc[UR10][R16.64] ;  /* 0x0000000a10081981 */ /* 0x000f28000c1e1900 */
[----:B------:R-:W4:Y:S01]  /*0240*/  @P1 LDG.E R7, desc[UR10][R16.64+0x4] ;  /* 0x0000040a10071981 */ /* 0x000f22000c1e1900 */
[----:B--2---:R-:W-:Y:S01]  /*0250*/  ISETP.NE.AND P3, PT, R0, RZ, PT ;  /* 0x000000ff0000720c */ /* 0x004fe20003f65270 */
[----:B------:R-:W-:Y:S01]  /*0260*/  IMAD.MOV.U32 R9, RZ, RZ, RZ ;  /* 0x000000ffff097224 */ /* 0x000fe200078e00ff */
[----:B-1----:R-:W-:-:S02]  /*0270*/  ISETP.EQ.U32.AND P2, PT, R2, RZ, PT ;  /* 0x000000ff0200720c */ /* 0x002fc40003f42070 */
[----:B------:R-:W-:Y:S02]  /*0280*/  MOV R6, 0xffffffff ;  /* 0xffffffff00067802 */ /* 0x000fe40000000f00 */
[----:B------:R-:W-:Y:S01]  /*0290*/  ISETP.EQ.OR.EX P2, PT, R3, RZ, !P3, P2 ;  /* 0x000000ff0300720c */ /* 0x000fe20005f42720 */
[----:B---3--:R-:W-:-:S04]  /*02a0*/  @P0 IMAD.WIDE R14, R171, 0x4, R10 ;  /* 0x00000004ab0e0825 */ /* 0x008fc800078e020a */
[C---:B----4-:R-:W-:Y:S01]  /*02b0*/  IMAD.WIDE R10, R171.reuse, 0x4, R12 ;  /* 0x00000004ab0a7825 */ /* 0x050fe200078e020c */
[----:B------:R1:W5:Y:S07]  /*02c0*/  @P0 LDG.E R9, desc[UR10][R14.64] ;  /* 0x0000000a0e090981 */ /* 0x00036e000c1e1900 */
[----:B------:R1:W5:Y:S01]  /*02d0*/  @!P2 LDG.E R6, desc[UR10][R10.64] ;  /* 0x0000000a0a06a981 */ /* 0x000362000c1e1900 */
[----:B------:R-:W-:Y:S02]  /*02e0*/  ISETP.NE.U32.AND P0, PT, R2, RZ, PT ;  /* 0x000000ff0200720c */ /* 0x000fe40003f05070 */
[----:B------:R-:W-:Y:S01]  /*02f0*/  IADD3 R2, -R171, RZ, RZ ;  /* 0x000000ffab027210 */ /* 0x000fe20007ffe1ff */
[----:B------:R-:W2:Y:S01]  /*0300*/  S2R R29, SR_CTAID.X ;  /* 0x00000000001d7919 */ /* 0x000ea20000002500 */
[----:B------:R-:W-:Y:S01]  /*0310*/  ISETP.NE.AND.EX P0, PT, R3, RZ, PT, P0 ;  /* 0x000000ff0300720c */ /* 0x000fe20003f05300 */
[----:B------:R-:W3:Y:S02]  /*0320*/  S2R R0, SR_CTAID.Y ;  /* 0x0000000000007919 */ /* 0x000ee40000002600 */
[----:B------:R-:W-:Y:S01]  /*0330*/  IMAD R20, R5, R2, R20 ;  /* 0x0000000205147224 */ /* 0x000fe200078e0214 */
[----:B------:R-:W4:Y:S01]  /*0340*/  S2R R123, SR_TID.X ;  /* 0x00000000007b7919 */ /* 0x000f220000002100 */
[----:B------:R-:W-:-:S06]  /*0350*/  @P1 IMAD.IADD R130, R7, 0x1, -R8 ;  /* 0x0000000107821824 */ /* 0x000fcc00078e0a08 */
[----:B------:R-:W1:Y:S02]  /*0360*/  @!P1 LDC R130, c[0x0][0x2c4] ;  /* 0x0000b100ff829b82 */ /* 0x000e640000000800 */
[----:B--234-:R-:W-:Y:S05]  /*0370*/  @!P0 BRA `(.L_x_2602) ;  /* 0x0000000000108947 */ /* 0x01cfea0003800000 */
[----:B------:R-:W2:Y:S02]  /*0380*/  @P3 LDG.E R3, desc[UR10][R10.64+0x4] ;  /* 0x0000040a0a033981 */ /* 0x000ea4000c1e1900 */
[----:B--2--5:R-:W-:-:S06]  /*0390*/  @P3 IADD3 R4, R3, -R6, RZ ;  /* 0x8000000603043210 */ /* 0x024fcc0007ffe0ff */
[----:B------:R3:W5:Y:S01]  /*03a0*/  @!P3 LDG.E R4, desc[UR10][R10.64] ;  /* 0x0000000a0a04b981 */ /* 0x000762000c1e1900 */
[----:B------:R-:W-:Y:S05]  /*03b0*/  BRA `(.L_x_2603) ;  /* 0x0000000000047947 */ /* 0x000fea0003800000 */
.L_x_2602:
[----:B------:R-:W2:Y:S02]  /*03c0*/  LDC R4, c[0x0][0x2c8] ;  /* 0x0000b200ff047b82 */ /* 0x000ea40000000800 */
.L_x_2603:
[----:B------:R-:W4:Y:S02]  /*03d0*/  LDC.64 R2, c[0x0][0x308] ;  /* 0x0000c200ff027b82 */ /* 0x000f240000000a00 */
[----:B----4-:R-:W-:-:S04]  /*03e0*/  ISETP.NE.U32.AND P3, PT, R2, RZ, PT ;  /* 0x000000ff0200720c */ /* 0x010fc80003f65070 */
[----:B------:R-:W-:-:S13]  /*03f0*/  ISETP.NE.AND.EX P3, PT, R3, RZ, PT, P3 ;  /* 0x000000ff0300720c */ /* 0x000fda0003f65330 */
[----:B------:R-:W4:Y:S02]  /*0400*/  @P3 LDC.64 R2, c[0x0][0x308] ;  /* 0x0000c200ff023b82 */ /* 0x000f240000000a00 */
[----:B----4-:R-:W-:-:S05]  /*0410*/  @P3 IMAD.WIDE R2, R171, 0x4, R2 ;  /* 0x00000004ab023825 */ /* 0x010fca00078e0202 */
[----:B-1----:R1:W5:Y:S01]  /*0420*/  @P3 LDG.E R14, desc[UR10][R2.64] ;  /* 0x0000000a020e3981 */ /* 0x002362000c1e1900 */
[----:B------:R-:W-:-:S05]  /*0430*/  IMAD.SHL.U32 R125, R29, 0x40, RZ ;  /* 0x000000401d7d7824 */ /* 0x000fca00078e00ff */
[----:B------:R-:W-:-:S13]  /*0440*/  ISETP.GT.AND P0, PT, R130, R125, PT ;  /* 0x0000007d8200720c */ /* 0x000fda0003f04270 */
[----:B------:R-:W-:Y:S05]  /*0450*/  @!P0 EXIT ;  /* 0x000000000000894d */ /* 0x000fea0003800000 */
[----:B---3--:R-:W3:Y:S01]  /*0460*/  LDC R10, c[0x0][0x10] ;  /* 0x00000400ff0a7b82 */ /* 0x008ee20000000800 */
[----:B-----5:R-:W-:-:S07]  /*0470*/  @P3 IMAD.IADD R117, R14, 0x1, -R9 ;  /* 0x000000010e753824 */ /* 0x020fce00078e0a09 */
[----:B-1----:R-:W1:Y:S08]  /*0480*/  LDC R2, c[0x0][0x2c8] ;  /* 0x0000b200ff027b82 */ /* 0x002e700000000800 */
[----:B------:R-:W4:Y:S01]  /*0490*/  LDC R122, c[0x0][0x398] ;  /* 0x0000e600ff7a7b82 */ /* 0x000f220000000800 */
[----:B---3--:R-:W-:-:S04]  /*04a0*/  IABS R12, R10 ;  /* 0x0000000a000c7213 */ /* 0x008fc80000000000 */
[----:B------:R-:W3:Y:S01]  /*04b0*/  I2F.RP R3, R12 ;  /* 0x0000000c00037306 */ /* 0x000ee20000209400 */
[----:B-1----:R-:W-:-:S05]  /*04c0*/  VIADD R2, R2, 0x7f ;  /* 0x0000007f02027836 */ /* 0x002fca0000000000 */
[----:B------:R-:W-:-:S04]  /*04d0*/  SHF.R.S32.HI R15, RZ, 0x1f, R2 ;  /* 0x0000001fff0f7819 */ /* 0x000fc80000011402 */
[----:B------:R-:W-:Y:S01]  /*04e0*/  LEA.HI R15, R15, R2, RZ, 0x7 ;  /* 0x000000020f0f7211 */ /* 0x000fe200078f38ff */
[----:B---3--:R-:W1:Y:S01]  /*04f0*/  MUFU.RCP R16, R3 ;  /* 0x0000000300107308 */ /* 0x008e620000001000 */
[-C--:B------:R-:W-:Y:S02]  /*0500*/  IABS R2, R10.reuse ;  /* 0x0000000a00027213 */ /* 0x080fe40000000000 */
[----:B------:R-:W-:-:S03]  /*0510*/  LEA.HI.SX32 R15, R15, R10, 0x19 ;  /* 0x0000000a0f0f7211 */ /* 0x000fc600078fcaff */
[----:B------:R-:W-:Y:S02]  /*0520*/  IMAD.MOV R2, RZ, RZ, -R2 ;  /* 0x000000ffff027224 */ /* 0x000fe400078e0a02 */
[----:B------:R-:W-:Y:S02]  /*0530*/  VIADD R15, R15, 0xffffffff ;  /* 0xffffffff0f0f7836 */ /* 0x000fe40000000000 */
[----:B-1----:R-:W-:-:S03]  /*0540*/  VIADD R16, R16, 0xffffffe ;  /* 0x0ffffffe10107836 */ /* 0x002fc60000000000 */
[----:B------:R-:W-:Y:S02]  /*0550*/  IABS R3, R15 ;  /* 0x0000000f00037213 */ /* 0x000fe40000000000 */
[----:B------:R-:W-:Y:S01]  /*0560*/  LOP3.LUT R15, R15, R10, RZ, 0x3c, !PT ;  /* 0x0000000a0f0f7212 */ /* 0x000fe200078e3cff */
[----:B------:R-:W1:Y:S03]  /*0570*/  F2I.FTZ.U32.TRUNC.NTZ R17, R16 ;  /* 0x0000001000117305 */ /* 0x000e66000021f000 */
[----:B------:R-:W-:Y:S01]  /*0580*/  ISETP.GE.AND P0, PT, R15, RZ, PT ;  /* 0x000000ff0f00720c */ /* 0x000fe20003f06270 */
[----:B-1----:R-:W-:Y:S02]  /*0590*/  IMAD.MOV R7, RZ, RZ, -R17 ;  /* 0x000000ffff077224 */ /* 0x002fe400078e0a11 */
[----:B------:R-:W-:Y:S02]  /*05a0*/  IMAD.MOV.U32 R16, RZ, RZ, RZ ;  /* 0x000000ffff107224 */ /* 0x000fe400078e00ff */
[----:B------:R-:W-:-:S04]  /*05b0*/  IMAD R7, R7, R12, RZ ;  /* 0x0000000c07077224 */ /* 0x000fc800078e02ff */
[----:B------:R-:W-:-:S06]  /*05c0*/  IMAD.HI.U32 R7, R17, R7, R16 ;  /* 0x0000000711077227 */ /* 0x000fcc00078e0010 */
[----:B------:R-:W-:Y:S02]  /*05d0*/  IMAD.HI.U32 R11, R7, R3, RZ ;  /* 0x00000003070b7227 */ /* 0x000fe400078e00ff */
[----:B------:R-:W1:Y:S02]  /*05e0*/  @!P3 LDC R7, c[0x0][0x2cc] ;  /* 0x0000b300ff07bb82 */ /* 0x000e640000000800 */
[----:B------:R-:W-:-:S05]  /*05f0*/  IMAD R13, R11, R2, R3 ;  /* 0x000000020b0d7224 */ /* 0x000fca00078e0203 */
[----:B------:R-:W-:Y:S01]  /*0600*/  ISETP.GT.U32.AND P1, PT, R12, R13, PT ;  /* 0x0000000d0c00720c */ /* 0x000fe20003f24070 */
[----:B------:R-:W3:-:S12]  /*0610*/  @!P3 LDC.64 R2, c[0x0][0x318] ;  /* 0x0000c600ff02bb82 */ /* 0x000ed80000000a00 */
[----:B------:R-:W-:Y:S02]  /*0620*/  @!P1 IMAD.IADD R13, R13, 0x1, -R12 ;  /* 0x000000010d0d9824 */ /* 0x000fe400078e0a0c */
[----:B------:R-:W-:Y:S01]  /*0630*/  @!P1 VIADD R11, R11, 0x1 ;  /* 0x000000010b0b9836 */ /* 0x000fe20000000000 */
[----:B------:R-:W-:Y:S02]  /*0640*/  ISETP.NE.AND P1, PT, R10, RZ, PT ;  /* 0x000000ff0a00720c */ /* 0x000fe40003f25270 */
[----:B------:R-:W-:Y:S02]  /*0650*/  ISETP.GE.U32.AND P4, PT, R13, R12, PT ;  /* 0x0000000c0d00720c */ /* 0x000fe40003f86070 */
[----:B---3--:R-:W-:-:S04]  /*0660*/  @!P3 ISETP.NE.U32.AND P2, PT, R2, RZ, PT ;  /* 0x000000ff0200b20c */ /* 0x008fc80003f45070 */
[----:B------:R-:W-:Y:S02]  /*0670*/  @!P3 ISETP.NE.AND.EX P2, PT, R3, RZ, PT, P2 ;  /* 0x000000ff0300b20c */ /* 0x000fe40003f45320 */
[----:B------:R-:W-:-:S05]  /*0680*/  IADD3 R3, -R130, 0xbf, R125 ;  /* 0x000000bf82037810 */ /* 0x000fca0007ffe17d */
[----:B------:R-:W-:Y:S01]  /*0690*/  @P4 VIADD R11, R11, 0x1 ;  /* 0x000000010b0b4836 */ /* 0x000fe20000000000 */
[----:B-1----:R-:W-:-:S03]  /*06a0*/  @!P3 SEL R7, R7, RZ, P2 ;  /* 0x000000ff0707b207 */ /* 0x002fc60001000000 */
[----:B------:R-:W-:Y:S01]  /*06b0*/  @!P0 IMAD.MOV R11, RZ, RZ, -R11 ;  /* 0x000000ffff0b8224 */ /* 0x000fe200078e0a0b */
[----:B--2---:R-:W-:Y:S02]  /*06c0*/  @!P3 IADD3 R117, R7, R4, -R9 ;  /* 0x000000040775b210 */ /* 0x004fe40007ffe809 */
[----:B------:R-:W-:Y:S02]  /*06d0*/  @!P1 LOP3.LUT R11, RZ, R10, RZ, 0x33, !PT ;  /* 0x0000000aff0b9212 */ /* 0x000fe400078e33ff */
[----:B----4-:R-:W-:Y:S01]  /*06e0*/  IADD3 R3, R3, R122, R117 ;  /* 0x0000007a03037210 */ /* 0x010fe20007ffe075 */
[----:B------:R-:W-:Y:S02]  /*06f0*/  VIADD R7, R117, 0x7f ;  /* 0x0000007f75077836 */ /* 0x000fe40000000000 */
[----:B------:R-:W-:Y:S01]  /*0700*/  IMAD R163, R11, R0, RZ ;  /* 0x000000000ba37224 */ /* 0x000fe200078e02ff */
[----:B------:R-:W-:Y:S02]  /*0710*/  SHF.R.S32.HI R2, RZ, 0x1f, R3 ;  /* 0x0000001fff027819 */ /* 0x000fe40000011403 */
[----:B------:R-:W-:-:S02]  /*0720*/  SHF.R.S32.HI R4, RZ, 0x1f, R7 ;  /* 0x0000001fff047819 */ /* 0x000fc40000011407 */
        /* <DEDUP_REMOVED lines=10> */
[----:B------:R-:W-:Y:S01]  /*07d0*/  ULDC UR4, c[0x0][0x2dc] ;  /* 0x0000b70000047ab9 */ /* 0x000fe20000000800 */
[----:B------:R-:W-:Y:S01]  /*07e0*/  IMAD.IADD R130, R130, 0x1, -R125 ;  /* 0x0000000182827824 */ /* 0x000fe200078e0a7d */
[----:B------:R-:W-:Y:S02]  /*07f0*/  LOP3.LUT P6, RZ, R123, 0x7, RZ, 0xc0, !PT ;  /* 0x000000077bff7812 */ /* 0x000fe400078cc0ff */
[----:B------:R-:W-:-:S04]  /*0800*/  LEA.HI R6, R6, R123, RZ, 0x3 ;  /* 0x0000007b06067211 */ /* 0x000fc800078f18ff */
[----:B------:R-:W-:-:S05]  /*0810*/  LOP3.LUT R4, R6, 0x3ffffff8, RZ, 0xc0, !PT ;  /* 0x3ffffff806047812 */ /* 0x000fca00078ec0ff */
[----:B------:R-:W-:-:S04]  /*0820*/  IMAD.IADD R4, R123, 0x1, -R4 ;  /* 0x000000017b047824 */ /* 0x000fc800078e0a04 */
[----:B------:R-:W-:Y:S02]  /*0830*/  IMAD.SHL.U32 R4, R4, 0x4, RZ ;  /* 0x0000000404047824 */ /* 0x000fe400078e00ff */
[----:B-1----:R-:W-:-:S04]  /*0840*/  IMAD R2, R0, R2, R171 ;  /* 0x0000000200027224 */ /* 0x002fc800078e02ab */
[----:B------:R-:W-:Y:S01]  /*0850*/  IMAD R2, R2, R5, R20 ;  /* 0x0000000502027224 */ /* 0x000fe200078e0214 */
[----:B------:R-:W-:-:S03]  /*0860*/  SHF.R.S32.HI R5, RZ, 0x1f, R4 ;  /* 0x0000001fff057819 */ /* 0x000fc60000011404 */
[----:B------:R-:W-:Y:S01]  /*0870*/  IMAD R2, R2, R3, R125 ;  /* 0x0000000302027224 */ /* 0x000fe200078e027d */
[----:B------:R-:W-:-:S03]  /*0880*/  SHF.R.S32.HI R3, RZ, 0x3, R6 ;  /* 0x00000003ff037819 */ /* 0x000fc60000011406 */
[----:B------:R-:W-:Y:S01]  /*0890*/  IMAD R0, R2, UR4, RZ ;  /* 0x0000000402007c24 */ /* 0x000fe2000f8e02ff */
[----:B------:R-:W-:Y:S01]  /*08a0*/  ULDC.64 UR4, c[0x0][0x288] ;  /* 0x0000a20000047ab9 */ /* 0x000fe20000000a00 */
[----:B------:R-:W-:-:S04]  /*08b0*/  IMAD.WIDE R4, R3, 0x60, R4 ;  /* 0x0000006003047825 */ /* 0x000fc800078e0204 */
[C---:B------:R-:W-:Y:S01]  /*08c0*/  VIADD R9, R3.reuse, 0x10 ;  /* 0x0000001003097836 */ /* 0x040fe20000000000 */
[----:B------:R-:W-:Y:S01]  /*08d0*/  IADD3 R4, P0, R0, R4, RZ ;  /* 0x0000000400047210 */ /* 0x000fe20007f1e0ff */
[----:B------:R-:W-:-:S03]  /*08e0*/  VIADD R7, R3, 0x20 ;  /* 0x0000002003077836 */ /* 0x000fc60000000000 */
[----:B------:R-:W-:Y:S02]  /*08f0*/  LEA.HI.X.SX32 R5, R0, R5, 0x1, P0 ;  /* 0x0000000500057211 */ /* 0x000fe400000f0eff */
[-C--:B------:R-:W-:Y:S02]  /*0900*/  ISETP.GE.AND P0, PT, R3, R130.reuse, PT ;  /* 0x000000820300720c */ /* 0x080fe40003f06270 */
[-C--:B------:R-:W-:Y:S02]  /*0910*/  ISETP.GE.AND P1, PT, R9, R130.reuse, PT ;  /* 0x000000820900720c */ /* 0x080fe40003f26270 */
[----:B------:R-:W-:Y:S02]  /*0920*/  LEA R6, P5, R4, UR4, 0x2 ;  /* 0x0000000404067c11 */ /* 0x000fe4000f8a10ff */
[CC--:B------:R-:W-:Y:S02]  /*0930*/  ISETP.GE.AND P2, PT, R7.reuse, R130.reuse, PT ;  /* 0x000000820700720c */ /* 0x0c0fe40003f46270 */
[----:B------:R-:W-:-:S02]  /*0940*/  ISETP.GE.OR P3, PT, R7, R130, P6 ;  /* 0x000000820700720c */ /* 0x000fc40003766670 */
[----:B------:R-:W-:Y:S01]  /*0950*/  LEA.HI.X R7, R4, UR5, R5, 0x2, P5 ;  /* 0x0000000504077c11 */ /* 0x000fe2000a8f1405 */
[----:B------:R-:W-:Y:S01]  /*0960*/  VIADD R5, R3, 0x30 ;  /* 0x0000003003057836 */ /* 0x000fe20000000000 */
[-C--:B------:R-:W-:Y:S01]  /*0970*/  ISETP.GE.OR P4, PT, R9, R130.reuse, P6 ;  /* 0x000000820900720c */ /* 0x080fe20003786670 */
[----:B------:R-:W-:Y:S01]  /*0980*/  ULDC.64 UR4, c[0x0][0x2b8] ;  /* 0x0000ae0000047ab9 */ /* 0x000fe20000000a00 */
[-C--:B------:R-:W-:Y:S01]  /*0990*/  ISETP.GE.OR P5, PT, R3, R130.reuse, P6 ;  /* 0x000000820300720c */ /* 0x080fe200037a6670 */
[----:B------:R1:W-:Y:S01]  /*09a0*/  @!P0 STG.E.128 desc[UR10][R6.64], RZ ;  /* 0x000000ff06008986 */ /* 0x0003e2000c101d0a */
[----:B------:R-:W-:Y:S02]  /*09b0*/  SHF.R.S32.HI R0, RZ, 0x1f, R2 ;  /* 0x0000001fff007819 */ /* 0x000fe40000011402 */
[----:B------:R-:W-:Y:S01]  /*09c0*/  ISETP.GE.OR P6, PT, R5, R130, P6 ;  /* 0x000000820500720c */ /* 0x000fe200037c6670 */
[----:B------:R1:W-:Y:S04]  /*09d0*/  @!P0 STG.E.128 desc[UR10][R6.64+0x80], RZ ;  /* 0x000080ff06008986 */ /* 0x0003e8000c101d0a */
[----:B------:R1:W-:Y:S01]  /*09e0*/  @!P0 STG.E.128 desc[UR10][R6.64+0x100], RZ ;  /* 0x000100ff06008986 */ /* 0x0003e2000c101d0a */
[----:B------:R-:W-:-:S03]  /*09f0*/  IADD3 R2, P0, R2, R3, RZ ;  /* 0x0000000302027210 */ /* 0x000fc60007f1e0ff */
[----:B------:R1:W-:Y:S01]  /*0a00*/  @!P1 STG.E.128 desc[UR10][R6.64+0x1800], RZ ;  /* 0x001800ff06009986 */ /* 0x0003e2000c101d0a */
[----:B------:R-:W-:Y:S01]  /*0a10*/  LEA.HI.X.SX32 R3, R3, R0, 0x1, P0 ;  /* 0x0000000003037211 */ /* 0x000fe200000f0eff */
[----:B------:R-:W-:Y:S01]  /*0a20*/  @!P3 IMAD.MOV.U32 R0, RZ, RZ, -0x800000 ;  /* 0xff800000ff00b424 */ /* 0x000fe200078e00ff */
[C---:B------:R-:W-:Y:S01]  /*0a30*/  LEA R8, P0, R2.reuse, UR4, 0x2 ;  /* 0x0000000402087c11 */ /* 0x040fe2000f8010ff */
[----:B------:R1:W-:Y:S03]  /*0a40*/  @!P1 STG.E.128 desc[UR10][R6.64+0x1880], RZ ;  /* 0x001880ff06009986 */ /* 0x0003e6000c101d0a */
[----:B------:R-:W-:Y:S01]  /*0a50*/  LEA.HI.X R9, R2, UR5, R3, 0x2, P0 ;  /* 0x0000000502097c11 */ /* 0x000fe200080f1403 */
[----:B------:R1:W-:Y:S01]  /*0a60*/  @!P1 STG.E.128 desc[UR10][R6.64+0x1900], RZ ;  /* 0x001900ff06009986 */ /* 0x0003e2000c101d0a */
[----:B------:R-:W-:Y:S01]  /*0a70*/  ISETP.GE.AND P1, PT, R5, R130, PT ;  /* 0x000000820500720c */ /* 0x000fe20003f26270 */
[----:B------:R-:W-:-:S02]  /*0a80*/  @!P5 IMAD.MOV.U32 R3, RZ, RZ, -0x800000 ;  /* 0xff800000ff03d424 */ /* 0x000fc400078e00ff */
[----:B------:R-:W-:Y:S01]  /*0a90*/  @!P4 IMAD.MOV.U32 R2, RZ, RZ, -0x800000 ;  /* 0xff800000ff02c424 */ /* 0x000fe200078e00ff */
[----:B------:R1:W-:Y:S04]  /*0aa0*/  @!P2 STG.E.128 desc[UR10][R6.64+0x3000], RZ ;  /* 0x003000ff0600a986 */ /* 0x0003e8000c101d0a */
[----:B------:R1:W-:Y:S04]  /*0ab0*/  @!P2 STG.E.128 desc[UR10][R6.64+0x3080], RZ ;  /* 0x003080ff0600a986 */ /* 0x0003e8000c101d0a */
[----:B------:R1:W-:Y:S04]  /*0ac0*/  @!P2 STG.E.128 desc[UR10][R6.64+0x3100], RZ ;  /* 0x003100ff0600a986 */ /* 0x0003e8000c101d0a */
[----:B------:R1:W-:Y:S04]  /*0ad0*/  @!P1 STG.E.128 desc[UR10][R6.64+0x4800], RZ ;  /* 0x004800ff06009986 */ /* 0x0003e8000c101d0a */
[----:B------:R1:W-:Y:S04]  /*0ae0*/  @!P1 STG.E.128 desc[UR10][R6.64+0x4880], RZ ;  /* 0x004880ff06009986 */ /* 0x0003e8000c101d0a */
[----:B------:R1:W-:Y:S04]  /*0af0*/  @!P1 STG.E.128 desc[UR10][R6.64+0x4900], RZ ;  /* 0x004900ff06009986 */ /* 0x0003e8000c101d0a */
[----:B------:R1:W-:Y:S04]  /*0b00*/  @!P4 STG.E desc[UR10][R8.64+0x40], R2 ;  /* 0x000040020800c986 */ /* 0x0003e8000c10190a */
[----:B------:R1:W-:Y:S04]  /*0b10*/  @!P3 STG.E desc[UR10][R8.64+0x80], R0 ;  /* 0x000080000800b986 */ /* 0x0003e8000c10190a */
[----:B------:R1:W-:Y:S01]  /*0b20*/  @!P5 STG.E desc[UR10][R8.64], R3 ;  /* 0x000000030800d986 */ /* 0x0003e2000c10190a */
[----:B------:R-:W-:Y:S05]  /*0b30*/  @P6 EXIT ;  /* 0x000000000000694d */ /* 0x000fea0003800000 */
[----:B-1----:R-:W-:-:S05]  /*0b40*/  MOV R3, 0xff800000 ;  /* 0xff80000000037802 */ /* 0x002fca0000000f00 */
[----:B------:R-:W-:Y:S01]  /*0b50*/  STG.E desc[UR10][R8.64+0xc0], R3 ;  /* 0x0000c00308007986 */ /* 0x000fe2000c10190a */
[----:B------:R-:W-:Y:S05]  /*0b60*/  EXIT ;  /* 0x000000000000794d */ /* 0x000fea0003800000 */
.L_x_2604:
        /* <DEDUP_REMOVED lines=24> */
.L_x_2605:
[----:B------:R-:W-:Y:S05]  /*0cf0*/  @!P6 BRA `(.L_x_2606) ;  /* 0x00000004003ce947 */ /* 0x000fea0003800000 */
[----:B------:R-:W1:Y:S01]  /*0d00*/  LDC R6, c[0x0][0x380] ;  /* 0x0000e000ff067b82 */ /* 0x000e620000000800 */
[----:B------:R-:W-:Y:S01]  /*0d10*/  LEA R7, R118, 0xffffff80, 0x7 ;  /* 0xffffff8076077811 */ /* 0x000fe200078e38ff */
[----:B------:R-:W-:-:S03]  /*0d20*/  ULDC.64 UR4, c[0x0][0x230] ;  /* 0x00008c0000047ab9 */ /* 0x000fc60000000a00 */
[----:B-----5:R-:W-:-:S03]  /*0d30*/  IABS R0, R7 ;  /* 0x0000000700007213 */ /* 0x020fc60000000000 */
[----:B------:R-:W2:Y:S01]  /*0d40*/  LDC.64 R128, c[0x0][0x248] ;  /* 0x00009200ff807b82 */ /* 0x000ea20000000a00 */
[----:B-1----:R-:W-:-:S04]  /*0d50*/  IABS R3, R6 ;  /* 0x0000000600037213 */ /* 0x002fc80000000000 */
[----:B------:R-:W1:Y:S08]  /*0d60*/  I2F.RP R9, R3 ;  /* 0x0000000300097306 */ /* 0x000e700000209400 */
[----:B-1----:R-:W1:Y:S02]  /*0d70*/  MUFU.RCP R4, R9 ;  /* 0x0000000900047308 */ /* 0x002e640000001000 */
[----:B-1----:R-:W-:Y:S01]  /*0d80*/  IADD3 R4, R4, 0xffffffe, RZ ;  /* 0x0ffffffe04047810 */ /* 0x002fe20007ffe0ff */
[----:B------:R-:W1:Y:S05]  /*0d90*/  LDC R9, c[0x0][0x278] ;  /* 0x00009e00ff097b82 */ /* 0x000e6a0000000800 */
[----:B------:R-:W3:Y:S02]  /*0da0*/  F2I.FTZ.U32.TRUNC.NTZ R5, R4 ;  /* 0x0000000400057305 */ /* 0x000ee4000021f000 */
[----:B---3--:R-:W-:Y:S01]  /*0db0*/  IMAD.MOV R2, RZ, RZ, -R5 ;  /* 0x000000ffff027224 */ /* 0x008fe200078e0a05 */
        /* <DEDUP_REMOVED lines=18> */
[----:B------:R3:W4:Y:S01]  /*0ee0*/  LDG.E R0, desc[UR10][R14.64] ;  /* 0x0000000a0e007981 */ /* 0x000722000c1e1900 */
[----:B-1----:R-:W-:-:S04]  /*0ef0*/  IABS R2, R9 ;  /* 0x0000000900027213 */ /* 0x002fc80000000000 */
        /* <DEDUP_REMOVED lines=10> */
[----:B---3--:R-:W-:-:S04]  /*0fa0*/  IMAD.HI.U32 R15, R13, R4, RZ ;  /* 0x000000040d0f7227 */ /* 0x008fc800078e00ff */
        /* <DEDUP_REMOVED lines=25> */
[----:B--2---:R-:W-:-:S02]  /*1140*/  IMAD R4, R13, R128, RZ ;  /* 0x000000800d047224 */ /* 0x004fc400078e02ff */
[----:B------:R-:W-:-:S04]  /*1150*/  IMAD.WIDE.U32 R22, R0, R2, RZ ;  /* 0x0000000200167225 */ /* 0x000fc800078e00ff */
[----:B------:R-:W-:Y:S01]  /*1160*/  IMAD R4, R7, R129, R4 ;  /* 0x0000008107047224 */ /* 0x000fe200078e0204 */
[----:B------:R-:W-:Y:S01]  /*1170*/  IADD3 R12, R23, R3, RZ ;  /* 0x00000003170c7210 */ /* 0x000fe20007ffe0ff */
[----:B------:R-:W-:-:S04]  /*1180*/  IMAD.WIDE.U32 R10, R7, R128, R10 ;  /* 0x00000080070a7225 */ /* 0x000fc800078e000a */
[----:B------:R-:W-:Y:S02]  /*1190*/  IMAD.IADD R11, R11, 0x1, R4 ;  /* 0x000000010b0b7824 */ /* 0x000fe400078e0204 */
[----:B------:R-:W-:Y:S02]  /*11a0*/  IMAD R4, R17, UR4, RZ ;  /* 0x0000000411047c24 */ /* 0x000fe4000f8e02ff */
[----:B------:R-:W-:-:S04]  /*11b0*/  IMAD.WIDE.U32 R34, R15, UR4, R10 ;  /* 0x000000040f227c25 */ /* 0x000fc8000f8e000a */
[----:B------:R-:W-:-:S05]  /*11c0*/  IMAD R4, R15, UR5, R4 ;  /* 0x000000050f047c24 */ /* 0x000fca000f8e0204 */
[----:B------:R-:W-:Y:S01]  /*11d0*/  IADD3 R6, R35, R4, RZ ;  /* 0x0000000423067210 */ /* 0x000fe20007ffe0ff */
[----:B------:R-:W-:Y:S06]  /*11e0*/  BRA `(.L_x_2607) ;  /* 0x0000000400347947 */ /* 0x000fec0003800000 */
.L_x_2606:
[----:B------:R-:W1:Y:S01]  /*11f0*/  LDC R17, c[0x0][0x278] ;  /* 0x00009e00ff117b82 */ /* 0x000e620000000800 */
[----:B------:R-:W-:-:S13]  /*1200*/  ISETP.NE.AND P3, PT, R6, -0x1, PT ;  /* 0xffffffff0600780c */ /* 0x000fda0003f65270 */
[----:B------:R-:W2:Y:S01]  /*1210*/  @P3 LDC.64 R128, c[0x0][0x248] ;  /* 0x00009200ff803b82 */ /* 0x000ea20000000a00 */
[----:B------:R-:W-:Y:S01]  /*1220*/  @P3 IMAD.IADD R18, R9, 0x1, R6 ;  /* 0x0000000109123824 */ /* 0x000fe200078e0206 */
[-C--:B-1----:R-:W-:Y:S02]  /*1230*/  IABS R3, R17.reuse ;  /* 0x0000001100037213 */ /* 0x082fe40000000000 */
[----:B------:R-:W-:Y:S02]  /*1240*/  LOP3.LUT R7, R20, R17, RZ, 0x3c, !PT ;  /* 0x0000001114077212 */ /* 0x000fe400078e3cff */
[----:B------:R-:W1:Y:S02]  /*1250*/  I2F.RP R5, R3 ;  /* 0x0000000300057306 */ /* 0x000e640000209400 */
[----:B------:R-:W-:Y:S02]  /*1260*/  ISETP.GE.AND P1, PT, R7, RZ, PT ;  /* 0x000000ff0700720c */ /* 0x000fe40003f26270 */
[----:B------:R-:W-:-:S04]  /*1270*/  LEA R7, R118, 0xffffff80, 0x7 ;  /* 0xffffff8076077811 */ /* 0x000fc800078e38ff */
[----:B------:R-:W-:Y:S01]  /*1280*/  SHF.R.S32.HI R13, RZ, 0x1f, R7 ;  /* 0x0000001fff0d7819 */ /* 0x000fe20000011407 */
        /* <DEDUP_REMOVED lines=12> */
[C---:B------:R-:W-:Y:S02]  /*1350*/  IMAD R2, R3.reuse, R2, R4 ;  /* 0x0000000203027224 */ /* 0x040fe400078e0204 */
[----:B------:R-:W1:Y:S01]  /*1360*/  @P3 LDC.64 R4, c[0x0][0x250] ;  /* 0x00009400ff043b82 */ /* 0x000e620000000a00 */
[----:B------:R-:W-:Y:S02]  /*1370*/  @P3 IMAD.WIDE.U32 R18, R18, R128, RZ ;  /* 0x0000008012123225 */ /* 0x000fe400078e00ff */
[----:B------:R-:W-:-:S03]  /*1380*/  ISETP.GT.U32.AND P0, PT, R3, R2, PT ;  /* 0x000000020300720c */ /* 0x000fc60003f04070 */
[----:B------:R-:W-:Y:S02]  /*1390*/  @P3 IADD3 R11, R19, R11, RZ ;  /* 0x0000000b130b3210 */ /* 0x000fe40007ffe0ff */
[----:B------:R-:W-:-:S08]  /*13a0*/  @P3 MOV R12, R18 ;  /* 0x00000012000c3202 */ /* 0x000fd00000000f00 */
        /* <DEDUP_REMOVED lines=21> */
.L_x_2608:
        /* <DEDUP_REMOVED lines=28> */
.L_x_2607:
[----:B------:R-:W-:Y:S01]  /*16c0*/  VIADD R166, R118, 0xffffffff ;  /* 0xffffffff76a67836 */ /* 0x000fe20000000000 */
[----:B------:R-:W-:Y:S01]  /*16d0*/  SHF.R.S32.HI R16, RZ, 0x1f, R123 ;  /* 0x0000001fff107819 */ /* 0x000fe2000001147b */
[----:B------:R-:W-:Y:S01]  /*16e0*/  IMAD.IADD R162, R130, 0x1, -R125 ;  /* 0x0000000182a27824 */ /* 0x000fe200078e0a7d */
[----:B------:R-:W-:Y:S01]  /*16f0*/  ISETP.NE.AND P0, PT, R8, -0x1, PT ;  /* 0xffffffff0800780c */ /* 0x000fe20003f05270 */
[----:B-----5:R-:W-:Y:S01]  /*1700*/  IMAD.SHL.U32 R0, R166, 0x80, RZ ;  /* 0x00000080a6007824 */ /* 0x020fe200078e00ff */
[CC--:B------:R-:W-:Y:S01]  /*1710*/  LEA.HI R11, R16.reuse, R123.reuse, RZ, 0x2 ;  /* 0x0000007b100b7211 */ /* 0x0c0fe200078f10ff */
[----:B------:R-:W-:Y:S01]  /*1720*/  ULDC.64 UR4, c[0x0][0x258] ;  /* 0x0000960000047ab9 */ /* 0x000fe20000000a00 */
[-C--:B------:R-:W-:Y:S01]  /*1730*/  LEA.HI R14, R16, R123.reuse, RZ, 0x3 ;  /* 0x0000007b100e7211 */ /* 0x080fe200078f18ff */
[----:B------:R-:W-:Y:S01]  /*1740*/  IMAD.IADD R18, R117, 0x1, -R0 ;  /* 0x0000000175127824 */ /* 0x000fe200078e0a00 */
[----:B------:R-:W-:Y:S01]  /*1750*/  SHF.R.S32.HI R24, RZ, 0x2, R11 ;  /* 0x00000002ff187819 */ /* 0x000fe2000001140b */
[----:B------:R-:W1:Y:S01]  /*1760*/  LDC.64 R132, c[0x0][0x250] ;  /* 0x00009400ff847b82 */ /* 0x000e620000000a00 */
[----:B------:R-:W-:Y:S01]  /*1770*/  LOP3.LUT R10, R11, 0xfffffffc, RZ, 0xc0, !PT ;  /* 0xfffffffc0b0a7812 */ /* 0x000fe200078ec0ff */
[----:B------:R-:W-:Y:S01]  /*1780*/  ULDC.64 UR6, c[0x0][0x268] ;  /* 0x00009a0000067ab9 */ /* 0x000fe20000000a00 */
[C---:B------:R-:W-:Y:S01]  /*1790*/  ISETP.GE.AND P1, PT, R24.reuse, R18, PT ;  /* 0x000000121800720c */ /* 0x040fe20003f26270 */
[C---:B------:R-:W-:Y:S01]  /*17a0*/  VIADD R19, R24.reuse, 0x20 ;  /* 0x0000002018137836 */ /* 0x040fe20000000000 */
[----:B------:R-:W-:Y:S01]  /*17b0*/  SHF.R.S32.HI R169, RZ, 0x3, R14 ;  /* 0x00000003ffa97819 */ /* 0x000fe2000001140e */
[----:B------:R-:W-:Y:S01]  /*17c0*/  IMAD.IADD R23, R123, 0x1, -R10 ;  /* 0x000000017b177824 */ /* 0x000fe200078e0a0a */
[----:B------:R-:W-:Y:S01]  /*17d0*/  @!P0 SHF.R.S32.HI R9, RZ, 0x1f, R171 ;  /* 0x0000001fff098819 */ /* 0x000fe200000114ab */
[----:B------:R-:W2:Y:S01]  /*17e0*/  @P0 LDC.64 R4, c[0x0][0x240] ;  /* 0x00009000ff040b82 */ /* 0x000ea20000000a00 */
[-C--:B------:R-:W-:Y:S01]  /*17f0*/  ISETP.GE.AND P3, PT, R19, R162.reuse, PT ;  /* 0x000000a21300720c */ /* 0x080fe20003f66270 */
[----:B------:R-:W-:Y:S01]  /*1800*/  IMAD.SHL.U32 R10, R169, 0x40, RZ ;  /* 0x00000040a90a7824 */ /* 0x000fe200078e00ff */
[----:B------:R-:W-:Y:S01]  /*1810*/  ISETP.GE.AND P4, PT, R24, R162, PT ;  /* 0x000000a21800720c */ /* 0x000fe20003f86270 */
[----:B------:R-:W-:Y:S01]  /*1820*/  ULDC.64 UR8, c[0x0][0x220] ;  /* 0x0000880000087ab9 */ /* 0x000fe20000000a00 */
[----:B------:R-:W-:-:S02]  /*1830*/  LEA.HI R127, R16, R123, RZ, 0x5 ;  /* 0x0000007b107f7211 */ /* 0x000fc400078f28ff */
[--C-:B------:R-:W-:Y:S01]  /*1840*/  SHF.R.S32.HI R25, RZ, 0x1f, R24.reuse ;  /* 0x0000001fff197819 */ /* 0x100fe20000011418 */
[----:B------:R-:W3:Y:S01]  /*1850*/  @!P1 S2R R21, SR_CgaCtaId ;  /* 0x0000000000159919 */ /* 0x000ee20000008800 */
[----:B------:R-:W4:Y:S01]  /*1860*/  @!P0 LDC.64 R2, c[0x0][0x228] ;  /* 0x00008a00ff028b82 */ /* 0x000f220000000a00 */
[----:B------:R-:W-:Y:S02]  /*1870*/  @!P1 MOV R26, 0x400 ;  /* 0x00000400001a9802 */ /* 0x000fe40000000f00 */
[----:B------:R-:W-:Y:S01]  /*1880*/  SHF.R.S32.HI R126, RZ, 0x5, R127 ;  /* 0x00000005ff7e7819 */ /* 0x000fe2000001147f */
[----:B------:R-:W-:Y:S01]  /*1890*/  IMAD.WIDE R28, R29, 0x40, R24 ;  /* 0x000000401d1c7825 */ /* 0x000fe200078e0218 */
[----:B------:R-:W1:Y:S01]  /*18a0*/  @!P3 S2R R27, SR_CgaCtaId ;  /* 0x00000000001bb919 */ /* 0x000e620000008800 */
[----:B------:R-:W-:Y:S02]  /*18b0*/  LEA.HI R16, R16, R123, RZ, 0x4 ;  /* 0x0000007b10107211 */ /* 0x000fe400078f20ff */
[----:B------:R-:W-:-:S02]  /*18c0*/  LOP3.LUT R168, R14, 0xfffffff8, RZ, 0xc0, !PT ;  /* 0xfffffff80ea87812 */ /* 0x000fc400078ec0ff */
[----:B------:R-:W-:-:S03]  /*18d0*/  LOP3.LUT R124, R16, 0xfffffff0, RZ, 0xc0, !PT ;  /* 0xfffffff0107c7812 */ /* 0x000fc600078ec0ff */
[----:B------:R-:W-:Y:S02]  /*18e0*/  IMAD.IADD R168, R123, 0x1, -R168 ;  /* 0x000000017ba87824 */ /* 0x000fe400078e0aa8 */
[----:B--2---:R-:W-:-:S03]  /*18f0*/  @P0 IMAD.WIDE.U32 R30, R8, R4, RZ ;  /* 0x00000004081e0225 */ /* 0x004fc600078e00ff */
[----:B------:R-:W-:Y:S01]  /*1900*/  LEA.HI R170, R168, R168, RZ, 0x1 ;  /* 0x000000a8a8aa7211 */ /* 0x000fe200078f08ff */
[----:B------:R-:W-:Y:S01]  /*1910*/  @P0 IMAD R4, R8, R5, R31 ;  /* 0x0000000508040224 */ /* 0x000fe200078e021f */
[----:B------:R-:W-:Y:S01]  /*1920*/  LOP3.LUT R5, R10, 0xc0, RZ, 0xc0, !PT ;  /* 0x000000c00a057812 */ /* 0x000fe200078ec0ff */
[----:B------:R-:W-:Y:S02]  /*1930*/  IMAD.SHL.U32 R8, R23, 0x8, RZ ;  /* 0x0000000817087824 */ /* 0x000fe400078e00ff */
[----:B------:R-:W-:Y:S02]  /*1940*/  IMAD.IADD R124, R123, 0x1, -R124 ;  /* 0x000000017b7c7824 */ /* 0x000fe400078e0a7c */
[----:B----4-:R-:W-:Y:S01]  /*1950*/  @!P0 IMAD.WIDE.U32 R32, R171, R2, RZ ;  /* 0x00000002ab208225 */ /* 0x010fe200078e00ff */
[C---:B------:R-:W-:Y:S02]  /*1960*/  IADD3 R22, P2, R8.reuse, R22, RZ ;  /* 0x0000001608167210 */ /* 0x040fe40007f5e0ff */
[----:B------:R-:W-:Y:S01]  /*1970*/  IADD3 R34, P5, R8, R34, RZ ;  /* 0x0000002208227210 */ /* 0x000fe20007fbe0ff */
[----:B------:R-:W-:Y:S01]  /*1980*/  @!P0 IMAD.MOV.U32 R30, RZ, RZ, R32 ;  /* 0x000000ffff1e8224 */ /* 0x000fe200078e0020 */
[----:B------:R-:W-:-:S02]  /*1990*/  SHF.R.S32.HI R119, RZ, 0x1f, R124 ;  /* 0x0000001fff777819 */ /* 0x000fc4000001147c */
[----:B---3--:R-:W-:Y:S01]  /*19a0*/  @!P1 LEA R21, R21, R26, 0x18 ;  /* 0x0000001a15159211 */ /* 0x008fe200078ec0ff */
[----:B------:R-:W-:Y:S01]  /*19b0*/  @!P0 IMAD R26, R9, R2, RZ ;  /* 0x00000002091a8224 */ /* 0x000fe200078e02ff */
[----:B------:R-:W-:Y:S02]  /*19c0*/  LOP3.LUT R2, R5, 0x18, R8, 0xf8, !PT ;  /* 0x0000001805027812 */ /* 0x000fe400078ef808 */
[----:B------:R-:W-:Y:S01]  /*19d0*/  SHF.R.U32.HI R5, RZ, 0x3, R5 ;  /* 0x00000003ff057819 */ /* 0x000fe20000011605 */
[----:B------:R-:W-:Y:S01]  /*19e0*/  @!P0 IMAD R3, R171, R3, R26 ;  /* 0x00000003ab038224 */ /* 0x000fe200078e021a */
[----:B------:R-:W-:Y:S02]  /*19f0*/  SHF.R.S32.HI R9, RZ, 0x1f, R20 ;  /* 0x0000001fff097819 */ /* 0x000fe40000011414 */
[----:B------:R-:W-:Y:S01]  /*1a00*/  LOP3.LUT R2, R2, R5, RZ, 0x3c, !PT ;  /* 0x0000000502027212 */ /* 0x000fe200078e3cff */
[----:B------:R-:W-:Y:S01]  /*1a10*/  @!P0 IMAD.IADD R4, R33, 0x1, R3 ;  /* 0x0000000121048824 */ /* 0x000fe200078e0203 */
[----:B------:R-:W-:Y:S01]  /*1a20*/  LEA.HI R5, R11, R24, RZ, 0x1 ;  /* 0x000000180b057211 */ /* 0x000fe200078f08ff */
[----:B------:R-:W-:Y:S01]  /*1a30*/  IMAD R9, R9, UR4, RZ ;  /* 0x0000000409097c24 */ /* 0x000fe2000f8e02ff */
[----:B------:R-:W2:Y:S01]  /*1a40*/  @!P4 LDC.64 R10, c[0x0][0x240] ;  /* 0x00009000ff0acb82 */ /* 0x000ea20000000a00 */
[----:B------:R-:W-:-:S02]  /*1a50*/  IADD3 R30, P0, R8, R30, RZ ;  /* 0x0000001e081e7210 */ /* 0x000fc40007f1e0ff */
[----:B------:R-:W-:Y:S01]  /*1a60*/  LOP3.LUT R5, R5, 0x7fffffe, RZ, 0xc0, !PT ;  /* 0x07fffffe05057812 */ /* 0x000fe200078ec0ff */
[----:B------:R-:W-:Y:S01]  /*1a70*/  IMAD R32, R20, UR5, R9 ;  /* 0x0000000514207c24 */ /* 0x000fe2000f8e0209 */
[----:B------:R-:W-:Y:S01]  /*1a80*/  SHF.R.S32.HI R3, RZ, 0x1f, R8 ;  /* 0x0000001fff037819 */ /* 0x000fe20000011408 */
[----:B------:R-:W-:Y:S01]  /*1a90*/  UMOV UR5, 0x400 ;  /* 0x0000040000057882 */ /* 0x000fe20000000000 */
[----:B------:R-:W-:Y:S01]  /*1aa0*/  LEA.HI R119, R119, R124, RZ, 0x3 ;  /* 0x0000007c77777211 */ /* 0x000fe200078f18ff */
[----:B------:R-:W-:Y:S01]  /*1ab0*/  IMAD.IADD R5, R24, 0x1, -R5 ;  /* 0x0000000118057824 */ /* 0x000fe200078e0a05 */
[----:B------:R-:W3:Y:S01]  /*1ac0*/  @!P3 LDC.64 R8, c[0x0][0x240] ;  /* 0x00009000ff08bb82 */ /* 0x000ee20000000a00 */
[C---:B------:R-:W-:Y:S01]  /*1ad0*/  IMAD.X R31, R3.reuse, 0x1, R4, P0 ;  /* 0x00000001031f7824 */ /* 0x040fe200000e0604 */
[----:B------:R-:W-:Y:S01]  /*1ae0*/  @!P3 MOV R4, 0x400 ;  /* 0x000004000004b802 */ /* 0x000fe20000000f00 */
[----:B------:R-:W-:Y:S01]  /*1af0*/  IMAD R5, R126, 0x8, R5 ;  /* 0x000000087e057824 */ /* 0x000fe200078e0205 */
[----:B------:R-:W-:Y:S01]  /*1b00*/  @!P3 IADD3 R26, P0, R28, 0x20, RZ ;  /* 0x000000201c1ab810 */ /* 0x000fe20007f1e0ff */
[----:B------:R-:W-:Y:S01]  /*1b10*/  IMAD.X R23, R3, 0x1, R12, P2 ;  /* 0x0000000103177824 */ /* 0x000fe200010e060c */
[----:B------:R-:W-:Y:S01]  /*1b20*/  IADD3 R120, P2, R24, R7, RZ ;  /* 0x0000000718787210 */ /* 0x000fe20007f5e0ff */
[----:B------:R-:W-:Y:S01]  /*1b30*/  IMAD.WIDE.U32 R30, R20, UR4, R30 ;  /* 0x00000004141e7c25 */ /* 0x000fe2000f8e001e */
[----:B-1----:R-:W-:Y:S01]  /*1b40*/  @!P3 LEA R27, R27, R4, 0x18 ;  /* 0x000000041b1bb211 */ /* 0x002fe200078ec0ff */
[----:B------:R-:W1:Y:S02]  /*1b50*/  S2UR UR4, SR_CgaCtaId ;  /* 0x00000000000479c3 */ /* 0x000e640000008800 */
[----:B------:R-:W-:-:S02]  /*1b60*/  IMAD.X R35, R3, 0x1, R6, P5 ;  /* 0x0000000103237824 */ /* 0x000fc400028e0606 */
[----:B------:R-:W-:Y:S02]  /*1b70*/  IMAD.U32 R12, R5, 0x20, R2 ;  /* 0x00000020050c7824 */ /* 0x000fe400078e0002 */
[----:B--2---:R-:W-:Y:S02]  /*1b80*/  @!P4 IMAD R2, R29, R10, RZ ;  /* 0x0000000a1d02c224 */ /* 0x004fe400078e02ff */
[----:B------:R-:W2:Y:S01]  /*1b90*/  @!P4 LDC.64 R6, c[0x0][0x210] ;  /* 0x00008400ff06cb82 */ /* 0x000ea20000000a00 */
[----:B------:R-:W-:Y:S01]  /*1ba0*/  IMAD.X R13, R25, 0x1, R13, P2 ;  /* 0x00000001190d7824 */ /* 0x000fe200010e060d */
[----:B------:R-:W-:Y:S01]  /*1bb0*/  ISETP.GE.AND P2, PT, R19, R18, PT ;  /* 0x000000121300720c */ /* 0x000fe20003f46270 */
[----:B------:R-:W-:Y:S02]  /*1bc0*/  IMAD R20, R25, R128, RZ ;  /* 0x0000008019147224 */ /* 0x000fe400078e02ff */
[----:B------:R-:W-:Y:S02]  /*1bd0*/  IMAD.IADD R33, R31, 0x1, R32 ;  /* 0x000000011f217824 */ /* 0x000fe400078e0220 */
[----:B------:R-:W-:Y:S01]  /*1be0*/  @!P3 IMAD.X R25, RZ, RZ, R29, P0 ;  /* 0x000000ffff19b224 */ /* 0x000fe200000e061d */
[----:B------:R-:W4:Y:S01]  /*1bf0*/  @!P3 LDC.64 R4, c[0x0][0x210] ;  /* 0x00008400ff04bb82 */ /* 0x000f220000000a00 */
[----:B------:R-:W-:-:S02]  /*1c00*/  @!P4 IMAD R11, R28, R11, R2 ;  /* 0x0000000b1c0bc224 */ /* 0x000fc400078e0202 */
[----:B------:R-:W-:Y:S02]  /*1c10*/  @!P4 IMAD.MOV.U32 R32, RZ, RZ, R30 ;  /* 0x000000ffff20c224 */ /* 0x000fe400078e001e */
[--C-:B------:R-:W-:Y:S02]  /*1c20*/  @!P3 IMAD.MOV.U32 R31, RZ, RZ, R33.reuse ;  /* 0x000000ffff1fb224 */ /* 0x100fe400078e0021 */
[----:B---3--:R-:W-:Y:S01]  /*1c30*/  @!P3 IMAD R25, R25, R8, RZ ;  /* 0x000000081919b224 */ /* 0x008fe200078e02ff */
[----:B------:R-:W3:Y:S01]  /*1c40*/  @!P1 LDC.64 R2, c[0x0][0x218] ;  /* 0x00008600ff029b82 */ /* 0x000ee20000000a00 */
[----:B------:R-:W-:Y:S01]  /*1c50*/  @!P4 IMAD.WIDE.U32 R28, R28, R10, R32 ;  /* 0x0000000a1c1cc225 */ /* 0x000fe200078e0020 */
[----:B-1----:R-:W-:-:S03]  /*1c60*/  ULEA UR4, UR4, UR5, 0x18 ;  /* 0x0000000504047291 */ /* 0x002fc6000f8ec03f */
[C---:B------:R-:W-:Y:S02]  /*1c70*/  @!P3 IMAD R9, R26.reuse, R9, R25 ;  /* 0x000000091a09b224 */ /* 0x040fe400078e0219 */
[----:B------:R-:W-:Y:S01]  /*1c80*/  @!P3 IMAD.WIDE.U32 R30, R26, R8, R30 ;  /* 0x000000081a1eb225 */ /* 0x000fe200078e001e */
[----:B--2---:R-:W-:Y:S02]  /*1c90*/  @!P4 LEA R10, P5, R28, R6, 0x1 ;  /* 0x000000061c0ac211 */ /* 0x004fe400078a08ff */
[----:B------:R-:W1:Y:S01]  /*1ca0*/  @!P2 S2R R6, SR_CgaCtaId ;  /* 0x000000000006a919 */ /* 0x000e620000008800 */
[----:B------:R-:W-:Y:S01]  /*1cb0*/  @!P3 IMAD.IADD R8, R31, 0x1, R9 ;  /* 0x000000011f08b824 */ /* 0x000fe200078e0209 */
[----:B------:R-:W-:Y:S01]  /*1cc0*/  LEA R167, R12, UR4, 0x1 ;  /* 0x000000040ca77c11 */ /* 0x000fe2000f8e08ff */
[----:B------:R-:W-:Y:S02]  /*1cd0*/  @!P4 IMAD.IADD R11, R29, 0x1, R11 ;  /* 0x000000011d0bc824 */ /* 0x000fe400078e020b */
[----:B------:R-:W-:Y:S01]  /*1ce0*/  VIADD R9, R24, 0x40 ;  /* 0x0000004018097836 */ /* 0x000fe20000000000 */
[----:B----4-:R-:W-:Y:S01]  /*1cf0*/  @!P3 LEA R32, P0, R30, R4, 0x1 ;  /* 0x000000041e20b211 */ /* 0x010fe200078008ff */
[----:B------:R-:W-:Y:S01]  /*1d00*/  IMAD.WIDE.U32 R34, R24, R128, R34 ;  /* 0x0000008018227225 */ /* 0x000fe200078e0022 */
[----:B------:R-:W-:-:S02]  /*1d10*/  @!P4 LEA.HI.X R11, R28, R7, R11, 0x1, P5 ;  /* 0x000000071c0bc211 */ /* 0x000fc400028f0c0b */
[----:B------:R-:W-:Y:S01]  /*1d20*/  @!P3 LEA.HI.X R33, R30, R5, R8, 0x1, P0 ;  /* 0x000000051e21b211 */ /* 0x000fe200000f0c08 */
[----:B------:R-:W-:Y:S01]  /*1d30*/  IMAD R20, R24, R129, R20 ;  /* 0x0000008118147224 */ /* 0x000fe200078e0214 */
[----:B------:R-:W-:Y:S01]  /*1d40*/  ISETP.GE.AND P0, PT, R9, R18, PT ;  /* 0x000000120900720c */ /* 0x000fe20003f06270 */
[----:B------:R-:W-:Y:S01]  /*1d50*/  IMAD.MOV.U32 R135, RZ, RZ, R34 ;  /* 0x000000ffff877224 */ /* 0x000fe200078e0022 */
[----:B------:R-:W2:Y:S01]  /*1d60*/  @!P2 LDC.64 R4, c[0x0][0x218] ;  /* 0x00008600ff04ab82 */ /* 0x000ea20000000a00 */
[----:B------:R-:W-:Y:S01]  /*1d70*/  @!PT LDS RZ, [RZ] ;  /* 0x00000000fffff984 */ /* 0x000fe20000000800 */
[----:B------:R-:W-:Y:S01]  /*1d80*/  @!PT LDS RZ, [RZ] ;  /* 0x00000000fffff984 */ /* 0x000fe20000000800 */
[----:B------:R-:W-:Y:S01]  /*1d90*/  @!PT LDS RZ, [RZ] ;  /* 0x00000000fffff984 */ /* 0x000fe20000000800 */
[----:B------:R-:W-:Y:S01]  /*1da0*/  @!P4 LDGSTS.E.BYPASS.LTC128B.128 [R167], desc[UR10][R10.64] ;  /* 0x000000000aa7cfae */ /* 0x000fe2000b901d4a */
[----:B------:R-:W-:Y:S02]  /*1db0*/  IMAD.IADD R134, R35, 0x1, R20 ;  /* 0x0000000123867824 */ /* 0x000fe400078e0214 */
[----:B------:R-:W-:Y:S01]  /*1dc0*/  @!P3 IMAD R27, R12, 0x2, R27 ;  /* 0x000000020c1bb824 */ /* 0x000fe200078e021b */
[----:B------:R-:W-:Y:S01]  /*1dd0*/  @!P4 LDGSTS.E.BYPASS.LTC128B.128 [R167+0x1000], desc[UR10][R10.64+0x40] ;  /* 0x010000400aa7cfae */ /* 0x000fe2000b901d4a */
[----:B------:R-:W-:-:S02]  /*1de0*/  VIADD R25, R24, 0x60 ;  /* 0x0000006018197836 */ /* 0x000fc40000000000 */
[----:B------:R-:W-:Y:S01]  /*1df0*/  @!P1 IMAD R26, R12, 0x2, R21 ;  /* 0x000000020c1a9824 */ /* 0x000fe200078e0215 */
[----:B------:R4:W-:Y:S01]  /*1e00*/  @!P4 LDGSTS.E.BYPASS.LTC128B.128 [R167+0x2000], desc[UR10][R10.64+0x80] ;  /* 0x020000800aa7cfae */ /* 0x0009e2000b901d4a */
[----:B---3--:R-:W-:Y:S01]  /*1e10*/  @!P1 LEA R30, P4, R135, R2, 0x1 ;  /* 0x00000002871e9211 */ /* 0x008fe200078808ff */
[----:B------:R-:W-:Y:S01]  /*1e20*/  IMAD.WIDE.U32 R28, R128, 0x40, RZ ;  /* 0x00000040801c7825 */ /* 0x000fe200078e00ff */
[-C--:B------:R-:W-:Y:S01]  /*1e30*/  ISETP.GE.AND P5, PT, R25, R18.reuse, PT ;  /* 0x000000121900720c */ /* 0x080fe20003fa6270 */
[----:B------:R-:W3:Y:S01]  /*1e40*/  @!P0 S2R R7, SR_CgaCtaId ;  /* 0x0000000000078919 */ /* 0x000ee20000008800 */
[----:B------:R-:W-:Y:S01]  /*1e50*/  @!P1 LEA.HI.X R31, R135, R3, R134, 0x1, P4 ;  /* 0x00000003871f9211 */ /* 0x000fe200020f0c86 */
[----:B------:R-:W-:Y:S01]  /*1e60*/  IMAD.WIDE.U32 R22, R15, UR6, R22 ;  /* 0x000000060f167c25 */ /* 0x000fe2000f8e0016 */
[----:B------:R-:W3:Y:S01]  /*1e70*/  @!P0 LDC.64 R2, c[0x0][0x218] ;  /* 0x00008600ff028b82 */ /* 0x000ee20000000a00 */
[----:B------:R-:W-:Y:S01]  /*1e80*/  @!P3 LDGSTS.E.BYPASS.LTC128B.128 [R27+0x800], desc[UR10][R32.64] ;  /* 0x00800000201bbfae */ /* 0x000fe2000b901d4a */
[----:B------:R-:W-:Y:S01]  /*1e90*/  ISETP.GE.AND P4, PT, R24, R18, PT ;  /* 0x000000121800720c */ /* 0x000fe20003f86270 */
[----:B------:R-:W-:-:S02]  /*1ea0*/  IMAD.SHL.U32 R119, R119, 0x20, RZ ;  /* 0x0000002077777824 */ /* 0x000fc400078e00ff */
[----:B------:R-:W-:Y:S03]  /*1eb0*/  @!P3 LDGSTS.E.BYPASS.LTC128B.128 [R27+0x1800], desc[UR10][R32.64+0x40] ;  /* 0x01800040201bbfae */ /* 0x000fe6000b901d4a */
[----:B------:R-:W-:Y:S01]  /*1ec0*/  LOP3.LUT R119, R119, 0xffffff00, RZ, 0xc0, !PT ;  /* 0xffffff0077777812 */ /* 0x000fe200078ec0ff */
[----:B------:R2:W-:Y:S04]  /*1ed0*/  @!P3 LDGSTS.E.BYPASS.LTC128B.128 [R27+0x2800], desc[UR10][R32.64+0x80] ;  /* 0x02800080201bbfae */ /* 0x0005e8000b901d4a */
[----:B------:R-:W-:Y:S01]  /*1ee0*/  @!P1 LDGSTS.E.BYPASS.LTC128B.128 [R26+0x3000], desc[UR10][R30.64] ;  /* 0x030000001e1a9fae */ /* 0x000fe2000b901d4a */
[----:B------:R-:W-:-:S03]  /*1ef0*/  IMAD R161, R126, 0x200, R119 ;  /* 0x000002007ea17824 */ /* 0x000fc600078e0277 */
[----:B------:R-:W-:Y:S01]  /*1f00*/  @!P1 LDGSTS.E.BYPASS.LTC128B.128 [R26+0x5000], desc[UR10][R30.64+0x40] ;  /* 0x050000401e1a9fae */ /* 0x000fe2000b901d4a */
[----:B----4-:R-:W-:-:S03]  /*1f10*/  @!P2 MOV R11, 0x400 ;  /* 0x00000400000ba802 */ /* 0x010fc60000000f00 */
[----:B------:R-:W-:Y:S01]  /*1f20*/  @!P1 LDGSTS.E.BYPASS.LTC128B.128 [R26+0x7000], desc[UR10][R30.64+0x80] ;  /* 0x070000801e1a9fae */ /* 0x000fe2000b901d4a */
[----:B------:R-:W-:Y:S02]  /*1f30*/  @!P2 LEA R21, P1, R128, R135, 0x5 ;  /* 0x000000878015a211 */ /* 0x000fe400078228ff */
[----:B-1----:R-:W-:Y:S02]  /*1f40*/  @!P2 LEA R11, R6, R11, 0x18 ;  /* 0x0000000b060ba211 */ /* 0x002fe400078ec0ff */
[----:B------:R-:W-:Y:S01]  /*1f50*/  @!P2 LEA.HI.X R8, R128, R134, R129, 0x5, P1 ;  /* 0x000000868008a211 */ /* 0x000fe200008f2c81 */
[----:B------:R-:W1:Y:S01]  /*1f60*/  @!P5 S2R R6, SR_CgaCtaId ;  /* 0x000000000006d919 */ /* 0x000e620000008800 */
[----:B--2---:R-:W-:Y:S01]  /*1f70*/  @!P2 LEA R20, P3, R21, R4, 0x1 ;  /* 0x000000041514a211 */ /* 0x004fe200078608ff */
[----:B------:R-:W-:Y:S01]  /*1f80*/  @!P2 IMAD R11, R12, 0x2, R11 ;  /* 0x000000020c0ba824 */ /* 0x000fe200078e020b */
[----:B------:R-:W-:Y:S02]  /*1f90*/  LEA.HI R10, R14, R169, RZ, 0x1 ;  /* 0x000000a90e0a7211 */ /* 0x000fe400078f08ff */
[----:B------:R-:W-:-:S02]  /*1fa0*/  @!P0 IADD3 R4, P1, R135, R28, RZ ;  /* 0x0000001c87048210 */ /* 0x000fc40007f3e0ff */
[----:B------:R-:W-:Y:S01]  /*1fb0*/  @!P2 LEA.HI.X R21, R21, R5, R8, 0x1, P3 ;  /* 0x000000051515a211 */ /* 0x000fe200018f0c08 */
[----:B------:R-:W-:Y:S01]  /*1fc0*/  IMAD.SHL.U32 R27, R129, 0x40, RZ ;  /* 0x00000040811b7824 */ /* 0x000fe200078e00ff */
[----:B------:R-:W-:Y:S02]  /*1fd0*/  LOP3.LUT R10, R10, 0xfffffffe, RZ, 0xc0, !PT ;  /* 0xfffffffe0a0a7812 */ /* 0x000fe400078ec0ff */
[----:B------:R-:W-:Y:S01]  /*1fe0*/  SHF.R.S32.HI R5, RZ, 0x4, R16 ;  /* 0x00000004ff057819 */ /* 0x000fe20000011410 */
[----:B------:R-:W-:Y:S01]  /*1ff0*/  @!P2 LDGSTS.E.BYPASS.LTC128B.128 [R11+0x3800], desc[UR10][R20.64] ;  /* 0x03800000140bafae */ /* 0x000fe2000b901d4a */
[----:B------:R-:W-:Y:S01]  /*2000*/  @!P0 IADD3.X R27, R134, R29, R27, P1, !PT ;  /* 0x0000001d861b8210 */ /* 0x000fe20000ffe41b */
[----:B------:R-:W-:Y:S01]  /*2010*/  IMAD.IADD R169, R169, 0x1, -R10 ;  /* 0x00000001a9a97824 */ /* 0x000fe200078e0a0a */
[----:B---3--:R-:W-:Y:S01]  /*2020*/  @!P0 LEA R8, P1, R4, R2, 0x1 ;  /* 0x0000000204088211 */ /* 0x008fe200078208ff */
[----:B------:R-:W-:Y:S01]  /*2030*/  @!P2 LDGSTS.E.BYPASS.LTC128B.128 [R11+0x5800], desc[UR10][R20.64+0x40] ;  /* 0x05800040140bafae */ /* 0x000fe2000b901d4a */
[----:B------:R-:W-:Y:S01]  /*2040*/  LEA.HI R2, R5, R5, RZ, 0x1 ;  /* 0x0000000505027211 */ /* 0x000fe200078f08ff */
[----:B------:R-:W-:Y:S01]  /*2050*/  @!P5 IMAD.MOV.U32 R16, RZ, RZ, R135 ;  /* 0x000000ffff10d224 */ /* 0x000fe200078e0087 */
[----:B------:R-:W-:Y:S01]  /*2060*/  LEA.HI R10, R124, R124, RZ, 0x1 ;  /* 0x0000007c7c0a7211 */ /* 0x000fe200078f08ff */
[----:B------:R2:W-:Y:S01]  /*2070*/  @!P2 LDGSTS.E.BYPASS.LTC128B.128 [R11+0x7800], desc[UR10][R20.64+0x80] ;  /* 0x07800080140bafae */ /* 0x0005e2000b901d4a */
[----:B------:R-:W-:-:S02]  /*2080*/  ISETP.GE.AND P2, PT, R9, R18, PT ;  /* 0x000000120900720c */ /* 0x000fc40003f46270 */
[----:B------:R-:W-:Y:S02]  /*2090*/  @!P0 LEA.HI.X R9, R4, R3, R27, 0x1, P1 ;  /* 0x0000000304098211 */ /* 0x000fe400008f0c1b */
[----:B------:R-:W-:Y:S02]  /*20a0*/  LOP3.LUT R4, R2, 0xfffffffe, RZ, 0xc0, !PT ;  /* 0xfffffffe02047812 */ /* 0x000fe400078ec0ff */
[----:B------:R-:W-:Y:S02]  /*20b0*/  @!P0 MOV R2, 0x400 ;  /* 0x0000040000028802 */ /* 0x000fe40000000f00 */
[----:B------:R-:W-:Y:S01]  /*20c0*/  LOP3.LUT R3, R10, 0x7fffffe, RZ, 0xc0, !PT ;  /* 0x07fffffe0a037812 */ /* 0x000fe200078ec0ff */
[----:B------:R-:W-:Y:S01]  /*20d0*/  IMAD.IADD R5, R5, 0x1, -R4 ;  /* 0x0000000105057824 */ /* 0x000fe200078e0a04 */
[----:B------:R-:W-:Y:S02]  /*20e0*/  @!P0 LEA R7, R7, R2, 0x18 ;  /* 0x0000000207078211 */ /* 0x000fe400078ec0ff */
[-C--:B------:R-:W-:Y:S01]  /*20f0*/  ISETP.GE.AND P3, PT, R19, R18.reuse, PT ;  /* 0x000000121300720c */ /* 0x080fe20003f66270 */
[----:B------:R-:W-:Y:S01]  /*2100*/  IMAD.IADD R124, R124, 0x1, -R3 ;  /* 0x000000017c7c7824 */ /* 0x000fe200078e0a03 */
[----:B------:R-:W-:Y:S01]  /*2110*/  ISETP.GE.AND P1, PT, R25, R18, PT ;  /* 0x000000121900720c */ /* 0x000fe20003f26270 */
[----:B------:R-:W3:Y:S01]  /*2120*/  @!P5 LDC.64 R2, c[0x0][0x218] ;  /* 0x00008600ff02db82 */ /* 0x000ee20000000a00 */
[----:B------:R-:W-:Y:S01]  /*2130*/  IMAD R18, R17, UR6, RZ ;  /* 0x0000000611127c24 */ /* 0x000fe2000f8e02ff */
[--C-:B------:R-:W-:Y:S01]  /*2140*/  SHF.R.S32.HI R4, RZ, 0x1, R10.reuse ;  /* 0x00000001ff047819 */ /* 0x100fe2000001140a */
[----:B------:R-:W-:Y:S01]  /*2150*/  @!P0 IMAD R7, R12, 0x2, R7 ;  /* 0x000000020c078824 */ /* 0x000fe200078e0207 */
[----:B------:R-:W-:Y:S01]  /*2160*/  SHF.R.S32.HI R17, RZ, 0x1f, R10 ;  /* 0x0000001fff117819 */ /* 0x000fe2000001140a */
[----:B------:R-:W-:Y:S01]  /*2170*/  IMAD R18, R15, UR7, R18 ;  /* 0x000000070f127c24 */ /* 0x000fe2000f8e0212 */
[----:B------:R-:W-:Y:S01]  /*2180*/  LOP3.LUT R15, R170, 0xfffffffe, RZ, 0xc0, !PT ;  /* 0xfffffffeaa0f7812 */ /* 0x000fe200078ec0ff */
[----:B------:R-:W-:Y:S01]  /*2190*/  IMAD.SHL.U32 R10, R169, 0x8, RZ ;  /* 0x00000008a90a7824 */ /* 0x000fe200078e00ff */
[----:B------:R-:W-:Y:S01]  /*21a0*/  SHF.R.S32.HI R170, RZ, 0x1, R170 ;  /* 0x00000001ffaa7819 */ /* 0x000fe200000114aa */
[----:B------:R-:W-:Y:S01]  /*21b0*/  @!P0 LDGSTS.E.BYPASS.LTC128B.128 [R7+0x4000], desc[UR10][R8.64] ;  /* 0x0400000008078fae */ /* 0x000fe2000b901d4a */
[----:B------:R-:W-:Y:S01]  /*21c0*/  LEA.HI R14, R17, R4, RZ, 0x2 ;  /* 0x00000004110e7211 */ /* 0x000fe200078f10ff */
[----:B------:R-:W-:Y:S01]  /*21d0*/  IMAD.IADD R168, R168, 0x1, -R15 ;  /* 0x00000001a8a87824 */ /* 0x000fe200078e0a0f */
[----:B--2---:R-:W-:Y:S01]  /*21e0*/  @!P5 MOV R11, 0x400 ;  /* 0x00000400000bd802 */ /* 0x004fe20000000f00 */
[----:B------:R-:W-:Y:S01]  /*21f0*/  @!P5 IMAD.MOV.U32 R17, RZ, RZ, R134 ;  /* 0x000000ffff11d224 */ /* 0x000fe200078e0086 */
[----:B------:R-:W-:Y:S01]  /*2200*/  @!P0 LDGSTS.E.BYPASS.LTC128B.128 [R7+0x6000], desc[UR10][R8.64+0x40] ;  /* 0x0600004008078fae */ /* 0x000fe2000b901d4a */
[----:B------:R-:W-:Y:S01]  /*2210*/  IMAD.SHL.U32 R15, R170, 0x40, RZ ;  /* 0x00000040aa0f7824 */ /* 0x000fe200078e00ff */
[----:B-1----:R-:W-:Y:S01]  /*2220*/  @!P5 LEA R11, R6, R11, 0x18 ;  /* 0x0000000b060bd211 */ /* 0x002fe200078ec0ff */
[----:B------:R-:W-:Y:S01]  /*2230*/  @!P5 IMAD R6, R129, 0x60, RZ ;  /* 0x000000608106d824 */ /* 0x000fe200078e02ff */
[----:B------:R1:W-:Y:S01]  /*2240*/  @!P0 LDGSTS.E.BYPASS.LTC128B.128 [R7+0x8000], desc[UR10][R8.64+0x80] ;  /* 0x0800008008078fae */ /* 0x0003e2000b901d4a */
[----:B------:R-:W-:-:S04]  /*2250*/  @!P5 IMAD.WIDE.U32 R16, R128, 0x60, R16 ;  /* 0x000000608010d825 */ /* 0x000fc800078e0010 */
[----:B------:R-:W-:Y:S02]  /*2260*/  @!P5 IMAD R12, R12, 0x2, R11 ;  /* 0x000000020c0cd824 */ /* 0x000fe400078e020b */
[----:B------:R-:W-:Y:S01]  /*2270*/  IMAD R11, R13, R132, RZ ;  /* 0x000000840d0b7224 */ /* 0x000fe200078e02ff */
[----:B------:R-:W-:Y:S01]  /*2280*/  LOP3.LUT R13, R15, 0xc0, RZ, 0xc0, !PT ;  /* 0x000000c00f0d7812 */ /* 0x000fe200078ec0ff */
[----:B------:R-:W-:Y:S01]  /*2290*/  @!P5 IMAD.IADD R6, R17, 0x1, R6 ;  /* 0x000000011106d824 */ /* 0x000fe200078e0206 */
[----:B------:R-:W-:Y:S01]  /*22a0*/  LOP3.LUT R15, R14, 0xfffffffc, RZ, 0xc0, !PT ;  /* 0xfffffffc0e0f7812 */ /* 0x000fe200078ec0ff */
[----:B------:R-:W-:Y:S01]  /*22b0*/  IMAD.IADD R19, R23, 0x1, R18 ;  /* 0x0000000117137824 */ /* 0x000fe200078e0212 */
[----:B---3--:R-:W-:Y:S01]  /*22c0*/  @!P5 LEA R14, P0, R16, R2, 0x1 ;  /* 0x00000002100ed211 */ /* 0x008fe200078008ff */
[----:B------:R-:W-:Y:S01]  /*22d0*/  IMAD.MOV.U32 R18, RZ, RZ, R22 ;  /* 0x000000ffff127224 */ /* 0x000fe200078e0016 */
[----:B------:R-:W-:Y:S01]  /*22e0*/  LOP3.LUT R10, R13, 0x8, R10, 0xf8, !PT ;  /* 0x000000080d0a7812 */ /* 0x000fe200078ef80a */
[----:B------:R-:W-:Y:S01]  /*22f0*/  IMAD.IADD R4, R4, 0x1, -R15 ;  /* 0x0000000104047824 */ /* 0x000fe200078e0a0f */
[----:B------:R-:W-:Y:S01]  /*2300*/  @!P5 LEA.HI.X R15, R16, R3, R6, 0x1, P0 ;  /* 0x00000003100fd211 */ /* 0x000fe200000f0c06 */
[C---:B------:R-:W-:Y:S01]  /*2310*/  IMAD R11, R120.reuse, R133, R11 ;  /* 0x00000085780b7224 */ /* 0x040fe200078e020b */
[----:B------:R-:W-:Y:S01]  /*2320*/  SHF.R.U32.HI R13, RZ, 0x3, R13 ;  /* 0x00000003ff0d7819 */ /* 0x000fe2000001160d */
[----:B------:R-:W-:-:S02]  /*2330*/  IMAD.WIDE.U32 R120, R120, R132, R18 ;  /* 0x0000008478787225 */ /* 0x000fc400078e0012 */
[----:B------:R-:W-:Y:S01]  /*2340*/  @!P5 LDGSTS.E.BYPASS.LTC128B.128 [R12+0x4800], desc[UR10][R14.64] ;  /* 0x048000000e0cdfae */ /* 0x000fe2000b901d4a */
[----:B------:R-:W-:Y:S01]  /*2350*/  LOP3.LUT R160, R10, R13, RZ, 0x3c, !PT ;  /* 0x0000000d0aa07212 */ /* 0x000fe200078e3cff */
[----:B------:R-:W-:Y:S01]  /*2360*/  IMAD.IADD R116, R121, 0x1, R11 ;  /* 0x0000000179747824 */ /* 0x000fe200078e020b */
[----:B------:R-:W-:Y:S01]  /*2370*/  LEA R164, P0, R120, UR8, 0x1 ;  /* 0x0000000878a47c11 */ /* 0x000fe2000f8008ff */
[----:B------:R-:W-:Y:S01]  /*2380*/  @!P5 LDGSTS.E.BYPASS.LTC128B.128 [R12+0x6800], desc[UR10][R14.64+0x40] ;  /* 0x068000400e0cdfae */ /* 0x000fe2000b901d4a */
[----:B------:R-:W-:Y:S02]  /*2390*/  IMAD.SHL.U32 R2, R4, 0x40, RZ ;  /* 0x0000004004027824 */ /* 0x000fe400078e00ff */
[----:B------:R-:W-:Y:S01]  /*23a0*/  LEA.HI.X R165, R120, UR9, R116, 0x1, P0 ;  /* 0x0000000978a57c11 */ /* 0x000fe200080f0c74 */
[----:B------:R2:W-:Y:S01]  /*23b0*/  @!P5 LDGSTS.E.BYPASS.LTC128B.128 [R12+0x8800], desc[UR10][R14.64+0x80] ;  /* 0x088000800e0cdfae */ /* 0x0005e2000b901d4a */
[----:B------:R-:W-:Y:S01]  /*23c0*/  IMAD.WIDE.U32 R10, R132, 0x40, RZ ;  /* 0x00000040840a7825 */ /* 0x000fe200078e00ff */
[----:B------:R-:W-:-:S02]  /*23d0*/  LOP3.LUT R2, R2, 0xc0, RZ, 0xc0, !PT ;  /* 0x000000c002027812 */ /* 0x000fc400078ec0ff */
[----:B------:R-:W0:Y:S01]  /*23e0*/  LDGDEPBAR ;  /* 0x00000000000079af */ /* 0x000e220000000000 */
[----:B------:R-:W-:Y:S01]  /*23f0*/  IMAD.SHL.U32 R3, R5, 0x8, RZ ;  /* 0x0000000805037824 */ /* 0x000fe200078e00ff */
[----:B------:R-:W-:Y:S01]  /*2400*/  @!P3 IADD3 R10, P0, R164, R10, RZ ;  /* 0x0000000aa40ab210 */ /* 0x000fe20007f1e0ff */
[----:B-1----:R-:W-:Y:S02]  /*2410*/  @!P1 IMAD.MOV.U32 R8, RZ, RZ, R164 ;  /* 0x000000ffff089224 */ /* 0x002fe400078e00a4 */
[----:B------:R-:W-:Y:S01]  /*2420*/  @!P1 IMAD.MOV.U32 R9, RZ, RZ, R165 ;  /* 0x000000ffff099224 */ /* 0x000fe200078e00a5 */
[----:B------:R-:W-:Y:S01]  /*2430*/  LOP3.LUT R3, R2, 0x8, R3, 0xf8, !PT ;  /* 0x0000000802037812 */ /* 0x000fe200078ef803 */
[----:B------:R-:W-:Y:S01]  /*2440*/  IMAD.SHL.U32 R6, R133, 0x40, RZ ;  /* 0x0000004085067824 */ /* 0x000fe200078e00ff */
[----:B------:R-:W-:Y:S01]  /*2450*/  SHF.R.U32.HI R2, RZ, 0x3, R2 ;  /* 0x00000003ff027819 */ /* 0x000fe20000011602 */
[----:B------:R-:W-:-:S03]  /*2460*/  @!P1 IMAD.WIDE.U32 R8, R132, 0xc0, R8 ;  /* 0x000000c084089825 */ /* 0x000fc600078e0008 */
[----:B------:R-:W-:Y:S01]  /*2470*/  @!P3 IADD3.X R11, R165, R11, R6, P0, !PT ;  /* 0x0000000ba50bb210 */ /* 0x000fe200007fe406 */
[----:B------:R-:W-:Y:S01]  /*2480*/  @!P4 IMAD.MOV.U32 R13, RZ, RZ, R165 ;  /* 0x000000ffff0dc224 */ /* 0x000fe200078e00a5 */
[----:B------:R-:W-:Y:S01]  /*2490*/  LOP3.LUT R2, R3, R2, RZ, 0x3c, !PT ;  /* 0x0000000203027212 */ /* 0x000fe200078e3cff */
[----:B------:R-:W-:Y:S02]  /*24a0*/  @!P1 IMAD R7, R133, 0xc0, RZ ;  /* 0x000000c085079824 */ /* 0x000fe400078e02ff */
[----:B------:R-:W-:Y:S01]  /*24b0*/  @!P1 IMAD.MOV.U32 R6, RZ, RZ, R8 ;  /* 0x000000ffff069224 */ /* 0x000fe200078e0008 */
[----:B------:R-:W-:Y:S01]  /*24c0*/  @!P2 LEA R8, P0, R132, R164, 0x7 ;  /* 0x000000a48408a211 */ /* 0x000fe200078038ff */
[----:B------:R-:W-:Y:S02]  /*24d0*/  IMAD R5, R5, 0x8, R168 ;  /* 0x0000000805057824 */ /* 0x000fe400078e02a8 */
[----:B------:R-:W-:Y:S02]  /*24e0*/  IMAD R161, R124, 0x20, R161 ;  /* 0x000000207ca17824 */ /* 0x000fe400078e02a1 */
[----:B--2---:R-:W-:Y:S01]  /*24f0*/  @!P4 IMAD.MOV.U32 R12, RZ, RZ, R164 ;  /* 0x000000ffff0cc224 */ /* 0x004fe200078e00a4 */
[----:B------:R-:W-:-:S04]  /*2500*/  DEPBAR.LE SB0, 0x0 ;  /* 0x000080000000791a */ /* 0x000fc80000000000 */
[----:B------:R-:W-:Y:S01]  /*2510*/  BAR.SYNC.DEFER_BLOCKING 0x0 ;  /* 0x0000000000007b1d */ /* 0x000fe20000010000 */
[----:B------:R-:W-:Y:S01]  /*2520*/  @!P1 IMAD.IADD R7, R9, 0x1, R7 ;  /* 0x0000000109079824 */ /* 0x000fe200078e0207 */
[----:B------:R-:W-:Y:S01]  /*2530*/  @!P2 LEA.HI.X R9, R132, R165, R133, 0x7, P0 ;  /* 0x000000a58409a211 */ /* 0x000fe200000f3c85 */
[----:B------:R-:W-:Y:S01]  /*2540*/  IMAD.U32 R160, R5, 0x20, R160 ;  /* 0x0000002005a07824 */ /* 0x000fe200078e00a0 */
[----:B------:R-:W-:Y:S01]  /*2550*/  LOP3.LUT P0, RZ, R170, 0x2, RZ, 0xc0, !PT ;  /* 0x00000002aaff7812 */ /* 0x000fe2000780c0ff */
[----:B------:R-:W-:Y:S02]  /*2560*/  IMAD.IADD R161, R2, 0x1, R161 ;  /* 0x0000000102a17824 */ /* 0x000fe400078e02a1 */
[----:B------:R-:W-:Y:S01]  /*2570*/  IMAD.MOV.U32 R3, RZ, RZ, 0x10 ;  /* 0x00000010ff037424 */ /* 0x000fe200078e00ff */
[----:B------:R-:W-:Y:S01]  /*2580*/  LEA R160, R160, UR4, 0x1 ;  /* 0x00000004a0a07c11 */ /* 0x000fe2000f8e08ff */
[----:B------:R-:W-:Y:S01]  /*2590*/  IMAD.MOV.U32 R5, RZ, RZ, 0x20 ;  /* 0x00000020ff057424 */ /* 0x000fe200078e00ff */
[----:B------:R-:W-:-:S04]  /*25a0*/  LEA R161, R161, UR4, 0x1 ;  /* 0x00000004a1a17c11 */ /* 0x000fc8000f8e08ff */
[----:B------:R-:W-:-:S05]  /*25b0*/  SEL R5, R5, 0xffffffe0, !P0 ;  /* 0xffffffe005057807 */ /* 0x000fca0004000000 */
[----:B------:R-:W-:Y:S01]  /*25c0*/  IMAD.IADD R157, R160, 0x1, R5 ;  /* 0x00000001a09d7824 */ /* 0x000fe200078e0205 */
        /* <DEDUP_REMOVED lines=40> */
[----:B------:R-:W-:-:S03]  /*2850*/  SEL R3, R3, 0xfffffff0, !P1 ;  /* 0xfffffff003037807 */ /* 0x000fc60004800000 */
[----:B------:R-:W3:Y:S02]  /*2860*/  LDSM.16.M88.4 R32, [R160+0x3400] ;  /* 0x00340000a020783b */ /* 0x000ee40000000200 */
[----:B------:R-:W-:Y:S02]  /*2870*/  IMAD R159, R3, 0x2, R161 ;  /* 0x00000002039f7824 */ /* 0x000fe400078e02a1 */
[----:B------:R-:W4:Y:S04]  /*2880*/  LDSM.16.M88.4 R16, [R160+0x3800] ;  /* 0x00380000a010783b */ /* 0x000f280000000200 */
[----:B-1----:R-:W1:Y:S04]  /*2890*/  LDSM.16.M88.4 R8, [R160+0x3c00] ;  /* 0x003c0000a008783b */ /* 0x002e680000000200 */
[----:B------:R-:W1:Y:S04]  /*28a0*/  LDSM.16.M88.4 R80, [R160+0x4000] ;  /* 0x00400000a050783b */ /* 0x000e680000000200 */
[----:B------:R-:W1:Y:S04]  /*28b0*/  LDSM.16.M88.4 R72, [R160+0x4400] ;  /* 0x00440000a048783b */ /* 0x000e680000000200 */
[----:B------:R-:W-:Y:S04]  /*28c0*/  LDSM.16.M88.4 R104, [R159] ;  /* 0x000000009f68783b */ /* 0x000fe80000000200 */
[----:B------:R-:W1:Y:S04]  /*28d0*/  LDSM.16.M88.4 R48, [R157+0x3400] ;  /* 0x003400009d30783b */ /* 0x000e680000000200 */
[----:B------:R-:W1:Y:S04]  /*28e0*/  LDSM.16.M88.4 R28, [R157+0x3800] ;  /* 0x003800009d1c783b */ /* 0x000e680000000200 */
[----:B------:R-:W1:Y:S04]  /*28f0*/  LDSM.16.M88.4 R64, [R160+0x4800] ;  /* 0x00480000a040783b */ /* 0x000e680000000200 */
[----:B--2---:R-:W2:Y:S04]  /*2900*/  LDSM.16.M88.4 R4, [R157+0x3c00] ;  /* 0x003c00009d04783b */ /* 0x004ea80000000200 */
[----:B------:R-:W2:Y:S01]  /*2910*/  LDSM.16.M88.4 R40, [R160+0x3000] ;  /* 0x00300000a028783b */ /* 0x000ea20000000200 */
        /* <DEDUP_REMOVED lines=9> */
[----:B------:R-:W4:Y:S01]  /*29b0*/  LDSM.16.M88.4 R108, [R157+0x4c00] ;  /* 0x004c00009d6c783b */ /* 0x000f220000000200 */
[C---:B-1----:R-:W-:Y:S03]  /*29c0*/  HMMA.16816.F32 R12, R56.reuse, R8, RZ ;  /* 0x00000008380c723c */ /* 0x042fe600000018ff */
[----:B------:R-:W-:Y:S03]  /*29d0*/  LDSM.16.M88.4 R100, [R160+0x5000] ;  /* 0x00500000a064783b */ /* 0x000fe60000000200 */
[C---:B------:R-:W-:Y:S01]  /*29e0*/  HMMA.16816.F32 R8, R56.reuse, R10, RZ ;  /* 0x0000000a3808723c */ /* 0x040fe200000018ff */
[----:B------:R-:W-:Y:S04]  /*29f0*/  LDSM.16.M88.4 R112, [R157+0x5800] ;  /* 0x005800009d70783b */ /* 0x000fe80000000200 */
[----:B------:R-:W0:Y:S01]  /*2a00*/  LDGDEPBAR ;  /* 0x00000000000079af */ /* 0x000e220000000000 */
        /* <DEDUP_REMOVED lines=8> */
[----:B------:R-:W-:Y:S01]  /*2a90*/  HMMA.16816.F32 R16, R104, R30, R16 ;  /* 0x0000001e6810723c */ /* 0x000fe20000001810 */
[----:B------:R-:W1:Y:S05]  /*2aa0*/  LDSM.16.M88.4 R28, [R160+0x5800] ;  /* 0x00580000a01c783b */ /* 0x000e6a0000000200 */
[C---:B------:R-:W-:Y:S06]  /*2ab0*/  HMMA.16816.F32 R68, R56.reuse, R64, RZ ;  /* 0x000000403844723c */ /* 0x040fec00000018ff */
[----:B------:R-:W-:Y:S06]  /*2ac0*/  HMMA.16816.F32 R64, R56, R66, RZ ;  /* 0x000000423840723c */ /* 0x000fec00000018ff */
[C---:B--2---:R-:W-:Y:S06]  /*2ad0*/  HMMA.16816.F32 R12, R104.reuse, R4, R12 ;  /* 0x00000004680c723c */ /* 0x044fec000000180c */
[----:B------:R-:W-:Y:S01]  /*2ae0*/  HMMA.16816.F32 R8, R104, R6, R8 ;  /* 0x000000066808723c */ /* 0x000fe20000001808 */
[----:B------:R-:W2:Y:S05]  /*2af0*/  LDSM.16.M88.4 R4, [R160+0x5c00] ;  /* 0x005c0000a004783b */ /* 0x000eaa0000000200 */
[C---:B------:R-:W-:Y:S06]  /*2b00*/  HMMA.16816.F32 R44, R56.reuse, R40, RZ ;  /* 0x00000028382c723c */ /* 0x040fec00000018ff */
[C---:B------:R-:W-:Y:S06]  /*2b10*/  HMMA.16816.F32 R40, R56.reuse, R42, RZ ;  /* 0x0000002a3828723c */ /* 0x040fec00000018ff */
[C---:B---3--:R-:W-:Y:S06]  /*2b20*/  HMMA.16816.F32 R60, R56.reuse, R96, RZ ;  /* 0x00000060383c723c */ /* 0x048fec00000018ff */
        /* <DEDUP_REMOVED lines=12> */
[C---:B------:R-:W-:Y:S01]  /*2bf0*/  HMMA.16816.F32 R40, R104.reuse, R94, R40 ;  /* 0x0000005e6828723c */ /* 0x040fe20000001828 */
[----:B------:R-:W-:Y:S05]  /*2c00*/  LDSM.16.M88.4 R92, [R160+0x6000] ;  /* 0x00600000a05c783b */ /* 0x000fea0000000200 */
[C---:B------:R-:W-:Y:S06]  /*2c10*/  HMMA.16816.F32 R60, R104.reuse, R108, R60 ;  /* 0x0000006c683c723c */ /* 0x040fec000000183c */
[----:B------:R-:W-:Y:S01]  /*2c20*/  HMMA.16816.F32 R56, R104, R110, R56 ;  /* 0x0000006e6838723c */ /* 0x000fe20000001838 */
[----:B------:R-:W-:Y:S04]  /*2c30*/  LDSM.16.M88.4 R104, [R159+0x1000] ;  /* 0x001000009f68783b */ /* 0x000fe80000000200 */
        /* <DEDUP_REMOVED lines=8> */
[C---:B---3--:R-:W-:Y:S06]  /*2cc0*/  HMMA.16816.F32 R36, R48.reuse, R96, R36 ;  /* 0x000000603024723c */ /* 0x048fec0000001824 */
[C---:B------:R-:W-:Y:S01]  /*2cd0*/  HMMA.16816.F32 R32, R48.reuse, R98, R32 ;  /* 0x000000623020723c */ /* 0x040fe20000001820 */
[----:B------:R-:W3:Y:S05]  /*2ce0*/  LDSM.16.M88.4 R96, [R157+0x6400] ;  /* 0x006400009d60783b */ /* 0x000eea0000000200 */
[C---:B------:R-:W-:Y:S01]  /*2cf0*/  HMMA.16816.F32 R40, R48.reuse, R102, R40 ;  /* 0x000000663028723c */ /* 0x040fe20000001828 */
[----:B------:R-:W-:Y:S05]  /*2d00*/  LDSM.16.M88.4 R100, [R157+0x6000] ;  /* 0x006000009d64783b */ /* 0x000fea0000000200 */
[C---:B----4-:R-:W-:Y:S06]  /*2d10*/  HMMA.16816.F32 R76, R48.reuse, R52, R76 ;  /* 0x00000034304c723c */ /* 0x050fec000000184c */
[C---:B------:R-:W-:Y:S01]  /*2d20*/  HMMA.16816.F32 R72, R48.reuse, R54, R72 ;  /* 0x000000363048723c */ /* 0x040fe20000001848 */
[----:B------:R-:W-:Y:S05]  /*2d30*/  LDSM.16.M88.4 R52, [R160+0x7000] ;  /* 0x00700000a034783b */ /* 0x000fea0000000200 */
        /* <DEDUP_REMOVED lines=12> */
[C---:B------:R-:W-:Y:S06]  /*2e00*/  HMMA.16816.F32 R84, R48.reuse, R92, R84 ;  /* 0x0000005c3054723c */ /* 0x040fec0000001854 */
[----:B------:R-:W-:Y:S01]  /*2e10*/  HMMA.16816.F32 R80, R48, R94, R80 ;  /* 0x0000005e3050723c */ /* 0x000fe20000001850 */
[----:B------:R-:W2:Y:S04]  /*2e20*/  LDSM.16.M88.4 R48, [R160+0x7400] ;  /* 0x00740000a030783b */ /* 0x000ea80000000200 */
[----:B------:R-:W-:Y:S01]  /*2e30*/  LDSM.16.M88.4 R92, [R157+0x6800] ;  /* 0x006800009d5c783b */ /* 0x000fe20000000200 */
[C---:B---3--:R-:W-:Y:S06]  /*2e40*/  HMMA.16816.F32 R76, R104.reuse, R96, R76 ;  /* 0x00000060684c723c */ /* 0x048fec000000184c */
[----:B------:R-:W-:Y:S06]  /*2e50*/  HMMA.16816.F32 R72, R104, R98, R72 ;  /* 0x000000626848723c */ /* 0x000fec0000001848 */
[----:B----4-:R-:W-:Y:S01]  /*2e60*/  HMMA.16816.F32 R96, R20, R52, R44 ;  /* 0x000000341460723c */ /* 0x010fe2000000182c */
[----:B------:R-:W3:Y:S05]  /*2e70*/  LDSM.16.M88.4 R44, [R160+0x7800] ;  /* 0x00780000a02c783b */ /* 0x000eea0000000200 */
[----:B------:R-:W-:Y:S06]  /*2e80*/  HMMA.16816.F32 R60, R104, R88, R60 ;  /* 0x00000058683c723c */ /* 0x000fec000000183c */
[----:B------:R-:W-:Y:S01]  /*2e90*/  HMMA.16816.F32 R40, R20, R54, R40 ;  /* 0x000000361428723c */ /* 0x000fe20000001828 */
[----:B------:R-:W-:Y:S01]  /*2ea0*/  LOP3.LUT R88, R127, 0xffffffe0, RZ, 0xc0, !PT ;  /* 0xffffffe07f587812 */ /* 0x000fe200078ec0ff */
[----:B------:R-:W4:Y:S01]  /*2eb0*/  LDSM.16.M88.4 R52, [R157+0x7400] ;  /* 0x007400009d34783b */ /* 0x000f220000000200 */
[----:B------:R-:W-:-:S03]  /*2ec0*/  IMAD R89, R124, 0x20, R119 ;  /* 0x000000207c597824 */ /* 0x000fc600078e0277 */
[C---:B------:R-:W-:Y:S01]  /*2ed0*/  IMAD.IADD R88, R123.reuse, 0x1, -R88 ;  /* 0x000000017b587824 */ /* 0x040fe200078e0a58 */
[----:B------:R-:W-:Y:S01]  /*2ee0*/  HMMA.16816.F32 R24, R104, R112, R24 ;  /* 0x000000706818723c */ /* 0x000fe20000001818 */
[----:B------:R-:W-:-:S03]  /*2ef0*/  IMAD.SHL.U32 R123, R123, 0x2, RZ ;  /* 0x000000027b7b7824 */ /* 0x000fc600078e00ff */
[----:B------:R-:W-:Y:S02]  /*2f00*/  SHF.R.S32.HI R175, RZ, 0x1f, R88 ;  /* 0x0000001fffaf7819 */ /* 0x000fe40000011458 */
[----:B-1----:R-:W-:Y:S01]  /*2f10*/  HMMA.16816.F32 R96, R4, R28, R96 ;  /* 0x0000001c0460723c */ /* 0x002fe20000001860 */
[----:B------:R-:W-:Y:S02]  /*2f20*/  LOP3.LUT R123, R123, 0x6, RZ, 0xc0, !PT ;  /* 0x000000067b7b7812 */ /* 0x000fe400078ec0ff */
[----:B------:R-:W-:-:S03]  /*2f30*/  LEA.HI R175, R175, R88, RZ, 0x2 ;  /* 0x00000058afaf7211 */ /* 0x000fc600078f10ff */
[----:B--2---:R-:W-:Y:S01]  /*2f40*/  HMMA.16816.F32 R36, R20, R48, R36 ;  /* 0x000000301424723c */ /* 0x004fe20000001824 */
[----:B------:R-:W-:Y:S01]  /*2f50*/  IMAD R28, R126, 0x10, R125 ;  /* 0x000000107e1c7824 */ /* 0x000fe200078e027d */
[----:B------:R-:W-:Y:S01]  /*2f60*/  SHF.R.S32.HI R175, RZ, 0x2, R175 ;  /* 0x00000002ffaf7819 */ /* 0x000fe200000114af */
[----:B------:R-:W-:-:S03]  /*2f70*/  IMAD.IADD R88, R0, 0x1, R123 ;  /* 0x0000000100587824 */ /* 0x000fc600078e027b */
[----:B------:R-:W-:Y:S01]  /*2f80*/  IADD3 R28, R28, 0x1, R175 ;  /* 0x000000011c1c7810 */ /* 0x000fe20007ffe0af */
[----:B------:R-:W-:Y:S01]  /*2f90*/  HMMA.16816.F32 R16, R104, R114, R16 ;  /* 0x000000726810723c */ /* 0x000fe20000001810 */
[----:B------:R-:W-:-:S04]  /*2fa0*/  SHF.R.S32.HI R49, RZ, 0x1f, R126 ;  /* 0x0000001fff317819 */ /* 0x000fc8000001147e */
[----:B------:R-:W-:Y:S01]  /*2fb0*/  LEA.HI R29, R49, R126, RZ, 0x2 ;  /* 0x0000007e311d7211 */ /* 0x000fe200078f10ff */
[----:B------:R-:W-:Y:S01]  /*2fc0*/  HMMA.16816.F32 R32, R20, R50, R32 ;  /* 0x000000321420723c */ /* 0x000fe20000001820 */
[----:B------:R-:W1:Y:S02]  /*2fd0*/  LDSM.16.M88.4 R48, [R160+0x7c00] ;  /* 0x007c0000a030783b */ /* 0x000e640000000200 */
[----:B------:R-:W-:-:S03]  /*2fe0*/  LOP3.LUT R29, R29, 0xfffffffc, RZ, 0xc0, !PT ;  /* 0xfffffffc1d1d7812 */ /* 0x000fc600078ec0ff */
[----:B------:R-:W-:Y:S02]  /*2ff0*/  HMMA.16816.F32 R40, R4, R30, R40 ;  /* 0x0000001e0428723c */ /* 0x000fe40000001828 */
[----:B------:R-:W-:-:S04]  /*3000*/  IMAD.IADD R174, R126, 0x1, -R29 ;  /* 0x000000017eae7824 */ /* 0x000fc800078e0a1d */
[----:B------:R-:W-:Y:S01]  /*3010*/  HMMA.16816.F32 R12, R104, R108, R12 ;  /* 0x0000006c680c723c */ /* 0x000fe2000000180c */
[----:B------:R-:W-:-:S05]  /*3020*/  IADD3 R31, R117, R28, -R130 ;  /* 0x0000001c751f7210 */ /* 0x000fca0007ffe882 */
[----:B------:R-:W-:Y:S01]  /*3030*/  IMAD.IADD R122, R31, 0x1, R122 ;  /* 0x000000011f7a7824 */ /* 0x000fe200078e027a */
[C---:B---3--:R-:W-:Y:S01]  /*3040*/  HMMA.16816.F32 R24, R20.reuse, R44, R24 ;  /* 0x0000002c1418723c */ /* 0x048fe20000001818 */
[----:B------:R-:W2:Y:S03]  /*3050*/  LDSM.16.M88.4 R28, [R157+0x7800] ;  /* 0x007800009d1c783b */ /* 0x000ea60000000200 */
[----:B------:R-:W-:Y:S02]  /*3060*/  VIMNMX R141, R122, R117, PT ;  /* 0x000000757a8d7248 */ /* 0x000fe40003fe0100 */
[----:B------:R-:W-:Y:S01]  /*3070*/  HMMA.16816.F32 R16, R20, R46, R16 ;  /* 0x0000002e1410723c */ /* 0x000fe20000001810 */
[----:B------:R-:W-:Y:S01]  /*3080*/  VIADD R44, R88, 0x1 ;  /* 0x00000001582c7836 */ /* 0x000fe20000000000 */
[----:B------:R-:W-:Y:S01]  /*3090*/  VIADDMNMX R140, R122, 0x8, R117, PT ;  /* 0x000000087a8c7846 */ /* 0x000fe20003800175 */
[C---:B------:R-:W-:Y:S01]  /*30a0*/  VIADD R45, R88.reuse, 0x8 ;  /* 0x00000008582d7836 */ /* 0x040fe20000000000 */
[----:B------:R-:W-:-:S02]  /*30b0*/  ISETP.GE.AND P2, PT, R88, R141, PT ;  /* 0x0000008d5800720c */ /* 0x000fc40003f46270 */
[CC--:B------:R-:W-:Y:S01]  /*30c0*/  ISETP.GE.AND P3, PT, R44.reuse, R141.reuse, PT ;  /* 0x0000008d2c00720c */ /* 0x0c0fe20003f66270 */
[C---:B----4-:R-:W-:Y:S01]  /*30d0*/  HMMA.16816.F32 R36, R4.reuse, R52, R36 ;  /* 0x000000340424723c */ /* 0x050fe20000001824 */
[-C--:B------:R-:W-:Y:S02]  /*30e0*/  ISETP.GE.AND P0, PT, R44, R140.reuse, PT ;  /* 0x0000008c2c00720c */ /* 0x080fe40003f06270 */
[C---:B------:R-:W-:Y:S02]  /*30f0*/  ISETP.GE.AND P4, PT, R45.reuse, R141, PT ;  /* 0x0000008d2d00720c */ /* 0x040fe40003f86270 */
[-C--:B------:R-:W-:Y:S01]  /*3100*/  ISETP.GE.AND P5, PT, R45, R140.reuse, PT ;  /* 0x0000008c2d00720c */ /* 0x080fe20003fa6270 */
[----:B------:R-:W-:Y:S01]  /*3110*/  HMMA.16816.F32 R32, R4, R54, R32 ;  /* 0x000000360420723c */ /* 0x000fe20000001820 */
[----:B------:R-:W3:Y:S01]  /*3120*/  LDSM.16.M88.4 R44, [R160+0x8000] ;  /* 0x00800000a02c783b */ /* 0x000ee20000000200 */
[----:B------:R-:W-:Y:S01]  /*3130*/  FSEL R97, R97, -INF , !P3 ;  /* 0xff80000061617808 */ /* 0x000fe20005800000 */
[C---:B------:R-:W-:Y:S01]  /*3140*/  VIADD R52, R88.reuse, 0x10 ;  /* 0x0000001058347836 */ /* 0x040fe20000000000 */
[----:B------:R-:W-:-:S02]  /*3150*/  ISETP.GE.AND P3, PT, R88, R140, PT ;  /* 0x0000008c5800720c */ /* 0x000fc40003f66270 */
[C---:B------:R-:W-:Y:S02]  /*3160*/  HMMA.16816.F32 R8, R104.reuse, R110, R8 ;  /* 0x0000006e6808723c */ /* 0x040fe40000001808 */
[----:B------:R-:W-:Y:S02]  /*3170*/  FSEL R98, R98, -INF , !P3 ;  /* 0xff80000062627808 */ /* 0x000fe40005800000 */
[----:B------:R-:W-:Y:S02]  /*3180*/  ISETP.GE.AND P3, PT, R52, R140, PT ;  /* 0x0000008c3400720c */ /* 0x000fe40003f66270 */
[C---:B------:R-:W-:Y:S06]  /*3190*/  HMMA.16816.F32 R56, R104.reuse, R90, R56 ;  /* 0x0000005a6838723c */ /* 0x040fec0000001838 */
[----:B------:R-:W-:Y:S01]  /*31a0*/  HMMA.16816.F32 R68, R104, R92, R68 ;  /* 0x0000005c6844723c */ /* 0x000fe20000001844 */
[----:B------:R-:W-:Y:S01]  /*31b0*/  VIADD R90, R88, 0x9 ;  /* 0x00000009585a7836 */ /* 0x000fe20000000000 */
[----:B------:R-:W-:-:S04]  /*31c0*/  FSEL R91, R96, -INF , !P2 ;  /* 0xff800000605b7808 */ /* 0x000fc80005000000 */
[-C--:B------:R-:W-:Y:S01]  /*31d0*/  ISETP.GE.AND P1, PT, R90, R141.reuse, PT ;  /* 0x0000008d5a00720c */ /* 0x080fe20003f26270 */
[----:B-1----:R-:W-:Y:S01]  /*31e0*/  HMMA.16816.F32 R12, R20, R48, R12 ;  /* 0x00000030140c723c */ /* 0x002fe2000000180c */
[----:B------:R-:W-:Y:S01]  /*31f0*/  FSEL R93, R40, -INF , !P4 ;  /* 0xff800000285d7808 */ /* 0x000fe20006000000 */
[----:B------:R-:W-:Y:S01]  /*3200*/  VIADD R40, R88, 0x11 ;  /* 0x0000001158287836 */ /* 0x000fe20000000000 */
[----:B------:R-:W-:Y:S02]  /*3210*/  ISETP.GE.AND P4, PT, R52, R141, PT ;  /* 0x0000008d3400720c */ /* 0x000fe40003f86270 */
[----:B------:R-:W1:Y:S01]  /*3220*/  LDSM.16.M88.4 R52, [R157+0x7c00] ;  /* 0x007c00009d34783b */ /* 0x000e620000000200 */
[----:B------:R-:W-:Y:S01]  /*3230*/  ISETP.GE.AND P2, PT, R90, R140, PT ;  /* 0x0000008c5a00720c */ /* 0x000fe20003f46270 */
[----:B------:R-:W-:Y:S01]  /*3240*/  HMMA.16816.F32 R84, R104, R100, R84 ;  /* 0x000000646854723c */ /* 0x000fe20000001854 */
[----:B------:R-:W-:Y:S01]  /*3250*/  FSEL R90, R99, -INF , !P0 ;  /* 0xff800000635a7808 */ /* 0x000fe20004000000 */
[----:B------:R-:W-:Y:S01]  /*3260*/  VIADD R48, R88, 0x19 ;  /* 0x0000001958307836 */ /* 0x000fe20000000000 */
[----:B------:R-:W-:-:S02]  /*3270*/  FSEL R49, R41, -INF , !P1 ;  /* 0xff80000029317808 */ /* 0x000fc40004800000 */
[CC--:B------:R-:W-:Y:S01]  /*3280*/  ISETP.GE.AND P1, PT, R40.reuse, R141.reuse, PT ;  /* 0x0000008d2800720c */ /* 0x0c0fe20003f26270 */
[----:B------:R-:W-:Y:S01]  /*3290*/  HMMA.16816.F32 R64, R104, R94, R64 ;  /* 0x0000005e6840723c */ /* 0x000fe20000001840 */
[----:B------:R-:W-:Y:S01]  /*32a0*/  ISETP.GE.AND P0, PT, R40, R140, PT ;  /* 0x0000008c2800720c */ /* 0x000fe20003f06270 */
[----:B------:R-:W-:Y:S01]  /*32b0*/  VIADD R40, R88, 0x18 ;  /* 0x0000001858287836 */ /* 0x000fe20000000000 */
[----:B------:R-:W-:Y:S02]  /*32c0*/  FSEL R92, R43, -INF , !P2 ;  /* 0xff8000002b5c7808 */ /* 0x000fe40005000000 */
[----:B------:R-:W-:Y:S01]  /*32d0*/  FSEL R100, R38, -INF , !P3 ;  /* 0xff80000026647808 */ /* 0x000fe20005800000 */
[----:B--2---:R-:W-:Y:S01]  /*32e0*/  HMMA.16816.F32 R24, R4, R28, R24 ;  /* 0x0000001c0418723c */ /* 0x004fe20000001818 */
[----:B------:R-:W-:Y:S02]  /*32f0*/  FSEL R94, R42, -INF , !P5 ;  /* 0xff8000002a5e7808 */ /* 0x000fe40006800000 */
[----:B------:R-:W-:-:S02]  /*3300*/  ISETP.GE.AND P2, PT, R40, R141, PT ;  /* 0x0000008d2800720c */ /* 0x000fc40003f46270 */
[-C--:B------:R-:W-:Y:S01]  /*3310*/  ISETP.GE.AND P5, PT, R40, R140.reuse, PT ;  /* 0x0000008c2800720c */ /* 0x080fe20003fa6270 */
[----:B------:R-:W-:Y:S01]  /*3320*/  HMMA.16816.F32 R16, R4, R30, R16 ;  /* 0x0000001e0410723c */ /* 0x000fe20000001810 */
[----:B------:R-:W-:Y:S01]  /*3330*/  VIADD R28, R88, 0x20 ;  /* 0x00000020581c7836 */ /* 0x000fe20000000000 */
[----:B------:R-:W2:Y:S01]  /*3340*/  LDSM.16.M88.4 R40, [R160+0x8400] ;  /* 0x00840000a028783b */ /* 0x000ea20000000200 */
[----:B------:R-:W-:Y:S01]  /*3350*/  FSEL R101, R32, -INF , !P2 ;  /* 0xff80000020657808 */ /* 0x000fe20005000000 */
[----:B------:R-:W-:Y:S01]  /*3360*/  VIADD R32, R88, 0x21 ;  /* 0x0000002158207836 */ /* 0x000fe20000000000 */
[----:B------:R-:W-:Y:S01]  /*3370*/  FSEL R99, R36, -INF , !P4 ;  /* 0xff80000024637808 */ /* 0x000fe20006000000 */
[----:B------:R-:W-:Y:S01]  /*3380*/  HMMA.16816.F32 R8, R20, R50, R8 ;  /* 0x000000321408723c */ /* 0x000fe20000001808 */
[----:B------:R-:W-:Y:S01]  /*3390*/  ISETP.GE.AND P2, PT, R28, R141, PT ;  /* 0x0000008d1c00720c */ /* 0x000fe20003f46270 */
[----:B------:R-:W-:Y:S01]  /*33a0*/  VIADD R36, R88, 0x30 ;  /* 0x0000003058247836 */ /* 0x000fe20000000000 */
[----:B------:R-:W-:-:S02]  /*33b0*/  ISETP.GE.AND P3, PT, R28, R140, PT ;  /* 0x0000008c1c00720c */ /* 0x000fc40003f66270 */
[----:B------:R-:W4:Y:S01]  /*33c0*/  LDSM.16.M88.4 R28, [R157+0x8000] ;  /* 0x008000009d1c783b */ /* 0x000f220000000200 */
[----:B------:R-:W-:Y:S01]  /*33d0*/  HMMA.16816.F32 R80, R104, R102, R80 ;  /* 0x000000666850723c */ /* 0x000fe20000001850 */
[----:B------:R-:W-:Y:S02]  /*33e0*/  ISETP.GE.AND P4, PT, R48, R141, PT ;  /* 0x0000008d3000720c */ /* 0x000fe40003f86270 */
[----:B------:R-:W-:Y:S01]  /*33f0*/  FSEL R95, R37, -INF , !P1 ;  /* 0xff800000255f7808 */ /* 0x000fe20004800000 */
[----:B------:R-:W-:Y:S01]  /*3400*/  VIADD R37, R88, 0x29 ;  /* 0x0000002958257836 */ /* 0x000fe20000000000 */
[----:B------:R-:W-:Y:S01]  /*3410*/  ISETP.GE.AND P1, PT, R48, R140, PT ;  /* 0x0000008c3000720c */ /* 0x000fe20003f26270 */
[----:B---3--:R-:W-:Y:S01]  /*3420*/  HMMA.16816.F32 R84, R20, R44, R84 ;  /* 0x0000002c1454723c */ /* 0x008fe20000001854 */
[----:B------:R-:W-:Y:S02]  /*3430*/  FSEL R102, R39, -INF , !P0 ;  /* 0xff80000027667808 */ /* 0x000fe40004000000 */
[----:B------:R-:W-:-:S02]  /*3440*/  FSEL R103, R33, -INF , !P4 ;  /* 0xff80000021677808 */ /* 0x000fc40006000000 */
[CC--:B------:R-:W-:Y:S01]  /*3450*/  ISETP.GE.AND P4, PT, R32.reuse, R141.reuse, PT ;  /* 0x0000008d2000720c */ /* 0x0c0fe20003f86270 */
[C---:B-1----:R-:W-:Y:S01]  /*3460*/  HMMA.16816.F32 R12, R4.reuse, R52, R12 ;  /* 0x00000034040c723c */ /* 0x042fe2000000180c */
[-C--:B------:R-:W-:Y:S01]  /*3470*/  ISETP.GE.AND P0, PT, R32, R140.reuse, PT ;  /* 0x0000008c2000720c */ /* 0x080fe20003f06270 */
[----:B------:R-:W-:Y:S01]  /*3480*/  VIADD R32, R88, 0x28 ;  /* 0x0000002858207836 */ /* 0x000fe20000000000 */
[----:B------:R-:W-:Y:S02]  /*3490*/  FSEL R104, R34, -INF , !P5 ;  /* 0xff80000022687808 */ /* 0x000fe40006800000 */
[----:B------:R-:W-:Y:S01]  /*34a0*/  FSEL R96, R35, -INF , !P1 ;  /* 0xff80000023607808 */ /* 0x000fe20004800000 */
[----:B------:R-:W-:Y:S01]  /*34b0*/  HMMA.16816.F32 R8, R4, R54, R8 ;  /* 0x000000360408723c */ /* 0x000fe20000001808 */
[C---:B------:R-:W-:Y:S02]  /*34c0*/  ISETP.GE.AND P1, PT, R32.reuse, R141, PT ;  /* 0x0000008d2000720c */ /* 0x040fe40003f26270 */
[----:B------:R-:W-:-:S02]  /*34d0*/  ISETP.GE.AND P5, PT, R32, R140, PT ;  /* 0x0000008c2000720c */ /* 0x000fc40003fa6270 */
[----:B------:R-:W1:Y:S01]  /*34e0*/  LDSM.16.M88.4 R32, [R160+0x8800] ;  /* 0x00880000a020783b */ /* 0x000e620000000200 */
[----:B------:R-:W-:Y:S01]  /*34f0*/  FSEL R149, R24, -INF , !P2 ;  /* 0xff80000018957808 */ /* 0x000fe20005000000 */
[C---:B------:R-:W-:Y:S01]  /*3500*/  HMMA.16816.F32 R80, R20.reuse, R46, R80 ;  /* 0x0000002e1450723c */ /* 0x040fe20000001850 */
[----:B------:R-:W-:Y:S02]  /*3510*/  FSEL R147, R25, -INF , !P4 ;  /* 0xff80000019937808 */ /* 0x000fe40006000000 */
[----:B------:R-:W-:Y:S01]  /*3520*/  FSEL R151, R16, -INF , !P1 ;  /* 0xff80000010977808 */ /* 0x000fe20004800000 */
[----:B------:R-:W-:Y:S01]  /*3530*/  VIADD R16, R88, 0x31 ;  /* 0x0000003158107836 */ /* 0x000fe20000000000 */
[----:B------:R-:W-:Y:S01]  /*3540*/  FSEL R124, R26, -INF , !P3 ;  /* 0xff8000001a7c7808 */ /* 0x000fe20005800000 */
[----:B--2---:R-:W-:Y:S01]  /*3550*/  HMMA.16816.F32 R76, R20, R40, R76 ;  /* 0x00000028144c723c */ /* 0x004fe2000000184c */
[C---:B------:R-:W-:Y:S02]  /*3560*/  ISETP.GE.AND P2, PT, R37.reuse, R141, PT ;  /* 0x0000008d2500720c */ /* 0x040fe40003f46270 */
[----:B------:R-:W-:-:S02]  /*3570*/  ISETP.GE.AND P4, PT, R37, R140, PT ;  /* 0x0000008c2500720c */ /* 0x000fc40003f86270 */
[CC--:B------:R-:W-:Y:S01]  /*3580*/  ISETP.GE.AND P1, PT, R36.reuse, R141.reuse, PT ;  /* 0x0000008d2400720c */ /* 0x0c0fe20003f26270 */
[----:B------:R-:W-:Y:S01]  /*3590*/  HMMA.16816.F32 R72, R20, R42, R72 ;  /* 0x0000002a1448723c */ /* 0x000fe20000001848 */
[-C--:B------:R-:W-:Y:S01]  /*35a0*/  ISETP.GE.AND P3, PT, R36, R140.reuse, PT ;  /* 0x0000008c2400720c */ /* 0x080fe20003f66270 */
[----:B------:R-:W-:Y:S01]  /*35b0*/  VIADD R40, R88, 0x39 ;  /* 0x0000003958287836 */ /* 0x000fe20000000000 */
[----:B------:R-:W2:Y:S01]  /*35c0*/  LDSM.16.M88.4 R36, [R157+0x8400] ;  /* 0x008400009d24783b */ /* 0x000ea20000000200 */
[----:B------:R-:W-:Y:S02]  /*35d0*/  FSEL R154, R27, -INF , !P0 ;  /* 0xff8000001b9a7808 */ /* 0x000fe40004000000 */
[----:B------:R-:W-:Y:S01]  /*35e0*/  FSEL R153, R17, -INF , !P2 ;  /* 0xff80000011997808 */ /* 0x000fe20005000000 */
[----:B------:R-:W-:Y:S01]  /*35f0*/  LDSM.16.M88.4 R24, [R160+0x8c00] ;  /* 0x008c0000a018783b */ /* 0x000fe20000000200 */
[C---:B------:R-:W-:Y:S01]  /*3600*/  ISETP.GE.AND P2, PT, R16.reuse, R141, PT ;  /* 0x0000008d1000720c */ /* 0x040fe20003f46270 */
[----:B----4-:R-:W-:Y:S01]  /*3610*/  HMMA.16816.F32 R84, R4, R28, R84 ;  /* 0x0000001c0454723c */ /* 0x010fe20000001854 */
[----:B------:R-:W-:Y:S01]  /*3620*/  ISETP.GE.AND P0, PT, R16, R140, PT ;  /* 0x0000008c1000720c */ /* 0x000fe20003f06270 */
[----:B------:R-:W-:Y:S01]  /*3630*/  VIADD R16, R88, 0x38 ;  /* 0x0000003858107836 */ /* 0x000fe20000000000 */
[----:B------:R-:W-:-:S02]  /*3640*/  FSEL R180, R18, -INF , !P5 ;  /* 0xff80000012b47808 */ /* 0x000fc40006800000 */
[----:B------:R-:W-:Y:S01]  /*3650*/  FSEL R176, R19, -INF , !P4 ;  /* 0xff80000013b07808 */ /* 0x000fe20006000000 */
[----:B------:R-:W-:Y:S01]  /*3660*/  HMMA.16816.F32 R80, R4, R30, R80 ;  /* 0x0000001e0450723c */ /* 0x000fe20000001850 */
[-C--:B------:R-:W-:Y:S01]  /*3670*/  ISETP.GE.AND P4, PT, R16, R141.reuse, PT ;  /* 0x0000008d1000720c */ /* 0x080fe20003f86270 */
[----:B------:R-:W-:Y:S01]  /*3680*/  VIADD R28, R88, 0x40 ;  /* 0x00000040581c7836 */ /* 0x000fe20000000000 */
[----:B------:R-:W-:Y:S02]  /*3690*/  ISETP.GE.AND P5, PT, R16, R140, PT ;  /* 0x0000008c1000720c */ /* 0x000fe40003fa6270 */
[----:B------:R-:W3:Y:S01]  /*36a0*/  LDSM.16.M88.4 R16, [R157+0x8800] ;  /* 0x008800009d10783b */ /* 0x000ee20000000200 */
[----:B------:R-:W-:Y:S01]  /*36b0*/  FSEL R139, R12, -INF , !P1 ;  /* 0xff8000000c8b7808 */ /* 0x000fe20004800000 */
[----:B------:R-:W-:Y:S01]  /*36c0*/  VIADD R12, R88, 0x50 ;  /* 0x00000050580c7836 */ /* 0x000fe20000000000 */
[----:B------:R-:W-:Y:S01]  /*36d0*/  FSEL R143, R8, -INF , !P4 ;  /* 0xff800000088f7808 */ /* 0x000fe20006000000 */
[----:B------:R-:W-:Y:S01]  /*36e0*/  VIADD R8, R88, 0x41 ;  /* 0x0000004158087836 */ /* 0x000fe20000000000 */
[----:B------:R-:W-:Y:S01]  /*36f0*/  ISETP.GE.AND P1, PT, R40, R141, PT ;  /* 0x0000008d2800720c */ /* 0x000fe20003f26270 */
[----:B-1----:R-:W-:Y:S01]  /*3700*/  HMMA.16816.F32 R68, R20, R32, R68 ;  /* 0x000000201444723c */ /* 0x002fe20000001844 */
[----:B------:R-:W-:-:S02]  /*3710*/  FSEL R136, R15, -INF , !P0 ;  /* 0xff8000000f887808 */ /* 0x000fc40004000000 */
[----:B------:R-:W-:Y:S02]  /*3720*/  FSEL R145, R9, -INF , !P1 ;  /* 0xff80000009917808 */ /* 0x000fe40004800000 */
[----:B------:R-:W-:Y:S01]  /*3730*/  FSEL R123, R13, -INF , !P2 ;  /* 0xff8000000d7b7808 */ /* 0x000fe20005000000 */
[----:B------:R-:W-:Y:S01]  /*3740*/  HMMA.16816.F32 R32, R20, R34, R64 ;  /* 0x000000221420723c */ /* 0x000fe20000001840 */
[C---:B------:R-:W-:Y:S02]  /*3750*/  ISETP.GE.AND P0, PT, R8.reuse, R141, PT ;  /* 0x0000008d0800720c */ /* 0x040fe40003f06270 */
[-C--:B------:R-:W-:Y:S01]  /*3760*/  ISETP.GE.AND P1, PT, R8, R140.reuse, PT ;  /* 0x0000008c0800720c */ /* 0x080fe20003f26270 */
[----:B------:R-:W-:Y:S01]  /*3770*/  VIADD R8, R88, 0x48 ;  /* 0x0000004858087836 */ /* 0x000fe20000000000 */
[----:B------:R-:W-:Y:S02]  /*3780*/  ISETP.GE.AND P2, PT, R40, R140, PT ;  /* 0x0000008c2800720c */ /* 0x000fe40003f46270 */
[----:B------:R-:W-:-:S02]  /*3790*/  FSEL R142, R10, -INF , !P5 ;  /* 0xff8000000a8e7808 */ /* 0x000fc40006800000 */
[----:B------:R-:W-:Y:S02]  /*37a0*/  FSEL R138, R11, -INF , !P2 ;  /* 0xff8000000b8a7808 */ /* 0x000fe40005000000 */
[CC--:B------:R-:W-:Y:S01]  /*37b0*/  ISETP.GE.AND P5, PT, R8.reuse, R141.reuse, PT ;  /* 0x0000008d0800720c */ /* 0x0c0fe20003fa6270 */
[C---:B--2---:R-:W-:Y:S01]  /*37c0*/  HMMA.16816.F32 R76, R4.reuse, R36, R76 ;  /* 0x00000024044c723c */ /* 0x044fe2000000184c */
[----:B------:R-:W-:Y:S01]  /*37d0*/  ISETP.GE.AND P2, PT, R8, R140, PT ;  /* 0x0000008c0800720c */ /* 0x000fe20003f46270 */
[----:B------:R-:W-:Y:S01]  /*37e0*/  VIADD R8, R88, 0x49 ;  /* 0x0000004958087836 */ /* 0x000fe20000000000 */
[----:B------:R-:W-:Y:S02]  /*37f0*/  ISETP.GE.AND P4, PT, R28, R141, PT ;  /* 0x0000008d1c00720c */ /* 0x000fe40003f86270 */
[----:B------:R-:W-:Y:S01]  /*3800*/  FSEL R117, R85, -INF , !P0 ;  /* 0xff80000055757808 */ /* 0x000fe20004000000 */
[----:B------:R-:W-:Y:S01]  /*3810*/  HMMA.16816.F32 R72, R4, R38, R72 ;  /* 0x000000260448723c */ /* 0x000fe20000001848 */
[----:B------:R-:W-:-:S02]  /*3820*/  FSEL R119, R84, -INF , !P4 ;  /* 0xff80000054777808 */ /* 0x000fc40006000000 */
[C---:B------:R-:W-:Y:S02]  /*3830*/  ISETP.GE.AND P4, PT, R8.reuse, R141, PT ;  /* 0x0000008d0800720c */ /* 0x040fe40003f86270 */
[----:B------:R-:W-:Y:S02]  /*3840*/  ISETP.GE.AND P0, PT, R8, R140, PT ;  /* 0x0000008c0800720c */ /* 0x000fe40003f06270 */
[----:B------:R-:W1:Y:S01]  /*3850*/  LDSM.16.M88.4 R8, [R157+0x8c00] ;  /* 0x008c00009d08783b */ /* 0x000e620000000200 */
[----:B------:R-:W-:Y:S01]  /*3860*/  FSEL R122, R14, -INF , !P3 ;  /* 0xff8000000e7a7808 */ /* 0x000fe20005800000 */
[----:B------:R-:W-:-:S04]  /*3870*/  DEPBAR.LE SB0, 0x0 ;  /* 0x000080000000791a */ /* 0x000fc80000000000 */
[-C--:B------:R-:W-:Y:S01]  /*3880*/  ISETP.GE.AND P3, PT, R28, R140.reuse, PT ;  /* 0x0000008c1c00720c */ /* 0x080fe20003f66270 */
[----:B------:R-:W-:Y:S01]  /*3890*/  VIADD R28, R88, 0x51 ;  /* 0x00000051581c7836 */ /* 0x000fe20000000000 */
[----:B------:R-:W-:Y:S01]  /*38a0*/  FSEL R67, R80, -INF , !P5 ;  /* 0xff80000050437808 */ /* 0x000fe20006800000 */
[C---:B---3--:R-:W-:Y:S01]  /*38b0*/  HMMA.16816.F32 R68, R4.reuse, R16, R68 ;  /* 0x000000100444723c */ /* 0x048fe20000001844 */
[----:B------:R-:W-:Y:S02]  /*38c0*/  FSEL R126, R86, -INF , !P3 ;  /* 0xff800000567e7808 */ /* 0x000fe40005800000 */
[CC--:B------:R-:W-:Y:S02]  /*38d0*/  ISETP.GE.AND P5, PT, R12.reuse, R141.reuse, PT ;  /* 0x0000008d0c00720c */ /* 0x0c0fe40003fa6270 */
[----:B------:R-:W-:Y:S01]  /*38e0*/  ISETP.GE.AND P3, PT, R12, R140, PT ;  /* 0x0000008c0c00720c */ /* 0x000fe20003f66270 */
[----:B------:R-:W-:Y:S01]  /*38f0*/  HMMA.16816.F32 R32, R4, R18, R32 ;  /* 0x000000120420723c */ /* 0x000fe20000001820 */
[----:B------:R-:W-:Y:S01]  /*3900*/  FSEL R125, R81, -INF , !P4 ;  /* 0xff800000517d7808 */ /* 0x000fe20006000000 */
[----:B------:R-:W-:Y:S01]  /*3910*/  VIADD R16, R88, 0x59 ;  /* 0x0000005958107836 */ /* 0x000fe20000000000 */
[----:B------:R-:W-:Y:S01]  /*3920*/  BAR.SYNC.DEFER_BLOCKING 0x0 ;  /* 0x0000000000007b1d */ /* 0x000fe20000010000 */
[----:B------:R-:W-:-:S02]  /*3930*/  ISETP.GE.AND P4, PT, R28, R141, PT ;  /* 0x0000008d1c00720c */ /* 0x000fc40003f86270 */
[----:B------:R-:W-:Y:S01]  /*3940*/  HMMA.16816.F32 R12, R20, R24, R60 ;  /* 0x00000018140c723c */ /* 0x000fe2000000183c */
[----:B------:R-:W-:Y:S01]  /*3950*/  FSEL R146, R82, -INF , !P2 ;  /* 0xff80000052927808 */ /* 0x000fe20005000000 */
[----:B------:R-:W-:Y:S01]  /*3960*/  VIADD R18, R88, 0x60 ;  /* 0x0000006058127836 */ /* 0x000fe20000000000 */
[----:B------:R-:W-:Y:S02]  /*3970*/  FSEL R51, R76, -INF , !P5 ;  /* 0xff8000004c337808 */ /* 0x000fe40006800000 */
[----:B------:R-:W-:Y:S02]  /*3980*/  FSEL R19, R77, -INF , !P4 ;  /* 0xff8000004d137808 */ /* 0x000fe40006000000 */
[----:B------:R-:W-:Y:S01]  /*3990*/  VIADD R24, R88, 0x58 ;  /* 0x0000005858187836 */ /* 0x000fe20000000000 */
[C---:B------:R-:W-:Y:S02]  /*39a0*/  ISETP.GE.AND P5, PT, R16.reuse, R141, PT ;  /* 0x0000008d1000720c */ /* 0x040fe40003fa6270 */
[----:B------:R-:W-:-:S02]  /*39b0*/  ISETP.GE.AND P4, PT, R16, R140, PT ;  /* 0x0000008c1000720c */ /* 0x000fc40003f86270 */
[-C--:B------:R-:W-:Y:S02]  /*39c0*/  ISETP.GE.AND P2, PT, R24, R141.reuse, PT ;  /* 0x0000008d1800720c */ /* 0x080fe40003f46270 */
[----:B------:R-:W-:Y:S02]  /*39d0*/  FSEL R148, R87, -INF , !P1 ;  /* 0xff80000057947808 */ /* 0x000fe40004800000 */
[----:B------:R-:W-:Y:S02]  /*39e0*/  FSEL R17, R72, -INF , !P2 ;  /* 0xff80000048117808 */ /* 0x000fe40005000000 */
[----:B------:R-:W-:Y:S02]  /*39f0*/  FSEL R16, R78, -INF , !P3 ;  /* 0xff8000004e107808 */ /* 0x000fe40005800000 */
[-C--:B------:R-:W-:Y:S02]  /*3a00*/  ISETP.GE.AND P1, PT, R28, R140.reuse, PT ;  /* 0x0000008c1c00720c */ /* 0x080fe40003f26270 */
[C---:B------:R-:W-:Y:S01]  /*3a10*/  ISETP.GE.AND P2, PT, R18.reuse, R141, PT ;  /* 0x0000008d1200720c */ /* 0x040fe20003f46270 */
[----:B------:R-:W-:Y:S01]  /*3a20*/  HMMA.16816.F32 R28, R20, R26, R56 ;  /* 0x0000001a141c723c */ /* 0x000fe20000001838 */
[----:B------:R-:W-:Y:S01]  /*3a30*/  ISETP.GE.AND P3, PT, R18, R140, PT ;  /* 0x0000008c1200720c */ /* 0x000fe20003f66270 */
[----:B------:R-:W-:Y:S01]  /*3a40*/  VIADD R18, R88, 0x61 ;  /* 0x0000006158127836 */ /* 0x000fe20000000000 */
[----:B------:R-:W-:-:S02]  /*3a50*/  FSEL R144, R83, -INF , !P0 ;  /* 0xff80000053907808 */ /* 0x000fc40004000000 */
[-C--:B------:R-:W-:Y:S01]  /*3a60*/  ISETP.GE.AND P0, PT, R24, R140.reuse, PT ;  /* 0x0000008c1800720c */ /* 0x080fe20003f06270 */
[----:B-1----:R-:W-:Y:S01]  /*3a70*/  HMMA.16816.F32 R12, R4, R8, R12 ;  /* 0x00000008040c723c */ /* 0x002fe2000000180c */
[----:B------:R-:W-:Y:S01]  /*3a80*/  FSEL R62, R79, -INF , !P1 ;  /* 0xff8000004f3e7808 */ /* 0x000fe20004800000 */
[C---:B------:R-:W-:Y:S01]  /*3a90*/  VIADD R21, R88.reuse, 0x68 ;  /* 0x0000006858157836 */ /* 0x040fe20000000000 */
[----:B------:R-:W-:Y:S01]  /*3aa0*/  FSEL R57, R73, -INF , !P5 ;  /* 0xff80000049397808 */ /* 0x000fe20006800000 */
[----:B------:R-:W-:Y:S01]  /*3ab0*/  VIADD R20, R88, 0x69 ;  /* 0x0000006958147836 */ /* 0x000fe20000000000 */
[C---:B------:R-:W-:Y:S02]  /*3ac0*/  ISETP.GE.AND P1, PT, R18.reuse, R141, PT ;  /* 0x0000008d1200720c */ /* 0x040fe40003f26270 */
[----:B------:R-:W-:Y:S01]  /*3ad0*/  ISETP.GE.AND P5, PT, R18, R140, PT ;  /* 0x0000008c1200720c */ /* 0x000fe20003fa6270 */
[----:B------:R-:W-:Y:S01]  /*3ae0*/  VIADD R9, R88, 0x70 ;  /* 0x0000007058097836 */ /* 0x000fe20000000000 */
[----:B------:R-:W-:Y:S01]  /*3af0*/  FSEL R18, R74, -INF , !P0 ;  /* 0xff8000004a127808 */ /* 0x000fe20004000000 */
[----:B------:R-:W-:Y:S01]  /*3b00*/  VIADD R8, R88, 0x71 ;  /* 0x0000007158087836 */ /* 0x000fe20000000000 */
[----:B------:R-:W-:-:S02]  /*3b10*/  ISETP.GT.AND P0, PT, R166, R163, PT ;  /* 0x000000a3a600720c */ /* 0x000fc40003f04270 */
[----:B------:R-:W-:Y:S02]  /*3b20*/  FSEL R56, R75, -INF , !P4 ;  /* 0xff8000004b387808 */ /* 0x000fe40006000000 */
[----:B------:R-:W-:Y:S02]  /*3b30*/  FSEL R40, R68, -INF , !P2 ;  /* 0xff80000044287808 */ /* 0x000fe40005000000 */
[----:B------:R-:W-:Y:S01]  /*3b40*/  FSEL R39, R69, -INF , !P1 ;  /* 0xff80000045277808 */ /* 0x000fe20004800000 */
[----:B------:R-:W-:Y:S01]  /*3b50*/  HMMA.16816.F32 R28, R4, R10, R28 ;  /* 0x0000000a041c723c */ /* 0x000fe2000000181c */
[CC--:B------:R-:W-:Y:S02]  /*3b60*/  ISETP.GE.AND P4, PT, R21.reuse, R141.reuse, PT ;  /* 0x0000008d1500720c */ /* 0x0c0fe40003f86270 */
[----:B------:R-:W-:Y:S02]  /*3b70*/  ISETP.GE.AND P2, PT, R21, R140, PT ;  /* 0x0000008c1500720c */ /* 0x000fe40003f46270 */
[----:B------:R-:W-:Y:S01]  /*3b80*/  ISETP.GE.AND P1, PT, R20, R141, PT ;  /* 0x0000008d1400720c */ /* 0x000fe20003f26270 */
[----:B------:R-:W1:Y:S01]  /*3b90*/  @!P0 LDC.64 R130, c[0x0][0x218] ;  /* 0x00008600ff828b82 */ /* 0x000e620000000a00 */
[----:B------:R-:W-:Y:S01]  /*3ba0*/  FSEL R27, R32, -INF , !P4 ;  /* 0xff800000201b7808 */ /* 0x000fe20006000000 */
[C---:B------:R-:W-:Y:S01]  /*3bb0*/  VIADD R4, R88.reuse, 0x78 ;  /* 0x0000007858047836 */ /* 0x040fe20000000000 */
[----:B------:R-:W-:Y:S01]  /*3bc0*/  FSEL R26, R33, -INF , !P1 ;  /* 0xff800000211a7808 */ /* 0x000fe20004800000 */
[----:B------:R-:W-:Y:S01]  /*3bd0*/  VIADD R88, R88, 0x79 ;  /* 0x0000007958587836 */ /* 0x000fe20000000000 */
[----:B------:R-:W-:-:S02]  /*3be0*/  FSEL R23, R70, -INF , !P3 ;  /* 0xff80000046177808 */ /* 0x000fc40005800000 */
[----:B------:R-:W-:Y:S02]  /*3bf0*/  FSEL R52, R71, -INF , !P5 ;  /* 0xff80000047347808 */ /* 0x000fe40006800000 */
[----:B------:R-:W-:Y:S02]  /*3c00*/  FSEL R50, R34, -INF , !P2 ;  /* 0xff80000022327808 */ /* 0x000fe40005000000 */
[-C--:B------:R-:W-:Y:S02]  /*3c10*/  ISETP.GE.AND P4, PT, R20, R140.reuse, PT ;  /* 0x0000008c1400720c */ /* 0x080fe40003f86270 */
        /* <DEDUP_REMOVED lines=8> */
[----:B------:R-:W-:-:S02]  /*3ca0*/  FSEL R20, R15, -INF , !P2 ;  /* 0xff8000000f147808 */ /* 0x000fc40005000000 */
[CC--:B------:R-:W-:Y:S02]  /*3cb0*/  ISETP.GE.AND P4, PT, R4.reuse, R141.reuse, PT ;  /* 0x0000008d0400720c */ /* 0x0c0fe40003f86270 */
[----:B------:R-:W-:Y:S01]  /*3cc0*/  ISETP.GE.AND P1, PT, R4, R140, PT ;  /* 0x0000008c0400720c */ /* 0x000fe20003f26270 */
[----:B------:R-:W-:Y:S01]  /*3cd0*/  IMAD.IADD R4, R2, 0x1, R89 ;  /* 0x0000000102047824 */ /* 0x000fe200078e0259 */
[C---:B-1----:R-:W-:Y:S02]  /*3ce0*/  @!P0 LEA R178, P2, R135.reuse, R130, 0x1 ;  /* 0x0000008287b28211 */ /* 0x042fe400078408ff */
[C---:B------:R-:W-:Y:S02]  /*3cf0*/  ISETP.GE.AND P5, PT, R88.reuse, R141, PT ;  /* 0x0000008d5800720c */ /* 0x040fe40003fa6270 */
[----:B------:R-:W-:Y:S02]  /*3d00*/  ISETP.GE.AND P3, PT, R88, R140, PT ;  /* 0x0000008c5800720c */ /* 0x000fe40003f66270 */
[----:B------:R-:W-:-:S02]  /*3d10*/  @!P0 LEA.HI.X R179, R135, R131, R134, 0x1, P2 ;  /* 0x0000008387b38211 */ /* 0x000fc400010f0c86 */
        /* <DEDUP_REMOVED lines=16> */
[----:B------:R-:W-:-:S02]  /*3e20*/  ISETP.GE.AND P0, PT, R12, RZ, PT ;  /* 0x000000ff0c00720c */ /* 0x000fc40003f06270 */
[----:B------:R-:W-:Y:S01]  /*3e30*/  LOP3.LUT R0, RZ, R5, RZ, 0x33, !PT ;  /* 0x00000005ff007212 */ /* 0x000fe200078e33ff */
        /* <DEDUP_REMOVED lines=43> */
[----:B------:R-:W-:-:S04]  /*40f0*/  IMAD.WIDE.U32 R6, R6, UR6, R8 ;  /* 0x0000000606067c25 */ /* 0x000fc8000f8e0008 */
[----:B------:R-:W-:Y:S01]  /*4100*/  IMAD.MOV.U32 R0, RZ, RZ, R6 ;  /* 0x000000ffff007224 */ /* 0x000fe200078e0006 */
[----:B------:R-:W-:Y:S01]  /*4110*/  IADD3 R7, R7, R5, RZ ;  /* 0x0000000507077210 */ /* 0x000fe20007ffe0ff */
[----:B------:R-:W-:Y:S06]  /*4120*/  BRA `(.L_x_2611) ;  /* 0x0000000000087947 */ /* 0x000fec0003800000 */
.L_x_2610:
[----:B------:R-:W-:-:S04]  /*4130*/  LEA R0, -R128, RZ, 0x7 ;  /* 0x000000ff80007211 */ /* 0x000fc800078e39ff */
[----:B------:R-:W-:-:S07]  /*4140*/  SHF.R.S32.HI R7, RZ, 0x1f, R0 ;  /* 0x0000001fff077819 */ /* 0x000fce0000011400 */
.L_x_2611:
        /* <DEDUP_REMOVED lines=29> */
.L_x_2609:
        /* <DEDUP_REMOVED lines=64> */
[----:B------:R-:W1:Y:S01]  /*4720*/  SHFL.BFLY PT, R7, R0, 0x2, 0x1f ;  /* 0x0c401f0000077f89 */ /* 0x000e6200000e0000 */
[----:B------:R-:W-:Y:S02]  /*4730*/  ISETP.GT.AND P3, PT, R166, R163, PT ;  /* 0x000000a3a600720c */ /* 0x000fe40003f64270 */
        /* <DEDUP_REMOVED lines=14> */
[----:B-1----:R-:W-:-:S02]  /*4820*/  FMNMX.FTZ R2, R7, R2, !PT ;  /* 0x0000000207027209 */ /* 0x002fc40007810000 */
        /* <DEDUP_REMOVED lines=25> */
[----:B------:R-:W2:Y:S01]  /*49c0*/  LDSM.16.MT88.4 R96, [R158+0xd000] ;  /* 0x00d000009e60783b */ /* 0x000ea20000004200 */
        /* <DEDUP_REMOVED lines=12> */
[----:B------:R-:W-:Y:S01]  /*4a90*/  FFMA.FTZ R51, R57, UR6, -R48 ;  /* 0x0000000639337c23 */ /* 0x000fe20008010830 */
[----:B------:R-:W-:Y:S01]  /*4aa0*/  FFMA.FTZ R57, R62, UR6, -R45 ;  /* 0x000000063e397c23 */ /* 0x000fe2000801082d */
[----:B------:R-:W3:Y:S01]  /*4ab0*/  MUFU.EX2 R59, R59 ;  /* 0x0000003b003b7308 */ /* 0x000ee20000000800 */
[----:B-1----:R-:W-:Y:S01]  /*4ac0*/  F2FP.F16.F32.PACK_AB R100, R127, R150 ;  /* 0x000000967f64723e */ /* 0x002fe200000000ff */
[----:B------:R-:W-:Y:S01]  /*4ad0*/  FADD.FTZ R127, R150, R127 ;  /* 0x0000007f967f7221 */ /* 0x000fe20000010000 */
[--C-:B------:R-:W-:Y:S01]  /*4ae0*/  FFMA.FTZ R56, R56, UR6, -R45.reuse ;  /* 0x0000000638387c23 */ /* 0x100fe2000801082d */
[--C-:B------:R-:W-:Y:S01]  /*4af0*/  FFMA.FTZ R52, R52, UR6, -R45.reuse ;  /* 0x0000000634347c23 */ /* 0x100fe2000801082d */
[--C-:B------:R-:W-:Y:S01]  /*4b00*/  FFMA.FTZ R50, R50, UR6, -R45.reuse ;  /* 0x0000000632327c23 */ /* 0x100fe2000801082d */
[----:B------:R-:W-:-:S02]  /*4b10*/  FFMA.FTZ R42, R42, UR6, -R45 ;  /* 0x000000062a2a7c23 */ /* 0x000fc4000801082d */
[----:B------:R-:W-:Y:S08]  /*4b20*/  MUFU.EX2 R137, R137 ;  /* 0x0000008900897308 */ /* 0x000ff00000000800 */
[----:B------:R-:W1:Y:S01]  /*4b30*/  MUFU.EX2 R152, R152 ;  /* 0x0000009800987308 */ /* 0x000e620000000800 */
[----:B---3--:R-:W-:Y:S01]  /*4b40*/  F2FP.F16.F32.PACK_AB R102, R59, R64 ;  /* 0x000000403b66723e */ /* 0x008fe200000000ff */
[----:B------:R-:W-:-:S06]  /*4b50*/  FADD.FTZ R64, R64, R127 ;  /* 0x0000007f40407221 */ /* 0x000fcc0000010000 */
[----:B------:R-:W-:Y:S08]  /*4b60*/  MUFU.EX2 R66, R66 ;  /* 0x0000004200427308 */ /* 0x000ff00000000800 */
[----:B------:R-:W3:Y:S01]  /*4b70*/  MUFU.EX2 R61, R61 ;  /* 0x0000003d003d7308 */ /* 0x000ee20000000800 */
[----:B-1----:R-:W-:Y:S01]  /*4b80*/  F2FP.F16.F32.PACK_AB R101, R152, R137 ;  /* 0x000000899865723e */ /* 0x002fe200000000ff */
[----:B------:R-:W-:-:S06]  /*4b90*/  FADD.FTZ R137, R137, R152 ;  /* 0x0000009889897221 */ /* 0x000fcc0000010000 */
[----:B------:R-:W-:Y:S08]  /*4ba0*/  MUFU.EX2 R58, R58 ;  /* 0x0000003a003a7308 */ /* 0x000ff00000000800 */
[----:B------:R-:W1:Y:S01]  /*4bb0*/  MUFU.EX2 R53, R53 ;  /* 0x0000003500357308 */ /* 0x000e620000000800 */
[----:B---3--:R-:W-:Y:S01]  /*4bc0*/  F2FP.F16.F32.PACK_AB R103, R61, R66 ;  /* 0x000000423d67723e */ /* 0x008fe200000000ff */
[----:B------:R-:W-:-:S04]  /*4bd0*/  FADD.FTZ R66, R66, R137 ;  /* 0x0000008942427221 */ /* 0x000fc80000010000 */
[----:B------:R-:W-:Y:S02]  /*4be0*/  FADD.FTZ R61, R61, R66 ;  /* 0x000000423d3d7221 */ /* 0x000fe40000010000 */
[C---:B------:R-:W-:Y:S01]  /*4bf0*/  HMMA.16816.F32 R88, R100.reuse, R108, RZ ;  /* 0x0000006c6458723c */ /* 0x040fe200000018ff */
[----:B------:R-:W-:Y:S05]  /*4c00*/  MUFU.EX2 R47, R47 ;  /* 0x0000002f002f7308 */ /* 0x000fea0000000800 */
[----:B------:R-:W-:Y:S03]  /*4c10*/  HMMA.16816.F32 R108, R100, R110, RZ ;  /* 0x0000006e646c723c */ /* 0x000fe600000018ff */
[----:B------:R-:W3:Y:S01]  /*4c20*/  MUFU.EX2 R46, R46 ;  /* 0x0000002e002e7308 */ /* 0x000ee20000000800 */
[----:B-1----:R-:W-:-:S02]  /*4c30*/  F2FP.F16.F32.PACK_AB R4, R53, R58 ;  /* 0x0000003a3504723e */ /* 0x002fc400000000ff */
[C---:B------:R-:W-:Y:S05]  /*4c40*/  HMMA.16816.F32 R112, R100.reuse, R68, RZ ;  /* 0x000000446470723c */ /* 0x040fea00000018ff */
[----:B------:R-:W-:Y:S01]  /*4c50*/  MUFU.EX2 R60, R60 ;  /* 0x0000003c003c7308 */ /* 0x000fe20000000800 */
[C---:B------:R-:W-:Y:S06]  /*4c60*/  HMMA.16816.F32 R72, R100.reuse, R76, RZ ;  /* 0x0000004c6448723c */ /* 0x040fec00000018ff */
[----:B------:R-:W-:Y:S01]  /*4c70*/  HMMA.16816.F32 R80, R100, R84, RZ ;  /* 0x000000546450723c */ /* 0x000fe200000018ff */
[----:B------:R-:W1:Y:S01]  /*4c80*/  MUFU.EX2 R55, R55 ;  /* 0x0000003700377308 */ /* 0x000e620000000800 */
[----:B---3--:R-:W-:-:S04]  /*4c90*/  F2FP.F16.F32.PACK_AB R6, R46, R47 ;  /* 0x0000002f2e06723e */ /* 0x008fc800000000ff */
[C---:B--2---:R-:W-:Y:S03]  /*4ca0*/  HMMA.16816.F32 R92, R100.reuse, R96, RZ ;  /* 0x00000060645c723c */ /* 0x044fe600000018ff */
        /* <DEDUP_REMOVED lines=20> */
[----:B------:R-:W-:Y:S02]  /*4df0*/  MUFU.EX2 R63, R63 ;  /* 0x0000003f003f7308 */ /* 0x000fe40000000800 */
[C---:B------:R-:W-:Y:S01]  /*4e00*/  HMMA.16816.F32 R68, R4.reuse, R34, R68 ;  /* 0x000000220444723c */ /* 0x040fe20000001844 */
[--C-:B------:R-:W-:Y:S01]  /*4e10*/  FFMA.FTZ R33, R176, UR6, -R45.reuse ;  /* 0x00000006b0217c23 */ /* 0x100fe2000801082d */
[--C-:B------:R-:W-:Y:S01]  /*4e20*/  FFMA.FTZ R32, R123, UR6, -R48.reuse ;  /* 0x000000067b207c23 */ /* 0x100fe20008010830 */
[--C-:B------:R-:W-:Y:S01]  /*4e30*/  FFMA.FTZ R123, R117, UR6, -R48.reuse ;  /* 0x00000006757b7c23 */ /* 0x100fe20008010830 */
[--C-:B------:R-:W-:Y:S01]  /*4e40*/  FFMA.FTZ R117, R125, UR6, -R48.reuse ;  /* 0x000000067d757c23 */ /* 0x100fe20008010830 */
[--C-:B------:R-:W-:Y:S01]  /*4e50*/  FFMA.FTZ R125, R19, UR6, -R48.reuse ;  /* 0x00000006137d7c23 */ /* 0x100fe20008010830 */
[C---:B------:R-:W-:Y:S01]  /*4e60*/  HMMA.16816.F32 R72, R4.reuse, R28, R72 ;  /* 0x0000001c0448723c */ /* 0x040fe20000001848 */
[--C-:B------:R-:W-:Y:S01]  /*4e70*/  FFMA.FTZ R35, R151, UR6, -R48.reuse ;  /* 0x0000000697237c23 */ /* 0x100fe20008010830 */
[--C-:B------:R-:W-:Y:S01]  /*4e80*/  FFMA.FTZ R34, R153, UR6, -R48.reuse ;  /* 0x0000000699227c23 */ /* 0x100fe20008010830 */
[----:B------:R-:W-:Y:S03]  /*4e90*/  MUFU.EX2 R33, R33 ;  /* 0x0000002100217308 */ /* 0x000fe60000000800 */
[----:B------:R-:W-:Y:S01]  /*4ea0*/  HMMA.16816.F32 R76, R4, R30, R76 ;  /* 0x0000001e044c723c */ /* 0x000fe2000000184c */
[--C-:B------:R-:W-:Y:S01]  /*4eb0*/  FFMA.FTZ R28, R145, UR6, -R48.reuse ;  /* 0x00000006911c7c23 */ /* 0x100fe20008010830 */
[--C-:B------:R-:W-:Y:S01]  /*4ec0*/  FFMA.FTZ R29, R136, UR6, -R45.reuse ;  /* 0x00000006881d7c23 */ /* 0x100fe2000801082d */
[--C-:B------:R-:W-:Y:S01]  /*4ed0*/  FFMA.FTZ R136, R67, UR6, -R48.reuse ;  /* 0x0000000643887c23 */ /* 0x100fe20008010830 */
[--C-:B------:R-:W-:Y:S01]  /*4ee0*/  FFMA.FTZ R67, R144, UR6, -R45.reuse ;  /* 0x0000000690437c23 */ /* 0x100fe2000801082d */
[----:B------:R-:W-:Y:S01]  /*4ef0*/  MUFU.EX2 R35, R35 ;  /* 0x0000002300237308 */ /* 0x000fe20000000800 */
[C---:B--2---:R-:W-:Y:S01]  /*4f00*/  HMMA.16816.F32 R104, R100.reuse, R8, RZ ;  /* 0x000000086468723c */ /* 0x044fe200000018ff */
[--C-:B------:R-:W-:Y:S01]  /*4f10*/  FFMA.FTZ R31, R143, UR6, -R48.reuse ;  /* 0x000000068f1f7c23 */ /* 0x100fe20008010830 */
[--C-:B------:R-:W-:Y:S01]  /*4f20*/  FFMA.FTZ R30, R142, UR6, -R45.reuse ;  /* 0x000000068e1e7c23 */ /* 0x100fe2000801082d */
[--C-:B------:R-:W-:Y:S01]  /*4f30*/  FFMA.FTZ R142, R119, UR6, -R48.reuse ;  /* 0x00000006778e7c23 */ /* 0x100fe20008010830 */
[--C-:B------:R-:W-:Y:S01]  /*4f40*/  FFMA.FTZ R119, R148, UR6, -R45.reuse ;  /* 0x0000000694777c23 */ /* 0x100fe2000801082d */
[----:B------:R-:W-:Y:S01]  /*4f50*/  FFMA.FTZ R144, R17, UR6, -R48 ;  /* 0x0000000611907c23 */ /* 0x000fe20008010830 */
[----:B------:R-:W-:Y:S01]  /*4f60*/  HMMA.16816.F32 R100, R100, R10, RZ ;  /* 0x0000000a6464723c */ /* 0x000fe200000018ff */
[----:B------:R-:W2:Y:S01]  /*4f70*/  LDSM.16.MT88.4 R8, [R156+0xd400] ;  /* 0x00d400009c08783b */ /* 0x000ea20000004200 */
[----:B------:R-:W5:Y:S01]  /*4f80*/  MUFU.EX2 R34, R34 ;  /* 0x0000002200227308 */ /* 0x000f620000000800 */
[----:B------:R-:W-:-:S03]  /*4f90*/  FFMA.FTZ R148, R16, UR6, -R45 ;  /* 0x0000000610947c23 */ /* 0x000fc6000801082d */
[C---:B----4-:R-:W-:Y:S04]  /*4fa0*/  HMMA.16816.F32 R92, R4.reuse, R12, R92 ;  /* 0x0000000c045c723c */ /* 0x050fe8000000185c */
[----:B------:R-:W4:Y:S02]  /*4fb0*/  MUFU.EX2 R32, R32 ;  /* 0x0000002000207308 */ /* 0x000f240000000800 */
[C---:B------:R-:W-:Y:S01]  /*4fc0*/  HMMA.16816.F32 R96, R4.reuse, R14, R96 ;  /* 0x0000000e0460723c */ /* 0x040fe20000001860 */
[----:B------:R-:W-:Y:S05]  /*4fd0*/  LDSM.16.MT88.4 R12, [R156+0xa400] ;  /* 0x00a400009c0c783b */ /* 0x000fea0000004200 */
[----:B------:R-:W-:Y:S08]  /*4fe0*/  MUFU.EX2 R31, R31 ;  /* 0x0000001f001f7308 */ /* 0x000ff00000000800 */
[----:B------:R-:W-:Y:S08]  /*4ff0*/  MUFU.EX2 R28, R28 ;  /* 0x0000001c001c7308 */ /* 0x000ff00000000800 */
[----:B------:R-:W-:Y:S01]  /*5000*/  MUFU.EX2 R122, R122 ;  /* 0x0000007a007a7308 */ /* 0x000fe20000000800 */
[C---:B--2---:R-:W-:Y:S07]  /*5010*/  HMMA.16816.F32 R104, R4.reuse, R8, R104 ;  /* 0x000000080468723c */ /* 0x044fee0000001868 */
[----:B------:R-:W2:Y:S01]  /*5020*/  MUFU.EX2 R29, R29 ;  /* 0x0000001d001d7308 */ /* 0x000ea20000000800 */
[----:B------:R-:W-:Y:S01]  /*5030*/  HMMA.16816.F32 R100, R4, R10, R100 ;  /* 0x0000000a0464723c */ /* 0x000fe20000001864 */
[----:B------:R-:W4:Y:S06]  /*5040*/  LDSM.16.MT88.4 R8, [R158+0x9800] ;  /* 0x009800009e08783b */ /* 0x000f2c0000004200 */
[----:B------:R-:W-:Y:S01]  /*5050*/  MUFU.EX2 R30, R30 ;  /* 0x0000001e001e7308 */ /* 0x000fe20000000800 */
[----:B-1----:R-:W-:-:S02]  /*5060*/  F2FP.F16.F32.PACK_AB R4, R38, R65 ;  /* 0x000000412604723e */ /* 0x002fc400000000ff */
[----:B---3--:R-:W-:Y:S02]  /*5070*/  F2FP.F16.F32.PACK_AB R5, R37, R124 ;  /* 0x0000007c2505723e */ /* 0x008fe400000000ff */
[----:B-----5:R-:W-:-:S03]  /*5080*/  F2FP.F16.F32.PACK_AB R6, R34, R35 ;  /* 0x000000232206723e */ /* 0x020fc600000000ff */
[----:B------:R-:W1:Y:S01]  /*5090*/  MUFU.EX2 R3, R3 ;  /* 0x0000000300037308 */ /* 0x000e620000000800 */
[----:B------:R-:W-:-:S07]  /*50a0*/  F2FP.F16.F32.PACK_AB R7, R33, R36 ;  /* 0x000000242107723e */ /* 0x000fce00000000ff */
[----:B------:R-:W-:Y:S08]  /*50b0*/  MUFU.EX2 R142, R142 ;  /* 0x0000008e008e7308 */ /* 0x000ff00000000800 */
[----:B------:R-:W3:Y:S08]  /*50c0*/  MUFU.EX2 R123, R123 ;  /* 0x0000007b007b7308 */ /* 0x000ef00000000800 */
[----:B------:R-:W-:Y:S01]  /*50d0*/  MUFU.EX2 R136, R136 ;  /* 0x0000008800887308 */ /* 0x000fe20000000800 */
[C---:B----4-:R-:W-:Y:S07]  /*50e0*/  HMMA.16816.F32 R112, R4.reuse, R8, R112 ;  /* 0x000000080470723c */ /* 0x050fee0000001870 */
        /* <DEDUP_REMOVED lines=11> */
[----:B------:R-:W2:Y:S06]  /*51a0*/  LDSM.16.MT88.4 R8, [R158+0xb800] ;  /* 0x00b800009e08783b */ /* 0x000eac0000004200 */
[----:B------:R-:W-:Y:S08]  /*51b0*/  MUFU.EX2 R144, R144 ;  /* 0x0000009000907308 */ /* 0x000ff00000000800 */
[----:B------:R-:W-:Y:S08]  /*51c0*/  MUFU.EX2 R51, R51 ;  /* 0x0000003300337308 */ /* 0x000ff00000000800 */
        /* <DEDUP_REMOVED lines=8> */
[----:B------:R-:W-:Y:S01]  /*5250*/  MUFU.EX2 R42, R42 ;  /* 0x0000002a002a7308 */ /* 0x000fe20000000800 */
        /* <DEDUP_REMOVED lines=9> */
[----:B------:R-:W-:-:S02]  /*52f0*/  F2FP.F16.F32.PACK_AB R4, R32, R63 ;  /* 0x0000003f2004723e */ /* 0x000fc400000000ff */
[----:B------:R-:W-:Y:S02]  /*5300*/  F2FP.F16.F32.PACK_AB R5, R29, R122 ;  /* 0x0000007a1d05723e */ /* 0x000fe400000000ff */
[----:B------:R-:W-:Y:S02]  /*5310*/  F2FP.F16.F32.PACK_AB R6, R28, R31 ;  /* 0x0000001f1c06723e */ /* 0x000fe400000000ff */
[----:B-1----:R-:W-:-:S07]  /*5320*/  F2FP.F16.F32.PACK_AB R7, R3, R30 ;  /* 0x0000001e0307723e */ /* 0x002fce00000000ff */
        /* <DEDUP_REMOVED lines=42> */
[----:B------:R-:W-:Y:S01]  /*55d0*/  FADD.FTZ R4, R60, R61 ;  /* 0x0000003d3c047221 */ /* 0x000fe20000010000 */
[----:B------:R-:W2:Y:S01]  /*55e0*/  LDSM.16.MT88.4 R16, [R158+0xa400] ;  /* 0x00a400009e10783b */ /* 0x000ea20000004200 */
[----:B------:R3:W5:Y:S01]  /*55f0*/  MUFU.EX2 R59, R6 ;  /* 0x00000006003b7308 */ /* 0x0007620000000800 */
[----:B------:R-:W-:Y:S01]  /*5600*/  FADD.FTZ R58, R58, R5 ;  /* 0x000000053a3a7221 */ /* 0x000fe20000010000 */
[----:B------:R-:W-:Y:S01]  /*5610*/  FADD.FTZ R61, R55, R4 ;  /* 0x00000004373d7221 */ /* 0x000fe20000010000 */
[----:B----4-:R-:W-:Y:S01]  /*5620*/  F2FP.F16.F32.PACK_AB R4, R125, R146 ;  /* 0x000000927d04723e */ /* 0x010fe200000000ff */
[----:B------:R-:W-:Y:S01]  /*5630*/  FFMA.FTZ R55, R23, UR6, -R45 ;  /* 0x0000000617377c23 */ /* 0x000fe2000801082d */
[----:B------:R-:W-:Y:S01]  /*5640*/  F2FP.F16.F32.PACK_AB R5, R57, R148 ;  /* 0x000000943905723e */ /* 0x000fe200000000ff */
[----:B------:R-:W-:Y:S01]  /*5650*/  FADD.FTZ R60, R53, R58 ;  /* 0x0000003a353c7221 */ /* 0x000fe20000010000 */
[--C-:B------:R-:W-:Y:S01]  /*5660*/  FFMA.FTZ R53, R40, UR6, -R48.reuse ;  /* 0x0000000628357c23 */ /* 0x100fe20008010830 */
[--C-:B------:R-:W-:Y:S01]  /*5670*/  FFMA.FTZ R40, R39, UR6, -R48.reuse ;  /* 0x0000000627287c23 */ /* 0x100fe20008010830 */
[--C-:B------:R-:W-:Y:S01]  /*5680*/  FFMA.FTZ R58, R27, UR6, -R48.reuse ;  /* 0x000000061b3a7c23 */ /* 0x100fe20008010830 */
[----:B------:R-:W-:Y:S01]  /*5690*/  FFMA.FTZ R39, R26, UR6, -R48 ;  /* 0x000000061a277c23 */ /* 0x000fe20008010830 */
[----:B------:R-:W-:Y:S01]  /*56a0*/  MUFU.EX2 R55, R55 ;  /* 0x0000003700377308 */ /* 0x000fe20000000800 */
[----:B---3--:R-:W-:-:S02]  /*56b0*/  F2FP.F16.F32.PACK_AB R6, R51, R144 ;  /* 0x000000903306723e */ /* 0x008fc400000000ff */
[----:B-----5:R-:W-:-:S05]  /*56c0*/  F2FP.F16.F32.PACK_AB R7, R56, R59 ;  /* 0x0000003b3807723e */ /* 0x020fca00000000ff */
[----:B------:R-:W-:Y:S02]  /*56d0*/  MUFU.EX2 R53, R53 ;  /* 0x0000003500357308 */ /* 0x000fe40000000800 */
[C---:B------:R-:W-:Y:S06]  /*56e0*/  HMMA.16816.F32 R72, R4.reuse, R12, R72 ;  /* 0x0000000c0448723c */ /* 0x040fec0000001848 */
[----:B------:R-:W3:Y:S01]  /*56f0*/  MUFU.EX2 R40, R40 ;  /* 0x0000002800287308 */ /* 0x000ee20000000800 */
[C---:B-1----:R-:W-:Y:S07]  /*5700*/  HMMA.16816.F32 R80, R4.reuse, R8, R80 ;  /* 0x000000080450723c */ /* 0x042fee0000001850 */
[----:B------:R-:W-:Y:S01]  /*5710*/  MUFU.EX2 R58, R58 ;  /* 0x0000003a003a7308 */ /* 0x000fe20000000800 */
[C---:B------:R-:W-:Y:S01]  /*5720*/  HMMA.16816.F32 R84, R4.reuse, R10, R84 ;  /* 0x0000000a0454723c */ /* 0x040fe20000001854 */
[----:B------:R-:W1:Y:S05]  /*5730*/  LDSM.16.MT88.4 R8, [R158+0xe400] ;  /* 0x00e400009e08783b */ /* 0x000e6a0000004200 */
[C---:B------:R-:W-:Y:S01]  /*5740*/  HMMA.16816.F32 R76, R4.reuse, R14, R76 ;  /* 0x0000000e044c723c */ /* 0x040fe2000000184c */
[----:B------:R-:W4:Y:S01]  /*5750*/  LDSM.16.MT88.4 R12, [R156+0xe400] ;  /* 0x00e400009c0c783b */ /* 0x000f220000004200 */
[----:B------:R-:W5:Y:S04]  /*5760*/  MUFU.EX2 R39, R39 ;  /* 0x0000002700277308 */ /* 0x000f680000000800 */
[C---:B--2---:R-:W-:Y:S06]  /*5770*/  HMMA.16816.F32 R112, R4.reuse, R16, R112 ;  /* 0x000000100470723c */ /* 0x044fec0000001870 */
[C---:B------:R-:W-:Y:S01]  /*5780*/  HMMA.16816.F32 R68, R4.reuse, R18, R68 ;  /* 0x000000120444723c */ /* 0x040fe20000001844 */
[----:B------:R-:W2:Y:S05]  /*5790*/  LDSM.16.MT88.4 R16, [R156+0xc400] ;  /* 0x00c400009c10783b */ /* 0x000eaa0000004200 */
[C---:B-1----:R-:W-:Y:S06]  /*57a0*/  HMMA.16816.F32 R92, R4.reuse, R8, R92 ;  /* 0x00000008045c723c */ /* 0x042fec000000185c */
[C---:B------:R-:W-:Y:S01]  /*57b0*/  HMMA.16816.F32 R96, R4.reuse, R10, R96 ;  /* 0x0000000a0460723c */ /* 0x040fe20000001860 */
[----:B------:R-:W1:Y:S05]  /*57c0*/  LDSM.16.MT88.4 R8, [R158+0xa800] ;  /* 0x00a800009e08783b */ /* 0x000e6a0000004200 */
[C---:B----4-:R-:W-:Y:S06]  /*57d0*/  HMMA.16816.F32 R104, R4.reuse, R12, R104 ;  /* 0x0000000c0468723c */ /* 0x050fec0000001868 */
[C---:B--2---:R-:W-:Y:S01]  /*57e0*/  HMMA.16816.F32 R88, R4.reuse, R16, R88 ;  /* 0x000000100458723c */ /* 0x044fe20000001858 */
[----:B------:R-:W-:Y:S01]  /*57f0*/  FADD.FTZ R13, R47, R60 ;  /* 0x0000003c2f0d7221 */ /* 0x000fe20000010000 */
[----:B------:R-:W-:Y:S01]  /*5800*/  FFMA.FTZ R47, R22, UR6, -R45 ;  /* 0x00000006162f7c23 */ /* 0x000fe2000801082d */
[----:B------:R-:W-:Y:S01]  /*5810*/  FADD.FTZ R12, R54, R61 ;  /* 0x0000003d360c7221 */ /* 0x000fe20000010000 */
[----:B------:R-:W-:Y:S01]  /*5820*/  FFMA.FTZ R61, R25, UR6, -R48 ;  /* 0x00000006193d7c23 */ /* 0x000fe20008010830 */
[----:B------:R-:W-:Y:S01]  /*5830*/  FADD.FTZ R46, R46, R13 ;  /* 0x0000000d2e2e7221 */ /* 0x000fe20000010000 */
[C---:B------:R-:W-:Y:S01]  /*5840*/  HMMA.16816.F32 R108, R4.reuse, R18, R108 ;  /* 0x00000012046c723c */ /* 0x040fe2000000186c */
[----:B------:R-:W-:Y:S01]  /*5850*/  FADD.FTZ R49, R49, R12 ;  /* 0x0000000c31317221 */ /* 0x000fe20000010000 */
[----:B------:R-:W2:Y:S01]  /*5860*/  MUFU.EX2 R47, R47 ;  /* 0x0000002f002f7308 */ /* 0x000ea20000000800 */
[--C-:B------:R-:W-:Y:S01]  /*5870*/  FFMA.FTZ R60, R24, UR6, -R48.reuse ;  /* 0x00000006183c7c23 */ /* 0x100fe20008010830 */
[--C-:B------:R-:W-:Y:S01]  /*5880*/  FFMA.FTZ R54, R44, UR6, -R48.reuse ;  /* 0x000000062c367c23 */ /* 0x100fe20008010830 */
[----:B------:R-:W-:Y:S01]  /*5890*/  FFMA.FTZ R48, R43, UR6, -R48 ;  /* 0x000000062b307c23 */ /* 0x000fe20008010830 */
[----:B------:R-:W-:Y:S01]  /*58a0*/  HMMA.16816.F32 R100, R4, R14, R100 ;  /* 0x0000000e0464723c */ /* 0x000fe20000001864 */
[----:B------:R-:W4:Y:S01]  /*58b0*/  LDSM.16.MT88.4 R12, [R156+0xc800] ;  /* 0x00c800009c0c783b */ /* 0x000f220000004200 */
[--C-:B------:R-:W-:Y:S01]  /*58c0*/  FFMA.FTZ R43, R21, UR6, -R45.reuse ;  /* 0x00000006152b7c23 */ /* 0x100fe2000801082d */
[----:B------:R-:W-:Y:S01]  /*58d0*/  FFMA.FTZ R44, R20, UR6, -R45 ;  /* 0x00000006142c7c23 */ /* 0x000fe2000801082d */
[----:B------:R-:W-:Y:S01]  /*58e0*/  FADD.FTZ R65, R65, R46 ;  /* 0x0000002e41417221 */ /* 0x000fe20000010000 */
[----:B------:R-:W4:Y:S01]  /*58f0*/  LDSM.16.MT88.4 R24, [R156+0xa800] ;  /* 0x00a800009c18783b */ /* 0x000f220000004200 */
[----:B------:R-:W-:Y:S01]  /*5900*/  FADD.FTZ R124, R124, R49 ;  /* 0x000000317c7c7221 */ /* 0x000fe20000010000 */
[----:B---3--:R-:W-:Y:S01]  /*5910*/  F2FP.F16.F32.PACK_AB R4, R40, R53 ;  /* 0x000000352804723e */ /* 0x008fe200000000ff */
[----:B------:R-:W-:Y:S01]  /*5920*/  FADD.FTZ R38, R38, R65 ;  /* 0x0000004126267221 */ /* 0x000fe20000010000 */
[----:B------:R-:W-:Y:S01]  /*5930*/  F2FP.F16.F32.PACK_AB R5, R52, R55 ;  /* 0x000000373405723e */ /* 0x000fe200000000ff */
[----:B------:R-:W3:Y:S01]  /*5940*/  LDSM.16.MT88.4 R20, [R158+0xc800] ;  /* 0x00c800009e14783b */ /* 0x000ee20000004200 */
[----:B-----5:R-:W-:Y:S01]  /*5950*/  F2FP.F16.F32.PACK_AB R6, R39, R58 ;  /* 0x0000003a2706723e */ /* 0x020fe200000000ff */
[----:B------:R-:W-:Y:S01]  /*5960*/  FADD.FTZ R37, R37, R124 ;  /* 0x0000007c25257221 */ /* 0x000fe20000010000 */
[----:B--2---:R-:W-:Y:S01]  /*5970*/  F2FP.F16.F32.PACK_AB R7, R47, R50 ;  /* 0x000000322f07723e */ /* 0x004fe200000000ff */
[----:B------:R-:W-:Y:S01]  /*5980*/  LDSM.16.MT88.4 R16, [R156+0xe800] ;  /* 0x00e800009c10783b */ /* 0x000fe20000004200 */
[----:B------:R-:W-:Y:S01]  /*5990*/  FADD.FTZ R35, R35, R38 ;  /* 0x0000002623237221 */ /* 0x000fe20000010000 */
[----:B------:R-:W-:Y:S01]  /*59a0*/  FADD.FTZ R36, R36, R37 ;  /* 0x0000002524247221 */ /* 0x000fe20000010000 */
[----:B------:R-:W-:Y:S01]  /*59b0*/  FFMA.FTZ R45, R41, UR6, -R45 ;  /* 0x00000006292d7c23 */ /* 0x000fe2000801082d */
[----:B------:R-:W-:Y:S01]  /*59c0*/  MUFU.EX2 R44, R44 ;  /* 0x0000002c002c7308 */ /* 0x000fe20000000800 */
[----:B------:R-:W-:Y:S01]  /*59d0*/  FADD.FTZ R34, R34, R35 ;  /* 0x0000002322227221 */ /* 0x000fe20000010000 */
[----:B-1----:R-:W-:Y:S01]  /*59e0*/  HMMA.16816.F32 R112, R4, R8, R112 ;  /* 0x000000080470723c */ /* 0x002fe20000001870 */
[----:B------:R-:W-:-:S02]  /*59f0*/  FADD.FTZ R33, R33, R36 ;  /* 0x0000002421217221 */ /* 0x000fc40000010000 */
[----:B------:R-:W-:Y:S02]  /*5a00*/  FADD.FTZ R63, R63, R34 ;  /* 0x000000223f3f7221 */ /* 0x000fe40000010000 */
[----:B------:R-:W-:Y:S01]  /*5a10*/  FADD.FTZ R122, R122, R33 ;  /* 0x000000217a7a7221 */ /* 0x000fe20000010000 */
[----:B------:R-:W-:Y:S01]  /*5a20*/  HMMA.16816.F32 R68, R4, R10, R68 ;  /* 0x0000000a0444723c */ /* 0x000fe20000001844 */
[----:B------:R-:W1:Y:S01]  /*5a30*/  LDSM.16.MT88.4 R8, [R158+0xe800] ;  /* 0x00e800009e08783b */ /* 0x000e620000004200 */
[----:B------:R-:W-:Y:S01]  /*5a40*/  FADD.FTZ R32, R32, R63 ;  /* 0x0000003f20207221 */ /* 0x000fe20000010000 */
[----:B------:R-:W-:Y:S01]  /*5a50*/  FADD.FTZ R29, R29, R122 ;  /* 0x0000007a1d1d7221 */ /* 0x000fe20000010000 */
[----:B------:R-:W-:Y:S02]  /*5a60*/  MUFU.EX2 R41, R43 ;  /* 0x0000002b00297308 */ /* 0x000fe40000000800 */
[----:B------:R-:W-:Y:S01]  /*5a70*/  FADD.FTZ R31, R31, R32 ;  /* 0x000000201f1f7221 */ /* 0x000fe20000010000 */
[----:B------:R-:W-:-:S03]  /*5a80*/  FADD.FTZ R30, R30, R29 ;  /* 0x0000001d1e1e7221 */ /* 0x000fc60000010000 */
[----:B------:R-:W-:Y:S01]  /*5a90*/  FADD.FTZ R31, R28, R31 ;  /* 0x0000001f1c1f7221 */ /* 0x000fe20000010000 */
[----:B------:R-:W-:Y:S01]  /*5aa0*/  FADD.FTZ R3, R3, R30 ;  /* 0x0000001e03037221 */ /* 0x000fe20000010000 */
[----:B------:R-:W-:Y:S02]  /*5ab0*/  MUFU.EX2 R45, R45 ;  /* 0x0000002d002d7308 */ /* 0x000fe40000000800 */
        /* <DEDUP_REMOVED lines=16> */
[----:B------:R-:W4:Y:S02]  /*5bc0*/  MUFU.EX2 R27, R60 ;  /* 0x0000003c001b7308 */ /* 0x000f240000000800 */
[----:B------:R-:W-:Y:S01]  /*5bd0*/  FADD.FTZ R125, R125, R146 ;  /* 0x000000927d7d7221 */ /* 0x000fe20000010000 */
[C---:B---3--:R-:W-:Y:S01]  /*5be0*/  HMMA.16816.F32 R80, R4.reuse, R20, R80 ;  /* 0x000000140450723c */ /* 0x048fe20000001850 */
[----:B------:R-:W-:Y:S02]  /*5bf0*/  FADD.FTZ R148, R57, R148 ;  /* 0x0000009439947221 */ /* 0x000fe40000010000 */
[----:B------:R-:W-:Y:S02]  /*5c00*/  FADD.FTZ R144, R144, R125 ;  /* 0x0000007d90907221 */ /* 0x000fe40000010000 */
[----:B------:R-:W-:Y:S01]  /*5c10*/  MUFU.EX2 R25, R54 ;  /* 0x0000003600197308 */ /* 0x000fe20000000800 */
[----:B-1----:R-:W-:Y:S01]  /*5c20*/  HMMA.16816.F32 R92, R4, R8, R92 ;  /* 0x00000008045c723c */ /* 0x002fe2000000185c */
[----:B------:R-:W-:Y:S01]  /*5c30*/  FADD.FTZ R59, R59, R148 ;  /* 0x000000943b3b7221 */ /* 0x000fe20000010000 */
[----:B------:R-:W-:-:S03]  /*5c40*/  FADD.FTZ R144, R51, R144 ;  /* 0x0000009033907221 */ /* 0x000fc60000010000 */
[----:B------:R-:W-:Y:S01]  /*5c50*/  FADD.FTZ R56, R56, R59 ;  /* 0x0000003b38387221 */ /* 0x000fe20000010000 */
[C---:B------:R-:W-:Y:S01]  /*5c60*/  HMMA.16816.F32 R96, R4.reuse, R10, R96 ;  /* 0x0000000a0460723c */ /* 0x040fe20000001860 */
[----:B------:R-:W1:Y:S01]  /*5c70*/  LDSM.16.MT88.4 R8, [R158+0xcc00] ;  /* 0x00cc00009e08783b */ /* 0x000e620000004200 */
[----:B------:R-:W3:Y:S01]  /*5c80*/  MUFU.EX2 R26, R48 ;  /* 0x00000030001a7308 */ /* 0x000ee20000000800 */
[----:B------:R-:W-:Y:S01]  /*5c90*/  FADD.FTZ R53, R53, R144 ;  /* 0x0000009035357221 */ /* 0x000fe20000010000 */
[----:B------:R-:W-:Y:S02]  /*5ca0*/  FADD.FTZ R55, R55, R56 ;  /* 0x0000003837377221 */ /* 0x000fe40000010000 */
        /* <DEDUP_REMOVED lines=9> */
[----:B------:R-:W5:Y:S01]  /*5d40*/  LDSM.16.MT88.4 R16, [R156+0xcc00] ;  /* 0x00cc00009c10783b */ /* 0x000f620000004200 */
[----:B------:R-:W-:-:S05]  /*5d50*/  FADD.FTZ R50, R47, R50 ;  /* 0x000000322f327221 */ /* 0x000fca0000010000 */
[----:B----4-:R-:W-:Y:S01]  /*5d60*/  F2FP.F16.F32.PACK_AB R4, R27, R24 ;  /* 0x000000181b04723e */ /* 0x010fe200000000ff */
[----:B------:R-:W-:Y:S01]  /*5d70*/  FADD.FTZ R24, R24, R39 ;  /* 0x0000002718187221 */ /* 0x000fe20000010000 */
[----:B------:R-:W-:Y:S01]  /*5d80*/  F2FP.F16.F32.PACK_AB R5, R44, R41 ;  /* 0x000000292c05723e */ /* 0x000fe200000000ff */
[----:B------:R-:W-:Y:S01]  /*5d90*/  FADD.FTZ R41, R41, R50 ;  /* 0x0000003229297221 */ /* 0x000fe20000010000 */
[----:B---3--:R-:W-:Y:S01]  /*5da0*/  F2FP.F16.F32.PACK_AB R6, R26, R25 ;  /* 0x000000191a06723e */ /* 0x008fe200000000ff */
[----:B------:R-:W-:Y:S01]  /*5db0*/  FADD.FTZ R24, R27, R24 ;  /* 0x000000181b187221 */ /* 0x000fe20000010000 */
[----:B------:R-:W-:Y:S01]  /*5dc0*/  F2FP.F16.F32.PACK_AB R7, R45, R42 ;  /* 0x0000002a2d07723e */ /* 0x000fe200000000ff */
[----:B------:R-:W-:Y:S02]  /*5dd0*/  FADD.FTZ R41, R44, R41 ;  /* 0x000000292c297221 */ /* 0x000fe40000010000 */
[----:B------:R-:W-:Y:S02]  /*5de0*/  FADD.FTZ R25, R25, R24 ;  /* 0x0000001819197221 */ /* 0x000fe40000010000 */
[----:B------:R-:W-:-:S02]  /*5df0*/  FADD.FTZ R42, R42, R41 ;  /* 0x000000292a2a7221 */ /* 0x000fc40000010000 */
[----:B--2---:R-:W-:Y:S01]  /*5e00*/  HMMA.16816.F32 R112, R4, R12, R112 ;  /* 0x0000000c0470723c */ /* 0x004fe20000001870 */
[----:B------:R-:W-:Y:S01]  /*5e10*/  FADD.FTZ R181, R26, R25 ;  /* 0x000000191ab57221 */ /* 0x000fe20000010000 */
[----:B------:R-:W-:-:S04]  /*5e20*/  FADD.FTZ R180, R45, R42 ;  /* 0x0000002a2db47221 */ /* 0x000fc80000010000 */
[C---:B------:R-:W-:Y:S01]  /*5e30*/  HMMA.16816.F32 R68, R4.reuse, R14, R68 ;  /* 0x0000000e0444723c */ /* 0x040fe20000001844 */
[----:B------:R-:W2:Y:S05]  /*5e40*/  LDSM.16.MT88.4 R12, [R158+0xec00] ;  /* 0x00ec00009e0c783b */ /* 0x000eaa0000004200 */
[C---:B-1----:R-:W-:Y:S06]  /*5e50*/  HMMA.16816.F32 R80, R4.reuse, R8, R80 ;  /* 0x000000080450723c */ /* 0x042fec0000001850 */
[C---:B------:R-:W-:Y:S01]  /*5e60*/  HMMA.16816.F32 R84, R4.reuse, R10, R84 ;  /* 0x0000000a0454723c */ /* 0x040fe20000001854 */
[----:B------:R-:W1:Y:S05]  /*5e70*/  LDSM.16.MT88.4 R8, [R156+0xec00] ;  /* 0x00ec00009c08783b */ /* 0x000e6a0000004200 */
[C---:B-----5:R-:W-:Y:S06]  /*5e80*/  HMMA.16816.F32 R72, R4.reuse, R20, R72 ;  /* 0x000000140448723c */ /* 0x060fec0000001848 */
[C---:B------:R-:W-:Y:S06]  /*5e90*/  HMMA.16816.F32 R76, R4.reuse, R22, R76 ;  /* 0x00000016044c723c */ /* 0x040fec000000184c */
        /* <DEDUP_REMOVED lines=68> */
[----:B------:R-:W-:-:S05]  /*62e0*/  IMAD.WIDE.U32 R6, R6, R4, R8 ;  /* 0x0000000406067225 */ /* 0x000fca00078e0008 */
[----:B------:R-:W-:Y:S01]  /*62f0*/  IADD3 R4, R7, R5, RZ ;  /* 0x0000000507047210 */ /* 0x000fe20007ffe0ff */
[----:B------:R-:W-:Y:S01]  /*6300*/  IMAD.MOV.U32 R5, RZ, RZ, R6 ;  /* 0x000000ffff057224 */ /* 0x000fe200078e0006 */
[----:B------:R-:W-:Y:S06]  /*6310*/  BRA `(.L_x_2614) ;  /* 0x0000000000087947 */ /* 0x000fec0003800000 */
.L_x_2613:
[----:B------:R-:W-:-:S04]  /*6320*/  LEA R5, -R132, RZ, 0x7 ;  /* 0x000000ff84057211 */ /* 0x000fc800078e39ff */
[----:B------:R-:W-:-:S07]  /*6330*/  SHF.R.S32.HI R4, RZ, 0x1f, R5 ;  /* 0x0000001fff047819 */ /* 0x000fce0000011405 */
.L_x_2614:
[-C--:B------:R-:W-:Y:S02]  /*6340*/  IADD3 R3, P0, R5, R120.reuse, RZ ;  /* 0x0000007805037210 */ /* 0x080fe40007f1e0ff */
[----:B------:R-:W-:Y:S02]  /*6350*/  LEA R7, P1, R132, R5, 0x5 ;  /* 0x0000000584077211 */ /* 0x000fe400078228ff */
[----:B------:R-:W-:Y:S01]  /*6360*/  LEA R8, P2, R3, UR8, 0x1 ;  /* 0x0000000803087c11 */ /* 0x000fe2000f8408ff */
[----:B------:R-:W-:Y:S01]  /*6370*/  IMAD.X R6, R4, 0x1, R116, P0 ;  /* 0x0000000104067824 */ /* 0x000fe200000e0674 */
[----:B------:R-:W-:Y:S02]  /*6380*/  IADD3 R120, P0, R7, R120, RZ ;  /* 0x0000007807787210 */ /* 0x000fe40007f1e0ff */
[C---:B------:R-:W-:Y:S02]  /*6390*/  LEA.HI.X R7, R132.reuse, R4, R133, 0x5, P1 ;  /* 0x0000000484077211 */ /* 0x040fe400008f2c85 */
[----:B------:R-:W-:Y:S01]  /*63a0*/  LEA.HI.X R9, R3, UR9, R6, 0x1, P2 ;  /* 0x0000000903097c11 */ /* 0x000fe200090f0c06 */
[----:B------:R-:W-:Y:S01]  /*63b0*/  IMAD.SHL.U32 R3, R132, 0x40, RZ ;  /* 0x0000004084037824 */ /* 0x000fe200078e00ff */
[----:B------:R-:W-:Y:S01]  /*63c0*/  LEA R164, P3, R5, R164, 0x1 ;  /* 0x000000a405a47211 */ /* 0x000fe200078608ff */
[----:B------:R-:W-:Y:S01]  /*63d0*/  IMAD.X R7, R7, 0x1, R116, P0 ;  /* 0x0000000107077824 */ /* 0x000fe200000e0674 */
[----:B------:R-:W-:-:S02]  /*63e0*/  LEA R10, P0, R120, UR8, 0x1 ;  /* 0x00000008780a7c11 */ /* 0x000fc4000f8008ff */
[----:B------:R-:W-:Y:S02]  /*63f0*/  LEA.HI.X R165, R5, R165, R4, 0x1, P3 ;  /* 0x000000a505a57211 */ /* 0x000fe400018f0c04 */
        /* <DEDUP_REMOVED lines=18> */
[----:B------:R1:W-:Y:S04]  /*6520*/  LDGSTS.E.BYPASS.LTC128B.128 [R167+0x9800], desc[UR10][R6.64] ;  /* 0x0980000006a77fae */ /* 0x0003e8000b901d4a */
[----:B------:R-:W-:Y:S04]  /*6530*/  LDGSTS.E.BYPASS.LTC128B.128 [R167+0xb800], desc[UR10][R10.64+0x40] ;  /* 0x0b8000400aa77fae */ /* 0x000fe8000b901d4a */
[----:B------:R2:W-:Y:S04]  /*6540*/  LDGSTS.E.BYPASS.LTC128B.128 [R167+0xd800], desc[UR10][R10.64+0x80] ;  /* 0x0d8000800aa77fae */ /* 0x0005e8000b901d4a */
[----:B------:R3:W-:Y:S04]  /*6550*/  LDGSTS.E.BYPASS.LTC128B.128 [R167+0xa000], desc[UR10][R12.64] ;  /* 0x0a0000000ca77fae */ /* 0x0007e8000b901d4a */
[----:B------:R-:W-:Y:S04]  /*6560*/  LDGSTS.E.BYPASS.LTC128B.128 [R167+0xc000], desc[UR10][R16.64+0x40] ;  /* 0x0c00004010a77fae */ /* 0x000fe8000b901d4a */
[----:B------:R-:W-:Y:S04]  /*6570*/  LDGSTS.E.BYPASS.LTC128B.128 [R167+0xe000], desc[UR10][R16.64+0x80] ;  /* 0x0e00008010a77fae */ /* 0x000fe8000b901d4a */
[----:B------:R-:W-:Y:S04]  /*6580*/  LDGSTS.E.BYPASS.LTC128B.128 [R167+0xa800], desc[UR10][R20.64] ;  /* 0x0a80000014a77fae */ /* 0x000fe8000b901d4a */
[----:B------:R-:W-:Y:S04]  /*6590*/  LDGSTS.E.BYPASS.LTC128B.128 [R167+0xc800], desc[UR10][R22.64+0x40] ;  /* 0x0c80004016a77fae */ /* 0x000fe8000b901d4a */
[----:B------:R4:W-:Y:S04]  /*65a0*/  LDGSTS.E.BYPASS.LTC128B.128 [R167+0xe800], desc[UR10][R22.64+0x80] ;  /* 0x0e80008016a77fae */ /* 0x0009e8000b901d4a */
        /* <DEDUP_REMOVED lines=27> */
[----:B------:R-:W-:Y:S01]  /*6760*/  HMMA.16816.F32 R48, R4, R44, RZ ;  /* 0x0000002c0430723c */ /* 0x000fe200000018ff */
[----:B------:R-:W-:-:S05]  /*6770*/  LOP3.LUT R3, R3, 0x6, RZ, 0xc0, !PT ;  /* 0x0000000603037812 */ /* 0x000fca00078ec0ff */
[----:B------:R-:W-:Y:S01]  /*6780*/  HMMA.16816.F32 R44, R4, R46, RZ ;  /* 0x0000002e042c723c */ /* 0x000fe200000018ff */
[----:B------:R-:W-:-:S05]  /*6790*/  IMAD R3, R166, 0x80, R3 ;  /* 0x00000080a6037824 */ /* 0x000fca00078e0203 */
        /* <DEDUP_REMOVED lines=122> */
[C---:B------:R-:W-:Y:S01]  /*6f40*/  HMMA.16816.F32 R4, R124.reuse, R118, R4 ;  /* 0x000000767c04723c */ /* 0x040fe20000001804 */
[C---:B------:R-:W-:Y:S02]  /*6f50*/  VIADD R117, R3.reuse, 0x1 ;  /* 0x0000000103757836 */ /* 0x040fe40000000000 */
[----:B------:R-:W-:Y:S01]  /*6f60*/  VIADD R116, R3, 0x8 ;  /* 0x0000000803747836 */ /* 0x000fe20000000000 */
[----:B------:R-:W-:Y:S02]  /*6f70*/  BAR.SYNC.DEFER_BLOCKING 0x0 ;  /* 0x0000000000007b1d */ /* 0x000fe40000010000 */
[CC--:B------:R-:W-:Y:S01]  /*6f80*/  ISETP.GE.AND P4, PT, R117.reuse, R141.reuse, PT ;  /* 0x0000008d7500720c */ /* 0x0c0fe20003f86270 */
[----:B--2---:R-:W-:Y:S01]  /*6f90*/  HMMA.16816.F32 R16, R124, R120, R16 ;  /* 0x000000787c10723c */ /* 0x004fe20000001810 */
[----:B------:R-:W-:Y:S01]  /*6fa0*/  ISETP.GE.AND P3, PT, R117, R140, PT ;  /* 0x0000008c7500720c */ /* 0x000fe20003f66270 */
[----:B------:R-:W-:Y:S01]  /*6fb0*/  VIADD R117, R3, 0x9 ;  /* 0x0000000903757836 */ /* 0x000fe20000000000 */
[----:B------:R-:W-:-:S02]  /*6fc0*/  ISETP.GE.AND P0, PT, R116, R141, PT ;  /* 0x0000008d7400720c */ /* 0x000fc40003f06270 */
[-C--:B------:R-:W-:Y:S01]  /*6fd0*/  ISETP.GE.AND P2, PT, R116, R140.reuse, PT ;  /* 0x0000008c7400720c */ /* 0x080fe20003f46270 */
[----:B------:R-:W-:Y:S01]  /*6fe0*/  VIADD R116, R3, 0x10 ;  /* 0x0000001003747836 */ /* 0x000fe20000000000 */
[----:B------:R-:W-:Y:S01]  /*6ff0*/  HMMA.16816.F32 R12, R124, R122, R12 ;  /* 0x0000007a7c0c723c */ /* 0x000fe2000000180c */
[CC--:B------:R-:W-:Y:S02]  /*7000*/  ISETP.GE.AND P5, PT, R117.reuse, R141.reuse, PT ;  /* 0x0000008d7500720c */ /* 0x0c0fe40003fa6270 */
[----:B------:R-:W-:Y:S02]  /*7010*/  ISETP.GE.AND P1, PT, R117, R140, PT ;  /* 0x0000008c7500720c */ /* 0x000fe40003f26270 */
[----:B------:R-:W-:Y:S01]  /*7020*/  FSEL R188, R61, -INF , !P5 ;  /* 0xff8000003dbc7808 */ /* 0x000fe20006800000 */
[----:B------:R-:W-:Y:S01]  /*7030*/  VIADD R61, R3, 0x19 ;  /* 0x00000019033d7836 */ /* 0x000fe20000000000 */
[----:B------:R-:W-:Y:S01]  /*7040*/  FSEL R124, R65, -INF , !P4 ;  /* 0xff800000417c7808 */ /* 0x000fe20006000000 */
[C---:B------:R-:W-:Y:S01]  /*7050*/  VIADD R65, R3.reuse, 0x11 ;  /* 0x0000001103417836 */ /* 0x040fe20000000000 */
[----:B------:R-:W-:Y:S01]  /*7060*/  FSEL R122, R60, -INF , !P0 ;  /* 0xff8000003c7a7808 */ /* 0x000fe20004000000 */
[----:B------:R-:W-:Y:S01]  /*7070*/  VIADD R60, R3, 0x18 ;  /* 0x00000018033c7836 */ /* 0x000fe20000000000 */
[----:B------:R-:W-:-:S02]  /*7080*/  ISETP.GE.AND P4, PT, R116, R141, PT ;  /* 0x0000008d7400720c */ /* 0x000fc40003f86270 */
[----:B------:R-:W-:Y:S02]  /*7090*/  ISETP.GE.AND P0, PT, R116, R140, PT ;  /* 0x0000008c7400720c */ /* 0x000fe40003f06270 */
[----:B------:R-:W-:Y:S02]  /*70a0*/  FSEL R127, R62, -INF , !P2 ;  /* 0xff8000003e7f7808 */ /* 0x000fe40005000000 */
[-C--:B------:R-:W-:Y:S02]  /*70b0*/  ISETP.GE.AND P2, PT, R65, R141.reuse, PT ;  /* 0x0000008d4100720c */ /* 0x080fe40003f46270 */
        /* <DEDUP_REMOVED lines=10> */
[----:B------:R-:W-:-:S02]  /*7160*/  ISETP.GE.AND P2, PT, R61, R140, PT ;  /* 0x0000008c3d00720c */ /* 0x000fc40003f46270 */
[----:B------:R-:W-:Y:S02]  /*7170*/  FSEL R61, R59, -INF , !P5 ;  /* 0xff8000003b3d7808 */ /* 0x000fe40006800000 */
[----:B------:R-:W-:Y:S01]  /*7180*/  FSEL R120, R52, -INF , !P1 ;  /* 0xff80000034787808 */ /* 0x000fe20004800000 */
[C---:B------:R-:W-:Y:S01]  /*7190*/  VIADD R52, R3.reuse, 0x29 ;  /* 0x0000002903347836 */ /* 0x040fe20000000000 */
[----:B------:R-:W-:Y:S01]  /*71a0*/  FSEL R63, R54, -INF , !P4 ;  /* 0xff800000363f7808 */ /* 0x000fe20006000000 */
[----:B------:R-:W-:Y:S01]  /*71b0*/  VIADD R54, R3, 0x28 ;  /* 0x0000002803367836 */ /* 0x000fe20000000000 */
[C---:B------:R-:W-:Y:S02]  /*71c0*/  ISETP.GE.AND P5, PT, R60.reuse, R141, PT ;  /* 0x0000008d3c00720c */ /* 0x040fe40003fa6270 */
[----:B------:R-:W-:Y:S02]  /*71d0*/  ISETP.GE.AND P1, PT, R60, R140, PT ;  /* 0x0000008c3c00720c */ /* 0x000fe40003f26270 */
[----:B------:R-:W-:-:S02]  /*71e0*/  FSEL R60, R53, -INF , !P0 ;  /* 0xff800000353c7808 */ /* 0x000fc40004000000 */
[----:B------:R-:W-:Y:S02]  /*71f0*/  FSEL R207, R55, -INF , !P2 ;  /* 0xff80000037cf7808 */ /* 0x000fe40005000000 */
[----:B------:R-:W-:Y:S01]  /*7200*/  FSEL R126, R48, -INF , !P5 ;  /* 0xff800000307e7808 */ /* 0x000fe20006800000 */
[C---:B------:R-:W-:Y:S01]  /*7210*/  VIADD R48, R3.reuse, 0x31 ;  /* 0x0000003103307836 */ /* 0x040fe20000000000 */
[----:B------:R-:W-:Y:S01]  /*7220*/  FSEL R205, R50, -INF , !P1 ;  /* 0xff80000032cd7808 */ /* 0x000fe20004800000 */
[----:B------:R-:W-:Y:S01]  /*7230*/  VIADD R50, R3, 0x30 ;  /* 0x0000003003327836 */ /* 0x000fe20000000000 */
[CC--:B------:R-:W-:Y:S02]  /*7240*/  ISETP.GE.AND P4, PT, R56.reuse, R141.reuse, PT ;  /* 0x0000008d3800720c */ /* 0x0c0fe40003f86270 */
[----:B------:R-:W-:Y:S02]  /*7250*/  ISETP.GE.AND P0, PT, R56, R140, PT ;  /* 0x0000008c3800720c */ /* 0x000fe40003f06270 */
[----:B------:R-:W-:-:S02]  /*7260*/  ISETP.GE.AND P2, PT, R54, R141, PT ;  /* 0x0000008d3600720c */ /* 0x000fc40003f46270 */
[-C--:B------:R-:W-:Y:S02]  /*7270*/  ISETP.GE.AND P5, PT, R54, R140.reuse, PT ;  /* 0x0000008c3600720c */ /* 0x080fe40003fa6270 */
[----:B------:R-:W-:Y:S02]  /*7280*/  FSEL R200, R49, -INF , !P4 ;  /* 0xff80000031c87808 */ /* 0x000fe40006000000 */
[----:B------:R-:W-:Y:S02]  /*7290*/  FSEL R137, R51, -INF , !P0 ;  /* 0xff80000033897808 */ /* 0x000fe40004000000 */
[----:B------:R-:W-:Y:S01]  /*72a0*/  FSEL R202, R44, -INF , !P2 ;  /* 0xff8000002cca7808 */ /* 0x000fe20005000000 */
[C---:B------:R-:W-:Y:S01]  /*72b0*/  VIADD R44, R3.reuse, 0x39 ;  /* 0x00000039032c7836 */ /* 0x040fe20000000000 */
[----:B------:R-:W-:Y:S01]  /*72c0*/  FSEL R191, R46, -INF , !P5 ;  /* 0xff8000002ebf7808 */ /* 0x000fe20006800000 */
[----:B------:R-:W-:Y:S01]  /*72d0*/  VIADD R46, R3, 0x38 ;  /* 0x00000038032e7836 */ /* 0x000fe20000000000 */
[----:B------:R-:W-:-:S02]  /*72e0*/  ISETP.GE.AND P4, PT, R52, R140, PT ;  /* 0x0000008c3400720c */ /* 0x000fc40003f86270 */
[CC--:B------:R-:W-:Y:S02]  /*72f0*/  ISETP.GE.AND P0, PT, R50.reuse, R141.reuse, PT ;  /* 0x0000008d3200720c */ /* 0x0c0fe40003f06270 */
[----:B------:R-:W-:Y:S02]  /*7300*/  ISETP.GE.AND P2, PT, R50, R140, PT ;  /* 0x0000008c3200720c */ /* 0x000fe40003f46270 */
[----:B------:R-:W-:Y:S02]  /*7310*/  FSEL R195, R47, -INF , !P4 ;  /* 0xff8000002fc37808 */ /* 0x000fe40006000000 */
[----:B------:R-:W-:Y:S01]  /*7320*/  FSEL R192, R40, -INF , !P0 ;  /* 0xff80000028c07808 */ /* 0x000fe20004000000 */
[C---:B------:R-:W-:Y:S01]  /*7330*/  VIADD R40, R3.reuse, 0x41 ;  /* 0x0000004103287836 */ /* 0x040fe20000000000 */
[----:B------:R-:W-:Y:S01]  /*7340*/  FSEL R199, R42, -INF , !P2 ;  /* 0xff8000002ac77808 */ /* 0x000fe20005000000 */
[----:B------:R-:W-:Y:S01]  /*7350*/  VIADD R42, R3, 0x40 ;  /* 0x00000040032a7836 */ /* 0x000fe20000000000 */
[----:B------:R-:W-:-:S02]  /*7360*/  ISETP.GE.AND P1, PT, R52, R141, PT ;  /* 0x0000008d3400720c */ /* 0x000fc40003f26270 */
[-C--:B------:R-:W-:Y:S02]  /*7370*/  ISETP.GE.AND P5, PT, R48, R141.reuse, PT ;  /* 0x0000008d3000720c */ /* 0x080fe40003fa6270 */
[C---:B------:R-:W-:Y:S02]  /*7380*/  ISETP.GE.AND P4, PT, R46.reuse, R141, PT ;  /* 0x0000008d2e00720c */ /* 0x040fe40003f86270 */
        /* <DEDUP_REMOVED lines=8> */
[-C--:B------:R-:W-:Y:S02]  /*7410*/  ISETP.GE.AND P5, PT, R44, R140.reuse, PT ;  /* 0x0000008c2c00720c */ /* 0x080fe40003fa6270 */
[----:B------:R-:W-:Y:S02]  /*7420*/  ISETP.GE.AND P4, PT, R42, R140, PT ;  /* 0x0000008c2a00720c */ /* 0x000fe40003f86270 */
[----:B------:R-:W-:Y:S02]  /*7430*/  FSEL R197, R43, -INF , !P1 ;  /* 0xff8000002bc57808 */ /* 0x000fe40004800000 */
[----:B------:R-:W-:Y:S02]  /*7440*/  FSEL R203, R39, -INF , !P5 ;  /* 0xff80000027cb7808 */ /* 0x000fe40006800000 */
[----:B------:R-:W-:Y:S01]  /*7450*/  FSEL R187, R34, -INF , !P4 ;  /* 0xff80000022bb7808 */ /* 0x000fe20006000000 */
[----:B------:R-:W-:Y:S01]  /*7460*/  VIADD R34, R3, 0x50 ;  /* 0x0000005003227836 */ /* 0x000fe20000000000 */
[----:B------:R-:W-:-:S02]  /*7470*/  ISETP.GE.AND P2, PT, R44, R141, PT ;  /* 0x0000008d2c00720c */ /* 0x000fc40003f46270 */
[-C--:B------:R-:W-:Y:S02]  /*7480*/  ISETP.GE.AND P1, PT, R42, R141.reuse, PT ;  /* 0x0000008d2a00720c */ /* 0x080fe40003f26270 */
[-C--:B------:R-:W-:Y:S02]  /*7490*/  ISETP.GE.AND P5, PT, R38, R141.reuse, PT ;  /* 0x0000008d2600720c */ /* 0x080fe40003fa6270 */
[----:B------:R-:W-:Y:S02]  /*74a0*/  FSEL R198, R37, -INF , !P2 ;  /* 0xff80000025c67808 */ /* 0x000fe40005000000 */
[----:B------:R-:W-:Y:S01]  /*74b0*/  FSEL R176, R32, -INF , !P1 ;  /* 0xff80000020b07808 */ /* 0x000fe20004800000 */
[C---:B------:R-:W-:Y:S01]  /*74c0*/  VIADD R32, R3.reuse, 0x51 ;  /* 0x0000005103207836 */ /* 0x040fe20000000000 */
[----:B------:R-:W-:Y:S01]  /*74d0*/  FSEL R184, R28, -INF , !P5 ;  /* 0xff8000001cb87808 */ /* 0x000fe20006800000 */
[----:B------:R-:W-:Y:S01]  /*74e0*/  VIADD R28, R3, 0x59 ;  /* 0x00000059031c7836 */ /* 0x000fe20000000000 */
[----:B------:R-:W-:-:S02]  /*74f0*/  ISETP.GE.AND P0, PT, R40, R141, PT ;  /* 0x0000008d2800720c */ /* 0x000fc40003f06270 */
[-C--:B------:R-:W-:Y:S02]  /*7500*/  ISETP.GE.AND P2, PT, R40, R140.reuse, PT ;  /* 0x0000008c2800720c */ /* 0x080fe40003f46270 */
[-C--:B------:R-:W-:Y:S02]  /*7510*/  ISETP.GE.AND P1, PT, R38, R140.reuse, PT ;  /* 0x0000008c2600720c */ /* 0x080fe40003f26270 */
[----:B------:R-:W-:Y:S02]  /*7520*/  ISETP.GE.AND P4, PT, R36, R141, PT ;  /* 0x0000008d2400720c */ /* 0x000fe40003f86270 */
[----:B------:R-:W-:Y:S02]  /*7530*/  ISETP.GE.AND P5, PT, R34, R140, PT ;  /* 0x0000008c2200720c */ /* 0x000fe40003fa6270 */
[----:B------:R-:W-:Y:S02]  /*7540*/  FSEL R182, R33, -INF , !P0 ;  /* 0xff80000021b67808 */ /* 0x000fe40004000000 */
[----:B------:R-:W-:-:S02]  /*7550*/  FSEL R177, R35, -INF , !P2 ;  /* 0xff80000023b17808 */ /* 0x000fc40005000000 */
[----:B------:R-:W-:Y:S01]  /*7560*/  FSEL R183, R30, -INF , !P1 ;  /* 0xff8000001eb77808 */ /* 0x000fe20004800000 */
[----:B------:R-:W-:Y:S01]  /*7570*/  VIADD R30, R3, 0x58 ;  /* 0x00000058031e7836 */ /* 0x000fe20000000000 */
[----:B------:R-:W-:Y:S02]  /*7580*/  FSEL R186, R29, -INF , !P4 ;  /* 0xff8000001dba7808 */ /* 0x000fe40006000000 */
[----:B------:R-:W-:Y:S01]  /*7590*/  FSEL R147, R26, -INF , !P5 ;  /* 0xff8000001a937808 */ /* 0x000fe20006800000 */
[----:B------:R-:W-:Y:S01]  /*75a0*/  VIADD R26, R3, 0x60 ;  /* 0x00000060031a7836 */ /* 0x000fe20000000000 */
[-C--:B------:R-:W-:Y:S02]  /*75b0*/  ISETP.GE.AND P0, PT, R36, R140.reuse, PT ;  /* 0x0000008c2400720c */ /* 0x080fe40003f06270 */
[----:B------:R-:W-:Y:S02]  /*75c0*/  ISETP.GE.AND P2, PT, R34, R141, PT ;  /* 0x0000008d2200720c */ /* 0x000fe40003f46270 */
[----:B------:R-:W-:-:S02]  /*75d0*/  ISETP.GE.AND P4, PT, R32, R140, PT ;  /* 0x0000008c2000720c */ /* 0x000fc40003f86270 */
[----:B------:R-:W-:Y:S02]  /*75e0*/  FSEL R185, R31, -INF , !P0 ;  /* 0xff8000001fb97808 */ /* 0x000fe40004000000 */
[----:B------:R-:W-:Y:S01]  /*75f0*/  FSEL R152, R24, -INF , !P2 ;  /* 0xff80000018987808 */ /* 0x000fe20005000000 */
[----:B------:R-:W-:Y:S01]  /*7600*/  VIADD R24, R3, 0x61 ;  /* 0x0000006103187836 */ /* 0x000fe20000000000 */
[----:B------:R-:W-:Y:S02]  /*7610*/  FSEL R145, R27, -INF , !P4 ;  /* 0xff8000001b917808 */ /* 0x000fe40006000000 */
[-C--:B------:R-:W-:Y:S02]  /*7620*/  ISETP.GE.AND P1, PT, R32, R141.reuse, PT ;  /* 0x0000008d2000720c */ /* 0x080fe40003f26270 */
[C---:B------:R-:W-:Y:S02]  /*7630*/  ISETP.GE.AND P0, PT, R30.reuse, R141, PT ;  /* 0x0000008d1e00720c */ /* 0x040fe40003f06270 */
[----:B------:R-:W-:-:S02]  /*7640*/  ISETP.GE.AND P2, PT, R30, R140, PT ;  /* 0x0000008c1e00720c */ /* 0x000fc40003f46270 */
[----:B------:R-:W-:Y:S02]  /*7650*/  ISETP.GE.AND P4, PT, R26, R141, PT ;  /* 0x0000008d1a00720c */ /* 0x000fe40003f86270 */
[----:B------:R-:W-:Y:S02]  /*7660*/  FSEL R149, R25, -INF , !P1 ;  /* 0xff80000019957808 */ /* 0x000fe40004800000 */
[----:B------:R-:W-:Y:S01]  /*7670*/  FSEL R151, R20, -INF , !P0 ;  /* 0xff80000014977808 */ /* 0x000fe20004000000 */
[C---:B------:R-:W-:Y:S01]  /*7680*/  VIADD R20, R3.reuse, 0x68 ;  /* 0x0000006803147836 */ /* 0x040fe20000000000 */
[----:B------:R-:W-:Y:S02]  /*7690*/  FSEL R139, R22, -INF , !P2 ;  /* 0xff800000168b7808 */ /* 0x000fe40005000000 */
[----:B------:R-:W-:Y:S01]  /*76a0*/  FSEL R136, R16, -INF , !P4 ;  /* 0xff80000010887808 */ /* 0x000fe20006000000 */
[----:B------:R-:W-:Y:S01]  /*76b0*/  VIADD R16, R3, 0x69 ;  /* 0x0000006903107836 */ /* 0x000fe20000000000 */
[----:B------:R-:W-:-:S02]  /*76c0*/  FSEL R67, R67, -INF , !P3 ;  /* 0xff80000043437808 */ /* 0x000fc40005800000 */
[-C--:B------:R-:W-:Y:S02]  /*76d0*/  ISETP.GE.AND P1, PT, R28, R140.reuse, PT ;  /* 0x0000008c1c00720c */ /* 0x080fe40003f26270 */
[----:B------:R-:W-:Y:S02]  /*76e0*/  ISETP.GE.AND P0, PT, R26, R140, PT ;  /* 0x0000008c1a00720c */ /* 0x000fe40003f06270 */
[-C--:B------:R-:W-:Y:S02]  /*76f0*/  ISETP.GE.AND P2, PT, R24, R141.reuse, PT ;  /* 0x0000008d1800720c */ /* 0x080fe40003f46270 */
[-C--:B------:R-:W-:Y:S02]  /*7700*/  ISETP.GE.AND P3, PT, R3, R141.reuse, PT ;  /* 0x0000008d0300720c */ /* 0x080fe40003f66270 */
[----:B------:R-:W-:Y:S02]  /*7710*/  ISETP.GE.AND P5, PT, R28, R141, PT ;  /* 0x0000008d1c00720c */ /* 0x000fe40003fa6270 */
[----:B------:R-:W-:-:S02]  /*7720*/  FSEL R143, R23, -INF , !P1 ;  /* 0xff800000178f7808 */ /* 0x000fc40004800000 */
[----:B------:R-:W-:Y:S01]  /*7730*/  FSEL R133, R18, -INF , !P0 ;  /* 0xff80000012857808 */ /* 0x000fe20004000000 */
[----:B------:R-:W-:Y:S01]  /*7740*/  VIADD R18, R3, 0x70 ;  /* 0x0000007003127836 */ /* 0x000fe20000000000 */
[----:B------:R-:W-:Y:S02]  /*7750*/  FSEL R138, R17, -INF , !P2 ;  /* 0xff800000118a7808 */ /* 0x000fe40005000000 */
[----:B------:R-:W-:Y:S02]  /*7760*/  FSEL R64, R64, -INF , !P3 ;  /* 0xff80000040407808 */ /* 0x000fe40005800000 */
[----:B------:R-:W-:Y:S02]  /*7770*/  FSEL R148, R21, -INF , !P5 ;  /* 0xff80000015947808 */ /* 0x000fe40006800000 */
[-C--:B------:R-:W-:Y:S02]  /*7780*/  ISETP.GE.AND P1, PT, R20, R141.reuse, PT ;  /* 0x0000008d1400720c */ /* 0x080fe40003f26270 */
[----:B------:R-:W-:-:S02]  /*7790*/  ISETP.GE.AND P0, PT, R16, R141, PT ;  /* 0x0000008d1000720c */ /* 0x000fc40003f06270 */
[-C--:B------:R-:W-:Y:S01]  /*77a0*/  ISETP.GE.AND P2, PT, R16, R140.reuse, PT ;  /* 0x0000008c1000720c */ /* 0x080fe20003f46270 */
[C---:B------:R-:W-:Y:S01]  /*77b0*/  VIADD R16, R3.reuse, 0x71 ;  /* 0x0000007103107836 */ /* 0x040fe20000000000 */
[----:B------:R-:W-:Y:S02]  /*77c0*/  ISETP.GT.AND P3, PT, R166, R163, PT ;  /* 0x000000a3a600720c */ /* 0x000fe40003f64270 */
[-C--:B------:R-:W-:Y:S02]  /*77d0*/  ISETP.GE.AND P5, PT, R24, R140.reuse, PT ;  /* 0x0000008c1800720c */ /* 0x080fe40003fa6270 */
[----:B------:R-:W-:Y:S02]  /*77e0*/  ISETP.GE.AND P4, PT, R20, R140, PT ;  /* 0x0000008c1400720c */ /* 0x000fe40003f86270 */
[----:B------:R-:W-:Y:S01]  /*77f0*/  FSEL R142, R12, -INF , !P1 ;  /* 0xff8000000c8e7808 */ /* 0x000fe20004800000 */
[----:B------:R-:W-:Y:S01]  /*7800*/  VIADD R12, R3, 0x78 ;  /* 0x00000078030c7836 */ /* 0x000fe20000000000 */
[----:B------:R-:W-:-:S02]  /*7810*/  FSEL R59, R15, -INF , !P2 ;  /* 0xff8000000f3b7808 */ /* 0x000fc40005000000 */
[----:B------:R-:W-:Y:S02]  /*7820*/  FSEL R125, R19, -INF , !P5 ;  /* 0xff800000137d7808 */ /* 0x000fe40006800000 */
[----:B------:R-:W-:Y:S02]  /*7830*/  FSEL R117, R14, -INF , !P4 ;  /* 0xff8000000e757808 */ /* 0x000fe40006000000 */
[----:B------:R-:W-:Y:S02]  /*7840*/  FSEL R144, R13, -INF , !P0 ;  /* 0xff8000000d907808 */ /* 0x000fe40004000000 */
[CC--:B------:R-:W-:Y:S01]  /*7850*/  ISETP.GE.AND P2, PT, R3.reuse, R140.reuse, PT ;  /* 0x0000008c0300720c */ /* 0x0c0fe20003f46270 */
[----:B------:R-:W-:Y:S01]  /*7860*/  VIADD R3, R3, 0x79 ;  /* 0x0000007903037836 */ /* 0x000fe20000000000 */
[C---:B------:R-:W-:Y:S02]  /*7870*/  ISETP.GE.AND P5, PT, R18.reuse, R141, PT ;  /* 0x0000008d1200720c */ /* 0x040fe40003fa6270 */
[----:B------:R-:W-:-:S02]  /*7880*/  ISETP.GE.AND P1, PT, R18, R140, PT ;  /* 0x0000008c1200720c */ /* 0x000fc40003f26270 */
[C---:B------:R-:W-:Y:S02]  /*7890*/  ISETP.GE.AND P4, PT, R16.reuse, R141, PT ;  /* 0x0000008d1000720c */ /* 0x040fe40003f86270 */
[----:B------:R-:W-:Y:S02]  /*78a0*/  ISETP.GE.AND P0, PT, R16, R140, PT ;  /* 0x0000008c1000720c */ /* 0x000fe40003f06270 */
[----:B------:R-:W-:Y:S02]  /*78b0*/  FSEL R146, R8, -INF , !P5 ;  /* 0xff80000008927808 */ /* 0x000fe40006800000 */
[----:B------:R-:W-:Y:S02]  /*78c0*/  FSEL R65, R10, -INF , !P1 ;  /* 0xff8000000a417808 */ /* 0x000fe40004800000 */
[----:B------:R-:W-:Y:S02]  /*78d0*/  FSEL R150, R9, -INF , !P4 ;  /* 0xff80000009967808 */ /* 0x000fe40006000000 */
[----:B------:R-:W-:-:S02]  /*78e0*/  FSEL R116, R11, -INF , !P0 ;  /* 0xff8000000b747808 */ /* 0x000fc40004000000 */
[CC--:B------:R-:W-:Y:S02]  /*78f0*/  ISETP.GE.AND P5, PT, R12.reuse, R141.reuse, PT ;  /* 0x0000008d0c00720c */ /* 0x0c0fe40003fa6270 */
[-C--:B------:R-:W-:Y:S02]  /*7900*/  ISETP.GE.AND P1, PT, R12, R140.reuse, PT ;  /* 0x0000008c0c00720c */ /* 0x080fe40003f26270 */
[C---:B------:R-:W-:Y:S02]  /*7910*/  ISETP.GE.AND P4, PT, R3.reuse, R141, PT ;  /* 0x0000008d0300720c */ /* 0x040fe40003f86270 */
[----:B------:R-:W-:Y:S02]  /*7920*/  ISETP.GE.AND P0, PT, R3, R140, PT ;  /* 0x0000008c0300720c */ /* 0x000fe40003f06270 */
[----:B------:R-:W-:Y:S02]  /*7930*/  FSEL R9, R66, -INF , !P2 ;  /* 0xff80000042097808 */ /* 0x000fe40005000000 */
[----:B------:R-:W-:-:S02]  /*7940*/  FSEL R140, R4, -INF , !P5 ;  /* 0xff800000048c7808 */ /* 0x000fc40006800000 */
[----:B------:R-:W-:Y:S02]  /*7950*/  FSEL R66, R6, -INF , !P1 ;  /* 0xff80000006427808 */ /* 0x000fe40004800000 */
[----:B------:R-:W-:Y:S02]  /*7960*/  FSEL R141, R5, -INF , !P4 ;  /* 0xff800000058d7808 */ /* 0x000fe40006000000 */
[----:B------:R-:W-:Y:S01]  /*7970*/  FSEL R118, R7, -INF , !P0 ;  /* 0xff80000007767808 */ /* 0x000fe20004000000 */
[----:B------:R-:W-:Y:S06]  /*7980*/  @!P3 BRA `(.L_x_2615) ;  /* 0x000000040068b947 */ /* 0x000fec0003800000 */
[----:B------:R-:W-:Y:S05]  /*7990*/  @!P6 BRA `(.L_x_2616) ;  /* 0x0000000000ece947 */ /* 0x000fea0003800000 */
[----:B------:R-:W1:Y:S01]  /*79a0*/  LDC R4, c[0x0][0x380] ;  /* 0x0000e000ff047b82 */ /* 0x000e620000000800 */
[----:B------:R-:W-:Y:S01]  /*79b0*/  ULDC.64 UR4, c[0x0][0x230] ;  /* 0x00008c0000047ab9 */ /* 0x000fe20000000a00 */
[----:B-1----:R-:W-:-:S04]  /*79c0*/  IABS R3, R4 ;  /* 0x0000000400037213 */ /* 0x002fc80000000000 */
[----:B------:R-:W1:Y:S08]  /*79d0*/  I2F.RP R8, R3 ;  /* 0x0000000300087306 */ /* 0x000e700000209400 */
[----:B-1----:R-:W1:Y:S02]  /*79e0*/  MUFU.RCP R6, R8 ;  /* 0x0000000800067308 */ /* 0x002e640000001000 */
[----:B-1----:R-:W-:-:S06]  /*79f0*/  VIADD R6, R6, 0xffffffe ;  /* 0x0ffffffe06067836 */ /* 0x002fcc0000000000 */
[----:B------:R-:W1:Y:S02]  /*7a00*/  F2I.FTZ.U32.TRUNC.NTZ R7, R6 ;  /* 0x0000000600077305 */ /* 0x000e64000021f000 */
[----:B-1----:R-:W-:Y:S02]  /*7a10*/  IADD3 R5, RZ, -R7, RZ ;  /* 0x80000007ff057210 */ /* 0x002fe40007ffe0ff */
[----:B------:R-:W-:-:S03]  /*7a20*/  MOV R6, RZ ;  /* 0x000000ff00067202 */ /* 0x000fc60000000f00 */
[----:B------:R-:W-:Y:S02]  /*7a30*/  IMAD R11, R5, R3, RZ ;  /* 0x00000003050b7224 */ /* 0x000fe400078e02ff */
[----:B------:R-:W-:Y:S02]  /*7a40*/  IMAD.SHL.U32 R5, R166, 0x80, RZ ;  /* 0x00000080a6057824 */ /* 0x000fe400078e00ff */
[----:B------:R-:W-:-:S03]  /*7a50*/  IMAD.HI.U32 R11, R7, R11, R6 ;  /* 0x0000000b070b7227 */ /* 0x000fc600078e0006 */
[----:B------:R-:W-:Y:S01]  /*7a60*/  IABS R10, R5 ;  /* 0x00000005000a7213 */ /* 0x000fe20000000000 */
[C---:B------:R-:W-:Y:S01]  /*7a70*/  VIADD R13, R5.reuse, 0xffffff80 ;  /* 0xffffff80050d7836 */ /* 0x040fe20000000000 */
[----:B------:R-:W-:-:S03]  /*7a80*/  LOP3.LUT R5, R5, R4, RZ, 0x3c, !PT ;  /* 0x0000000405057212 */ /* 0x000fc600078e3cff */
[----:B------:R-:W-:Y:S01]  /*7a90*/  IMAD.HI.U32 R12, R11, R10, RZ ;  /* 0x0000000a0b0c7227 */ /* 0x000fe200078e00ff */
[----:B------:R-:W-:Y:S02]  /*7aa0*/  IABS R7, R13 ;  /* 0x0000000d00077213 */ /* 0x000fe40000000000 */
[-C--:B------:R-:W-:Y:S02]  /*7ab0*/  LOP3.LUT R13, R13, R4.reuse, RZ, 0x3c, !PT ;  /* 0x000000040d0d7212 */ /* 0x080fe400078e3cff */
[----:B------:R-:W-:Y:S01]  /*7ac0*/  IADD3 R8, -R12, RZ, RZ ;  /* 0x000000ff0c087210 */ /* 0x000fe20007ffe1ff */
[----:B------:R-:W-:Y:S01]  /*7ad0*/  IMAD.HI.U32 R11, R11, R7, RZ ;  /* 0x000000070b0b7227 */ /* 0x000fe200078e00ff */
[----:B------:R-:W-:Y:S02]  /*7ae0*/  ISETP.GE.AND P2, PT, R5, RZ, PT ;  /* 0x000000ff0500720c */ /* 0x000fe40003f46270 */
[----:B------:R-:W-:Y:S01]  /*7af0*/  LOP3.LUT R5, RZ, R4, RZ, 0x33, !PT ;  /* 0x00000004ff057212 */ /* 0x000fe200078e33ff */
[----:B------:R-:W-:-:S02]  /*7b00*/  IMAD.MOV R6, RZ, RZ, -R11 ;  /* 0x000000ffff067224 */ /* 0x000fc400078e0a0b */
        /* <DEDUP_REMOVED lines=10> */
[----:B------:R-:W-:Y:S02]  /*7bb0*/  ISETP.GE.AND P0, PT, R13, RZ, PT ;  /* 0x000000ff0d00720c */ /* 0x000fe40003f06270 */
[----:B------:R-:W-:-:S07]  /*7bc0*/  ISETP.NE.AND P1, PT, R4, RZ, PT ;  /* 0x000000ff0400720c */ /* 0x000fce0003f25270 */
        /* <DEDUP_REMOVED lines=24> */
.L_x_2616:
[----:B------:R-:W-:-:S04]  /*7d50*/  LEA R6, -R128, RZ, 0x7 ;  /* 0x000000ff80067211 */ /* 0x000fc800078e39ff */
[----:B------:R-:W-:-:S07]  /*7d60*/  SHF.R.S32.HI R3, RZ, 0x1f, R6 ;  /* 0x0000001fff037819 */ /* 0x000fce0000011406 */
.L_x_2617:
        /* <DEDUP_REMOVED lines=28> */
.L_x_2615:
[----:B------:R-:W-:Y:S01]  /*7f30*/  FMNMX.FTZ R3, R2, R64, !PT ;  /* 0x0000004002037209 */ /* 0x000fe20007810000 */
[----:B------:R-:W-:Y:S01]  /*7f40*/  LDSM.16.MT88.4 R16, [R156+0x9000] ;  /* 0x009000009c10783b */ /* 0x000fe20000004200 */
[----:B-1----:R-:W-:Y:S02]  /*7f50*/  FMNMX.FTZ R6, R0, R9, !PT ;  /* 0x0000000900067209 */ /* 0x002fe40007810000 */
        /* <DEDUP_REMOVED lines=79> */
[C---:B------:R-:W-:Y:S01]  /*8450*/  FSETP.NEU.FTZ.AND P0, PT, R3.reuse, -INF , PT ;  /* 0xff8000000300780b */ /* 0x040fe20003f1d000 */
[----:B------:R-:W-:Y:S02]  /*8460*/  FADD.FTZ R193, R2, -R193 ;  /* 0x800000c102c17221 */ /* 0x000fe40000010000 */
[--C-:B------:R-:W-:Y:S01]  /*8470*/  FFMA.FTZ R154, R124, UR6, -R155.reuse ;  /* 0x000000067c9a7c23 */ /* 0x100fe2000801089b */
[--C-:B------:R-:W-:Y:S01]  /*8480*/  FFMA.FTZ R124, R122, UR6, -R155.reuse ;  /* 0x000000067a7c7c23 */ /* 0x100fe2000801089b */
[----:B------:R-:W-:Y:S01]  /*8490*/  FSEL R122, R4, RZ, P0 ;  /* 0x000000ff047a7208 */ /* 0x000fe20000000000 */
[--C-:B------:R-:W-:Y:S01]  /*84a0*/  FFMA.FTZ R123, R188, UR6, -R155.reuse ;  /* 0x00000006bc7b7c23 */ /* 0x100fe2000801089b */
[----:B------:R-:W-:Y:S01]  /*84b0*/  FSEL R5, R3, RZ, P0 ;  /* 0x000000ff03057208 */ /* 0x000fe20000000000 */
[----:B------:R-:W-:Y:S01]  /*84c0*/  FFMA.FTZ R190, R64, UR6, -R155 ;  /* 0x0000000640be7c23 */ /* 0x000fe2000801089b */
[----:B------:R-:W-:Y:S01]  /*84d0*/  FMUL.FTZ R193, R193, UR6 ;  /* 0x00000006c1c17c20 */ /* 0x000fe20008410000 */
[--C-:B------:R-:W-:Y:S01]  /*84e0*/  FFMA.FTZ R189, R9, UR6, -R122.reuse ;  /* 0x0000000609bd7c23 */ /* 0x100fe2000801087a */
[--C-:B------:R-:W-:Y:S01]  /*84f0*/  FFMA.FTZ R153, R67, UR6, -R122.reuse ;  /* 0x0000000643997c23 */ /* 0x100fe2000801087a */
[----:B------:R-:W1:Y:S01]  /*8500*/  LDSM.16.MT88.4 R8, [R158+0x9000] ;  /* 0x009000009e08783b */ /* 0x000e620000004200 */
[----:B------:R-:W-:Y:S01]  /*8510*/  FADD.FTZ R0, R0, -R5 ;  /* 0x8000000500007221 */ /* 0x000fe20000010000 */
[--C-:B------:R-:W-:Y:S01]  /*8520*/  FFMA.FTZ R127, R127, UR6, -R122.reuse ;  /* 0x000000067f7f7c23 */ /* 0x100fe2000801087a */
[----:B------:R-:W-:Y:S01]  /*8530*/  MUFU.EX2 R190, R190 ;  /* 0x000000be00be7308 */ /* 0x000fe20000000800 */
[--C-:B------:R-:W-:Y:S01]  /*8540*/  FFMA.FTZ R64, R58, UR6, -R155.reuse ;  /* 0x000000063a407c23 */ /* 0x100fe2000801089b */
[----:B------:R-:W-:Y:S01]  /*8550*/  FMUL.FTZ R188, R0, UR6 ;  /* 0x0000000600bc7c20 */ /* 0x000fe20008410000 */
        /* <DEDUP_REMOVED lines=51> */
[----:B------:R-:W-:-:S02]  /*8890*/  FFMA.FTZ R66, R66, UR6, -R122 ;  /* 0x0000000642427c23 */ /* 0x000fc4000801087a */
[----:B------:R-:W3:Y:S01]  /*88a0*/  MUFU.EX2 R193, R193 ;  /* 0x000000c100c17308 */ /* 0x000ee20000000800 */
[----:B--2---:R-:W-:-:S07]  /*88b0*/  F2FP.F16.F32.PACK_AB R49, R153, R189 ;  /* 0x000000bd9931723e */ /* 0x004fce00000000ff */
[----:B------:R-:W2:Y:S08]  /*88c0*/  MUFU.EX2 R188, R188 ;  /* 0x000000bc00bc7308 */ /* 0x000eb00000000800 */
        /* <DEDUP_REMOVED lines=17> */
[----:B----4-:R-:W-:Y:S01]  /*89e0*/  F2FP.F16.F32.PACK_AB R51, R0, R127 ;  /* 0x0000007f0033723e */ /* 0x010fe200000000ff */
[-C--:B------:R-:W-:Y:S01]  /*89f0*/  FMUL.FTZ R22, R82, R188.reuse ;  /* 0x000000bc52167220 */ /* 0x080fe20000410000 */
[-C--:B------:R-:W-:Y:S01]  /*8a00*/  FMUL.FTZ R23, R83, R188.reuse ;  /* 0x000000bc53177220 */ /* 0x080fe20000410000 */
[-C--:B------:R-:W-:Y:S01]  /*8a10*/  FMUL.FTZ R28, R88, R193.reuse ;  /* 0x000000c1581c7220 */ /* 0x080fe20000410000 */
[-C--:B------:R-:W-:Y:S01]  /*8a20*/  FMUL.FTZ R29, R89, R193.reuse ;  /* 0x000000c1591d7220 */ /* 0x080fe20000410000 */
[-C--:B------:R-:W-:Y:S01]  /*8a30*/  FMUL.FTZ R30, R90, R188.reuse ;  /* 0x000000bc5a1e7220 */ /* 0x080fe20000410000 */
[-C--:B------:R-:W-:Y:S01]  /*8a40*/  FMUL.FTZ R31, R91, R188.reuse ;  /* 0x000000bc5b1f7220 */ /* 0x080fe20000410000 */
[C---:B-1----:R-:W-:Y:S01]  /*8a50*/  HMMA.16816.F32 R4, R48.reuse, R8, R4 ;  /* 0x000000083004723c */ /* 0x042fe20000001804 */
[----:B------:R-:W-:Y:S01]  /*8a60*/  MUFU.EX2 R58, R58 ;  /* 0x0000003a003a7308 */ /* 0x000fe20000000800 */
[-C--:B------:R-:W-:Y:S01]  /*8a70*/  FMUL.FTZ R36, R92, R193.reuse ;  /* 0x000000c15c247220 */ /* 0x080fe20000410000 */
[-C--:B------:R-:W-:Y:S01]  /*8a80*/  FMUL.FTZ R37, R93, R193.reuse ;  /* 0x000000c15d257220 */ /* 0x080fe20000410000 */
[-C--:B------:R-:W-:Y:S01]  /*8a90*/  FMUL.FTZ R38, R94, R188.reuse ;  /* 0x000000bc5e267220 */ /* 0x080fe20000410000 */
[-C--:B------:R-:W-:Y:S01]  /*8aa0*/  FMUL.FTZ R39, R95, R188.reuse ;  /* 0x000000bc5f277220 */ /* 0x080fe20000410000 */
[C---:B------:R-:W-:Y:S01]  /*8ab0*/  HMMA.16816.F32 R8, R48.reuse, R10, R68 ;  /* 0x0000000a3008723c */ /* 0x040fe20000001844 */
[----:B------:R-:W1:Y:S01]  /*8ac0*/  LDSM.16.MT88.4 R68, [R158+0x9400] ;  /* 0x009400009e44783b */ /* 0x000e620000004200 */
        /* <DEDUP_REMOVED lines=17> */
[----:B------:R-:W3:Y:S01]  /*8be0*/  MUFU.EX2 R120, R120 ;  /* 0x0000007800787308 */ /* 0x000ee20000000800 */
        /* <DEDUP_REMOVED lines=11> */
[----:B------:R-:W4:Y:S01]  /*8ca0*/  LDSM.16.MT88.4 R72, [R158+0xb400] ;  /* 0x00b400009e48783b */ /* 0x000f220000004200 */
[----:B------:R-:W-:Y:S01]  /*8cb0*/  FFMA.FTZ R104, R136, UR6, -R155 ;  /* 0x0000000688687c23 */ /* 0x000fe2000801089b */
[----:B------:R-:W-:Y:S01]  /*8cc0*/  FFMA.FTZ R181, R181, R193, R190 ;  /* 0x000000c1b5b57223 */ /* 0x000fe200000100be */
[----:B------:R-:W-:Y:S01]  /*8cd0*/  FFMA.FTZ R180, R180, R188, R189 ;  /* 0x000000bcb4b47223 */ /* 0x000fe200000100bd */
[----:B------:R-:W5:Y:S01]  /*8ce0*/  MUFU.EX2 R2, R2 ;  /* 0x0000000200027308 */ /* 0x000f620000000800 */
[----:B------:R-:W-:Y:S02]  /*8cf0*/  HMMA.16816.F32 R20, R48, R24, R20 ;  /* 0x000000183014723c */ /* 0x000fe40000001814 */
[----:B------:R-:W-:-:S04]  /*8d00*/  FADD.FTZ R136, R153, R180 ;  /* 0x000000b499887221 */ /* 0x000fc80000010000 */
[----:B------:R-:W-:Y:S01]  /*8d10*/  HMMA.16816.F32 R28, R48, R32, R28 ;  /* 0x00000020301c723c */ /* 0x000fe2000000181c */
[----:B------:R-:W-:Y:S01]  /*8d20*/  MUFU.EX2 R131, R131 ;  /* 0x0000008300837308 */ /* 0x000fe20000000800 */
[----:B------:R-:W-:-:S04]  /*8d30*/  FADD.FTZ R127, R127, R136 ;  /* 0x000000887f7f7221 */ /* 0x000fc80000010000 */
        /* <DEDUP_REMOVED lines=14> */
[----:B------:R-:W-:Y:S01]  /*8e20*/  MUFU.EX2 R137, R137 ;  /* 0x0000008900897308 */ /* 0x000fe20000000800 */
[----:B------:R-:W-:Y:S01]  /*8e30*/  HMMA.16816.F32 R48, R48, R54, R100 ;  /* 0x000000363030723c */ /* 0x000fe20000001864 */
[----:B--2---:R-:W-:-:S02]  /*8e40*/  F2FP.F16.F32.PACK_AB R52, R64, R67 ;  /* 0x000000434034723e */ /* 0x004fc400000000ff */
[----:B---3--:R-:W-:-:S04]  /*8e50*/  F2FP.F16.F32.PACK_AB R53, R120, R121 ;  /* 0x000000797835723e */ /* 0x008fc800000000ff */
[----:B------:R-:W-:Y:S01]  /*8e60*/  F2FP.F16.F32.PACK_AB R54, R57, R58 ;  /* 0x0000003a3936723e */ /* 0x000fe200000000ff */
[----:B------:R-:W-:Y:S01]  /*8e70*/  MUFU.EX2 R135, R135 ;  /* 0x0000008700877308 */ /* 0x000fe20000000800 */
[----:B-----5:R-:W-:-:S07]  /*8e80*/  F2FP.F16.F32.PACK_AB R55, R2, R119 ;  /* 0x000000770237723e */ /* 0x020fce00000000ff */
        /* <DEDUP_REMOVED lines=8> */
[----:B------:R-:W2:Y:S05]  /*8f10*/  LDSM.16.MT88.4 R60, [R158+0xd400] ;  /* 0x00d400009e3c783b */ /* 0x000eaa0000004200 */
[C---:B----4-:R-:W-:Y:S01]  /*8f20*/  HMMA.16816.F32 R20, R52.reuse, R72, R20 ;  /* 0x000000483414723c */ /* 0x050fe20000001814 */
[----:B------:R-:W-:Y:S05]  /*8f30*/  MUFU.EX2 R192, R192 ;  /* 0x000000c000c07308 */ /* 0x000fea0000000800 */
        /* <DEDUP_REMOVED lines=20> */
[----:B---3--:R-:W-:-:S05]  /*9080*/  F2FP.F16.F32.PACK_AB R100, R203, R200 ;  /* 0x000000c8cb64723e */ /* 0x008fca00000000ff */
[----:B------:R-:W-:Y:S01]  /*9090*/  F2FP.F16.F32.PACK_AB R52, R128, R131 ;  /* 0x000000838034723e */ /* 0x000fe200000000ff */
[----:B------:R-:W-:Y:S01]  /*90a0*/  MUFU.EX2 R182, R182 ;  /* 0x000000b600b67308 */ /* 0x000fe20000000800 */
[----:B------:R-:W-:Y:S02]  /*90b0*/  F2FP.F16.F32.PACK_AB R53, R137, R130 ;  /* 0x000000828935723e */ /* 0x000fe400000000ff */
[----:B------:R-:W-:Y:S02]  /*90c0*/  F2FP.F16.F32.PACK_AB R54, R126, R129 ;  /* 0x000000817e36723e */ /* 0x000fe400000000ff */
[----:B------:R-:W-:-:S03]  /*90d0*/  F2FP.F16.F32.PACK_AB R55, R134, R135 ;  /* 0x000000878637723e */ /* 0x000fc600000000ff */
[----:B------:R-:W3:Y:S01]  /*90e0*/  MUFU.EX2 R187, R187 ;  /* 0x000000bb00bb7308 */ /* 0x000ee20000000800 */
[----:B-1----:R-:W-:-:S03]  /*90f0*/  F2FP.F16.F32.PACK_AB R102, R201, R176 ;  /* 0x000000b0c966723e */ /* 0x002fc600000000ff */
[C---:B--2---:R-:W-:Y:S04]  /*9100*/  HMMA.16816.F32 R12, R52.reuse, R60, R12 ;  /* 0x0000003c340c723c */ /* 0x044fe8000000180c */
[----:B------:R-:W-:Y:S02]  /*9110*/  MUFU.EX2 R177, R177 ;  /* 0x000000b100b17308 */ /* 0x000fe40000000800 */
[C---:B------:R-:W-:Y:S01]  /*9120*/  HMMA.16816.F32 R16, R52.reuse, R62, R16 ;  /* 0x0000003e3410723c */ /* 0x040fe20000001810 */
[----:B------:R-:W1:Y:S05]  /*9130*/  LDSM.16.MT88.4 R60, [R158+0xd800] ;  /* 0x00d800009e3c783b */ /* 0x000e6a0000004200 */
[----:B------:R-:W-:Y:S01]  /*9140*/  HMMA.16816.F32 R20, R52, R72, R20 ;  /* 0x000000483414723c */ /* 0x000fe20000001814 */
[----:B------:R-:W2:Y:S01]  /*9150*/  MUFU.EX2 R184, R184 ;  /* 0x000000b800b87308 */ /* 0x000ea20000000800 */
[----:B---3--:R-:W-:-:S04]  /*9160*/  F2FP.F16.F32.PACK_AB R101, R187, R182 ;  /* 0x000000b6bb65723e */ /* 0x008fc800000000ff */
[C---:B------:R-:W-:Y:S01]  /*9170*/  HMMA.16816.F32 R24, R52.reuse, R74, R24 ;  /* 0x0000004a3418723c */ /* 0x040fe20000001818 */
[----:B------:R-:W-:Y:S02]  /*9180*/  LDSM.16.MT88.4 R72, [R158+0xbc00] ;  /* 0x00bc00009e48783b */ /* 0x000fe40000004200 */
[----:B------:R-:W-:Y:S03]  /*9190*/  MUFU.EX2 R147, R147 ;  /* 0x0000009300937308 */ /* 0x000fe60000000800 */
[C---:B----4-:R-:W-:Y:S05]  /*91a0*/  HMMA.16816.F32 R4, R52.reuse, R68, R4 ;  /* 0x000000443404723c */ /* 0x050fea0000001804 */
[----:B------:R-:W-:Y:S01]  /*91b0*/  MUFU.EX2 R139, R139 ;  /* 0x0000008b008b7308 */ /* 0x000fe20000000800 */
[----:B------:R-:W-:Y:S01]  /*91c0*/  HMMA.16816.F32 R8, R52, R70, R8 ;  /* 0x000000463408723c */ /* 0x000fe20000001808 */
[----:B------:R-:W3:Y:S01]  /*91d0*/  LDSM.16.MT88.4 R68, [R156+0xb800] ;  /* 0x00b800009c44783b */ /* 0x000ee20000004200 */
[----:B--2---:R-:W-:-:S05]  /*91e0*/  F2FP.F16.F32.PACK_AB R103, R184, R177 ;  /* 0x000000b1b867723e */ /* 0x004fca00000000ff */
[----:B------:R-:W-:Y:S08]  /*91f0*/  MUFU.EX2 R146, R146 ;  /* 0x0000009200927308 */ /* 0x000ff00000000800 */
[----:B------:R-:W-:Y:S01]  /*9200*/  MUFU.EX2 R140, R140 ;  /* 0x0000008c008c7308 */ /* 0x000fe20000000800 */
[C---:B-1----:R-:W-:Y:S06]  /*9210*/  HMMA.16816.F32 R36, R52.reuse, R60, R36 ;  /* 0x0000003c3424723c */ /* 0x042fec0000001824 */
[C---:B------:R-:W-:Y:S01]  /*9220*/  HMMA.16816.F32 R40, R52.reuse, R62, R40 ;  /* 0x0000003e3428723c */ /* 0x040fe20000001828 */
[----:B------:R-:W-:Y:S01]  /*9230*/  LDSM.16.MT88.4 R60, [R156+0x9c00] ;  /* 0x009c00009c3c783b */ /* 0x000fe20000004200 */
[----:B------:R-:W-:Y:S04]  /*9240*/  MUFU.EX2 R141, R141 ;  /* 0x0000008d008d7308 */ /* 0x000fe80000000800 */
[C---:B---3--:R-:W-:Y:S06]  /*9250*/  HMMA.16816.F32 R28, R52.reuse, R68, R28 ;  /* 0x00000044341c723c */ /* 0x048fec000000181c */
        /* <DEDUP_REMOVED lines=8> */
[----:B------:R-:W-:-:S07]  /*92e0*/  F2FP.F16.F32.PACK_AB R55, R197, R198 ;  /* 0x000000c6c537723e */ /* 0x000fce00000000ff */
[C---:B------:R-:W-:Y:S06]  /*92f0*/  HMMA.16816.F32 R12, R52.reuse, R60, R12 ;  /* 0x0000003c340c723c */ /* 0x040fec000000180c */
        /* <DEDUP_REMOVED lines=9> */
[----:B------:R-:W-:Y:S01]  /*9390*/  HMMA.16816.F32 R40, R52, R62, R40 ;  /* 0x0000003e3428723c */ /* 0x000fe20000001828 */
[----:B------:R-:W2:Y:S05]  /*93a0*/  LDSM.16.MT88.4 R60, [R158+0xc000] ;  /* 0x00c000009e3c783b */ /* 0x000eaa0000004200 */
[C---:B---3--:R-:W-:Y:S01]  /*93b0*/  HMMA.16816.F32 R112, R100.reuse, R72, R4 ;  /* 0x000000486470723c */ /* 0x048fe20000001804 */
[----:B------:R-:W3:Y:S05]  /*93c0*/  LDSM.16.MT88.4 R4, [R158+0xe000] ;  /* 0x00e000009e04783b */ /* 0x000eea0000004200 */
[----:B------:R-:W-:Y:S06]  /*93d0*/  HMMA.16816.F32 R8, R100, R74, R8 ;  /* 0x0000004a6408723c */ /* 0x000fec0000001808 */
[C---:B-1----:R-:W-:Y:S06]  /*93e0*/  HMMA.16816.F32 R28, R52.reuse, R68, R28 ;  /* 0x00000044341c723c */ /* 0x042fec000000181c */
[----:B------:R-:W-:Y:S01]  /*93f0*/  HMMA.16816.F32 R32, R52, R70, R32 ;  /* 0x000000463420723c */ /* 0x000fe20000001820 */
[----:B------:R-:W1:Y:S05]  /*9400*/  LDSM.16.MT88.4 R68, [R156+0xdc00] ;  /* 0x00dc00009c44783b */ /* 0x000e6a0000004200 */
[C---:B--2---:R-:W-:Y:S06]  /*9410*/  HMMA.16816.F32 R24, R100.reuse, R62, R24 ;  /* 0x0000003e6418723c */ /* 0x044fec0000001818 */
[----:B------:R-:W-:Y:S01]  /*9420*/  HMMA.16816.F32 R20, R100, R60, R20 ;  /* 0x0000003c6414723c */ /* 0x000fe20000001814 */
[--C-:B------:R-:W-:Y:S01]  /*9430*/  FFMA.FTZ R63, R148, UR6, -R155.reuse ;  /* 0x00000006943f7c23 */ /* 0x100fe2000801089b */
[----:B------:R-:W-:Y:S01]  /*9440*/  FFMA.FTZ R62, R149, UR6, -R155 ;  /* 0x00000006953e7c23 */ /* 0x000fe2000801089b */
[----:B------:R-:W-:-:S03]  /*9450*/  FFMA.FTZ R148, R145, UR6, -R122 ;  /* 0x0000000691947c23 */ /* 0x000fc6000801087a */
[C---:B---3--:R-:W-:Y:S01]  /*9460*/  HMMA.16816.F32 R36, R100.reuse, R4, R36 ;  /* 0x000000046424723c */ /* 0x048fe20000001824 */
[--C-:B------:R-:W-:Y:S01]  /*9470*/  FFMA.FTZ R61, R152, UR6, -R155.reuse ;  /* 0x00000006983d7c23 */ /* 0x100fe2000801089b */
[----:B------:R-:W-:Y:S01]  /*9480*/  FFMA.FTZ R60, R151, UR6, -R155 ;  /* 0x00000006973c7c23 */ /* 0x000fe2000801089b */
[----:B------:R-:W-:Y:S03]  /*9490*/  MUFU.EX2 R62, R62 ;  /* 0x0000003e003e7308 */ /* 0x000fe60000000800 */
[----:B------:R-:W-:Y:S05]  /*94a0*/  HMMA.16816.F32 R40, R100, R6, R40 ;  /* 0x000000066428723c */ /* 0x000fea0000001828 */
[----:B------:R-:W2:Y:S01]  /*94b0*/  MUFU.EX2 R61, R61 ;  /* 0x0000003d003d7308 */ /* 0x000ea20000000800 */
[C---:B-1----:R-:W-:Y:S06]  /*94c0*/  HMMA.16816.F32 R44, R52.reuse, R68, R44 ;  /* 0x00000044342c723c */ /* 0x042fec000000182c */
[----:B------:R-:W-:Y:S01]  /*94d0*/  HMMA.16816.F32 R48, R52, R70, R48 ;  /* 0x000000463430723c */ /* 0x000fe20000001830 */
[----:B------:R-:W1:Y:S01]  /*94e0*/  LDSM.16.MT88.4 R52, [R156+0xc000] ;  /* 0x00c000009c34783b */ /* 0x000e620000004200 */
[----:B------:R-:W-:Y:S03]  /*94f0*/  MUFU.EX2 R60, R60 ;  /* 0x0000003c003c7308 */ /* 0x000fe60000000800 */
[----:B------:R-:W3:Y:S05]  /*9500*/  LDSM.16.MT88.4 R68, [R156+0xa000] ;  /* 0x00a000009c44783b */ /* 0x000eea0000004200 */
[----:B------:R-:W4:Y:S01]  /*9510*/  MUFU.EX2 R63, R63 ;  /* 0x0000003f003f7308 */ /* 0x000f220000000800 */
[----:B--2---:R-:W-:-:S07]  /*9520*/  F2FP.F16.F32.PACK_AB R4, R62, R61 ;  /* 0x0000003d3e04723e */ /* 0x004fce00000000ff */
[----:B------:R-:W2:Y:S01]  /*9530*/  MUFU.EX2 R148, R148 ;  /* 0x0000009400947308 */ /* 0x000ea20000000800 */
[----:B----4-:R-:W-:Y:S02]  /*9540*/  F2FP.F16.F32.PACK_AB R6, R63, R60 ;  /* 0x0000003c3f06723e */ /* 0x010fe400000000ff */
[----:B--2---:R-:W-:Y:S01]  /*9550*/  F2FP.F16.F32.PACK_AB R5, R148, R147 ;  /* 0x000000939405723e */ /* 0x004fe200000000ff */
[C---:B-1----:R-:W-:Y:S06]  /*9560*/  HMMA.16816.F32 R28, R100.reuse, R52, R28 ;  /* 0x00000034641c723c */ /* 0x042fec000000181c */
[C---:B------:R-:W-:Y:S01]  /*9570*/  HMMA.16816.F32 R32, R100.reuse, R54, R32 ;  /* 0x000000366420723c */ /* 0x040fe20000001820 */
[----:B------:R-:W1:Y:S05]  /*9580*/  LDSM.16.MT88.4 R52, [R156+0xe000] ;  /* 0x00e000009c34783b */ /* 0x000e6a0000004200 */
[C---:B---3--:R-:W-:Y:S06]  /*9590*/  HMMA.16816.F32 R12, R100.reuse, R68, R12 ;  /* 0x00000044640c723c */ /* 0x048fec000000180c */
[C---:B------:R-:W-:Y:S01]  /*95a0*/  HMMA.16816.F32 R16, R100.reuse, R70, R16 ;  /* 0x000000466410723c */ /* 0x040fe20000001810 */
[----:B------:R-:W2:Y:S05]  /*95b0*/  LDSM.16.MT88.4 R68, [R158+0xa400] ;  /* 0x00a400009e44783b */ /* 0x000eaa0000004200 */
[C---:B-1----:R-:W-:Y:S01]  /*95c0*/  HMMA.16816.F32 R44, R100.reuse, R52, R44 ;  /* 0x00000034642c723c */ /* 0x042fe2000000182c */
[----:B------:R-:W1:Y:S05]  /*95d0*/  MUFU.EX2 R52, R143 ;  /* 0x0000008f00347308 */ /* 0x000e6a0000000800 */
[----:B------:R-:W-:Y:S01]  /*95e0*/  HMMA.16816.F32 R100, R100, R54, R48 ;  /* 0x000000366464723c */ /* 0x000fe20000001830 */
[----:B------:R-:W-:-:S02]  /*95f0*/  FADD.FTZ R53, R154, R181 ;  /* 0x000000b59a357221 */ /* 0x000fc40000010000 */
[----:B------:R3:W-:Y:S01]  /*9600*/  MUFU.EX2 R48, R104 ;  /* 0x0000006800307308 */ /* 0x0007e20000000800 */
[----:B-1----:R-:W-:-:S07]  /*9610*/  F2FP.F16.F32.PACK_AB R7, R52, R139 ;  /* 0x0000008b3407723e */ /* 0x002fce00000000ff */
[C---:B--2---:R-:W-:Y:S06]  /*9620*/  HMMA.16816.F32 R112, R4.reuse, R68, R112 ;  /* 0x000000440470723c */ /* 0x044fec0000001870 */
[C---:B------:R-:W-:Y:S01]  /*9630*/  HMMA.16816.F32 R68, R4.reuse, R70, R8 ;  /* 0x000000460444723c */ /* 0x040fe20000001808 */
[----:B------:R-:W3:Y:S05]  /*9640*/  LDSM.16.MT88.4 R8, [R156+0xe400] ;  /* 0x00e400009c08783b */ /* 0x000eea0000004200 */
[C---:B------:R-:W-:Y:S01]  /*9650*/  HMMA.16816.F32 R72, R4.reuse, R76, R12 ;  /* 0x0000004c0448723c */ /* 0x040fe2000000180c */
[----:B------:R-:W1:Y:S05]  /*9660*/  LDSM.16.MT88.4 R12, [R156+0xa800] ;  /* 0x00a800009c0c783b */ /* 0x000e6a0000004200 */
[C---:B------:R-:W-:Y:S01]  /*9670*/  HMMA.16816.F32 R88, R4.reuse, R108, R28 ;  /* 0x0000006c0458723c */ /* 0x040fe2000000181c */
[----:B------:R-:W2:Y:S05]  /*9680*/  MUFU.EX2 R29, R138 ;  /* 0x0000008a001d7308 */ /* 0x000eaa0000000800 */
[----:B------:R-:W-:Y:S01]  /*9690*/  HMMA.16816.F32 R108, R4, R110, R32 ;  /* 0x0000006e046c723c */ /* 0x000fe20000001820 */
[----:B------:R-:W-:-:S02]  /*96a0*/  FFMA.FTZ R30, R133, UR6, -R122 ;  /* 0x00000006851e7c23 */ /* 0x000fc4000801087a */
[----:B------:R-:W-:Y:S03]  /*96b0*/  MUFU.EX2 R28, R142 ;  /* 0x0000008e001c7308 */ /* 0x000fe60000000800 */
[C---:B------:R-:W-:Y:S01]  /*96c0*/  HMMA.16816.F32 R80, R4.reuse, R84, R20 ;  /* 0x000000540450723c */ /* 0x040fe20000001814 */
[--C-:B------:R-:W-:Y:S01]  /*96d0*/  FFMA.FTZ R33, R125, UR6, -R122.reuse ;  /* 0x000000067d217c23 */ /* 0x100fe2000801087a */
[--C-:B------:R-:W-:Y:S01]  /*96e0*/  FFMA.FTZ R32, R117, UR6, -R122.reuse ;  /* 0x0000000675207c23 */ /* 0x100fe2000801087a */
[--C-:B------:R-:W-:Y:S01]  /*96f0*/  FFMA.FTZ R35, R59, UR6, -R122.reuse ;  /* 0x000000063b237c23 */ /* 0x100fe2000801087a */
[----:B------:R-:W4:Y:S01]  /*9700*/  LDSM.16.MT88.4 R20, [R158+0xa800] ;  /* 0x00a800009e14783b */ /* 0x000f220000004200 */
[----:B------:R-:W-:Y:S01]  /*9710*/  MUFU.EX2 R31, R144 ;  /* 0x00000090001f7308 */ /* 0x000fe20000000800 */
[C---:B------:R-:W-:Y:S01]  /*9720*/  HMMA.16816.F32 R76, R4.reuse, R78, R16 ;  /* 0x0000004e044c723c */ /* 0x040fe20000001810 */
[--C-:B------:R-:W-:Y:S01]  /*9730*/  FFMA.FTZ R34, R116, UR6, -R122.reuse ;  /* 0x0000000674227c23 */ /* 0x100fe2000801087a */
[----:B------:R-:W-:Y:S04]  /*9740*/  LDSM.16.MT88.4 R16, [R158+0xc800] ;  /* 0x00c800009e10783b */ /* 0x000fe80000004200 */
[C---:B------:R-:W-:Y:S01]  /*9750*/  HMMA.16816.F32 R92, R4.reuse, R96, R36 ;  /* 0x00000060045c723c */ /* 0x040fe20000001824 */
[----:B------:R-:W-:Y:S05]  /*9760*/  MUFU.EX2 R30, R30 ;  /* 0x0000001e001e7308 */ /* 0x000fea0000000800 */
[----:B------:R-:W-:Y:S01]  /*9770*/  HMMA.16816.F32 R84, R4, R86, R24 ;  /* 0x000000560454723c */ /* 0x000fe20000001818 */
[----:B------:R-:W-:Y:S01]  /*9780*/  LDSM.16.MT88.4 R24, [R156+0xe800] ;  /* 0x00e800009c18783b */ /* 0x000fe20000004200 */
[----:B------:R-:W-:Y:S01]  /*9790*/  FADD.FTZ R36, R124, R53 ;  /* 0x000000357c247221 */ /* 0x000fe20000010000 */
[----:B------:R-:W5:Y:S01]  /*97a0*/  MUFU.EX2 R33, R33 ;  /* 0x0000002100217308 */ /* 0x000f620000000800 */
[----:B------:R-:W-:-:S02]  /*97b0*/  FFMA.FTZ R39, R65, UR6, -R122 ;  /* 0x0000000641277c23 */ /* 0x000fc4000801087a */
[----:B------:R-:W-:Y:S01]  /*97c0*/  HMMA.16816.F32 R96, R4, R98, R40 ;  /* 0x000000620460723c */ /* 0x000fe20000001828 */
[----:B------:R-:W-:-:S04]  /*97d0*/  FADD.FTZ R36, R123, R36 ;  /* 0x000000247b247221 */ /* 0x000fc80000010000 */
[----:B------:R-:W-:Y:S01]  /*97e0*/  MUFU.EX2 R32, R32 ;  /* 0x0000002000207308 */ /* 0x000fe20000000800 */
[----:B---3--:R-:W-:Y:S01]  /*97f0*/  HMMA.16816.F32 R104, R4, R8, R44 ;  /* 0x000000080468723c */ /* 0x008fe2000000182c */
[----:B------:R-:W-:Y:S01]  /*9800*/  FFMA.FTZ R41, R118, UR6, -R122 ;  /* 0x0000000676297c23 */ /* 0x000fe2000801087a */
[----:B------:R-:W-:-:S04]  /*9810*/  FADD.FTZ R67, R67, R36 ;  /* 0x0000002443437221 */ /* 0x000fc80000010000 */
[----:B------:R-:W-:Y:S01]  /*9820*/  HMMA.16816.F32 R100, R4, R10, R100 ;  /* 0x0000000a0464723c */ /* 0x000fe20000001864 */
[----:B------:R-:W3:Y:S01]  /*9830*/  MUFU.EX2 R35, R35 ;  /* 0x0000002300237308 */ /* 0x000ee20000000800 */
[----:B------:R-:W4:Y:S01]  /*9840*/  LDSM.16.MT88.4 R4, [R156+0xc800] ;  /* 0x00c800009c04783b */ /* 0x000f220000004200 */
[----:B--2---:R-:W-:Y:S01]  /*9850*/  F2FP.F16.F32.PACK_AB R8, R29, R48 ;  /* 0x000000301d08723e */ /* 0x004fe200000000ff */
[----:B------:R-:W-:Y:S01]  /*9860*/  FADD.FTZ R67, R64, R67 ;  /* 0x0000004340437221 */ /* 0x000fe20000010000 */
[----:B-----5:R-:W-:Y:S02]  /*9870*/  F2FP.F16.F32.PACK_AB R9, R33, R30 ;  /* 0x0000001e2109723e */ /* 0x020fe400000000ff */
[----:B------:R-:W-:Y:S01]  /*9880*/  F2FP.F16.F32.PACK_AB R10, R31, R28 ;  /* 0x0000001c1f0a723e */ /* 0x000fe200000000ff */
[----:B------:R-:W-:Y:S01]  /*9890*/  FADD.FTZ R58, R58, R67 ;  /* 0x000000433a3a7221 */ /* 0x000fe20000010000 */
[----:B------:R-:W-:Y:S08]  /*98a0*/  MUFU.EX2 R37, R150 ;  /* 0x0000009600257308 */ /* 0x000ff00000000800 */
[----:B------:R-:W-:Y:S01]  /*98b0*/  MUFU.EX2 R39, R39 ;  /* 0x0000002700277308 */ /* 0x000fe20000000800 */
[----:B---3--:R-:W-:-:S07]  /*98c0*/  F2FP.F16.F32.PACK_AB R11, R35, R32 ;  /* 0x00000020230b723e */ /* 0x008fce00000000ff */
[C---:B-1----:R-:W-:Y:S01]  /*98d0*/  HMMA.16816.F32 R72, R8.reuse, R12, R72 ;  /* 0x0000000c0848723c */ /* 0x042fe20000001848 */
[----:B------:R-:W1:Y:S05]  /*98e0*/  MUFU.EX2 R34, R34 ;  /* 0x0000002200227308 */ /* 0x000e6a0000000800 */
[C---:B------:R-:W-:Y:S01]  /*98f0*/  HMMA.16816.F32 R76, R8.reuse, R14, R76 ;  /* 0x0000000e084c723c */ /* 0x040fe2000000184c */
[----:B------:R-:W2:Y:S02]  /*9900*/  LDSM.16.MT88.4 R12, [R158+0xe800] ;  /* 0x00e800009e0c783b */ /* 0x000ea40000004200 */
[----:B------:R-:W-:Y:S03]  /*9910*/  MUFU.EX2 R41, R41 ;  /* 0x0000002900297308 */ /* 0x000fe60000000800 */
[C---:B----4-:R-:W-:Y:S06]  /*9920*/  HMMA.16816.F32 R112, R8.reuse, R20, R112 ;  /* 0x000000140870723c */ /* 0x050fec0000001870 */
[C---:B------:R-:W-:Y:S01]  /*9930*/  HMMA.16816.F32 R68, R8.reuse, R22, R68 ;  /* 0x000000160844723c */ /* 0x040fe20000001844 */
[----:B------:R-:W3:Y:S05]  /*9940*/  LDSM.16.MT88.4 R20, [R158+0xac00] ;  /* 0x00ac00009e14783b */ /* 0x000eea0000004200 */
[C---:B------:R-:W-:Y:S06]  /*9950*/  HMMA.16816.F32 R88, R8.reuse, R4, R88 ;  /* 0x000000040858723c */ /* 0x040fec0000001858 */
[C---:B------:R-:W-:Y:S01]  /*9960*/  HMMA.16816.F32 R80, R8.reuse, R16, R80 ;  /* 0x000000100850723c */ /* 0x040fe20000001850 */
[----:B------:R-:W-:Y:S01]  /*9970*/  FADD.FTZ R4, R0, R127 ;  /* 0x0000007f00047221 */ /* 0x000fe20000010000 */
[----:B-1----:R-:W-:Y:S01]  /*9980*/  F2FP.F16.F32.PACK_AB R5, R34, R39 ;  /* 0x000000272205723e */ /* 0x002fe200000000ff */
[----:B------:R-:W1:Y:S02]  /*9990*/  MUFU.EX2 R0, R66 ;  /* 0x0000004200007308 */ /* 0x000e640000000800 */
[----:B------:R-:W-:Y:S01]  /*99a0*/  FADD.FTZ R121, R121, R4 ;  /* 0x0000000479797221 */ /* 0x000fe20000010000 */
[----:B------:R-:W-:Y:S01]  /*99b0*/  HMMA.16816.F32 R84, R8, R18, R84 ;  /* 0x000000120854723c */ /* 0x000fe20000001854 */
[----:B------:R-:W4:Y:S01]  /*99c0*/  LDSM.16.MT88.4 R16, [R156+0xac00] ;  /* 0x00ac00009c10783b */ /* 0x000f220000004200 */
[----:B------:R-:W-:Y:S01]  /*99d0*/  F2FP.F16.F32.PACK_AB R4, R37, R146 ;  /* 0x000000922504723e */ /* 0x000fe200000000ff */
[----:B------:R-:W-:-:S03]  /*99e0*/  FADD.FTZ R120, R120, R121 ;  /* 0x0000007978787221 */ /* 0x000fc60000010000 */
[----:B------:R-:W-:Y:S01]  /*99f0*/  HMMA.16816.F32 R104, R8, R24, R104 ;  /* 0x000000180868723c */ /* 0x000fe20000001868 */
[----:B------:R-:W-:-:S04]  /*9a00*/  FADD.FTZ R119, R119, R120 ;  /* 0x0000007877777221 */ /* 0x000fc80000010000 */
[----:B------:R-:W-:Y:S01]  /*9a10*/  FADD.FTZ R119, R2, R119 ;  /* 0x0000007702777221 */ /* 0x000fe20000010000 */
[C---:B--2---:R-:W-:Y:S01]  /*9a20*/  HMMA.16816.F32 R92, R8.reuse, R12, R92 ;  /* 0x0000000c085c723c */ /* 0x044fe2000000185c */
        /* <DEDUP_REMOVED lines=8> */
[----:B------:R-:W-:-:S04]  /*9ab0*/  FADD.FTZ R129, R129, R128 ;  /* 0x0000008081817221 */ /* 0x000fc80000010000 */
[----:B------:R-:W-:Y:S01]  /*9ac0*/  FADD.FTZ R126, R126, R129 ;  /* 0x000000817e7e7221 */ /* 0x000fe20000010000 */
[----:B------:R-:W-:Y:S01]  /*9ad0*/  HMMA.16816.F32 R100, R8, R26, R100 ;  /* 0x0000001a0864723c */ /* 0x000fe20000001864 */
[----:B------:R-:W-:Y:S01]  /*9ae0*/  F2FP.F16.F32.PACK_AB R6, R141, R140 ;  /* 0x0000008c8d06723e */ /* 0x000fe200000000ff */
[----:B------:R-:W5:Y:S01]  /*9af0*/  LDSM.16.MT88.4 R8, [R156+0xcc00] ;  /* 0x00cc00009c08783b */ /* 0x000f620000004200 */
[----:B-1----:R-:W-:Y:S01]  /*9b00*/  F2FP.F16.F32.PACK_AB R7, R41, R0 ;  /* 0x000000002907723e */ /* 0x002fe200000000ff */
[----:B------:R-:W-:-:S06]  /*9b10*/  FADD.FTZ R195, R195, R126 ;  /* 0x0000007ec3c37221 */ /* 0x000fcc0000010000 */
[C---:B---3--:R-:W-:Y:S06]  /*9b20*/  HMMA.16816.F32 R112, R4.reuse, R20, R112 ;  /* 0x000000140470723c */ /* 0x048fec0000001870 */
[----:B----4-:R-:W-:Y:S01]  /*9b30*/  HMMA.16816.F32 R72, R4, R16, R72 ;  /* 0x000000100448723c */ /* 0x010fe20000001848 */
[----:B------:R-:W-:-:S04]  /*9b40*/  FADD.FTZ R21, R135, R2 ;  /* 0x0000000287157221 */ /* 0x000fc80000010000 */
[----:B------:R-:W-:Y:S01]  /*9b50*/  FADD.FTZ R21, R134, R21 ;  /* 0x0000001586157221 */ /* 0x000fe20000010000 */
[C---:B------:R-:W-:Y:S01]  /*9b60*/  HMMA.16816.F32 R76, R4.reuse, R18, R76 ;  /* 0x00000012044c723c */ /* 0x040fe2000000184c */
[----:B------:R-:W1:Y:S02]  /*9b70*/  LDSM.16.MT88.4 R16, [R158+0xec00] ;  /* 0x00ec00009e10783b */ /* 0x000e640000004200 */
        /* <DEDUP_REMOVED lines=17> */
[----:B-----5:R-:W-:Y:S02]  /*9c90*/  HMMA.16816.F32 R88, R4, R8, R88 ;  /* 0x000000080458723c */ /* 0x020fe40000001858 */
[----:B------:R-:W-:Y:S01]  /*9ca0*/  FADD.FTZ R2, R201, R176 ;  /* 0x000000b0c9027221 */ /* 0x000fe20000010000 */
[----:B------:R-:W-:-:S03]  /*9cb0*/  FADD.FTZ R184, R184, R177 ;  /* 0x000000b1b8b87221 */ /* 0x000fc60000010000 */
[----:B------:R-:W-:Y:S01]  /*9cc0*/  HMMA.16816.F32 R108, R4, R10, R108 ;  /* 0x0000000a046c723c */ /* 0x000fe2000000186c */
        /* <DEDUP_REMOVED lines=15> */
[----:B------:R-:W-:Y:S01]  /*9dc0*/  FADD.FTZ R2, R32, R33 ;  /* 0x0000002120027221 */ /* 0x000fe20000010000 */
[----:B--2---:R-:W-:Y:S02]  /*9dd0*/  HMMA.16816.F32 R104, R4, R12, R104 ;  /* 0x0000000c0468723c */ /* 0x004fe40000001868 */
[----:B------:R-:W-:Y:S01]  /*9de0*/  FADD.FTZ R31, R31, R28 ;  /* 0x0000001c1f1f7221 */ /* 0x000fe20000010000 */
[----:B------:R-:W-:-:S03]  /*9df0*/  FADD.FTZ R2, R35, R2 ;  /* 0x0000000223027221 */ /* 0x000fc60000010000 */
[----:B------:R-:W-:Y:S01]  /*9e00*/  HMMA.16816.F32 R100, R4, R14, R100 ;  /* 0x0000000e0464723c */ /* 0x000fe20000001864 */
        /* <DEDUP_REMOVED lines=8> */
[----:B------:R-:W-:Y:S01]  /*9e90*/  FADD.FTZ R181, R141, R140 ;  /* 0x0000008c8db57221 */ /* 0x000fe20000010000 */
[----:B------:R-:W-:-:S09]  /*9ea0*/  MOV R0, R3 ;  /* 0x0000000300007202 */ /* 0x000fd20000000f00 */
.L_x_2612:
        /* <DEDUP_REMOVED lines=13> */
.L_x_2622:
[----:B------:R-:W-:Y:S04]  /*9f80*/  DEPBAR.LE SB0, 0x0 ;  /* 0x000080000000791a */ /* 0x000fe80000000000 */
[----:B------:R-:W-:Y:S01]  /*9f90*/  BAR.SYNC.DEFER_BLOCKING 0x0 ;  /* 0x0000000000007b1d */ /* 0x000fe20000010000 */
[----:B------:R-:W-:Y:S02]  /*9fa0*/  IADD3 R166, R166, -0x1, RZ ;  /* 0xffffffffa6a67810 */ /* 0x000fe40007ffe0ff */
[----:B------:R-:W-:Y:S02]  /*9fb0*/  MOV R8, R177 ;  /* 0x000000b100087202 */ /* 0x000fe40000000f00 */
[----:B------:R-:W-:Y:S01]  /*9fc0*/  MOV R0, R176 ;  /* 0x000000b000007202 */ /* 0x000fe20000000f00 */
[----:B------:R-:W-:Y:S06]  /*9fd0*/  @!P6 BRA `(.L_x_2619) ;  /* 0x0000000000f4e947 */ /* 0x000fec0003800000 */
        /* <DEDUP_REMOVED lines=61> */
.L_x_2619:
        /* <DEDUP_REMOVED lines=39> */
[----:B------:R-:W2:Y:S05]  /*a620*/  LDSM.16.M88.4 R128, [R157+0x3000] ;  /* 0x003000009d80783b */ /* 0x000eaa0000000200 */
        /* <DEDUP_REMOVED lines=206> */
.L_x_2621:
        /* <DEDUP_REMOVED lines=24> */
.L_x_2620:
        /* <DEDUP_REMOVED lines=138> */
[--C-:B------:R-:W-:Y:S01]  /*bd30*/  FFMA.FTZ R118, R15, UR4, -R119.reuse ;  /* 0x000000040f767c23 */ /* 0x100fe20008010877 */
        /* <DEDUP_REMOVED lines=23> */
[----:B------:R-:W-:Y:S01]  /*beb0*/  FMUL.FTZ R103, R3, R103 ;  /* 0x0000006703677220 */ /* 0x000fe20000410000 */
[--C-:B------:R-:W-:Y:S01]  /*bec0*/  FFMA.FTZ R146, R42, UR4, -R119.reuse ;  /* 0x000000042a927c23 */ /* 0x100fe20008010877 */
[--C-:B------:R-:W-:Y:S01]  /*bed0*/  FFMA.FTZ R147, R43, UR4, -R119.reuse ;  /* 0x000000042b937c23 */ /* 0x100fe20008010877 */
[--C-:B------:R-:W-:Y:S01]  /*bee0*/  FFMA.FTZ R148, R46, UR4, -R119.reuse ;  /* 0x000000042e947c23 */ /* 0x100fe20008010877 */
[----:B------:R-:W-:Y:S01]  /*bef0*/  FFMA.FTZ R149, R47, UR4, -R119 ;  /* 0x000000042f957c23 */ /* 0x000fe20008010877 */
[----:B------:R-:W-:Y:S03]  /*bf00*/  FFMA.FTZ R141, R116, R181, R141 ;  /* 0x000000b5748d7223 */ /* 0x000fe6000001008d */
[----:B------:R-:W-:Y:S01]  /*bf10*/  MUFU.EX2 R134, R134 ;  /* 0x0000008600867308 */ /* 0x000fe20000000800 */
[----:B------:R-:W-:Y:S01]  /*bf20*/  FFMA.FTZ R142, R3, R180, R142 ;  /* 0x000000b4038e7223 */ /* 0x000fe2000001008e */
[--C-:B------:R-:W-:Y:S01]  /*bf30*/  FFMA.FTZ R3, R44, UR4, -R132.reuse ;  /* 0x000000042c037c23 */ /* 0x100fe20008010884 */
[--C-:B------:R-:W-:Y:S01]  /*bf40*/  FFMA.FTZ R48, R48, UR4, -R132.reuse ;  /* 0x0000000430307c23 */ /* 0x100fe20008010884 */
[--C-:B------:R-:W-:Y:S01]  /*bf50*/  FFMA.FTZ R49, R49, UR4, -R132.reuse ;  /* 0x0000000431317c23 */ /* 0x100fe20008010884 */
[--C-:B------:R-:W-:Y:S01]  /*bf60*/  FFMA.FTZ R50, R50, UR4, -R119.reuse ;  /* 0x0000000432327c23 */ /* 0x100fe20008010877 */
[--C-:B------:R-:W-:Y:S01]  /*bf70*/  FFMA.FTZ R51, R51, UR4, -R119.reuse ;  /* 0x0000000433337c23 */ /* 0x100fe20008010877 */
[--C-:B------:R-:W-:Y:S03]  /*bf80*/  FFMA.FTZ R52, R52, UR4, -R132.reuse ;  /* 0x0000000434347c23 */ /* 0x100fe60008010884 */
[----:B------:R-:W-:Y:S01]  /*bf90*/  MUFU.EX2 R7, R7 ;  /* 0x0000000700077308 */ /* 0x000fe20000000800 */
[----:B---3--:R-:W-:Y:S01]  /*bfa0*/  F2FP.F16.F32.PACK_AB R115, R5, R136 ;  /* 0x000000880573723e */ /* 0x008fe200000000ff */
[--C-:B------:R-:W-:Y:S01]  /*bfb0*/  FFMA.FTZ R53, R53, UR4, -R132.reuse ;  /* 0x0000000435357c23 */ /* 0x100fe20008010884 */
[--C-:B------:R-:W-:Y:S01]  /*bfc0*/  FFMA.FTZ R54, R54, UR4, -R119.reuse ;  /* 0x0000000436367c23 */ /* 0x100fe20008010877 */
[--C-:B------:R-:W-:Y:S01]  /*bfd0*/  FFMA.FTZ R55, R55, UR4, -R119.reuse ;  /* 0x0000000437377c23 */ /* 0x100fe20008010877 */
[--C-:B------:R-:W-:Y:S01]  /*bfe0*/  FFMA.FTZ R56, R56, UR4, -R132.reuse ;  /* 0x0000000438387c23 */ /* 0x100fe20008010884 */
[----:B------:R-:W-:Y:S01]  /*bff0*/  FFMA.FTZ R57, R57, UR4, -R132 ;  /* 0x0000000439397c23 */ /* 0x000fe20008010884 */
[--C-:B------:R-:W-:Y:S01]  /*c000*/  FFMA.FTZ R58, R58, UR4, -R119.reuse ;  /* 0x000000043a3a7c23 */ /* 0x100fe20008010877 */
[C---:B------:R-:W-:Y:S02]  /*c010*/  HMMA.16816.F32 R8, R112.reuse, R120, R8 ;  /* 0x000000787008723c */ /* 0x040fe40000001808 */
[----:B------:R-:W-:Y:S03]  /*c020*/  MUFU.EX2 R135, R135 ;  /* 0x0000008700877308 */ /* 0x000fe60000000800 */
[----:B------:R-:W-:Y:S01]  /*c030*/  FFMA.FTZ R59, R59, UR4, -R119 ;  /* 0x000000043b3b7c23 */ /* 0x000fe20008010877 */
[C---:B------:R-:W-:Y:S01]  /*c040*/  HMMA.16816.F32 R68, R112.reuse, R122, R68 ;  /* 0x0000007a7044723c */ /* 0x040fe20000001844 */
[----:B------:R-:W2:Y:S05]  /*c050*/  LDSM.16.MT88.4 R120, [R156+0xb000] ;  /* 0x00b000009c78783b */ /* 0x000eaa0000004200 */
[----:B------:R-:W3:Y:S01]  /*c060*/  MUFU.EX2 R118, R118 ;  /* 0x0000007600767308 */ /* 0x000ee20000000800 */
[----:B------:R-:W-:Y:S01]  /*c070*/  ISETP.GT.AND P0, PT, R166, R163, PT ;  /* 0x000000a3a600720c */ /* 0x000fe20003f04270 */
[----:B------:R-:W-:Y:S01]  /*c080*/  FADD.FTZ R138, R138, R141 ;  /* 0x0000008d8a8a7221 */ /* 0x000fe20000010000 */
[C---:B-1----:R-:W-:Y:S07]  /*c090*/  HMMA.16816.F32 R72, R112.reuse, R124, R72 ;  /* 0x0000007c7048723c */ /* 0x042fee0000001848 */
[----:B------:R-:W-:Y:S01]  /*c0a0*/  MUFU.EX2 R145, R145 ;  /* 0x0000009100917308 */ /* 0x000fe20000000800 */
[C---:B------:R-:W-:Y:S01]  /*c0b0*/  HMMA.16816.F32 R76, R112.reuse, R126, R76 ;  /* 0x0000007e704c723c */ /* 0x040fe2000000184c */
[----:B------:R-:W1:Y:S02]  /*c0c0*/  LDSM.16.MT88.4 R124, [R158+0xd000] ;  /* 0x00d000009e7c783b */ /* 0x000e640000004200 */
[----:B------:R-:W-:Y:S03]  /*c0d0*/  FADD.FTZ R133, R133, R138 ;  /* 0x0000008a85857221 */ /* 0x000fe60000010000 */
[C---:B------:R-:W-:Y:S03]  /*c0e0*/  HMMA.16816.F32 R80, R112.reuse, R128, R80 ;  /* 0x000000807050723c */ /* 0x040fe60000001850 */
[----:B------:R-:W-:Y:S02]  /*c0f0*/  MUFU.EX2 R144, R144 ;  /* 0x0000009000907308 */ /* 0x000fe40000000800 */
[----:B------:R-:W-:Y:S01]  /*c100*/  FADD.FTZ R133, R6, R133 ;  /* 0x0000008506857221 */ /* 0x000fe20000010000 */
[C---:B------:R-:W-:Y:S01]  /*c110*/  HMMA.16816.F32 R84, R112.reuse, R130, R84 ;  /* 0x000000827054723c */ /* 0x040fe20000001854 */
[----:B------:R-:W4:Y:S06]  /*c120*/  LDSM.16.MT88.4 R128, [R156+0xd000] ;  /* 0x00d000009c80783b */ /* 0x000f2c0000004200 */
[----:B------:R-:W-:Y:S01]  /*c130*/  MUFU.EX2 R146, R146 ;  /* 0x0000009200927308 */ /* 0x000fe20000000800 */
[--C-:B------:R-:W-:Y:S03]  /*c140*/  FFMA.FTZ R6, R61, UR4, -R132.reuse ;  /* 0x000000043d067c23 */ /* 0x100fe60008010884 */
[----:B------:R-:W-:Y:S01]  /*c150*/  FFMA.FTZ R61, R64, UR4, -R132 ;  /* 0x00000004403d7c23 */ /* 0x000fe20008010884 */
[----:B------:R-:W-:Y:S01]  /*c160*/  FADD.FTZ R137, R137, R142 ;  /* 0x0000008e89897221 */ /* 0x000fe20000010000 */
[----:B------:R-:W-:Y:S04]  /*c170*/  MOV R117, R2 ;  /* 0x0000000200757202 */ /* 0x000fe80000000f00 */
[----:B------:R-:W-:Y:S01]  /*c180*/  MUFU.EX2 R147, R147 ;  /* 0x0000009300937308 */ /* 0x000fe20000000800 */
[----:B------:R-:W-:Y:S04]  /*c190*/  FADD.FTZ R136, R136, R137 ;  /* 0x0000008988887221 */ /* 0x000fe80000010000 */
[----:B------:R-:W-:Y:S01]  /*c1a0*/  FADD.FTZ R136, R5, R136 ;  /* 0x0000008805887221 */ /* 0x000fe20000010000 */
[C---:B--2---:R-:W-:Y:S04]  /*c1b0*/  HMMA.16816.F32 R88, R112.reuse, R120, R88 ;  /* 0x000000787058723c */ /* 0x044fe80000001858 */
[----:B------:R-:W-:Y:S01]  /*c1c0*/  MUFU.EX2 R3, R3 ;  /* 0x0000000300037308 */ /* 0x000fe20000000800 */
[--C-:B------:R-:W-:Y:S01]  /*c1d0*/  FFMA.FTZ R5, R60, UR4, -R132.reuse ;  /* 0x000000043c057c23 */ /* 0x100fe20008010884 */
[--C-:B------:R-:W-:Y:S01]  /*c1e0*/  FFMA.FTZ R60, R62, UR4, -R119.reuse ;  /* 0x000000043e3c7c23 */ /* 0x100fe20008010877 */
[----:B------:R-:W-:Y:S01]  /*c1f0*/  FFMA.FTZ R62, R66, UR4, -R119 ;  /* 0x00000004423e7c23 */ /* 0x000fe20008010877 */
[C---:B------:R-:W-:Y:S01]  /*c200*/  HMMA.16816.F32 R12, R112.reuse, R122, R12 ;  /* 0x0000007a700c723c */ /* 0x040fe2000000180c */
[----:B------:R-:W2:Y:S05]  /*c210*/  LDSM.16.MT88.4 R120, [R156+0x9400] ;  /* 0x009400009c78783b */ /* 0x000eaa0000004200 */
[----:B------:R-:W-:Y:S01]  /*c220*/  MUFU.EX2 R148, R148 ;  /* 0x0000009400947308 */ /* 0x000fe20000000800 */
[C---:B-1----:R-:W-:Y:S06]  /*c230*/  HMMA.16816.F32 R92, R112.reuse, R124, R92 ;  /* 0x0000007c705c723c */ /* 0x042fec000000185c */
[C---:B------:R-:W-:Y:S03]  /*c240*/  HMMA.16816.F32 R96, R112.reuse, R126, R96 ;  /* 0x0000007e7060723c */ /* 0x040fe60000001860 */
[----:B------:R1:W-:Y:S02]  /*c250*/  MUFU.EX2 R125, R16 ;  /* 0x00000010007d7308 */ /* 0x0003e40000000800 */
[----:B------:R-:W-:Y:S01]  /*c260*/  FFMA.FTZ R124, R17, UR4, -R132 ;  /* 0x00000004117c7c23 */ /* 0x000fe20008010884 */
[----:B------:R-:W-:Y:S01]  /*c270*/  FMUL.FTZ R17, R116, R105 ;  /* 0x0000006974117220 */ /* 0x000fe20000410000 */
[C---:B---3--:R-:W-:Y:S01]  /*c280*/  F2FP.F16.F32.PACK_AB R105, R118.reuse, R135 ;  /* 0x000000877669723e */ /* 0x048fe200000000ff */
[----:B------:R-:W-:Y:S05]  /*c290*/  FADD.FTZ R135, R135, R136 ;  /* 0x0000008887877221 */ /* 0x000fea0000010000 */
[----:B------:R3:W-:Y:S01]  /*c2a0*/  MUFU.EX2 R127, R140 ;  /* 0x0000008c007f7308 */ /* 0x0007e20000000800 */
[----:B------:R-:W-:Y:S09]  /*c2b0*/  FADD.FTZ R118, R118, R135 ;  /* 0x0000008776767221 */ /* 0x000ff20000010000 */
[----:B------:R-:W5:Y:S01]  /*c2c0*/  MUFU.EX2 R124, R124 ;  /* 0x0000007c007c7308 */ /* 0x000f620000000800 */
[----:B-1----:R-:W-:Y:S01]  /*c2d0*/  FMUL.FTZ R16, R116, R104 ;  /* 0x0000006874107220 */ /* 0x002fe20000410000 */
[----:B------:R-:W-:Y:S01]  /*c2e0*/  F2FP.F16.F32.PACK_AB R104, R7, R134 ;  /* 0x000000860768723e */ /* 0x000fe200000000ff */
[----:B------:R-:W-:Y:S01]  /*c2f0*/  FFMA.FTZ R116, R45, UR4, -R132 ;  /* 0x000000042d747c23 */ /* 0x000fe20008010884 */
[----:B------:R-:W-:Y:S01]  /*c300*/  FADD.FTZ R134, R134, R133 ;  /* 0x0000008586867221 */ /* 0x000fe20000010000 */
[----:B------:R-:W-:Y:S03]  /*c310*/  LDSM.16.MT88.4 R44, [R158+0xcc00] ;  /* 0x00cc00009e2c783b */ /* 0x000fe60000004200 */
[C---:B----4-:R-:W-:Y:S02]  /*c320*/  HMMA.16816.F32 R16, R112.reuse, R128, R16 ;  /* 0x000000807010723c */ /* 0x050fe40000001810 */
[----:B------:R-:W1:Y:S01]  /*c330*/  MUFU.EX2 R126, R139 ;  /* 0x0000008b007e7308 */ /* 0x000e620000000800 */
[--C-:B---3--:R-:W-:Y:S01]  /*c340*/  FFMA.FTZ R140, R22, UR4, -R119.reuse ;  /* 0x00000004168c7c23 */ /* 0x108fe20008010877 */
[----:B------:R-:W-:Y:S01]  /*c350*/  FADD.FTZ R134, R7, R134 ;  /* 0x0000008607867221 */ /* 0x000fe20000010000 */
[--C-:B------:R-:W-:Y:S01]  /*c360*/  FFMA.FTZ R7, R63, UR4, -R119.reuse ;  /* 0x000000043f077c23 */ /* 0x100fe20008010877 */
[----:B------:R-:W-:Y:S01]  /*c370*/  HMMA.16816.F32 R100, R112, R130, R100 ;  /* 0x000000827064723c */ /* 0x000fe20000001864 */
[----:B------:R-:W3:Y:S05]  /*c380*/  LDSM.16.MT88.4 R112, [R158+0xb400] ;  /* 0x00b400009e70783b */ /* 0x000eea0000004200 */
[----:B------:R-:W-:Y:S01]  /*c390*/  MUFU.EX2 R140, R140 ;  /* 0x0000008c008c7308 */ /* 0x000fe20000000800 */
[----:B-----5:R-:W-:Y:S01]  /*c3a0*/  F2FP.F16.F32.PACK_AB R106, R124, R125 ;  /* 0x0000007d7c6a723e */ /* 0x020fe200000000ff */
[--C-:B------:R-:W-:Y:S03]  /*c3b0*/  FFMA.FTZ R128, R20, UR4, -R132.reuse ;  /* 0x0000000414807c23 */ /* 0x100fe60008010884 */
[--C-:B------:R-:W-:Y:S01]  /*c3c0*/  FFMA.FTZ R130, R24, UR4, -R132.reuse ;  /* 0x0000000418827c23 */ /* 0x100fe20008010884 */
[--C-:B------:R-:W-:Y:S01]  /*c3d0*/  FFMA.FTZ R129, R21, UR4, -R132.reuse ;  /* 0x0000000415817c23 */ /* 0x100fe20008010884 */
[----:B------:R-:W-:Y:S01]  /*c3e0*/  FFMA.FTZ R131, R23, UR4, -R119 ;  /* 0x0000000417837c23 */ /* 0x000fe20008010877 */
[----:B-1----:R-:W-:Y:S01]  /*c3f0*/  F2FP.F16.F32.PACK_AB R107, R126, R127 ;  /* 0x0000007f7e6b723e */ /* 0x002fe200000000ff */
[----:B------:R-:W-:Y:S01]  /*c400*/  FFMA.FTZ R139, R25, UR4, -R132 ;  /* 0x00000004198b7c23 */ /* 0x000fe20008010884 */
[----:B------:R-:W-:Y:S01]  /*c410*/  MUFU.EX2 R116, R116 ;  /* 0x0000007400747308 */ /* 0x000fe20000000800 */
[----:B------:R-:W-:Y:S01]  /*c420*/  FADD.FTZ R125, R125, R134 ;  /* 0x000000867d7d7221 */ /* 0x000fe20000010000 */
[----:B------:R-:W-:Y:S03]  /*c430*/  FADD.FTZ R127, R127, R118 ;  /* 0x000000767f7f7221 */ /* 0x000fe60000010000 */
[C---:B------:R-:W-:Y:S05]  /*c440*/  HMMA.16816.F32 R8, R104.reuse, R108, R8 ;  /* 0x0000006c6808723c */ /* 0x040fea0000001808 */
[----:B------:R-:W-:Y:S01]  /*c450*/  MUFU.EX2 R149, R149 ;  /* 0x0000009500957308 */ /* 0x000fe20000000800 */
[----:B------:R-:W-:Y:S01]  /*c460*/  FADD.FTZ R125, R124, R125 ;  /* 0x0000007d7c7d7221 */ /* 0x000fe20000010000 */
[C---:B------:R-:W-:Y:S01]  /*c470*/  HMMA.16816.F32 R68, R104.reuse, R110, R68 ;  /* 0x0000006e6844723c */ /* 0x040fe20000001844 */
[----:B------:R-:W1:Y:S07]  /*c480*/  LDSM.16.MT88.4 R108, [R156+0xb400] ;  /* 0x00b400009c6c783b */ /* 0x000e6e0000004200 */
[----:B------:R-:W-:Y:S01]  /*c490*/  MUFU.EX2 R48, R48 ;  /* 0x0000003000307308 */ /* 0x000fe20000000800 */
[C---:B--2---:R-:W-:Y:S03]  /*c4a0*/  HMMA.16816.F32 R72, R104.reuse, R120, R72 ;  /* 0x000000786848723c */ /* 0x044fe60000001848 */
[----:B------:R-:W-:Y:S03]  /*c4b0*/  FADD.FTZ R127, R126, R127 ;  /* 0x0000007f7e7f7221 */ /* 0x000fe60000010000 */
[C---:B------:R-:W-:Y:S01]  /*c4c0*/  HMMA.16816.F32 R76, R104.reuse, R122, R76 ;  /* 0x0000007a684c723c */ /* 0x040fe2000000184c */
[----:B------:R-:W2:Y:S02]  /*c4d0*/  LDSM.16.MT88.4 R120, [R158+0xd400] ;  /* 0x00d400009e78783b */ /* 0x000ea40000004200 */
[----:B------:R-:W-:Y:S03]  /*c4e0*/  MUFU.EX2 R49, R49 ;  /* 0x0000003100317308 */ /* 0x000fe60000000800 */
[C---:B---3--:R-:W-:Y:S07]  /*c4f0*/  HMMA.16816.F32 R80, R104.reuse, R112, R80 ;  /* 0x000000706850723c */ /* 0x048fee0000001850 */
[----:B------:R-:W-:Y:S01]  /*c500*/  MUFU.EX2 R50, R50 ;  /* 0x0000003200327308 */ /* 0x000fe20000000800 */
[C---:B------:R-:W-:Y:S01]  /*c510*/  HMMA.16816.F32 R84, R104.reuse, R114, R84 ;  /* 0x000000726854723c */ /* 0x040fe20000001854 */
[----:B------:R-:W3:Y:S08]  /*c520*/  LDSM.16.MT88.4 R112, [R156+0xd400] ;  /* 0x00d400009c70783b */ /* 0x000ef00000004200 */
[----:B------:R-:W-:Y:S10]  /*c530*/  MUFU.EX2 R51, R51 ;  /* 0x0000003300337308 */ /* 0x000ff40000000800 */
[----:B------:R-:W-:Y:S01]  /*c540*/  MUFU.EX2 R128, R128 ;  /* 0x0000008000807308 */ /* 0x000fe20000000800 */
[C---:B-1----:R-:W-:Y:S09]  /*c550*/  HMMA.16816.F32 R88, R104.reuse, R108, R88 ;  /* 0x0000006c6858723c */ /* 0x042ff20000001858 */
[----:B------:R-:W1:Y:S01]  /*c560*/  MUFU.EX2 R129, R129 ;  /* 0x0000008100817308 */ /* 0x000e620000000800 */
[C---:B------:R-:W-:Y:S01]  /*c570*/  HMMA.16816.F32 R12, R104.reuse, R110, R12 ;  /* 0x0000006e680c723c */ /* 0x040fe2000000180c */
[----:B------:R-:W4:Y:S05]  /*c580*/  LDSM.16.MT88.4 R108, [R158+0x9800] ;  /* 0x009800009e6c783b */ /* 0x000f2a0000004200 */
[C---:B--2---:R-:W-:Y:S03]  /*c590*/  HMMA.16816.F32 R92, R104.reuse, R120, R92 ;  /* 0x00000078685c723c */ /* 0x044fe6000000185c */
[----:B------:R-:W2:Y:S03]  /*c5a0*/  MUFU.EX2 R131, R131 ;  /* 0x0000008300837308 */ /* 0x000ea60000000800 */
[C---:B------:R-:W-:Y:S07]  /*c5b0*/  HMMA.16816.F32 R96, R104.reuse, R122, R96 ;  /* 0x0000007a6860723c */ /* 0x040fee0000001860 */
[----:B------:R-:W-:Y:S01]  /*c5c0*/  MUFU.EX2 R130, R130 ;  /* 0x0000008200827308 */ /* 0x000fe20000000800 */
[--C-:B------:R-:W-:Y:S01]  /*c5d0*/  FFMA.FTZ R121, R26, UR4, -R119.reuse ;  /* 0x000000041a797c23 */ /* 0x100fe20008010877 */
[C---:B---3--:R-:W-:Y:S03]  /*c5e0*/  HMMA.16816.F32 R16, R104.reuse, R112, R16 ;  /* 0x000000706810723c */ /* 0x048fe60000001810 */
[--C-:B------:R-:W-:Y:S03]  /*c5f0*/  FFMA.FTZ R120, R27, UR4, -R119.reuse ;  /* 0x000000041b787c23 */ /* 0x100fe60008010877 */
[----:B------:R-:W-:Y:S01]  /*c600*/  HMMA.16816.F32 R100, R104, R114, R100 ;  /* 0x000000726864723c */ /* 0x000fe20000001864 */
[----:B------:R-:W3:Y:S01]  /*c610*/  LDSM.16.MT88.4 R24, [R156+0x9800] ;  /* 0x009800009c18783b */ /* 0x000ee20000004200 */
[----:B------:R-:W5:Y:S03]  /*c620*/  MUFU.EX2 R139, R139 ;  /* 0x0000008b008b7308 */ /* 0x000f660000000800 */
[----:B-1----:R-:W-:Y:S01]  /*c630*/  F2FP.F16.F32.PACK_AB R20, R129, R128 ;  /* 0x000000808114723e */ /* 0x002fe200000000ff */
[--C-:B------:R-:W-:Y:S01]  /*c640*/  FFMA.FTZ R113, R28, UR4, -R132.reuse ;  /* 0x000000041c717c23 */ /* 0x100fe20008010884 */
[----:B--2---:R-:W-:Y:S01]  /*c650*/  F2FP.F16.F32.PACK_AB R21, R131, R140 ;  /* 0x0000008c8315723e */ /* 0x004fe200000000ff */
[--C-:B------:R-:W-:Y:S01]  /*c660*/  FFMA.FTZ R112, R29, UR4, -R132.reuse ;  /* 0x000000041d707c23 */ /* 0x100fe20008010884 */
[----:B------:R-:W1:Y:S03]  /*c670*/  LDSM.16.MT88.4 R104, [R158+0xb800] ;  /* 0x00b800009e68783b */ /* 0x000e660000004200 */
[----:B------:R-:W-:Y:S01]  /*c680*/  MUFU.EX2 R121, R121 ;  /* 0x0000007900797308 */ /* 0x000fe20000000800 */
[--C-:B------:R-:W-:Y:S01]  /*c690*/  FFMA.FTZ R114, R31, UR4, -R119.reuse ;  /* 0x000000041f727c23 */ /* 0x100fe20008010877 */
[----:B------:R-:W-:Y:S01]  /*c6a0*/  FFMA.FTZ R123, R33, UR4, -R132 ;  /* 0x00000004217b7c23 */ /* 0x000fe20008010884 */
[--C-:B------:R-:W-:Y:S01]  /*c6b0*/  FFMA.FTZ R122, R34, UR4, -R119.reuse ;  /* 0x00000004227a7c23 */ /* 0x100fe20008010877 */
[----:B------:R-:W-:Y:S01]  /*c6c0*/  FFMA.FTZ R115, R35, UR4, -R119 ;  /* 0x0000000423737c23 */ /* 0x000fe20008010877 */
[----:B------:R-:W-:Y:S01]  /*c6d0*/  FADD.FTZ R128, R128, R125 ;  /* 0x0000007d80807221 */ /* 0x000fe20000010000 */
[----:B------:R-:W-:Y:S01]  /*c6e0*/  FADD.FTZ R140, R140, R127 ;  /* 0x0000007f8c8c7221 */ /* 0x000fe20000010000 */
[----:B------:R-:W-:Y:S03]  /*c6f0*/  LDSM.16.MT88.4 R28, [R158+0x9c00] ;  /* 0x009c00009e1c783b */ /* 0x000fe60000004200 */
[----:B------:R-:W2:Y:S01]  /*c700*/  MUFU.EX2 R120, R120 ;  /* 0x0000007800787308 */ /* 0x000ea20000000800 */
[----:B-----5:R-:W-:Y:S01]  /*c710*/  F2FP.F16.F32.PACK_AB R22, R139, R130 ;  /* 0x000000828b16723e */ /* 0x020fe200000000ff */
[----:B------:R-:W-:Y:S01]  /*c720*/  FADD.FTZ R129, R129, R128 ;  /* 0x0000008081817221 */ /* 0x000fe20000010000 */
[----:B------:R-:W-:Y:S07]  /*c730*/  FADD.FTZ R140, R131, R140 ;  /* 0x0000008c838c7221 */ /* 0x000fee0000010000 */
[----:B------:R-:W-:Y:S10]  /*c740*/  MUFU.EX2 R112, R112 ;  /* 0x0000007000707308 */ /* 0x000ff40000000800 */
[----:B------:R-:W-:Y:S01]  /*c750*/  MUFU.EX2 R114, R114 ;  /* 0x0000007200727308 */ /* 0x000fe20000000800 */
[C---:B--2---:R-:W-:Y:S01]  /*c760*/  F2FP.F16.F32.PACK_AB R23, R120.reuse, R121 ;  /* 0x000000797817723e */ /* 0x044fe200000000ff */
[----:B------:R-:W-:Y:S04]  /*c770*/  FADD.FTZ R121, R121, R140 ;  /* 0x0000008c79797221 */ /* 0x000fe80000010000 */
[----:B------:R-:W-:Y:S02]  /*c780*/  FADD.FTZ R120, R120, R121 ;  /* 0x0000007978787221 */ /* 0x000fe40000010000 */
[C---:B----4-:R-:W-:Y:S02]  /*c790*/  HMMA.16816.F32 R8, R20.reuse, R108, R8 ;  /* 0x0000006c1408723c */ /* 0x050fe40000001808 */
[----:B------:R-:W-:Y:S04]  /*c7a0*/  MUFU.EX2 R123, R123 ;  /* 0x0000007b007b7308 */ /* 0x000fe80000000800 */
[C---:B------:R-:W-:Y:S01]  /*c7b0*/  HMMA.16816.F32 R68, R20.reuse, R110, R68 ;  /* 0x0000006e1444723c */ /* 0x040fe20000001844 */
[----:B------:R-:W2:Y:S05]  /*c7c0*/  LDSM.16.MT88.4 R108, [R156+0xb800] ;  /* 0x00b800009c6c783b */ /* 0x000eaa0000004200 */
[----:B------:R-:W-:Y:S01]  /*c7d0*/  MUFU.EX2 R115, R115 ;  /* 0x0000007300737308 */ /* 0x000fe20000000800 */
[C---:B---3--:R-:W-:Y:S09]  /*c7e0*/  HMMA.16816.F32 R72, R20.reuse, R24, R72 ;  /* 0x000000181448723c */ /* 0x048ff20000001848 */
[----:B------:R-:W-:Y:S01]  /*c7f0*/  MUFU.EX2 R113, R113 ;  /* 0x0000007100717308 */ /* 0x000fe20000000800 */
[C---:B------:R-:W-:Y:S01]  /*c800*/  HMMA.16816.F32 R76, R20.reuse, R26, R76 ;  /* 0x0000001a144c723c */ /* 0x040fe2000000184c */
[----:B------:R-:W3:Y:S05]  /*c810*/  LDSM.16.MT88.4 R24, [R158+0xd800] ;  /* 0x00d800009e18783b */ /* 0x000eea0000004200 */
[C---:B-1----:R-:W-:Y:S03]  /*c820*/  HMMA.16816.F32 R80, R20.reuse, R104, R80 ;  /* 0x000000681450723c */ /* 0x042fe60000001850 */
[----:B------:R-:W-:Y:S03]  /*c830*/  MUFU.EX2 R143, R143 ;  /* 0x0000008f008f7308 */ /* 0x000fe60000000800 */
[C---:B------:R-:W-:Y:S01]  /*c840*/  HMMA.16816.F32 R84, R20.reuse, R106, R84 ;  /* 0x0000006a1454723c */ /* 0x040fe20000001854 */
[----:B------:R-:W1:Y:S06]  /*c850*/  LDSM.16.MT88.4 R104, [R156+0xd800] ;  /* 0x00d800009c68783b */ /* 0x000e6c0000004200 */
[----:B------:R-:W-:Y:S10]  /*c860*/  MUFU.EX2 R122, R122 ;  /* 0x0000007a007a7308 */ /* 0x000ff40000000800 */
[----:B------:R-:W-:Y:S01]  /*c870*/  MUFU.EX2 R52, R52 ;  /* 0x0000003400347308 */ /* 0x000fe20000000800 */
[C---:B--2---:R-:W-:Y:S09]  /*c880*/  HMMA.16816.F32 R88, R20.reuse, R108, R88 ;  /* 0x0000006c1458723c */ /* 0x044ff20000001858 */
[----:B------:R-:W-:Y:S01]  /*c890*/  MUFU.EX2 R53, R53 ;  /* 0x0000003500357308 */ /* 0x000fe20000000800 */
[C---:B------:R-:W-:Y:S09]  /*c8a0*/  HMMA.16816.F32 R12, R20.reuse, R110, R12 ;  /* 0x0000006e140c723c */ /* 0x040ff2000000180c */
[----:B------:R-:W-:Y:S02]  /*c8b0*/  MUFU.EX2 R54, R54 ;  /* 0x0000003600367308 */ /* 0x000fe40000000800 */
[--C-:B------:R-:W-:Y:S01]  /*c8c0*/  FFMA.FTZ R108, R32, UR4, -R132.reuse ;  /* 0x00000004206c7c23 */ /* 0x100fe20008010884 */
[C---:B---3--:R-:W-:Y:S01]  /*c8d0*/  HMMA.16816.F32 R92, R20.reuse, R24, R92 ;  /* 0x00000018145c723c */ /* 0x048fe2000000185c */
[----:B------:R-:W-:Y:S05]  /*c8e0*/  LDSM.16.MT88.4 R32, [R158+0xbc00] ;  /* 0x00bc00009e20783b */ /* 0x000fea0000004200 */
[C---:B------:R-:W-:Y:S01]  /*c8f0*/  HMMA.16816.F32 R96, R20.reuse, R26, R96 ;  /* 0x0000001a1460723c */ /* 0x040fe20000001860 */
[----:B------:R-:W2:Y:S02]  /*c900*/  MUFU.EX2 R108, R108 ;  /* 0x0000006c006c7308 */ /* 0x000ea40000000800 */
[----:B------:R-:W3:Y:S03]  /*c910*/  LDSM.16.MT88.4 R24, [R156+0x9c00] ;  /* 0x009c00009c18783b */ /* 0x000ee60000004200 */
[C---:B-1----:R-:W-:Y:S05]  /*c920*/  HMMA.16816.F32 R16, R20.reuse, R104, R16 ;  /* 0x000000681410723c */ /* 0x042fea0000001810 */
[----:B------:R-:W-:Y:S01]  /*c930*/  MUFU.EX2 R55, R55 ;  /* 0x0000003700377308 */ /* 0x000fe20000000800 */
[----:B------:R-:W-:Y:S05]  /*c940*/  HMMA.16816.F32 R100, R20, R106, R100 ;  /* 0x0000006a1464723c */ /* 0x000fea0000001864 */
[--C-:B------:R-:W-:Y:S01]  /*c950*/  FFMA.FTZ R105, R36, UR4, -R132.reuse ;  /* 0x0000000424697c23 */ /* 0x100fe20008010884 */
[--C-:B------:R-:W-:Y:S01]  /*c960*/  FFMA.FTZ R104, R37, UR4, -R132.reuse ;  /* 0x0000000425687c23 */ /* 0x100fe20008010884 */
[----:B--2---:R-:W-:Y:S01]  /*c970*/  F2FP.F16.F32.PACK_AB R22, R123, R108 ;  /* 0x0000006c7b16723e */ /* 0x004fe200000000ff */
[----:B------:R-:W-:Y:S01]  /*c980*/  FFMA.FTZ R106, R39, UR4, -R119 ;  /* 0x00000004276a7c23 */ /* 0x000fe20008010877 */
[----:B------:R-:W-:Y:S01]  /*c990*/  MUFU.EX2 R56, R56 ;  /* 0x0000003800387308 */ /* 0x000fe20000000800 */
[----:B------:R-:W-:Y:S01]  /*c9a0*/  LDSM.16.MT88.4 R36, [R158+0xc000] ;  /* 0x00c000009e24783b */ /* 0x000fe20000004200 */
[----:B------:R-:W-:Y:S01]  /*c9b0*/  F2FP.F16.F32.PACK_AB R20, R112, R113 ;  /* 0x000000717014723e */ /* 0x000fe200000000ff */
[----:B------:R-:W-:Y:S01]  /*c9c0*/  FFMA.FTZ R107, R40, UR4, -R132 ;  /* 0x00000004286b7c23 */ /* 0x000fe20008010884 */
[C---:B------:R-:W-:Y:S01]  /*c9d0*/  F2FP.F16.F32.PACK_AB R21, R114.reuse, R143 ;  /* 0x0000008f7215723e */ /* 0x040fe200000000ff */
[----:B------:R-:W-:Y:S01]  /*c9e0*/  FADD.FTZ R143, R143, R120 ;  /* 0x000000788f8f7221 */ /* 0x000fe20000010000 */
[----:B------:R-:W-:Y:S01]  /*c9f0*/  F2FP.F16.F32.PACK_AB R23, R115, R122 ;  /* 0x0000007a7317723e */ /* 0x000fe200000000ff */
[----:B------:R-:W-:Y:S03]  /*ca00*/  FFMA.FTZ R132, R65, UR4, -R132 ;  /* 0x0000000441847c23 */ /* 0x000fe60008010884 */
[----:B------:R-:W-:Y:S01]  /*ca10*/  MUFU.EX2 R105, R105 ;  /* 0x0000006900697308 */ /* 0x000fe20000000800 */
[----:B------:R-:W-:Y:S01]  /*ca20*/  LDSM.16.MT88.4 R40, [R158+0xc400] ;  /* 0x00c400009e28783b */ /* 0x000fe20000004200 */
[----:B------:R-:W-:Y:S01]  /*ca30*/  FADD.FTZ R143, R114, R143 ;  /* 0x0000008f728f7221 */ /* 0x000fe20000010000 */
[----:B------:R-:W-:Y:S01]  /*ca40*/  FFMA.FTZ R119, R67, UR4, -R119 ;  /* 0x0000000443777c23 */ /* 0x000fe20008010877 */
[C---:B------:R-:W-:Y:S06]  /*ca50*/  HMMA.16816.F32 R8, R20.reuse, R28, R8 ;  /* 0x0000001c1408723c */ /* 0x040fec0000001808 */
[----:B------:R-:W1:Y:S01]  /*ca60*/  MUFU.EX2 R104, R104 ;  /* 0x0000006800687308 */ /* 0x000e620000000800 */
[----:B------:R-:W-:Y:S01]  /*ca70*/  FADD.FTZ R122, R122, R143 ;  /* 0x0000008f7a7a7221 */ /* 0x000fe20000010000 */
[C---:B------:R-:W-:Y:S01]  /*ca80*/  HMMA.16816.F32 R68, R20.reuse, R30, R68 ;  /* 0x0000001e1444723c */ /* 0x040fe20000001844 */
[----:B------:R-:W2:Y:S07]  /*ca90*/  LDSM.16.MT88.4 R28, [R156+0xbc00] ;  /* 0x00bc00009c1c783b */ /* 0x000eae0000004200 */
[----:B------:R-:W4:Y:S01]  /*caa0*/  MUFU.EX2 R106, R106 ;  /* 0x0000006a006a7308 */ /* 0x000f220000000800 */
[C---:B---3--:R-:W-:Y:S03]  /*cab0*/  HMMA.16816.F32 R72, R20.reuse, R24, R72 ;  /* 0x000000181448723c */ /* 0x048fe60000001848 */
[----:B------:R-:W-:Y:S03]  /*cac0*/  FADD.FTZ R122, R115, R122 ;  /* 0x0000007a737a7221 */ /* 0x000fe60000010000 */
[C---:B------:R-:W-:Y:S01]  /*cad0*/  HMMA.16816.F32 R76, R20.reuse, R26, R76 ;  /* 0x0000001a144c723c */ /* 0x040fe2000000184c */
[----:B------:R-:W3:Y:S02]  /*cae0*/  LDSM.16.MT88.4 R24, [R158+0xdc00] ;  /* 0x00dc00009e18783b */ /* 0x000ee40000004200 */
[----:B------:R-:W5:Y:S03]  /*caf0*/  MUFU.EX2 R107, R107 ;  /* 0x0000006b006b7308 */ /* 0x000f660000000800 */
[C---:B------:R-:W-:Y:S07]  /*cb00*/  HMMA.16816.F32 R80, R20.reuse, R32, R80 ;  /* 0x000000201450723c */ /* 0x040fee0000001850 */
        /* <DEDUP_REMOVED lines=10> */
[----:B------:R-:W-:Y:S03]  /*cbb0*/  MUFU.EX2 R6, R6 ;  /* 0x0000000600067308 */ /* 0x000fe60000000800 */
[C---:B------:R-:W-:Y:S01]  /*cbc0*/  HMMA.16816.F32 R96, R20.reuse, R26, R96 ;  /* 0x0000001a1460723c */ /* 0x040fe20000001860 */
[----:B------:R-:W3:Y:S06]  /*cbd0*/  LDSM.16.MT88.4 R24, [R156+0xa000] ;  /* 0x00a000009c18783b */ /* 0x000eec0000004200 */
[----:B------:R-:W-:Y:S01]  /*cbe0*/  MUFU.EX2 R60, R60 ;  /* 0x0000003c003c7308 */ /* 0x000fe20000000800 */
[C---:B-1----:R-:W-:Y:S09]  /*cbf0*/  HMMA.16816.F32 R16, R20.reuse, R32, R16 ;  /* 0x000000201410723c */ /* 0x042ff20000001810 */
[----:B------:R-:W1:Y:S01]  /*cc00*/  MUFU.EX2 R7, R7 ;  /* 0x0000000700077308 */ /* 0x000e620000000800 */
[----:B------:R-:W-:Y:S01]  /*cc10*/  HMMA.16816.F32 R100, R20, R34, R100 ;  /* 0x000000221464723c */ /* 0x000fe20000001864 */
[----:B------:R-:W1:Y:S06]  /*cc20*/  LDSM.16.MT88.4 R32, [R156+0xc000] ;  /* 0x00c000009c20783b */ /* 0x000e6c0000004200 */
[----:B------:R-:W-:Y:S02]  /*cc30*/  F2FP.F16.F32.PACK_AB R20, R104, R105 ;  /* 0x000000696814723e */ /* 0x000fe400000000ff */
[----:B------:R-:W-:Y:S02]  /*cc40*/  MUFU.EX2 R61, R61 ;  /* 0x0000003d003d7308 */ /* 0x000fe40000000800 */
[----:B----4-:R-:W-:Y:S01]  /*cc50*/  F2FP.F16.F32.PACK_AB R21, R106, R145 ;  /* 0x000000916a15723e */ /* 0x010fe200000000ff */
[----:B------:R-:W-:Y:S01]  /*cc60*/  FADD.FTZ R145, R145, R122 ;  /* 0x0000007a91917221 */ /* 0x000fe20000010000 */
[----:B-----5:R-:W-:Y:S02]  /*cc70*/  F2FP.F16.F32.PACK_AB R22, R144, R107 ;  /* 0x0000006b9016723e */ /* 0x020fe400000000ff */
[C---:B------:R-:W-:Y:S04]  /*cc80*/  F2FP.F16.F32.PACK_AB R23, R147.reuse, R146 ;  /* 0x000000929317723e */ /* 0x040fe800000000ff */
[----:B------:R-:W4:Y:S01]  /*cc90*/  MUFU.EX2 R132, R132 ;  /* 0x0000008400847308 */ /* 0x000f220000000800 */
[----:B------:R-:W-:Y:S04]  /*cca0*/  FADD.FTZ R145, R106, R145 ;  /* 0x000000916a917221 */ /* 0x000fe80000010000 */
[----:B------:R-:W-:Y:S01]  /*ccb0*/  FADD.FTZ R146, R146, R145 ;  /* 0x0000009192927221 */ /* 0x000fe20000010000 */
[C---:B--2---:R-:W-:Y:S04]  /*ccc0*/  HMMA.16816.F32 R8, R20.reuse, R28, R8 ;  /* 0x0000001c1408723c */ /* 0x044fe80000001808 */
[----:B------:R-:W-:Y:S01]  /*ccd0*/  MUFU.EX2 R62, R62 ;  /* 0x0000003e003e7308 */ /* 0x000fe20000000800 */
[----:B------:R-:W-:Y:S01]  /*cce0*/  FADD.FTZ R147, R147, R146 ;  /* 0x0000009293937221 */ /* 0x000fe20000010000 */
[C---:B------:R-:W-:Y:S01]  /*ccf0*/  HMMA.16816.F32 R68, R20.reuse, R30, R68 ;  /* 0x0000001e1444723c */ /* 0x040fe20000001844 */
[----:B------:R-:W2:Y:S07]  /*cd00*/  LDSM.16.MT88.4 R28, [R158+0xe000] ;  /* 0x00e000009e1c783b */ /* 0x000eae0000004200 */
[----:B------:R-:W5:Y:S01]  /*cd10*/  MUFU.EX2 R119, R119 ;  /* 0x0000007700777308 */ /* 0x000f620000000800 */
[C---:B---3--:R-:W-:Y:S06]  /*cd20*/  HMMA.16816.F32 R72, R20.reuse, R24, R72 ;  /* 0x000000181448723c */ /* 0x048fec0000001848 */
        /* <DEDUP_REMOVED lines=13> */
[----:B------:R-:W-:Y:S01]  /*ce00*/  HMMA.16816.F32 R100, R20, R26, R100 ;  /* 0x0000001a1464723c */ /* 0x000fe20000001864 */
[----:B------:R-:W2:Y:S04]  /*ce10*/  LDSM.16.MT88.4 R20, [R156+0xc400] ;  /* 0x00c400009c14783b */ /* 0x000ea80000004200 */
[----:B------:R-:W-:Y:S01]  /*ce20*/  F2FP.F16.F32.PACK_AB R30, R49, R48 ;  /* 0x00000030311e723e */ /* 0x000fe200000000ff */
[----:B------:R-:W-:Y:S01]  /*ce30*/  FADD.FTZ R148, R148, R147 ;  /* 0x0000009394947221 */ /* 0x000fe20000010000 */
[----:B------:R-:W-:Y:S02]  /*ce40*/  F2FP.F16.F32.PACK_AB R31, R51, R50 ;  /* 0x00000032331f723e */ /* 0x000fe400000000ff */
[----:B------:R-:W3:Y:S02]  /*ce50*/  LDSM.16.MT88.4 R24, [R158+0xe400] ;  /* 0x00e400009e18783b */ /* 0x000ee40000004200 */
[----:B------:R-:W-:Y:S03]  /*ce60*/  FADD.FTZ R149, R149, R148 ;  /* 0x0000009495957221 */ /* 0x000fe60000010000 */
[C---:B----4-:R-:W-:Y:S05]  /*ce70*/  HMMA.16816.F32 R8, R28.reuse, R36, R8 ;  /* 0x000000241c08723c */ /* 0x050fea0000001808 */
[----:B------:R-:W-:Y:S01]  /*ce80*/  FADD.FTZ R50, R50, R149 ;  /* 0x0000009532327221 */ /* 0x000fe20000010000 */
[C---:B------:R-:W-:Y:S01]  /*ce90*/  HMMA.16816.F32 R68, R28.reuse, R38, R68 ;  /* 0x000000261c44723c */ /* 0x040fe20000001844 */
[----:B------:R-:W-:Y:S04]  /*cea0*/  LDSM.16.MT88.4 R36, [R158+0xa800] ;  /* 0x00a800009e24783b */ /* 0x000fe80000004200 */
[----:B------:R-:W-:Y:S01]  /*ceb0*/  FADD.FTZ R51, R51, R50 ;  /* 0x0000003233337221 */ /* 0x000fe20000010000 */
[C---:B-1----:R-:W-:Y:S06]  /*cec0*/  HMMA.16816.F32 R72, R28.reuse, R32, R72 ;  /* 0x000000201c48723c */ /* 0x042fec0000001848 */
[C---:B------:R-:W-:Y:S01]  /*ced0*/  HMMA.16816.F32 R76, R28.reuse, R34, R76 ;  /* 0x000000221c4c723c */ /* 0x040fe2000000184c */
[----:B------:R-:W1:Y:S05]  /*cee0*/  LDSM.16.MT88.4 R32, [R156+0xe400] ;  /* 0x00e400009c20783b */ /* 0x000e6a0000004200 */
[C---:B------:R-:W-:Y:S06]  /*cef0*/  HMMA.16816.F32 R80, R28.reuse, R40, R80 ;  /* 0x000000281c50723c */ /* 0x040fec0000001850 */
[C---:B------:R-:W-:Y:S01]  /*cf00*/  HMMA.16816.F32 R84, R28.reuse, R42, R84 ;  /* 0x0000002a1c54723c */ /* 0x040fe20000001854 */
[----:B------:R-:W4:Y:S05]  /*cf10*/  LDSM.16.MT88.4 R40, [R156+0xa800] ;  /* 0x00a800009c28783b */ /* 0x000f2a0000004200 */
        /* <DEDUP_REMOVED lines=8> */
[C---:B-1----:R-:W-:Y:S05]  /*cfa0*/  HMMA.16816.F32 R16, R28.reuse, R32, R16 ;  /* 0x000000201c10723c */ /* 0x042fea0000001810 */
[----:B------:R-:W-:Y:S01]  /*cfb0*/  F2FP.F16.F32.PACK_AB R23, R59, R58 ;  /* 0x0000003a3b17723e */ /* 0x000fe200000000ff */
[----:B------:R-:W-:Y:S01]  /*cfc0*/  HMMA.16816.F32 R100, R28, R34, R100 ;  /* 0x000000221c64723c */ /* 0x000fe20000001864 */
[----:B------:R-:W1:Y:S04]  /*cfd0*/  LDSM.16.MT88.4 R28, [R156+0xc800] ;  /* 0x00c800009c1c783b */ /* 0x000e680000004200 */
[----:B------:R-:W-:Y:S01]  /*cfe0*/  FADD.FTZ R54, R54, R51 ;  /* 0x0000003336367221 */ /* 0x000fe20000010000 */
[C---:B------:R-:W-:Y:S03]  /*cff0*/  HMMA.16816.F32 R8, R20.reuse, R36, R8 ;  /* 0x000000241408723c */ /* 0x040fe60000001808 */
[----:B------:R-:W3:Y:S02]  /*d000*/  LDSM.16.MT88.4 R32, [R158+0xe800] ;  /* 0x00e800009e20783b */ /* 0x000ee40000004200 */
[----:B------:R-:W-:Y:S01]  /*d010*/  FADD.FTZ R55, R55, R54 ;  /* 0x0000003637377221 */ /* 0x000fe20000010000 */
[C---:B------:R-:W-:Y:S05]  /*d020*/  HMMA.16816.F32 R68, R20.reuse, R38, R68 ;  /* 0x000000261444723c */ /* 0x040fea0000001844 */
[----:B------:R-:W3:Y:S01]  /*d030*/  LDSM.16.MT88.4 R36, [R156+0xe800] ;  /* 0x00e800009c24783b */ /* 0x000ee20000004200 */
[C---:B----4-:R-:W-:Y:S05]  /*d040*/  HMMA.16816.F32 R72, R20.reuse, R40, R72 ;  /* 0x000000281448723c */ /* 0x050fea0000001848 */
[----:B------:R-:W-:Y:S01]  /*d050*/  FADD.FTZ R58, R58, R55 ;  /* 0x000000373a3a7221 */ /* 0x000fe20000010000 */
[C---:B------:R-:W-:Y:S01]  /*d060*/  HMMA.16816.F32 R76, R20.reuse, R42, R76 ;  /* 0x0000002a144c723c */ /* 0x040fe2000000184c */
[----:B------:R-:W4:Y:S04]  /*d070*/  LDSM.16.MT88.4 R40, [R158+0xac00] ;  /* 0x00ac00009e28783b */ /* 0x000f280000004200 */
[----:B------:R-:W-:Y:S01]  /*d080*/  FADD.FTZ R59, R59, R58 ;  /* 0x0000003a3b3b7221 */ /* 0x000fe20000010000 */
[C---:B--2---:R-:W-:Y:S06]  /*d090*/  HMMA.16816.F32 R80, R20.reuse, R24, R80 ;  /* 0x000000181450723c */ /* 0x044fec0000001850 */
[C---:B------:R-:W-:Y:S05]  /*d0a0*/  HMMA.16816.F32 R84, R20.reuse, R26, R84 ;  /* 0x0000001a1454723c */ /* 0x040fea0000001854 */
[----:B------:R-:W-:Y:S01]  /*d0b0*/  F2FP.F16.F32.PACK_AB R25, R7, R60 ;  /* 0x0000003c0719723e */ /* 0x000fe200000000ff */
[C---:B-1----:R-:W-:Y:S05]  /*d0c0*/  HMMA.16816.F32 R88, R20.reuse, R28, R88 ;  /* 0x0000001c1458723c */ /* 0x042fea0000001858 */
[----:B------:R-:W-:Y:S01]  /*d0d0*/  F2FP.F16.F32.PACK_AB R26, R132, R61 ;  /* 0x0000003d841a723e */ /* 0x000fe200000000ff */
[C---:B------:R-:W-:Y:S01]  /*d0e0*/  HMMA.16816.F32 R12, R20.reuse, R30, R12 ;  /* 0x0000001e140c723c */ /* 0x040fe2000000180c */
[----:B------:R-:W1:Y:S04]  /*d0f0*/  LDSM.16.MT88.4 R28, [R156+0xac00] ;  /* 0x00ac00009c1c783b */ /* 0x000e680000004200 */
[----:B-----5:R-:W-:Y:S01]  /*d100*/  F2FP.F16.F32.PACK_AB R27, R119, R62 ;  /* 0x0000003e771b723e */ /* 0x020fe200000000ff */
[C---:B---3--:R-:W-:Y:S05]  /*d110*/  HMMA.16816.F32 R92, R20.reuse, R32, R92 ;  /* 0x00000020145c723c */ /* 0x048fea000000185c */
[----:B------:R-:W-:Y:S01]  /*d120*/  FADD.FTZ R24, R130, R129 ;  /* 0x0000008182187221 */ /* 0x000fe20000010000 */
[C---:B------:R-:W-:Y:S01]  /*d130*/  HMMA.16816.F32 R96, R20.reuse, R34, R96 ;  /* 0x000000221460723c */ /* 0x040fe20000001860 */
[----:B------:R-:W-:Y:S04]  /*d140*/  LDSM.16.MT88.4 R32, [R158+0xec00] ;  /* 0x00ec00009e20783b */ /* 0x000fe80000004200 */
[----:B------:R-:W-:Y:S01]  /*d150*/  FADD.FTZ R24, R139, R24 ;  /* 0x000000188b187221 */ /* 0x000fe20000010000 */
[C---:B------:R-:W-:Y:S05]  /*d160*/  HMMA.16816.F32 R16, R20.reuse, R36, R16 ;  /* 0x000000241410723c */ /* 0x040fea0000001810 */
[----:B------:R-:W-:Y:S01]  /*d170*/  FADD.FTZ R113, R113, R24 ;  /* 0x0000001871717221 */ /* 0x000fe20000010000 */
[----:B------:R-:W-:Y:S05]  /*d180*/  HMMA.16816.F32 R100, R20, R38, R100 ;  /* 0x000000261464723c */ /* 0x000fea0000001864 */
[----:B------:R-:W-:Y:S01]  /*d190*/  FADD.FTZ R113, R112, R113 ;  /* 0x0000007170717221 */ /* 0x000fe20000010000 */
[----:B------:R-:W-:Y:S01]  /*d1a0*/  F2FP.F16.F32.PACK_AB R24, R6, R5 ;  /* 0x000000050618723e */ /* 0x000fe200000000ff */
[----:B------:R-:W-:Y:S04]  /*d1b0*/  FADD.FTZ R60, R60, R59 ;  /* 0x0000003b3c3c7221 */ /* 0x000fe80000010000 */
[----:B------:R-:W-:Y:S01]  /*d1c0*/  FADD.FTZ R64, R108, R113 ;  /* 0x000000716c407221 */ /* 0x000fe20000010000 */
[----:B------:R-:W-:Y:S01]  /*d1d0*/  FADD.FTZ R7, R7, R60 ;  /* 0x0000003c07077221 */ /* 0x000fe20000010000 */
[C---:B----4-:R-:W-:Y:S01]  /*d1e0*/  HMMA.16816.F32 R112, R24.reuse, R40, R8 ;  /* 0x000000281870723c */ /* 0x050fe20000001808 */
[----:B------:R-:W2:Y:S04]  /*d1f0*/  LDSM.16.MT88.4 R108, [R156+0xcc00] ;  /* 0x00cc00009c6c783b */ /* 0x000ea80000004200 */
[----:B------:R-:W-:Y:S01]  /*d200*/  FADD.FTZ R64, R123, R64 ;  /* 0x000000407b407221 */ /* 0x000fe20000010000 */
[C---:B------:R-:W-:Y:S03]  /*d210*/  HMMA.16816.F32 R68, R24.reuse, R42, R68 ;  /* 0x0000002a1844723c */ /* 0x040fe60000001844 */
[----:B------:R-:W3:Y:S02]  /*d220*/  LDSM.16.MT88.4 R8, [R156+0xec00] ;  /* 0x00ec00009c08783b */ /* 0x000ee40000004200 */
        /* <DEDUP_REMOVED lines=20> */
[----:B------:R-:W-:Y:S01]  /*d370*/  MOV R3, R0 ;  /* 0x0000000000037202 */ /* 0x000fe20000000f00 */
[----:B------:R-:W-:Y:S01]  /*d380*/  FADD.FTZ R53, R53, R52 ;  /* 0x0000003435357221 */ /* 0x000fe20000010000 */
[----:B------:R-:W-:Y:S04]  /*d390*/  HMMA.16816.F32 R100, R24, R10, R100 ;  /* 0x0000000a1864723c */ /* 0x000fe80000001864 */
[----:B------:R-:W-:Y:S04]  /*d3a0*/  FADD.FTZ R56, R56, R53 ;  /* 0x0000003538387221 */ /* 0x000fe80000010000 */
[----:B------:R-:W-:Y:S04]  /*d3b0*/  FADD.FTZ R56, R57, R56 ;  /* 0x0000003839387221 */ /* 0x000fe80000010000 */
[----:B------:R-:W-:Y:S04]  /*d3c0*/  FADD.FTZ R5, R5, R56 ;  /* 0x0000003805057221 */ /* 0x000fe80000010000 */
[----:B------:R-:W-:Y:S04]  /*d3d0*/  FADD.FTZ R6, R6, R5 ;  /* 0x0000000506067221 */ /* 0x000fe80000010000 */
[----:B------:R-:W-:Y:S04]  /*d3e0*/  FADD.FTZ R61, R61, R6 ;  /* 0x000000063d3d7221 */ /* 0x000fe80000010000 */
[----:B------:R-:W-:Y:S01]  /*d3f0*/  FADD.FTZ R181, R132, R61 ;  /* 0x0000003d84b57221 */ /* 0x000fe20000010000 */
[----:B------:R-:W-:Y:S06]  /*d400*/  @P0 BRA `(.L_x_2622) ;  /* 0xffffffc800dc0947 */ /* 0x000fec000383ffff */
.L_x_2618:
[----:B------:R-:W1:Y:S01]  /*d410*/  SHFL.BFLY PT, R8, R181, 0x2, 0x1f ;  /* 0x0c401f00b5087f89 */ /* 0x000e6200000e0000 */
[----:B------:R-:W2:Y:S01]  /*d420*/  S2UR UR5, SR_CgaCtaId ;  /* 0x00000000000579c3 */ /* 0x000ea20000008800 */
[----:B------:R-:W-:Y:S01]  /*d430*/  MOV R9, 0x3f800000 ;  /* 0x3f80000000097802 */ /* 0x000fe20000000f00 */
[----:B------:R-:W-:Y:S01]  /*d440*/  UMOV UR4, 0x400 ;  /* 0x0000040000047882 */ /* 0x000fe20000000000 */
[----:B------:R-:W3:Y:S01]  /*d450*/  SHFL.BFLY PT, R3, R180, 0x2, 0x1f ;  /* 0x0c401f00b4037f89 */ /* 0x000ee200000e0000 */
[----:B------:R-:W-:Y:S01]  /*d460*/  SHF.L.U32 R170, R170, 0x3, RZ ;  /* 0x00000003aaaa7819 */ /* 0x000fe200000006ff */
[----:B------:R-:W-:Y:S01]  /*d470*/  BSSY B0, `(.L_x_2623) ;  /* 0x00000bc000007945 */ /* 0x000fe20003800000 */
[----:B------:R-:W-:Y:S01]  /*d480*/  LEA R175, R174, R175, 0x4 ;  /* 0x000000afaeaf7211 */ /* 0x000fe200078e20ff */
[----:B------:R-:W4:Y:S01]  /*d490*/  S2R R5, SR_TID.X ;  /* 0x0000000000057919 */ /* 0x000f220000002100 */
[----:B------:R-:W-:Y:S06]  /*d4a0*/  BAR.SYNC.DEFER_BLOCKING 0x0 ;  /* 0x0000000000007b1d */ /* 0x000fec0000010000 */
[----:B------:R-:W5:Y:S01]  /*d4b0*/  S2R R48, SR_CTAID.Y ;  /* 0x0000000000307919 */ /* 0x000f620000002600 */
[----:B-1----:R-:W-:Y:S01]  /*d4c0*/  FADD.FTZ R8, R8, R181 ;  /* 0x000000b508087221 */ /* 0x002fe20000010000 */
[----:B--2---:R-:W-:Y:S01]  /*d4d0*/  ULEA UR5, UR5, UR4, 0x18 ;  /* 0x0000000405057291 */ /* 0x004fe2000f8ec03f */
[----:B------:R-:W1:Y:S01]  /*d4e0*/  S2R R49, SR_CTAID.X ;  /* 0x0000000000317919 */ /* 0x000e620000002500 */
[----:B------:R-:W2:Y:S01]  /*d4f0*/  S2UR UR4, SR_CTAID.Z ;  /* 0x00000000000479c3 */ /* 0x000ea20000002700 */
[----:B---3--:R-:W-:Y:S01]  /*d500*/  FADD.FTZ R3, R3, R180 ;  /* 0x000000b403037221 */ /* 0x008fe20000010000 */
[----:B------:R-:W3:Y:S04]  /*d510*/  SHFL.BFLY PT, R7, R8, 0x1, 0x1f ;  /* 0x0c201f0008077f89 */ /* 0x000ee800000e0000 */
[----:B------:R-:W5:Y:S01]  /*d520*/  SHFL.BFLY PT, R6, R3, 0x1, 0x1f ;  /* 0x0c201f0003067f89 */ /* 0x000f6200000e0000 */
[----:B----4-:R-:W-:-:S04]  /*d530*/  SHF.R.S32.HI R4, RZ, 0x1f, R5 ;  /* 0x0000001fff047819 */ /* 0x010fc80000011405 */
[CC--:B------:R-:W-:Y:S02]  /*d540*/  LEA.HI R11, R4.reuse, R5.reuse, RZ, 0x2 ;  /* 0x00000005040b7211 */ /* 0x0c0fe400078f10ff */
[-C--:B------:R-:W-:Y:S02]  /*d550*/  LEA.HI R12, R4, R5.reuse, RZ, 0x6 ;  /* 0x00000005040c7211 */ /* 0x080fe400078f30ff */
[----:B------:R-:W-:Y:S02]  /*d560*/  LOP3.LUT R14, R11, 0xfffffffc, RZ, 0xc0, !PT ;  /* 0xfffffffc0b0e7812 */ /* 0x000fe400078ec0ff */
[----:B------:R-:W-:Y:S02]  /*d570*/  SHF.R.S32.HI R11, RZ, 0x2, R11 ;  /* 0x00000002ff0b7819 */ /* 0x000fe4000001140b */
[----:B------:R-:W-:Y:S02]  /*d580*/  IADD3 R13, -R14, R5, RZ ;  /* 0x000000050e0d7210 */ /* 0x000fe40007ffe1ff */
[----:B------:R-:W-:Y:S01]  /*d590*/  SHF.R.S32.HI R14, RZ, 0x1f, R11 ;  /* 0x0000001fff0e7819 */ /* 0x000fe2000001140b */
[----:B---3--:R-:W-:Y:S01]  /*d5a0*/  FADD.FTZ R7, R8, R7 ;  /* 0x0000000708077221 */ /* 0x008fe20000010000 */
[----:B------:R-:W-:-:S02]  /*d5b0*/  SHF.L.U32 R12, R12, 0x2, RZ ;  /* 0x000000020c0c7819 */ /* 0x000fc400000006ff */
[----:B------:R-:W-:Y:S01]  /*d5c0*/  LEA.HI R14, R14, R11, RZ, 0x3 ;  /* 0x0000000b0e0e7211 */ /* 0x000fe200078f18ff */
[----:B-----5:R-:W-:Y:S01]  /*d5d0*/  FADD.FTZ R6, R3, R6 ;  /* 0x0000000603067221 */ /* 0x020fe20000010000 */
[----:B------:R-:W-:Y:S02]  /*d5e0*/  LOP3.LUT R12, R12, 0x3fffff00, RZ, 0xc0, !PT ;  /* 0x3fffff000c0c7812 */ /* 0x000fe400078ec0ff */
[----:B------:R-:W-:Y:S02]  /*d5f0*/  LEA.HI R3, R4, R5, RZ, 0x5 ;  /* 0x0000000504037211 */ /* 0x000fe400078f28ff */
[----:B------:R-:W-:Y:S02]  /*d600*/  LOP3.LUT R14, R14, 0xfffffff8, RZ, 0xc0, !PT ;  /* 0xfffffff80e0e7812 */ /* 0x000fe400078ec0ff */
[----:B------:R-:W-:Y:S02]  /*d610*/  LEA R169, R169, R12, 0x5 ;  /* 0x0000000ca9a97211 */ /* 0x000fe400078e28ff */
[----:B------:R-:W-:-:S02]  /*d620*/  FSETP.NE.FTZ.AND P3, PT, R7, RZ, PT ;  /* 0x000000ff0700720b */ /* 0x000fc40003f75000 */
[----:B------:R-:W-:Y:S02]  /*d630*/  LEA.HI R12, R4, R5, RZ, 0x4 ;  /* 0x00000005040c7211 */ /* 0x000fe400078f20ff */
[----:B------:R-:W-:Y:S02]  /*d640*/  SHF.R.S32.HI R10, RZ, 0x5, R3 ;  /* 0x00000005ff0a7819 */ /* 0x000fe40000011403 */
[----:B------:R-:W-:Y:S02]  /*d650*/  IADD3 R11, R11, -R14, RZ ;  /* 0x8000000e0b0b7210 */ /* 0x000fe40007ffe0ff */
[----:B------:R-:W-:Y:S02]  /*d660*/  SHF.R.S32.HI R12, RZ, 0x4, R12 ;  /* 0x00000004ff0c7819 */ /* 0x000fe4000001140c */
[----:B------:R-:W-:Y:S02]  /*d670*/  FSETP.NE.FTZ.AND P2, PT, R6, RZ, PT ;  /* 0x000000ff0600720b */ /* 0x000fe40003f55000 */
[----:B------:R-:W-:Y:S01]  /*d680*/  LEA R10, R10, R13, 0x8 ;  /* 0x0000000d0a0a7211 */ /* 0x000fe200078e40ff */
[----:B------:R-:W-:Y:S01]  /*d690*/  IMAD.SHL.U32 R12, R12, 0x40, RZ ;  /* 0x000000400c0c7824 */ /* 0x000fe200078e00ff */
[----:B------:R-:W-:Y:S01]  /*d6a0*/  LEA.HI R13, R11, R11, RZ, 0x1 ;  /* 0x0000000b0b0d7211 */ /* 0x000fe200078f08ff */
[----:B------:R-:W3:Y:S01]  /*d6b0*/  @P3 MUFU.RCP R9, R7 ;  /* 0x0000000700093308 */ /* 0x000ee20000001000 */
[----:B------:R-:W-:Y:S01]  /*d6c0*/  MOV R8, 0x3f800000 ;  /* 0x3f80000000087802 */ /* 0x000fe20000000f00 */
[----:B------:R-:W4:Y:S01]  /*d6d0*/  @P3 LDC R51, c[0x0][0x2e8] ;  /* 0x0000ba00ff333b82 */ /* 0x000f220000000800 */
[----:B------:R-:W-:-:S02]  /*d6e0*/  LOP3.LUT R14, R13, 0x1fffffe, RZ, 0xc0, !PT ;  /* 0x01fffffe0d0e7812 */ /* 0x000fc400078ec0ff */
[----:B------:R-:W-:Y:S02]  /*d6f0*/  SHF.R.S32.HI R13, RZ, 0x1, R13 ;  /* 0x00000001ff0d7819 */ /* 0x000fe4000001140d */
[----:B------:R-:W-:Y:S01]  /*d700*/  LOP3.LUT R15, R12, 0xc0, RZ, 0xc0, !PT ;  /* 0x000000c00c0f7812 */ /* 0x000fe200078ec0ff */
[----:B------:R-:W5:Y:S01]  /*d710*/  @P2 MUFU.RCP R8, R6 ;  /* 0x0000000600082308 */ /* 0x000f620000001000 */
[----:B------:R-:W-:Y:S01]  /*d720*/  SHF.L.U32 R12, R13, 0x6, RZ ;  /* 0x000000060d0c7819 */ /* 0x000fe200000006ff */
[----:B------:R-:W2:Y:S01]  /*d730*/  @P2 LDC R53, c[0x0][0x2e8] ;  /* 0x0000ba00ff352b82 */ /* 0x000ea20000000800 */
[----:B------:R-:W-:Y:S02]  /*d740*/  IADD3 R11, R11, -R14, RZ ;  /* 0x8000000e0b0b7210 */ /* 0x000fe40007ffe0ff */
[----:B------:R-:W-:Y:S02]  /*d750*/  LOP3.LUT R16, R12, 0xc0, RZ, 0xc0, !PT ;  /* 0x000000c00c107812 */ /* 0x000fe400078ec0ff */
[----:B------:R-:W-:Y:S01]  /*d760*/  LOP3.LUT R12, R13, 0x1, RZ, 0xc0, !PT ;  /* 0x000000010d0c7812 */ /* 0x000fe200078ec0ff */
[----:B------:R-:W1:Y:S01]  /*d770*/  @P3 MUFU.LG2 R7, R7 ;  /* 0x0000000700073308 */ /* 0x000e620000000c00 */
[----:B------:R-:W-:Y:S01]  /*d780*/  LEA R10, R11, R10, 0x4 ;  /* 0x0000000a0b0a7211 */ /* 0x000fe200078e20ff */
[----:B---3--:R-:W-:Y:S01]  /*d790*/  FMUL.FTZ R112, R9, R112 ;  /* 0x0000007009707220 */ /* 0x008fe20000410000 */
        /* <DEDUP_REMOVED lines=28> */
[----:B------:R-:W-:Y:S01]  /*d960*/  IMAD.MOV.U32 R9, RZ, RZ, 0x40 ;  /* 0x00000040ff097424 */ /* 0x000fe200078e00ff */
[----:B------:R-:W-:Y:S01]  /*d970*/  LOP3.LUT P0, RZ, R13, 0x2, RZ, 0xc0, !PT ;  /* 0x000000020dff7812 */ /* 0x000fe2000780c0ff */
[----:B-----5:R-:W-:Y:S01]  /*d980*/  FMUL.FTZ R115, R8, R115 ;  /* 0x0000007308737220 */ /* 0x020fe20000410000 */
[----:B------:R-:W-:Y:S01]  /*d990*/  LEA R10, R10, UR5, 0x2 ;  /* 0x000000050a0a7c11 */ /* 0x000fe2000f8e10ff */
        /* <DEDUP_REMOVED lines=23> */
[C---:B------:R-:W-:Y:S01]  /*db10*/  IADD3 R8, R10.reuse, -0x20, RZ ;  /* 0xffffffe00a087810 */ /* 0x040fe20007ffe0ff */
[----:B------:R-:W-:Y:S01]  /*db20*/  STS.64 [R10], R112 ;  /* 0x000000700a007388 */ /* 0x000fe20000000a00 */
[----:B------:R-:W-:Y:S01]  /*db30*/  SEL R9, R9, 0xffffffc0, !P0 ;  /* 0xffffffc009097807 */ /* 0x000fe20004000000 */
[----:B------:R-:W3:Y:S01]  /*db40*/  @P2 MUFU.LG2 R6, R6 ;  /* 0x0000000600062308 */ /* 0x000ee20000000c00 */
[C---:B------:R-:W-:Y:S01]  /*db50*/  @P1 IADD3 R8, R10.reuse, 0x20, RZ ;  /* 0x000000200a081810 */ /* 0x040fe20007ffe0ff */
[----:B------:R-:W-:Y:S01]  /*db60*/  STS.64 [R10+0x400], R114 ;  /* 0x000400720a007388 */ /* 0x000fe20000000a00 */
[----:B------:R-:W-:Y:S01]  /*db70*/  IADD3 R12, R10, R9, RZ ;  /* 0x000000090a0c7210 */ /* 0x000fe20007ffe0ff */
[----:B-1----:R-:W-:Y:S01]  /*db80*/  @P3 FMUL.FTZ R7, R7, 0.69314718246459960938 ;  /* 0x3f31721807073820 */ /* 0x002fe20000410000 */
[----:B------:R-:W-:Y:S01]  /*db90*/  IADD3 R13, R9, R8, RZ ;  /* 0x00000008090d7210 */ /* 0x000fe20007ffe0ff */
[----:B------:R-:W-:Y:S01]  /*dba0*/  STS.64 [R8], R68 ;  /* 0x0000004408007388 */ /* 0x000fe20000000a00 */
[----:B------:R-:W-:-:S02]  /*dbb0*/  LEA R168, R168, R169, 0x2 ;  /* 0x000000a9a8a87211 */ /* 0x000fc400078e10ff */
[----:B------:R-:W-:Y:S01]  /*dbc0*/  LOP3.LUT R11, R11, R14, RZ, 0x3c, !PT ;  /* 0x0000000e0b0b7212 */ /* 0x000fe200078e3cff */
[----:B------:R-:W-:Y:S01]  /*dbd0*/  STS.64 [R8+0x400], R70 ;  /* 0x0004004608007388 */ /* 0x000fe20000000a00 */
[----:B------:R-:W-:Y:S01]  /*dbe0*/  LOP3.LUT R54, R3, 0xffffffe0, RZ, 0xc0, !PT ;  /* 0xffffffe003367812 */ /* 0x000fe200078ec0ff */
[----:B------:R-:W-:Y:S01]  /*dbf0*/  IMAD.MOV.U32 R3, RZ, RZ, -0x800000 ;  /* 0xff800000ff037424 */ /* 0x000fe200078e00ff */
[----:B------:R-:W-:Y:S01]  /*dc00*/  IADD3 R11, R168, R11, RZ ;  /* 0x0000000ba80b7210 */ /* 0x000fe20007ffe0ff */
[----:B------:R-:W-:Y:S01]  /*dc10*/  STS.64 [R12], R72 ;  /* 0x000000480c007388 */ /* 0x000fe20000000a00 */
[----:B------:R-:W-:Y:S01]  /*dc20*/  LEA.HI R4, R4, R5, RZ, 0x3 ;  /* 0x0000000504047211 */ /* 0x000fe200078f18ff */
[----:B----4-:R-:W-:Y:S01]  /*dc30*/  @P3 FFMA.FTZ R3, R2, R51, R7 ;  /* 0x0000003302033223 */ /* 0x010fe20000010007 */
[----:B------:R-:W-:Y:S01]  /*dc40*/  LEA R50, R11, UR5, 0x2 ;  /* 0x000000050b327c11 */ /* 0x000fe2000f8e10ff */
[----:B------:R-:W-:Y:S01]  /*dc50*/  STS.64 [R12+0x400], R74 ;  /* 0x0004004a0c007388 */ /* 0x000fe20000000a00 */
[----:B------:R-:W-:Y:S01]  /*dc60*/  IADD3 R54, R5, -R54, RZ ;  /* 0x8000003605367210 */ /* 0x000fe20007ffe0ff */
[----:B---3--:R-:W-:Y:S01]  /*dc70*/  @P2 FMUL.FTZ R7, R6, 0.69314718246459960938 ;  /* 0x3f31721806072820 */ /* 0x008fe20000410000 */
[----:B------:R-:W-:Y:S01]  /*dc80*/  LOP3.LUT R4, R4, 0xfffffff8, RZ, 0xc0, !PT ;  /* 0xfffffff804047812 */ /* 0x000fe200078ec0ff */
[----:B------:R-:W-:Y:S01]  /*dc90*/  STS.64 [R13], R76 ;  /* 0x0000004c0d007388 */ /* 0x000fe20000000a00 */
[----:B------:R-:W-:-:S02]  /*dca0*/  LOP3.LUT P0, RZ, R54, 0x3, RZ, 0xc0, !PT ;  /* 0x0000000336ff7812 */ /* 0x000fc4000780c0ff */
[----:B------:R-:W-:Y:S01]  /*dcb0*/  IADD3 R4, -R4, R5, RZ ;  /* 0x0000000504047210 */ /* 0x000fe20007ffe1ff */
[----:B------:R-:W-:Y:S01]  /*dcc0*/  STS.64 [R13+0x400], R78 ;  /* 0x0004004e0d007388 */ /* 0x000fe20000000a00 */
[----:B------:R-:W-:Y:S02]  /*dcd0*/  IADD3 R5, -R171, RZ, RZ ;  /* 0x000000ffab057210 */ /* 0x000fe40007ffe1ff */
[----:B------:R-:W-:Y:S01]  /*dce0*/  SHF.L.U32 R6, R49, 0x6, RZ ;  /* 0x0000000631067819 */ /* 0x000fe200000006ff */
[----:B------:R-:W-:Y:S01]  /*dcf0*/  STS.64 [R10+0x2000], R80 ;  /* 0x002000500a007388 */ /* 0x000fe20000000a00 */
[----:B------:R-:W-:Y:S01]  /*dd00*/  MOV R2, 0xff800000 ;  /* 0xff80000000027802 */ /* 0x000fe20000000f00 */
[----:B--2---:R-:W-:Y:S02]  /*dd10*/  @P2 FFMA.FTZ R2, R0, R53, R7 ;  /* 0x0000003500022223 */ /* 0x004fe40000010007 */
        /* <DEDUP_REMOVED lines=11> */
[----:B------:R3:W-:Y:S04]  /*ddd0*/  STS.64 [R12+0x4000], R104 ;  /* 0x004000680c007388 */ /* 0x0007e80000000a00 */
[----:B------:R3:W-:Y:S04]  /*dde0*/  STS.64 [R12+0x4400], R106 ;  /* 0x0044006a0c007388 */ /* 0x0007e80000000a00 */
[----:B------:R3:W-:Y:S04]  /*ddf0*/  STS.64 [R13+0x4000], R100 ;  /* 0x004000640d007388 */ /* 0x0007e80000000a00 */
[----:B------:R3:W-:Y:S01]  /*de00*/  STS.64 [R13+0x4400], R102 ;  /* 0x004400660d007388 */ /* 0x0007e20000000a00 */
[----:B-1----:R-:W1:Y:S08]  /*de10*/  LDC.64 R10, c[0x0][0x2c0] ;  /* 0x0000b000ff0a7b82 */ /* 0x002e700000000a00 */
[----:B------:R-:W-:Y:S08]  /*de20*/  BAR.SYNC.DEFER_BLOCKING 0x0 ;  /* 0x0000000000007b1d */ /* 0x000ff00000010000 */
[----:B--2---:R-:W2:Y:S01]  /*de30*/  LDC R8, c[0x0][0x270] ;  /* 0x00009c00ff087b82 */ /* 0x004ea20000000800 */
[----:B------:R-:W4:Y:S01]  /*de40*/  S2R R9, SR_TID.X ;  /* 0x0000000000097919 */ /* 0x000f220000002100 */
[----:B-1----:R-:W-:Y:S01]  /*de50*/  IMAD R171, R48, R10, R171 ;  /* 0x0000000a30ab7224 */ /* 0x002fe200078e02ab */
[----:B------:R3:W1:Y:S01]  /*de60*/  LDS.128 R44, [R50] ;  /* 0x00000000322c7984 */ /* 0x0006620000000c00 */
[----:B------:R-:W-:-:S03]  /*de70*/  SHF.L.U32 R48, R4, 0x2, RZ ;  /* 0x0000000204307819 */ /* 0x000fc600000006ff */
[----:B------:R3:W1:Y:S01]  /*de80*/  LDS.128 R40, [R50+0x800] ;  /* 0x0008000032287984 */ /* 0x0006620000000c00 */
[----:B------:R-:W-:Y:S01]  /*de90*/  SHF.R.S32.HI R49, RZ, 0x1f, R48 ;  /* 0x0000001fff317819 */ /* 0x000fe20000011430 */
[----:B--2---:R-:W-:Y:S02]  /*dea0*/  IMAD R5, R8, R5, UR4 ;  /* 0x0000000408057e24 */ /* 0x004fe4000f8e0205 */
[----:B------:R3:W2:Y:S02]  /*deb0*/  LDS.128 R36, [R50+0x1000] ;  /* 0x0010000032247984 */ /* 0x0006a40000000c00 */
[----:B------:R-:W-:Y:S02]  /*dec0*/  IMAD R171, R171, R8, R5 ;  /* 0x00000008abab7224 */ /* 0x000fe400078e0205 */
[----:B------:R3:W1:Y:S02]  /*ded0*/  LDS.128 R32, [R50+0x2000] ;  /* 0x0020000032207984 */ /* 0x0006640000000c00 */
[----:B------:R-:W-:-:S02]  /*dee0*/  IMAD R0, R171, R11, R6 ;  /* 0x0000000bab007224 */ /* 0x000fc400078e0206 */
[----:B------:R3:W1:Y:S01]  /*def0*/  LDS.128 R28, [R50+0x2800] ;  /* 0x00280000321c7984 */ /* 0x0006620000000c00 */
[----:B----4-:R-:W-:-:S03]  /*df00*/  SHF.R.S32.HI R52, RZ, 0x1f, R9 ;  /* 0x0000001fff347819 */ /* 0x010fc60000011409 */
[----:B------:R3:W4:Y:S01]  /*df10*/  LDS.128 R24, [R50+0x3000] ;  /* 0x0030000032187984 */ /* 0x0007220000000c00 */
[----:B------:R-:W-:-:S03]  /*df20*/  LEA.HI R52, R52, R9, RZ, 0x3 ;  /* 0x0000000934347211 */ /* 0x000fc600078f18ff */
[----:B------:R3:W1:Y:S01]  /*df30*/  LDS.128 R20, [R50+0x4000] ;  /* 0x0040000032147984 */ /* 0x0006620000000c00 */
[----:B------:R-:W-:-:S03]  /*df40*/  SHF.R.S32.HI R5, RZ, 0x3, R52 ;  /* 0x00000003ff057819 */ /* 0x000fc60000011434 */
[----:B------:R3:W1:Y:S04]  /*df50*/  LDS.128 R16, [R50+0x4800] ;  /* 0x0048000032107984 */ /* 0x0006680000000c00 */
[----:B------:R3:W1:Y:S01]  /*df60*/  LDS.128 R12, [R50+0x5000] ;  /* 0x00500000320c7984 */ /* 0x0006620000000c00 */
[----:B------:R-:W-:Y:S05]  /*df70*/  @P0 BRA `(.L_x_2624) ;  /* 0x00000000002c0947 */ /* 0x000fea0003800000 */
        /* <DEDUP_REMOVED lines=11> */
.L_x_2624:
[----:B------:R-:W-:Y:S05]  /*e030*/  BSYNC B0 ;  /* 0x0000000000007941 */ /* 0x000fea0003800000 */
.L_x_2623:
[----:B------:R2:W3:Y:S01]  /*e040*/  LDS.128 R52, [R50+0x1800] ;  /* 0x0018000032347984 */ /* 0x0004e20000000c00 */
[----:B------:R-:W-:Y:S01]  /*e050*/  ULDC UR4, c[0x0][0x2dc] ;  /* 0x0000b70000047ab9 */ /* 0x000fe20000000800 */
[C---:B------:R-:W-:Y:S01]  /*e060*/  IMAD.WIDE R48, R5.reuse, 0x60, R48 ;  /* 0x0000006005307825 */ /* 0x040fe200078e0230 */
[C---:B------:R-:W-:Y:S01]  /*e070*/  ISETP.GE.AND P3, PT, R5.reuse, R162, PT ;  /* 0x000000a20500720c */ /* 0x040fe20003f66270 */
[----:B------:R2:W3:Y:S02]  /*e080*/  LDS.128 R8, [R50+0x3800] ;  /* 0x0038000032087984 */ /* 0x0004e40000000c00 */
[----:B------:R-:W-:Y:S01]  /*e090*/  IMAD R0, R0, UR4, RZ ;  /* 0x0000000400007c24 */ /* 0x000fe2000f8e02ff */
[----:B------:R-:W-:Y:S01]  /*e0a0*/  ULDC.64 UR4, c[0x0][0x288] ;  /* 0x0000a20000047ab9 */ /* 0x000fe20000000a00 */
[----:B------:R2:W3:Y:S01]  /*e0b0*/  LDS.128 R56, [R50+0x5800] ;  /* 0x0058000032387984 */ /* 0x0004e20000000c00 */
[----:B-1----:R-:W-:Y:S02]  /*e0c0*/  VIADD R3, R5, 0x10 ;  /* 0x0000001005037836 */ /* 0x002fe40000000000 */
[----:B------:R-:W-:-:S03]  /*e0d0*/  IADD3 R2, P0, R0, R48, RZ ;  /* 0x0000003000027210 */ /* 0x000fc60007f1e0ff */
[-C--:B------:R-:W-:Y:S01]  /*e0e0*/  ISETP.GE.AND P2, PT, R3, R162.reuse, PT ;  /* 0x000000a20300720c */ /* 0x080fe20003f46270 */
[C---:B------:R-:W-:Y:S01]  /*e0f0*/  VIADD R3, R5.reuse, 0x20 ;  /* 0x0000002005037836 */ /* 0x040fe20000000000 */
[----:B------:R-:W-:Y:S01]  /*e100*/  LEA.HI.X.SX32 R7, R0, R49, 0x1, P0 ;  /* 0x0000003100077211 */ /* 0x000fe200000f0eff */
[----:B------:R-:W-:Y:S01]  /*e110*/  VIADD R5, R5, 0x30 ;  /* 0x0000003005057836 */ /* 0x000fe20000000000 */
[C---:B------:R-:W-:Y:S02]  /*e120*/  LEA R6, P0, R2.reuse, UR4, 0x2 ;  /* 0x0000000402067c11 */ /* 0x040fe4000f8010ff */
[-C--:B------:R-:W-:Y:S02]  /*e130*/  ISETP.GE.AND P1, PT, R3, R162.reuse, PT ;  /* 0x000000a20300720c */ /* 0x080fe40003f26270 */
[----:B------:R-:W-:Y:S02]  /*e140*/  LEA.HI.X R7, R2, UR5, R7, 0x2, P0 ;  /* 0x0000000502077c11 */ /* 0x000fe400080f1407 */
[----:B------:R-:W-:-:S03]  /*e150*/  ISETP.GE.AND P0, PT, R5, R162, PT ;  /* 0x000000a20500720c */ /* 0x000fc60003f06270 */
[----:B------:R1:W-:Y:S04]  /*e160*/  @!P3 STG.E.64 desc[UR10][R6.64], R44 ;  /* 0x0000002c0600b986 */ /* 0x0003e8000c101b0a */
[----:B------:R1:W-:Y:S04]  /*e170*/  @!P3 STG.E.64 desc[UR10][R6.64+0x8], R46 ;  /* 0x0000082e0600b986 */ /* 0x0003e8000c101b0a */
[----:B------:R1:W-:Y:S04]  /*e180*/  @!P2 STG.E.128 desc[UR10][R6.64+0x1800], R40 ;  /* 0x001800280600a986 */ /* 0x0003e8000c101d0a */
[----:B--2---:R1:W-:Y:S04]  /*e190*/  @!P1 STG.E.128 desc[UR10][R6.64+0x3000], R36 ;  /* 0x0030002406009986 */ /* 0x0043e8000c101d0a */
[----:B------:R1:W-:Y:S04]  /*e1a0*/  @!P3 STG.E.128 desc[UR10][R6.64+0x80], R32 ;  /* 0x000080200600b986 */ /* 0x0003e8000c101d0a */
[----:B------:R1:W-:Y:S04]  /*e1b0*/  @!P2 STG.E.128 desc[UR10][R6.64+0x1880], R28 ;  /* 0x0018801c0600a986 */ /* 0x0003e8000c101d0a */
[----:B----4-:R1:W-:Y:S04]  /*e1c0*/  @!P1 STG.E.128 desc[UR10][R6.64+0x3080], R24 ;  /* 0x0030801806009986 */ /* 0x0103e8000c101d0a */
[----:B------:R1:W-:Y:S04]  /*e1d0*/  @!P3 STG.E.128 desc[UR10][R6.64+0x100], R20 ;  /* 0x000100140600b986 */ /* 0x0003e8000c101d0a */
[----:B------:R1:W-:Y:S04]  /*e1e0*/  @!P2 STG.E.128 desc[UR10][R6.64+0x1900], R16 ;  /* 0x001900100600a986 */ /* 0x0003e8000c101d0a */
[----:B------:R1:W-:Y:S01]  /*e1f0*/  @!P1 STG.E.128 desc[UR10][R6.64+0x3100], R12 ;  /* 0x0031000c06009986 */ /* 0x0003e2000c101d0a */
[----:B---3--:R-:W-:Y:S05]  /*e200*/  @P0 EXIT ;  /* 0x000000000000094d */ /* 0x008fea0003800000 */
[----:B------:R-:W-:Y:S04]  /*e210*/  STG.E.128 desc[UR10][R6.64+0x4800], R52 ;  /* 0x0048003406007986 */ /* 0x000fe8000c101d0a */
[----:B------:R-:W-:Y:S04]  /*e220*/  STG.E.128 desc[UR10][R6.64+0x4880], R8 ;  /* 0x0048800806007986 */ /* 0x000fe8000c101d0a */
[----:B------:R-:W-:Y:S01]  /*e230*/  STG.E.128 desc[UR10][R6.64+0x4900], R56 ;  /* 0x0049003806007986 */ /* 0x000fe2000c101d0a */
[----:B------:R-:W-:Y:S05]  /*e240*/  EXIT ;  /* 0x000000000000794d */ /* 0x000fea0003800000 */
.L_x_2625:
        /* <DEDUP_REMOVED lines=11> */
.L_x_6256:


//--------------------- .text._ZN5flash24flash_fwd_splitkv_kernelI23Flash_fwd_kernel_traitsILi96ELi64ELi128ELi4ELb0ELb0EN7cutlass6half_tE19Flash_kernel_traitsILi96ELi64ELi128ELi4ES3_EELb1ELb0ELb0ELb0ELb1ELb1ELb1ELb0EEEvNS_16Flash_fwd_paramsE --------------------------
	.section	.text._ZN5flash24flash_fwd_splitkv_kernelI23Flash_fwd_kernel_traitsILi96ELi64ELi128ELi4ELb0ELb0EN7cutlass6half_tE19Flash_kernel_traitsILi96ELi64ELi128ELi4ES3_EELb1ELb0ELb0ELb0ELb1ELb1ELb1ELb0EEEvNS_16Flash_fwd_paramsE,"ax",@progbits
	.align	128
        .global         _ZN5flash24flash_fwd_splitkv_kernelI23Flash_fwd_kernel_traitsILi96ELi64ELi128ELi4ELb0ELb0EN7cutlass6half_tE19Flash_kernel_traitsILi96ELi64ELi128ELi4ES3_EELb1ELb0ELb0ELb0ELb1ELb1ELb1ELb0EEEvNS_16Flash_fwd_paramsE
        .type           _ZN5flash24flash_fwd_splitkv_kernelI23Flash_fwd_kernel_traitsILi96ELi64ELi128ELi4ELb0ELb0EN7cutlass6half_tE19Flash_kernel_traitsILi96ELi64ELi128ELi4ES3_EELb1ELb0ELb0ELb0ELb1ELb1ELb1ELb0EEEvNS_16Flash_fwd_paramsE,@function
        .size           _ZN5flash24flash_fwd_splitkv_kernelI23Flash_fwd_kernel_traitsILi96ELi64ELi128ELi4ELb0ELb0EN7cutlass6half_tE19Flash_kernel_traitsILi96ELi64ELi128ELi4ES3_EELb1ELb0ELb0ELb0ELb1ELb1ELb1ELb0EEEvNS_16Flash_fwd_paramsE,(.L_x_6257 - _ZN5flash24flash_fwd_splitkv_kernelI23Flash_fwd_kernel_traitsILi96ELi64ELi128ELi4ELb0ELb0EN7cutlass6half_tE19Flash_kernel_traitsILi96ELi64ELi128ELi4ES3_EELb1ELb0ELb0ELb0ELb1ELb1ELb1ELb0EEEvNS_16Flash_fwd_paramsE)
        .other          _ZN5flash24flash_fwd_splitkv_kernelI23Flash_fwd_kernel_traitsILi96ELi64ELi128ELi4ELb0ELb0EN7cutlass6half_tE19Flash_kernel_traitsILi96ELi64ELi128ELi4ES3_EELb1ELb0ELb0ELb0ELb1ELb1ELb1ELb0EEEvNS_16Flash_fwd_paramsE,@"STO_CUDA_ENTRY STV_DEFAULT"
_ZN5flash24flash_fwd_splitkv_kernelI23Flash_fwd_kernel_traitsILi96ELi64ELi128ELi4ELb0ELb0EN7cutlass6half_tE19Flash_kernel_traitsILi96ELi64ELi128ELi4ES3_EELb1ELb0ELb0ELb0ELb1ELb1ELb1ELb0EEEvNS_16Flash_fwd_paramsE:
.text._ZN5flash24flash_fwd_splitkv_kernelI23Flash_fwd_kernel_traitsILi96ELi64ELi128ELi4ELb0ELb0EN7cutlass6half_tE19Flash_kernel_traitsILi96ELi64ELi128ELi4ES3_EELb1ELb0ELb0ELb0ELb1ELb1ELb1ELb0EEEvNS_16Flash_fwd_paramsE:
        /* <DEDUP_REMOVED lines=60> */
.L_x_2626:
[----:B------:R-:W2:Y:S02]  /*03c0*/  LDC R4, c[0x0][0x2c8] ;  /* 0x0000b200ff047b82 */ /* 0x000ea40000000800 */
.L_x_2627:
        /* <DEDUP_REMOVED lines=122> */
.L_x_2628:
        /* <DEDUP_REMOVED lines=24> */
.L_x_2629:
        /* <DEDUP_REMOVED lines=80> */
.L_x_2630:
        /* <DEDUP_REMOVED lines=49> */
.L_x_2632:
        /* <DEDUP_REMOVED lines=28> */
.L_x_2631:
        /* <DEDUP_REMOVED lines=91> */
[C---:B------:R-:W-:Y:S01]  /*1c70*/  @!P3 IMAD R9, R26.reuse, R9, R25 ;  /* 0x000000091a09b224 */ /* 0x040fe200078e0219 */
[----:B------:R-:W-:Y:S01]  /*1c80*/  ULDC UR5, c[0x0][0x39c] ;  /* 0x0000e70000057ab9 */ /* 0x000fe20000000800 */
        /* <DEDUP_REMOVED lines=114> */
[----:B------:R-:W-:Y:S01]  /*23b0*/  IMAD.WIDE.U32 R10, R136, 0x40, RZ ;  /* 0x00000040880a7825 */ /* 0x000fe200078e00ff */
[----:B------:R2:W-:Y:S01]  /*23c0*/  @!P5 LDGSTS.E.BYPASS.LTC128B.128 [R12+0x8800], desc[UR10][R14.64+0x80] ;  /* 0x088000800e0cdfae */ /* 0x0005e2000b901d4a */
[----:B------:R-:W-:Y:S02]  /*23d0*/  LEA.HI.X R163, R124, UR9, R120, 0x1, P0 ;  /* 0x000000097ca37c11 */ /* 0x000fe400080f0c78 */
[----:B------:R-:W-:Y:S01]  /*23e0*/  IMAD.SHL.U32 R3, R5, 0x8, RZ ;  /* 0x0000000805037824 */ /* 0x000fe200078e00ff */
[----:B------:R-:W0:Y:S01]  /*23f0*/  LDGDEPBAR ;  /* 0x00000000000079af */ /* 0x000e220000000000 */
[----:B------:R-:W-:Y:S01]  /*2400*/  LOP3.LUT R2, R2, 0xc0, RZ, 0xc0, !PT ;  /* 0x000000c002027812 */ /* 0x000fe200078ec0ff */
[----:B------:R-:W-:Y:S01]  /*2410*/  IMAD.SHL.U32 R6, R137, 0x40, RZ ;  /* 0x0000004089067824 */ /* 0x000fe200078e00ff */
[----:B------:R-:W-:Y:S01]  /*2420*/  @!P3 IADD3 R10, P0, R162, R10, RZ ;  /* 0x0000000aa20ab210 */ /* 0x000fe20007f1e0ff */
[----:B-1----:R-:W-:Y:S01]  /*2430*/  @!P1 IMAD.MOV.U32 R8, RZ, RZ, R162 ;  /* 0x000000ffff089224 */ /* 0x002fe200078e00a2 */
[----:B------:R-:W-:Y:S01]  /*2440*/  LOP3.LUT R3, R2, 0x8, R3, 0xf8, !PT ;  /* 0x0000000802037812 */ /* 0x000fe200078ef803 */
[--C-:B------:R-:W-:Y:S01]  /*2450*/  @!P1 IMAD.MOV.U32 R9, RZ, RZ, R163.reuse ;  /* 0x000000ffff099224 */ /* 0x100fe200078e00a3 */
[----:B------:R-:W-:Y:S01]  /*2460*/  SHF.R.U32.HI R2, RZ, 0x3, R2 ;  /* 0x00000003ff027819 */ /* 0x000fe20000011602 */
[----:B------:R-:W-:Y:S01]  /*2470*/  @!P4 IMAD.MOV.U32 R13, RZ, RZ, R163 ;  /* 0x000000ffff0dc224 */ /* 0x000fe200078e00a3 */
[----:B------:R-:W-:Y:S01]  /*2480*/  @!P3 IADD3.X R11, R163, R11, R6, P0, !PT ;  /* 0x0000000ba30bb210 */ /* 0x000fe200007fe406 */
[----:B------:R-:W-:Y:S01]  /*2490*/  @!P1 IMAD R7, R137, 0xc0, RZ ;  /* 0x000000c089079824 */ /* 0x000fe200078e02ff */
[C---:B------:R-:W-:Y:S01]  /*24a0*/  @!P2 LEA R6, P0, R136.reuse, R162, 0x7 ;  /* 0x000000a28806a211 */ /* 0x040fe200078038ff */
[----:B------:R-:W-:Y:S01]  /*24b0*/  @!P1 IMAD.WIDE.U32 R8, R136, 0xc0, R8 ;  /* 0x000000c088089825 */ /* 0x000fe200078e0008 */
[----:B------:R-:W-:-:S03]  /*24c0*/  LOP3.LUT R2, R3, R2, RZ, 0x3c, !PT ;  /* 0x0000000203027212 */ /* 0x000fc600078e3cff */
[----:B------:R-:W-:Y:S02]  /*24d0*/  IMAD R5, R5, 0x8, R166 ;  /* 0x0000000805057824 */ /* 0x000fe400078e02a6 */
[----:B------:R-:W-:Y:S02]  /*24e0*/  IMAD R159, R126, 0x20, R159 ;  /* 0x000000207e9f7824 */ /* 0x000fe400078e029f */
[----:B------:R-:W-:Y:S01]  /*24f0*/  @!P1 IMAD.IADD R9, R9, 0x1, R7 ;  /* 0x0000000109099824 */ /* 0x000fe200078e0207 */
[----:B------:R-:W-:Y:S01]  /*2500*/  @!P2 LEA.HI.X R7, R136, R163, R137, 0x7, P0 ;  /* 0x000000a38807a211 */ /* 0x000fe200000f3c89 */
[----:B------:R-:W-:Y:S01]  /*2510*/  IMAD.U32 R158, R5, 0x20, R158 ;  /* 0x00000020059e7824 */ /* 0x000fe200078e009e */
[----:B------:R-:W-:Y:S01]  /*2520*/  LOP3.LUT P0, RZ, R168, 0x2, RZ, 0xc0, !PT ;  /* 0x00000002a8ff7812 */ /* 0x000fe2000780c0ff */
[----:B------:R-:W-:-:S04]  /*2530*/  DEPBAR.LE SB0, 0x0 ;  /* 0x000080000000791a */ /* 0x000fc80000000000 */
[----:B------:R-:W-:Y:S01]  /*2540*/  BAR.SYNC.DEFER_BLOCKING 0x0 ;  /* 0x0000000000007b1d */ /* 0x000fe20000010000 */
[----:B--2---:R-:W-:Y:S01]  /*2550*/  @!P4 IMAD.MOV.U32 R12, RZ, RZ, R162 ;  /* 0x000000ffff0cc224 */ /* 0x004fe200078e00a2 */
[----:B------:R-:W-:Y:S01]  /*2560*/  LEA R158, R158, UR4, 0x1 ;  /* 0x000000049e9e7c11 */ /* 0x000fe2000f8e08ff */
[----:B------:R-:W-:Y:S02]  /*2570*/  IMAD.IADD R159, R2, 0x1, R159 ;  /* 0x00000001029f7824 */ /* 0x000fe400078e029f */
[----:B------:R-:W-:Y:S02]  /*2580*/  IMAD.MOV.U32 R3, RZ, RZ, 0x10 ;  /* 0x00000010ff037424 */ /* 0x000fe400078e00ff */
[----:B------:R-:W-:Y:S01]  /*2590*/  IMAD.MOV.U32 R5, RZ, RZ, 0x20 ;  /* 0x00000020ff057424 */ /* 0x000fe200078e00ff */
[----:B------:R-:W-:Y:S01]  /*25a0*/  LEA R159, R159, UR4, 0x1 ;  /* 0x000000049f9f7c11 */ /* 0x000fe2000f8e08ff */
[----:B------:R-:W-:-:S03]  /*25b0*/  IMAD R123, R126, 0x20, R123 ;  /* 0x000000207e7b7824 */ /* 0x000fc600078e027b */
[----:B------:R-:W-:Y:S01]  /*25c0*/  SEL R5, R5, 0xffffffe0, !P0 ;  /* 0xffffffe005057807 */ /* 0x000fe20004000000 */
[----:B------:R-:W-:-:S04]  /*25d0*/  IMAD.IADD R156, R2, 0x1, R123 ;  /* 0x00000001029c7824 */ /* 0x000fc800078e027b */
        /* <DEDUP_REMOVED lines=42> */
[----:B------:R-:W2:Y:S02]  /*2880*/  LDSM.16.M88.4 R32, [R158+0x3000] ;  /* 0x003000009e20783b */ /* 0x000ea40000000200 */
[----:B------:R-:W-:Y:S02]  /*2890*/  IMAD R157, R3, 0x2, R159 ;  /* 0x00000002039d7824 */ /* 0x000fe400078e029f */
[----:B------:R-:W-:Y:S04]  /*28a0*/  LDSM.16.M88.4 R100, [R118+0x3000] ;  /* 0x003000007664783b */ /* 0x000fe80000000200 */
[----:B------:R-:W-:Y:S04]  /*28b0*/  LDSM.16.M88.4 R108, [R157] ;  /* 0x000000009d6c783b */ /* 0x000fe80000000200 */
[----:B------:R-:W3:Y:S04]  /*28c0*/  LDSM.16.M88.4 R56, [R158+0x3800] ;  /* 0x003800009e38783b */ /* 0x000ee80000000200 */
[----:B------:R-:W4:Y:S04]  /*28d0*/  LDSM.16.M88.4 R48, [R158+0x3c00] ;  /* 0x003c00009e30783b */ /* 0x000f280000000200 */
[----:B------:R-:W4:Y:S04]  /*28e0*/  LDSM.16.M88.4 R64, [R158+0x3400] ;  /* 0x003400009e40783b */ /* 0x000f280000000200 */
[----:B------:R-:W-:Y:S04]  /*28f0*/  LDSM.16.M88.4 R16, [R159+0x1000] ;  /* 0x001000009f10783b */ /* 0x000fe80000000200 */
[----:B------:R-:W4:Y:S04]  /*2900*/  LDSM.16.M88.4 R20, [R158+0x5000] ;  /* 0x005000009e14783b */ /* 0x000f280000000200 */
[----:B------:R-:W4:Y:S04]  /*2910*/  LDSM.16.M88.4 R40, [R158+0x4000] ;  /* 0x004000009e28783b */ /* 0x000f280000000200 */
[----:B------:R-:W4:Y:S01]  /*2920*/  LDSM.16.M88.4 R92, [R158+0x4400] ;  /* 0x004400009e5c783b */ /* 0x000f220000000200 */
[C---:B--2---:R-:W-:Y:S03]  /*2930*/  HMMA.16816.F32 R24, R76.reuse, R32, RZ ;  /* 0x000000204c18723c */ /* 0x044fe600000018ff */
[----:B------:R-:W2:Y:S04]  /*2940*/  LDSM.16.M88.4 R84, [R158+0x4800] ;  /* 0x004800009e54783b */ /* 0x000ea80000000200 */
[----:B------:R-:W2:Y:S01]  /*2950*/  LDSM.16.M88.4 R72, [R158+0x4c00] ;  /* 0x004c00009e48783b */ /* 0x000ea20000000200 */
[C---:B------:R-:W-:Y:S03]  /*2960*/  HMMA.16816.F32 R32, R76.reuse, R34, RZ ;  /* 0x000000224c20723c */ /* 0x040fe600000018ff */
[----:B------:R-:W2:Y:S03]  /*2970*/  LDSM.16.M88.4 R28, [R118+0x3800] ;  /* 0x00380000761c783b */ /* 0x000ea60000000200 */
[C---:B---3--:R-:W-:Y:S01]  /*2980*/  HMMA.16816.F32 R60, R76.reuse, R56, RZ ;  /* 0x000000384c3c723c */ /* 0x048fe200000018ff */
[----:B-1----:R-:W1:Y:S04]  /*2990*/  LDSM.16.M88.4 R8, [R118+0x3c00] ;  /* 0x003c00007608783b */ /* 0x002e680000000200 */
[----:B------:R-:W3:Y:S01]  /*29a0*/  LDSM.16.M88.4 R36, [R118+0x3400] ;  /* 0x003400007624783b */ /* 0x000ee20000000200 */
[----:B----4-:R-:W-:Y:S03]  /*29b0*/  HMMA.16816.F32 R52, R76, R48, RZ ;  /* 0x000000304c34723c */ /* 0x010fe600000018ff */
[----:B------:R-:W-:Y:S03]  /*29c0*/  LDSM.16.M88.4 R12, [R157+0x1000] ;  /* 0x001000009d0c783b */ /* 0x000fe60000000200 */
[C---:B------:R-:W-:Y:S01]  /*29d0*/  HMMA.16816.F32 R24, R108.reuse, R100, R24 ;  /* 0x000000646c18723c */ /* 0x040fe20000001818 */
[----:B------:R-:W4:Y:S04]  /*29e0*/  LDSM.16.M88.4 R112, [R118+0x5000] ;  /* 0x005000007670783b */ /* 0x000f280000000200 */
[----:B------:R-:W4:Y:S01]  /*29f0*/  LDSM.16.M88.4 R4, [R118+0x4000] ;  /* 0x004000007604783b */ /* 0x000f220000000200 */
[----:B------:R-:W-:Y:S03]  /*2a00*/  HMMA.16816.F32 R32, R108, R102, R32 ;  /* 0x000000666c20723c */ /* 0x000fe60000001820 */
[----:B------:R-:W-:Y:S03]  /*2a10*/  LDSM.16.M88.4 R104, [R118+0x4400] ;  /* 0x004400007668783b */ /* 0x000fe60000000200 */
[C---:B------:R-:W-:Y:S01]  /*2a20*/  HMMA.16816.F32 R56, R76.reuse, R58, RZ ;  /* 0x0000003a4c38723c */ /* 0x040fe200000018ff */
[----:B------:R-:W-:Y:S04]  /*2a30*/  LDSM.16.M88.4 R100, [R118+0x4800] ;  /* 0x004800007664783b */ /* 0x000fe80000000200 */
[----:B------:R-:W0:Y:S01]  /*2a40*/  LDGDEPBAR ;  /* 0x00000000000079af */ /* 0x000e220000000000 */
[C---:B------:R-:W-:Y:S06]  /*2a50*/  HMMA.16816.F32 R48, R76.reuse, R50, RZ ;  /* 0x000000324c30723c */ /* 0x040fec00000018ff */
[C---:B------:R-:W-:Y:S06]  /*2a60*/  HMMA.16816.F32 R68, R76.reuse, R64, RZ ;  /* 0x000000404c44723c */ /* 0x040fec00000018ff */
[----:B------:R-:W-:Y:S06]  /*2a70*/  HMMA.16816.F32 R64, R76, R66, RZ ;  /* 0x000000424c40723c */ /* 0x000fec00000018ff */
[C---:B------:R-:W-:Y:S06]  /*2a80*/  HMMA.16816.F32 R24, R16.reuse, R20, R24 ;  /* 0x000000141018723c */ /* 0x040fec0000001818 */
[----:B------:R-:W-:Y:S01]  /*2a90*/  HMMA.16816.F32 R32, R16, R22, R32 ;  /* 0x000000161020723c */ /* 0x000fe20000001820 */
[----:B------:R-:W-:Y:S05]  /*2aa0*/  LDSM.16.M88.4 R20, [R118+0x7000] ;  /* 0x007000007614783b */ /* 0x000fea0000000200 */
[C---:B------:R-:W-:Y:S06]  /*2ab0*/  HMMA.16816.F32 R44, R76.reuse, R40, RZ ;  /* 0x000000284c2c723c */ /* 0x040fec00000018ff */
[C---:B------:R-:W-:Y:S06]  /*2ac0*/  HMMA.16816.F32 R96, R76.reuse, R92, RZ ;  /* 0x0000005c4c60723c */ /* 0x040fec00000018ff */
[C---:B--2---:R-:W-:Y:S06]  /*2ad0*/  HMMA.16816.F32 R88, R76.reuse, R84, RZ ;  /* 0x000000544c58723c */ /* 0x044fec00000018ff */
        /* <DEDUP_REMOVED lines=13> */
[----:B------:R-:W-:Y:S01]  /*2bb0*/  HMMA.16816.F32 R64, R108, R38, R64 ;  /* 0x000000266c40723c */ /* 0x000fe20000001840 */
[----:B------:R-:W3:Y:S05]  /*2bc0*/  LDSM.16.M88.4 R36, [R118+0x5400] ;  /* 0x005400007624783b */ /* 0x000eea0000000200 */
[C---:B----4-:R-:W-:Y:S06]  /*2bd0*/  HMMA.16816.F32 R24, R12.reuse, R112, R24 ;  /* 0x000000700c18723c */ /* 0x050fec0000001818 */
[----:B------:R-:W-:Y:S06]  /*2be0*/  HMMA.16816.F32 R32, R12, R114, R32 ;  /* 0x000000720c20723c */ /* 0x000fec0000001820 */
[C---:B------:R-:W-:Y:S06]  /*2bf0*/  HMMA.16816.F32 R44, R108.reuse, R4, R44 ;  /* 0x000000046c2c723c */ /* 0x040fec000000182c */
[----:B------:R-:W-:Y:S01]  /*2c00*/  HMMA.16816.F32 R40, R108, R6, R40 ;  /* 0x000000066c28723c */ /* 0x000fe20000001828 */
[----:B------:R-:W4:Y:S05]  /*2c10*/  LDSM.16.M88.4 R4, [R157+0x2000] ;  /* 0x002000009d04783b */ /* 0x000f2a0000000200 */
[----:B--2---:R-:W-:Y:S06]  /*2c20*/  HMMA.16816.F32 R68, R16, R72, R68 ;  /* 0x000000481044723c */ /* 0x004fec0000001844 */
[----:B-1----:R-:W-:Y:S06]  /*2c30*/  HMMA.16816.F32 R24, R8, R28, R24 ;  /* 0x0000001c0818723c */ /* 0x002fec0000001818 */
[----:B------:R-:W-:Y:S01]  /*2c40*/  HMMA.16816.F32 R64, R16, R74, R64 ;  /* 0x0000004a1040723c */ /* 0x000fe20000001840 */
[----:B------:R-:W-:Y:S05]  /*2c50*/  LDSM.16.M88.4 R72, [R118+0x7400] ;  /* 0x007400007648783b */ /* 0x000fea0000000200 */
[----:B------:R-:W-:Y:S01]  /*2c60*/  HMMA.16816.F32 R32, R8, R30, R32 ;  /* 0x0000001e0820723c */ /* 0x000fe20000001820 */
[----:B------:R-:W-:Y:S05]  /*2c70*/  LDSM.16.M88.4 R28, [R118+0x5800] ;  /* 0x00580000761c783b */ /* 0x000fea0000000200 */
[C---:B------:R-:W-:Y:S06]  /*2c80*/  HMMA.16816.F32 R96, R108.reuse, R104, R96 ;  /* 0x000000686c60723c */ /* 0x040fec0000001860 */
[C---:B------:R-:W-:Y:S01]  /*2c90*/  HMMA.16816.F32 R92, R108.reuse, R106, R92 ;  /* 0x0000006a6c5c723c */ /* 0x040fe2000000185c */
[----:B------:R-:W1:Y:S05]  /*2ca0*/  LDSM.16.M88.4 R104, [R158+0x5800] ;  /* 0x005800009e68783b */ /* 0x000e6a0000000200 */
[----:B------:R-:W-:Y:S01]  /*2cb0*/  HMMA.16816.F32 R112, R108, R100, R88 ;  /* 0x000000646c70723c */ /* 0x000fe20000001858 */
[----:B------:R-:W2:Y:S05]  /*2cc0*/  LDSM.16.M88.4 R88, [R158+0x7400] ;  /* 0x007400009e58783b */ /* 0x000eaa0000000200 */
[----:B---3--:R-:W-:Y:S06]  /*2cd0*/  HMMA.16816.F32 R68, R12, R36, R68 ;  /* 0x000000240c44723c */ /* 0x008fec0000001844 */
[----:B----4-:R-:W-:Y:S06]  /*2ce0*/  HMMA.16816.F32 R24, R4, R20, R24 ;  /* 0x000000140418723c */ /* 0x010fec0000001818 */
[----:B------:R-:W-:Y:S01]  /*2cf0*/  HMMA.16816.F32 R64, R12, R38, R64 ;  /* 0x000000260c40723c */ /* 0x000fe20000001840 */
[----:B------:R-:W-:Y:S05]  /*2d00*/  LDSM.16.M88.4 R36, [R158+0x7800] ;  /* 0x007800009e24783b */ /* 0x000fea0000000200 */
[----:B------:R-:W-:Y:S01]  /*2d10*/  HMMA.16816.F32 R32, R4, R22, R32 ;  /* 0x000000160420723c */ /* 0x000fe20000001820 */
[----:B------:R-:W3:Y:S05]  /*2d20*/  LDSM.16.M88.4 R20, [R158+0x5c00] ;  /* 0x005c00009e14783b */ /* 0x000eea0000000200 */
[----:B------:R-:W-:Y:S06]  /*2d30*/  HMMA.16816.F32 R84, R108, R102, R84 ;  /* 0x000000666c54723c */ /* 0x000fec0000001854 */
[----:B-1----:R-:W-:Y:S01]  /*2d40*/  HMMA.16816.F32 R60, R16, R104, R60 ;  /* 0x00000068103c723c */ /* 0x002fe2000000183c */
[----:B------:R-:W-:Y:S01]  /*2d50*/  FMUL.FTZ R24, R24, UR5 ;  /* 0x0000000518187c20 */ /* 0x000fe20008410000 */
[----:B------:R-:W-:Y:S01]  /*2d60*/  FMUL.FTZ R25, R25, UR5 ;  /* 0x0000000519197c20 */ /* 0x000fe20008410000 */
[----:B------:R-:W-:-:S02]  /*2d70*/  FMUL.FTZ R102, R26, UR5 ;  /* 0x000000051a667c20 */ /* 0x000fc40008410000 */
[----:B------:R-:W-:Y:S01]  /*2d80*/  MUFU.TANH R100, R24 ;  /* 0x0000001800647308 */ /* 0x000fe20000002400 */
[----:B--2---:R-:W-:Y:S06]  /*2d90*/  HMMA.16816.F32 R68, R8, R88, R68 ;  /* 0x000000580844723c */ /* 0x004fec0000001844 */
[----:B------:R-:W-:Y:S01]  /*2da0*/  HMMA.16816.F32 R56, R16, R106, R56 ;  /* 0x0000006a1038723c */ /* 0x000fe20000001838 */
[----:B------:R1:W-:Y:S01]  /*2db0*/  MUFU.TANH R101, R25 ;  /* 0x0000001900657308 */ /* 0x0003e20000002400 */
[----:B------:R-:W-:Y:S01]  /*2dc0*/  FMUL.FTZ R32, R32, UR5 ;  /* 0x0000000520207c20 */ /* 0x000fe20008410000 */
[----:B------:R-:W-:Y:S01]  /*2dd0*/  FMUL.FTZ R33, R33, UR5 ;  /* 0x0000000521217c20 */ /* 0x000fe20008410000 */
[----:B------:R-:W-:Y:S01]  /*2de0*/  FMUL.FTZ R34, R34, UR5 ;  /* 0x0000000522227c20 */ /* 0x000fe20008410000 */
[----:B------:R-:W-:Y:S01]  /*2df0*/  FMUL.FTZ R35, R35, UR5 ;  /* 0x0000000523237c20 */ /* 0x000fe20008410000 */
[----:B------:R-:W-:Y:S01]  /*2e00*/  HMMA.16816.F32 R64, R8, R90, R64 ;  /* 0x0000005a0840723c */ /* 0x000fe20000001840 */
[----:B------:R-:W2:Y:S02]  /*2e10*/  LDSM.16.M88.4 R88, [R118+0x5c00] ;  /* 0x005c00007658783b */ /* 0x000ea40000000200 */
[----:B------:R-:W-:Y:S03]  /*2e20*/  MUFU.TANH R103, R32 ;  /* 0x0000002000677308 */ /* 0x000fe60000002400 */
[----:B------:R-:W-:Y:S05]  /*2e30*/  HMMA.16816.F32 R60, R12, R28, R60 ;  /* 0x0000001c0c3c723c */ /* 0x000fea000000183c */
[----:B------:R-:W-:Y:S01]  /*2e40*/  MUFU.TANH R104, R33 ;  /* 0x0000002100687308 */ /* 0x000fe20000002400 */
[C---:B---3--:R-:W-:Y:S06]  /*2e50*/  HMMA.16816.F32 R52, R16.reuse, R20, R52 ;  /* 0x000000141034723c */ /* 0x048fec0000001834 */
[----:B------:R-:W-:Y:S01]  /*2e60*/  HMMA.16816.F32 R48, R16, R22, R48 ;  /* 0x000000161030723c */ /* 0x000fe20000001830 */
[----:B------:R-:W-:Y:S01]  /*2e70*/  LDSM.16.M88.4 R20, [R158+0x7c00] ;  /* 0x007c00009e14783b */ /* 0x000fe20000000200 */
[----:B------:R-:W-:Y:S04]  /*2e80*/  MUFU.TANH R102, R102 ;  /* 0x0000006600667308 */ /* 0x000fe80000002400 */
[----:B------:R-:W-:Y:S01]  /*2e90*/  HMMA.16816.F32 R56, R12, R30, R56 ;  /* 0x0000001e0c38723c */ /* 0x000fe20000001838 */
[----:B------:R-:W3:Y:S05]  /*2ea0*/  LDSM.16.M88.4 R28, [R158+0x6000] ;  /* 0x006000009e1c783b */ /* 0x000eea0000000200 */
[C---:B------:R-:W-:Y:S01]  /*2eb0*/  HMMA.16816.F32 R68, R4.reuse, R72, R68 ;  /* 0x000000480444723c */ /* 0x040fe20000001844 */
[----:B------:R-:W-:Y:S05]  /*2ec0*/  MUFU.TANH R72, R34 ;  /* 0x0000002200487308 */ /* 0x000fea0000002400 */
[----:B------:R-:W-:Y:S01]  /*2ed0*/  HMMA.16816.F32 R64, R4, R74, R64 ;  /* 0x0000004a0440723c */ /* 0x000fe20000001840 */
[----:B------:R-:W-:-:S02]  /*2ee0*/  FMUL.FTZ R73, R27, UR5 ;  /* 0x000000051b497c20 */ /* 0x000fc40008410000 */
[----:B-1----:R-:W1:Y:S01]  /*2ef0*/  LDSM.16.M88.4 R24, [R118+0x7800] ;  /* 0x007800007618783b */ /* 0x002e620000000200 */
[----:B------:R4:W-:Y:S02]  /*2f00*/  MUFU.TANH R74, R35 ;  /* 0x00000023004a7308 */ /* 0x0009e40000002400 */
[C---:B--2---:R-:W-:Y:S06]  /*2f10*/  HMMA.16816.F32 R52, R12.reuse, R88, R52 ;  /* 0x000000580c34723c */ /* 0x044fec0000001834 */
[----:B------:R-:W-:Y:S01]  /*2f20*/  HMMA.16816.F32 R48, R12, R90, R48 ;  /* 0x0000005a0c30723c */ /* 0x000fe20000001830 */
[----:B------:R-:W2:Y:S05]  /*2f30*/  MUFU.TANH R73, R73 ;  /* 0x0000004900497308 */ /* 0x000eaa0000002400 */
[C---:B------:R-:W-:Y:S01]  /*2f40*/  HMMA.16816.F32 R60, R8.reuse, R36, R60 ;  /* 0x00000024083c723c */ /* 0x040fe2000000183c */
[----:B------:R-:W-:Y:S01]  /*2f50*/  FMUL.FTZ R70, R70, UR5 ;  /* 0x0000000546467c20 */ /* 0x000fe20008410000 */
[----:B------:R-:W-:Y:S01]  /*2f60*/  FMUL.FTZ R71, R71, UR5 ;  /* 0x0000000547477c20 */ /* 0x000fe20008410000 */
[----:B----4-:R-:W4:Y:S01]  /*2f70*/  LDSM.16.M88.4 R32, [R118+0x6000] ;  /* 0x006000007620783b */ /* 0x010f220000000200 */
[----:B------:R-:W-:Y:S01]  /*2f80*/  FMUL.FTZ R68, R68, UR5 ;  /* 0x0000000544447c20 */ /* 0x000fe20008410000 */
[----:B------:R-:W-:Y:S01]  /*2f90*/  FMUL.FTZ R69, R69, UR5 ;  /* 0x0000000545457c20 */ /* 0x000fe20008410000 */
[----:B------:R-:W-:Y:S01]  /*2fa0*/  HMMA.16816.F32 R56, R8, R38, R56 ;  /* 0x000000260838723c */ /* 0x000fe20000001838 */
[----:B------:R-:W2:Y:S01]  /*2fb0*/  LDSM.16.M88.4 R36, [R118+0x7c00] ;  /* 0x007c00007624783b */ /* 0x000ea20000000200 */
[----:B------:R-:W-:Y:S01]  /*2fc0*/  MUFU.TANH R70, R70 ;  /* 0x0000004600467308 */ /* 0x000fe20000002400 */
[----:B------:R-:W-:Y:S01]  /*2fd0*/  FMUL.FTZ R66, R66, UR5 ;  /* 0x0000000542427c20 */ /* 0x000fe20008410000 */
[----:B------:R-:W-:Y:S01]  /*2fe0*/  FMUL.FTZ R67, R67, UR5 ;  /* 0x0000000543437c20 */ /* 0x000fe20008410000 */
[----:B------:R-:W-:Y:S01]  /*2ff0*/  FMUL.FTZ R64, R64, UR5 ;  /* 0x0000000540407c20 */ /* 0x000fe20008410000 */
[----:B---3--:R-:W-:Y:S01]  /*3000*/  HMMA.16816.F32 R44, R16, R28, R44 ;  /* 0x0000001c102c723c */ /* 0x008fe2000000182c */
[----:B------:R-:W-:-:S03]  /*3010*/  FMUL.FTZ R65, R65, UR5 ;  /* 0x0000000541417c20 */ /* 0x000fc60008410000 */
[----:B------:R-:W3:Y:S02]  /*3020*/  MUFU.TANH R71, R71 ;  /* 0x0000004700477308 */ /* 0x000ee40000002400 */
[----:B------:R-:W-:Y:S06]  /*3030*/  HMMA.16816.F32 R52, R8, R20, R52 ;  /* 0x000000140834723c */ /* 0x000fec0000001834 */
[----:B------:R-:W-:Y:S01]  /*3040*/  HMMA.16816.F32 R40, R16, R30, R40 ;  /* 0x0000001e1028723c */ /* 0x000fe20000001828 */
[----:B------:R-:W-:Y:S01]  /*3050*/  LDSM.16.M88.4 R28, [R158+0x8000] ;  /* 0x008000009e1c783b */ /* 0x000fe20000000200 */
[----:B------:R-:W3:Y:S04]  /*3060*/  MUFU.TANH R68, R68 ;  /* 0x0000004400447308 */ /* 0x000ee80000002400 */
[----:B------:R-:W-:Y:S01]  /*3070*/  HMMA.16816.F32 R48, R8, R22, R48 ;  /* 0x000000160830723c */ /* 0x000fe20000001830 */
[----:B------:R-:W3:Y:S03]  /*3080*/  LDSM.16.M88.4 R20, [R158+0x6400] ;  /* 0x006400009e14783b */ /* 0x000ee60000000200 */
[----:B------:R-:W3:Y:S02]  /*3090*/  MUFU.TANH R69, R69 ;  /* 0x0000004500457308 */ /* 0x000ee40000002400 */
[C---:B-1----:R-:W-:Y:S06]  /*30a0*/  HMMA.16816.F32 R60, R4.reuse, R24, R60 ;  /* 0x00000018043c723c */ /* 0x042fec000000183c */
[----:B------:R-:W-:Y:S01]  /*30b0*/  HMMA.16816.F32 R56, R4, R26, R56 ;  /* 0x0000001a0438723c */ /* 0x000fe20000001838 */
[----:B------:R-:W-:Y:S01]  /*30c0*/  LDSM.16.M88.4 R24, [R118+0x4c00] ;  /* 0x004c00007618783b */ /* 0x000fe20000000200 */
[----:B------:R-:W1:Y:S04]  /*30d0*/  MUFU.TANH R66, R66 ;  /* 0x0000004200427308 */ /* 0x000e680000002400 */
[C---:B----4-:R-:W-:Y:S04]  /*30e0*/  HMMA.16816.F32 R44, R12.reuse, R32, R44 ;  /* 0x000000200c2c723c */ /* 0x050fe8000000182c */
[----:B------:R-:W4:Y:S02]  /*30f0*/  MUFU.TANH R67, R67 ;  /* 0x0000004300437308 */ /* 0x000f240000002400 */
[----:B------:R-:W-:Y:S01]  /*3100*/  HMMA.16816.F32 R40, R12, R34, R40 ;  /* 0x000000220c28723c */ /* 0x000fe20000001828 */
[----:B------:R-:W1:Y:S05]  /*3110*/  LDSM.16.M88.4 R32, [R118+0x6400] ;  /* 0x006400007620783b */ /* 0x000e6a0000000200 */
[----:B------:R-:W-:Y:S01]  /*3120*/  FMUL.FTZ R60, R60, UR5 ;  /* 0x000000053c3c7c20 */ /* 0x000fe20008410000 */
[----:B------:R-:W-:Y:S01]  /*3130*/  FMUL.FTZ R61, R61, UR5 ;  /* 0x000000053d3d7c20 */ /* 0x000fe20008410000 */
[C---:B--2---:R-:W-:Y:S01]  /*3140*/  HMMA.16816.F32 R52, R4.reuse, R36, R52 ;  /* 0x000000240434723c */ /* 0x044fe20000001834 */
[----:B------:R-:W-:Y:S01]  /*3150*/  FMUL.FTZ R155, R62, UR5 ;  /* 0x000000053e9b7c20 */ /* 0x000fe20008410000 */
[----:B------:R-:W-:Y:S02]  /*3160*/  MUFU.TANH R75, R60 ;  /* 0x0000003c004b7308 */ /* 0x000fe40000002400 */
[----:B------:R-:W-:Y:S01]  /*3170*/  FMUL.FTZ R174, R56, UR5 ;  /* 0x0000000538ae7c20 */ /* 0x000fe20008410000 */
[----:B------:R-:W-:Y:S01]  /*3180*/  FMUL.FTZ R56, R57, UR5 ;  /* 0x0000000539387c20 */ /* 0x000fe20008410000 */
[----:B------:R-:W-:Y:S01]  /*3190*/  HMMA.16816.F32 R48, R4, R38, R48 ;  /* 0x000000260430723c */ /* 0x000fe20000001830 */
[----:B------:R-:W-:Y:S01]  /*31a0*/  FMUL.FTZ R37, R63, UR5 ;  /* 0x000000053f257c20 */ /* 0x000fe20008410000 */
[----:B------:R-:W-:-:S02]  /*31b0*/  FMUL.FTZ R57, R59, UR5 ;  /* 0x000000053b397c20 */ /* 0x000fc40008410000 */
[----:B------:R2:W-:Y:S02]  /*31c0*/  MUFU.TANH R88, R61 ;  /* 0x0000003d00587308 */ /* 0x0005e40000002400 */
[----:B---3--:R-:W-:Y:S01]  /*31d0*/  HMMA.16816.F32 R96, R16, R20, R96 ;  /* 0x000000141060723c */ /* 0x008fe20000001860 */
[----:B------:R-:W-:-:S05]  /*31e0*/  FMUL.FTZ R39, R58, UR5 ;  /* 0x000000053a277c20 */ /* 0x000fca0008410000 */
[----:B------:R-:W-:Y:S01]  /*31f0*/  HMMA.16816.F32 R92, R16, R22, R92 ;  /* 0x00000016105c723c */ /* 0x000fe2000000185c */
[----:B------:R-:W3:Y:S01]  /*3200*/  LDSM.16.M88.4 R20, [R158+0x6800] ;  /* 0x006800009e14783b */ /* 0x000ee20000000200 */
[----:B------:R-:W4:Y:S04]  /*3210*/  MUFU.TANH R64, R64 ;  /* 0x0000004000407308 */ /* 0x000f280000002400 */
[C---:B------:R-:W-:Y:S01]  /*3220*/  HMMA.16816.F32 R44, R8.reuse, R28, R44 ;  /* 0x0000001c082c723c */ /* 0x040fe2000000182c */
[----:B------:R-:W-:Y:S01]  /*3230*/  FMUL.FTZ R54, R54, UR5 ;  /* 0x0000000536367c20 */ /* 0x000fe20008410000 */
[----:B------:R-:W-:Y:S01]  /*3240*/  FMUL.FTZ R154, R52, UR5 ;  /* 0x00000005349a7c20 */ /* 0x000fe20008410000 */
[----:B--2---:R-:W2:Y:S01]  /*3250*/  LDSM.16.M88.4 R60, [R118+0x8000] ;  /* 0x00800000763c783b */ /* 0x004ea20000000200 */
[----:B------:R-:W4:Y:S01]  /*3260*/  MUFU.TANH R65, R65 ;  /* 0x0000004100417308 */ /* 0x000f220000002400 */
[----:B------:R-:W-:Y:S01]  /*3270*/  FMUL.FTZ R52, R53, UR5 ;  /* 0x0000000535347c20 */ /* 0x000fe20008410000 */
[----:B------:R-:W-:Y:S01]  /*3280*/  HMMA.16816.F32 R40, R8, R30, R40 ;  /* 0x0000001e0828723c */ /* 0x000fe20000001828 */
[----:B------:R-:W4:Y:S01]  /*3290*/  LDSM.16.M88.4 R28, [R158+0x8400] ;  /* 0x008400009e1c783b */ /* 0x000f220000000200 */
[----:B------:R-:W-:Y:S01]  /*32a0*/  FMUL.FTZ R152, R48, UR5 ;  /* 0x0000000530987c20 */ /* 0x000fe20008410000 */
[----:B------:R-:W-:Y:S01]  /*32b0*/  FMUL.FTZ R48, R49, UR5 ;  /* 0x0000000531307c20 */ /* 0x000fe20008410000 */
[----:B------:R-:W-:Y:S01]  /*32c0*/  FMUL.FTZ R49, R51, UR5 ;  /* 0x0000000533317c20 */ /* 0x000fe20008410000 */
[----:B------:R-:W-:Y:S01]  /*32d0*/  SHF.R.S32.HI R51, RZ, 0x1f, R130 ;  /* 0x0000001fff337819 */ /* 0x000fe20000011482 */
[----:B-1----:R-:W-:Y:S01]  /*32e0*/  HMMA.16816.F32 R96, R12, R32, R96 ;  /* 0x000000200c60723c */ /* 0x002fe20000001860 */
[----:B------:R1:W-:Y:S01]  /*32f0*/  MUFU.TANH R153, R54 ;  /* 0x0000003600997308 */ /* 0x0003e20000002400 */
[----:B------:R-:W-:Y:S01]  /*3300*/  FMUL.FTZ R50, R50, UR5 ;  /* 0x0000000532327c20 */ /* 0x000fe20008410000 */
[----:B------:R-:W-:-:S03]  /*3310*/  FMUL.FTZ R55, R55, UR5 ;  /* 0x0000000537377c20 */ /* 0x000fc60008410000 */
[C---:B------:R-:W-:Y:S01]  /*3320*/  HMMA.16816.F32 R80, R108.reuse, R24, R80 ;  /* 0x000000186c50723c */ /* 0x040fe20000001850 */
[----:B------:R-:W-:Y:S02]  /*3330*/  LOP3.LUT R32, R127, 0xffffffe0, RZ, 0xc0, !PT ;  /* 0xffffffe07f207812 */ /* 0x000fe400078ec0ff */
[----:B------:R-:W1:Y:S03]  /*3340*/  MUFU.TANH R174, R174 ;  /* 0x000000ae00ae7308 */ /* 0x000e660000002400 */
[----:B------:R-:W-:Y:S01]  /*3350*/  HMMA.16816.F32 R76, R108, R26, R76 ;  /* 0x0000001a6c4c723c */ /* 0x000fe2000000184c */
[C---:B------:R-:W-:Y:S01]  /*3360*/  IMAD.IADD R32, R121.reuse, 0x1, -R32 ;  /* 0x0000000179207824 */ /* 0x040fe200078e0a20 */
[----:B------:R-:W1:Y:S01]  /*3370*/  LDSM.16.M88.4 R24, [R118+0x8400] ;  /* 0x008400007618783b */ /* 0x000e620000000200 */
[----:B------:R-:W-:Y:S02]  /*3380*/  IMAD.SHL.U32 R121, R121, 0x2, RZ ;  /* 0x0000000279797824 */ /* 0x000fe400078e00ff */
[----:B------:R-:W1:Y:S01]  /*3390*/  MUFU.TANH R56, R56 ;  /* 0x0000003800387308 */ /* 0x000e620000002400 */
[----:B------:R-:W-:Y:S01]  /*33a0*/  SHF.R.S32.HI R173, RZ, 0x1f, R32 ;  /* 0x0000001fffad7819 */ /* 0x000fe20000011420 */
[----:B------:R-:W-:Y:S01]  /*33b0*/  HMMA.16816.F32 R92, R12, R34, R92 ;  /* 0x000000220c5c723c */ /* 0x000fe2000000185c */
[----:B------:R-:W-:-:S02]  /*33c0*/  LOP3.LUT R121, R121, 0x6, RZ, 0xc0, !PT ;  /* 0x0000000679797812 */ /* 0x000fc400078ec0ff */
[----:B------:R-:W-:Y:S02]  /*33d0*/  LEA.HI R173, R173, R32, RZ, 0x2 ;  /* 0x00000020adad7211 */ /* 0x000fe400078f10ff */
[----:B------:R-:W1:Y:S01]  /*33e0*/  LDSM.16.M88.4 R32, [R118+0x6800] ;  /* 0x006800007620783b */ /* 0x000e620000000200 */
[----:B---3--:R-:W-:Y:S01]  /*33f0*/  HMMA.16816.F32 R112, R16, R20, R112 ;  /* 0x000000141070723c */ /* 0x008fe20000001870 */
[----:B------:R-:W-:Y:S01]  /*3400*/  SHF.R.S32.HI R173, RZ, 0x2, R173 ;  /* 0x00000002ffad7819 */ /* 0x000fe200000114ad */
[----:B------:R-:W3:Y:S04]  /*3410*/  MUFU.TANH R155, R155 ;  /* 0x0000009b009b7308 */ /* 0x000ee80000002400 */
[----:B--2---:R-:W-:Y:S01]  /*3420*/  HMMA.16816.F32 R40, R4, R62, R40 ;  /* 0x0000003e0428723c */ /* 0x004fe20000001828 */
[----:B------:R-:W-:Y:S01]  /*3430*/  IMAD R20, R130, 0x10, R129 ;  /* 0x0000001082147824 */ /* 0x000fe200078e0281 */
[----:B------:R-:W-:-:S02]  /*3440*/  LEA.HI R21, R51, R130, RZ, 0x2 ;  /* 0x0000008233157211 */ /* 0x000fc400078f10ff */
[----:B------:R-:W2:Y:S02]  /*3450*/  MUFU.TANH R37, R37 ;  /* 0x0000002500257308 */ /* 0x000ea40000002400 */
[----:B----4-:R-:W-:Y:S01]  /*3460*/  HMMA.16816.F32 R96, R8, R28, R96 ;  /* 0x0000001c0860723c */ /* 0x010fe20000001860 */
[----:B------:R-:W-:Y:S02]  /*3470*/  IADD3 R20, R20, 0x1, R173 ;  /* 0x0000000114147810 */ /* 0x000fe40007ffe0ad */
[----:B------:R-:W-:-:S03]  /*3480*/  LOP3.LUT R21, R21, 0xfffffffc, RZ, 0xc0, !PT ;  /* 0xfffffffc15157812 */ /* 0x000fc600078ec0ff */
[----:B------:R-:W-:Y:S01]  /*3490*/  HMMA.16816.F32 R92, R8, R30, R92 ;  /* 0x0000001e085c723c */ /* 0x000fe2000000185c */
[----:B------:R-:W-:Y:S01]  /*34a0*/  IADD3 R29, R119, R20, -R128 ;  /* 0x00000014771d7210 */ /* 0x000fe20007ffe880 */
[----:B------:R-:W-:Y:S01]  /*34b0*/  IMAD.IADD R172, R130, 0x1, -R21 ;  /* 0x0000000182ac7824 */ /* 0x000fe200078e0a15 */
[----:B------:R-:W4:Y:S03]  /*34c0*/  MUFU.TANH R39, R39 ;  /* 0x0000002700277308 */ /* 0x000f260000002400 */
[----:B------:R-:W-:Y:S01]  /*34d0*/  IMAD.IADD R116, R29, 0x1, R116 ;  /* 0x000000011d747824 */ /* 0x000fe200078e0274 */
[----:B------:R-:W-:Y:S01]  /*34e0*/  HMMA.16816.F32 R84, R16, R22, R84 ;  /* 0x000000161054723c */ /* 0x000fe20000001854 */
[----:B------:R-:W3:Y:S03]  /*34f0*/  LDSM.16.M88.4 R20, [R158+0x6c00] ;  /* 0x006c00009e14783b */ /* 0x000ee60000000200 */
[----:B------:R-:W-:Y:S01]  /*3500*/  VIMNMX R139, R116, R119, PT ;  /* 0x00000077748b7248 */ /* 0x000fe20003fe0100 */
[----:B------:R-:W-:Y:S01]  /*3510*/  FMUL.FTZ R142, R40, UR5 ;  /* 0x00000005288e7c20 */ /* 0x000fe20008410000 */
[----:B------:R-:W-:Y:S01]  /*3520*/  IMAD.IADD R40, R0, 0x1, R121 ;  /* 0x0000000100287824 */ /* 0x000fe200078e0279 */
[----:B------:R-:W-:Y:S01]  /*3530*/  VIADDMNMX R119, R116, 0x8, R119, PT ;  /* 0x0000000874777846 */ /* 0x000fe20003800177 */
[----:B------:R-:W-:Y:S01]  /*3540*/  FMUL.FTZ R131, R42, UR5 ;  /* 0x000000052a837c20 */ /* 0x000fe20008410000 */
[C---:B------:R-:W-:Y:S01]  /*3550*/  HMMA.16816.F32 R44, R4.reuse, R60, R44 ;  /* 0x0000003c042c723c */ /* 0x040fe2000000182c */
[C---:B------:R-:W-:Y:S01]  /*3560*/  VIADD R30, R40.reuse, 0x1 ;  /* 0x00000001281e7836 */ /* 0x040fe20000000000 */
[CC--:B------:R-:W-:Y:S01]  /*3570*/  ISETP.GE.AND P0, PT, R40.reuse, R139.reuse, PT ;  /* 0x0000008b2800720c */ /* 0x0c0fe20003f06270 */
[C---:B------:R-:W-:Y:S01]  /*3580*/  VIADD R28, R40.reuse, 0x8 ;  /* 0x00000008281c7836 */ /* 0x040fe20000000000 */
[----:B------:R-:W4:Y:S01]  /*3590*/  MUFU.TANH R57, R57 ;  /* 0x0000003900397308 */ /* 0x000f220000002400 */
[----:B------:R-:W-:Y:S01]  /*35a0*/  VIADD R36, R40, 0x18 ;  /* 0x0000001828247836 */ /* 0x000fe20000000000 */
[C---:B------:R-:W-:Y:S01]  /*35b0*/  ISETP.GE.AND P4, PT, R30.reuse, R139, PT ;  /* 0x0000008b1e00720c */ /* 0x040fe20003f86270 */
[----:B-1----:R-:W-:Y:S01]  /*35c0*/  HMMA.16816.F32 R96, R4, R24, R96 ;  /* 0x000000180460723c */ /* 0x002fe20000001860 */
[----:B------:R-:W-:Y:S01]  /*35d0*/  ISETP.GE.AND P3, PT, R30, R119, PT ;  /* 0x000000771e00720c */ /* 0x000fe20003f66270 */
[----:B------:R-:W-:Y:S01]  /*35e0*/  FMUL.FTZ R41, R41, UR5 ;  /* 0x0000000529297c20 */ /* 0x000fe20008410000 */
[C---:B------:R-:W-:Y:S01]  /*35f0*/  ISETP.GE.AND P5, PT, R28.reuse, R139, PT ;  /* 0x0000008b1c00720c */ /* 0x040fe20003fa6270 */
[----:B------:R-:W-:Y:S01]  /*3600*/  FMUL.FTZ R43, R43, UR5 ;  /* 0x000000052b2b7c20 */ /* 0x000fe20008410000 */
[----:B------:R-:W-:Y:S01]  /*3610*/  ISETP.GE.AND P1, PT, R28, R119, PT ;  /* 0x000000771c00720c */ /* 0x000fe20003f26270 */
[C---:B------:R-:W-:Y:S01]  /*3620*/  HMMA.16816.F32 R112, R12.reuse, R32, R112 ;  /* 0x000000200c70723c */ /* 0x040fe20000001870 */
[----:B------:R-:W1:Y:S01]  /*3630*/  LDSM.16.M88.4 R28, [R158+0x8800] ;  /* 0x008800009e1c783b */ /* 0x000e620000000200 */
[----:B------:R-:W-:Y:S01]  /*3640*/  VIADD R24, R40, 0x9 ;  /* 0x0000000928187836 */ /* 0x000fe20000000000 */
[----:B------:R-:W-:Y:S01]  /*3650*/  FSEL R73, R73, -INF , !P3 ;  /* 0xff80000049497808 */ /* 0x000fe20005800000 */
[----:B------:R-:W4:Y:S01]  /*3660*/  MUFU.TANH R52, R52 ;  /* 0x0000003400347308 */ /* 0x000f220000002400 */
[----:B------:R-:W-:Y:S01]  /*3670*/  FSEL R100, R100, -INF , !P0 ;  /* 0xff80000064647808 */ /* 0x000fe20004000000 */
[----:B------:R-:W-:Y:S01]  /*3680*/  HMMA.16816.F32 R84, R12, R34, R84 ;  /* 0x000000220c54723c */ /* 0x000fe20000001854 */
[----:B------:R-:W-:Y:S01]  /*3690*/  ISETP.GE.AND P2, PT, R24, R139, PT ;  /* 0x0000008b1800720c */ /* 0x000fe20003f46270 */
[----:B------:R-:W-:Y:S01]  /*36a0*/  VIADD R32, R40, 0x11 ;  /* 0x0000001128207836 */ /* 0x000fe20000000000 */
[-C--:B------:R-:W-:Y:S01]  /*36b0*/  ISETP.GE.AND P0, PT, R24, R119.reuse, PT ;  /* 0x000000771800720c */ /* 0x080fe20003f06270 */
[----:B------:R-:W-:Y:S01]  /*36c0*/  VIADD R24, R40, 0x10 ;  /* 0x0000001028187836 */ /* 0x000fe20000000000 */
[----:B------:R-:W-:Y:S01]  /*36d0*/  FSEL R104, R104, -INF , !P2 ;  /* 0xff80000068687808 */ /* 0x000fe20005000000 */
[----:B------:R-:W-:Y:S01]  /*36e0*/  HMMA.16816.F32 R92, R4, R26, R92 ;  /* 0x0000001a045c723c */ /* 0x000fe2000000185c */
[-C--:B------:R-:W-:Y:S01]  /*36f0*/  ISETP.GE.AND P2, PT, R40, R119.reuse, PT ;  /* 0x000000772800720c */ /* 0x080fe20003f46270 */
[----:B------:R-:W4:Y:S01]  /*3700*/  MUFU.TANH R152, R152 ;  /* 0x0000009800987308 */ /* 0x000f220000002400 */
[----:B------:R-:W-:Y:S01]  /*3710*/  ISETP.GE.AND P3, PT, R32, R119, PT ;  /* 0x000000772000720c */ /* 0x000fe20003f66270 */
[----:B------:R-:W-:Y:S01]  /*3720*/  FMUL.FTZ R44, R44, UR5 ;  /* 0x000000052c2c7c20 */ /* 0x000fe20008410000 */
[----:B------:R-:W-:Y:S01]  /*3730*/  FSEL R91, R102, -INF , !P2 ;  /* 0xff800000665b7808 */ /* 0x000fe20005000000 */
[----:B------:R-:W-:Y:S01]  /*3740*/  FMUL.FTZ R62, R97, UR5 ;  /* 0x00000005613e7c20 */ /* 0x000fe20008410000 */
[----:B------:R-:W-:Y:S01]  /*3750*/  ISETP.GE.AND P2, PT, R32, R139, PT ;  /* 0x0000008b2000720c */ /* 0x000fe20003f46270 */
[C---:B---3--:R-:W-:Y:S01]  /*3760*/  HMMA.16816.F32 R80, R16.reuse, R20, R80 ;  /* 0x000000141050723c */ /* 0x048fe20000001850 */
[----:B------:R-:W3:Y:S01]  /*3770*/  LDSM.16.M88.4 R32, [R118+0x6c00] ;  /* 0x006c00007620783b */ /* 0x000ee20000000200 */
[----:B------:R-:W-:Y:S01]  /*3780*/  FSEL R42, R103, -INF , !P5 ;  /* 0xff800000672a7808 */ /* 0x000fe20006800000 */
[----:B------:R-:W-:Y:S01]  /*3790*/  FMUL.FTZ R61, R99, UR5 ;  /* 0x00000005633d7c20 */ /* 0x000fe20008410000 */
[----:B------:R-:W-:Y:S01]  /*37a0*/  ISETP.GE.AND P5, PT, R24, R119, PT ;  /* 0x000000771800720c */ /* 0x000fe20003fa6270 */
[----:B------:R4:W4:Y:S01]  /*37b0*/  MUFU.TANH R141, R50 ;  /* 0x00000032008d7308 */ /* 0x0009220000002400 */
[----:B------:R-:W-:Y:S01]  /*37c0*/  HMMA.16816.F32 R76, R16, R22, R76 ;  /* 0x00000016104c723c */ /* 0x000fe2000000184c */
[----:B------:R-:W-:Y:S01]  /*37d0*/  FSEL R71, R71, -INF , !P3 ;  /* 0xff80000047477808 */ /* 0x000fe20005800000 */
[----:B------:R-:W-:Y:S01]  /*37e0*/  FMUL.FTZ R46, R46, UR5 ;  /* 0x000000052e2e7c20 */ /* 0x000fe20008410000 */
[----:B------:R-:W-:Y:S01]  /*37f0*/  FSEL R54, R101, -INF , !P4 ;  /* 0xff80000065367808 */ /* 0x000fe20006000000 */
[----:B------:R-:W-:Y:S01]  /*3800*/  FMUL.FTZ R47, R47, UR5 ;  /* 0x000000052f2f7c20 */ /* 0x000fe20008410000 */
[----:B------:R-:W-:Y:S01]  /*3810*/  ISETP.GE.AND P4, PT, R24, R139, PT ;  /* 0x0000008b1800720c */ /* 0x000fe20003f86270 */
[----:B------:R-:W-:Y:S01]  /*3820*/  FMUL.FTZ R45, R45, UR5 ;  /* 0x000000052d2d7c20 */ /* 0x000fe20008410000 */
[----:B------:R-:W-:Y:S01]  /*3830*/  VIADD R16, R40, 0x21 ;  /* 0x0000002128107836 */ /* 0x000fe20000000000 */
[----:B------:R-:W2:Y:S01]  /*3840*/  LDSM.16.M88.4 R24, [R118+0x8800] ;  /* 0x008800007618783b */ /* 0x000ea20000000200 */
[----:B------:R-:W-:Y:S01]  /*3850*/  FSEL R51, R72, -INF , !P1 ;  /* 0xff80000048337808 */ /* 0x000fe20004800000 */
[----:B------:R-:W-:Y:S01]  /*3860*/  VIADD R22, R40, 0x28 ;  /* 0x0000002828167836 */ /* 0x000fe20000000000 */
[----:B------:R-:W-:Y:S01]  /*3870*/  FSEL R89, R74, -INF , !P0 ;  /* 0xff8000004a597808 */ /* 0x000fe20004000000 */
[----:B------:R-:W4:Y:S01]  /*3880*/  MUFU.TANH R49, R49 ;  /* 0x0000003100317308 */ /* 0x000f220000002400 */
[----:B------:R-:W-:Y:S01]  /*3890*/  ISETP.GE.AND P3, PT, R16, R119, PT ;  /* 0x000000771000720c */ /* 0x000fe20003f66270 */
[----:B------:R-:W-:Y:S01]  /*38a0*/  FMUL.FTZ R59, R94, UR5 ;  /* 0x000000055e3b7c20 */ /* 0x000fe20008410000 */
[C---:B-1----:R-:W-:Y:S01]  /*38b0*/  HMMA.16816.F32 R112, R8.reuse, R28, R112 ;  /* 0x0000001c0870723c */ /* 0x042fe20000001870 */
[----:B------:R-:W-:Y:S01]  /*38c0*/  ISETP.GE.AND P1, PT, R36, R139, PT ;  /* 0x0000008b2400720c */ /* 0x000fe20003f26270 */
[----:B------:R-:W-:Y:S01]  /*38d0*/  FMUL.FTZ R20, R96, UR5 ;  /* 0x0000000560147c20 */ /* 0x000fe20008410000 */
[----:B------:R-:W-:Y:S01]  /*38e0*/  ISETP.GE.AND P0, PT, R36, R119, PT ;  /* 0x000000772400720c */ /* 0x000fe20003f06270 */
[----:B------:R-:W-:Y:S01]  /*38f0*/  VIADD R36, R40, 0x19 ;  /* 0x0000001928247836 */ /* 0x000fe20000000000 */
[----:B------:R-:W-:Y:S01]  /*3900*/  FSEL R68, R68, -INF , !P4 ;  /* 0xff80000044447808 */ /* 0x000fe20006000000 */
[----:B------:R-:W-:Y:S01]  /*3910*/  HMMA.16816.F32 R84, R8, R30, R84 ;  /* 0x0000001e0854723c */ /* 0x000fe20000001854 */
[----:B------:R-:W-:Y:S01]  /*3920*/  FSEL R29, R70, -INF , !P5 ;  /* 0xff800000461d7808 */ /* 0x000fe20006800000 */
[----:B------:R1:W1:Y:S01]  /*3930*/  MUFU.TANH R146, R44 ;  /* 0x0000002c00927308 */ /* 0x0002620000002400 */
[-C--:B------:R-:W-:Y:S01]  /*3940*/  ISETP.GE.AND P5, PT, R16, R139.reuse, PT ;  /* 0x0000008b1000720c */ /* 0x080fe20003fa6270 */
[----:B------:R-:W-:Y:S01]  /*3950*/  FMUL.FTZ R60, R92, UR5 ;  /* 0x000000055c3c7c20 */ /* 0x000fe20008410000 */
[----:B------:R-:W4:Y:S01]  /*3960*/  LDSM.16.M88.4 R16, [R158+0x8c00] ;  /* 0x008c00009e10783b */ /* 0x000f220000000200 */
[----:B------:R-:W-:Y:S01]  /*3970*/  FSEL R28, R69, -INF , !P2 ;  /* 0xff800000451c7808 */ /* 0x000fe20005000000 */
[----:B------:R-:W-:Y:S01]  /*3980*/  FMUL.FTZ R58, R93, UR5 ;  /* 0x000000055d3a7c20 */ /* 0x000fe20008410000 */
[----:B------:R-:W-:Y:S01]  /*3990*/  ISETP.GE.AND P4, PT, R36, R139, PT ;  /* 0x0000008b2400720c */ /* 0x000fe20003f86270 */
[----:B------:R-:W-:Y:S01]  /*39a0*/  FMUL.FTZ R63, R98, UR5 ;  /* 0x00000005623f7c20 */ /* 0x000fe20008410000 */
[----:B------:R-:W-:Y:S01]  /*39b0*/  ISETP.GE.AND P2, PT, R36, R119, PT ;  /* 0x000000772400720c */ /* 0x000fe20003f46270 */
[----:B------:R-:W-:Y:S01]  /*39c0*/  VIADD R36, R40, 0x20 ;  /* 0x0000002028247836 */ /* 0x000fe20000000000 */
[----:B------:R-:W-:Y:S01]  /*39d0*/  FSEL R99, R66, -INF , !P0 ;  /* 0xff80000042637808 */ /* 0x000fe20004000000 */
[----:B------:R-:W1:Y:S01]  /*39e0*/  MUFU.TANH R154, R154 ;  /* 0x0000009a009a7308 */ /* 0x000e620000002400 */
[----:B---3--:R-:W-:Y:S01]  /*39f0*/  HMMA.16816.F32 R80, R12, R32, R80 ;  /* 0x000000200c50723c */ /* 0x008fe20000001850 */
[----:B------:R-:W-:Y:S01]  /*3a00*/  FSEL R97, R67, -INF , !P2 ;  /* 0xff80000043617808 */ /* 0x000fe20005000000 */
[----:B------:R-:W-:Y:S01]  /*3a10*/  FMUL.FTZ R53, R95, UR5 ;  /* 0x000000055f357c20 */ /* 0x000fe20008410000 */
[----:B------:R-:W-:-:S02]  /*3a20*/  FSEL R74, R64, -INF , !P1 ;  /* 0xff800000404a7808 */ /* 0x000fc40004800000 */
[C---:B------:R-:W-:Y:S01]  /*3a30*/  ISETP.GE.AND P0, PT, R22.reuse, R139, PT ;  /* 0x0000008b1600720c */ /* 0x040fe20003f06270 */
[----:B------:R-:W-:Y:S01]  /*3a40*/  HMMA.16816.F32 R76, R12, R34, R76 ;  /* 0x000000220c4c723c */ /* 0x000fe2000000184c */
[----:B------:R-:W3:Y:S01]  /*3a50*/  LDSM.16.M88.4 R12, [R118+0x8c00] ;  /* 0x008c0000760c783b */ /* 0x000ee20000000200 */
[----:B------:R-:W-:Y:S01]  /*3a60*/  ISETP.GE.AND P2, PT, R22, R119, PT ;  /* 0x000000771600720c */ /* 0x000fe20003f46270 */
[----:B------:R-:W-:Y:S01]  /*3a70*/  VIADD R22, R40, 0x29 ;  /* 0x0000002928167836 */ /* 0x000fe20000000000 */
[C---:B------:R-:W-:Y:S01]  /*3a80*/  ISETP.GE.AND P1, PT, R36.reuse, R139, PT ;  /* 0x0000008b2400720c */ /* 0x040fe20003f26270 */
[----:B------:R-:W1:Y:S01]  /*3a90*/  MUFU.TANH R142, R142 ;  /* 0x0000008e008e7308 */ /* 0x000e620000002400 */
[----:B------:R-:W-:Y:S01]  /*3aa0*/  FSEL R72, R65, -INF , !P4 ;  /* 0xff80000041487808 */ /* 0x000fe20006000000 */
[----:B--2---:R-:W-:Y:S01]  /*3ab0*/  HMMA.16816.F32 R112, R4, R24, R112 ;  /* 0x000000180470723c */ /* 0x004fe20000001870 */
[----:B------:R-:W-:Y:S01]  /*3ac0*/  ISETP.GE.AND P4, PT, R36, R119, PT ;  /* 0x000000772400720c */ /* 0x000fe20003f86270 */
[----:B------:R-:W-:-:S04]  /*3ad0*/  DEPBAR.LE SB0, 0x0 ;  /* 0x000080000000791a */ /* 0x000fc80000000000 */
[----:B------:R-:W-:Y:S01]  /*3ae0*/  FSEL R38, R75, -INF , !P1 ;  /* 0xff8000004b267808 */ /* 0x000fe20004800000 */
[----:B------:R-:W-:Y:S01]  /*3af0*/  VIADD R24, R40, 0x31 ;  /* 0x0000003128187836 */ /* 0x000fe20000000000 */
[----:B------:R-:W-:Y:S01]  /*3b00*/  FSEL R36, R88, -INF , !P5 ;  /* 0xff80000058247808 */ /* 0x000fe20006800000 */
[----:B------:R-:W2:Y:S01]  /*3b10*/  MUFU.TANH R140, R41 ;  /* 0x00000029008c7308 */ /* 0x000ea20000002400 */
[C---:B------:R-:W-:Y:S01]  /*3b20*/  ISETP.GE.AND P1, PT, R22.reuse, R139, PT ;  /* 0x0000008b1600720c */ /* 0x040fe20003f26270 */
[----:B------:R-:W-:Y:S01]  /*3b30*/  HMMA.16816.F32 R84, R4, R26, R84 ;  /* 0x0000001a0454723c */ /* 0x000fe20000001854 */
[----:B------:R-:W-:Y:S01]  /*3b40*/  ISETP.GE.AND P5, PT, R22, R119, PT ;  /* 0x000000771600720c */ /* 0x000fe20003fa6270 */
[----:B------:R-:W-:Y:S01]  /*3b50*/  VIADD R22, R40, 0x30 ;  /* 0x0000003028167836 */ /* 0x000fe20000000000 */
[----:B------:R-:W-:Y:S02]  /*3b60*/  FSEL R174, R174, -INF , !P0 ;  /* 0xff800000aeae7808 */ /* 0x000fe40004000000 */
[----:B------:R-:W-:Y:S01]  /*3b70*/  FSEL R130, R56, -INF , !P1 ;  /* 0xff80000038827808 */ /* 0x000fe20004800000 */
[----:B------:R-:W2:Y:S01]  /*3b80*/  MUFU.TANH R48, R48 ;  /* 0x0000003000307308 */ /* 0x000ea20000002400 */
[----:B----4-:R-:W-:Y:S01]  /*3b90*/  HMMA.16816.F32 R80, R8, R16, R80 ;  /* 0x000000100850723c */ /* 0x010fe20000001850 */
[----:B------:R-:W-:-:S02]  /*3ba0*/  ISETP.GE.AND P0, PT, R22, R139, PT ;  /* 0x0000008b1600720c */ /* 0x000fc40003f06270 */
[----:B------:R-:W-:Y:S01]  /*3bb0*/  ISETP.GE.AND P1, PT, R22, R119, PT ;  /* 0x000000771600720c */ /* 0x000fe20003f26270 */
[----:B------:R-:W-:Y:S01]  /*3bc0*/  VIADD R22, R40, 0x38 ;  /* 0x0000003828167836 */ /* 0x000fe20000000000 */
[----:B------:R-:W-:Y:S01]  /*3bd0*/  FSEL R155, R155, -INF , !P4 ;  /* 0xff8000009b9b7808 */ /* 0x000fe20006000000 */
[----:B------:R-:W-:Y:S01]  /*3be0*/  HMMA.16816.F32 R76, R8, R18, R76 ;  /* 0x00000012084c723c */ /* 0x000fe2000000184c */
[----:B------:R-:W-:Y:S01]  /*3bf0*/  FSEL R121, R37, -INF , !P3 ;  /* 0xff80000025797808 */ /* 0x000fe20005800000 */
[----:B------:R-:W4:Y:S01]  /*3c00*/  MUFU.TANH R151, R55 ;  /* 0x0000003700977308 */ /* 0x000f220000002400 */
[----:B------:R-:W-:Y:S01]  /*3c10*/  ISETP.GE.AND P4, PT, R24, R139, PT ;  /* 0x0000008b1800720c */ /* 0x000fe20003f86270 */
[----:B------:R-:W-:Y:S01]  /*3c20*/  FMUL.FTZ R50, R112, UR5 ;  /* 0x0000000570327c20 */ /* 0x000fe20008410000 */
[----:B------:R-:W-:Y:S01]  /*3c30*/  ISETP.GE.AND P3, PT, R24, R119, PT ;  /* 0x000000771800720c */ /* 0x000fe20003f66270 */
[C---:B------:R-:W-:Y:S01]  /*3c40*/  VIADD R24, R40.reuse, 0x39 ;  /* 0x0000003928187836 */ /* 0x040fe20000000000 */
[----:B------:R-:W-:Y:S01]  /*3c50*/  FSEL R37, R39, -INF , !P2 ;  /* 0xff80000027257808 */ /* 0x000fe20005000000 */
[----:B------:R-:W-:Y:S01]  /*3c60*/  VIADD R10, R40, 0x48 ;  /* 0x00000048280a7836 */ /* 0x000fe20000000000 */
[----:B------:R-:W-:Y:S01]  /*3c70*/  FSEL R33, R57, -INF , !P5 ;  /* 0xff80000039217808 */ /* 0x000fe20006800000 */
[----:B------:R2:W4:Y:S01]  /*3c80*/  MUFU.TANH R149, R46 ;  /* 0x0000002e00957308 */ /* 0x0005220000002400 */
[----:B------:R-:W-:Y:S01]  /*3c90*/  ISETP.GE.AND P2, PT, R22, R139, PT ;  /* 0x0000008b1600720c */ /* 0x000fe20003f46270 */
[----:B------:R-:W-:Y:S01]  /*3ca0*/  VIADD R8, R40, 0x41 ;  /* 0x0000004128087836 */ /* 0x000fe20000000000 */
[-C--:B------:R-:W-:Y:S01]  /*3cb0*/  ISETP.GE.AND P5, PT, R22, R119.reuse, PT ;  /* 0x000000771600720c */ /* 0x080fe20003fa6270 */
[----:B------:R-:W-:Y:S01]  /*3cc0*/  VIADD R22, R40, 0x40 ;  /* 0x0000004028167836 */ /* 0x000fe20000000000 */
[----:B------:R-:W-:Y:S01]  /*3cd0*/  FSEL R32, R52, -INF , !P4 ;  /* 0xff80000034207808 */ /* 0x000fe20006000000 */
[----:B------:R-:W-:Y:S01]  /*3ce0*/  FMUL.FTZ R113, R113, UR5 ;  /* 0x0000000571717c20 */ /* 0x000fe20008410000 */
[----:B------:R-:W-:Y:S01]  /*3cf0*/  ISETP.GE.AND P4, PT, R24, R119, PT ;  /* 0x000000771800720c */ /* 0x000fe20003f86270 */
[----:B------:R4:W4:Y:S01]  /*3d00*/  MUFU.TANH R147, R47 ;  /* 0x0000002f00937308 */ /* 0x0009220000002400 */
[----:B------:R-:W-:Y:S01]  /*3d10*/  FSEL R152, R152, -INF , !P2 ;  /* 0xff80000098987808 */ /* 0x000fe20005000000 */
[C---:B---3--:R-:W-:Y:S01]  /*3d20*/  HMMA.16816.F32 R80, R4.reuse, R12, R80 ;  /* 0x0000000c0450723c */ /* 0x048fe20000001850 */
[-C--:B------:R-:W-:Y:S01]  /*3d30*/  ISETP.GE.AND P2, PT, R22, R139.reuse, PT ;  /* 0x0000008b1600720c */ /* 0x080fe20003f46270 */
[----:B-1----:R-:W-:Y:S01]  /*3d40*/  FMUL.FTZ R44, R85, UR5 ;  /* 0x00000005552c7c20 */ /* 0x002fe20008410000 */
[----:B------:R-:W-:Y:S01]  /*3d50*/  FSEL R141, R141, -INF , !P5 ;  /* 0xff8000008d8d7808 */ /* 0x000fe20006800000 */
[----:B------:R-:W-:Y:S01]  /*3d60*/  FMUL.FTZ R114, R114, UR5 ;  /* 0x0000000572727c20 */ /* 0x000fe20008410000 */
[----:B------:R-:W-:Y:S01]  /*3d70*/  FSEL R129, R49, -INF , !P4 ;  /* 0xff80000031817808 */ /* 0x000fe20006000000 */
[----:B------:R1:W3:Y:S01]  /*3d80*/  MUFU.TANH R144, R45 ;  /* 0x0000002d00907308 */ /* 0x0002e20000002400 */
[----:B------:R-:W-:Y:S01]  /*3d90*/  VIADD R12, R40, 0x49 ;  /* 0x00000049280c7836 */ /* 0x000fe20000000000 */
[C---:B------:R-:W-:Y:S01]  /*3da0*/  ISETP.GE.AND P5, PT, R10.reuse, R139, PT ;  /* 0x0000008b0a00720c */ /* 0x040fe20003fa6270 */
[----:B------:R-:W-:Y:S01]  /*3db0*/  HMMA.16816.F32 R76, R4, R14, R76 ;  /* 0x0000000e044c723c */ /* 0x000fe2000000184c */
[----:B------:R-:W-:Y:S01]  /*3dc0*/  ISETP.GE.AND P4, PT, R10, R119, PT ;  /* 0x000000770a00720c */ /* 0x000fe20003f86270 */
[----:B------:R-:W-:Y:S01]  /*3dd0*/  VIADD R10, R40, 0x50 ;  /* 0x00000050280a7836 */ /* 0x000fe20000000000 */
[----:B------:R-:W-:Y:S01]  /*3de0*/  FSEL R146, R146, -INF , !P2 ;  /* 0xff80000092927808 */ /* 0x000fe20005000000 */
[----:B--2---:R-:W-:Y:S01]  /*3df0*/  FMUL.FTZ R46, R84, UR5 ;  /* 0x00000005542e7c20 */ /* 0x004fe20008410000 */
[----:B------:R-:W-:Y:S01]  /*3e00*/  MUFU.TANH R127, R43 ;  /* 0x0000002b007f7308 */ /* 0x000fe20000002400 */
[----:B------:R-:W-:Y:S01]  /*3e10*/  FSEL R154, R154, -INF , !P0 ;  /* 0xff8000009a9a7808 */ /* 0x000fe20004000000 */
[----:B------:R-:W-:Y:S01]  /*3e20*/  VIADD R6, R40, 0x59 ;  /* 0x0000005928067836 */ /* 0x000fe20000000000 */
[-C--:B------:R-:W-:Y:S01]  /*3e30*/  ISETP.GE.AND P2, PT, R12, R139.reuse, PT ;  /* 0x0000008b0c00720c */ /* 0x080fe20003f46270 */
[----:B----4-:R-:W-:Y:S01]  /*3e40*/  FMUL.FTZ R47, R115, UR5 ;  /* 0x00000005732f7c20 */ /* 0x010fe20008410000 */
[-C--:B------:R-:W-:Y:S01]  /*3e50*/  ISETP.GE.AND P0, PT, R24, R139.reuse, PT ;  /* 0x0000008b1800720c */ /* 0x080fe20003f06270 */
[----:B------:R-:W-:Y:S01]  /*3e60*/  FMUL.FTZ R4, R87, UR5 ;  /* 0x0000000557047c20 */ /* 0x000fe20008410000 */
[----:B------:R-:W-:Y:S01]  /*3e70*/  FSEL R142, R142, -INF , !P5 ;  /* 0xff8000008e8e7808 */ /* 0x000fe20006800000 */
[----:B------:R-:W-:Y:S01]  /*3e80*/  MUFU.TANH R59, R59 ;  /* 0x0000003b003b7308 */ /* 0x000fe20000002400 */
[----:B------:R-:W-:Y:S01]  /*3e90*/  FSEL R140, R140, -INF , !P2 ;  /* 0xff8000008c8c7808 */ /* 0x000fe20005000000 */
[----:B-1----:R-:W-:Y:S01]  /*3ea0*/  FMUL.FTZ R45, R86, UR5 ;  /* 0x00000005562d7c20 */ /* 0x002fe20008410000 */
[----:B------:R-:W-:Y:S01]  /*3eb0*/  FSEL R128, R48, -INF , !P0 ;  /* 0xff80000030807808 */ /* 0x000fe20004000000 */
[----:B------:R-:W-:Y:S01]  /*3ec0*/  FMUL.FTZ R24, R80, UR5 ;  /* 0x0000000550187c20 */ /* 0x000fe20008410000 */
[----:B------:R-:W-:Y:S01]  /*3ed0*/  FSEL R151, R151, -INF , !P3 ;  /* 0xff80000097977808 */ /* 0x000fe20005800000 */
[----:B------:R-:W-:Y:S01]  /*3ee0*/  FMUL.FTZ R23, R81, UR5 ;  /* 0x0000000551177c20 */ /* 0x000fe20008410000 */
[C---:B------:R-:W-:Y:S01]  /*3ef0*/  ISETP.GE.AND P5, PT, R10.reuse, R139, PT ;  /* 0x0000008b0a00720c */ /* 0x040fe20003fa6270 */
[----:B------:R-:W1:Y:S01]  /*3f00*/  MUFU.TANH R131, R131 ;  /* 0x0000008300837308 */ /* 0x000e620000002400 */
[-C--:B------:R-:W-:Y:S01]  /*3f10*/  ISETP.GE.AND P2, PT, R10, R119.reuse, PT ;  /* 0x000000770a00720c */ /* 0x080fe20003f46270 */
[----:B------:R-:W-:Y:S01]  /*3f20*/  VIADD R10, R40, 0x51 ;  /* 0x00000051280a7836 */ /* 0x000fe20000000000 */
[-C--:B------:R-:W-:Y:S01]  /*3f30*/  ISETP.GE.AND P0, PT, R22, R119.reuse, PT ;  /* 0x000000771600720c */ /* 0x080fe20003f06270 */
[----:B------:R-:W-:Y:S01]  /*3f40*/  FMUL.FTZ R22, R76, UR5 ;  /* 0x000000054c167c20 */ /* 0x000fe20008410000 */
[----:B------:R-:W-:Y:S01]  /*3f50*/  FSEL R153, R153, -INF , !P1 ;  /* 0xff80000099997808 */ /* 0x000fe20004800000 */
[----:B------:R-:W-:Y:S01]  /*3f60*/  FMUL.FTZ R21, R77, UR5 ;  /* 0x000000054d157c20 */ /* 0x000fe20008410000 */
[C---:B------:R-:W-:Y:S01]  /*3f70*/  ISETP.GE.AND P3, PT, R8.reuse, R119, PT ;  /* 0x000000770800720c */ /* 0x040fe20003f66270 */
[----:B------:R-:W2:Y:S01]  /*3f80*/  MUFU.TANH R20, R20 ;  /* 0x0000001400147308 */ /* 0x000ea20000002400 */
[-C--:B------:R-:W-:Y:S01]  /*3f90*/  ISETP.GE.AND P1, PT, R8, R139.reuse, PT ;  /* 0x0000008b0800720c */ /* 0x080fe20003f26270 */
[----:B------:R-:W-:Y:S01]  /*3fa0*/  FMUL.FTZ R39, R82, UR5 ;  /* 0x0000000552277c20 */ /* 0x000fe20008410000 */
[----:B------:R-:W-:Y:S01]  /*3fb0*/  FSEL R149, R149, -INF , !P0 ;  /* 0xff80000095957808 */ /* 0x000fe20004000000 */
[----:B------:R-:W-:Y:S01]  /*3fc0*/  FMUL.FTZ R27, R83, UR5 ;  /* 0x00000005531b7c20 */ /* 0x000fe20008410000 */
[----:B------:R-:W-:Y:S01]  /*3fd0*/  FSEL R147, R147, -INF , !P3 ;  /* 0xff80000093937808 */ /* 0x000fe20005800000 */
[----:B------:R-:W-:Y:S01]  /*3fe0*/  FMUL.FTZ R26, R78, UR5 ;  /* 0x000000054e1a7c20 */ /* 0x000fe20008410000 */
[----:B---3--:R-:W-:Y:S01]  /*3ff0*/  FSEL R144, R144, -INF , !P1 ;  /* 0xff80000090907808 */ /* 0x008fe20004800000 */
[----:B------:R-:W3:Y:S01]  /*4000*/  MUFU.TANH R62, R62 ;  /* 0x0000003e003e7308 */ /* 0x000ee20000002400 */
[C---:B------:R-:W-:Y:S01]  /*4010*/  ISETP.GE.AND P0, PT, R10.reuse, R139, PT ;  /* 0x0000008b0a00720c */ /* 0x040fe20003f06270 */
[----:B------:R-:W-:Y:S01]  /*4020*/  FMUL.FTZ R25, R79, UR5 ;  /* 0x000000054f197c20 */ /* 0x000fe20008410000 */
[-C--:B------:R-:W-:Y:S01]  /*4030*/  ISETP.GE.AND P3, PT, R10, R119.reuse, PT ;  /* 0x000000770a00720c */ /* 0x080fe20003f66270 */
[----:B------:R-:W-:Y:S01]  /*4040*/  VIADD R10, R40, 0x58 ;  /* 0x00000058280a7836 */ /* 0x000fe20000000000 */
[----:B------:R-:W-:-:S02]  /*4050*/  ISETP.GE.AND P1, PT, R12, R119, PT ;  /* 0x000000770c00720c */ /* 0x000fc40003f26270 */
[----:B-1----:R-:W-:Y:S01]  /*4060*/  FSEL R131, R131, -INF , !P4 ;  /* 0xff80000083837808 */ /* 0x002fe20006000000 */
[----:B------:R-:W1:Y:S01]  /*4070*/  MUFU.TANH R60, R60 ;  /* 0x0000003c003c7308 */ /* 0x000e620000002400 */
[----:B------:R-:W-:Y:S02]  /*4080*/  FSEL R127, R127, -INF , !P1 ;  /* 0xff8000007f7f7808 */ /* 0x000fe40004800000 */
[C---:B------:R-:W-:Y:S02]  /*4090*/  ISETP.GE.AND P1, PT, R10.reuse, R119, PT ;  /* 0x000000770a00720c */ /* 0x040fe40003f26270 */
[----:B------:R-:W-:Y:S01]  /*40a0*/  ISETP.GE.AND P4, PT, R10, R139, PT ;  /* 0x0000008b0a00720c */ /* 0x000fe20003f86270 */
[----:B------:R-:W-:Y:S01]  /*40b0*/  VIADD R10, R40, 0x60 ;  /* 0x00000060280a7836 */ /* 0x000fe20000000000 */
[----:B------:R-:W-:Y:S01]  /*40c0*/  FSEL R59, R59, -INF , !P1 ;  /* 0xff8000003b3b7808 */ /* 0x000fe20004800000 */
[----:B------:R-:W4:Y:S01]  /*40d0*/  MUFU.TANH R58, R58 ;  /* 0x0000003a003a7308 */ /* 0x000f220000002400 */
[----:B------:R-:W-:-:S02]  /*40e0*/  ISETP.GT.AND P1, PT, R164, R161, PT ;  /* 0x000000a1a400720c */ /* 0x000fc40003f24270 */
[----:B--2---:R-:W-:Y:S02]  /*40f0*/  FSEL R64, R20, -INF , !P5 ;  /* 0xff80000014407808 */ /* 0x004fe40006800000 */
[----:B------:R-:W-:Y:S02]  /*4100*/  ISETP.GE.AND P5, PT, R6, R139, PT ;  /* 0x0000008b0600720c */ /* 0x000fe40003fa6270 */
[----:B---3--:R-:W-:Y:S01]  /*4110*/  FSEL R62, R62, -INF , !P0 ;  /* 0xff8000003e3e7808 */ /* 0x008fe20004000000 */
[----:B------:R-:W2:Y:S01]  /*4120*/  MUFU.TANH R63, R63 ;  /* 0x0000003f003f7308 */ /* 0x000ea20000002400 */
[----:B------:R-:W-:Y:S01]  /*4130*/  ISETP.GE.AND P0, PT, R6, R119, PT ;  /* 0x000000770600720c */ /* 0x000fe20003f06270 */
[----:B------:R-:W-:Y:S01]  /*4140*/  VIADD R6, R40, 0x61 ;  /* 0x0000006128067836 */ /* 0x000fe20000000000 */
[----:B-1----:R-:W-:Y:S02]  /*4150*/  FSEL R60, R60, -INF , !P4 ;  /* 0xff8000003c3c7808 */ /* 0x002fe40006000000 */
[----:B------:R-:W-:Y:S01]  /*4160*/  ISETP.GE.AND P4, PT, R10, R139, PT ;  /* 0x0000008b0a00720c */ /* 0x000fe20003f86270 */
[----:B------:R-:W1:Y:S02]  /*4170*/  @!P1 LDC.64 R134, c[0x0][0x218] ;  /* 0x00008600ff869b82 */ /* 0x000e640000000a00 */
[----:B------:R-:W3:Y:S01]  /*4180*/  MUFU.TANH R61, R61 ;  /* 0x0000003d003d7308 */ /* 0x000ee20000002400 */
[----:B----4-:R-:W-:-:S02]  /*4190*/  FSEL R58, R58, -INF , !P5 ;  /* 0xff8000003a3a7808 */ /* 0x010fc40006800000 */
[----:B------:R-:W-:Y:S01]  /*41a0*/  ISETP.GE.AND P5, PT, R10, R119, PT ;  /* 0x000000770a00720c */ /* 0x000fe20003fa6270 */
[----:B------:R-:W-:-:S04]  /*41b0*/  VIADD R10, R40, 0x68 ;  /* 0x00000068280a7836 */ /* 0x000fc80000000000 */
[----:B------:R-:W4:Y:S01]  /*41c0*/  MUFU.TANH R53, R53 ;  /* 0x0000003500357308 */ /* 0x000f220000002400 */
[----:B--2---:R-:W-:Y:S02]  /*41d0*/  FSEL R63, R63, -INF , !P2 ;  /* 0xff8000003f3f7808 */ /* 0x004fe40005000000 */
[----:B------:R-:W-:-:S05]  /*41e0*/  ISETP.GE.AND P2, PT, R6, R139, PT ;  /* 0x0000008b0600720c */ /* 0x000fca0003f46270 */
[----:B------:R-:W2:Y:S01]  /*41f0*/  MUFU.TANH R16, R113 ;  /* 0x0000007100107308 */ /* 0x000ea20000002400 */
[----:B---3--:R-:W-:Y:S02]  /*4200*/  FSEL R61, R61, -INF , !P3 ;  /* 0xff8000003d3d7808 */ /* 0x008fe40005800000 */
[----:B------:R-:W-:Y:S01]  /*4210*/  ISETP.GE.AND P3, PT, R6, R119, PT ;  /* 0x000000770600720c */ /* 0x000fe20003f66270 */
[----:B------:R-:W-:-:S04]  /*4220*/  VIADD R6, R40, 0x69 ;  /* 0x0000006928067836 */ /* 0x000fc80000000000 */
[----:B------:R-:W3:Y:S01]  /*4230*/  MUFU.TANH R46, R46 ;  /* 0x0000002e002e7308 */ /* 0x000ee20000002400 */
[----:B----4-:R-:W-:Y:S02]  /*4240*/  FSEL R53, R53, -INF , !P0 ;  /* 0xff80000035357808 */ /* 0x010fe40004000000 */
[----:B------:R-:W-:-:S05]  /*4250*/  ISETP.GE.AND P0, PT, R10, R139, PT ;  /* 0x0000008b0a00720c */ /* 0x000fca0003f06270 */
        /* <DEDUP_REMOVED lines=17> */
[C---:B------:R-:W-:Y:S02]  /*4370*/  VIADD R6, R40.reuse, 0x78 ;  /* 0x0000007828067836 */ /* 0x040fe40000000000 */
[----:B------:R-:W-:Y:S02]  /*4380*/  VIADD R40, R40, 0x79 ;  /* 0x0000007928287836 */ /* 0x000fe40000000000 */
        /* <DEDUP_REMOVED lines=8> */
[----:B------:R-:W-:-:S05]  /*4410*/  ISETP.GE.AND P2, PT, R40, R139, PT ;  /* 0x0000008b2800720c */ /* 0x000fca0003f46270 */
[----:B------:R-:W3:Y:S01]  /*4420*/  MUFU.TANH R22, R22 ;  /* 0x0000001600167308 */ /* 0x000ee20000002400 */
[----:B----4-:R-:W-:Y:S02]  /*4430*/  FSEL R49, R8, -INF , !P5 ;  /* 0xff80000008317808 */ /* 0x010fe40006800000 */
[----:B------:R-:W-:-:S05]  /*4440*/  ISETP.GE.AND P5, PT, R10, R119, PT ;  /* 0x000000770a00720c */ /* 0x000fca0003fa6270 */
[----:B------:R-:W4:Y:S01]  /*4450*/  MUFU.TANH R21, R21 ;  /* 0x0000001500157308 */ /* 0x000f220000002400 */
[----:B--2---:R-:W-:Y:S01]  /*4460*/  FSEL R23, R23, -INF , !P3 ;  /* 0xff80000017177808 */ /* 0x004fe20005800000 */
[----:B------:R-:W-:Y:S01]  /*4470*/  BAR.SYNC.DEFER_BLOCKING 0x0 ;  /* 0x0000000000007b1d */ /* 0x000fe20000010000 */
[----:B------:R-:W-:-:S05]  /*4480*/  ISETP.GE.AND P3, PT, R6, R119, PT ;  /* 0x000000770600720c */ /* 0x000fca0003f66270 */
[----:B------:R-:W2:Y:S01]  /*4490*/  MUFU.TANH R39, R39 ;  /* 0x0000002700277308 */ /* 0x000ea20000002400 */
[----:B---3--:R-:W-:Y:S02]  /*44a0*/  FSEL R22, R22, -INF , !P0 ;  /* 0xff80000016167808 */ /* 0x008fe40004000000 */
[----:B-1----:R-:W-:-:S04]  /*44b0*/  @!P1 LEA R176, P0, R117, R134, 0x1 ;  /* 0x0000008675b09211 */ /* 0x002fc800078008ff */
[----:B------:R-:W-:Y:S01]  /*44c0*/  @!P1 LEA.HI.X R177, R117, R135, R138, 0x1, P0 ;  /* 0x0000008775b19211 */ /* 0x000fe200000f0c8a */
[----:B------:R-:W1:Y:S01]  /*44d0*/  MUFU.TANH R27, R27 ;  /* 0x0000001b001b7308 */ /* 0x000e620000002400 */
[----:B----4-:R-:W-:Y:S02]  /*44e0*/  FSEL R21, R21, -INF , !P2 ;  /* 0xff80000015157808 */ /* 0x010fe40005000000 */
[----:B------:R-:W-:-:S05]  /*44f0*/  ISETP.GE.AND P2, PT, R40, R119, PT ;  /* 0x000000772800720c */ /* 0x000fca0003f46270 */
[----:B------:R-:W3:Y:S01]  /*4500*/  MUFU.TANH R26, R26 ;  /* 0x0000001a001a7308 */ /* 0x000ee20000002400 */
[----:B--2---:R-:W-:-:S07]  /*4510*/  FSEL R39, R39, -INF , !P5 ;  /* 0xff80000027277808 */ /* 0x004fce0006800000 */
[----:B------:R-:W2:Y:S01]  /*4520*/  MUFU.TANH R25, R25 ;  /* 0x0000001900197308 */ /* 0x000ea20000002400 */
[----:B-1----:R-:W-:Y:S02]  /*4530*/  FSEL R27, R27, -INF , !P4 ;  /* 0xff8000001b1b7808 */ /* 0x002fe40006000000 */
[----:B---3--:R-:W-:Y:S02]  /*4540*/  FSEL R26, R26, -INF , !P3 ;  /* 0xff8000001a1a7808 */ /* 0x008fe40005800000 */
        /* <DEDUP_REMOVED lines=62> */
.L_x_2634:
[----:B------:R-:W-:-:S04]  /*4930*/  LEA R0, -R132, RZ, 0x7 ;  /* 0x000000ff84007211 */ /* 0x000fc800078e39ff */
[----:B------:R-:W-:-:S07]  /*4940*/  SHF.R.S32.HI R7, RZ, 0x1f, R0 ;  /* 0x0000001fff077819 */ /* 0x000fce0000011400 */
.L_x_2635:
        /* <DEDUP_REMOVED lines=29> */
.L_x_2633:
        /* <DEDUP_REMOVED lines=115> */
[----:B-1----:R-:W-:Y:S01]  /*5250*/  F2FP.F16.F32.PACK_AB R68, R143, R148 ;  /* 0x000000948f44723e */ /* 0x002fe200000000ff */
[--C-:B------:R-:W-:Y:S01]  /*5260*/  FFMA.FTZ R57, R29, UR6, -R40.reuse ;  /* 0x000000061d397c23 */ /* 0x100fe20008010828 */
[--C-:B------:R-:W-:Y:S01]  /*5270*/  FFMA.FTZ R52, R99, UR6, -R40.reuse ;  /* 0x0000000663347c23 */ /* 0x100fe20008010828 */
[--C-:B------:R-:W-:Y:S01]  /*5280*/  FFMA.FTZ R51, R97, UR6, -R40.reuse ;  /* 0x0000000661337c23 */ /* 0x100fe20008010828 */
[----:B------:R-:W1:Y:S01]  /*5290*/  LDSM.16.MT88.4 R28, [R156+0x9400] ;  /* 0x009400009c1c783b */ /* 0x000e620000004200 */
        /* <DEDUP_REMOVED lines=14> */
[----:B------:R-:W-:Y:S01]  /*5380*/  FFMA.FTZ R44, R44, UR6, -R43 ;  /* 0x000000062c2c7c23 */ /* 0x000fe2000801082b */
[--C-:B------:R-:W-:Y:S01]  /*5390*/  FFMA.FTZ R49, R49, UR6, -R40.reuse ;  /* 0x0000000631317c23 */ /* 0x100fe20008010828 */
[--C-:B------:R-:W-:Y:S01]  /*53a0*/  FFMA.FTZ R45, R45, UR6, -R40.reuse ;  /* 0x000000062d2d7c23 */ /* 0x100fe20008010828 */
[----:B------:R-:W-:Y:S01]  /*53b0*/  MUFU.EX2 R126, R126 ;  /* 0x0000007e007e7308 */ /* 0x000fe20000000800 */
[----:B------:R-:W-:-:S07]  /*53c0*/  FFMA.FTZ R39, R39, UR6, -R40 ;  /* 0x0000000627277c23 */ /* 0x000fce0008010828 */
[----:B------:R-:W3:Y:S01]  /*53d0*/  MUFU.EX2 R67, R67 ;  /* 0x0000004300437308 */ /* 0x000ee20000000800 */
[----:B----4-:R-:W-:-:S07]  /*53e0*/  F2FP.F16.F32.PACK_AB R69, R150, R145 ;  /* 0x000000919645723e */ /* 0x010fce00000000ff */
[----:B------:R-:W-:Y:S08]  /*53f0*/  MUFU.EX2 R55, R55 ;  /* 0x0000003700377308 */ /* 0x000ff00000000800 */
        /* <DEDUP_REMOVED lines=9> */
[C---:B--2---:R-:W-:Y:S06]  /*5490*/  HMMA.16816.F32 R104, R68.reuse, R100, RZ ;  /* 0x000000644468723c */ /* 0x044fec00000018ff */
        /* <DEDUP_REMOVED lines=14> */
[C---:B------:R-:W-:Y:S03]  /*5580*/  HMMA.16816.F32 R88, R4.reuse, R8, R88 ;  /* 0x000000080458723c */ /* 0x040fe60000001858 */
[----:B------:R-:W-:Y:S03]  /*5590*/  MUFU.EX2 R35, R35 ;  /* 0x0000002300237308 */ /* 0x000fe60000000800 */
[C---:B------:R-:W-:Y:S01]  /*55a0*/  HMMA.16816.F32 R84, R4.reuse, R10, R84 ;  /* 0x0000000a0454723c */ /* 0x040fe20000001854 */
[----:B------:R-:W3:Y:S04]  /*55b0*/  LDSM.16.MT88.4 R8, [R116+0xd000] ;  /* 0x00d000007408783b */ /* 0x000ee80000004200 */
[----:B------:R-:W-:Y:S01]  /*55c0*/  MUFU.EX2 R34, R34 ;  /* 0x0000002200227308 */ /* 0x000fe20000000800 */
[C---:B------:R-:W-:Y:S06]  /*55d0*/  HMMA.16816.F32 R96, R4.reuse, R12, R96 ;  /* 0x0000000c0460723c */ /* 0x040fec0000001860 */
[C---:B------:R-:W-:Y:S01]  /*55e0*/  HMMA.16816.F32 R92, R4.reuse, R14, R92 ;  /* 0x0000000e045c723c */ /* 0x040fe2000000185c */
[----:B------:R-:W4:Y:S01]  /*55f0*/  LDSM.16.MT88.4 R12, [R156+0xd400] ;  /* 0x00d400009c0c783b */ /* 0x000f220000004200 */
[----:B------:R-:W-:Y:S04]  /*5600*/  MUFU.EX2 R130, R130 ;  /* 0x0000008200827308 */ /* 0x000fe80000000800 */
[C---:B-1----:R-:W-:Y:S04]  /*5610*/  HMMA.16816.F32 R112, R4.reuse, R28, R112 ;  /* 0x0000001c0470723c */ /* 0x042fe80000001870 */
[----:B------:R1:W5:Y:S02]  /*5620*/  MUFU.EX2 R37, R121 ;  /* 0x0000007900257308 */ /* 0x0003640000000800 */
[----:B------:R-:W-:Y:S01]  /*5630*/  HMMA.16816.F32 R108, R4, R30, R108 ;  /* 0x0000001e046c723c */ /* 0x000fe2000000186c */
[----:B------:R-:W-:Y:S01]  /*5640*/  FFMA.FTZ R28, R128, UR6, -R43 ;  /* 0x00000006801c7c23 */ /* 0x000fe2000801082b */
[--C-:B------:R-:W-:Y:S01]  /*5650*/  FFMA.FTZ R128, R153, UR6, -R40.reuse ;  /* 0x0000000699807c23 */ /* 0x100fe20008010828 */
[----:B------:R-:W-:-:S03]  /*5660*/  FFMA.FTZ R29, R151, UR6, -R40 ;  /* 0x00000006971d7c23 */ /* 0x000fc60008010828 */
[----:B------:R-:W-:Y:S01]  /*5670*/  MUFU.EX2 R36, R36 ;  /* 0x0000002400247308 */ /* 0x000fe20000000800 */
[C---:B------:R-:W-:Y:S01]  /*5680*/  HMMA.16816.F32 R104, R4.reuse, R16, R104 ;  /* 0x000000100468723c */ /* 0x040fe20000001868 */
[--C-:B------:R-:W-:Y:S01]  /*5690*/  FFMA.FTZ R31, R152, UR6, -R43.reuse ;  /* 0x00000006981f7c23 */ /* 0x100fe2000801082b */
[--C-:B------:R-:W-:Y:S01]  /*56a0*/  FFMA.FTZ R30, R141, UR6, -R40.reuse ;  /* 0x000000068d1e7c23 */ /* 0x100fe20008010828 */
[--C-:B------:R-:W-:Y:S01]  /*56b0*/  FFMA.FTZ R141, R144, UR6, -R43.reuse ;  /* 0x00000006908d7c23 */ /* 0x100fe2000801082b */
[--C-:B------:R-:W-:Y:S02]  /*56c0*/  FFMA.FTZ R144, R149, UR6, -R40.reuse ;  /* 0x0000000695907c23 */ /* 0x100fe40008010828 */
[----:B------:R-:W-:Y:S01]  /*56d0*/  HMMA.16816.F32 R100, R4, R18, R100 ;  /* 0x000000120464723c */ /* 0x000fe20000001864 */
[----:B------:R-:W5:Y:S01]  /*56e0*/  MUFU.EX2 R33, R33 ;  /* 0x0000002100217308 */ /* 0x000f620000000800 */
[----:B-1----:R-:W-:Y:S01]  /*56f0*/  FFMA.FTZ R121, R154, UR6, -R43 ;  /* 0x000000069a797c23 */ /* 0x002fe2000801082b */
[----:B------:R-:W-:Y:S03]  /*5700*/  LDSM.16.MT88.4 R16, [R156+0xa400] ;  /* 0x00a400009c10783b */ /* 0x000fe60000004200 */
[C---:B---3--:R-:W-:Y:S03]  /*5710*/  HMMA.16816.F32 R72, R68.reuse, R8, RZ ;  /* 0x000000084448723c */ /* 0x048fe600000018ff */
[----:B------:R-:W-:Y:S03]  /*5720*/  MUFU.EX2 R121, R121 ;  /* 0x0000007900797308 */ /* 0x000fe60000000800 */
[----:B------:R-:W-:Y:S01]  /*5730*/  HMMA.16816.F32 R68, R68, R10, RZ ;  /* 0x0000000a4444723c */ /* 0x000fe200000018ff */
[----:B------:R-:W1:Y:S04]  /*5740*/  LDSM.16.MT88.4 R8, [R116+0xd400] ;  /* 0x00d400007408783b */ /* 0x000e680000004200 */
[----:B------:R-:W3:Y:S01]  /*5750*/  MUFU.EX2 R32, R32 ;  /* 0x0000002000207308 */ /* 0x000ee20000000800 */
[C---:B----4-:R-:W-:Y:S06]  /*5760*/  HMMA.16816.F32 R80, R4.reuse, R12, R80 ;  /* 0x0000000c0450723c */ /* 0x050fec0000001850 */
[----:B------:R-:W-:Y:S01]  /*5770*/  HMMA.16816.F32 R76, R4, R14, R76 ;  /* 0x0000000e044c723c */ /* 0x000fe2000000184c */
[----:B------:R-:W-:Y:S01]  /*5780*/  MUFU.EX2 R31, R31 ;  /* 0x0000001f001f7308 */ /* 0x000fe20000000800 */
[----:B------:R-:W-:Y:S01]  /*5790*/  FADD.FTZ R13, R148, R143 ;  /* 0x0000008f940d7221 */ /* 0x000fe20000010000 */
[----:B------:R-:W-:Y:S01]  /*57a0*/  FFMA.FTZ R143, R60, UR6, -R43 ;  /* 0x000000063c8f7c23 */ /* 0x000fe2000801082b */
[----:B------:R-:W-:-:S03]  /*57b0*/  FFMA.FTZ R60, R61, UR6, -R40 ;  /* 0x000000063d3c7c23 */ /* 0x000fc60008010828 */
[----:B------:R-:W-:Y:S01]  /*57c0*/  FADD.FTZ R15, R145, R150 ;  /* 0x00000096910f7221 */ /* 0x000fe20000010000 */
[----:B------:R-:W-:Y:S01]  /*57d0*/  FFMA.FTZ R145, R64, UR6, -R43 ;  /* 0x0000000640917c23 */ /* 0x000fe2000801082b */
[----:B------:R-:W-:Y:S01]  /*57e0*/  MUFU.EX2 R28, R28 ;  /* 0x0000001c001c7308 */ /* 0x000fe20000000800 */
[----:B------:R-:W-:-:S07]  /*57f0*/  FFMA.FTZ R64, R59, UR6, -R40 ;  /* 0x000000063b407c23 */ /* 0x000fce0008010828 */
[----:B------:R-:W-:Y:S08]  /*5800*/  MUFU.EX2 R128, R128 ;  /* 0x0000008000807308 */ /* 0x000ff00000000800 */
[----:B------:R-:W4:Y:S01]  /*5810*/  MUFU.EX2 R29, R29 ;  /* 0x0000001d001d7308 */ /* 0x000f220000000800 */
[C---:B-1----:R-:W-:Y:S07]  /*5820*/  HMMA.16816.F32 R72, R4.reuse, R8, R72 ;  /* 0x000000080448723c */ /* 0x042fee0000001848 */
[----:B------:R-:W-:Y:S01]  /*5830*/  MUFU.EX2 R30, R30 ;  /* 0x0000001e001e7308 */ /* 0x000fe20000000800 */
[----:B------:R-:W-:Y:S01]  /*5840*/  HMMA.16816.F32 R68, R4, R10, R68 ;  /* 0x0000000a0444723c */ /* 0x000fe20000001844 */
[----:B------:R-:W1:Y:S06]  /*5850*/  LDSM.16.MT88.4 R8, [R156+0x9800] ;  /* 0x009800009c08783b */ /* 0x000e6c0000004200 */
[----:B------:R-:W4:Y:S01]  /*5860*/  MUFU.EX2 R3, R3 ;  /* 0x0000000300037308 */ /* 0x000f220000000800 */
[----:B--2---:R-:W-:-:S02]  /*5870*/  F2FP.F16.F32.PACK_AB R4, R38, R123 ;  /* 0x0000007b2604723e */ /* 0x004fc400000000ff */
[----:B-----5:R-:W-:Y:S02]  /*5880*/  F2FP.F16.F32.PACK_AB R5, R37, R130 ;  /* 0x000000822505723e */ /* 0x020fe400000000ff */
[----:B------:R-:W-:Y:S02]  /*5890*/  F2FP.F16.F32.PACK_AB R6, R34, R35 ;  /* 0x000000232206723e */ /* 0x000fe400000000ff */
[----:B------:R-:W-:Y:S01]  /*58a0*/  F2FP.F16.F32.PACK_AB R7, R33, R36 ;  /* 0x000000242107723e */ /* 0x000fe200000000ff */
[----:B------:R-:W-:Y:S08]  /*58b0*/  MUFU.EX2 R146, R146 ;  /* 0x0000009200927308 */ /* 0x000ff00000000800 */
[----:B------:R-:W2:Y:S08]  /*58c0*/  MUFU.EX2 R141, R141 ;  /* 0x0000008d008d7308 */ /* 0x000eb00000000800 */
[----:B------:R-:W-:Y:S08]  /*58d0*/  MUFU.EX2 R142, R142 ;  /* 0x0000008e008e7308 */ /* 0x000ff00000000800 */
[----:B------:R-:W-:Y:S01]  /*58e0*/  MUFU.EX2 R129, R129 ;  /* 0x0000008100817308 */ /* 0x000fe20000000800 */
[C---:B-1----:R-:W-:Y:S07]  /*58f0*/  HMMA.16816.F32 R112, R4.reuse, R8, R112 ;  /* 0x000000080470723c */ /* 0x042fee0000001870 */
[----:B------:R-:W-:Y:S01]  /*5900*/  MUFU.EX2 R144, R144 ;  /* 0x0000009000907308 */ /* 0x000fe20000000800 */
[C---:B------:R-:W-:Y:S01]  /*5910*/  HMMA.16816.F32 R108, R4.reuse, R10, R108 ;  /* 0x0000000a046c723c */ /* 0x040fe2000000186c */
[----:B------:R-:W1:Y:S06]  /*5920*/  LDSM.16.MT88.4 R8, [R116+0x9800] ;  /* 0x009800007408783b */ /* 0x000e6c0000004200 */
[----:B------:R-:W5:Y:S08]  /*5930*/  MUFU.EX2 R131, R147 ;  /* 0x0000009300837308 */ /* 0x000f700000000800 */
[----:B------:R-:W-:Y:S08]  /*5940*/  MUFU.EX2 R140, R140 ;  /* 0x0000008c008c7308 */ /* 0x000ff00000000800 */
[----:B------:R-:W5:Y:S08]  /*5950*/  MUFU.EX2 R127, R127 ;  /* 0x0000007f007f7308 */ /* 0x000f700000000800 */
[----:B------:R-:W-:Y:S08]  /*5960*/  MUFU.EX2 R145, R145 ;  /* 0x0000009100917308 */ /* 0x000ff00000000800 */
[----:B------:R-:W-:Y:S01]  /*5970*/  MUFU.EX2 R62, R62 ;  /* 0x0000003e003e7308 */ /* 0x000fe20000000800 */
[C---:B-1----:R-:W-:Y:S06]  /*5980*/  HMMA.16816.F32 R104, R4.reuse, R8, R104 ;  /* 0x000000080468723c */ /* 0x042fec0000001868 */
[C---:B------:R-:W-:Y:S01]  /*5990*/  HMMA.16816.F32 R100, R4.reuse, R10, R100 ;  /* 0x0000000a0464723c */ /* 0x040fe20000001864 */
[----:B------:R-:W1:Y:S01]  /*59a0*/  LDSM.16.MT88.4 R8, [R156+0xb800] ;  /* 0x00b800009c08783b */ /* 0x000e620000004200 */
[----:B------:R-:W-:Y:S08]  /*59b0*/  MUFU.EX2 R143, R143 ;  /* 0x0000008f008f7308 */ /* 0x000ff00000000800 */
[----:B------:R-:W-:Y:S08]  /*59c0*/  MUFU.EX2 R58, R58 ;  /* 0x0000003a003a7308 */ /* 0x000ff00000000800 */
[----:B------:R-:W-:Y:S08]  /*59d0*/  MUFU.EX2 R63, R63 ;  /* 0x0000003f003f7308 */ /* 0x000ff00000000800 */
[----:B------:R-:W5:Y:S08]  /*59e0*/  MUFU.EX2 R60, R60 ;  /* 0x0000003c003c7308 */ /* 0x000f700000000800 */
[----:B------:R-:W-:Y:S01]  /*59f0*/  MUFU.EX2 R64, R64 ;  /* 0x0000004000407308 */ /* 0x000fe20000000800 */
[C---:B-1----:R-:W-:Y:S07]  /*5a00*/  HMMA.16816.F32 R96, R4.reuse, R8, R96 ;  /* 0x000000080460723c */ /* 0x042fee0000001860 */
[----:B------:R-:W1:Y:S01]  /*5a10*/  MUFU.EX2 R53, R53 ;  /* 0x0000003500357308 */ /* 0x000e620000000800 */
[C---:B------:R-:W-:Y:S01]  /*5a20*/  HMMA.16816.F32 R92, R4.reuse, R10, R92 ;  /* 0x0000000a045c723c */ /* 0x040fe2000000185c */
[----:B------:R-:W3:Y:S06]  /*5a30*/  LDSM.16.MT88.4 R8, [R116+0xb800] ;  /* 0x00b800007408783b */ /* 0x000eec0000004200 */
[----:B------:R-:W-:Y:S08]  /*5a40*/  MUFU.EX2 R48, R48 ;  /* 0x0000003000307308 */ /* 0x000ff00000000800 */
[----:B------:R-:W-:Y:S08]  /*5a50*/  MUFU.EX2 R44, R44 ;  /* 0x0000002c002c7308 */ /* 0x000ff00000000800 */
[----:B------:R-:W-:Y:S08]  /*5a60*/  MUFU.EX2 R49, R49 ;  /* 0x0000003100317308 */ /* 0x000ff00000000800 */
[----:B------:R-:W-:Y:S08]  /*5a70*/  MUFU.EX2 R45, R45 ;  /* 0x0000002d002d7308 */ /* 0x000ff00000000800 */
[----:B------:R-:W-:Y:S01]  /*5a80*/  MUFU.EX2 R39, R39 ;  /* 0x0000002700277308 */ /* 0x000fe20000000800 */
        /* <DEDUP_REMOVED lines=9> */
[----:B------:R-:W-:-:S02]  /*5b20*/  F2FP.F16.F32.PACK_AB R4, R32, R121 ;  /* 0x000000792004723e */ /* 0x000fc400000000ff */
[----:B----4-:R-:W-:Y:S02]  /*5b30*/  F2FP.F16.F32.PACK_AB R5, R29, R128 ;  /* 0x000000801d05723e */ /* 0x010fe400000000ff */
        /* <DEDUP_REMOVED lines=21> */
[----:B-----5:R-:W-:Y:S02]  /*5c90*/  F2FP.F16.F32.PACK_AB R5, R131, R144 ;  /* 0x000000908305723e */ /* 0x020fe400000000ff */
        /* <DEDUP_REMOVED lines=21> */
[----:B------:R-:W-:Y:S01]  /*5df0*/  FADD.FTZ R6, R126, R15 ;  /* 0x0000000f7e067221 */ /* 0x000fe20000010000 */
[----:B------:R-:W-:Y:S01]  /*5e00*/  F2FP.F16.F32.PACK_AB R5, R60, R63 ;  /* 0x0000003f3c05723e */ /* 0x000fe200000000ff */
[----:B------:R-:W3:Y:S01]  /*5e10*/  LDSM.16.MT88.4 R12, [R116+0xa400] ;  /* 0x00a40000740c783b */ /* 0x000ee20000004200 */
[----:B------:R-:W-:Y:S01]  /*5e20*/  FADD.FTZ R4, R65, R4 ;  /* 0x0000000441047221 */ /* 0x000fe20000010000 */
[----:B------:R-:W-:Y:S01]  /*5e30*/  FADD.FTZ R6, R67, R6 ;  /* 0x0000000643067221 */ /* 0x000fe20000010000 */
[----:B-1----:R-:W-:-:S02]  /*5e40*/  F2FP.F16.F32.PACK_AB R7, R53, R64 ;  /* 0x000000403507723e */ /* 0x002fc400000000ff */
[----:B------:R-:W-:Y:S01]  /*5e50*/  FADD.FTZ R59, R55, R4 ;  /* 0x00000004373b7221 */ /* 0x000fe20000010000 */
[----:B------:R-:W-:Y:S01]  /*5e60*/  FADD.FTZ R61, R57, R6 ;  /* 0x00000006393d7221 */ /* 0x000fe20000010000 */
[----:B------:R-:W-:Y:S01]  /*5e70*/  F2FP.F16.F32.PACK_AB R4, R62, R145 ;  /* 0x000000913e04723e */ /* 0x000fe200000000ff */
[----:B------:R-:W-:Y:S01]  /*5e80*/  FFMA.FTZ R55, R46, UR6, -R43 ;  /* 0x000000062e377c23 */ /* 0x000fe2000801082b */
[----:B------:R-:W-:Y:S01]  /*5e90*/  F2FP.F16.F32.PACK_AB R6, R58, R143 ;  /* 0x0000008f3a06723e */ /* 0x000fe200000000ff */
[----:B------:R-:W-:Y:S01]  /*5ea0*/  FADD.FTZ R59, R54, R59 ;  /* 0x0000003b363b7221 */ /* 0x000fe20000010000 */
[----:B------:R-:W-:Y:S01]  /*5eb0*/  FFMA.FTZ R57, R50, UR6, -R43 ;  /* 0x0000000632397c23 */ /* 0x000fe2000801082b */
[--C-:B------:R-:W-:Y:S01]  /*5ec0*/  FFMA.FTZ R46, R47, UR6, -R40.reuse ;  /* 0x000000062f2e7c23 */ /* 0x100fe20008010828 */
[----:B------:R-:W-:Y:S01]  /*5ed0*/  FADD.FTZ R61, R56, R61 ;  /* 0x0000003d383d7221 */ /* 0x000fe20000010000 */
[----:B------:R-:W-:Y:S01]  /*5ee0*/  MUFU.EX2 R55, R55 ;  /* 0x0000003700377308 */ /* 0x000fe20000000800 */
[----:B------:R-:W-:Y:S01]  /*5ef0*/  FFMA.FTZ R50, R27, UR6, -R40 ;  /* 0x000000061b327c23 */ /* 0x000fe20008010828 */
[----:B------:R-:W-:Y:S01]  /*5f00*/  HMMA.16816.F32 R112, R4, R16, R112 ;  /* 0x000000100470723c */ /* 0x000fe20000001870 */
[--C-:B------:R-:W-:Y:S01]  /*5f10*/  FFMA.FTZ R54, R24, UR6, -R43.reuse ;  /* 0x0000000618367c23 */ /* 0x100fe2000801082b */
[----:B------:R-:W-:-:S04]  /*5f20*/  FFMA.FTZ R47, R22, UR6, -R43 ;  /* 0x00000006162f7c23 */ /* 0x000fc8000801082b */
[C---:B------:R-:W-:Y:S01]  /*5f30*/  HMMA.16816.F32 R108, R4.reuse, R18, R108 ;  /* 0x00000012046c723c */ /* 0x040fe2000000186c */
[----:B------:R-:W1:Y:S01]  /*5f40*/  LDSM.16.MT88.4 R16, [R116+0xc400] ;  /* 0x00c400007410783b */ /* 0x000e620000004200 */
[----:B------:R-:W4:Y:S04]  /*5f50*/  MUFU.EX2 R57, R57 ;  /* 0x0000003900397308 */ /* 0x000f280000000800 */
[C---:B--2---:R-:W-:Y:S04]  /*5f60*/  HMMA.16816.F32 R96, R4.reuse, R8, R96 ;  /* 0x000000080460723c */ /* 0x044fe80000001860 */
[----:B------:R-:W2:Y:S02]  /*5f70*/  MUFU.EX2 R46, R46 ;  /* 0x0000002e002e7308 */ /* 0x000ea40000000800 */
[C---:B------:R-:W-:Y:S01]  /*5f80*/  HMMA.16816.F32 R92, R4.reuse, R10, R92 ;  /* 0x0000000a045c723c */ /* 0x040fe2000000185c */
[----:B------:R-:W5:Y:S05]  /*5f90*/  LDSM.16.MT88.4 R8, [R156+0xe400] ;  /* 0x00e400009c08783b */ /* 0x000f6a0000004200 */
[----:B------:R-:W-:Y:S01]  /*5fa0*/  MUFU.EX2 R50, R50 ;  /* 0x0000003200327308 */ /* 0x000fe20000000800 */
[C---:B---3--:R-:W-:Y:S06]  /*5fb0*/  HMMA.16816.F32 R104, R4.reuse, R12, R104 ;  /* 0x0000000c0468723c */ /* 0x048fec0000001868 */
[C---:B------:R-:W-:Y:S01]  /*5fc0*/  HMMA.16816.F32 R100, R4.reuse, R14, R100 ;  /* 0x0000000e0464723c */ /* 0x040fe20000001864 */
[----:B------:R-:W3:Y:S05]  /*5fd0*/  LDSM.16.MT88.4 R12, [R116+0xe400] ;  /* 0x00e40000740c783b */ /* 0x000eea0000004200 */
[C---:B-1----:R-:W-:Y:S06]  /*5fe0*/  HMMA.16816.F32 R88, R4.reuse, R16, R88 ;  /* 0x000000100458723c */ /* 0x042fec0000001858 */
[----:B------:R-:W-:Y:S01]  /*5ff0*/  HMMA.16816.F32 R84, R4, R18, R84 ;  /* 0x000000120454723c */ /* 0x000fe20000001854 */
[----:B------:R-:W-:Y:S01]  /*6000*/  FADD.FTZ R16, R52, R61 ;  /* 0x0000003d34107221 */ /* 0x000fe20000010000 */
[--C-:B------:R-:W-:Y:S01]  /*6010*/  FFMA.FTZ R52, R23, UR6, -R43.reuse ;  /* 0x0000000617347c23 */ /* 0x100fe2000801082b */
[----:B------:R-:W-:-:S02]  /*6020*/  FFMA.FTZ R43, R21, UR6, -R43 ;  /* 0x00000006152b7c23 */ /* 0x000fc4000801082b */
[----:B------:R-:W-:Y:S02]  /*6030*/  FADD.FTZ R51, R51, R16 ;  /* 0x0000001033337221 */ /* 0x000fe40000010000 */
[----:B------:R-:W-:Y:S01]  /*6040*/  LDSM.16.MT88.4 R16, [R116+0xe800] ;  /* 0x00e800007410783b */ /* 0x000fe20000004200 */
[----:B-----5:R-:W-:Y:S01]  /*6050*/  HMMA.16816.F32 R80, R4, R8, R80 ;  /* 0x000000080450723c */ /* 0x020fe20000001850 */
[----:B------:R-:W-:-:S04]  /*6060*/  FADD.FTZ R130, R130, R51 ;  /* 0x0000003382827221 */ /* 0x000fc80000010000 */
[----:B------:R-:W-:Y:S01]  /*6070*/  FADD.FTZ R37, R37, R130 ;  /* 0x0000008225257221 */ /* 0x000fe20000010000 */
[----:B------:R-:W-:Y:S01]  /*6080*/  HMMA.16816.F32 R76, R4, R10, R76 ;  /* 0x0000000a044c723c */ /* 0x000fe2000000184c */
[----:B------:R-:W1:Y:S02]  /*6090*/  LDSM.16.MT88.4 R8, [R156+0xa800] ;  /* 0x00a800009c08783b */ /* 0x000e640000004200 */
[----:B------:R-:W-:-:S03]  /*60a0*/  FADD.FTZ R36, R36, R37 ;  /* 0x0000002524247221 */ /* 0x000fc60000010000 */
[----:B---3--:R-:W-:Y:S01]  /*60b0*/  HMMA.16816.F32 R72, R4, R12, R72 ;  /* 0x0000000c0448723c */ /* 0x008fe20000001848 */
[----:B------:R-:W-:-:S04]  /*60c0*/  FADD.FTZ R33, R33, R36 ;  /* 0x0000002421217221 */ /* 0x000fc80000010000 */
[----:B------:R-:W-:Y:S01]  /*60d0*/  FADD.FTZ R128, R128, R33 ;  /* 0x0000002180807221 */ /* 0x000fe20000010000 */
[----:B------:R-:W-:Y:S01]  /*60e0*/  HMMA.16816.F32 R68, R4, R14, R68 ;  /* 0x0000000e0444723c */ /* 0x000fe20000001844 */
[----:B------:R-:W-:Y:S01]  /*60f0*/  FADD.FTZ R12, R42, R59 ;  /* 0x0000003b2a0c7221 */ /* 0x000fe20000010000 */
[----:B------:R-:W-:Y:S01]  /*6100*/  FFMA.FTZ R42, R20, UR6, -R40 ;  /* 0x00000006142a7c23 */ /* 0x000fe20008010828 */
[----:B------:R-:W-:Y:S01]  /*6110*/  FADD.FTZ R29, R29, R128 ;  /* 0x000000801d1d7221 */ /* 0x000fe20000010000 */
[----:B------:R-:W3:Y:S01]  /*6120*/  LDSM.16.MT88.4 R20, [R156+0xc800] ;  /* 0x00c800009c14783b */ /* 0x000ee20000004200 */
[----:B------:R-:W-:Y:S01]  /*6130*/  FADD.FTZ R12, R41, R12 ;  /* 0x0000000c290c7221 */ /* 0x000fe20000010000 */
[----:B------:R-:W-:Y:S01]  /*6140*/  FFMA.FTZ R41, R26, UR6, -R40 ;  /* 0x000000061a297c23 */ /* 0x000fe20008010828 */
[----:B----4-:R-:W-:Y:S01]  /*6150*/  F2FP.F16.F32.PACK_AB R4, R48, R57 ;  /* 0x000000393004723e */ /* 0x010fe200000000ff */
[----:B------:R-:W4:Y:S01]  /*6160*/  MUFU.EX2 R42, R42 ;  /* 0x0000002a002a7308 */ /* 0x000f220000000800 */
[----:B--2---:R-:W-:Y:S01]  /*6170*/  F2FP.F16.F32.PACK_AB R5, R46, R49 ;  /* 0x000000312e05723e */ /* 0x004fe200000000ff */
[----:B------:R-:W-:Y:S01]  /*6180*/  FADD.FTZ R123, R123, R12 ;  /* 0x0000000c7b7b7221 */ /* 0x000fe20000010000 */
[----:B------:R-:W-:Y:S01]  /*6190*/  F2FP.F16.F32.PACK_AB R6, R44, R55 ;  /* 0x000000372c06723e */ /* 0x000fe200000000ff */
[----:B------:R-:W2:Y:S01]  /*61a0*/  LDSM.16.MT88.4 R12, [R116+0xc800] ;  /* 0x00c80000740c783b */ /* 0x000ea20000004200 */
[----:B------:R-:W-:Y:S01]  /*61b0*/  FFMA.FTZ R40, R25, UR6, -R40 ;  /* 0x0000000619287c23 */ /* 0x000fe20008010828 */
[----:B------:R-:W-:Y:S01]  /*61c0*/  FADD.FTZ R38, R38, R123 ;  /* 0x0000007b26267221 */ /* 0x000fe20000010000 */
[----:B------:R-:W-:Y:S01]  /*61d0*/  FADD.FTZ R30, R30, R29 ;  /* 0x0000001d1e1e7221 */ /* 0x000fe20000010000 */
[----:B------:R-:W5:Y:S01]  /*61e0*/  LDSM.16.MT88.4 R24, [R116+0xa800] ;  /* 0x00a800007418783b */ /* 0x000f620000004200 */
[----:B------:R-:W-:Y:S01]  /*61f0*/  MUFU.EX2 R41, R41 ;  /* 0x0000002900297308 */ /* 0x000fe20000000800 */
[----:B------:R-:W-:Y:S01]  /*6200*/  FADD.FTZ R35, R35, R38 ;  /* 0x0000002623237221 */ /* 0x000fe20000010000 */
[----:B------:R-:W-:-:S03]  /*6210*/  FADD.FTZ R3, R3, R30 ;  /* 0x0000001e03037221 */ /* 0x000fc60000010000 */
[----:B------:R-:W-:Y:S01]  /*6220*/  FADD.FTZ R34, R34, R35 ;  /* 0x0000002322227221 */ /* 0x000fe20000010000 */
[----:B------:R-:W-:Y:S01]  /*6230*/  FADD.FTZ R144, R144, R3 ;  /* 0x0000000390907221 */ /* 0x000fe20000010000 */
[----:B----4-:R-:W-:Y:S02]  /*6240*/  F2FP.F16.F32.PACK_AB R7, R42, R45 ;  /* 0x0000002d2a07723e */ /* 0x010fe400000000ff */
[----:B------:R-:W-:Y:S01]  /*6250*/  FADD.FTZ R121, R121, R34 ;  /* 0x0000002279797221 */ /* 0x000fe20000010000 */
[----:B------:R-:W-:Y:S01]  /*6260*/  MUFU.EX2 R40, R40 ;  /* 0x0000002800287308 */ /* 0x000fe20000000800 */
[----:B------:R-:W-:Y:S02]  /*6270*/  FADD.FTZ R131, R131, R144 ;  /* 0x0000009083837221 */ /* 0x000fe40000010000 */
        /* <DEDUP_REMOVED lines=8> */
[----:B------:R-:W-:-:S03]  /*6300*/  FADD.FTZ R63, R63, R140 ;  /* 0x0000008c3f3f7221 */ /* 0x000fc60000010000 */
[----:B---3--:R-:W-:Y:S01]  /*6310*/  HMMA.16816.F32 R96, R4, R20, R96 ;  /* 0x000000140460723c */ /* 0x008fe20000001860 */
[----:B------:R-:W-:Y:S01]  /*6320*/  FADD.FTZ R146, R146, R31 ;  /* 0x0000001f92927221 */ /* 0x000fe20000010000 */
[----:B------:R-:W-:-:S03]  /*6330*/  FADD.FTZ R63, R60, R63 ;  /* 0x0000003f3c3f7221 */ /* 0x000fc60000010000 */
[----:B------:R-:W-:Y:S01]  /*6340*/  FADD.FTZ R141, R141, R146 ;  /* 0x000000928d8d7221 */ /* 0x000fe20000010000 */
[----:B------:R-:W-:Y:S01]  /*6350*/  HMMA.16816.F32 R92, R4, R22, R92 ;  /* 0x00000016045c723c */ /* 0x000fe2000000185c */
[----:B------:R-:W-:Y:S01]  /*6360*/  LDSM.16.MT88.4 R20, [R116+0xac00] ;  /* 0x00ac00007414783b */ /* 0x000fe20000004200 */
        /* <DEDUP_REMOVED lines=10> */
[----:B-----5:R-:W-:Y:S01]  /*6410*/  HMMA.16816.F32 R104, R4, R24, R104 ;  /* 0x000000180468723c */ /* 0x020fe20000001868 */
[----:B------:R-:W-:Y:S01]  /*6420*/  MUFU.EX2 R24, R54 ;  /* 0x0000003600187308 */ /* 0x000fe20000000800 */
[----:B------:R-:W-:Y:S01]  /*6430*/  FADD.FTZ R143, R143, R62 ;  /* 0x0000003e8f8f7221 */ /* 0x000fe20000010000 */
[----:B------:R-:W-:-:S03]  /*6440*/  FADD.FTZ R46, R46, R49 ;  /* 0x000000312e2e7221 */ /* 0x000fc60000010000 */
[C---:B------:R-:W-:Y:S01]  /*6450*/  HMMA.16816.F32 R100, R4.reuse, R26, R100 ;  /* 0x0000001a0464723c */ /* 0x040fe20000001864 */
[----:B------:R-:W-:Y:S01]  /*6460*/  FADD.FTZ R58, R58, R143 ;  /* 0x0000008f3a3a7221 */ /* 0x000fe20000010000 */
[----:B------:R-:W-:Y:S01]  /*6470*/  FADD.FTZ R45, R45, R46 ;  /* 0x0000002e2d2d7221 */ /* 0x000fe20000010000 */
[----:B------:R-:W3:Y:S02]  /*6480*/  MUFU.EX2 R27, R52 ;  /* 0x00000034001b7308 */ /* 0x000ee40000000800 */
[----:B------:R-:W-:Y:S01]  /*6490*/  FADD.FTZ R57, R57, R58 ;  /* 0x0000003a39397221 */ /* 0x000fe20000010000 */
[C---:B-1----:R-:W-:Y:S01]  /*64a0*/  HMMA.16816.F32 R80, R4.reuse, R8, R80 ;  /* 0x000000080450723c */ /* 0x042fe20000001850 */
[----:B------:R-:W-:Y:S02]  /*64b0*/  FADD.FTZ R42, R42, R45 ;  /* 0x0000002d2a2a7221 */ /* 0x000fe40000010000 */
[----:B------:R-:W-:Y:S02]  /*64c0*/  FADD.FTZ R48, R48, R57 ;  /* 0x0000003930307221 */ /* 0x000fe40000010000 */
[----:B------:R-:W-:Y:S01]  /*64d0*/  MUFU.EX2 R25, R47 ;  /* 0x0000002f00197308 */ /* 0x000fe20000000800 */
[----:B------:R-:W-:Y:S01]  /*64e0*/  HMMA.16816.F32 R76, R4, R10, R76 ;  /* 0x0000000a044c723c */ /* 0x000fe2000000184c */
[----:B------:R-:W1:Y:S01]  /*64f0*/  LDSM.16.MT88.4 R8, [R156+0xcc00] ;  /* 0x00cc00009c08783b */ /* 0x000e620000004200 */
[----:B------:R-:W-:-:S04]  /*6500*/  FADD.FTZ R55, R55, R48 ;  /* 0x0000003037377221 */ /* 0x000fc80000010000 */
[----:B------:R-:W-:Y:S01]  /*6510*/  HMMA.16816.F32 R72, R4, R16, R72 ;  /* 0x000000100448723c */ /* 0x000fe20000001848 */
[----:B------:R-:W4:Y:S01]  /*6520*/  MUFU.EX2 R26, R43 ;  /* 0x0000002b001a7308 */ /* 0x000f220000000800 */
[----:B------:R-:W-:-:S04]  /*6530*/  FADD.FTZ R55, R44, R55 ;  /* 0x000000372c377221 */ /* 0x000fc80000010000 */
[----:B------:R-:W-:Y:S01]  /*6540*/  HMMA.16816.F32 R68, R4, R18, R68 ;  /* 0x000000120444723c */ /* 0x000fe20000001844 */
[----:B------:R-:W5:Y:S06]  /*6550*/  LDSM.16.MT88.4 R16, [R116+0xcc00] ;  /* 0x00cc00007410783b */ /* 0x000f6c0000004200 */
[----:B---3--:R-:W-:Y:S01]  /*6560*/  F2FP.F16.F32.PACK_AB R4, R27, R24 ;  /* 0x000000181b04723e */ /* 0x008fe200000000ff */
[----:B------:R-:W-:Y:S01]  /*6570*/  FADD.FTZ R24, R24, R55 ;  /* 0x0000003718187221 */ /* 0x000fe20000010000 */
[----:B------:R-:W-:Y:S01]  /*6580*/  F2FP.F16.F32.PACK_AB R5, R50, R39 ;  /* 0x000000273205723e */ /* 0x000fe200000000ff */
        /* <DEDUP_REMOVED lines=15> */
[C---:B------:R-:W-:Y:S06]  /*6680*/  HMMA.16816.F32 R104, R4.reuse, R20, R104 ;  /* 0x000000140468723c */ /* 0x040fec0000001868 */
[C---:B------:R-:W-:Y:S06]  /*6690*/  HMMA.16816.F32 R100, R4.reuse, R22, R100 ;  /* 0x000000160464723c */ /* 0x040fec0000001864 */
[C---:B-----5:R-:W-:Y:S06]  /*66a0*/  HMMA.16816.F32 R88, R4.reuse, R16, R88 ;  /* 0x000000100458723c */ /* 0x060fec0000001858 */
        /* <DEDUP_REMOVED lines=71> */
.L_x_2637:
[----:B------:R-:W-:-:S04]  /*6b20*/  LEA R5, -R136, RZ, 0x7 ;  /* 0x000000ff88057211 */ /* 0x000fc800078e39ff */
[----:B------:R-:W-:-:S07]  /*6b30*/  SHF.R.S32.HI R4, RZ, 0x1f, R5 ;  /* 0x0000001fff047819 */ /* 0x000fce0000011405 */
.L_x_2638:
        /* <DEDUP_REMOVED lines=56> */
[----:B------:R-:W0:Y:S05]  /*6ec0*/  LDGDEPBAR ;  /* 0x00000000000079af */ /* 0x000e2a0000000000 */
[----:B------:R-:W-:Y:S06]  /*6ed0*/  HMMA.16816.F32 R52, R4, R54, RZ ;  /* 0x000000360434723c */ /* 0x000fec00000018ff */
[C---:B--2---:R-:W-:Y:S06]  /*6ee0*/  HMMA.16816.F32 R64, R120.reuse, R8, R64 ;  /* 0x000000087840723c */ /* 0x044fec0000001840 */
[C---:B---3--:R-:W-:Y:S06]  /*6ef0*/  HMMA.16816.F32 R56, R120.reuse, R12, R56 ;  /* 0x0000000c7838723c */ /* 0x048fec0000001838 */
[C---:B------:R-:W-:Y:S01]  /*6f00*/  HMMA.16816.F32 R60, R120.reuse, R10, R60 ;  /* 0x0000000a783c723c */ /* 0x040fe2000000183c */
[----:B------:R-:W1:Y:S05]  /*6f10*/  LDSM.16.M88.4 R8, [R118+0x3c00] ;  /* 0x003c00007608783b */ /* 0x000e6a0000000200 */
[----:B------:R-:W-:Y:S01]  /*6f20*/  HMMA.16816.F32 R52, R120, R14, R52 ;  /* 0x0000000e7834723c */ /* 0x000fe20000001834 */
[----:B------:R-:W2:Y:S05]  /*6f30*/  LDSM.16.M88.4 R12, [R158+0x4800] ;  /* 0x004800009e0c783b */ /* 0x000eaa0000000200 */
        /* <DEDUP_REMOVED lines=9> */
[C---:B-1----:R-:W-:Y:S06]  /*6fd0*/  HMMA.16816.F32 R40, R120.reuse, R8, R40 ;  /* 0x000000087828723c */ /* 0x042fec0000001828 */
[----:B------:R-:W-:Y:S06]  /*6fe0*/  HMMA.16816.F32 R36, R120, R10, R36 ;  /* 0x0000000a7824723c */ /* 0x000fec0000001824 */
[C---:B--2---:R-:W-:Y:S06]  /*6ff0*/  HMMA.16816.F32 R16, R4.reuse, R12, RZ ;  /* 0x0000000c0410723c */ /* 0x044fec00000018ff */
        /* <DEDUP_REMOVED lines=98> */
[----:B------:R-:W-:-:S04]  /*7620*/  FMUL.FTZ R59, R59, UR5 ;  /* 0x000000053b3b7c20 */ /* 0x000fc80008410000 */
[----:B------:R-:W-:Y:S08]  /*7630*/  MUFU.TANH R206, R59 ;  /* 0x0000003b00ce7308 */ /* 0x000ff00000002400 */
[----:B------:R-:W-:Y:S01]  /*7640*/  FMUL.FTZ R67, R67, UR5 ;  /* 0x0000000543437c20 */ /* 0x000fe20008410000 */
[----:B------:R-:W-:Y:S01]  /*7650*/  FMUL.FTZ R3, R64, UR5 ;  /* 0x0000000540037c20 */ /* 0x000fe20008410000 */
[----:B------:R-:W-:-:S04]  /*7660*/  FMUL.FTZ R64, R66, UR5 ;  /* 0x0000000542407c20 */ /* 0x000fc80008410000 */
[----:B------:R-:W3:Y:S01]  /*7670*/  MUFU.TANH R67, R67 ;  /* 0x0000004300437308 */ /* 0x000ee20000002400 */
[----:B------:R-:W-:Y:S01]  /*7680*/  FMUL.FTZ R66, R62, UR5 ;  /* 0x000000053e427c20 */ /* 0x000fe20008410000 */
[----:B------:R-:W-:Y:S01]  /*7690*/  FMUL.FTZ R62, R63, UR5 ;  /* 0x000000053f3e7c20 */ /* 0x000fe20008410000 */
[C---:B-1----:R-:W-:Y:S05]  /*76a0*/  HMMA.16816.F32 R40, R128.reuse, R120, R40 ;  /* 0x000000788028723c */ /* 0x042fea0000001828 */
[----:B------:R-:W-:Y:S01]  /*76b0*/  MUFU.TANH R66, R66 ;  /* 0x0000004200427308 */ /* 0x000fe20000002400 */
[C---:B------:R-:W-:Y:S01]  /*76c0*/  HMMA.16816.F32 R36, R128.reuse, R122, R36 ;  /* 0x0000007a8024723c */ /* 0x040fe20000001824 */
[----:B------:R-:W1:Y:S06]  /*76d0*/  LDSM.16.M88.4 R120, [R118+0x8400] ;  /* 0x008400007678783b */ /* 0x000e6c0000000200 */
[----:B------:R-:W-:Y:S01]  /*76e0*/  MUFU.TANH R62, R62 ;  /* 0x0000003e003e7308 */ /* 0x000fe20000002400 */
[C---:B--2---:R-:W-:Y:S06]  /*76f0*/  HMMA.16816.F32 R48, R128.reuse, R124, R48 ;  /* 0x0000007c8030723c */ /* 0x044fec0000001830 */
[----:B------:R-:W-:Y:S01]  /*7700*/  HMMA.16816.F32 R44, R128, R126, R44 ;  /* 0x0000007e802c723c */ /* 0x000fe2000000182c */
[----:B------:R-:W2:Y:S01]  /*7710*/  LDSM.16.M88.4 R124, [R118+0x8000] ;  /* 0x00800000767c783b */ /* 0x000ea20000000200 */
[----:B------:R-:W-:Y:S02]  /*7720*/  MUFU.TANH R3, R3 ;  /* 0x0000000300037308 */ /* 0x000fe40000002400 */
[----:B------:R-:W-:Y:S01]  /*7730*/  FMUL.FTZ R195, R40, UR5 ;  /* 0x0000000528c37c20 */ /* 0x000fe20008410000 */
[----:B------:R-:W-:Y:S01]  /*7740*/  FMUL.FTZ R41, R41, UR5 ;  /* 0x0000000529297c20 */ /* 0x000fe20008410000 */
[----:B------:R-:W4:Y:S01]  /*7750*/  S2R R40, SR_TID.X ;  /* 0x0000000000287919 */ /* 0x000f220000002100 */
[----:B------:R-:W-:Y:S01]  /*7760*/  FMUL.FTZ R43, R43, UR5 ;  /* 0x000000052b2b7c20 */ /* 0x000fe20008410000 */
[----:B------:R-:W-:-:S02]  /*7770*/  FMUL.FTZ R42, R42, UR5 ;  /* 0x000000052a2a7c20 */ /* 0x000fc40008410000 */
[----:B------:R-:W-:Y:S01]  /*7780*/  MUFU.TANH R197, R41 ;  /* 0x0000002900c57308 */ /* 0x000fe20000002400 */
[----:B------:R-:W-:Y:S01]  /*7790*/  FMUL.FTZ R36, R36, UR5 ;  /* 0x0000000524247c20 */ /* 0x000fe20008410000 */
[----:B------:R-:W-:Y:S01]  /*77a0*/  FMUL.FTZ R38, R38, UR5 ;  /* 0x0000000526267c20 */ /* 0x000fe20008410000 */
[----:B------:R-:W-:Y:S01]  /*77b0*/  FMUL.FTZ R37, R37, UR5 ;  /* 0x0000000525257c20 */ /* 0x000fe20008410000 */
[----:B------:R-:W-:-:S04]  /*77c0*/  FMUL.FTZ R39, R39, UR5 ;  /* 0x0000000527277c20 */ /* 0x000fc80008410000 */
[----:B------:R-:W-:Y:S01]  /*77d0*/  FMUL.FTZ R49, R49, UR5 ;  /* 0x0000000531317c20 */ /* 0x000fe20008410000 */
[----:B------:R5:W-:Y:S01]  /*77e0*/  MUFU.TANH R193, R36 ;  /* 0x0000002400c17308 */ /* 0x000be20000002400 */
        /* <DEDUP_REMOVED lines=8> */
[C---:B-1----:R-:W-:Y:S06]  /*7870*/  HMMA.16816.F32 R24, R128.reuse, R120, R24 ;  /* 0x000000788018723c */ /* 0x042fec0000001818 */
[----:B------:R-:W-:Y:S01]  /*7880*/  HMMA.16816.F32 R20, R128, R122, R20 ;  /* 0x0000007a8014723c */ /* 0x000fe20000001814 */
[----:B------:R-:W1:Y:S01]  /*7890*/  LDSM.16.M88.4 R120, [R118+0x8c00] ;  /* 0x008c00007678783b */ /* 0x000e620000000200 */
[----:B------:R-:W-:Y:S01]  /*78a0*/  MUFU.TANH R190, R47 ;  /* 0x0000002f00be7308 */ /* 0x000fe20000002400 */
[----:B----4-:R-:W-:-:S03]  /*78b0*/  IMAD.SHL.U32 R40, R40, 0x2, RZ ;  /* 0x0000000228287824 */ /* 0x010fc600078e00ff */
[C---:B--2---:R-:W-:Y:S04]  /*78c0*/  HMMA.16816.F32 R32, R128.reuse, R124, R32 ;  /* 0x0000007c8020723c */ /* 0x044fe80000001820 */
[----:B------:R-:W-:Y:S02]  /*78d0*/  MUFU.TANH R194, R46 ;  /* 0x0000002e00c27308 */ /* 0x000fe40000002400 */
[----:B------:R-:W-:Y:S01]  /*78e0*/  HMMA.16816.F32 R28, R128, R126, R28 ;  /* 0x0000007e801c723c */ /* 0x000fe2000000181c */
[----:B------:R-:W2:Y:S01]  /*78f0*/  LDSM.16.M88.4 R124, [R118+0x8800] ;  /* 0x00880000767c783b */ /* 0x000ea20000000200 */
[----:B------:R-:W-:-:S04]  /*7900*/  DEPBAR.LE SB0, 0x0 ;  /* 0x000080000000791a */ /* 0x000fc80000000000 */
[----:B------:R-:W-:Y:S01]  /*7910*/  FMUL.FTZ R181, R24, UR5 ;  /* 0x0000000518b57c20 */ /* 0x000fe20008410000 */
[----:B------:R-:W-:Y:S01]  /*7920*/  MUFU.TANH R204, R50 ;  /* 0x0000003200cc7308 */ /* 0x000fe20000002400 */
[----:B------:R-:W-:Y:S01]  /*7930*/  FMUL.FTZ R25, R25, UR5 ;  /* 0x0000000519197c20 */ /* 0x000fe20008410000 */
[----:B------:R-:W-:Y:S01]  /*7940*/  FMUL.FTZ R27, R27, UR5 ;  /* 0x000000051b1b7c20 */ /* 0x000fe20008410000 */
[----:B------:R-:W-:Y:S02]  /*7950*/  FMUL.FTZ R26, R26, UR5 ;  /* 0x000000051a1a7c20 */ /* 0x000fe40008410000 */
[----:B------:R-:W-:Y:S01]  /*7960*/  FMUL.FTZ R175, R20, UR5 ;  /* 0x0000000514af7c20 */ /* 0x000fe20008410000 */
[----:B------:R-:W-:Y:S01]  /*7970*/  FMUL.FTZ R22, R22, UR5 ;  /* 0x0000000516167c20 */ /* 0x000fe20008410000 */
[----:B------:R-:W-:Y:S01]  /*7980*/  FMUL.FTZ R21, R21, UR5 ;  /* 0x0000000515157c20 */ /* 0x000fe20008410000 */
[----:B------:R-:W-:Y:S01]  /*7990*/  MUFU.TANH R201, R45 ;  /* 0x0000002d00c97308 */ /* 0x000fe20000002400 */
[----:B------:R-:W-:-:S02]  /*79a0*/  FMUL.FTZ R23, R23, UR5 ;  /* 0x0000000517177c20 */ /* 0x000fc40008410000 */
[----:B------:R-:W-:Y:S01]  /*79b0*/  FMUL.FTZ R185, R33, UR5 ;  /* 0x0000000521b97c20 */ /* 0x000fe20008410000 */
[----:B------:R-:W-:Y:S01]  /*79c0*/  LOP3.LUT R33, R40, 0x6, RZ, 0xc0, !PT ;  /* 0x0000000628217812 */ /* 0x000fe200078ec0ff */
[----:B------:R-:W-:Y:S01]  /*79d0*/  FMUL.FTZ R183, R32, UR5 ;  /* 0x0000000520b77c20 */ /* 0x000fe20008410000 */
[----:B------:R-:W-:Y:S01]  /*79e0*/  FMUL.FTZ R184, R34, UR5 ;  /* 0x0000000522b87c20 */ /* 0x000fe20008410000 */
[----:B------:R-:W-:Y:S01]  /*79f0*/  FMUL.FTZ R174, R35, UR5 ;  /* 0x0000000523ae7c20 */ /* 0x000fe20008410000 */
[----:B------:R-:W-:Y:S01]  /*7a00*/  MUFU.TANH R202, R43 ;  /* 0x0000002b00ca7308 */ /* 0x000fe20000002400 */
[----:B-----5:R-:W-:Y:S02]  /*7a10*/  IMAD R36, R164, 0x80, R33 ;  /* 0x00000080a4247824 */ /* 0x020fe400078e0221 */
[----:B------:R-:W-:Y:S01]  /*7a20*/  FMUL.FTZ R187, R28, UR5 ;  /* 0x000000051cbb7c20 */ /* 0x000fe20008410000 */
[----:B------:R-:W-:Y:S01]  /*7a30*/  FMUL.FTZ R180, R30, UR5 ;  /* 0x000000051eb47c20 */ /* 0x000fe20008410000 */
[----:B------:R-:W-:Y:S01]  /*7a40*/  FMUL.FTZ R189, R29, UR5 ;  /* 0x000000051dbd7c20 */ /* 0x000fe20008410000 */
[C---:B------:R-:W-:Y:S01]  /*7a50*/  VIADD R32, R36.reuse, 0x1 ;  /* 0x0000000124207836 */ /* 0x040fe20000000000 */
[C---:B-1----:R-:W-:Y:S01]  /*7a60*/  HMMA.16816.F32 R8, R128.reuse, R120, R8 ;  /* 0x000000788008723c */ /* 0x042fe20000001808 */
[C---:B------:R-:W-:Y:S01]  /*7a70*/  VIADD R28, R36.reuse, 0x10 ;  /* 0x00000010241c7836 */ /* 0x040fe20000000000 */
[----:B------:R-:W-:Y:S01]  /*7a80*/  MUFU.TANH R198, R38 ;  /* 0x0000002600c67308 */ /* 0x000fe20000002400 */
[----:B------:R-:W-:Y:S01]  /*7a90*/  VIADD R34, R36, 0x8 ;  /* 0x0000000824227836 */ /* 0x000fe20000000000 */
[----:B------:R-:W-:Y:S01]  /*7aa0*/  ISETP.GE.AND P3, PT, R32, R139, PT ;  /* 0x0000008b2000720c */ /* 0x000fe20003f66270 */
[----:B------:R-:W-:Y:S01]  /*7ab0*/  VIADD R24, R36, 0x20 ;  /* 0x0000002024187836 */ /* 0x000fe20000000000 */
[----:B------:R-:W-:Y:S01]  /*7ac0*/  ISETP.GE.AND P1, PT, R32, R119, PT ;  /* 0x000000772000720c */ /* 0x000fe20003f26270 */
[----:B------:R-:W-:Y:S01]  /*7ad0*/  FMUL.FTZ R120, R65, UR5 ;  /* 0x0000000541787c20 */ /* 0x000fe20008410000 */
[----:B------:R-:W-:Y:S01]  /*7ae0*/  FMUL.FTZ R65, R60, UR5 ;  /* 0x000000053c417c20 */ /* 0x000fe20008410000 */
[----:B------:R-:W-:Y:S01]  /*7af0*/  FMUL.FTZ R60, R61, UR5 ;  /* 0x000000053d3c7c20 */ /* 0x000fe20008410000 */
[----:B------:R-:W-:Y:S01]  /*7b00*/  FMUL.FTZ R61, R56, UR5 ;  /* 0x00000005383d7c20 */ /* 0x000fe20008410000 */
[----:B------:R-:W-:Y:S01]  /*7b10*/  FMUL.FTZ R56, R57, UR5 ;  /* 0x0000000539387c20 */ /* 0x000fe20008410000 */
[C---:B--2---:R-:W-:Y:S01]  /*7b20*/  HMMA.16816.F32 R16, R128.reuse, R124, R16 ;  /* 0x0000007c8010723c */ /* 0x044fe20000001810 */
[----:B------:R-:W1:Y:S01]  /*7b30*/  MUFU.TANH R120, R120 ;  /* 0x0000007800787308 */ /* 0x000e620000002400 */
[----:B------:R-:W-:Y:S01]  /*7b40*/  FMUL.FTZ R57, R53, UR5 ;  /* 0x0000000535397c20 */ /* 0x000fe20008410000 */
[----:B------:R-:W-:Y:S01]  /*7b50*/  FMUL.FTZ R53, R54, UR5 ;  /* 0x0000000536357c20 */ /* 0x000fe20008410000 */
[----:B------:R-:W-:Y:S01]  /*7b60*/  VIADD R32, R36, 0x9 ;  /* 0x0000000924207836 */ /* 0x000fe20000000000 */
[-C--:B------:R-:W-:Y:S01]  /*7b70*/  ISETP.GE.AND P4, PT, R34, R139.reuse, PT ;  /* 0x0000008b2200720c */ /* 0x080fe20003f86270 */
[C---:B------:R-:W-:Y:S01]  /*7b80*/  HMMA.16816.F32 R12, R128.reuse, R126, R12 ;  /* 0x0000007e800c723c */ /* 0x040fe2000000180c */
[----:B------:R-:W-:Y:S01]  /*7b90*/  FMUL.FTZ R124, R58, UR5 ;  /* 0x000000053a7c7c20 */ /* 0x000fe20008410000 */
[----:B------:R-:W-:Y:S01]  /*7ba0*/  FMUL.FTZ R58, R52, UR5 ;  /* 0x00000005343a7c20 */ /* 0x000fe20008410000 */
[----:B------:R-:W2:Y:S01]  /*7bb0*/  MUFU.TANH R65, R65 ;  /* 0x0000004100417308 */ /* 0x000ea20000002400 */
[C---:B------:R-:W-:Y:S01]  /*7bc0*/  ISETP.GE.AND P5, PT, R32.reuse, R139, PT ;  /* 0x0000008b2000720c */ /* 0x040fe20003fa6270 */
[----:B------:R-:W-:Y:S01]  /*7bd0*/  FMUL.FTZ R52, R55, UR5 ;  /* 0x0000000537347c20 */ /* 0x000fe20008410000 */
[-C--:B------:R-:W-:Y:S01]  /*7be0*/  ISETP.GE.AND P2, PT, R32, R119.reuse, PT ;  /* 0x000000772000720c */ /* 0x080fe20003f46270 */
[----:B------:R-:W-:Y:S01]  /*7bf0*/  HMMA.16816.F32 R4, R128, R122, R4 ;  /* 0x0000007a8004723c */ /* 0x000fe20000001804 */
[----:B---3--:R-:W-:Y:S01]  /*7c00*/  FSEL R32, R67, -INF , !P1 ;  /* 0xff80000043207808 */ /* 0x008fe20004800000 */
[----:B------:R-:W-:Y:S01]  /*7c10*/  VIADD R20, R36, 0x30 ;  /* 0x0000003024147836 */ /* 0x000fe20000000000 */
[----:B------:R-:W-:Y:S01]  /*7c20*/  ISETP.GE.AND P1, PT, R28, R119, PT ;  /* 0x000000771c00720c */ /* 0x000fe20003f26270 */
[----:B------:R-:W3:Y:S01]  /*7c30*/  MUFU.TANH R56, R56 ;  /* 0x0000003800387308 */ /* 0x000ee20000002400 */
[----:B-1----:R-:W-:Y:S01]  /*7c40*/  FSEL R35, R120, -INF , !P3 ;  /* 0xff80000078237808 */ /* 0x002fe20005800000 */
[----:B------:R-:W-:Y:S01]  /*7c50*/  FMUL.FTZ R31, R31, UR5 ;  /* 0x000000051f1f7c20 */ /* 0x000fe20008410000 */
[----:B------:R-:W-:Y:S01]  /*7c60*/  ISETP.GE.AND P3, PT, R28, R139, PT ;  /* 0x0000008b1c00720c */ /* 0x000fe20003f66270 */
[----:B------:R-:W-:Y:S01]  /*7c70*/  VIADD R28, R36, 0x11 ;  /* 0x00000011241c7836 */ /* 0x000fe20000000000 */
[----:B------:R-:W-:Y:S01]  /*7c80*/  ISETP.GE.AND P0, PT, R34, R119, PT ;  /* 0x000000772200720c */ /* 0x000fe20003f06270 */
[----:B------:R-:W-:-:S02]  /*7c90*/  VIADD R34, R36, 0x18 ;  /* 0x0000001824227836 */ /* 0x000fc40000000000 */
[----:B------:R-:W-:Y:S01]  /*7ca0*/  FMUL.FTZ R137, R16, UR5 ;  /* 0x0000000510897c20 */ /* 0x000fe20008410000 */
[----:B------:R-:W1:Y:S01]  /*7cb0*/  MUFU.TANH R60, R60 ;  /* 0x0000003c003c7308 */ /* 0x000e620000002400 */
[----:B--2---:R-:W-:Y:S01]  /*7cc0*/  FSEL R33, R65, -INF , !P4 ;  /* 0xff80000041217808 */ /* 0x004fe20006000000 */
[----:B------:R-:W-:Y:S01]  /*7cd0*/  VIADD R16, R36, 0x40 ;  /* 0x0000004024107836 */ /* 0x000fe20000000000 */
[----:B------:R-:W-:Y:S01]  /*7ce0*/  FSEL R30, R66, -INF , !P0 ;  /* 0xff800000421e7808 */ /* 0x000fe20004000000 */
[----:B------:R-:W-:Y:S01]  /*7cf0*/  FMUL.FTZ R17, R17, UR5 ;  /* 0x0000000511117c20 */ /* 0x000fe20008410000 */
[----:B------:R-:W-:Y:S01]  /*7d00*/  ISETP.GE.AND P4, PT, R28, R139, PT ;  /* 0x0000008b1c00720c */ /* 0x000fe20003f86270 */
[----:B------:R-:W-:Y:S01]  /*7d10*/  FMUL.FTZ R143, R12, UR5 ;  /* 0x000000050c8f7c20 */ /* 0x000fe20008410000 */
[----:B------:R-:W-:Y:S01]  /*7d20*/  ISETP.GE.AND P0, PT, R28, R119, PT ;  /* 0x000000771c00720c */ /* 0x000fe20003f06270 */
[----:B------:R-:W2:Y:S01]  /*7d30*/  MUFU.TANH R58, R58 ;  /* 0x0000003a003a7308 */ /* 0x000ea20000002400 */
[----:B---3--:R-:W-:Y:S01]  /*7d40*/  FSEL R47, R56, -INF , !P4 ;  /* 0xff800000382f7808 */ /* 0x008fe20006000000 */
[----:B------:R-:W-:Y:S01]  /*7d50*/  VIADD R12, R36, 0x50 ;  /* 0x00000050240c7836 */ /* 0x000fe20000000000 */
[----:B------:R-:W-:Y:S01]  /*7d60*/  FSEL R206, R206, -INF , !P0 ;  /* 0xff800000cece7808 */ /* 0x000fe20004000000 */
[----:B------:R-:W-:Y:S01]  /*7d70*/  FMUL.FTZ R147, R8, UR5 ;  /* 0x0000000508937c20 */ /* 0x000fe20008410000 */
[----:B------:R-:W-:Y:S01]  /*7d80*/  FSEL R28, R62, -INF , !P2 ;  /* 0xff8000003e1c7808 */ /* 0x000fe20005000000 */
        /* <DEDUP_REMOVED lines=8> */
[----:B------:R-:W-:Y:S01]  /*7e10*/  FMUL.FTZ R149, R4, UR5 ;  /* 0x0000000504957c20 */ /* 0x000fe20008410000 */
[----:B------:R-:W-:Y:S01]  /*7e20*/  ISETP.GE.AND P2, PT, R34, R119, PT ;  /* 0x000000772200720c */ /* 0x000fe20003f46270 */
[----:B------:R-:W1:Y:S01]  /*7e30*/  MUFU.TANH R61, R61 ;  /* 0x0000003d003d7308 */ /* 0x000e620000002400 */
[----:B------:R-:W-:Y:S01]  /*7e40*/  VIADD R34, R36, 0x19 ;  /* 0x0000001924227836 */ /* 0x000fe20000000000 */
[----:B--2---:R-:W-:Y:S01]  /*7e50*/  FSEL R45, R58, -INF , !P5 ;  /* 0xff8000003a2d7808 */ /* 0x004fe20006800000 */
[----:B------:R-:W-:Y:S01]  /*7e60*/  FMUL.FTZ R18, R18, UR5 ;  /* 0x0000000512127c20 */ /* 0x000fe20008410000 */
[----:B------:R-:W-:Y:S01]  /*7e70*/  ISETP.GE.AND P5, PT, R24, R139, PT ;  /* 0x0000008b1800720c */ /* 0x000fe20003fa6270 */
[----:B------:R-:W-:Y:S01]  /*7e80*/  FMUL.FTZ R13, R13, UR5 ;  /* 0x000000050d0d7c20 */ /* 0x000fe20008410000 */
[----:B------:R-:W-:Y:S01]  /*7e90*/  FSEL R204, R204, -INF , !P0 ;  /* 0xff800000cccc7808 */ /* 0x000fe20004000000 */
[----:B------:R-:W-:Y:S01]  /*7ea0*/  FMUL.FTZ R15, R15, UR5 ;  /* 0x000000050f0f7c20 */ /* 0x000fe20008410000 */
[----:B------:R-:W2:Y:S01]  /*7eb0*/  MUFU.TANH R124, R124 ;  /* 0x0000007c007c7308 */ /* 0x000ea20000002400 */
[----:B---3--:R-:W-:Y:S01]  /*7ec0*/  FSEL R62, R53, -INF , !P2 ;  /* 0xff800000353e7808 */ /* 0x008fe20005000000 */
[----:B------:R-:W-:Y:S01]  /*7ed0*/  FMUL.FTZ R14, R14, UR5 ;  /* 0x000000050e0e7c20 */ /* 0x000fe20008410000 */
[----:B------:R-:W-:Y:S01]  /*7ee0*/  ISETP.GE.AND P2, PT, R24, R119, PT ;  /* 0x000000771800720c */ /* 0x000fe20003f46270 */
[----:B------:R-:W-:-:S02]  /*7ef0*/  VIADD R24, R36, 0x28 ;  /* 0x0000002824187836 */ /* 0x000fc40000000000 */
[----:B------:R-:W-:Y:S01]  /*7f00*/  FMUL.FTZ R9, R9, UR5 ;  /* 0x0000000509097c20 */ /* 0x000fe20008410000 */
[----:B------:R-:W-:Y:S01]  /*7f10*/  VIADD R4, R36, 0x70 ;  /* 0x0000007024047836 */ /* 0x000fe20000000000 */
[----:B------:R-:W-:Y:S01]  /*7f20*/  FSEL R142, R142, -INF , !P2 ;  /* 0xff8000008e8e7808 */ /* 0x000fe20005000000 */
[----:B------:R-:W3:Y:S01]  /*7f30*/  MUFU.TANH R129, R49 ;  /* 0x0000003100817308 */ /* 0x000ee20000002400 */
[----:B-1----:R-:W-:Y:S01]  /*7f40*/  FSEL R59, R61, -INF , !P3 ;  /* 0xff8000003d3b7808 */ /* 0x002fe20005800000 */
[----:B------:R-:W-:Y:S01]  /*7f50*/  FMUL.FTZ R10, R10, UR5 ;  /* 0x000000050a0a7c20 */ /* 0x000fe20008410000 */
[----:B------:R-:W-:Y:S01]  /*7f60*/  ISETP.GE.AND P3, PT, R34, R139, PT ;  /* 0x0000008b2200720c */ /* 0x000fe20003f66270 */
[----:B------:R-:W-:Y:S01]  /*7f70*/  FMUL.FTZ R11, R11, UR5 ;  /* 0x000000050b0b7c20 */ /* 0x000fe20008410000 */
[-C--:B------:R-:W-:Y:S01]  /*7f80*/  ISETP.GE.AND P2, PT, R20, R119.reuse, PT ;  /* 0x000000771400720c */ /* 0x080fe20003f46270 */
[----:B------:R-:W-:Y:S01]  /*7f90*/  FMUL.FTZ R66, R6, UR5 ;  /* 0x0000000506427c20 */ /* 0x000fe20008410000 */
[----:B------:R-:W-:Y:S01]  /*7fa0*/  VIADD R6, R36, 0x78 ;  /* 0x0000007824067836 */ /* 0x000fe20000000000 */
[----:B------:R-:W1:Y:S01]  /*7fb0*/  MUFU.TANH R57, R57 ;  /* 0x0000003900397308 */ /* 0x000e620000002400 */
[----:B--2---:R-:W-:Y:S01]  /*7fc0*/  FSEL R124, R124, -INF , !P1 ;  /* 0xff8000007c7c7808 */ /* 0x004fe20004800000 */
[----:B------:R-:W-:Y:S01]  /*7fd0*/  FMUL.FTZ R5, R5, UR5 ;  /* 0x0000000505057c20 */ /* 0x000fe20008410000 */
[----:B------:R-:W-:Y:S01]  /*7fe0*/  ISETP.GE.AND P1, PT, R34, R119, PT ;  /* 0x000000772200720c */ /* 0x000fe20003f26270 */
[----:B------:R-:W-:-:S04]  /*7ff0*/  FMUL.FTZ R7, R7, UR5 ;  /* 0x0000000507077c20 */ /* 0x000fc80008410000 */
        /* <DEDUP_REMOVED lines=14> */
[C---:B------:R-:W-:Y:S02]  /*80e0*/  ISETP.GE.AND P3, PT, R20.reuse, R139, PT ;  /* 0x0000008b1400720c */ /* 0x040fe40003f66270 */
[-C--:B------:R-:W-:Y:S01]  /*80f0*/  ISETP.GE.AND P1, PT, R20, R119.reuse, PT ;  /* 0x000000771400720c */ /* 0x080fe20003f26270 */
[----:B------:R-:W-:Y:S01]  /*8100*/  VIADD R20, R36, 0x38 ;  /* 0x0000003824147836 */ /* 0x000fe20000000000 */
[----:B------:R-:W-:Y:S01]  /*8110*/  ISETP.GE.AND P0, PT, R24, R119, PT ;  /* 0x000000771800720c */ /* 0x000fe20003f06270 */
[----:B------:R-:W3:Y:S01]  /*8120*/  MUFU.TANH R196, R42 ;  /* 0x0000002a00c47308 */ /* 0x000ee20000002400 */
[----:B-1----:R-:W-:-:S02]  /*8130*/  FSEL R131, R131, -INF , !P4 ;  /* 0xff80000083837808 */ /* 0x002fc40006000000 */
[-C--:B------:R-:W-:Y:S02]  /*8140*/  ISETP.GE.AND P4, PT, R24, R139.reuse, PT ;  /* 0x0000008b1800720c */ /* 0x080fe40003f86270 */
[----:B------:R-:W-:Y:S02]  /*8150*/  FSEL R197, R197, -INF , !P3 ;  /* 0xff800000c5c57808 */ /* 0x000fe40005800000 */
[----:B------:R-:W-:Y:S01]  /*8160*/  FSEL R202, R202, -INF , !P1 ;  /* 0xff800000caca7808 */ /* 0x000fe20004800000 */
[----:B------:R-:W1:Y:S01]  /*8170*/  MUFU.TANH R185, R185 ;  /* 0x000000b900b97308 */ /* 0x000e620000002400 */
[----:B------:R-:W-:Y:S02]  /*8180*/  FSEL R201, R201, -INF , !P4 ;  /* 0xff800000c9c97808 */ /* 0x000fe40006000000 */
[----:B------:R-:W-:Y:S02]  /*8190*/  FSEL R190, R190, -INF , !P0 ;  /* 0xff800000bebe7808 */ /* 0x000fe40004000000 */
[----:B------:R-:W-:-:S02]  /*81a0*/  ISETP.GE.AND P3, PT, R16, R139, PT ;  /* 0x0000008b1000720c */ /* 0x000fc40003f66270 */
[----:B------:R-:W-:Y:S01]  /*81b0*/  ISETP.GE.AND P1, PT, R16, R119, PT ;  /* 0x000000771000720c */ /* 0x000fe20003f26270 */
[----:B------:R-:W4:Y:S01]  /*81c0*/  MUFU.TANH R174, R174 ;  /* 0x000000ae00ae7308 */ /* 0x000f220000002400 */
[----:B------:R-:W-:Y:S01]  /*81d0*/  ISETP.GE.AND P4, PT, R20, R139, PT ;  /* 0x0000008b1400720c */ /* 0x000fe20003f86270 */
[----:B------:R-:W-:Y:S01]  /*81e0*/  VIADD R16, R36, 0x41 ;  /* 0x0000004124107836 */ /* 0x000fe20000000000 */
[----:B------:R-:W-:Y:S01]  /*81f0*/  ISETP.GE.AND P0, PT, R20, R119, PT ;  /* 0x000000771400720c */ /* 0x000fe20003f06270 */
[----:B------:R-:W-:Y:S01]  /*8200*/  VIADD R20, R36, 0x39 ;  /* 0x0000003924147836 */ /* 0x000fe20000000000 */
[----:B------:R-:W-:Y:S02]  /*8210*/  FSEL R193, R193, -INF , !P4 ;  /* 0xff800000c1c17808 */ /* 0x000fe40006000000 */
[----:B------:R-:W-:Y:S01]  /*8220*/  FSEL R198, R198, -INF , !P0 ;  /* 0xff800000c6c67808 */ /* 0x000fe20004000000 */
[----:B------:R-:W5:Y:S01]  /*8230*/  MUFU.TANH R199, R37 ;  /* 0x0000002500c77308 */ /* 0x000f620000002400 */
[----:B--2---:R-:W-:-:S02]  /*8240*/  FSEL R195, R195, -INF , !P5 ;  /* 0xff800000c3c37808 */ /* 0x004fc40006800000 */
[----:B---3--:R-:W-:Y:S02]  /*8250*/  FSEL R196, R196, -INF , !P2 ;  /* 0xff800000c4c47808 */ /* 0x008fe40005000000 */
[C---:B------:R-:W-:Y:S02]  /*8260*/  ISETP.GE.AND P4, PT, R16.reuse, R139, PT ;  /* 0x0000008b1000720c */ /* 0x040fe40003f86270 */
[----:B------:R-:W-:Y:S01]  /*8270*/  ISETP.GE.AND P0, PT, R16, R119, PT ;  /* 0x000000771000720c */ /* 0x000fe20003f06270 */
[----:B------:R-:W2:Y:S01]  /*8280*/  MUFU.TANH R200, R39 ;  /* 0x0000002700c87308 */ /* 0x000ea20000002400 */
[----:B------:R-:W-:Y:S01]  /*8290*/  ISETP.GE.AND P5, PT, R20, R139, PT ;  /* 0x0000008b1400720c */ /* 0x000fe20003fa6270 */
[----:B------:R-:W-:Y:S01]  /*82a0*/  VIADD R16, R36, 0x48 ;  /* 0x0000004824107836 */ /* 0x000fe20000000000 */
[----:B------:R-:W-:Y:S02]  /*82b0*/  ISETP.GE.AND P2, PT, R20, R119, PT ;  /* 0x000000771400720c */ /* 0x000fe40003f46270 */
[----:B-1----:R-:W-:-:S02]  /*82c0*/  FSEL R185, R185, -INF , !P4 ;  /* 0xff800000b9b97808 */ /* 0x002fc40006000000 */
[----:B----4-:R-:W-:Y:S01]  /*82d0*/  FSEL R174, R174, -INF , !P0 ;  /* 0xff800000aeae7808 */ /* 0x010fe20004000000 */
[----:B------:R-:W1:Y:S01]  /*82e0*/  MUFU.TANH R187, R187 ;  /* 0x000000bb00bb7308 */ /* 0x000e620000002400 */
[----:B-----5:R-:W-:Y:S02]  /*82f0*/  FSEL R199, R199, -INF , !P5 ;  /* 0xff800000c7c77808 */ /* 0x020fe40006800000 */
[C---:B------:R-:W-:Y:S02]  /*8300*/  ISETP.GE.AND P4, PT, R12.reuse, R139, PT ;  /* 0x0000008b0c00720c */ /* 0x040fe40003f86270 */
[----:B------:R-:W-:Y:S01]  /*8310*/  ISETP.GE.AND P0, PT, R12, R119, PT ;  /* 0x000000770c00720c */ /* 0x000fe20003f06270 */
[----:B------:R-:W-:Y:S01]  /*8320*/  VIADD R12, R36, 0x51 ;  /* 0x00000051240c7836 */ /* 0x000fe20000000000 */
[----:B------:R-:W-:Y:S01]  /*8330*/  ISETP.GE.AND P5, PT, R16, R139, PT ;  /* 0x0000008b1000720c */ /* 0x000fe20003fa6270 */
[----:B------:R-:W3:Y:S01]  /*8340*/  MUFU.TANH R180, R180 ;  /* 0x000000b400b47308 */ /* 0x000ee20000002400 */
[----:B--2---:R-:W-:-:S02]  /*8350*/  FSEL R200, R200, -INF , !P2 ;  /* 0xff800000c8c87808 */ /* 0x004fc40005000000 */
        /* <DEDUP_REMOVED lines=14> */
[----:B------:R-:W-:-:S05]  /*8440*/  ISETP.GE.AND P1, PT, R16, R119, PT ;  /* 0x000000771000720c */ /* 0x000fca0003f26270 */
[----:B------:R-:W1:Y:S01]  /*8450*/  MUFU.TANH R189, R189 ;  /* 0x000000bd00bd7308 */ /* 0x000e620000002400 */
[----:B---3--:R-:W-:Y:S02]  /*8460*/  FSEL R155, R155, -INF , !P5 ;  /* 0xff8000009b9b7808 */ /* 0x008fe40006800000 */
[----:B------:R-:W-:-:S05]  /*8470*/  ISETP.GE.AND P5, PT, R8, R139, PT ;  /* 0x0000008b0800720c */ /* 0x000fca0003fa6270 */
        /* <DEDUP_REMOVED lines=49> */
[----:B------:R-:W-:-:S05]  /*8790*/  ISETP.GT.AND P3, PT, R164, R161, PT ;  /* 0x000000a1a400720c */ /* 0x000fca0003f64270 */
[----:B------:R-:W3:Y:S01]  /*87a0*/  MUFU.TANH R143, R143 ;  /* 0x0000008f008f7308 */ /* 0x000ee20000002400 */
[----:B--2---:R-:W-:Y:S02]  /*87b0*/  FSEL R148, R148, -INF , !P5 ;  /* 0xff80000094947808 */ /* 0x004fe40006800000 */
[----:B------:R-:W-:-:S04]  /*87c0*/  ISETP.GE.AND P5, PT, R36, R139, PT ;  /* 0x0000008b2400720c */ /* 0x000fc80003fa6270 */
[----:B------:R-:W-:Y:S01]  /*87d0*/  FSEL R3, R3, -INF , !P5 ;  /* 0xff80000003037808 */ /* 0x000fe20006800000 */
[----:B------:R-:W2:Y:S01]  /*87e0*/  MUFU.TANH R126, R14 ;  /* 0x0000000e007e7308 */ /* 0x000ea20000002400 */
[----:B-1----:R-:W-:Y:S02]  /*87f0*/  FSEL R121, R121, -INF , !P2 ;  /* 0xff80000079797808 */ /* 0x002fe40005000000 */
[C---:B------:R-:W-:Y:S01]  /*8800*/  ISETP.GE.AND P2, PT, R36.reuse, R119, PT ;  /* 0x000000772400720c */ /* 0x040fe20003f46270 */
        /* <DEDUP_REMOVED lines=8> */
[----:B-1----:R-:W-:Y:S01]  /*8890*/  FSEL R145, R145, -INF , !P4 ;  /* 0xff80000091917808 */ /* 0x002fe20006000000 */
[----:B------:R-:W-:Y:S01]  /*88a0*/  BAR.SYNC.DEFER_BLOCKING 0x0 ;  /* 0x0000000000007b1d */ /* 0x000fe20000010000 */
        /* <DEDUP_REMOVED lines=8> */
[----:B-1----:R-:W-:-:S07]  /*8930*/  FSEL R64, R64, -INF , !P2 ;  /* 0xff80000040407808 */ /* 0x002fce0005000000 */
[----:B------:R-:W1:Y:S01]  /*8940*/  MUFU.TANH R65, R7 ;  /* 0x0000000700417308 */ /* 0x000e620000002400 */
[----:B---3--:R-:W-:Y:S02]  /*8950*/  FSEL R139, R4, -INF , !P4 ;  /* 0xff800000048b7808 */ /* 0x008fe40006000000 */
[----:B--2---:R-:W-:Y:S02]  /*8960*/  FSEL R66, R66, -INF , !P1 ;  /* 0xff80000042427808 */ /* 0x004fe40004800000 */
[----:B-1----:R-:W-:Y:S01]  /*8970*/  FSEL R65, R65, -INF , !P0 ;  /* 0xff80000041417808 */ /* 0x002fe20004000000 */
[----:B------:R-:W-:Y:S06]  /*8980*/  @!P3 BRA `(.L_x_2639) ;  /* 0x000000040068b947 */ /* 0x000fec0003800000 */
[----:B------:R-:W-:Y:S05]  /*8990*/  @!P6 BRA `(.L_x_2640) ;  /* 0x0000000000ece947 */ /* 0x000fea0003800000 */
[----:B------:R-:W1:Y:S01]  /*89a0*/  LDC R5, c[0x0][0x380] ;  /* 0x0000e000ff057b82 */ /* 0x000e620000000800 */
[----:B------:R-:W-:Y:S01]  /*89b0*/  MOV R8, RZ ;  /* 0x000000ff00087202 */ /* 0x000fe20000000f00 */
[----:B------:R-:W-:Y:S01]  /*89c0*/  ULDC.64 UR4, c[0x0][0x230] ;  /* 0x00008c0000047ab9 */ /* 0x000fe20000000a00 */
[----:B-1----:R-:W-:-:S04]  /*89d0*/  IABS R4, R5 ;  /* 0x0000000500047213 */ /* 0x002fc80000000000 */
[----:B------:R-:W1:Y:S08]  /*89e0*/  I2F.RP R7, R4 ;  /* 0x0000000400077306 */ /* 0x000e700000209400 */
[----:B-1----:R-:W1:Y:S02]  /*89f0*/  MUFU.RCP R9, R7 ;  /* 0x0000000700097308 */ /* 0x002e640000001000 */
[----:B-1----:R-:W-:-:S06]  /*8a00*/  VIADD R9, R9, 0xffffffe ;  /* 0x0ffffffe09097836 */ /* 0x002fcc0000000000 */
[----:B------:R-:W1:Y:S02]  /*8a10*/  F2I.FTZ.U32.TRUNC.NTZ R9, R9 ;  /* 0x0000000900097305 */ /* 0x000e64000021f000 */
[----:B-1----:R-:W-:-:S05]  /*8a20*/  IADD3 R6, RZ, -R9, RZ ;  /* 0x80000009ff067210 */ /* 0x002fca0007ffe0ff */
        /* <DEDUP_REMOVED lines=8> */
[----:B------:R-:W-:Y:S02]  /*8ab0*/  LOP3.LUT R12, R12, R5, RZ, 0x3c, !PT ;  /* 0x000000050c0c7212 */ /* 0x000fe400078e3cff */
[----:B------:R-:W-:Y:S01]  /*8ac0*/  IADD3 R9, -R13, RZ, RZ ;  /* 0x000000ff0d097210 */ /* 0x000fe20007ffe1ff */
[----:B------:R-:W-:Y:S01]  /*8ad0*/  IMAD.HI.U32 R11, R11, R8, RZ ;  /* 0x000000080b0b7227 */ /* 0x000fe200078e00ff */
[----:B------:R-:W-:-:S03]  /*8ae0*/  ISETP.GE.AND P2, PT, R6, RZ, PT ;  /* 0x000000ff0600720c */ /* 0x000fc60003f46270 */
        /* <DEDUP_REMOVED lines=12> */
[----:B------:R-:W-:-:S02]  /*8bb0*/  ISETP.NE.AND P1, PT, R5, RZ, PT ;  /* 0x000000ff0500720c */ /* 0x000fc40003f25270 */
[----:B------:R-:W-:-:S05]  /*8bc0*/  LOP3.LUT R4, RZ, R5, RZ, 0x33, !PT ;  /* 0x00000005ff047212 */ /* 0x000fca00078e33ff */
        /* <DEDUP_REMOVED lines=13> */
[----:B------:R-:W-:-:S04]  /*8ca0*/  IMAD R4, R5, R132, RZ ;  /* 0x0000008405047224 */ /* 0x000fc800078e02ff */
[C---:B------:R-:W-:Y:S02]  /*8cb0*/  IMAD R4, R7.reuse, R133, R4 ;  /* 0x0000008507047224 */ /* 0x040fe400078e0204 */
[----:B--2---:R-:W-:Y:S02]  /*8cc0*/  IMAD.IADD R6, R6, 0x1, -R9 ;  /* 0x0000000106067824 */ /* 0x004fe400078e0a09 */
[----:B------:R-:W-:-:S03]  /*8cd0*/  IMAD.WIDE.U32 R8, R7, R132, RZ ;  /* 0x0000008407087225 */ /* 0x000fc600078e00ff */
[----:B------:R-:W-:Y:S02]  /*8ce0*/  SHF.R.S32.HI R5, RZ, 0x1f, R6 ;  /* 0x0000001fff057819 */ /* 0x000fe40000011406 */
[----:B------:R-:W-:-:S03]  /*8cf0*/  IADD3 R9, R9, R4, RZ ;  /* 0x0000000409097210 */ /* 0x000fc60007ffe0ff */
[----:B------:R-:W-:-:S04]  /*8d00*/  IMAD R5, R5, UR4, RZ ;  /* 0x0000000405057c24 */ /* 0x000fc8000f8e02ff */
[C---:B------:R-:W-:Y:S02]  /*8d10*/  IMAD R5, R6.reuse, UR5, R5 ;  /* 0x0000000506057c24 */ /* 0x040fe4000f8e0205 */
[----:B------:R-:W-:-:S04]  /*8d20*/  IMAD.WIDE.U32 R6, R6, UR4, R8 ;  /* 0x0000000406067c25 */ /* 0x000fc8000f8e0008 */
[----:B------:R-:W-:Y:S01]  /*8d30*/  IMAD.IADD R5, R7, 0x1, R5 ;  /* 0x0000000107057824 */ /* 0x000fe200078e0205 */
[----:B------:R-:W-:Y:S06]  /*8d40*/  BRA `(.L_x_2641) ;  /* 0x0000000000087947 */ /* 0x000fec0003800000 */
.L_x_2640:
[----:B------:R-:W-:-:S04]  /*8d50*/  LEA R6, -R132, RZ, 0x7 ;  /* 0x000000ff84067211 */ /* 0x000fc800078e39ff */
[----:B------:R-:W-:-:S07]  /*8d60*/  SHF.R.S32.HI R5, RZ, 0x1f, R6 ;  /* 0x0000001fff057819 */ /* 0x000fce0000011406 */
.L_x_2641:
        /* <DEDUP_REMOVED lines=28> */
.L_x_2639:
        /* <DEDUP_REMOVED lines=70> */
[----:B-1----:R-:W-:-:S03]  /*9390*/  FMNMX.FTZ R7, R8, R7, !PT ;  /* 0x0000000708077209 */ /* 0x002fc60007810000 */
[----:B------:R-:W-:Y:S01]  /*93a0*/  LDSM.16.MT88.4 R8, [R156+0x9000] ;  /* 0x009000009c08783b */ /* 0x000fe20000004200 */
[----:B--2---:R-:W-:-:S03]  /*93b0*/  FMNMX.FTZ R5, R6, R5, !PT ;  /* 0x0000000506057209 */ /* 0x004fc60007810000 */
[----:B------:R-:W1:Y:S04]  /*93c0*/  SHFL.BFLY PT, R56, R7, 0x1, 0x1f ;  /* 0x0c201f0007387f89 */ /* 0x000e6800000e0000 */
[----:B------:R-:W2:Y:S01]  /*93d0*/  SHFL.BFLY PT, R4, R5, 0x1, 0x1f ;  /* 0x0c201f0005047f89 */ /* 0x000ea200000e0000 */
[----:B-1----:R-:W-:-:S04]  /*93e0*/  FMNMX.FTZ R56, R7, R56, !PT ;  /* 0x0000003807387209 */ /* 0x002fc80007810000 */
[C---:B------:R-:W-:Y:S01]  /*93f0*/  FSETP.NEU.FTZ.AND P1, PT, R56.reuse, -INF , PT ;  /* 0xff8000003800780b */ /* 0x040fe20003f3d000 */
[----:B------:R-:W-:-:S05]  /*9400*/  FMUL.FTZ R154, R56, UR6 ;  /* 0x00000006389a7c20 */ /* 0x000fca0008410000 */
[----:B------:R-:W-:-:S05]  /*9410*/  FSEL R154, R154, RZ, P1 ;  /* 0x000000ff9a9a7208 */ /* 0x000fca0000800000 */
[--C-:B------:R-:W-:Y:S01]  /*9420*/  FFMA.FTZ R188, R3, UR6, -R154.reuse ;  /* 0x0000000603bc7c23 */ /* 0x100fe2000801089a */
[----:B--2---:R-:W-:Y:S01]  /*9430*/  FMNMX.FTZ R3, R5, R4, !PT ;  /* 0x0000000405037209 */ /* 0x004fe20007810000 */
[--C-:B------:R-:W-:Y:S01]  /*9440*/  FFMA.FTZ R153, R35, UR6, -R154.reuse ;  /* 0x0000000623997c23 */ /* 0x100fe2000801089a */
[----:B------:R-:W-:Y:S01]  /*9450*/  FSEL R5, R56, RZ, P1 ;  /* 0x000000ff38057208 */ /* 0x000fe20000800000 */
[--C-:B------:R-:W-:Y:S01]  /*9460*/  FFMA.FTZ R128, R33, UR6, -R154.reuse ;  /* 0x0000000621807c23 */ /* 0x100fe2000801089a */
[C---:B------:R-:W-:Y:S01]  /*9470*/  FSETP.NEU.FTZ.AND P0, PT, R3.reuse, -INF , PT ;  /* 0xff8000000300780b */ /* 0x040fe20003f1d000 */
[----:B------:R-:W-:Y:S01]  /*9480*/  FMUL.FTZ R119, R3, UR6 ;  /* 0x0000000603777c20 */ /* 0x000fe20008410000 */
[--C-:B------:R-:W-:Y:S01]  /*9490*/  FFMA.FTZ R123, R29, UR6, -R154.reuse ;  /* 0x000000061d7b7c23 */ /* 0x100fe2000801089a */
[----:B------:R-:W-:Y:S01]  /*94a0*/  FADD.FTZ R192, R2, -R5 ;  /* 0x8000000502c07221 */ /* 0x000fe20000010000 */
[----:B------:R-:W-:Y:S01]  /*94b0*/  FSEL R5, R3, RZ, P0 ;  /* 0x000000ff03057208 */ /* 0x000fe20000000000 */
[----:B------:R-:W-:Y:S01]  /*94c0*/  MUFU.EX2 R188, R188 ;  /* 0x000000bc00bc7308 */ /* 0x000fe20000000800 */
        /* <DEDUP_REMOVED lines=62> */
[----:B------:R-:W-:Y:S01]  /*98b0*/  FFMA.FTZ R139, R139, UR6, -R154 ;  /* 0x000000068b8b7c23 */ /* 0x000fe2000801089a */
[----:B------:R-:W-:-:S04]  /*98c0*/  FFMA.FTZ R66, R66, UR6, -R119 ;  /* 0x0000000642427c23 */ /* 0x000fc80008010877 */
[----:B------:R-:W2:Y:S08]  /*98d0*/  MUFU.EX2 R186, R186 ;  /* 0x000000ba00ba7308 */ /* 0x000eb00000000800 */
        /* <DEDUP_REMOVED lines=17> */
[----:B-----5:R-:W-:Y:S01]  /*99f0*/  F2FP.F16.F32.PACK_AB R51, R0, R125 ;  /* 0x0000007d0033723e */ /* 0x020fe200000000ff */
        /* <DEDUP_REMOVED lines=31> */
[-C--:B------:R-:W-:Y:S01]  /*9bf0*/  FMUL.FTZ R71, R71, R186.reuse ;  /* 0x000000ba47477220 */ /* 0x080fe20000410000 */
[----:B------:R-:W-:Y:S01]  /*9c00*/  HMMA.16816.F32 R4, R48, R8, R4 ;  /* 0x000000083004723c */ /* 0x000fe20000001804 */
[----:B------:R-:W-:Y:S01]  /*9c10*/  MUFU.EX2 R64, R64 ;  /* 0x0000004000407308 */ /* 0x000fe20000000800 */
[----:B------:R-:W2:Y:S01]  /*9c20*/  LDSM.16.MT88.4 R72, [R156+0xb400] ;  /* 0x00b400009c48783b */ /* 0x000ea20000004200 */
[----:B------:R-:W-:Y:S01]  /*9c30*/  FFMA.FTZ R178, R178, R186, R191 ;  /* 0x000000bab2b27223 */ /* 0x000fe200000100bf */
[----:B------:R-:W-:-:S02]  /*9c40*/  FFMA.FTZ R188, R179, R192, R188 ;  /* 0x000000c0b3bc7223 */ /* 0x000fc400000100bc */
[C---:B------:R-:W-:Y:S02]  /*9c50*/  HMMA.16816.F32 R12, R48.reuse, R16, R12 ;  /* 0x00000010300c723c */ /* 0x040fe4000000180c */
[----:B------:R-:W-:Y:S01]  /*9c60*/  FADD.FTZ R153, R153, R188 ;  /* 0x000000bc99997221 */ /* 0x000fe20000010000 */
[----:B------:R-:W4:Y:S03]  /*9c70*/  MUFU.EX2 R59, R59 ;  /* 0x0000003b003b7308 */ /* 0x000f260000000800 */
[----:B------:R-:W-:Y:S01]  /*9c80*/  HMMA.16816.F32 R20, R48, R24, R20 ;  /* 0x000000183014723c */ /* 0x000fe20000001814 */
[----:B------:R-:W-:-:S04]  /*9c90*/  FADD.FTZ R128, R128, R153 ;  /* 0x0000009980807221 */ /* 0x000fc80000010000 */
[----:B------:R-:W-:Y:S01]  /*9ca0*/  MUFU.EX2 R58, R58 ;  /* 0x0000003a003a7308 */ /* 0x000fe20000000800 */
[----:B-1----:R-:W-:Y:S01]  /*9cb0*/  HMMA.16816.F32 R28, R48, R32, R28 ;  /* 0x00000020301c723c */ /* 0x002fe2000000181c */
[----:B------:R-:W-:-:S05]  /*9cc0*/  FADD.FTZ R123, R123, R128 ;  /* 0x000000807b7b7221 */ /* 0x000fca0000010000 */
[C---:B------:R-:W-:Y:S01]  /*9cd0*/  HMMA.16816.F32 R36, R48.reuse, R40, R36 ;  /* 0x000000283024723c */ /* 0x040fe20000001824 */
[----:B------:R-:W-:Y:S05]  /*9ce0*/  MUFU.EX2 R57, R57 ;  /* 0x0000003900397308 */ /* 0x000fea0000000800 */
[C---:B------:R-:W-:Y:S01]  /*9cf0*/  HMMA.16816.F32 R8, R48.reuse, R10, R108 ;  /* 0x0000000a3008723c */ /* 0x040fe2000000186c */
[----:B------:R-:W-:Y:S02]  /*9d00*/  LDSM.16.MT88.4 R108, [R156+0xa400] ;  /* 0x00a400009c6c783b */ /* 0x000fe40000004200 */
[----:B------:R-:W-:Y:S03]  /*9d10*/  MUFU.EX2 R124, R124 ;  /* 0x0000007c007c7308 */ /* 0x000fe60000000800 */
[C---:B------:R-:W-:Y:S01]  /*9d20*/  HMMA.16816.F32 R16, R48.reuse, R18, R100 ;  /* 0x000000123010723c */ /* 0x040fe20000001864 */
[----:B------:R-:W-:Y:S04]  /*9d30*/  LDSM.16.MT88.4 R100, [R116+0xa400] ;  /* 0x00a400007464783b */ /* 0x000fe80000004200 */
[----:B------:R-:W1:Y:S01]  /*9d40*/  MUFU.EX2 R117, R117 ;  /* 0x0000007500757308 */ /* 0x000e620000000800 */
        /* <DEDUP_REMOVED lines=11> */
[----:B------:R-:W2:Y:S01]  /*9e00*/  LDSM.16.MT88.4 R68, [R156+0x9400] ;  /* 0x009400009c44783b */ /* 0x000ea20000004200 */
[----:B----4-:R-:W-:Y:S01]  /*9e10*/  F2FP.F16.F32.PACK_AB R52, R59, R64 ;  /* 0x000000403b34723e */ /* 0x010fe200000000ff */
[----:B------:R-:W-:Y:S01]  /*9e20*/  FADD.FTZ R64, R64, R123 ;  /* 0x0000007b40407221 */ /* 0x000fe20000010000 */
[----:B-1----:R-:W-:-:S03]  /*9e30*/  F2FP.F16.F32.PACK_AB R53, R117, R124 ;  /* 0x0000007c7535723e */ /* 0x002fc600000000ff */
[----:B------:R-:W-:Y:S01]  /*9e40*/  F2FP.F16.F32.PACK_AB R54, R57, R58 ;  /* 0x0000003a3936723e */ /* 0x000fe200000000ff */
[----:B------:R-:W1:Y:S01]  /*9e50*/  MUFU.EX2 R129, R129 ;  /* 0x0000008100817308 */ /* 0x000e620000000800 */
[----:B-----5:R-:W-:Y:S01]  /*9e60*/  F2FP.F16.F32.PACK_AB R55, R2, R67 ;  /* 0x000000430237723e */ /* 0x020fe200000000ff */
[----:B------:R-:W-:-:S04]  /*9e70*/  FADD.FTZ R59, R59, R64 ;  /* 0x000000403b3b7221 */ /* 0x000fc80000010000 */
[----:B------:R-:W-:Y:S02]  /*9e80*/  FADD.FTZ R58, R58, R59 ;  /* 0x0000003b3a3a7221 */ /* 0x000fe40000010000 */
[----:B---3--:R-:W-:Y:S01]  /*9e90*/  HMMA.16816.F32 R12, R52, R60, R12 ;  /* 0x0000003c340c723c */ /* 0x008fe2000000180c */
[----:B------:R-:W-:Y:S01]  /*9ea0*/  MUFU.EX2 R132, R132 ;  /* 0x0000008400847308 */ /* 0x000fe20000000800 */
[----:B------:R-:W-:-:S04]  /*9eb0*/  FADD.FTZ R57, R57, R58 ;  /* 0x0000003a39397221 */ /* 0x000fc80000010000 */
[C---:B------:R-:W-:Y:S01]  /*9ec0*/  HMMA.16816.F32 R16, R52.reuse, R62, R16 ;  /* 0x0000003e3410723c */ /* 0x040fe20000001810 */
[----:B------:R-:W3:Y:S02]  /*9ed0*/  LDSM.16.MT88.4 R60, [R156+0xd400] ;  /* 0x00d400009c3c783b */ /* 0x000ee40000004200 */
[----:B------:R-:W-:Y:S03]  /*9ee0*/  MUFU.EX2 R127, R127 ;  /* 0x0000007f007f7308 */ /* 0x000fe60000000800 */
[C---:B--2---:R-:W-:Y:S05]  /*9ef0*/  HMMA.16816.F32 R20, R52.reuse, R72, R20 ;  /* 0x000000483414723c */ /* 0x044fea0000001814 */
[----:B------:R-:W-:Y:S01]  /*9f00*/  MUFU.EX2 R131, R131 ;  /* 0x0000008300837308 */ /* 0x000fe20000000800 */
[C---:B------:R-:W-:Y:S01]  /*9f10*/  HMMA.16816.F32 R24, R52.reuse, R74, R24 ;  /* 0x0000004a3418723c */ /* 0x040fe20000001818 */
[----:B------:R-:W-:Y:S05]  /*9f20*/  LDSM.16.MT88.4 R72, [R156+0xb800] ;  /* 0x00b800009c48783b */ /* 0x000fea0000004200 */
[C---:B------:R-:W-:Y:S01]  /*9f30*/  HMMA.16816.F32 R4, R52.reuse, R68, R4 ;  /* 0x000000443404723c */ /* 0x040fe20000001804 */
[----:B------:R-:W2:Y:S05]  /*9f40*/  MUFU.EX2 R142, R142 ;  /* 0x0000008e008e7308 */ /* 0x000eaa0000000800 */
[C---:B------:R-:W-:Y:S01]  /*9f50*/  HMMA.16816.F32 R8, R52.reuse, R70, R8 ;  /* 0x000000463408723c */ /* 0x040fe20000001808 */
[----:B------:R-:W4:Y:S02]  /*9f60*/  LDSM.16.MT88.4 R68, [R116+0xb400] ;  /* 0x00b400007444783b */ /* 0x000f240000004200 */
[----:B------:R-:W-:Y:S08]  /*9f70*/  MUFU.EX2 R138, R138 ;  /* 0x0000008a008a7308 */ /* 0x000ff00000000800 */
[----:B------:R-:W5:Y:S01]  /*9f80*/  MUFU.EX2 R133, R133 ;  /* 0x0000008500857308 */ /* 0x000f620000000800 */
[C---:B---3--:R-:W-:Y:S07]  /*9f90*/  HMMA.16816.F32 R36, R52.reuse, R60, R36 ;  /* 0x0000003c3424723c */ /* 0x048fee0000001824 */
[----:B------:R-:W-:Y:S01]  /*9fa0*/  MUFU.EX2 R195, R195 ;  /* 0x000000c300c37308 */ /* 0x000fe20000000800 */
[C---:B------:R-:W-:Y:S01]  /*9fb0*/  HMMA.16816.F32 R40, R52.reuse, R62, R40 ;  /* 0x0000003e3428723c */ /* 0x040fe20000001828 */
[----:B------:R-:W-:Y:S06]  /*9fc0*/  LDSM.16.MT88.4 R60, [R116+0x9800] ;  /* 0x00980000743c783b */ /* 0x000fec0000004200 */
[----:B------:R-:W3:Y:S08]  /*9fd0*/  MUFU.EX2 R194, R194 ;  /* 0x000000c200c27308 */ /* 0x000ef00000000800 */
[----:B------:R-:W-:Y:S01]  /*9fe0*/  MUFU.EX2 R193, R193 ;  /* 0x000000c100c17308 */ /* 0x000fe20000000800 */
[C---:B----4-:R-:W-:Y:S07]  /*9ff0*/  HMMA.16816.F32 R28, R52.reuse, R68, R28 ;  /* 0x00000044341c723c */ /* 0x050fee000000181c */
[----:B------:R-:W-:Y:S01]  /*a000*/  MUFU.EX2 R190, R190 ;  /* 0x000000be00be7308 */ /* 0x000fe20000000800 */
[C---:B------:R-:W-:Y:S01]  /*a010*/  HMMA.16816.F32 R32, R52.reuse, R70, R32 ;  /* 0x000000463420723c */ /* 0x040fe20000001820 */
[----:B------:R-:W4:Y:S06]  /*a020*/  LDSM.16.MT88.4 R68, [R116+0xd400] ;  /* 0x00d400007444783b */ /* 0x000f2c0000004200 */
[----:B------:R-:W-:Y:S08]  /*a030*/  MUFU.EX2 R196, R196 ;  /* 0x000000c400c47308 */ /* 0x000ff00000000800 */
[----:B------:R-:W3:Y:S08]  /*a040*/  MUFU.EX2 R199, R199 ;  /* 0x000000c700c77308 */ /* 0x000ef00000000800 */
[----:B------:R-:W-:Y:S08]  /*a050*/  MUFU.EX2 R198, R198 ;  /* 0x000000c600c67308 */ /* 0x000ff00000000800 */
[----:B------:R-:W3:Y:S08]  /*a060*/  MUFU.EX2 R197, R197 ;  /* 0x000000c500c57308 */ /* 0x000ef00000000800 */
[----:B------:R-:W-:Y:S01]  /*a070*/  MUFU.EX2 R201, R201 ;  /* 0x000000c900c97308 */ /* 0x000fe20000000800 */
[C---:B----4-:R-:W-:Y:S07]  /*a080*/  HMMA.16816.F32 R44, R52.reuse, R68, R44 ;  /* 0x00000044342c723c */ /* 0x050fee000000182c */
[----:B------:R-:W4:Y:S01]  /*a090*/  MUFU.EX2 R202, R202 ;  /* 0x000000ca00ca7308 */ /* 0x000f220000000800 */
[----:B------:R-:W-:Y:S01]  /*a0a0*/  HMMA.16816.F32 R48, R52, R70, R48 ;  /* 0x000000463430723c */ /* 0x000fe20000001830 */
[----:B------:R-:W3:Y:S06]  /*a0b0*/  LDSM.16.MT88.4 R68, [R156+0x9800] ;  /* 0x009800009c44783b */ /* 0x000eec0000004200 */
[----:B------:R-:W-:Y:S01]  /*a0c0*/  MUFU.EX2 R183, R183 ;  /* 0x000000b700b77308 */ /* 0x000fe20000000800 */
[----:B-1----:R-:W-:Y:S01]  /*a0d0*/  F2FP.F16.F32.PACK_AB R52, R129, R134 ;  /* 0x000000868134723e */ /* 0x002fe200000000ff */
[----:B------:R-:W-:Y:S01]  /*a0e0*/  FADD.FTZ R134, R134, R57 ;  /* 0x0000003986867221 */ /* 0x000fe20000010000 */
[----:B--2---:R-:W-:-:S02]  /*a0f0*/  F2FP.F16.F32.PACK_AB R53, R142, R131 ;  /* 0x000000838e35723e */ /* 0x004fc400000000ff */
[----:B------:R-:W-:Y:S01]  /*a100*/  F2FP.F16.F32.PACK_AB R54, R127, R132 ;  /* 0x000000847f36723e */ /* 0x000fe200000000ff */
[----:B------:R-:W-:Y:S01]  /*a110*/  FADD.FTZ R129, R129, R134 ;  /* 0x0000008681817221 */ /* 0x000fe20000010000 */
[----:B-----5:R-:W-:Y:S01]  /*a120*/  F2FP.F16.F32.PACK_AB R55, R133, R138 ;  /* 0x0000008a8537723e */ /* 0x020fe200000000ff */
[----:B------:R-:W-:Y:S06]  /*a130*/  MUFU.EX2 R200, R200 ;  /* 0x000000c800c87308 */ /* 0x000fec0000000800 */
[C---:B------:R-:W-:Y:S02]  /*a140*/  HMMA.16816.F32 R12, R52.reuse, R60, R12 ;  /* 0x0000003c340c723c */ /* 0x040fe4000000180c */
[----:B------:R-:W-:Y:S04]  /*a150*/  MUFU.EX2 R184, R184 ;  /* 0x000000b800b87308 */ /* 0x000fe80000000800 */
[C---:B------:R-:W-:Y:S01]  /*a160*/  HMMA.16816.F32 R16, R52.reuse, R62, R16 ;  /* 0x0000003e3410723c */ /* 0x040fe20000001810 */
[----:B------:R-:W1:Y:S03]  /*a170*/  LDSM.16.MT88.4 R60, [R156+0xd800] ;  /* 0x00d800009c3c783b */ /* 0x000e660000004200 */
[----:B------:R-:W2:Y:S02]  /*a180*/  MUFU.EX2 R187, R187 ;  /* 0x000000bb00bb7308 */ /* 0x000ea40000000800 */
[C---:B------:R-:W-:Y:S06]  /*a190*/  HMMA.16816.F32 R20, R52.reuse, R72, R20 ;  /* 0x000000483414723c */ /* 0x040fec0000001814 */
[C---:B------:R-:W-:Y:S01]  /*a1a0*/  HMMA.16816.F32 R24, R52.reuse, R74, R24 ;  /* 0x0000004a3418723c */ /* 0x040fe20000001818 */
[----:B------:R-:W-:Y:S01]  /*a1b0*/  LDSM.16.MT88.4 R72, [R156+0xbc00] ;  /* 0x00bc00009c48783b */ /* 0x000fe20000004200 */
[----:B------:R-:W-:Y:S04]  /*a1c0*/  MUFU.EX2 R174, R174 ;  /* 0x000000ae00ae7308 */ /* 0x000fe80000000800 */
[C---:B---3--:R-:W-:Y:S04]  /*a1d0*/  HMMA.16816.F32 R4, R52.reuse, R68, R4 ;  /* 0x000000443404723c */ /* 0x048fe80000001804 */
[----:B------:R-:W3:Y:S02]  /*a1e0*/  MUFU.EX2 R185, R185 ;  /* 0x000000b900b97308 */ /* 0x000ee40000000800 */
[C---:B------:R-:W-:Y:S01]  /*a1f0*/  HMMA.16816.F32 R8, R52.reuse, R70, R8 ;  /* 0x000000463408723c */ /* 0x040fe20000001808 */
[----:B------:R-:W5:Y:S05]  /*a200*/  LDSM.16.MT88.4 R68, [R116+0xb800] ;  /* 0x00b800007444783b */ /* 0x000f6a0000004200 */
[----:B------:R-:W-:Y:S08]  /*a210*/  MUFU.EX2 R150, R150 ;  /* 0x0000009600967308 */ /* 0x000ff00000000800 */
[----:B------:R-:W-:Y:S01]  /*a220*/  MUFU.EX2 R144, R144 ;  /* 0x0000009000907308 */ /* 0x000fe20000000800 */
[C---:B-1----:R-:W-:Y:S07]  /*a230*/  HMMA.16816.F32 R36, R52.reuse, R60, R36 ;  /* 0x0000003c3424723c */ /* 0x042fee0000001824 */
[----:B------:R-:W-:Y:S01]  /*a240*/  MUFU.EX2 R147, R147 ;  /* 0x0000009300937308 */ /* 0x000fe20000000800 */
[C---:B------:R-:W-:Y:S01]  /*a250*/  HMMA.16816.F32 R40, R52.reuse, R62, R40 ;  /* 0x0000003e3428723c */ /* 0x040fe20000001828 */
[----:B------:R-:W-:Y:S06]  /*a260*/  LDSM.16.MT88.4 R60, [R116+0x9c00] ;  /* 0x009c0000743c783b */ /* 0x000fec0000004200 */
[----:B------:R-:W-:Y:S01]  /*a270*/  MUFU.EX2 R149, R149 ;  /* 0x0000009500957308 */ /* 0x000fe20000000800 */
[C---:B-----5:R-:W-:Y:S06]  /*a280*/  HMMA.16816.F32 R28, R52.reuse, R68, R28 ;  /* 0x00000044341c723c */ /* 0x060fec000000181c */
        /* <DEDUP_REMOVED lines=18> */
[C---:B-----5:R-:W-:Y:S06]  /*a3b0*/  HMMA.16816.F32 R36, R52.reuse, R60, R36 ;  /* 0x0000003c3424723c */ /* 0x060fec0000001824 */
[C---:B------:R-:W-:Y:S01]  /*a3c0*/  HMMA.16816.F32 R40, R52.reuse, R62, R40 ;  /* 0x0000003e3428723c */ /* 0x040fe20000001828 */
[----:B------:R-:W-:Y:S05]  /*a3d0*/  LDSM.16.MT88.4 R60, [R156+0xc000] ;  /* 0x00c000009c3c783b */ /* 0x000fea0000004200 */
[C---:B-1----:R-:W-:Y:S06]  /*a3e0*/  HMMA.16816.F32 R28, R52.reuse, R68, R28 ;  /* 0x00000044341c723c */ /* 0x042fec000000181c */
[C---:B------:R-:W-:Y:S01]  /*a3f0*/  HMMA.16816.F32 R32, R52.reuse, R70, R32 ;  /* 0x000000463420723c */ /* 0x040fe20000001820 */
[----:B------:R-:W1:Y:S05]  /*a400*/  LDSM.16.MT88.4 R68, [R116+0xdc00] ;  /* 0x00dc00007444783b */ /* 0x000e6a0000004200 */
[C---:B-1----:R-:W-:Y:S06]  /*a410*/  HMMA.16816.F32 R44, R52.reuse, R68, R44 ;  /* 0x00000044342c723c */ /* 0x042fec000000182c */
[----:B------:R-:W-:Y:S01]  /*a420*/  HMMA.16816.F32 R48, R52, R70, R48 ;  /* 0x000000463430723c */ /* 0x000fe20000001830 */
[----:B------:R-:W1:Y:S01]  /*a430*/  LDSM.16.MT88.4 R52, [R116+0xc000] ;  /* 0x00c000007434783b */ /* 0x000e620000004200 */
[----:B----4-:R-:W-:-:S02]  /*a440*/  F2FP.F16.F32.PACK_AB R68, R202, R201 ;  /* 0x000000c9ca44723e */ /* 0x010fc400000000ff */
[----:B--2---:R-:W-:-:S03]  /*a450*/  F2FP.F16.F32.PACK_AB R69, R187, R184 ;  /* 0x000000b8bb45723e */ /* 0x004fc600000000ff */
[----:B------:R-:W-:Y:S02]  /*a460*/  F2FP.F16.F32.PACK_AB R70, R200, R183 ;  /* 0x000000b7c846723e */ /* 0x000fe400000000ff */
[----:B---3--:R-:W-:-:S07]  /*a470*/  F2FP.F16.F32.PACK_AB R71, R185, R174 ;  /* 0x000000aeb947723e */ /* 0x008fce00000000ff */
[C---:B------:R-:W-:Y:S01]  /*a480*/  HMMA.16816.F32 R112, R68.reuse, R76, R4 ;  /* 0x0000004c4470723c */ /* 0x040fe20000001804 */
[----:B------:R-:W2:Y:S05]  /*a490*/  LDSM.16.MT88.4 R4, [R156+0xe000] ;  /* 0x00e000009c04783b */ /* 0x000eaa0000004200 */
[C---:B------:R-:W-:Y:S06]  /*a4a0*/  HMMA.16816.F32 R24, R68.reuse, R62, R24 ;  /* 0x0000003e4418723c */ /* 0x040fec0000001818 */
[----:B------:R-:W-:Y:S01]  /*a4b0*/  HMMA.16816.F32 R20, R68, R60, R20 ;  /* 0x0000003c4414723c */ /* 0x000fe20000001814 */
[--C-:B------:R-:W-:Y:S01]  /*a4c0*/  FFMA.FTZ R63, R151, UR6, -R154.reuse ;  /* 0x00000006973f7c23 */ /* 0x100fe2000801089a */
[----:B------:R-:W-:Y:S01]  /*a4d0*/  FFMA.FTZ R62, R155, UR6, -R154 ;  /* 0x000000069b3e7c23 */ /* 0x000fe2000801089a */
[----:B------:R-:W-:-:S03]  /*a4e0*/  FFMA.FTZ R151, R152, UR6, -R119 ;  /* 0x0000000698977c23 */ /* 0x000fc60008010877 */
[C---:B------:R-:W-:Y:S01]  /*a4f0*/  HMMA.16816.F32 R8, R68.reuse, R78, R8 ;  /* 0x0000004e4408723c */ /* 0x040fe20000001808 */
[--C-:B------:R-:W-:Y:S01]  /*a500*/  FFMA.FTZ R61, R181, UR6, -R154.reuse ;  /* 0x00000006b53d7c23 */ /* 0x100fe2000801089a */
[----:B------:R-:W-:Y:S01]  /*a510*/  FFMA.FTZ R60, R175, UR6, -R154 ;  /* 0x00000006af3c7c23 */ /* 0x000fe2000801089a */
[----:B------:R-:W-:Y:S01]  /*a520*/  MUFU.EX2 R62, R62 ;  /* 0x0000003e003e7308 */ /* 0x000fe20000000800 */
[----:B------:R-:W-:Y:S02]  /*a530*/  LDSM.16.MT88.4 R76, [R156+0xe400] ;  /* 0x00e400009c4c783b */ /* 0x000fe40000004200 */
[C---:B------:R-:W-:Y:S05]  /*a540*/  HMMA.16816.F32 R12, R68.reuse, R72, R12 ;  /* 0x00000048440c723c */ /* 0x040fea000000180c */
[----:B------:R-:W3:Y:S01]  /*a550*/  MUFU.EX2 R61, R61 ;  /* 0x0000003d003d7308 */ /* 0x000ee20000000800 */
[C---:B-1----:R-:W-:Y:S06]  /*a560*/  HMMA.16816.F32 R28, R68.reuse, R52, R28 ;  /* 0x00000034441c723c */ /* 0x042fec000000181c */
[C---:B------:R-:W-:Y:S01]  /*a570*/  HMMA.16816.F32 R32, R68.reuse, R54, R32 ;  /* 0x000000364420723c */ /* 0x040fe20000001820 */
[----:B------:R-:W1:Y:S01]  /*a580*/  LDSM.16.MT88.4 R52, [R116+0xe000] ;  /* 0x00e000007434783b */ /* 0x000e620000004200 */
[----:B------:R-:W-:Y:S04]  /*a590*/  MUFU.EX2 R60, R60 ;  /* 0x0000003c003c7308 */ /* 0x000fe80000000800 */
[C---:B--2---:R-:W-:Y:S04]  /*a5a0*/  HMMA.16816.F32 R36, R68.reuse, R4, R36 ;  /* 0x000000044424723c */ /* 0x044fe80000001824 */
[----:B------:R-:W2:Y:S02]  /*a5b0*/  MUFU.EX2 R63, R63 ;  /* 0x0000003f003f7308 */ /* 0x000ea40000000800 */
[----:B------:R-:W-:Y:S01]  /*a5c0*/  HMMA.16816.F32 R40, R68, R6, R40 ;  /* 0x000000064428723c */ /* 0x000fe20000001828 */
[----:B---3--:R-:W-:-:S05]  /*a5d0*/  F2FP.F16.F32.PACK_AB R4, R62, R61 ;  /* 0x0000003d3e04723e */ /* 0x008fca00000000ff */
[----:B------:R-:W3:Y:S01]  /*a5e0*/  MUFU.EX2 R151, R151 ;  /* 0x0000009700977308 */ /* 0x000ee20000000800 */
[----:B------:R-:W-:Y:S01]  /*a5f0*/  HMMA.16816.F32 R16, R68, R74, R16 ;  /* 0x0000004a4410723c */ /* 0x000fe20000001810 */
[----:B--2---:R-:W-:Y:S02]  /*a600*/  F2FP.F16.F32.PACK_AB R6, R63, R60 ;  /* 0x0000003c3f06723e */ /* 0x004fe400000000ff */
[----:B---3--:R-:W-:-:S03]  /*a610*/  F2FP.F16.F32.PACK_AB R5, R150, R151 ;  /* 0x000000979605723e */ /* 0x008fc600000000ff */
[C---:B-1----:R-:W-:Y:S01]  /*a620*/  HMMA.16816.F32 R44, R68.reuse, R52, R44 ;  /* 0x00000034442c723c */ /* 0x042fe2000000182c */
[----:B------:R-:W1:Y:S05]  /*a630*/  MUFU.EX2 R53, R146 ;  /* 0x0000009200357308 */ /* 0x000e6a0000000800 */
[----:B------:R-:W-:Y:S01]  /*a640*/  HMMA.16816.F32 R68, R68, R54, R48 ;  /* 0x000000364444723c */ /* 0x000fe20000001830 */
[----:B------:R-:W-:Y:S02]  /*a650*/  FADD.FTZ R52, R135, R178 ;  /* 0x000000b287347221 */ /* 0x000fe40000010000 */
[----:B------:R-:W-:Y:S02]  /*a660*/  MUFU.EX2 R48, R137 ;  /* 0x0000008900307308 */ /* 0x000fe40000000800 */
[----:B------:R-:W-:-:S04]  /*a670*/  FADD.FTZ R125, R125, R52 ;  /* 0x000000347d7d7221 */ /* 0x000fc80000010000 */
[----:B------:R-:W-:Y:S02]  /*a680*/  FADD.FTZ R125, R0, R125 ;  /* 0x0000007d007d7221 */ /* 0x000fe40000010000 */
[----:B------:R-:W-:Y:S01]  /*a690*/  MUFU.EX2 R0, R66 ;  /* 0x0000004200007308 */ /* 0x000fe20000000800 */
[----:B-1----:R-:W-:Y:S01]  /*a6a0*/  F2FP.F16.F32.PACK_AB R7, R53, R144 ;  /* 0x000000903507723e */ /* 0x002fe200000000ff */
[----:B------:R-:W-:-:S04]  /*a6b0*/  FADD.FTZ R124, R124, R125 ;  /* 0x0000007d7c7c7221 */ /* 0x000fc80000010000 */
[----:B------:R-:W-:Y:S02]  /*a6c0*/  FADD.FTZ R124, R117, R124 ;  /* 0x0000007c757c7221 */ /* 0x000fe40000010000 */
[----:B------:R-:W-:Y:S02]  /*a6d0*/  HMMA.16816.F32 R112, R4, R108, R112 ;  /* 0x0000006c0470723c */ /* 0x000fe40000001870 */
[----:B------:R-:W-:-:S04]  /*a6e0*/  FADD.FTZ R67, R67, R124 ;  /* 0x0000007c43437221 */ /* 0x000fc80000010000 */
[----:B------:R-:W-:Y:S01]  /*a6f0*/  HMMA.16816.F32 R108, R4, R110, R8 ;  /* 0x0000006e046c723c */ /* 0x000fe20000001808 */
[----:B------:R-:W1:Y:S01]  /*a700*/  LDSM.16.MT88.4 R8, [R116+0xe400] ;  /* 0x00e400007408783b */ /* 0x000e620000004200 */
[----:B------:R-:W-:-:S04]  /*a710*/  FADD.FTZ R2, R2, R67 ;  /* 0x0000004302027221 */ /* 0x000fc80000010000 */
[C---:B------:R-:W-:Y:S01]  /*a720*/  HMMA.16816.F32 R104, R4.reuse, R100, R12 ;  /* 0x000000640468723c */ /* 0x040fe2000000180c */
[----:B------:R-:W2:Y:S05]  /*a730*/  LDSM.16.MT88.4 R12, [R116+0xa800] ;  /* 0x00a80000740c783b */ /* 0x000eaa0000004200 */
[C---:B------:R-:W-:Y:S01]  /*a740*/  HMMA.16816.F32 R96, R4.reuse, R92, R20 ;  /* 0x0000005c0460723c */ /* 0x040fe20000001814 */
[----:B------:R-:W3:Y:S05]  /*a750*/  LDSM.16.MT88.4 R20, [R156+0xa800] ;  /* 0x00a800009c14783b */ /* 0x000eea0000004200 */
[C---:B------:R-:W-:Y:S01]  /*a760*/  HMMA.16816.F32 R88, R4.reuse, R84, R28 ;  /* 0x000000540458723c */ /* 0x040fe2000000181c */
[----:B------:R-:W4:Y:S05]  /*a770*/  MUFU.EX2 R29, R141 ;  /* 0x0000008d001d7308 */ /* 0x000f2a0000000800 */
[----:B------:R-:W-:Y:S01]  /*a780*/  HMMA.16816.F32 R84, R4, R86, R32 ;  /* 0x000000560454723c */ /* 0x000fe20000001820 */
[----:B------:R-:W-:-:S02]  /*a790*/  FFMA.FTZ R30, R140, UR6, -R119 ;  /* 0x000000068c1e7c23 */ /* 0x000fc40008010877 */
[----:B------:R-:W-:Y:S03]  /*a7a0*/  MUFU.EX2 R28, R143 ;  /* 0x0000008f001c7308 */ /* 0x000fe60000000800 */
[C---:B------:R-:W-:Y:S01]  /*a7b0*/  HMMA.16816.F32 R100, R4.reuse, R102, R16 ;  /* 0x000000660464723c */ /* 0x040fe20000001810 */
[--C-:B------:R-:W-:Y:S01]  /*a7c0*/  FFMA.FTZ R33, R130, UR6, -R119.reuse ;  /* 0x0000000682217c23 */ /* 0x100fe20008010877 */
[--C-:B------:R-:W-:Y:S01]  /*a7d0*/  FFMA.FTZ R32, R126, UR6, -R119.reuse ;  /* 0x000000067e207c23 */ /* 0x100fe20008010877 */
[--C-:B------:R-:W-:Y:S01]  /*a7e0*/  FFMA.FTZ R35, R121, UR6, -R119.reuse ;  /* 0x0000000679237c23 */ /* 0x100fe20008010877 */
[----:B------:R-:W-:Y:S01]  /*a7f0*/  LDSM.16.MT88.4 R16, [R156+0xc800] ;  /* 0x00c800009c10783b */ /* 0x000fe20000004200 */
[----:B------:R-:W5:Y:S01]  /*a800*/  MUFU.EX2 R31, R148 ;  /* 0x00000094001f7308 */ /* 0x000f620000000800 */
[C---:B------:R-:W-:Y:S06]  /*a810*/  HMMA.16816.F32 R80, R4.reuse, R76, R36 ;  /* 0x0000004c0450723c */ /* 0x040fec0000001824 */
[----:B-1----:R-:W-:Y:S01]  /*a820*/  HMMA.16816.F32 R72, R4, R8, R44 ;  /* 0x000000080448723c */ /* 0x002fe2000000182c */
[----:B------:R-:W-:Y:S01]  /*a830*/  MUFU.EX2 R30, R30 ;  /* 0x0000001e001e7308 */ /* 0x000fe20000000800 */
[--C-:B------:R-:W-:Y:S01]  /*a840*/  FFMA.FTZ R38, R120, UR6, -R119.reuse ;  /* 0x0000000678267c23 */ /* 0x100fe20008010877 */
[--C-:B------:R-:W-:Y:S01]  /*a850*/  FFMA.FTZ R37, R122, UR6, -R119.reuse ;  /* 0x000000067a257c23 */ /* 0x100fe20008010877 */
[----:B------:R-:W-:-:S02]  /*a860*/  FFMA.FTZ R39, R65, UR6, -R119 ;  /* 0x0000000641277c23 */ /* 0x000fc40008010877 */
[C---:B------:R-:W-:Y:S01]  /*a870*/  HMMA.16816.F32 R68, R4.reuse, R10, R68 ;  /* 0x0000000a0444723c */ /* 0x040fe20000001844 */
[----:B----4-:R-:W-:Y:S02]  /*a880*/  F2FP.F16.F32.PACK_AB R8, R29, R48 ;  /* 0x000000301d08723e */ /* 0x010fe400000000ff */
[----:B------:R-:W1:Y:S03]  /*a890*/  MUFU.EX2 R33, R33 ;  /* 0x0000002100217308 */ /* 0x000e660000000800 */
[C---:B------:R-:W-:Y:S01]  /*a8a0*/  HMMA.16816.F32 R92, R4.reuse, R94, R24 ;  /* 0x0000005e045c723c */ /* 0x040fe20000001818 */
[----:B-----5:R-:W-:Y:S01]  /*a8b0*/  F2FP.F16.F32.PACK_AB R10, R31, R28 ;  /* 0x0000001c1f0a723e */ /* 0x020fe200000000ff */
[----:B------:R-:W-:Y:S03]  /*a8c0*/  LDSM.16.MT88.4 R24, [R116+0xe800] ;  /* 0x00e800007418783b */ /* 0x000fe60000004200 */
[----:B------:R-:W-:Y:S01]  /*a8d0*/  MUFU.EX2 R32, R32 ;  /* 0x0000002000207308 */ /* 0x000fe20000000800 */
[----:B------:R-:W-:Y:S01]  /*a8e0*/  HMMA.16816.F32 R76, R4, R78, R40 ;  /* 0x0000004e044c723c */ /* 0x000fe20000001828 */
[----:B------:R-:W4:Y:S06]  /*a8f0*/  LDSM.16.MT88.4 R4, [R116+0xc800] ;  /* 0x00c800007404783b */ /* 0x000f2c0000004200 */
[----:B------:R-:W5:Y:S01]  /*a900*/  MUFU.EX2 R35, R35 ;  /* 0x0000002300237308 */ /* 0x000f620000000800 */
[----:B-1----:R-:W-:-:S07]  /*a910*/  F2FP.F16.F32.PACK_AB R9, R33, R30 ;  /* 0x0000001e2109723e */ /* 0x002fce00000000ff */
[----:B------:R-:W1:Y:S08]  /*a920*/  MUFU.EX2 R34, R145 ;  /* 0x0000009100227308 */ /* 0x000e700000000800 */
[----:B------:R-:W-:Y:S01]  /*a930*/  MUFU.EX2 R36, R139 ;  /* 0x0000008b00247308 */ /* 0x000fe20000000800 */
[----:B-----5:R-:W-:-:S07]  /*a940*/  F2FP.F16.F32.PACK_AB R11, R35, R32 ;  /* 0x00000020230b723e */ /* 0x020fce00000000ff */
[C---:B--2---:R-:W-:Y:S01]  /*a950*/  HMMA.16816.F32 R104, R8.reuse, R12, R104 ;  /* 0x0000000c0868723c */ /* 0x044fe20000001868 */
[----:B------:R-:W-:Y:S05]  /*a960*/  MUFU.EX2 R38, R38 ;  /* 0x0000002600267308 */ /* 0x000fea0000000800 */
[C---:B------:R-:W-:Y:S01]  /*a970*/  HMMA.16816.F32 R100, R8.reuse, R14, R100 ;  /* 0x0000000e0864723c */ /* 0x040fe20000001864 */
[----:B------:R-:W2:Y:S02]  /*a980*/  LDSM.16.MT88.4 R12, [R156+0xe800] ;  /* 0x00e800009c0c783b */ /* 0x000ea40000004200 */
[----:B------:R-:W5:Y:S03]  /*a990*/  MUFU.EX2 R37, R37 ;  /* 0x0000002500257308 */ /* 0x000f660000000800 */
[C---:B---3--:R-:W-:Y:S05]  /*a9a0*/  HMMA.16816.F32 R112, R8.reuse, R20, R112 ;  /* 0x000000140870723c */ /* 0x048fea0000001870 */
[----:B------:R-:W3:Y:S01]  /*a9b0*/  MUFU.EX2 R39, R39 ;  /* 0x0000002700277308 */ /* 0x000ee20000000800 */
[C---:B------:R-:W-:Y:S01]  /*a9c0*/  HMMA.16816.F32 R108, R8.reuse, R22, R108 ;  /* 0x00000016086c723c */ /* 0x040fe2000000186c */
[----:B------:R-:W2:Y:S05]  /*a9d0*/  LDSM.16.MT88.4 R20, [R156+0xac00] ;  /* 0x00ac00009c14783b */ /* 0x000eaa0000004200 */
[C---:B----4-:R-:W-:Y:S06]  /*a9e0*/  HMMA.16816.F32 R88, R8.reuse, R4, R88 ;  /* 0x000000040858723c */ /* 0x050fec0000001858 */
[----:B------:R-:W-:Y:S01]  /*a9f0*/  HMMA.16816.F32 R84, R8, R6, R84 ;  /* 0x000000060854723c */ /* 0x000fe20000001854 */
[----:B-1----:R-:W-:-:S02]  /*aa00*/  F2FP.F16.F32.PACK_AB R4, R34, R147 ;  /* 0x000000932204723e */ /* 0x002fc400000000ff */
[----:B-----5:R-:W-:-:S03]  /*aa10*/  F2FP.F16.F32.PACK_AB R5, R37, R38 ;  /* 0x000000262505723e */ /* 0x020fc600000000ff */
[----:B------:R-:W-:Y:S01]  /*aa20*/  HMMA.16816.F32 R96, R8, R16, R96 ;  /* 0x000000100860723c */ /* 0x000fe20000001860 */
[----:B------:R-:W-:Y:S02]  /*aa30*/  F2FP.F16.F32.PACK_AB R6, R36, R149 ;  /* 0x000000952406723e */ /* 0x000fe400000000ff */
[----:B---3--:R-:W-:-:S03]  /*aa40*/  F2FP.F16.F32.PACK_AB R7, R39, R0 ;  /* 0x000000002707723e */ /* 0x008fc600000000ff */
[C---:B------:R-:W-:Y:S01]  /*aa50*/  HMMA.16816.F32 R92, R8.reuse, R18, R92 ;  /* 0x00000012085c723c */ /* 0x040fe2000000185c */
[----:B------:R-:W1:Y:S05]  /*aa60*/  LDSM.16.MT88.4 R16, [R116+0xac00] ;  /* 0x00ac00007410783b */ /* 0x000e6a0000004200 */
[C---:B--2---:R-:W-:Y:S06]  /*aa70*/  HMMA.16816.F32 R80, R8.reuse, R12, R80 ;  /* 0x0000000c0850723c */ /* 0x044fec0000001850 */
[----:B------:R-:W-:Y:S01]  /*aa80*/  HMMA.16816.F32 R76, R8, R14, R76 ;  /* 0x0000000e084c723c */ /* 0x000fe2000000184c */
[----:B------:R-:W2:Y:S05]  /*aa90*/  LDSM.16.MT88.4 R12, [R156+0xcc00] ;  /* 0x00cc00009c0c783b */ /* 0x000eaa0000004200 */
[----:B------:R-:W-:Y:S06]  /*aaa0*/  HMMA.16816.F32 R112, R4, R20, R112 ;  /* 0x000000140470723c */ /* 0x000fec0000001870 */
        /* <DEDUP_REMOVED lines=32> */
[C---:B---3--:R-:W-:Y:S06]  /*acb0*/  HMMA.16816.F32 R84, R4.reuse, R10, R84 ;  /* 0x0000000a0454723c */ /* 0x048fec0000001854 */
[----:B------:R-:W-:Y:S01]  /*acc0*/  HMMA.16816.F32 R88, R4, R8, R88 ;  /* 0x000000080458723c */ /* 0x000fe20000001858 */
[----:B------:R-:W-:-:S04]  /*acd0*/  FADD.FTZ R11, R151, R2 ;  /* 0x00000002970b7221 */ /* 0x000fc80000010000 */
[----:B------:R-:W-:Y:S02]  /*ace0*/  FADD.FTZ R11, R150, R11 ;  /* 0x0000000b960b7221 */ /* 0x000fe40000010000 */
[----:B------:R-:W-:Y:S02]  /*acf0*/  FADD.FTZ R9, R61, R200 ;  /* 0x000000c83d097221 */ /* 0x000fe40000010000 */
[----:B------:R-:W-:Y:S02]  /*ad00*/  FADD.FTZ R144, R144, R11 ;  /* 0x0000000b90907221 */ /* 0x000fe40000010000 */
[----:B------:R-:W-:Y:S02]  /*ad10*/  FADD.FTZ R9, R62, R9 ;  /* 0x000000093e097221 */ /* 0x000fe40000010000 */
        /* <DEDUP_REMOVED lines=17> */
[----:B------:R-:W-:Y:S01]  /*ae30*/  FADD.FTZ R147, R147, R2 ;  /* 0x0000000293937221 */ /* 0x000fe20000010000 */
[----:B------:R-:W-:Y:S01]  /*ae40*/  MOV R2, R56 ;  /* 0x0000003800027202 */ /* 0x000fe20000000f00 */
[----:B------:R-:W-:-:S02]  /*ae50*/  FADD.FTZ R0, R0, R37 ;  /* 0x0000002500007221 */ /* 0x000fc40000010000 */
[----:B------:R-:W-:Y:S02]  /*ae60*/  FADD.FTZ R34, R34, R147 ;  /* 0x0000009322227221 */ /* 0x000fe40000010000 */
[----:B------:R-:W-:Y:S01]  /*ae70*/  FADD.FTZ R178, R39, R0 ;  /* 0x0000000027b27221 */ /* 0x000fe20000010000 */
[----:B------:R-:W-:Y:S01]  /*ae80*/  MOV R0, R3 ;  /* 0x0000000300007202 */ /* 0x000fe20000000f00 */
[----:B------:R-:W-:-:S04]  /*ae90*/  FADD.FTZ R149, R149, R34 ;  /* 0x0000002295957221 */ /* 0x000fc80000010000 */
[----:B------:R-:W-:-:S09]  /*aea0*/  FADD.FTZ R179, R36, R149 ;  /* 0x0000009524b37221 */ /* 0x000fd20000010000 */
.L_x_2636:
        /* <DEDUP_REMOVED lines=14> */
.L_x_2646:
[----:B------:R-:W-:Y:S04]  /*af90*/  DEPBAR.LE SB0, 0x0 ;  /* 0x000080000000791a */ /* 0x000fe80000000000 */
[----:B------:R-:W-:Y:S01]  /*afa0*/  BAR.SYNC.DEFER_BLOCKING 0x0 ;  /* 0x0000000000007b1d */ /* 0x000fe20000010000 */
[----:B------:R-:W-:Y:S02]  /*afb0*/  IADD3 R164, R164, -0x1, RZ ;  /* 0xffffffffa4a47810 */ /* 0x000fe40007ffe0ff */
[----:B------:R-:W-:Y:S02]  /*afc0*/  MOV R10, R175 ;  /* 0x000000af000a7202 */ /* 0x000fe40000000f00 */
[----:B------:R-:W-:Y:S01]  /*afd0*/  MOV R0, R174 ;  /* 0x000000ae00007202 */ /* 0x000fe20000000f00 */
[----:B------:R-:W-:Y:S06]  /*afe0*/  @!P6 BRA `(.L_x_2643) ;  /* 0x0000000000f4e947 */ /* 0x000fec0003800000 */
        /* <DEDUP_REMOVED lines=61> */
.L_x_2643:
        /* <DEDUP_REMOVED lines=162> */
[----:B------:R-:W2:Y:S02]  /*bde0*/  LDSM.16.M88.4 R128, [R118+0x8000] ;  /* 0x008000007680783b */ /* 0x000ea40000000200 */
[----:B------:R3:W4:Y:S02]  /*bdf0*/  MUFU.TANH R142, R0 ;  /* 0x00000000008e7308 */ /* 0x0007240000002400 */
        /* <DEDUP_REMOVED lines=13> */
[----:B---3--:R-:W-:Y:S01]  /*bed0*/  FMUL.FTZ R0, R10, UR12 ;  /* 0x0000000c0a007c20 */ /* 0x008fe20008410000 */
[----:B------:R-:W-:Y:S01]  /*bee0*/  FMUL.FTZ R199, R18, UR12 ;  /* 0x0000000c12c77c20 */ /* 0x000fe20008410000 */
[----:B------:R-:W-:Y:S01]  /*bef0*/  FMUL.FTZ R197, R19, UR12 ;  /* 0x0000000c13c57c20 */ /* 0x000fe20008410000 */
[----:B------:R-:W-:Y:S01]  /*bf00*/  FMUL.FTZ R195, R20, UR12 ;  /* 0x0000000c14c37c20 */ /* 0x000fe20008410000 */
[----:B------:R-:W-:Y:S01]  /*bf10*/  FMUL.FTZ R193, R21, UR12 ;  /* 0x0000000c15c17c20 */ /* 0x000fe20008410000 */
[----:B------:R-:W-:Y:S01]  /*bf20*/  FMUL.FTZ R191, R22, UR12 ;  /* 0x0000000c16bf7c20 */ /* 0x000fe20008410000 */
[----:B------:R-:W-:Y:S03]  /*bf30*/  FMUL.FTZ R187, R23, UR12 ;  /* 0x0000000c17bb7c20 */ /* 0x000fe60008410000 */
[----:B------:R3:W2:Y:S01]  /*bf40*/  MUFU.TANH R10, R0 ;  /* 0x00000000000a7308 */ /* 0x0006a20000002400 */
[----:B------:R-:W-:Y:S01]  /*bf50*/  FMUL.FTZ R189, R24, UR12 ;  /* 0x0000000c18bd7c20 */ /* 0x000fe20008410000 */
[C---:B-1----:R-:W-:Y:S03]  /*bf60*/  HMMA.16816.F32 R28, R124.reuse, R120, R28 ;  /* 0x000000787c1c723c */ /* 0x042fe6000000181c */
[----:B------:R-:W-:Y:S01]  /*bf70*/  FMUL.FTZ R185, R25, UR12 ;  /* 0x0000000c19b97c20 */ /* 0x000fe20008410000 */
[----:B------:R-:W-:Y:S01]  /*bf80*/  FMUL.FTZ R183, R26, UR12 ;  /* 0x0000000c1ab77c20 */ /* 0x000fe20008410000 */
[----:B------:R-:W-:Y:S03]  /*bf90*/  FMUL.FTZ R2, R6, UR12 ;  /* 0x0000000c06027c20 */ /* 0x000fe60008410000 */
[----:B------:R-:W1:Y:S01]  /*bfa0*/  MUFU.TANH R217, R217 ;  /* 0x000000d900d97308 */ /* 0x000e620000002400 */
[C---:B------:R-:W-:Y:S01]  /*bfb0*/  HMMA.16816.F32 R32, R124.reuse, R122, R32 ;  /* 0x0000007a7c20723c */ /* 0x040fe20000001820 */
[----:B------:R-:W5:Y:S05]  /*bfc0*/  LDSM.16.M88.4 R120, [R118+0x8400] ;  /* 0x008400007678783b */ /* 0x000f6a0000000200 */
[C---:B--2---:R-:W-:Y:S03]  /*bfd0*/  HMMA.16816.F32 R36, R124.reuse, R128, R36 ;  /* 0x000000807c24723c */ /* 0x044fe60000001824 */
[----:B------:R2:W1:Y:S02]  /*bfe0*/  MUFU.TANH R6, R2 ;  /* 0x0000000200067308 */ /* 0x0004640000002400 */
[----:B---3--:R-:W-:Y:S01]  /*bff0*/  FMUL.FTZ R0, R27, UR12 ;  /* 0x0000000c1b007c20 */ /* 0x008fe20008410000 */
[C---:B------:R-:W-:Y:S01]  /*c000*/  HMMA.16816.F32 R40, R124.reuse, R130, R40 ;  /* 0x000000827c28723c */ /* 0x040fe20000001828 */
[----:B------:R-:W3:Y:S06]  /*c010*/  LDSM.16.M88.4 R128, [R118+0x8800] ;  /* 0x008800007680783b */ /* 0x000eec0000000200 */
[----:B------:R-:W1:Y:S01]  /*c020*/  MUFU.TANH R215, R215 ;  /* 0x000000d700d77308 */ /* 0x000e620000002400 */
[----:B------:R-:W-:Y:S03]  /*c030*/  FMUL.FTZ R252, R28, UR12 ;  /* 0x0000000c1cfc7c20 */ /* 0x000fe60008410000 */
        /* <DEDUP_REMOVED lines=18> */
[C---:B-----5:R-:W-:Y:S08]  /*c160*/  HMMA.16816.F32 R44, R124.reuse, R120, R44 ;  /* 0x000000787c2c723c */ /* 0x060ff0000000182c */
[----:B------:R-:W1:Y:S01]  /*c170*/  MUFU.TANH R205, R205 ;  /* 0x000000cd00cd7308 */ /* 0x000e620000002400 */
[C---:B------:R-:W-:Y:S01]  /*c180*/  HMMA.16816.F32 R48, R124.reuse, R122, R48 ;  /* 0x0000007a7c30723c */ /* 0x040fe20000001830 */
[----:B------:R-:W5:Y:S01]  /*c190*/  LDSM.16.M88.4 R120, [R118+0x8c00] ;  /* 0x008c00007678783b */ /* 0x000f620000000200 */
[----:B------:R-:W-:Y:S04]  /*c1a0*/  DEPBAR.LE SB0, 0x0 ;  /* 0x000080000000791a */ /* 0x000fe80000000000 */
[C---:B---3--:R-:W-:Y:S03]  /*c1b0*/  HMMA.16816.F32 R52, R124.reuse, R128, R52 ;  /* 0x000000807c34723c */ /* 0x048fe60000001834 */
[----:B------:R-:W3:Y:S01]  /*c1c0*/  MUFU.TANH R207, R207 ;  /* 0x000000cf00cf7308 */ /* 0x000ee20000002400 */
[----:B------:R-:W-:Y:S02]  /*c1d0*/  BAR.SYNC.DEFER_BLOCKING 0x0 ;  /* 0x0000000000007b1d */ /* 0x000fe40000010000 */
[C---:B------:R-:W-:Y:S07]  /*c1e0*/  HMMA.16816.F32 R56, R124.reuse, R130, R56 ;  /* 0x000000827c38723c */ /* 0x040fee0000001838 */
        /* <DEDUP_REMOVED lines=37> */
[----:B------:R2:W1:Y:S10]  /*c440*/  MUFU.TANH R154, R0 ;  /* 0x00000000009a7308 */ /* 0x0004740000002400 */
        /* <DEDUP_REMOVED lines=40> */
[----:B---34-:R-:W-:Y:S05]  /*c6d0*/  @!P0 BRA `(.L_x_2644) ;  /* 0x0000000400688947 */ /* 0x018fea0003800000 */
[----:B------:R-:W-:Y:S04]  /*c6e0*/  ULEA UR8, -UR9, URZ, 0x7 ;  /* 0x0000003f09087291 */ /* 0x000fe8000f8e393f */
[----:B------:R-:W-:Y:S02]  /*c6f0*/  USHF.R.S32.HI UR7, URZ, 0x1f, UR8 ;  /* 0x0000001f3f077899 */ /* 0x000fe40008011408 */
[----:B------:R-:W-:Y:S04]  /*c700*/  MOV R12, UR8 ;  /* 0x00000008000c7c02 */ /* 0x000fe80008000f00 */
[----:B------:R-:W-:Y:S01]  /*c710*/  MOV R5, UR7 ;  /* 0x0000000700057c02 */ /* 0x000fe20008000f00 */
[----:B------:R-:W-:Y:S06]  /*c720*/  @!P6 BRA `(.L_x_2645) ;  /* 0x0000000000f4e947 */ /* 0x000fec0003800000 */
[----:B--2---:R-:W2:Y:S01]  /*c730*/  LDC R0, c[0x0][0x380] ;  /* 0x0000e000ff007b82 */ /* 0x004ea20000000800 */
        /* <DEDUP_REMOVED lines=33> */
[----:B------:R-:W2:Y:S08]  /*c950*/  LDC.64 R4, c[0x0][0x230] ;  /* 0x00008c00ff047b82 */ /* 0x000eb00000000a00 */
[----:B------:R-:W3:Y:S02]  /*c960*/  LDC R2, c[0x0][0x24c] ;  /* 0x00009300ff027b82 */ /* 0x000ee40000000800 */
        /* <DEDUP_REMOVED lines=11> */
[----:B------:R-:W4:Y:S02]  /*ca20*/  LDG.E R7, desc[UR10][R16.64] ;  /* 0x0000000a10077981 */ /* 0x000f24000c1e1900 */
[----:B------:R-:W-:Y:S02]  /*ca30*/  IMAD R0, R9, R0, -0x80 ;  /* 0xffffff8009007424 */ /* 0x000fe400078e0200 */
[----:B------:R-:W4:Y:S02]  /*ca40*/  LDG.E R8, desc[UR10][R14.64] ;  /* 0x0000000a0e087981 */ /* 0x000f24000c1e1900 */
[C---:B------:R-:W-:Y:S01]  /*ca50*/  IMAD.WIDE.U32 R12, R0.reuse, UR9, RZ ;  /* 0x00000009000c7c25 */ /* 0x040fe2000f8e00ff */
[----:B------:R-:W-:Y:S05]  /*ca60*/  SHF.R.S32.HI R9, RZ, 0x1f, R0 ;  /* 0x0000001fff097819 */ /* 0x000fea0000011400 */
[----:B------:R-:W-:Y:S04]  /*ca70*/  IMAD R9, R9, UR9, RZ ;  /* 0x0000000909097c24 */ /* 0x000fe8000f8e02ff */
[----:B---3--:R-:W-:Y:S04]  /*ca80*/  IMAD R9, R0, R2, R9 ;  /* 0x0000000200097224 */ /* 0x008fe800078e0209 */
[----:B------:R-:W-:Y:S01]  /*ca90*/  IMAD.IADD R13, R13, 0x1, R9 ;  /* 0x000000010d0d7824 */ /* 0x000fe200078e0209 */
[----:B----4-:R-:W-:Y:S04]  /*caa0*/  IADD3 R7, -R8, R7, RZ ;  /* 0x0000000708077210 */ /* 0x010fe80007ffe1ff */
[----:B------:R-:W-:Y:S01]  /*cab0*/  SHF.R.S32.HI R11, RZ, 0x1f, R7 ;  /* 0x0000001fff0b7819 */ /* 0x000fe20000011407 */
[-C--:B--2---:R-:W-:Y:S04]  /*cac0*/  IMAD.WIDE.U32 R12, R7, R4.reuse, R12 ;  /* 0x00000004070c7225 */ /* 0x084fe800078e000c */
[----:B------:R-:W-:Y:S04]  /*cad0*/  IMAD R0, R11, R4, RZ ;  /* 0x000000040b007224 */ /* 0x000fe800078e02ff */
[----:B------:R-:W-:Y:S05]  /*cae0*/  IMAD R0, R7, R5, R0 ;  /* 0x0000000507007224 */ /* 0x000fea00078e0200 */
[----:B------:R-:W-:Y:S07]  /*caf0*/  IADD3 R5, R13, R0, RZ ;  /* 0x000000000d057210 */ /* 0x000fee0007ffe0ff */
.L_x_2645:
        /* <DEDUP_REMOVED lines=24> */
.L_x_2644:
[----:B--2---:R-:W-:Y:S01]  /*cc80*/  FMNMX.FTZ R2, R142, R119, !PT ;  /* 0x000000778e027209 */ /* 0x004fe20007810000 */
[----:B------:R-:W-:Y:S01]  /*cc90*/  LDSM.16.MT88.4 R24, [R116+0x9000] ;  /* 0x009000007418783b */ /* 0x000fe20000004200 */
[----:B-1----:R-:W-:Y:S02]  /*cca0*/  FMNMX.FTZ R0, R6, R117, !PT ;  /* 0x0000007506007209 */ /* 0x002fe40007810000 */
[----:B------:R-:W-:Y:S02]  /*ccb0*/  FMNMX.FTZ R2, R213, R2, !PT ;  /* 0x00000002d5027209 */ /* 0x000fe40007810000 */
[----:B---3--:R-:W-:Y:S02]  /*ccc0*/  FMNMX.FTZ R5, R219, R0, !PT ;  /* 0x00000000db057209 */ /* 0x008fe40007810000 */
        /* <DEDUP_REMOVED lines=74> */
[C---:B------:R-:W-:Y:S01]  /*d170*/  FADD.FTZ R4, -R2.reuse, R119 ;  /* 0x0000007702047221 */ /* 0x040fe20000010100 */
[----:B------:R-:W-:Y:S02]  /*d180*/  FSETP.NEU.FTZ.AND P0, PT, R2, -INF , PT ;  /* 0xff8000000200780b */ /* 0x000fe40003f1d000 */
[----:B------:R-:W-:Y:S01]  /*d190*/  MOV R119, R2 ;  /* 0x0000000200777202 */ /* 0x000fe20000000f00 */
[----:B------:R-:W-:Y:S01]  /*d1a0*/  FMUL.FTZ R54, R4, UR4 ;  /* 0x0000000404367c20 */ /* 0x000fe20008410000 */
[----:B------:R-:W-:Y:S01]  /*d1b0*/  FADD.FTZ R4, -R0, R117 ;  /* 0x0000007500047221 */ /* 0x000fe20000010100 */
[----:B------:R-:W-:Y:S01]  /*d1c0*/  FMUL.FTZ R117, R2, UR4 ;  /* 0x0000000402757c20 */ /* 0x000fe20008410000 */
[----:B------:R-:W-:Y:S02]  /*d1d0*/  FMUL.FTZ R55, R0, UR4 ;  /* 0x0000000400377c20 */ /* 0x000fe40008410000 */
        /* <DEDUP_REMOVED lines=13> */
[----:B------:R-:W-:Y:S01]  /*d2b0*/  FFMA.FTZ R124, R219, UR4, -R55 ;  /* 0x00000004db7c7c23 */ /* 0x000fe20008010837 */
        /* <DEDUP_REMOVED lines=28> */
[----:B------:R-:W-:Y:S01]  /*d480*/  FMUL.FTZ R39, R53, R83 ;  /* 0x0000005335277220 */ /* 0x000fe20000410000 */
[----:B------:R-:W-:Y:S01]  /*d490*/  FFMA.FTZ R83, R197, UR4, -R55 ;  /* 0x00000004c5537c23 */ /* 0x000fe20008010837 */
[--C-:B------:R-:W-:Y:S01]  /*d4a0*/  FFMA.FTZ R88, R209, UR4, -R117.reuse ;  /* 0x00000004d1587c23 */ /* 0x100fe20008010875 */
[--C-:B------:R-:W-:Y:S01]  /*d4b0*/  FFMA.FTZ R82, R203, UR4, -R117.reuse ;  /* 0x00000004cb527c23 */ /* 0x100fe20008010875 */
[----:B------:R-:W-:Y:S01]  /*d4c0*/  FFMA.FTZ R81, R201, UR4, -R117 ;  /* 0x00000004c9517c23 */ /* 0x000fe20008010875 */
        /* <DEDUP_REMOVED lines=9> */
[----:B------:R-:W-:Y:S03]  /*d560*/  FFMA.FTZ R91, R187, UR4, -R55 ;  /* 0x00000004bb5b7c23 */ /* 0x000fe60008010837 */
[----:B------:R-:W-:Y:S01]  /*d570*/  MUFU.EX2 R126, R126 ;  /* 0x0000007e007e7308 */ /* 0x000fe20000000800 */
[--C-:B------:R-:W-:Y:S01]  /*d580*/  FFMA.FTZ R90, R189, UR4, -R117.reuse ;  /* 0x00000004bd5a7c23 */ /* 0x100fe20008010875 */
[--C-:B------:R-:W-:Y:S01]  /*d590*/  FFMA.FTZ R113, R236, UR4, -R117.reuse ;  /* 0x00000004ec717c23 */ /* 0x100fe20008010875 */
[----:B------:R-:W-:Y:S01]  /*d5a0*/  FFMA.FTZ R128, R234, UR4, -R117 ;  /* 0x00000004ea807c23 */ /* 0x000fe20008010875 */
[--C-:B------:R-:W-:Y:S01]  /*d5b0*/  FFMA.FTZ R112, R230, UR4, -R55.reuse ;  /* 0x00000004e6707c23 */ /* 0x100fe20008010837 */
[----:B------:R-:W-:Y:S01]  /*d5c0*/  FFMA.FTZ R129, R232, UR4, -R55 ;  /* 0x00000004e8817c23 */ /* 0x000fe20008010837 */
[----:B------:R-:W-:Y:S01]  /*d5d0*/  LDSM.16.MT88.4 R68, [R156+0xd400] ;  /* 0x00d400009c44783b */ /* 0x000fe20000004200 */
[--C-:B------:R-:W-:Y:S03]  /*d5e0*/  FFMA.FTZ R130, R228, UR4, -R117.reuse ;  /* 0x00000004e4827c23 */ /* 0x100fe60008010875 */
[----:B------:R-:W1:Y:S01]  /*d5f0*/  MUFU.EX2 R124, R124 ;  /* 0x0000007c007c7308 */ /* 0x000e620000000800 */
[----:B--2---:R-:W-:Y:S01]  /*d600*/  F2FP.F16.F32.PACK_AB R56, R125, R127 ;  /* 0x0000007f7d38723e */ /* 0x004fe200000000ff */
        /* <DEDUP_REMOVED lines=12> */
[----:B------:R-:W-:Y:S01]  /*d6d0*/  FFMA.FTZ R98, R248, UR4, -R55 ;  /* 0x00000004f8627c23 */ /* 0x000fe20008010837 */
[----:B------:R-:W-:Y:S03]  /*d6e0*/  FFMA.FTZ R99, R244, UR4, -R117 ;  /* 0x00000004f4637c23 */ /* 0x000fe60008010875 */
[----:B------:R-:W-:Y:S01]  /*d6f0*/  MUFU.EX2 R89, R211 ;  /* 0x000000d300597308 */ /* 0x000fe20000000800 */
[----:B-1----:R-:W-:Y:S01]  /*d700*/  F2FP.F16.F32.PACK_AB R57, R124, R126 ;  /* 0x0000007e7c39723e */ /* 0x002fe200000000ff */
[----:B------:R-:W-:Y:S01]  /*d710*/  FFMA.FTZ R126, R53, R178, R126 ;  /* 0x000000b2357e7223 */ /* 0x000fe2000001007e */
[----:B------:R-:W-:Y:S01]  /*d720*/  FFMA.FTZ R127, R54, R179, R127 ;  /* 0x000000b3367f7223 */ /* 0x000fe2000001007f */
[--C-:B------:R-:W-:Y:S01]  /*d730*/  FFMA.FTZ R140, R192, UR4, -R55.reuse ;  /* 0x00000004c08c7c23 */ /* 0x100fe20008010837 */
[----:B------:R-:W-:Y:S01]  /*d740*/  FFMA.FTZ R141, R190, UR4, -R55 ;  /* 0x00000004be8d7c23 */ /* 0x000fe20008010837 */
[----:B------:R-:W-:Y:S01]  /*d750*/  FADD.FTZ R126, R124, R126 ;  /* 0x0000007e7c7e7221 */ /* 0x000fe20000010000 */
[----:B------:R-:W-:Y:S03]  /*d760*/  FADD.FTZ R127, R125, R127 ;  /* 0x0000007f7d7f7221 */ /* 0x000fe60000010000 */
[----:B------:R-:W-:Y:S01]  /*d770*/  MUFU.EX2 R80, R207 ;  /* 0x000000cf00507308 */ /* 0x000fe20000000800 */
[----:B--2---:R-:W-:Y:S01]  /*d780*/  F2FP.F16.F32.PACK_AB R58, R121, R122 ;  /* 0x0000007a793a723e */ /* 0x004fe200000000ff */
[----:B------:R-:W-:Y:S01]  /*d790*/  FADD.FTZ R101, R123, R126 ;  /* 0x0000007e7b657221 */ /* 0x000fe20000010000 */
[----:B------:R-:W-:Y:S01]  /*d7a0*/  FADD.FTZ R100, R122, R127 ;  /* 0x0000007f7a647221 */ /* 0x000fe20000010000 */
[--C-:B------:R-:W-:Y:S01]  /*d7b0*/  FFMA.FTZ R122, R204, UR4, -R117.reuse ;  /* 0x00000004cc7a7c23 */ /* 0x100fe20008010875 */
[----:B------:R-:W-:Y:S01]  /*d7c0*/  FFMA.FTZ R123, R202, UR4, -R117 ;  /* 0x00000004ca7b7c23 */ /* 0x000fe20008010875 */
[----:B------:R-:W-:Y:S01]  /*d7d0*/  FADD.FTZ R120, R120, R101 ;  /* 0x0000006578787221 */ /* 0x000fe20000010000 */
[----:B------:R-:W-:Y:S01]  /*d7e0*/  FADD.FTZ R100, R121, R100 ;  /* 0x0000006479647221 */ /* 0x000fe20000010000 */
[C---:B------:R-:W-:Y:S02]  /*d7f0*/  HMMA.16816.F32 R4, R56.reuse, R12, R4 ;  /* 0x0000000c3804723c */ /* 0x040fe40000001804 */
[----:B------:R-:W-:Y:S03]  /*d800*/  MUFU.EX2 R83, R83 ;  /* 0x0000005300537308 */ /* 0x000fe60000000800 */
[--C-:B------:R-:W-:Y:S01]  /*d810*/  FFMA.FTZ R124, R200, UR4, -R55.reuse ;  /* 0x00000004c87c7c23 */ /* 0x100fe20008010837 */
[C---:B------:R-:W-:Y:S06]  /*d820*/  HMMA.16816.F32 R8, R56.reuse, R14, R8 ;  /* 0x0000000e3808723c */ /* 0x040fec0000001808 */
[----:B------:R-:W1:Y:S01]  /*d830*/  MUFU.EX2 R88, R88 ;  /* 0x0000005800587308 */ /* 0x000e620000000800 */
[----:B------:R-:W-:Y:S01]  /*d840*/  ISETP.GT.AND P0, PT, R164, R161, PT ;  /* 0x000000a1a400720c */ /* 0x000fe20003f04270 */
[C---:B------:R-:W-:Y:S03]  /*d850*/  FMUL.FTZ R12, R54.reuse, R104 ;  /* 0x00000068360c7220 */ /* 0x040fe60000410000 */
[----:B------:R-:W-:Y:S01]  /*d860*/  FMUL.FTZ R13, R54, R105 ;  /* 0x00000069360d7220 */ /* 0x000fe20000410000 */
[C---:B------:R-:W-:Y:S01]  /*d870*/  FMUL.FTZ R14, R53.reuse, R106 ;  /* 0x0000006a350e7220 */ /* 0x040fe20000410000 */
[C---:B------:R-:W-:Y:S03]  /*d880*/  FMUL.FTZ R15, R53.reuse, R107 ;  /* 0x0000006b350f7220 */ /* 0x040fe60000410000 */
[----:B------:R-:W-:Y:S01]  /*d890*/  MUFU.EX2 R91, R91 ;  /* 0x0000005b005b7308 */ /* 0x000fe20000000800 */
[----:B------:R-:W-:Y:S01]  /*d8a0*/  FFMA.FTZ R105, R246, UR4, -R55 ;  /* 0x00000004f6697c23 */ /* 0x000fe20008010837 */
[----:B------:R-:W-:Y:S01]  /*d8b0*/  FFMA.FTZ R106, R242, UR4, -R117 ;  /* 0x00000004f26a7c23 */ /* 0x000fe20008010875 */
[--C-:B------:R-:W-:Y:S01]  /*d8c0*/  FFMA.FTZ R107, R240, UR4, -R55.reuse ;  /* 0x00000004f06b7c23 */ /* 0x100fe20008010837 */
[C---:B------:R-:W-:Y:S03]  /*d8d0*/  HMMA.16816.F32 R12, R56.reuse, R24, R12 ;  /* 0x00000018380c723c */ /* 0x040fe6000000180c */
[--C-:B------:R-:W-:Y:S03]  /*d8e0*/  FFMA.FTZ R104, R238, UR4, -R55.reuse ;  /* 0x00000004ee687c23 */ /* 0x100fe60008010837 */
[----:B------:R-:W-:Y:S01]  /*d8f0*/  MUFU.EX2 R90, R90 ;  /* 0x0000005a005a7308 */ /* 0x000fe20000000800 */
[----:B------:R-:W-:Y:S01]  /*d900*/  FFMA.FTZ R125, R198, UR4, -R55 ;  /* 0x00000004c67d7c23 */ /* 0x000fe20008010837 */
[C---:B------:R-:W-:Y:S03]  /*d910*/  HMMA.16816.F32 R16, R56.reuse, R26, R16 ;  /* 0x0000001a3810723c */ /* 0x040fe60000001810 */
[C---:B------:R-:W-:Y:S03]  /*d920*/  FMUL.FTZ R24, R54.reuse, R92 ;  /* 0x0000005c36187220 */ /* 0x040fe60000410000 */
[C---:B------:R-:W-:Y:S02]  /*d930*/  HMMA.16816.F32 R20, R56.reuse, R32, R20 ;  /* 0x000000203814723c */ /* 0x040fe40000001814 */
[----:B------:R-:W-:Y:S03]  /*d940*/  MUFU.EX2 R82, R82 ;  /* 0x0000005200527308 */ /* 0x000fe60000000800 */
[C---:B------:R-:W-:Y:S01]  /*d950*/  FMUL.FTZ R25, R54.reuse, R93 ;  /* 0x0000005d36197220 */ /* 0x040fe20000410000 */
[C---:B------:R-:W-:Y:S01]  /*d960*/  FMUL.FTZ R26, R53.reuse, R94 ;  /* 0x0000005e351a7220 */ /* 0x040fe20000410000 */
[----:B------:R-:W-:Y:S01]  /*d970*/  FMUL.FTZ R27, R53, R95 ;  /* 0x0000005f351b7220 */ /* 0x000fe20000410000 */
[----:B------:R-:W-:Y:S04]  /*d980*/  FFMA.FTZ R93, R185, UR4, -R117 ;  /* 0x00000004b95d7c23 */ /* 0x000fe80008010875 */
[----:B------:R-:W-:Y:S01]  /*d990*/  MUFU.EX2 R105, R105 ;  /* 0x0000006900697308 */ /* 0x000fe20000000800 */
[C---:B------:R-:W-:Y:S01]  /*d9a0*/  FMUL.FTZ R32, R54.reuse, R84 ;  /* 0x0000005436207220 */ /* 0x040fe20000410000 */
[----:B------:R-:W-:Y:S01]  /*d9b0*/  FMUL.FTZ R33, R54, R85 ;  /* 0x0000005536217220 */ /* 0x000fe20000410000 */
[--C-:B------:R-:W-:Y:S01]  /*d9c0*/  FFMA.FTZ R84, R199, UR4, -R55.reuse ;  /* 0x00000004c7547c23 */ /* 0x100fe20008010837 */
[C---:B------:R-:W-:Y:S06]  /*d9d0*/  HMMA.16816.F32 R24, R56.reuse, R34, R24 ;  /* 0x000000223818723c */ /* 0x040fec0000001818 */
[----:B------:R-:W-:Y:S01]  /*d9e0*/  MUFU.EX2 R93, R93 ;  /* 0x0000005d005d7308 */ /* 0x000fe20000000800 */
[--C-:B------:R-:W-:Y:S01]  /*d9f0*/  FFMA.FTZ R95, R183, UR4, -R55.reuse ;  /* 0x00000004b75f7c23 */ /* 0x100fe20008010837 */
[----:B------:R-:W-:Y:S01]  /*da00*/  FFMA.FTZ R94, R154, UR4, -R55 ;  /* 0x000000049a5e7c23 */ /* 0x000fe20008010837 */
        /* <DEDUP_REMOVED lines=8> */
[C---:B------:R-:W-:Y:S03]  /*da90*/  HMMA.16816.F32 R32, R56.reuse, R42, R32 ;  /* 0x0000002a3820723c */ /* 0x040fe60000001820 */
[----:B------:R-:W-:Y:S03]  /*daa0*/  FFMA.FTZ R92, R191, UR4, -R55 ;  /* 0x00000004bf5c7c23 */ /* 0x000fe60008010837 */
[----:B------:R-:W-:Y:S01]  /*dab0*/  MUFU.EX2 R86, R86 ;  /* 0x0000005600567308 */ /* 0x000fe20000000800 */
[--C-:B------:R-:W-:Y:S01]  /*dac0*/  FFMA.FTZ R126, R196, UR4, -R117.reuse ;  /* 0x00000004c47e7c23 */ /* 0x100fe20008010875 */
[C---:B------:R-:W-:Y:S03]  /*dad0*/  HMMA.16816.F32 R36, R56.reuse, R44, R36 ;  /* 0x0000002c3824723c */ /* 0x040fe60000001824 */
[C---:B------:R-:W-:Y:S01]  /*dae0*/  FMUL.FTZ R42, R53.reuse, R78 ;  /* 0x0000004e352a7220 */ /* 0x040fe20000410000 */
[C---:B------:R-:W-:Y:S03]  /*daf0*/  FMUL.FTZ R43, R53.reuse, R79 ;  /* 0x0000004f352b7220 */ /* 0x040fe60000410000 */
[C---:B------:R-:W-:Y:S01]  /*db00*/  FMUL.FTZ R44, R54.reuse, R72 ;  /* 0x00000048362c7220 */ /* 0x040fe20000410000 */
[----:B------:R-:W2:Y:S01]  /*db10*/  LDSM.16.MT88.4 R76, [R116+0x9400] ;  /* 0x00940000744c783b */ /* 0x000ea20000004200 */
[----:B------:R-:W-:Y:S02]  /*db20*/  MUFU.EX2 R87, R87 ;  /* 0x0000005700577308 */ /* 0x000fe40000000800 */
[----:B------:R-:W-:Y:S01]  /*db30*/  FMUL.FTZ R45, R54, R73 ;  /* 0x00000049362d7220 */ /* 0x000fe20000410000 */
[--C-:B------:R-:W-:Y:S01]  /*db40*/  FFMA.FTZ R54, R218, UR4, -R117.reuse ;  /* 0x00000004da367c23 */ /* 0x100fe20008010875 */
[C---:B------:R-:W-:Y:S03]  /*db50*/  HMMA.16816.F32 R40, R56.reuse, R46, R40 ;  /* 0x0000002e3828723c */ /* 0x040fe60000001828 */
[--C-:B------:R-:W-:Y:S03]  /*db60*/  FFMA.FTZ R127, R194, UR4, -R117.reuse ;  /* 0x00000004c27f7c23 */ /* 0x100fe60008010875 */
[----:B------:R-:W3:Y:S01]  /*db70*/  MUFU.EX2 R85, R205 ;  /* 0x000000cd00557308 */ /* 0x000ee20000000800 */
[----:B------:R-:W-:Y:S01]  /*db80*/  FFMA.FTZ R121, R186, UR4, -R117 ;  /* 0x00000004ba797c23 */ /* 0x000fe20008010875 */
[----:B------:R-:W-:Y:S03]  /*db90*/  FFMA.FTZ R142, R184, UR4, -R55 ;  /* 0x00000004b88e7c23 */ /* 0x000fe60008010837 */
[C---:B------:R-:W-:Y:S01]  /*dba0*/  FMUL.FTZ R46, R53.reuse, R74 ;  /* 0x0000004a352e7220 */ /* 0x040fe20000410000 */
[----:B------:R-:W-:Y:S02]  /*dbb0*/  FMUL.FTZ R47, R53, R75 ;  /* 0x0000004b352f7220 */ /* 0x000fe40000410000 */
[----:B------:R-:W-:Y:S01]  /*dbc0*/  LDSM.16.MT88.4 R72, [R156+0xc000] ;  /* 0x00c000009c48783b */ /* 0x000fe20000004200 */
[----:B------:R-:W-:Y:S01]  /*dbd0*/  FFMA.FTZ R53, R220, UR4, -R117 ;  /* 0x00000004dc357c23 */ /* 0x000fe20008010875 */
[----:B------:R-:W4:Y:S01]  /*dbe0*/  MUFU.EX2 R81, R81 ;  /* 0x0000005100517308 */ /* 0x000f220000000800 */
[----:B------:R-:W-:Y:S01]  /*dbf0*/  FFMA.FTZ R143, R182, UR4, -R55 ;  /* 0x00000004b68f7c23 */ /* 0x000fe20008010837 */
[----:B------:R-:W-:Y:S01]  /*dc00*/  FFMA.FTZ R144, R181, UR4, -R117 ;  /* 0x00000004b5907c23 */ /* 0x000fe20008010875 */
[C---:B------:R-:W-:Y:S03]  /*dc10*/  HMMA.16816.F32 R44, R56.reuse, R60, R44 ;  /* 0x0000003c382c723c */ /* 0x040fe6000000182c */
[--C-:B------:R-:W-:Y:S01]  /*dc20*/  FFMA.FTZ R52, R52, UR4, -R55.reuse ;  /* 0x0000000434347c23 */ /* 0x100fe20008010837 */
[----:B------:R-:W-:Y:S03]  /*dc30*/  FFMA.FTZ R55, R3, UR4, -R55 ;  /* 0x0000000403377c23 */ /* 0x000fe60008010837 */
[----:B------:R-:W-:Y:S01]  /*dc40*/  MUFU.EX2 R95, R95 ;  /* 0x0000005f005f7308 */ /* 0x000fe20000000800 */
[----:B------:R-:W-:Y:S01]  /*dc50*/  HMMA.16816.F32 R48, R56, R62, R48 ;  /* 0x0000003e3830723c */ /* 0x000fe20000001830 */
[----:B------:R-:W5:Y:S06]  /*dc60*/  LDSM.16.MT88.4 R60, [R156+0xb400] ;  /* 0x00b400009c3c783b */ /* 0x000f6c0000004200 */
[----:B-1----:R-:W-:Y:S02]  /*dc70*/  F2FP.F16.F32.PACK_AB R56, R88, R89 ;  /* 0x000000595838723e */ /* 0x002fe400000000ff */
[----:B------:R-:W-:Y:S02]  /*dc80*/  MUFU.EX2 R94, R94 ;  /* 0x0000005e005e7308 */ /* 0x000fe40000000800 */
[----:B---3--:R-:W-:Y:S01]  /*dc90*/  F2FP.F16.F32.PACK_AB R57, R80, R85 ;  /* 0x000000555039723e */ /* 0x008fe200000000ff */
[----:B------:R-:W-:Y:S01]  /*dca0*/  FADD.FTZ R89, R89, R100 ;  /* 0x0000006459597221 */ /* 0x000fe20000010000 */
[----:B----4-:R-:W-:Y:S01]  /*dcb0*/  F2FP.F16.F32.PACK_AB R58, R81, R82 ;  /* 0x00000052513a723e */ /* 0x010fe200000000ff */
[----:B------:R-:W-:Y:S01]  /*dcc0*/  LDSM.16.MT88.4 R100, [R116+0xac00] ;  /* 0x00ac00007464783b */ /* 0x000fe20000004200 */
[----:B------:R-:W-:Y:S04]  /*dcd0*/  F2FP.F16.F32.PACK_AB R59, R83, R84 ;  /* 0x00000054533b723e */ /* 0x000fe800000000ff */
[----:B------:R-:W-:Y:S01]  /*dce0*/  MUFU.EX2 R113, R113 ;  /* 0x0000007100717308 */ /* 0x000fe20000000800 */
[----:B------:R-:W-:Y:S01]  /*dcf0*/  FADD.FTZ R85, R85, R120 ;  /* 0x0000007855557221 */ /* 0x000fe20000010000 */
[----:B------:R-:W-:Y:S01]  /*dd00*/  FADD.FTZ R89, R88, R89 ;  /* 0x0000005958597221 */ /* 0x000fe20000010000 */
[--C-:B------:R-:W-:Y:S01]  /*dd10*/  FFMA.FTZ R120, R188, UR4, -R117.reuse ;  /* 0x00000004bc787c23 */ /* 0x100fe20008010875 */
[----:B------:R-:W-:Y:S01]  /*dd20*/  FFMA.FTZ R117, R180, UR4, -R117 ;  /* 0x00000004b4757c23 */ /* 0x000fe20008010875 */
[----:B------:R-:W-:Y:S01]  /*dd30*/  FADD.FTZ R85, R80, R85 ;  /* 0x0000005550557221 */ /* 0x000fe20000010000 */
[C---:B------:R-:W-:Y:S04]  /*dd40*/  HMMA.16816.F32 R4, R56.reuse, R64, R4 ;  /* 0x000000403804723c */ /* 0x040fe80000001804 */
[----:B------:R-:W-:Y:S01]  /*dd50*/  MUFU.EX2 R128, R128 ;  /* 0x0000008000807308 */ /* 0x000fe20000000800 */
[----:B------:R-:W-:Y:S01]  /*dd60*/  FADD.FTZ R84, R84, R85 ;  /* 0x0000005554547221 */ /* 0x000fe20000010000 */
[----:B------:R-:W-:Y:S01]  /*dd70*/  FADD.FTZ R82, R82, R89 ;  /* 0x0000005952527221 */ /* 0x000fe20000010000 */
[C---:B------:R-:W-:Y:S01]  /*dd80*/  HMMA.16816.F32 R8, R56.reuse, R66, R8 ;  /* 0x000000423808723c */ /* 0x040fe20000001808 */
[----:B------:R-:W1:Y:S06]  /*dd90*/  LDSM.16.MT88.4 R64, [R116+0xb400] ;  /* 0x00b400007440783b */ /* 0x000e6c0000004200 */
[----:B------:R-:W-:Y:S01]  /*dda0*/  MUFU.EX2 R112, R112 ;  /* 0x0000007000707308 */ /* 0x000fe20000000800 */
[----:B------:R-:W-:Y:S01]  /*ddb0*/  FADD.FTZ R83, R83, R84 ;  /* 0x0000005453537221 */ /* 0x000fe20000010000 */
[C---:B--2---:R-:W-:Y:S03]  /*ddc0*/  HMMA.16816.F32 R12, R56.reuse, R76, R12 ;  /* 0x0000004c380c723c */ /* 0x044fe6000000180c */
[----:B------:R-:W-:Y:S03]  /*ddd0*/  FADD.FTZ R81, R81, R82 ;  /* 0x0000005251517221 */ /* 0x000fe60000010000 */
[C---:B------:R-:W-:Y:S01]  /*dde0*/  HMMA.16816.F32 R16, R56.reuse, R78, R16 ;  /* 0x0000004e3810723c */ /* 0x040fe20000001810 */
[----:B------:R-:W-:Y:S01]  /*ddf0*/  LDSM.16.MT88.4 R76, [R116+0xa400] ;  /* 0x00a40000744c783b */ /* 0x000fe20000004200 */
[----:B------:R-:W-:Y:S04]  /*de00*/  MUFU.EX2 R129, R129 ;  /* 0x0000008100817308 */ /* 0x000fe80000000800 */
[C---:B-----5:R-:W-:Y:S06]  /*de10*/  HMMA.16816.F32 R20, R56.reuse, R60, R20 ;  /* 0x0000003c3814723c */ /* 0x060fec0000001814 */
[----:B------:R-:W-:Y:S01]  /*de20*/  MUFU.EX2 R130, R130 ;  /* 0x0000008200827308 */ /* 0x000fe20000000800 */
[C---:B------:R-:W-:Y:S01]  /*de30*/  HMMA.16816.F32 R24, R56.reuse, R62, R24 ;  /* 0x0000003e3818723c */ /* 0x040fe20000001818 */
[----:B------:R-:W2:Y:S08]  /*de40*/  LDSM.16.MT88.4 R60, [R116+0xd400] ;  /* 0x00d40000743c783b */ /* 0x000eb00000004200 */
[----:B------:R-:W-:Y:S10]  /*de50*/  MUFU.EX2 R131, R131 ;  /* 0x0000008300837308 */ /* 0x000ff40000000800 */
[----:B------:R-:W-:Y:S01]  /*de60*/  MUFU.EX2 R132, R132 ;  /* 0x0000008400847308 */ /* 0x000fe20000000800 */
[C---:B-1----:R-:W-:Y:S09]  /*de70*/  HMMA.16816.F32 R28, R56.reuse, R64, R28 ;  /* 0x00000040381c723c */ /* 0x042ff2000000181c */
[----:B------:R-:W-:Y:S01]  /*de80*/  MUFU.EX2 R133, R133 ;  /* 0x0000008500857308 */ /* 0x000fe20000000800 */
[C---:B------:R-:W-:Y:S01]  /*de90*/  HMMA.16816.F32 R32, R56.reuse, R66, R32 ;  /* 0x000000423820723c */ /* 0x040fe20000001820 */
[----:B------:R-:W1:Y:S05]  /*dea0*/  LDSM.16.MT88.4 R64, [R156+0x9800] ;  /* 0x009800009c40783b */ /* 0x000e6a0000004200 */
[C---:B------:R-:W-:Y:S03]  /*deb0*/  HMMA.16816.F32 R36, R56.reuse, R68, R36 ;  /* 0x000000443824723c */ /* 0x040fe60000001824 */
[----:B------:R-:W-:Y:S03]  /*dec0*/  MUFU.EX2 R53, R53 ;  /* 0x0000003500357308 */ /* 0x000fe60000000800 */
[C---:B------:R-:W-:Y:S01]  /*ded0*/  HMMA.16816.F32 R40, R56.reuse, R70, R40 ;  /* 0x000000463828723c */ /* 0x040fe20000001828 */
[----:B------:R-:W3:Y:S06]  /*dee0*/  LDSM.16.MT88.4 R68, [R116+0x9800] ;  /* 0x009800007444783b */ /* 0x000eec0000004200 */
[----:B------:R-:W4:Y:S01]  /*def0*/  MUFU.EX2 R92, R92 ;  /* 0x0000005c005c7308 */ /* 0x000f220000000800 */
[C---:B--2---:R-:W-:Y:S09]  /*df00*/  HMMA.16816.F32 R44, R56.reuse, R60, R44 ;  /* 0x0000003c382c723c */ /* 0x044ff2000000182c */
[----:B------:R-:W-:Y:S01]  /*df10*/  MUFU.EX2 R54, R54 ;  /* 0x0000003600367308 */ /* 0x000fe20000000800 */
[----:B------:R-:W-:Y:S01]  /*df20*/  HMMA.16816.F32 R48, R56, R62, R48 ;  /* 0x0000003e3830723c */ /* 0x000fe20000001830 */
[----:B------:R-:W2:Y:S06]  /*df30*/  LDSM.16.MT88.4 R60, [R156+0xb800] ;  /* 0x00b800009c3c783b */ /* 0x000eac0000004200 */
[----:B------:R-:W-:Y:S02]  /*df40*/  F2FP.F16.F32.PACK_AB R58, R93, R90 ;  /* 0x0000005a5d3a723e */ /* 0x000fe400000000ff */
[----:B------:R-:W-:Y:S02]  /*df50*/  MUFU.EX2 R134, R134 ;  /* 0x0000008600867308 */ /* 0x000fe40000000800 */
[----:B------:R-:W-:Y:S01]  /*df60*/  F2FP.F16.F32.PACK_AB R56, R87, R86 ;  /* 0x000000565738723e */ /* 0x000fe200000000ff */
[----:B------:R-:W-:Y:S01]  /*df70*/  FADD.FTZ R86, R86, R81 ;  /* 0x0000005156567221 */ /* 0x000fe20000010000 */
[----:B----4-:R-:W-:Y:S01]  /*df80*/  F2FP.F16.F32.PACK_AB R57, R91, R92 ;  /* 0x0000005c5b39723e */ /* 0x010fe200000000ff */
[----:B------:R-:W-:Y:S01]  /*df90*/  FADD.FTZ R92, R92, R83 ;  /* 0x000000535c5c7221 */ /* 0x000fe20000010000 */
[C---:B------:R-:W-:Y:S01]  /*dfa0*/  F2FP.F16.F32.PACK_AB R59, R94.reuse, R95 ;  /* 0x0000005f5e3b723e */ /* 0x040fe200000000ff */
[----:B------:R-:W-:Y:S03]  /*dfb0*/  FADD.FTZ R87, R87, R86 ;  /* 0x0000005657577221 */ /* 0x000fe60000010000 */
[----:B------:R-:W-:Y:S01]  /*dfc0*/  MUFU.EX2 R135, R135 ;  /* 0x0000008700877308 */ /* 0x000fe20000000800 */
[----:B------:R-:W-:Y:S02]  /*dfd0*/  FADD.FTZ R92, R91, R92 ;  /* 0x0000005c5b5c7221 */ /* 0x000fe40000010000 */
[C---:B-1----:R-:W-:Y:S03]  /*dfe0*/  HMMA.16816.F32 R4, R56.reuse, R64, R4 ;  /* 0x000000403804723c */ /* 0x042fe60000001804 */
[----:B------:R-:W-:Y:S04]  /*dff0*/  FADD.FTZ R95, R95, R92 ;  /* 0x0000005c5f5f7221 */ /* 0x000fe80000010000 */
[----:B------:R-:W-:Y:S01]  /*e000*/  MUFU.EX2 R136, R136 ;  /* 0x0000008800887308 */ /* 0x000fe20000000800 */
[C---:B------:R-:W-:Y:S01]  /*e010*/  HMMA.16816.F32 R8, R56.reuse, R66, R8 ;  /* 0x000000423808723c */ /* 0x040fe20000001808 */
[----:B------:R-:W1:Y:S02]  /*e020*/  LDSM.16.MT88.4 R64, [R116+0xb800] ;  /* 0x00b800007440783b */ /* 0x000e640000004200 */
[----:B------:R-:W-:Y:S03]  /*e030*/  FADD.FTZ R94, R94, R95 ;  /* 0x0000005f5e5e7221 */ /* 0x000fe60000010000 */
[C---:B---3--:R-:W-:Y:S03]  /*e040*/  HMMA.16816.F32 R12, R56.reuse, R68, R12 ;  /* 0x00000044380c723c */ /* 0x048fe6000000180c */
[----:B------:R-:W-:Y:S03]  /*e050*/  MUFU.EX2 R137, R137 ;  /* 0x0000008900897308 */ /* 0x000fe60000000800 */
[C---:B------:R-:W-:Y:S01]  /*e060*/  HMMA.16816.F32 R16, R56.reuse, R70, R16 ;  /* 0x000000463810723c */ /* 0x040fe20000001810 */
[----:B------:R-:W3:Y:S06]  /*e070*/  LDSM.16.MT88.4 R68, [R156+0xd800] ;  /* 0x00d800009c44783b */ /* 0x000eec0000004200 */
[----:B------:R-:W-:Y:S01]  /*e080*/  MUFU.EX2 R138, R138 ;  /* 0x0000008a008a7308 */ /* 0x000fe20000000800 */
[C---:B--2---:R-:W-:Y:S09]  /*e090*/  HMMA.16816.F32 R20, R56.reuse, R60, R20 ;  /* 0x0000003c3814723c */ /* 0x044ff20000001814 */
[----:B------:R-:W-:Y:S01]  /*e0a0*/  MUFU.EX2 R139, R139 ;  /* 0x0000008b008b7308 */ /* 0x000fe20000000800 */
[C---:B------:R-:W-:Y:S01]  /*e0b0*/  HMMA.16816.F32 R24, R56.reuse, R62, R24 ;  /* 0x0000003e3818723c */ /* 0x040fe20000001818 */
[----:B------:R-:W2:Y:S08]  /*e0c0*/  LDSM.16.MT88.4 R60, [R116+0xd800] ;  /* 0x00d80000743c783b */ /* 0x000eb00000004200 */
[----:B------:R-:W-:Y:S10]  /*e0d0*/  MUFU.EX2 R97, R97 ;  /* 0x0000006100617308 */ /* 0x000ff40000000800 */
[----:B------:R-:W4:Y:S01]  /*e0e0*/  MUFU.EX2 R96, R96 ;  /* 0x0000006000607308 */ /* 0x000f220000000800 */
[C---:B-1----:R-:W-:Y:S06]  /*e0f0*/  HMMA.16816.F32 R28, R56.reuse, R64, R28 ;  /* 0x00000040381c723c */ /* 0x042fec000000181c */
[C---:B------:R-:W-:Y:S01]  /*e100*/  HMMA.16816.F32 R32, R56.reuse, R66, R32 ;  /* 0x000000423820723c */ /* 0x040fe20000001820 */
[----:B------:R-:W1:Y:S02]  /*e110*/  LDSM.16.MT88.4 R64, [R156+0x9c00] ;  /* 0x009c00009c40783b */ /* 0x000e640000004200 */
[----:B------:R-:W5:Y:S03]  /*e120*/  MUFU.EX2 R98, R98 ;  /* 0x0000006200627308 */ /* 0x000f660000000800 */
[C---:B---3--:R-:W-:Y:S07]  /*e130*/  HMMA.16816.F32 R36, R56.reuse, R68, R36 ;  /* 0x000000443824723c */ /* 0x048fee0000001824 */
[----:B------:R-:W-:Y:S01]  /*e140*/  MUFU.EX2 R99, R99 ;  /* 0x0000006300637308 */ /* 0x000fe20000000800 */
[C---:B------:R-:W-:Y:S01]  /*e150*/  HMMA.16816.F32 R40, R56.reuse, R70, R40 ;  /* 0x000000463828723c */ /* 0x040fe20000001828 */
[----:B------:R-:W3:Y:S05]  /*e160*/  LDSM.16.MT88.4 R68, [R116+0x9c00] ;  /* 0x009c00007444783b */ /* 0x000eea0000004200 */
[C---:B--2---:R-:W-:Y:S03]  /*e170*/  HMMA.16816.F32 R44, R56.reuse, R60, R44 ;  /* 0x0000003c382c723c */ /* 0x044fe6000000182c */
[----:B------:R-:W2:Y:S03]  /*e180*/  MUFU.EX2 R106, R106 ;  /* 0x0000006a006a7308 */ /* 0x000ea60000000800 */
[----:B------:R-:W-:Y:S01]  /*e190*/  HMMA.16816.F32 R48, R56, R62, R48 ;  /* 0x0000003e3830723c */ /* 0x000fe20000001830 */
[----:B------:R-:W3:Y:S06]  /*e1a0*/  LDSM.16.MT88.4 R60, [R156+0xbc00] ;  /* 0x00bc00009c3c783b */ /* 0x000eec0000004200 */
[----:B------:R-:W-:Y:S01]  /*e1b0*/  MUFU.EX2 R107, R107 ;  /* 0x0000006b006b7308 */ /* 0x000fe20000000800 */
[----:B----4-:R-:W-:Y:S09]  /*e1c0*/  F2FP.F16.F32.PACK_AB R56, R96, R97 ;  /* 0x000000616038723e */ /* 0x010ff200000000ff */
[----:B------:R-:W4:Y:S01]  /*e1d0*/  MUFU.EX2 R104, R104 ;  /* 0x0000006800687308 */ /* 0x000f220000000800 */
[----:B-----5:R-:W-:Y:S01]  /*e1e0*/  F2FP.F16.F32.PACK_AB R57, R98, R105 ;  /* 0x000000696239723e */ /* 0x020fe200000000ff */
[----:B------:R-:W-:Y:S01]  /*e1f0*/  FADD.FTZ R105, R105, R94 ;  /* 0x0000005e69697221 */ /* 0x000fe20000010000 */
[----:B--2---:R-:W-:Y:S03]  /*e200*/  F2FP.F16.F32.PACK_AB R58, R106, R99 ;  /* 0x000000636a3a723e */ /* 0x004fe600000000ff */
[----:B------:R-:W-:Y:S04]  /*e210*/  FADD.FTZ R98, R98, R105 ;  /* 0x0000006962627221 */ /* 0x000fe80000010000 */
[----:B------:R-:W-:Y:S10]  /*e220*/  MUFU.EX2 R122, R122 ;  /* 0x0000007a007a7308 */ /* 0x000ff40000000800 */
[----:B------:R-:W2:Y:S01]  /*e230*/  MUFU.EX2 R123, R123 ;  /* 0x0000007b007b7308 */ /* 0x000ea20000000800 */
[C---:B----4-:R-:W-:Y:S01]  /*e240*/  F2FP.F16.F32.PACK_AB R59, R104.reuse, R107 ;  /* 0x0000006b683b723e */ /* 0x050fe200000000ff */
[----:B------:R-:W-:Y:S04]  /*e250*/  FADD.FTZ R107, R107, R98 ;  /* 0x000000626b6b7221 */ /* 0x000fe80000010000 */
[----:B------:R-:W-:Y:S02]  /*e260*/  FADD.FTZ R107, R104, R107 ;  /* 0x0000006b686b7221 */ /* 0x000fe40000010000 */
        /* <DEDUP_REMOVED lines=9> */
[C---:B------:R-:W-:Y:S03]  /*e300*/  HMMA.16816.F32 R20, R56.reuse, R60, R20 ;  /* 0x0000003c3814723c */ /* 0x040fe60000001814 */
        /* <DEDUP_REMOVED lines=24> */
[C---:B-1----:R-:W-:Y:S02]  /*e490*/  HMMA.16816.F32 R4, R56.reuse, R64, R4 ;  /* 0x000000403804723c */ /* 0x042fe40000001804 */
[----:B------:R-:W-:Y:S04]  /*e4a0*/  MUFU.EX2 R52, R52 ;  /* 0x0000003400347308 */ /* 0x000fe80000000800 */
[C---:B------:R-:W-:Y:S01]  /*e4b0*/  HMMA.16816.F32 R8, R56.reuse, R66, R8 ;  /* 0x000000423808723c */ /* 0x040fe20000001808 */
[----:B------:R-:W1:Y:S05]  /*e4c0*/  LDSM.16.MT88.4 R64, [R156+0xe000] ;  /* 0x00e000009c40783b */ /* 0x000e6a0000004200 */
[----:B------:R-:W2:Y:S01]  /*e4d0*/  MUFU.EX2 R55, R55 ;  /* 0x0000003700377308 */ /* 0x000ea20000000800 */
        /* <DEDUP_REMOVED lines=39> */
[----:B------:R-:W4:Y:S05]  /*e750*/  LDSM.16.MT88.4 R60, [R116+0xc800] ;  /* 0x00c80000743c783b */ /* 0x000f2a0000004200 */
[C---:B-1----:R-:W-:Y:S03]  /*e760*/  HMMA.16816.F32 R4, R56.reuse, R64, R4 ;  /* 0x000000403804723c */ /* 0x042fe60000001804 */
[----:B------:R-:W-:Y:S03]  /*e770*/  LDSM.16.MT88.4 R72, [R116+0xe800] ;  /* 0x00e800007448783b */ /* 0x000fe60000004200 */
[C---:B------:R-:W-:Y:S05]  /*e780*/  HMMA.16816.F32 R8, R56.reuse, R66, R8 ;  /* 0x000000423808723c */ /* 0x040fea0000001808 */
[----:B------:R-:W1:Y:S01]  /*e790*/  LDSM.16.MT88.4 R64, [R156+0xe800] ;  /* 0x00e800009c40783b */ /* 0x000e620000004200 */
[C---:B------:R-:W-:Y:S06]  /*e7a0*/  HMMA.16816.F32 R12, R56.reuse, R76, R12 ;  /* 0x0000004c380c723c */ /* 0x040fec000000180c */
[C---:B------:R-:W-:Y:S01]  /*e7b0*/  HMMA.16816.F32 R16, R56.reuse, R78, R16 ;  /* 0x0000004e3810723c */ /* 0x040fe20000001810 */
[----:B------:R-:W-:Y:S05]  /*e7c0*/  LDSM.16.MT88.4 R76, [R156+0xec00] ;  /* 0x00ec00009c4c783b */ /* 0x000fea0000004200 */
[C---:B---3--:R-:W-:Y:S06]  /*e7d0*/  HMMA.16816.F32 R20, R56.reuse, R68, R20 ;  /* 0x000000443814723c */ /* 0x048fec0000001814 */
[C---:B------:R-:W-:Y:S05]  /*e7e0*/  HMMA.16816.F32 R24, R56.reuse, R70, R24 ;  /* 0x000000463818723c */ /* 0x040fea0000001818 */
[----:B------:R-:W-:Y:S01]  /*e7f0*/  F2FP.F16.F32.PACK_AB R68, R121, R120 ;  /* 0x000000787944723e */ /* 0x000fe200000000ff */
[C---:B----4-:R-:W-:Y:S05]  /*e800*/  HMMA.16816.F32 R28, R56.reuse, R60, R28 ;  /* 0x0000003c381c723c */ /* 0x050fea000000181c */
[----:B--2---:R-:W-:Y:S01]  /*e810*/  F2FP.F16.F32.PACK_AB R69, R143, R142 ;  /* 0x0000008e8f45723e */ /* 0x004fe200000000ff */
[C---:B------:R-:W-:Y:S05]  /*e820*/  HMMA.16816.F32 R32, R56.reuse, R62, R32 ;  /* 0x0000003e3820723c */ /* 0x040fea0000001820 */
[----:B------:R-:W-:Y:S01]  /*e830*/  FADD.FTZ R60, R90, R87 ;  /* 0x000000575a3c7221 */ /* 0x000fe20000010000 */
[----:B------:R-:W-:Y:S01]  /*e840*/  F2FP.F16.F32.PACK_AB R70, R117, R144 ;  /* 0x000000907546723e */ /* 0x000fe200000000ff */
[----:B------:R-:W-:Y:S01]  /*e850*/  LDSM.16.MT88.4 R84, [R116+0xcc00] ;  /* 0x00cc00007454783b */ /* 0x000fe20000004200 */
[----:B------:R-:W-:Y:S01]  /*e860*/  F2FP.F16.F32.PACK_AB R71, R55, R52 ;  /* 0x000000343747723e */ /* 0x000fe200000000ff */
[C---:B-1----:R-:W-:Y:S03]  /*e870*/  HMMA.16816.F32 R36, R56.reuse, R64, R36 ;  /* 0x000000403824723c */ /* 0x042fe60000001824 */
[----:B------:R-:W-:Y:S03]  /*e880*/  FADD.FTZ R60, R93, R60 ;  /* 0x0000003c5d3c7221 */ /* 0x000fe60000010000 */
[C---:B------:R-:W-:Y:S01]  /*e890*/  HMMA.16816.F32 R40, R56.reuse, R66, R40 ;  /* 0x000000423828723c */ /* 0x040fe20000001828 */
[----:B------:R-:W1:Y:S04]  /*e8a0*/  LDSM.16.MT88.4 R92, [R156+0xcc00] ;  /* 0x00cc00009c5c783b */ /* 0x000e680000004200 */
[----:B------:R-:W-:Y:S01]  /*e8b0*/  FADD.FTZ R97, R97, R60 ;  /* 0x0000003c61617221 */ /* 0x000fe20000010000 */
[C---:B------:R-:W-:Y:S05]  /*e8c0*/  HMMA.16816.F32 R44, R56.reuse, R72, R44 ;  /* 0x00000048382c723c */ /* 0x040fea000000182c */
[----:B------:R-:W-:Y:S01]  /*e8d0*/  FADD.FTZ R96, R96, R97 ;  /* 0x0000006160607221 */ /* 0x000fe20000010000 */
[----:B------:R-:W-:Y:S05]  /*e8e0*/  HMMA.16816.F32 R48, R56, R74, R48 ;  /* 0x0000004a3830723c */ /* 0x000fea0000001830 */
[----:B------:R-:W-:Y:S02]  /*e8f0*/  FADD.FTZ R99, R99, R96 ;  /* 0x0000006063637221 */ /* 0x000fe40000010000 */
[----:B------:R-:W-:Y:S04]  /*e900*/  FADD.FTZ R56, R112, R107 ;  /* 0x0000006b70387221 */ /* 0x000fe80000010000 */
[----:B------:R-:W-:Y:S01]  /*e910*/  FADD.FTZ R106, R106, R99 ;  /* 0x000000636a6a7221 */ /* 0x000fe20000010000 */
[----:B------:R-:W-:Y:S03]  /*e920*/  FADD.FTZ R129, R129, R56 ;  /* 0x0000003881817221 */ /* 0x000fe60000010000 */
[----:B------:R-:W-:Y:S01]  /*e930*/  FADD.FTZ R3, R113, R106 ;  /* 0x0000006a71037221 */ /* 0x000fe20000010000 */
[----:B------:R-:W-:Y:S01]  /*e940*/  FADD.FTZ R132, R132, R129 ;  /* 0x0000008184847221 */ /* 0x000fe20000010000 */
        /* <DEDUP_REMOVED lines=43> */
.L_x_2642:
        /* <DEDUP_REMOVED lines=194> */
.L_x_2648:
[----:B------:R-:W-:Y:S05]  /*f820*/  BSYNC B0 ;  /* 0x0000000000007941 */ /* 0x000fea0003800000 */
.L_x_2647:
        /* <DEDUP_REMOVED lines=33> */
.L_x_2649:
        /* <DEDUP_REMOVED lines=12> */
.L_x_6257:


//--------------------- .text._ZN5flash24flash_fwd_splitkv_kernelI23Flash_fwd_kernel_traitsILi96ELi64ELi128ELi4ELb0ELb0EN7cutlass6half_tE19Flash_kernel_traitsILi96ELi64ELi128ELi4ES3_EELb1ELb0ELb1ELb0ELb0ELb0ELb1ELb0EEEvNS_16Flash_fwd_paramsE --------------------------
	.section	.text._ZN5flash24flash_fwd_splitkv_kernelI23Flash_fwd_kernel_traitsILi96ELi64ELi128ELi4ELb0ELb0EN7cutlass6half_tE19Flash_kernel_traitsILi96ELi64ELi128ELi4ES3_EELb1ELb0ELb1ELb0ELb0ELb0ELb1ELb0EEEvNS_16Flash_fwd_paramsE,"ax",@progbits
	.align	128
        .global         _ZN5flash24flash_fwd_splitkv_kernelI23Flash_fwd_kernel_traitsILi96ELi64ELi128ELi4ELb0ELb0EN7cutlass6half_tE19Flash_kernel_traitsILi96ELi64ELi128ELi4ES3_EELb1ELb0ELb1ELb0ELb0ELb0ELb1ELb0EEEvNS_16Flash_fwd_paramsE
        .type           _ZN5flash24flash_fwd_splitkv_kernelI23Flash_fwd_kernel_traitsILi96ELi64ELi128ELi4ELb0ELb0EN7cutlass6half_tE19Flash_kernel_traitsILi96ELi64ELi128ELi4ES3_EELb1ELb0ELb1ELb0ELb0ELb0ELb1ELb0EEEvNS_16Flash_fwd_paramsE,@function
        .size           _ZN5flash24flash_fwd_splitkv_kernelI23Flash_fwd_kernel_traitsILi96ELi64ELi128ELi4ELb0ELb0EN7cutlass6half_tE19Flash_kernel_traitsILi96ELi64ELi128ELi4ES3_EELb1ELb0ELb1ELb0ELb0ELb0ELb1ELb0EEEvNS_16Flash_fwd_paramsE,(.L_x_6258 - _ZN5flash24flash_fwd_splitkv_kernelI23Flash_fwd_kernel_traitsILi96ELi64ELi128ELi4ELb0ELb0EN7cutlass6half_tE19Flash_kernel_traitsILi96ELi64ELi128ELi4ES3_EELb1ELb0ELb1ELb0ELb0ELb0ELb1ELb0EEEvNS_16Flash_fwd_paramsE)
        .other          _ZN5flash24flash_fwd_splitkv_kernelI23Flash_fwd_kernel_traitsILi96ELi64ELi128ELi4ELb0ELb0EN7cutlass6half_tE19Flash_kernel_traitsILi96ELi64ELi128ELi4ES3_EELb1ELb0ELb1ELb0ELb0ELb0ELb1ELb0EEEvNS_16Flash_fwd_paramsE,@"STO_CUDA_ENTRY STV_DEFAULT"
_ZN5flash24flash_fwd_splitkv_kernelI23Flash_fwd_kernel_traitsILi96ELi64ELi128ELi4ELb0ELb0EN7cutlass6half_tE19Flash_kernel_traitsILi96ELi64ELi128ELi4ES3_EELb1ELb0ELb1ELb0ELb0ELb0ELb1ELb0EEEvNS_16Flash_fwd_paramsE:
.text._ZN5flash24flash_fwd_splitkv_kernelI23Flash_fwd_kernel_traitsILi96ELi64ELi128ELi4ELb0ELb0EN7cutlass6half_tE19Flash_kernel_traitsILi96ELi64ELi128ELi4ES3_EELb1ELb0ELb1ELb0ELb0ELb0ELb1ELb0EEEvNS_16Flash_fwd_paramsE:
[----:B------:R-:W-:Y:S08]  /*0000*/  LDC R1, c[0x0][0x28] ;  /* 0x00000a00ff017b82 */ /* 0x000ff00000000800 */
[----:B------:R-:W1:Y:S01]  /*0010*/  LDC R5, c[0x0][0x270] ;  /* 0x00009c00ff057b82 */ /* 0x000e620000000800 */
[----:B------:R-:W2:Y:S01]  /*0020*/  S2R R8, SR_CTAID.Z ;  /* 0x0000000000087919 */ /* 0x000ea20000002700 */
[----:B------:R-:W-:Y:S01]  /*0030*/  MOV R2, RZ ;  /* 0x000000ff00027202 */ /* 0x000fe20000000f00 */
[----:B------:R-:W-:-:S05]  /*0040*/  ULDC.64 UR10, c[0x0][0x208] ;  /* 0x00008200000a7ab9 */ /* 0x000fca0000000a00 */
        /* <DEDUP_REMOVED lines=22> */
[-C--:B------:R-:W-:Y:S02]  /*01b0*/  ISETP.GE.U32.AND P3, PT, R0, R5.reuse, PT ;  /* 0x000000050000720c */ /* 0x080fe40003f66070 */
[----:B------:R-:W-:Y:S02]  /*01c0*/  ISETP.NE.AND.EX P1, PT, R7, RZ, PT, P1 ;  /* 0x000000ff0700720c */ /* 0x000fe40003f25310 */
[----:B------:R-:W-:Y:S01]  /*01d0*/  MOV R6, 0xffffffff ;  /* 0xffffffff00067802 */ /* 0x000fe20000000f00 */
[----:B------:R-:W2:Y:S08]  /*01e0*/  LDC.U8 R0, c[0x0][0x3c2] ;  /* 0x0000f080ff007b82 */ /* 0x000eb00000000000 */
[----:B------:R-:W-:Y:S01]  /*01f0*/  @P3 VIADD R185, R185, 0x1 ;  /* 0x00000001b9b93836 */ /* 0x000fe20000000000 */
[----:B------:R-:W-:-:S05]  /*0200*/  @!P2 LOP3.LUT R185, RZ, R5, RZ, 0x33, !PT ;  /* 0x00000005ffb9a212 */ /* 0x000fca00078e33ff */
[C---:B---3--:R-:W-:Y:S01]  /*0210*/  IMAD.WIDE R14, R185.reuse, 0x4, R10 ;  /* 0x00000004b90e7825 */ /* 0x048fe200078e020a */
[----:B-1----:R-:W-:Y:S01]  /*0220*/  ISETP.EQ.U32.AND P2, PT, R2, RZ, PT ;  /* 0x000000ff0200720c */ /* 0x002fe20003f42070 */
[----:B------:R-:W1:Y:S03]  /*0230*/  @P0 LDC.64 R10, c[0x0][0x300] ;  /* 0x0000c000ff0a0b82 */ /* 0x000e660000000a00 */
[----:B------:R-:W3:Y:S04]  /*0240*/  @P1 LDG.E R6, desc[UR10][R14.64] ;  /* 0x0000000a0e061981 */ /* 0x000ee8000c1e1900 */
[----:B------:R-:W3:Y:S01]  /*0250*/  @P1 LDG.E R7, desc[UR10][R14.64+0x4] ;  /* 0x0000040a0e071981 */ /* 0x000ee2000c1e1900 */
[----:B--2---:R-:W-:Y:S01]  /*0260*/  ISETP.NE.AND P3, PT, R0, RZ, PT ;  /* 0x000000ff0000720c */ /* 0x004fe20003f65270 */
[----:B----4-:R-:W-:Y:S01]  /*0270*/  IMAD.WIDE R12, R185, 0x4, R12 ;  /* 0x00000004b90c7825 */ /* 0x010fe200078e020c */
[----:B------:R-:W-:-:S02]  /*0280*/  MOV R0, 0xffffffff ;  /* 0xffffffff00007802 */ /* 0x000fc40000000f00 */
[----:B------:R-:W-:Y:S01]  /*0290*/  ISETP.EQ.OR.EX P2, PT, R3, RZ, !P3, P2 ;  /* 0x000000ff0300720c */ /* 0x000fe20005f42720 */
[----:B------:R-:W-:-:S12]  /*02a0*/  IMAD.MOV.U32 R9, RZ, RZ, RZ ;  /* 0x000000ffff097224 */ /* 0x000fd800078e00ff */
[----:B------:R2:W5:Y:S01]  /*02b0*/  @!P2 LDG.E R0, desc[UR10][R12.64] ;  /* 0x0000000a0c00a981 */ /* 0x000562000c1e1900 */
[----:B-1----:R-:W-:Y:S01]  /*02c0*/  @P0 IMAD.WIDE R10, R185, 0x4, R10 ;  /* 0x00000004b90a0825 */ /* 0x002fe200078e020a */
[----:B------:R-:W1:Y:S04]  /*02d0*/  S2R R23, SR_CTAID.X ;  /* 0x0000000000177919 */ /* 0x000e680000002500 */
[----:B------:R2:W5:Y:S01]  /*02e0*/  @P0 LDG.E R9, desc[UR10][R10.64] ;  /* 0x0000000a0a090981 */ /* 0x000562000c1e1900 */
[----:B------:R-:W-:Y:S01]  /*02f0*/  ISETP.NE.U32.AND P0, PT, R2, RZ, PT ;  /* 0x000000ff0200720c */ /* 0x000fe20003f05070 */
[----:B------:R-:W4:Y:S03]  /*0300*/  S2R R4, SR_CTAID.Y ;  /* 0x0000000000047919 */ /* 0x000f260000002600 */
[----:B------:R-:W-:-:S02]  /*0310*/  ISETP.NE.AND.EX P0, PT, R3, RZ, PT, P0 ;  /* 0x000000ff0300720c */ /* 0x000fc40003f05300 */
[----:B------:R-:W-:-:S05]  /*0320*/  IADD3 R2, -R185, RZ, RZ ;  /* 0x000000ffb9027210 */ /* 0x000fca0007ffe1ff */
[----:B------:R-:W-:Y:S02]  /*0330*/  IMAD R8, R5, R2, R8 ;  /* 0x0000000205087224 */ /* 0x000fe400078e0208 */
[----:B---3--:R-:W-:-:S06]  /*0340*/  @P1 IMAD.IADD R124, R7, 0x1, -R6 ;  /* 0x00000001077c1824 */ /* 0x008fcc00078e0a06 */
[----:B------:R-:W3:Y:S01]  /*0350*/  @!P1 LDC R124, c[0x0][0x2c4] ;  /* 0x0000b100ff7c9b82 */ /* 0x000ee20000000800 */
[----:B-12-4-:R-:W-:Y:S05]  /*0360*/  @!P0 BRA `(.L_x_2650) ;  /* 0x0000000000108947 */ /* 0x016fea0003800000 */
[----:B------:R-:W2:Y:S02]  /*0370*/  @P3 LDG.E R3, desc[UR10][R12.64+0x4] ;  /* 0x0000040a0c033981 */ /* 0x000ea4000c1e1900 */
[----:B--2--5:R-:W-:-:S06]  /*0380*/  @P3 IADD3 R10, R3, -R0, RZ ;  /* 0x80000000030a3210 */ /* 0x024fcc0007ffe0ff */
[----:B------:R2:W5:Y:S01]  /*0390*/  @!P3 LDG.E R10, desc[UR10][R12.64] ;  /* 0x0000000a0c0ab981 */ /* 0x000562000c1e1900 */
[----:B------:R-:W-:Y:S05]  /*03a0*/  BRA `(.L_x_2651) ;  /* 0x0000000000047947 */ /* 0x000fea0003800000 */
.L_x_2650:
[----:B------:R-:W1:Y:S02]  /*03b0*/  LDC R10, c[0x0][0x2c8] ;  /* 0x0000b200ff0a7b82 */ /* 0x000e640000000800 */
.L_x_2651:
[----:B------:R-:W4:Y:S02]  /*03c0*/  LDC.64 R2, c[0x0][0x308] ;  /* 0x0000c200ff027b82 */ /* 0x000f240000000a00 */
[----:B----4-:R-:W-:-:S04]  /*03d0*/  ISETP.NE.U32.AND P3, PT, R2, RZ, PT ;  /* 0x000000ff0200720c */ /* 0x010fc80003f65070 */
[----:B------:R-:W-:-:S13]  /*03e0*/  ISETP.NE.AND.EX P3, PT, R3, RZ, PT, P3 ;  /* 0x000000ff0300720c */ /* 0x000fda0003f65330 */
[----:B------:R-:W4:Y:S02]  /*03f0*/  @P3 LDC.64 R2, c[0x0][0x308] ;  /* 0x0000c200ff023b82 */ /* 0x000f240000000a00 */
[----:B----4-:R-:W-:-:S05]  /*0400*/  @P3 IMAD.WIDE R2, R185, 0x4, R2 ;  /* 0x00000004b9023825 */ /* 0x010fca00078e0202 */
[----:B------:R4:W5:Y:S01]  /*0410*/  @P3 LDG.E R18, desc[UR10][R2.64] ;  /* 0x0000000a02123981 */ /* 0x000962000c1e1900 */
[----:B------:R-:W-:-:S05]  /*0420*/  IMAD.SHL.U32 R127, R23, 0x40, RZ ;  /* 0x00000040177f7824 */ /* 0x000fca00078e00ff */
[----:B---3--:R-:W-:-:S13]  /*0430*/  ISETP.GT.AND P0, PT, R124, R127, PT ;  /* 0x0000007f7c00720c */ /* 0x008fda0003f04270 */
[----:B------:R-:W-:Y:S05]  /*0440*/  @!P0 EXIT ;  /* 0x000000000000894d */ /* 0x000fea0003800000 */
[----:B------:R-:W2:Y:S01]  /*0450*/  LDC R11, c[0x0][0x10] ;  /* 0x00000400ff0b7b82 */ /* 0x000ea20000000800 */
[----:B-----5:R-:W-:Y:S01]  /*0460*/  @P3 IMAD.IADD R117, R18, 0x1, -R9 ;  /* 0x0000000112753824 */ /* 0x020fe200078e0a09 */
[----:B------:R-:W3:Y:S06]  /*0470*/  S2R R123, SR_TID.X ;  /* 0x00000000007b7919 */ /* 0x000eec0000002100 */
[----:B----4-:R-:W4:Y:S08]  /*0480*/  LDC R3, c[0x0][0x2c8] ;  /* 0x0000b200ff037b82 */ /* 0x010f300000000800 */
[----:B------:R-:W3:Y:S01]  /*0490*/  LDC R120, c[0x0][0x398] ;  /* 0x0000e600ff787b82 */ /* 0x000ee20000000800 */
[----:B--2---:R-:W-:-:S04]  /*04a0*/  IABS R13, R11 ;  /* 0x0000000b000d7213 */ /* 0x004fc80000000000 */
[----:B------:R-:W2:Y:S01]  /*04b0*/  I2F.RP R7, R13 ;  /* 0x0000000d00077306 */ /* 0x000ea20000209400 */
[----:B----4-:R-:W-:-:S05]  /*04c0*/  VIADD R3, R3, 0x7f ;  /* 0x0000007f03037836 */ /* 0x010fca0000000000 */
[----:B------:R-:W-:-:S04]  /*04d0*/  SHF.R.S32.HI R16, RZ, 0x1f, R3 ;  /* 0x0000001fff107819 */ /* 0x000fc80000011403 */
[----:B------:R-:W-:Y:S01]  /*04e0*/  LEA.HI R16, R16, R3, RZ, 0x7 ;  /* 0x0000000310107211 */ /* 0x000fe200078f38ff */
[----:B--2---:R-:W2:Y:S01]  /*04f0*/  MUFU.RCP R20, R7 ;  /* 0x0000000700147308 */ /* 0x004ea20000001000 */
[-C--:B------:R-:W-:Y:S02]  /*0500*/  IABS R3, R11.reuse ;  /* 0x0000000b00037213 */ /* 0x080fe40000000000 */
[----:B------:R-:W-:-:S03]  /*0510*/  LEA.HI.SX32 R16, R16, R11, 0x19 ;  /* 0x0000000b10107211 */ /* 0x000fc600078fcaff */
[----:B------:R-:W-:Y:S02]  /*0520*/  IMAD.MOV R3, RZ, RZ, -R3 ;  /* 0x000000ffff037224 */ /* 0x000fe400078e0a03 */
[----:B------:R-:W-:-:S05]  /*0530*/  VIADD R16, R16, 0xffffffff ;  /* 0xffffffff10107836 */ /* 0x000fca0000000000 */
[----:B------:R-:W-:Y:S02]  /*0540*/  IABS R14, R16 ;  /* 0x00000010000e7213 */ /* 0x000fe40000000000 */
[----:B------:R-:W-:Y:S01]  /*0550*/  LOP3.LUT R16, R16, R11, RZ, 0x3c, !PT ;  /* 0x0000000b10107212 */ /* 0x000fe200078e3cff */
[----:B--2---:R-:W-:-:S03]  /*0560*/  VIADD R20, R20, 0xffffffe ;  /* 0x0ffffffe14147836 */ /* 0x004fc60000000000 */
[----:B------:R-:W-:Y:S01]  /*0570*/  ISETP.GE.AND P0, PT, R16, RZ, PT ;  /* 0x000000ff1000720c */ /* 0x000fe20003f06270 */
[----:B------:R-:W2:Y:S02]  /*0580*/  F2I.FTZ.U32.TRUNC.NTZ R21, R20 ;  /* 0x0000001400157305 */ /* 0x000ea4000021f000 */
        /* <DEDUP_REMOVED lines=8> */
[----:B------:R-:W4:-:S12]  /*0610*/  @!P3 LDC.64 R2, c[0x0][0x318] ;  /* 0x0000c600ff02bb82 */ /* 0x000f180000000a00 */
[----:B------:R-:W-:Y:S02]  /*0620*/  @!P1 IMAD.IADD R14, R14, 0x1, -R13 ;  /* 0x000000010e0e9824 */ /* 0x000fe400078e0a0d */
[----:B------:R-:W-:Y:S01]  /*0630*/  @!P1 VIADD R12, R12, 0x1 ;  /* 0x000000010c0c9836 */ /* 0x000fe20000000000 */
[----:B------:R-:W-:Y:S02]  /*0640*/  ISETP.NE.AND P1, PT, R11, RZ, PT ;  /* 0x000000ff0b00720c */ /* 0x000fe40003f25270 */
[----:B------:R-:W-:Y:S02]  /*0650*/  ISETP.GE.U32.AND P4, PT, R14, R13, PT ;  /* 0x0000000d0e00720c */ /* 0x000fe40003f86070 */
[----:B----4-:R-:W-:Y:S02]  /*0660*/  @!P3 ISETP.NE.U32.AND P2, PT, R2, RZ, PT ;  /* 0x000000ff0200b20c */ /* 0x010fe40003f45070 */
        /* <DEDUP_REMOVED lines=8> */
[----:B---3--:R-:W-:Y:S01]  /*06f0*/  IADD3 R2, R2, R120, R117 ;  /* 0x0000007802027210 */ /* 0x008fe20007ffe075 */
        /* <DEDUP_REMOVED lines=37> */
[----:B------:R-:W-:-:S03]  /*0950*/  VIADD R8, R2, 0x20 ;  /* 0x0000002002087836 */ /* 0x000fc60000000000 */
[----:B------:R-:W-:Y:S01]  /*0960*/  LEA.HI.X.SX32 R0, R6, R13, 0x1, P0 ;  /* 0x0000000d06007211 */ /* 0x000fe200000f0eff */
[----:B------:R-:W-:Y:S01]  /*0970*/  VIADD R6, R2, 0x40 ;  /* 0x0000004002067836 */ /* 0x000fe20000000000 */
[----:B------:R-:W-:Y:S02]  /*0980*/  LEA R10, P1, R9, UR4, 0x2 ;  /* 0x00000004090a7c11 */ /* 0x000fe4000f8210ff */
[-C--:B------:R-:W-:Y:S02]  /*0990*/  ISETP.GE.AND P0, PT, R11, R124.reuse, PT ;  /* 0x0000007c0b00720c */ /* 0x080fe40003f06270 */
        /* <DEDUP_REMOVED lines=10> */
.L_x_2654:
[----:B------:R-:W-:Y:S05]  /*0a40*/  BSYNC B0 ;  /* 0x0000000000007941 */ /* 0x000fea0003800000 */
.L_x_2653:
        /* <DEDUP_REMOVED lines=10> */
.L_x_2656:
[----:B------:R-:W-:Y:S05]  /*0af0*/  BSYNC B0 ;  /* 0x0000000000007941 */ /* 0x000fea0003800000 */
.L_x_2655:
        /* <DEDUP_REMOVED lines=11> */
.L_x_2658:
[----:B------:R-:W-:Y:S05]  /*0bb0*/  BSYNC B0 ;  /* 0x0000000000007941 */ /* 0x000fea0003800000 */
.L_x_2657:
        /* <DEDUP_REMOVED lines=9> */
.L_x_2660:
[----:B------:R-:W-:Y:S05]  /*0c50*/  BSYNC B0 ;  /* 0x0000000000007941 */ /* 0x000fea0003800000 */
.L_x_2659:
        /* <DEDUP_REMOVED lines=15> */
.L_x_2652:
        /* <DEDUP_REMOVED lines=24> */
.L_x_2661:
        /* <DEDUP_REMOVED lines=32> */
[----:B-----5:R-:W-:-:S03]  /*10d0*/  IMAD.MOV R14, RZ, RZ, -R15 ;  /* 0x000000ffff0e7224 */ /* 0x020fc600078e0a0f */
        /* <DEDUP_REMOVED lines=46> */
.L_x_2662:
        /* <DEDUP_REMOVED lines=49> */
.L_x_2664:
        /* <DEDUP_REMOVED lines=29> */
.L_x_2663:
        /* <DEDUP_REMOVED lines=23> */
[C---:B------:R-:W-:Y:S01]  /*1a10*/  VIADD R183, R184.reuse, 0x20 ;  /* 0x00000020b8b77836 */ /* 0x040fe20000000000 */
[----:B------:R-:W-:Y:S01]  /*1a20*/  IADD3 R18, P0, R184, R18, RZ ;  /* 0x00000012b8127210 */ /* 0x000fe20007f1e0ff */
[----:B------:R-:W-:Y:S01]  /*1a30*/  IMAD.WIDE R22, R23, 0x40, R20 ;  /* 0x0000004017167825 */ /* 0x000fe200078e0214 */
[----:B------:R-:W-:-:S02]  /*1a40*/  LOP3.LUT R26, R181, 0x18, R184, 0xf8, !PT ;  /* 0x00000018b51a7812 */ /* 0x000fc400078ef8b8 */
[----:B------:R-:W-:Y:S02]  /*1a50*/  SHF.R.U32.HI R181, RZ, 0x3, R181 ;  /* 0x00000003ffb57819 */ /* 0x000fe400000116b5 */
[----:B------:R-:W-:Y:S02]  /*1a60*/  SHF.R.S32.HI R126, RZ, 0x5, R125 ;  /* 0x00000005ff7e7819 */ /* 0x000fe4000001147d */
[----:B------:R-:W-:Y:S02]  /*1a70*/  LOP3.LUT R181, R26, R181, RZ, 0x3c, !PT ;  /* 0x000000b51ab57212 */ /* 0x000fe400078e3cff */
[----:B------:R-:W-:Y:S01]  /*1a80*/  IADD3 R182, R184, 0x40, RZ ;  /* 0x00000040b8b67810 */ /* 0x000fe20007ffe0ff */
[----:B--2---:R-:W-:Y:S01]  /*1a90*/  @P1 IMAD.WIDE.U32 R28, R6, R4, RZ ;  /* 0x00000004061c1225 */ /* 0x004fe200078e00ff */
[----:B------:R-:W-:-:S03]  /*1aa0*/  LEA.HI R4, R15, R20, RZ, 0x1 ;  /* 0x000000140f047211 */ /* 0x000fc600078f08ff */
[----:B------:R-:W-:Y:S01]  /*1ab0*/  @P1 IMAD R5, R6, R5, R29 ;  /* 0x0000000506051224 */ /* 0x000fe200078e021d */
[----:B------:R-:W-:Y:S01]  /*1ac0*/  LOP3.LUT R15, R4, 0x7fffffe, RZ, 0xc0, !PT ;  /* 0x07fffffe040f7812 */ /* 0x000fe200078ec0ff */
[----:B------:R-:W-:Y:S02]  /*1ad0*/  @P1 IMAD.MOV.U32 R4, RZ, RZ, R28 ;  /* 0x000000ffff041224 */ /* 0x000fe400078e001c */
[-C--:B---3--:R-:W-:Y:S01]  /*1ae0*/  @!P1 IMAD R6, R9, R2.reuse, RZ ;  /* 0x0000000209069224 */ /* 0x088fe200078e02ff */
[----:B------:R-:W-:Y:S01]  /*1af0*/  IADD3 R15, R20, -R15, RZ ;  /* 0x8000000f140f7210 */ /* 0x000fe20007ffe0ff */
[----:B------:R-:W-:Y:S01]  /*1b00*/  @!P1 IMAD.WIDE.U32 R26, R185, R2, RZ ;  /* 0x00000002b91a9225 */ /* 0x000fe200078e00ff */
[----:B------:R-:W-:-:S03]  /*1b10*/  SHF.R.S32.HI R9, RZ, 0x1f, R8 ;  /* 0x0000001fff097819 */ /* 0x000fc60000011408 */
        /* <DEDUP_REMOVED lines=10> */
[----:B------:R-:W-:-:S02]  /*1bc0*/  UMOV UR4, 0x400 ;  /* 0x0000040000047882 */ /* 0x000fc40000000000 */
[----:B-1----:R-:W-:Y:S01]  /*1bd0*/  ULEA UR4, UR8, UR4, 0x18 ;  /* 0x0000000408047291 */ /* 0x002fe2000f8ec03f */
[----:B------:R-:W-:Y:S01]  /*1be0*/  IMAD.X R27, R3, 0x1, R5, P0 ;  /* 0x00000001031b7824 */ /* 0x000fe200000e0605 */
[-C--:B------:R-:W-:Y:S01]  /*1bf0*/  ISETP.GE.AND P0, PT, R20, R174.reuse, PT ;  /* 0x000000ae1400720c */ /* 0x080fe20003f06270 */
[----:B------:R-:W-:Y:S02]  /*1c00*/  IMAD R29, R9, UR6, RZ ;  /* 0x00000006091d7c24 */ /* 0x000fe4000f8e02ff */
        /* <DEDUP_REMOVED lines=48> */
.L_x_2666:
[----:B------:R-:W-:Y:S05]  /*1f10*/  BSYNC B0 ;  /* 0x0000000000007941 */ /* 0x000fea0003800000 */
.L_x_2665:
        /* <DEDUP_REMOVED lines=40> */
.L_x_2668:
[----:B------:R-:W-:Y:S05]  /*21a0*/  BSYNC B0 ;  /* 0x0000000000007941 */ /* 0x000fea0003800000 */
.L_x_2667:
        /* <DEDUP_REMOVED lines=44> */
.L_x_2670:
[----:B------:R-:W-:Y:S05]  /*2470*/  BSYNC B0 ;  /* 0x0000000000007941 */ /* 0x000fea0003800000 */
.L_x_2669:
        /* <DEDUP_REMOVED lines=33> */
.L_x_2672:
[----:B------:R-:W-:Y:S05]  /*2690*/  BSYNC B0 ;  /* 0x0000000000007941 */ /* 0x000fea0003800000 */
.L_x_2671:
        /* <DEDUP_REMOVED lines=35> */
.L_x_2674:
[----:B------:R-:W-:Y:S05]  /*28d0*/  BSYNC B0 ;  /* 0x0000000000007941 */ /* 0x000fea0003800000 */
.L_x_2673:
[-C--:B------:R-:W-:Y:S01]  /*28e0*/  ISETP.GE.AND P2, PT, R24, R15.reuse, PT ;  /* 0x0000000f1800720c */ /* 0x080fe20003f46270 */
[----:B------:R-:W-:Y:S01]  /*28f0*/  BSSY B0, `(.L_x_2675) ;  /* 0x0000022000007945 */ /* 0x000fe20003800000 */
[----:B------:R-:W-:-:S11]  /*2900*/  ISETP.GE.AND P1, PT, R20, R15, PT ;  /* 0x0000000f1400720c */ /* 0x000fd60003f26270 */
[----:B------:R-:W-:Y:S05]  /*2910*/  @P2 BRA `(.L_x_2676) ;  /* 0x00000000007c2947 */ /* 0x000fea0003800000 */
[----:B------:R-:W-:Y:S01]  /*2920*/  ULDC UR5, c[0x0][0x2d0] ;  /* 0x0000b40000057ab9 */ /* 0x000fe20000000800 */
[----:B---3--:R-:W-:Y:S01]  /*2930*/  IMAD R26, R129, 0x60, RZ ;  /* 0x00000060811a7824 */ /* 0x008fe200078e02ff */
[----:B------:R-:W-:Y:S01]  /*2940*/  ISETP.GE.AND P5, PT, R184, UR5, PT ;  /* 0x00000005b8007c0c */ /* 0x000fe2000bfa6270 */
[----:B------:R-:W-:Y:S01]  /*2950*/  IMAD.WIDE.U32 R28, R128, 0x60, R132 ;  /* 0x00000060801c7825 */ /* 0x000fe200078e0084 */
[----:B------:R-:W-:Y:S02]  /*2960*/  ISETP.GE.AND P4, PT, R183, UR5, PT ;  /* 0x00000005b7007c0c */ /* 0x000fe4000bf86270 */
[----:B------:R-:W-:Y:S01]  /*2970*/  ISETP.GE.AND P3, PT, R182, UR5, PT ;  /* 0x00000005b6007c0c */ /* 0x000fe2000bf66270 */
[----:B------:R-:W-:-:S08]  /*2980*/  IMAD.IADD R26, R29, 0x1, R26 ;  /* 0x000000011d1a7824 */ /* 0x000fd000078e021a */
[----:B------:R-:W3:Y:S01]  /*2990*/  @!P5 LDC.64 R6, c[0x0][0x218] ;  /* 0x00008600ff06db82 */ /* 0x000ee20000000a00 */
[----:B------:R3:W-:Y:S07]  /*29a0*/  @P5 STS.128 [R181+0x4800], RZ ;  /* 0x004800ffb5005388 */ /* 0x0007ee0000000c00 */
[----:B--2---:R-:W2:Y:S08]  /*29b0*/  @!P4 LDC.64 R4, c[0x0][0x218] ;  /* 0x00008600ff04cb82 */ /* 0x004eb00000000a00 */
[----:B-1--4-:R-:W1:Y:S01]  /*29c0*/  @!P3 LDC.64 R2, c[0x0][0x218] ;  /* 0x00008600ff02bb82 */ /* 0x012e620000000a00 */
[----:B---3--:R-:W-:-:S04]  /*29d0*/  @!P5 LEA R6, P2, R28, R6, 0x1 ;  /* 0x000000061c06d211 */ /* 0x008fc800078408ff */
[C---:B------:R-:W-:Y:S02]  /*29e0*/  @!P5 LEA.HI.X R7, R28.reuse, R7, R26, 0x1, P2 ;  /* 0x000000071c07d211 */ /* 0x040fe400010f0c1a */
[----:B--2---:R-:W-:-:S03]  /*29f0*/  @!P4 LEA R4, P2, R28, R4, 0x1 ;  /* 0x000000041c04c211 */ /* 0x004fc600078408ff */
[----:B------:R-:W-:Y:S01]  /*2a00*/  @!PT LDS RZ, [RZ] ;  /* 0x00000000fffff984 */ /* 0x000fe20000000800 */
[----:B------:R-:W-:Y:S01]  /*2a10*/  @!PT LDS RZ, [RZ] ;  /* 0x00000000fffff984 */ /* 0x000fe20000000800 */
[----:B------:R-:W-:Y:S01]  /*2a20*/  @!PT LDS RZ, [RZ] ;  /* 0x00000000fffff984 */ /* 0x000fe20000000800 */
[----:B------:R2:W-:Y:S01]  /*2a30*/  @!P5 LDGSTS.E.BYPASS.LTC128B.128 [R181+0x4800], desc[UR10][R6.64] ;  /* 0x0480000006b5dfae */ /* 0x0005e2000b901d4a */
[----:B------:R-:W-:-:S03]  /*2a40*/  @!P4 LEA.HI.X R5, R28, R5, R26, 0x1, P2 ;  /* 0x000000051c05c211 */ /* 0x000fc600010f0c1a */
[----:B------:R2:W-:Y:S01]  /*2a50*/  @P4 STS.128 [R181+0x6800], RZ ;  /* 0x006800ffb5004388 */ /* 0x0005e20000000c00 */
        /* <DEDUP_REMOVED lines=10> */
[----:B------:R2:W-:Y:S02]  /*2b00*/  @!P3 LDGSTS.E.BYPASS.LTC128B.128 [R181+0x8800], desc[UR10][R2.64+0x80] ;  /* 0x0880008002b5bfae */ /* 0x0005e4000b901d4a */
.L_x_2676:
[----:B------:R-:W-:Y:S05]  /*2b10*/  BSYNC B0 ;  /* 0x0000000000007941 */ /* 0x000fea0003800000 */
.L_x_2675:
[----:B------:R-:W-:Y:S01]  /*2b20*/  LEA.HI R16, R16, R123, RZ, 0x4 ;  /* 0x0000007b10107211 */ /* 0x000fe200078f20ff */
[----:B------:R-:W0:Y:S01]  /*2b30*/  LDGDEPBAR ;  /* 0x00000000000079af */ /* 0x000e220000000000 */
[----:B-1234-:R-:W-:Y:S01]  /*2b40*/  LOP3.LUT R2, R14, 0xfffffff8, RZ, 0xc0, !PT ;  /* 0xfffffff80e027812 */ /* 0x01efe200078ec0ff */
[----:B------:R-:W-:Y:S01]  /*2b50*/  ULDC.64 UR6, c[0x0][0x3d0] ;  /* 0x0000f40000067ab9 */ /* 0x000fe20000000a00 */
[----:B------:R-:W-:Y:S01]  /*2b60*/  SHF.R.S32.HI R3, RZ, 0x4, R16 ;  /* 0x00000004ff037819 */ /* 0x000fe20000011410 */
[----:B------:R-:W-:Y:S01]  /*2b70*/  IMAD.WIDE.U32 R8, R185, UR6, R8 ;  /* 0x00000006b9087c25 */ /* 0x000fe2000f8e0008 */
[----:B------:R-:W-:Y:S01]  /*2b80*/  LOP3.LUT R122, R16, 0xfffffff0, RZ, 0xc0, !PT ;  /* 0xfffffff0107a7812 */ /* 0x000fe200078ec0ff */
[----:B------:R-:W1:Y:S01]  /*2b90*/  LDC.64 R130, c[0x0][0x250] ;  /* 0x00009400ff827b82 */ /* 0x000e620000000a00 */
[----:B------:R-:W-:Y:S01]  /*2ba0*/  LEA.HI R14, R14, R11, RZ, 0x1 ;  /* 0x0000000b0e0e7211 */ /* 0x000fe200078f08ff */
[----:B------:R-:W-:Y:S01]  /*2bb0*/  IMAD.IADD R2, R123, 0x1, -R2 ;  /* 0x000000017b027824 */ /* 0x000fe200078e0a02 */
[----:B------:R-:W-:Y:S01]  /*2bc0*/  LEA.HI R6, R3, R3, RZ, 0x1 ;  /* 0x0000000303067211 */ /* 0x000fe200078f08ff */
[----:B------:R-:W-:Y:S01]  /*2bd0*/  IMAD.IADD R122, R123, 0x1, -R122 ;  /* 0x000000017b7a7824 */ /* 0x000fe200078e0a7a */
[----:B------:R-:W-:Y:S01]  /*2be0*/  LOP3.LUT R14, R14, 0xfffffffe, RZ, 0xc0, !PT ;  /* 0xfffffffe0e0e7812 */ /* 0x000fe200078ec0ff */
[----:B------:R-:W-:Y:S01]  /*2bf0*/  IMAD.X R17, R21, 0x1, R17, P0 ;  /* 0x0000000115117824 */ /* 0x000fe200000e0611 */
[----:B------:R-:W-:Y:S01]  /*2c00*/  LOP3.LUT R6, R6, 0xfffffffe, RZ, 0xc0, !PT ;  /* 0xfffffffe06067812 */ /* 0x000fe200078ec0ff */
[----:B------:R-:W-:Y:S01]  /*2c10*/  IMAD.IADD R13, R13, 0x1, R10 ;  /* 0x000000010d0d7824 */ /* 0x000fe200078e020a */
[----:B------:R-:W-:Y:S01]  /*2c20*/  LEA.HI R4, R2, R2, RZ, 0x1 ;  /* 0x0000000202047211 */ /* 0x000fe200078f08ff */
[----:B------:R-:W-:Y:S01]  /*2c30*/  IMAD.IADD R5, R11, 0x1, -R14 ;  /* 0x000000010b057824 */ /* 0x000fe200078e0a0e */
[----:B------:R-:W-:Y:S01]  /*2c40*/  LEA.HI R19, R122, R122, RZ, 0x1 ;  /* 0x0000007a7a137211 */ /* 0x000fe200078f08ff */
[----:B------:R-:W-:Y:S01]  /*2c50*/  IMAD.IADD R11, R3, 0x1, -R6 ;  /* 0x00000001030b7824 */ /* 0x000fe200078e0a06 */
[----:B------:R-:W-:Y:S01]  /*2c60*/  LOP3.LUT R7, R4, 0xfffffffe, RZ, 0xc0, !PT ;  /* 0xfffffffe04077812 */ /* 0x000fe200078ec0ff */
[----:B------:R-:W-:Y:S01]  /*2c70*/  IMAD.SHL.U32 R5, R5, 0x8, RZ ;  /* 0x0000000805057824 */ /* 0x000fe200078e00ff */
[----:B------:R-:W-:Y:S01]  /*2c80*/  SHF.R.S32.HI R3, RZ, 0x1, R4 ;  /* 0x00000001ff037819 */ /* 0x000fe20000011404 */
[----:B------:R-:W-:Y:S01]  /*2c90*/  ULDC UR5, c[0x0][0x2e8] ;  /* 0x0000ba0000057ab9 */ /* 0x000fe20000000800 */
[-C--:B------:R-:W-:Y:S01]  /*2ca0*/  ISETP.GE.AND P3, PT, R18, R15.reuse, PT ;  /* 0x0000000f1200720c */ /* 0x080fe20003f66270 */
[----:B------:R-:W-:Y:S01]  /*2cb0*/  IMAD.IADD R14, R2, 0x1, -R7 ;  /* 0x00000001020e7824 */ /* 0x000fe200078e0a07 */
[-C--:B------:R-:W-:Y:S01]  /*2cc0*/  ISETP.GE.AND P5, PT, R22, R15.reuse, PT ;  /* 0x0000000f1600720c */ /* 0x080fe20003fa6270 */
[----:B------:R-:W-:Y:S01]  /*2cd0*/  IMAD.SHL.U32 R2, R3, 0x40, RZ ;  /* 0x0000004003027824 */ /* 0x000fe200078e00ff */
[----:B------:R-:W-:Y:S01]  /*2ce0*/  ISETP.GE.AND P4, PT, R24, R15, PT ;  /* 0x0000000f1800720c */ /* 0x000fe20003f86270 */
[----:B------:R-:W2:Y:S01]  /*2cf0*/  LDC.64 R6, c[0x0][0x3c8] ;  /* 0x0000f200ff067b82 */ /* 0x000ea20000000a00 */
[----:B------:R-:W-:Y:S01]  /*2d00*/  SHF.R.S32.HI R15, RZ, 0x1, R19 ;  /* 0x00000001ff0f7819 */ /* 0x000fe20000011413 */
[----:B------:R-:W-:-:S04]  /*2d10*/  DEPBAR.LE SB0, 0x0 ;  /* 0x000080000000791a */ /* 0x000fc80000000000 */
[----:B------:R-:W-:Y:S01]  /*2d20*/  SHF.R.S32.HI R4, RZ, 0x1f, R19 ;  /* 0x0000001fff047819 */ /* 0x000fe20000011413 */
[-C--:B-1----:R-:W-:Y:S01]  /*2d30*/  IMAD R17, R17, R130.reuse, RZ ;  /* 0x0000008211117224 */ /* 0x082fe200078e02ff */
[----:B------:R-:W-:Y:S02]  /*2d40*/  LOP3.LUT R2, R2, 0xc0, RZ, 0xc0, !PT ;  /* 0x000000c002027812 */ /* 0x000fe400078ec0ff */
[----:B------:R-:W-:Y:S01]  /*2d50*/  LEA.HI R4, R4, R15, RZ, 0x2 ;  /* 0x0000000f04047211 */ /* 0x000fe200078f10ff */
[----:B------:R-:W-:Y:S01]  /*2d60*/  IMAD R17, R118, R131, R17 ;  /* 0x0000008376117224 */ /* 0x000fe200078e0211 */
[----:B------:R-:W-:Y:S01]  /*2d70*/  LOP3.LUT R5, R2, 0x8, R5, 0xf8, !PT ;  /* 0x0000000802057812 */ /* 0x000fe200078ef805 */
[----:B------:R-:W-:Y:S01]  /*2d80*/  IMAD.WIDE.U32 R118, R118, R130, R12 ;  /* 0x0000008276767225 */ /* 0x000fe200078e000c */
[----:B------:R-:W-:Y:S02]  /*2d90*/  LOP3.LUT R4, R4, 0xfffffffc, RZ, 0xc0, !PT ;  /* 0xfffffffc04047812 */ /* 0x000fe400078ec0ff */
[----:B------:R-:W-:-:S02]  /*2da0*/  SHF.R.U32.HI R2, RZ, 0x3, R2 ;  /* 0x00000003ff027819 */ /* 0x000fc40000011602 */
[----:B------:R-:W-:Y:S01]  /*2db0*/  SHF.R.S32.HI R21, RZ, 0x1f, R122 ;  /* 0x0000001fff157819 */ /* 0x000fe2000001147a */
[----:B------:R-:W-:Y:S01]  /*2dc0*/  IMAD.IADD R4, R15, 0x1, -R4 ;  /* 0x000000010f047824 */ /* 0x000fe200078e0a04 */
[----:B------:R-:W-:Y:S02]  /*2dd0*/  SHF.R.S32.HI R15, RZ, 0x1f, R185 ;  /* 0x0000001fff0f7819 */ /* 0x000fe400000114b9 */
[----:B------:R-:W-:Y:S01]  /*2de0*/  LOP3.LUT R2, R5, R2, RZ, 0x3c, !PT ;  /* 0x0000000205027212 */ /* 0x000fe200078e3cff */
[----:B------:R-:W-:Y:S01]  /*2df0*/  IMAD R5, R11, 0x8, R14 ;  /* 0x000000080b057824 */ /* 0x000fe200078e020e */
[----:B------:R-:W-:Y:S01]  /*2e00*/  LOP3.LUT R19, R19, 0x7fffffe, RZ, 0xc0, !PT ;  /* 0x07fffffe13137812 */ /* 0x000fe200078ec0ff */
[----:B------:R-:W-:Y:S01]  /*2e10*/  IMAD R14, R15, UR6, RZ ;  /* 0x000000060f0e7c24 */ /* 0x000fe2000f8e02ff */
[----:B--2---:R-:W-:Y:S01]  /*2e20*/  LEA R18, P0, R8, R6, 0x2 ;  /* 0x0000000608127211 */ /* 0x004fe200078010ff */
[----:B------:R-:W-:Y:S01]  /*2e30*/  IMAD.U32 R172, R5, 0x20, R2 ;  /* 0x0000002005ac7824 */ /* 0x000fe200078e0002 */
[----:B------:R-:W-:Y:S01]  /*2e40*/  LEA.HI R10, R21, R122, RZ, 0x3 ;  /* 0x0000007a150a7211 */ /* 0x000fe200078f18ff */
[----:B------:R-:W-:Y:S01]  /*2e50*/  IMAD R14, R185, UR7, R14 ;  /* 0x00000007b90e7c24 */ /* 0x000fe2000f8e020e */
[----:B------:R-:W-:Y:S01]  /*2e60*/  ULDC.64 UR6, c[0x0][0x220] ;  /* 0x0000880000067ab9 */ /* 0x000fe20000000a00 */
[----:B------:R-:W-:-:S02]  /*2e70*/  IMAD.IADD R122, R122, 0x1, -R19 ;  /* 0x000000017a7a7824 */ /* 0x000fc400078e0a13 */
[----:B------:R-:W-:Y:S02]  /*2e80*/  IMAD.IADD R14, R9, 0x1, R14 ;  /* 0x00000001090e7824 */ /* 0x000fe400078e020e */
[----:B------:R-:W-:Y:S02]  /*2e90*/  IMAD.SHL.U32 R16, R4, 0x40, RZ ;  /* 0x0000004004107824 */ /* 0x000fe400078e00ff */
[----:B------:R-:W-:Y:S01]  /*2ea0*/  IMAD.SHL.U32 R10, R10, 0x20, RZ ;  /* 0x000000200a0a7824 */ /* 0x000fe200078e00ff */
[----:B------:R-:W-:Y:S01]  /*2eb0*/  LEA.HI.X R19, R8, R7, R14, 0x2, P0 ;  /* 0x0000000708137211 */ /* 0x000fe200000f140e */
[----:B------:R-:W-:Y:S01]  /*2ec0*/  IMAD.SHL.U32 R11, R11, 0x8, RZ ;  /* 0x000000080b0b7824 */ /* 0x000fe200078e00ff */
[----:B------:R-:W-:Y:S02]  /*2ed0*/  LOP3.LUT R16, R16, 0xc0, RZ, 0xc0, !PT ;  /* 0x000000c010107812 */ /* 0x000fe400078ec0ff */
[----:B------:R-:W-:Y:S01]  /*2ee0*/  LOP3.LUT R121, R10, 0xffffff00, RZ, 0xc0, !PT ;  /* 0xffffff000a797812 */ /* 0x000fe200078ec0ff */
[----:B------:R1:W5:Y:S01]  /*2ef0*/  LDG.E R2, desc[UR10][R18.64] ;  /* 0x0000000a12027981 */ /* 0x000362000c1e1900 */
[----:B------:R-:W-:-:S02]  /*2f00*/  LOP3.LUT R5, R16, 0x8, R11, 0xf8, !PT ;  /* 0x0000000810057812 */ /* 0x000fc400078ef80b */
[----:B------:R-:W-:Y:S01]  /*2f10*/  SHF.R.U32.HI R16, RZ, 0x3, R16 ;  /* 0x00000003ff107819 */ /* 0x000fe20000011610 */
[----:B------:R-:W-:Y:S01]  /*2f20*/  BAR.SYNC.DEFER_BLOCKING 0x0 ;  /* 0x0000000000007b1d */ /* 0x000fe20000010000 */
[----:B------:R-:W-:Y:S02]  /*2f30*/  IMAD R7, R126, 0x200, R121 ;  /* 0x000002007e077824 */ /* 0x000fe400078e0279 */
[----:B------:R-:W-:Y:S02]  /*2f40*/  LOP3.LUT R5, R5, R16, RZ, 0x3c, !PT ;  /* 0x0000001005057212 */ /* 0x000fe400078e3cff */
[----:B------:R-:W-:Y:S01]  /*2f50*/  IMAD R8, R122, 0x20, R7 ;  /* 0x000000207a087824 */ /* 0x000fe200078e0207 */
[----:B------:R-:W-:Y:S01]  /*2f60*/  LEA R196, P0, R118, UR6, 0x1 ;  /* 0x0000000676c47c11 */ /* 0x000fe2000f8008ff */
[----:B------:R-:W-:Y:S02]  /*2f70*/  IMAD.IADD R6, R119, 0x1, R17 ;  /* 0x0000000177067824 */ /* 0x000fe400078e0211 */
[----:B------:R-:W-:Y:S01]  /*2f80*/  IMAD.IADD R173, R5, 0x1, R8 ;  /* 0x0000000105ad7824 */ /* 0x000fe200078e0208 */
[----:B------:R1:W-:Y:S04]  /*2f90*/  @P1 STS [R181+0x9000], RZ ;  /* 0x009000ffb5001388 */ /* 0x0003e80000000800 */
[----:B------:R1:W-:Y:S04]  /*2fa0*/  @P1 STS [R181+0x9004], RZ ;  /* 0x009004ffb5001388 */ /* 0x0003e80000000800 */
[----:B------:R1:W-:Y:S04]  /*2fb0*/  @P1 STS.64 [R181+0x9008], RZ ;  /* 0x009008ffb5001388 */ /* 0x0003e80000000a00 */
[----:B------:R1:W-:Y:S04]  /*2fc0*/  @P1 STS.128 [R181+0xb000], RZ ;  /* 0x00b000ffb5001388 */ /* 0x0003e80000000c00 */
[----:B------:R1:W-:Y:S01]  /*2fd0*/  @P1 STS.128 [R181+0xd000], RZ ;  /* 0x00d000ffb5001388 */ /* 0x0003e20000000c00 */
        /* <DEDUP_REMOVED lines=32> */
.L_x_2678:
[----:B------:R-:W-:Y:S05]  /*31e0*/  BSYNC B0 ;  /* 0x0000000000007941 */ /* 0x000fea0003800000 */
.L_x_2677:
        /* <DEDUP_REMOVED lines=12> */
[----:B---3--:R-:W-:-:S03]  /*32b0*/  @!P2 LEA R8, P1, R179, R196, 0x1 ;  /* 0x000000c4b308a211 */ /* 0x008fc600078208ff */
        /* <DEDUP_REMOVED lines=18> */
.L_x_2680:
[----:B------:R-:W-:Y:S05]  /*33e0*/  BSYNC B0 ;  /* 0x0000000000007941 */ /* 0x000fea0003800000 */
.L_x_2679:
        /* <DEDUP_REMOVED lines=33> */
.L_x_2682:
[----:B------:R-:W-:Y:S05]  /*3600*/  BSYNC B0 ;  /* 0x0000000000007941 */ /* 0x000fea0003800000 */
.L_x_2681:
        /* <DEDUP_REMOVED lines=36> */
.L_x_2684:
[----:B------:R-:W-:Y:S05]  /*3850*/  BSYNC B0 ;  /* 0x0000000000007941 */ /* 0x000fea0003800000 */
.L_x_2683:
[----:B------:R-:W-:Y:S01]  /*3860*/  LDSM.16.M88.4 R84, [R173] ;  /* 0x00000000ad54783b */ /* 0x000fe20000000200 */
[----:B------:R-:W-:Y:S01]  /*3870*/  LOP3.LUT P0, RZ, R3, 0x2, RZ, 0xc0, !PT ;  /* 0x0000000203ff7812 */ /* 0x000fe2000780c0ff */
[----:B------:R-:W-:Y:S01]  /*3880*/  IMAD.MOV.U32 R3, RZ, RZ, 0x20 ;  /* 0x00000020ff037424 */ /* 0x000fe200078e00ff */
[----:B------:R-:W-:Y:S01]  /*3890*/  LOP3.LUT P1, RZ, R4, 0x2, RZ, 0xc0, !PT ;  /* 0x0000000204ff7812 */ /* 0x000fe2000782c0ff */
[----:B------:R-:W2:Y:S01]  /*38a0*/  LDSM.16.M88.4 R52, [R172+0x3000] ;  /* 0x00300000ac34783b */ /* 0x000ea20000000200 */
[----:B------:R-:W-:Y:S02]  /*38b0*/  IMAD.MOV.U32 R4, RZ, RZ, 0x10 ;  /* 0x00000010ff047424 */ /* 0x000fe400078e00ff */
[----:B------:R-:W-:Y:S01]  /*38c0*/  SEL R3, R3, 0xffffffe0, !P0 ;  /* 0xffffffe003037807 */ /* 0x000fe20004000000 */
[----:B------:R-:W4:Y:S01]  /*38d0*/  LDSM.16.M88.4 R44, [R172+0x3400] ;  /* 0x00340000ac2c783b */ /* 0x000f220000000200 */
[----:B------:R-:W-:Y:S01]  /*38e0*/  IMAD R127, R126, 0x10, R127 ;  /* 0x000000107e7f7824 */ /* 0x000fe200078e027f */
[----:B------:R-:W-:Y:S01]  /*38f0*/  SEL R4, R4, 0xfffffff0, !P1 ;  /* 0xfffffff004047807 */ /* 0x000fe20004800000 */
[----:B------:R-:W-:Y:S01]  /*3900*/  IMAD.SHL.U32 R189, R123, 0x2, RZ ;  /* 0x000000027bbd7824 */ /* 0x000fe200078e00ff */
[----:B------:R-:W4:Y:S01]  /*3910*/  LDSM.16.M88.4 R36, [R172+0x3800] ;  /* 0x00380000ac24783b */ /* 0x000f220000000200 */
[----:B------:R-:W-:-:S02]  /*3920*/  IMAD.IADD R169, R172, 0x1, R3 ;  /* 0x00000001aca97824 */ /* 0x000fc400078e0203 */
[----:B------:R-:W-:Y:S01]  /*3930*/  IMAD R171, R4, 0x2, R173 ;  /* 0x0000000204ab7824 */ /* 0x000fe200078e02ad */
[----:B------:R-:W4:Y:S01]  /*3940*/  LDSM.16.M88.4 R28, [R172+0x3c00] ;  /* 0x003c0000ac1c783b */ /* 0x000f220000000200 */
[----:B------:R-:W-:Y:S01]  /*3950*/  LOP3.LUT R189, R189, 0x6, RZ, 0xc0, !PT ;  /* 0x00000006bdbd7812 */ /* 0x000fe200078ec0ff */
[----:B------:R-:W-:Y:S02]  /*3960*/  IMAD R122, R122, 0x20, R121 ;  /* 0x000000207a7a7824 */ /* 0x000fe400078e0279 */
[----:B------:R-:W4:Y:S02]  /*3970*/  LDSM.16.M88.4 R20, [R172+0x4000] ;  /* 0x00400000ac14783b */ /* 0x000f240000000200 */
[----:B------:R-:W-:Y:S02]  /*3980*/  IMAD.IADD R5, R5, 0x1, R122 ;  /* 0x0000000105057824 */ /* 0x000fe400078e027a */
[----:B-1----:R-:W1:Y:S04]  /*3990*/  LDSM.16.M88.4 R12, [R172+0x4400] ;  /* 0x00440000ac0c783b */ /* 0x002e680000000200 */
[----:B------:R-:W1:Y:S04]  /*39a0*/  LDSM.16.M88.4 R92, [R172+0x4800] ;  /* 0x00480000ac5c783b */ /* 0x000e680000000200 */
[----:B---3--:R-:W3:Y:S04]  /*39b0*/  LDSM.16.M88.4 R8, [R172+0x4c00] ;  /* 0x004c0000ac08783b */ /* 0x008ee80000000200 */
[----:B------:R-:W-:Y:S04]  /*39c0*/  LDSM.16.M88.4 R60, [R171] ;  /* 0x00000000ab3c783b */ /* 0x000fe80000000200 */
[----:B------:R-:W-:Y:S01]  /*39d0*/  LDSM.16.M88.4 R64, [R169+0x4c00] ;  /* 0x004c0000a940783b */ /* 0x000fe20000000200 */
[C---:B--2---:R-:W-:Y:S03]  /*39e0*/  HMMA.16816.F32 R56, R84.reuse, R52, RZ ;  /* 0x000000345438723c */ /* 0x044fe600000018ff */
[----:B------:R-:W2:Y:S04]  /*39f0*/  LDSM.16.M88.4 R108, [R169+0x3400] ;  /* 0x00340000a96c783b */ /* 0x000ea80000000200 */
[----:B------:R-:W2:Y:S01]  /*3a00*/  LDSM.16.M88.4 R68, [R169+0x3c00] ;  /* 0x003c0000a944783b */ /* 0x000ea20000000200 */
[C---:B----4-:R-:W-:Y:S03]  /*3a10*/  HMMA.16816.F32 R48, R84.reuse, R44, RZ ;  /* 0x0000002c5430723c */ /* 0x050fe600000018ff */
[----:B------:R-:W-:Y:S03]  /*3a20*/  LDSM.16.M88.4 R72, [R169+0x3000] ;  /* 0x00300000a948783b */ /* 0x000fe60000000200 */
[C---:B------:R-:W-:Y:S01]  /*3a30*/  HMMA.16816.F32 R40, R84.reuse, R36, RZ ;  /* 0x000000245428723c */ /* 0x040fe200000018ff */
[----:B------:R-:W-:Y:S04]  /*3a40*/  LDSM.16.M88.4 R104, [R169+0x3800] ;  /* 0x00380000a968783b */ /* 0x000fe80000000200 */
[----:B------:R-:W-:Y:S01]  /*3a50*/  LDSM.16.M88.4 R100, [R169+0x4000] ;  /* 0x00400000a964783b */ /* 0x000fe20000000200 */
[C---:B------:R-:W-:Y:S03]  /*3a60*/  HMMA.16816.F32 R32, R84.reuse, R28, RZ ;  /* 0x0000001c5420723c */ /* 0x040fe600000018ff */
[----:B------:R-:W-:Y:S03]  /*3a70*/  LDSM.16.M88.4 R76, [R169+0x4400] ;  /* 0x00440000a94c783b */ /* 0x000fe60000000200 */
[C---:B------:R-:W-:Y:S01]  /*3a80*/  HMMA.16816.F32 R24, R84.reuse, R20, RZ ;  /* 0x000000145418723c */ /* 0x040fe200000018ff */
[----:B------:R-:W-:Y:S04]  /*3a90*/  LDSM.16.M88.4 R80, [R173+0x1000] ;  /* 0x00100000ad50783b */ /* 0x000fe80000000200 */
[----:B------:R-:W-:Y:S01]  /*3aa0*/  LDSM.16.M88.4 R112, [R172+0x8400] ;  /* 0x00840000ac70783b */ /* 0x000fe20000000200 */
[C---:B-1----:R-:W-:Y:S03]  /*3ab0*/  HMMA.16816.F32 R16, R84.reuse, R12, RZ ;  /* 0x0000000c5410723c */ /* 0x042fe600000018ff */
        /* <DEDUP_REMOVED lines=9> */
[C---:B---3--:R-:W-:Y:S06]  /*3b50*/  HMMA.16816.F32 R88, R84.reuse, R8, RZ ;  /* 0x000000085458723c */ /* 0x048fec00000018ff */
[----:B------:R-:W-:Y:S01]  /*3b60*/  HMMA.16816.F32 R84, R84, R10, RZ ;  /* 0x0000000a5454723c */ /* 0x000fe200000018ff */
[----:B------:R-:W1:Y:S05]  /*3b70*/  LDSM.16.M88.4 R8, [R169+0x4800] ;  /* 0x00480000a908783b */ /* 0x000e6a0000000200 */
[C---:B--2---:R-:W-:Y:S06]  /*3b80*/  HMMA.16816.F32 R48, R60.reuse, R108, R48 ;  /* 0x0000006c3c30723c */ /* 0x044fec0000001830 */
        /* <DEDUP_REMOVED lines=22> */
[----:B------:R-:W3:Y:S04]  /*3cf0*/  LDSM.16.M88.4 R60, [R172+0x6800] ;  /* 0x00680000ac3c783b */ /* 0x000ee80000000200 */
[----:B------:R-:W-:Y:S01]  /*3d00*/  LDSM.16.M88.4 R76, [R171+0x1000] ;  /* 0x00100000ab4c783b */ /* 0x000fe20000000200 */
        /* <DEDUP_REMOVED lines=20> */
[----:B------:R-:W3:Y:S05]  /*3e50*/  LDSM.16.M88.4 R72, [R169+0x5000] ;  /* 0x00500000a948783b */ /* 0x000eea0000000200 */
[C---:B------:R-:W-:Y:S06]  /*3e60*/  HMMA.16816.F32 R88, R80.reuse, R100, R88 ;  /* 0x000000645058723c */ /* 0x040fec0000001858 */
[----:B------:R-:W-:Y:S01]  /*3e70*/  HMMA.16816.F32 R84, R80, R102, R84 ;  /* 0x000000665054723c */ /* 0x000fe20000001854 */
[----:B------:R-:W3:Y:S04]  /*3e80*/  LDSM.16.M88.4 R100, [R169+0x6800] ;  /* 0x00680000a964783b */ /* 0x000ee80000000200 */
[----:B------:R-:W3:Y:S01]  /*3e90*/  LDSM.16.M88.4 R80, [R169+0x6c00] ;  /* 0x006c0000a950783b */ /* 0x000ee20000000200 */
        /* <DEDUP_REMOVED lines=18> */
[C---:B------:R-:W-:Y:S06]  /*3fc0*/  HMMA.16816.F32 R96, R76.reuse, R100, R96 ;  /* 0x000000644c60723c */ /* 0x040fec0000001860 */
[C---:B------:R-:W-:Y:S01]  /*3fd0*/  HMMA.16816.F32 R92, R76.reuse, R102, R92 ;  /* 0x000000664c5c723c */ /* 0x040fe2000000185c */
[----:B------:R-:W3:Y:S05]  /*3fe0*/  LDSM.16.M88.4 R100, [R172+0x8c00] ;  /* 0x008c0000ac64783b */ /* 0x000eea0000000200 */
[C---:B------:R-:W-:Y:S06]  /*3ff0*/  HMMA.16816.F32 R88, R76.reuse, R80, R88 ;  /* 0x000000504c58723c */ /* 0x040fec0000001858 */
[----:B------:R-:W-:Y:S01]  /*4000*/  HMMA.16816.F32 R84, R76, R82, R84 ;  /* 0x000000524c54723c */ /* 0x000fe20000001854 */
[----:B------:R-:W-:Y:S04]  /*4010*/  LDSM.16.M88.4 R76, [R169+0x7400] ;  /* 0x00740000a94c783b */ /* 0x000fe80000000200 */
[----:B------:R-:W-:Y:S01]  /*4020*/  LDSM.16.M88.4 R80, [R169+0x7000] ;  /* 0x00700000a950783b */ /* 0x000fe20000000200 */
        /* <DEDUP_REMOVED lines=8> */
[----:B------:R-:W-:Y:S05]  /*40b0*/  LDSM.16.M88.4 R68, [R169+0x7c00] ;  /* 0x007c0000a944783b */ /* 0x000fea0000000200 */
[C---:B--2---:R-:W-:Y:S06]  /*40c0*/  HMMA.16816.F32 R24, R108.reuse, R60, R24 ;  /* 0x0000003c6c18723c */ /* 0x044fec0000001818 */
[C---:B---3--:R-:W-:Y:S06]  /*40d0*/  HMMA.16816.F32 R56, R108.reuse, R72, R56 ;  /* 0x000000486c38723c */ /* 0x048fec0000001838 */
[C---:B------:R-:W-:Y:S01]  /*40e0*/  HMMA.16816.F32 R52, R108.reuse, R74, R52 ;  /* 0x0000004a6c34723c */ /* 0x040fe20000001834 */
[----:B------:R-:W2:Y:S05]  /*40f0*/  LDSM.16.M88.4 R72, [R169+0x7800] ;  /* 0x00780000a948783b */ /* 0x000eaa0000000200 */
[C---:B------:R-:W-:Y:S01]  /*4100*/  HMMA.16816.F32 R20, R108.reuse, R62, R20 ;  /* 0x0000003e6c14723c */ /* 0x040fe20000001814 */
[----:B------:R-:W3:Y:S05]  /*4110*/  LDSM.16.M88.4 R60, [R169+0x8400] ;  /* 0x00840000a93c783b */ /* 0x000eea0000000200 */
[C---:B------:R-:W-:Y:S06]  /*4120*/  HMMA.16816.F32 R88, R108.reuse, R100, R88 ;  /* 0x000000646c58723c */ /* 0x040fec0000001858 */
[----:B------:R-:W-:Y:S01]  /*4130*/  HMMA.16816.F32 R84, R108, R102, R84 ;  /* 0x000000666c54723c */ /* 0x000fe20000001854 */
[----:B------:R-:W3:Y:S05]  /*4140*/  LDSM.16.M88.4 R100, [R169+0x8800] ;  /* 0x00880000a964783b */ /* 0x000eea0000000200 */
[C---:B-1----:R-:W-:Y:S06]  /*4150*/  HMMA.16816.F32 R48, R8.reuse, R76, R48 ;  /* 0x0000004c0830723c */ /* 0x042fec0000001830 */
[----:B------:R-:W-:Y:S01]  /*4160*/  HMMA.16816.F32 R44, R8, R78, R44 ;  /* 0x0000004e082c723c */ /* 0x000fe2000000182c */
[----:B------:R-:W1:Y:S01]  /*4170*/  LDSM.16.M88.4 R76, [R169+0x8c00] ;  /* 0x008c0000a94c783b */ /* 0x000e620000000200 */
[----:B------:R-:W-:-:S04]  /*4180*/  DEPBAR.LE SB0, 0x0 ;  /* 0x000080000000791a */ /* 0x000fc80000000000 */
[----:B----4-:R-:W-:Y:S06]  /*4190*/  HMMA.16816.F32 R24, R8, R64, R24 ;  /* 0x000000400818723c */ /* 0x010fec0000001818 */
[----:B------:R-:W-:Y:S01]  /*41a0*/  HMMA.16816.F32 R16, R108, R112, R16 ;  /* 0x000000706c10723c */ /* 0x000fe20000001810 */
[----:B------:R-:W-:-:S05]  /*41b0*/  LOP3.LUT R64, R125, 0xffffffe0, RZ, 0xc0, !PT ;  /* 0xffffffe07d407812 */ /* 0x000fca00078ec0ff */
[----:B------:R-:W-:Y:S01]  /*41c0*/  IMAD.IADD R64, R123, 0x1, -R64 ;  /* 0x000000017b407824 */ /* 0x000fe200078e0a40 */
[C---:B------:R-:W-:Y:S04]  /*41d0*/  HMMA.16816.F32 R12, R108.reuse, R114, R12 ;  /* 0x000000726c0c723c */ /* 0x040fe8000000180c */
[----:B------:R-:W-:Y:S02]  /*41e0*/  SHF.R.S32.HI R3, RZ, 0x1f, R64 ;  /* 0x0000001fff037819 */ /* 0x000fe40000011440 */
[----:B------:R-:W-:Y:S02]  /*41f0*/  HMMA.16816.F32 R96, R108, R104, R96 ;  /* 0x000000686c60723c */ /* 0x000fe40000001860 */
[----:B------:R-:W-:-:S04]  /*4200*/  LEA.HI R188, R3, R64, RZ, 0x2 ;  /* 0x0000004003bc7211 */ /* 0x000fc800078f10ff */
[----:B------:R-:W-:Y:S01]  /*4210*/  HMMA.16816.F32 R92, R108, R106, R92 ;  /* 0x0000006a6c5c723c */ /* 0x000fe2000000185c */
[----:B------:R-:W-:-:S04]  /*4220*/  SHF.R.S32.HI R188, RZ, 0x2, R188 ;  /* 0x00000002ffbc7819 */ /* 0x000fc800000114bc */
[----:B------:R-:W-:Y:S01]  /*4230*/  IADD3 R3, R127, 0x1, R188 ;  /* 0x000000017f037810 */ /* 0x000fe20007ffe0bc */
[----:B------:R-:W-:Y:S03]  /*4240*/  HMMA.16816.F32 R56, R8, R80, R56 ;  /* 0x000000500838723c */ /* 0x000fe60000001838 */
[----:B------:R-:W-:-:S03]  /*4250*/  IADD3 R3, R117, R3, -R124 ;  /* 0x0000000375037210 */ /* 0x000fc60007ffe87c */
[C---:B------:R-:W-:Y:S02]  /*4260*/  HMMA.16816.F32 R52, R8.reuse, R82, R52 ;  /* 0x000000520834723c */ /* 0x040fe40000001834 */
[----:B------:R-:W-:Y:S02]  /*4270*/  IMAD.IADD R120, R3, 0x1, R120 ;  /* 0x0000000103787824 */ /* 0x000fe400078e0278 */
[----:B-----5:R-:W-:Y:S02]  /*4280*/  FMUL.FTZ R3, R2, R7 ;  /* 0x0000000702037220 */ /* 0x020fe40000410000 */
[----:B------:R-:W-:Y:S01]  /*4290*/  HMMA.16816.F32 R20, R8, R66, R20 ;  /* 0x000000420814723c */ /* 0x000fe20000001814 */
[C---:B------:R-:W-:Y:S02]  /*42a0*/  VIMNMX R135, R120.reuse, R117, PT ;  /* 0x0000007578877248 */ /* 0x040fe40003fe0100 */
[----:B------:R-:W-:-:S03]  /*42b0*/  VIADDMNMX R134, R120, 0x8, R117, PT ;  /* 0x0000000878867846 */ /* 0x000fc60003800175 */
[----:B--2---:R-:W-:Y:S01]  /*42c0*/  HMMA.16816.F32 R40, R8, R72, R40 ;  /* 0x000000480828723c */ /* 0x004fe20000001828 */
[----:B------:R-:W-:-:S04]  /*42d0*/  IMAD.IADD R66, R0, 0x1, R189 ;  /* 0x0000000100427824 */ /* 0x000fc800078e02bd */
[C---:B------:R-:W-:Y:S01]  /*42e0*/  VIADD R2, R66.reuse, 0x1 ;  /* 0x0000000142027836 */ /* 0x040fe20000000000 */
[C---:B------:R-:W-:Y:S01]  /*42f0*/  HMMA.16816.F32 R36, R8.reuse, R74, R36 ;  /* 0x0000004a0824723c */ /* 0x040fe20000001824 */
[C---:B------:R-:W-:Y:S02]  /*4300*/  VIADD R7, R66.reuse, 0x8 ;  /* 0x0000000842077836 */ /* 0x040fe40000000000 */
[----:B------:R-:W-:Y:S01]  /*4310*/  VIADD R140, R66, 0x49 ;  /* 0x00000049428c7836 */ /* 0x000fe20000000000 */
[CC--:B------:R-:W-:Y:S02]  /*4320*/  ISETP.GE.AND P4, PT, R2.reuse, R135.reuse, PT ;  /* 0x000000870200720c */ /* 0x0c0fe40003f86270 */
[----:B------:R-:W-:Y:S01]  /*4330*/  HMMA.16816.F32 R32, R8, R68, R32 ;  /* 0x000000440820723c */ /* 0x000fe20000001820 */
[----:B------:R-:W-:Y:S02]  /*4340*/  ISETP.GE.AND P2, PT, R2, R134, PT ;  /* 0x000000860200720c */ /* 0x000fe40003f46270 */
[----:B------:R-:W-:-:S02]  /*4350*/  ISETP.GE.AND P3, PT, R7, R135, PT ;  /* 0x000000870700720c */ /* 0x000fc40003f66270 */
[----:B------:R-:W-:Y:S01]  /*4360*/  ISETP.GE.AND P0, PT, R7, R134, PT ;  /* 0x000000860700720c */ /* 0x000fe20003f06270 */
[----:B------:R-:W-:Y:S01]  /*4370*/  HMMA.16816.F32 R28, R8, R70, R28 ;  /* 0x00000046081c723c */ /* 0x000fe2000000181c */
[----:B------:R-:W-:-:S05]  /*4380*/  I2FP.F32.S32 R7, R7 ;  /* 0x0000000700077245 */ /* 0x000fca0000201400 */
[----:B---3--:R-:W-:Y:S01]  /*4390*/  HMMA.16816.F32 R16, R8, R60, R16 ;  /* 0x0000003c0810723c */ /* 0x008fe20000001810 */
[----:B------:R-:W-:-:S05]  /*43a0*/  FFMA.FTZ R54, R3, R7, R54 ;  /* 0x0000000703367223 */ /* 0x000fca0000010036 */
[C---:B------:R-:W-:Y:S06]  /*43b0*/  HMMA.16816.F32 R12, R8.reuse, R62, R12 ;  /* 0x0000003e080c723c */ /* 0x040fec000000180c */
[----:B------:R-:W-:Y:S01]  /*43c0*/  HMMA.16816.F32 R96, R8, R100, R96 ;  /* 0x000000640860723c */ /* 0x000fe20000001860 */
[----:B------:R-:W-:-:S05]  /*43d0*/  FSEL R62, R54, -INF , !P0 ;  /* 0xff800000363e7808 */ /* 0x000fca0004000000 */
[C---:B------:R-:W-:Y:S06]  /*43e0*/  HMMA.16816.F32 R92, R8.reuse, R102, R92 ;  /* 0x00000066085c723c */ /* 0x040fec000000185c */
[C---:B-1----:R-:W-:Y:S06]  /*43f0*/  HMMA.16816.F32 R88, R8.reuse, R76, R88 ;  /* 0x0000004c0858723c */ /* 0x042fec0000001858 */
[----:B------:R-:W-:Y:S07]  /*4400*/  HMMA.16816.F32 R84, R8, R78, R84 ;  /* 0x0000004e0854723c */ /* 0x000fee0000001854 */
[C---:B------:R-:W-:Y:S01]  /*4410*/  VIADD R9, R66.reuse, 0x9 ;  /* 0x0000000942097836 */ /* 0x040fe20000000000 */
[----:B------:R-:W-:Y:S01]  /*4420*/  I2FP.F32.S32 R8, R2 ;  /* 0x0000000200087245 */ /* 0x000fe20000201400 */
[----:B------:R-:W-:Y:S01]  /*4430*/  FFMA.FTZ R11, R3, R7, R52 ;  /* 0x00000007030b7223 */ /* 0x000fe20000010034 */
[----:B------:R-:W-:-:S02]  /*4440*/  VIADD R7, R66, 0x18 ;  /* 0x0000001842077836 */ /* 0x000fc40000000000 */
[----:B------:R-:W-:Y:S01]  /*4450*/  I2FP.F32.S32 R2, R9 ;  /* 0x0000000900027245 */ /* 0x000fe20000201400 */
[-C--:B------:R-:W-:Y:S01]  /*4460*/  FFMA.FTZ R57, R3, R8.reuse, R57 ;  /* 0x0000000803397223 */ /* 0x080fe20000010039 */
[----:B------:R-:W-:Y:S01]  /*4470*/  BAR.SYNC.DEFER_BLOCKING 0x0 ;  /* 0x0000000000007b1d */ /* 0x000fe20000010000 */
[-C--:B------:R-:W-:Y:S01]  /*4480*/  ISETP.GE.AND P5, PT, R9, R135.reuse, PT ;  /* 0x000000870900720c */ /* 0x080fe20003fa6270 */
[----:B------:R-:W-:Y:S01]  /*4490*/  FFMA.FTZ R59, R3, R8, R59 ;  /* 0x00000008033b7223 */ /* 0x000fe2000001003b */
[----:B------:R-:W-:Y:S01]  /*44a0*/  ISETP.GE.AND P1, PT, R9, R134, PT ;  /* 0x000000860900720c */ /* 0x000fe20003f26270 */
[CC--:B------:R-:W-:Y:S01]  /*44b0*/  FFMA.FTZ R9, R3.reuse, R2.reuse, R53 ;  /* 0x0000000203097223 */ /* 0x0c0fe20000010035 */
[----:B------:R-:W-:Y:S01]  /*44c0*/  FFMA.FTZ R55, R3, R2, R55 ;  /* 0x0000000203377223 */ /* 0x000fe20000010037 */
[C---:B------:R-:W-:Y:S01]  /*44d0*/  VIADD R8, R66.reuse, 0x10 ;  /* 0x0000001042087836 */ /* 0x040fe20000000000 */
[----:B------:R-:W-:Y:S01]  /*44e0*/  FSEL R57, R57, -INF , !P4 ;  /* 0xff80000039397808 */ /* 0x000fe20006000000 */
[C---:B------:R-:W-:Y:S01]  /*44f0*/  VIADD R2, R66.reuse, 0x11 ;  /* 0x0000001142027836 */ /* 0x040fe20000000000 */
[----:B------:R-:W-:Y:S01]  /*4500*/  FSEL R64, R59, -INF , !P2 ;  /* 0xff8000003b407808 */ /* 0x000fe20005000000 */
[----:B------:R-:W-:Y:S01]  /*4510*/  VIADD R10, R66, 0x19 ;  /* 0x00000019420a7836 */ /* 0x000fe20000000000 */
[----:B------:R-:W-:-:S02]  /*4520*/  ISETP.GE.AND P4, PT, R8, R135, PT ;  /* 0x000000870800720c */ /* 0x000fc40003f86270 */
[----:B------:R-:W-:Y:S02]  /*4530*/  ISETP.GE.AND P2, PT, R8, R134, PT ;  /* 0x000000860800720c */ /* 0x000fe40003f46270 */
[----:B------:R-:W-:Y:S02]  /*4540*/  FSEL R11, R11, -INF , !P3 ;  /* 0xff8000000b0b7808 */ /* 0x000fe40005800000 */
[----:B------:R-:W-:Y:S02]  /*4550*/  FSEL R9, R9, -INF , !P5 ;  /* 0xff80000009097808 */ /* 0x000fe40006800000 */
[----:B------:R-:W-:Y:S02]  /*4560*/  FSEL R60, R55, -INF , !P1 ;  /* 0xff800000373c7808 */ /* 0x000fe40004800000 */
[----:B------:R-:W-:Y:S02]  /*4570*/  I2FP.F32.S32 R8, R8 ;  /* 0x0000000800087245 */ /* 0x000fe40000201400 */
[----:B------:R-:W-:-:S02]  /*4580*/  ISETP.GE.AND P3, PT, R2, R135, PT ;  /* 0x000000870200720c */ /* 0x000fc40003f66270 */
[----:B------:R-:W-:Y:S01]  /*4590*/  ISETP.GE.AND P0, PT, R2, R134, PT ;  /* 0x000000860200720c */ /* 0x000fe20003f06270 */
[-C--:B------:R-:W-:Y:S01]  /*45a0*/  FFMA.FTZ R69, R3, R8.reuse, R48 ;  /* 0x0000000803457223 */ /* 0x080fe20000010030 */
[----:B------:R-:W-:Y:S01]  /*45b0*/  ISETP.GE.AND P5, PT, R7, R135, PT ;  /* 0x000000870700720c */ /* 0x000fe20003fa6270 */
[----:B------:R-:W-:Y:S01]  /*45c0*/  FFMA.FTZ R50, R3, R8, R50 ;  /* 0x0000000803327223 */ /* 0x000fe20000010032 */
[----:B------:R-:W-:Y:S02]  /*45d0*/  ISETP.GE.AND P1, PT, R7, R134, PT ;  /* 0x000000860700720c */ /* 0x000fe40003f26270 */
[----:B------:R-:W-:Y:S02]  /*45e0*/  I2FP.F32.S32 R2, R2 ;  /* 0x0000000200027245 */ /* 0x000fe40000201400 */
        /* <DEDUP_REMOVED lines=8> */
[C---:B------:R-:W-:Y:S01]  /*4670*/  VIADD R2, R66.reuse, 0x21 ;  /* 0x0000002142027836 */ /* 0x040fe20000000000 */
[----:B------:R-:W-:Y:S01]  /*4680*/  FSEL R63, R49, -INF , !P3 ;  /* 0xff800000313f7808 */ /* 0x000fe20005800000 */
[----:B------:R-:W-:Y:S01]  /*4690*/  VIADD R46, R66, 0x61 ;  /* 0x00000061422e7836 */ /* 0x000fe20000000000 */
[----:B------:R-:W-:-:S02]  /*46a0*/  FSEL R48, R48, -INF , !P0 ;  /* 0xff80000030307808 */ /* 0x000fc40004000000 */
[CC--:B------:R-:W-:Y:S02]  /*46b0*/  ISETP.GE.AND P4, PT, R10.reuse, R135.reuse, PT ;  /* 0x000000870a00720c */ /* 0x0c0fe40003f86270 */
[-C--:B------:R-:W-:Y:S02]  /*46c0*/  ISETP.GE.AND P2, PT, R10, R134.reuse, PT ;  /* 0x000000860a00720c */ /* 0x080fe40003f46270 */
[C---:B------:R-:W-:Y:S02]  /*46d0*/  ISETP.GE.AND P3, PT, R7.reuse, R135, PT ;  /* 0x000000870700720c */ /* 0x040fe40003f66270 */
[----:B------:R-:W-:Y:S02]  /*46e0*/  ISETP.GE.AND P0, PT, R7, R134, PT ;  /* 0x000000860700720c */ /* 0x000fe40003f06270 */
[----:B------:R-:W-:Y:S02]  /*46f0*/  FSEL R61, R44, -INF , !P5 ;  /* 0xff8000002c3d7808 */ /* 0x000fe40006800000 */
[----:B------:R-:W-:-:S02]  /*4700*/  FSEL R8, R8, -INF , !P1 ;  /* 0xff80000008087808 */ /* 0x000fc40004800000 */
        /* <DEDUP_REMOVED lines=9> */
[C---:B------:R-:W-:Y:S01]  /*47a0*/  VIADD R40, R66.reuse, 0x28 ;  /* 0x0000002842287836 */ /* 0x040fe20000000000 */
[----:B------:R-:W-:Y:S01]  /*47b0*/  FSEL R45, R45, -INF , !P4 ;  /* 0xff8000002d2d7808 */ /* 0x000fe20006000000 */
        /* <DEDUP_REMOVED lines=12> */
[----:B------:R-:W-:Y:S02]  /*4880*/  ISETP.GE.AND P1, PT, R41, R134, PT ;  /* 0x000000862900720c */ /* 0x000fe40003f26270 */
[----:B------:R-:W-:Y:S02]  /*4890*/  I2FP.F32.S32 R40, R40 ;  /* 0x0000002800287245 */ /* 0x000fe40000201400 */
[C---:B------:R-:W-:Y:S02]  /*48a0*/  ISETP.GE.AND P3, PT, R2.reuse, R135, PT ;  /* 0x000000870200720c */ /* 0x040fe40003f66270 */
[----:B------:R-:W-:Y:S01]  /*48b0*/  ISETP.GE.AND P0, PT, R2, R134, PT ;  /* 0x000000860200720c */ /* 0x000fe20003f06270 */
[CC--:B------:R-:W-:Y:S01]  /*48c0*/  FFMA.FTZ R149, R3.reuse, R40.reuse, R36 ;  /* 0x0000002803957223 */ /* 0x0c0fe20000010024 */
[----:B------:R-:W-:Y:S01]  /*48d0*/  I2FP.F32.S32 R41, R41 ;  /* 0x0000002900297245 */ /* 0x000fe20000201400 */
[----:B------:R-:W-:Y:S01]  /*48e0*/  FFMA.FTZ R38, R3, R40, R38 ;  /* 0x0000002803267223 */ /* 0x000fe20000010026 */
[----:B------:R-:W-:Y:S01]  /*48f0*/  I2FP.F32.S32 R2, R2 ;  /* 0x0000000200027245 */ /* 0x000fe20000201400 */
[C---:B------:R-:W-:Y:S01]  /*4900*/  VIADD R36, R66.reuse, 0x38 ;  /* 0x0000003842247836 */ /* 0x040fe20000000000 */
[----:B------:R-:W-:Y:S01]  /*4910*/  FSEL R149, R149, -INF , !P4 ;  /* 0xff80000095957808 */ /* 0x000fe20006000000 */
[----:B------:R-:W-:Y:S01]  /*4920*/  FFMA.FTZ R59, R3, R41, R32 ;  /* 0x00000029033b7223 */ /* 0x000fe20000010020 */
[----:B------:R-:W-:-:S02]  /*4930*/  VIADD R32, R66, 0x31 ;  /* 0x0000003142207836 */ /* 0x000fc40000000000 */
[CC--:B------:R-:W-:Y:S01]  /*4940*/  FFMA.FTZ R37, R3.reuse, R2.reuse, R37 ;  /* 0x0000000203257223 */ /* 0x0c0fe20000010025 */
[C---:B------:R-:W-:Y:S01]  /*4950*/  FFMA.FTZ R39, R3.reuse, R2, R39 ;  /* 0x0000000203277223 */ /* 0x040fe20000010027 */
[----:B------:R-:W-:Y:S01]  /*4960*/  FFMA.FTZ R34, R3, R41, R34 ;  /* 0x0000002903227223 */ /* 0x000fe20000010022 */
[----:B------:R-:W-:Y:S01]  /*4970*/  VIADD R2, R66, 0x39 ;  /* 0x0000003942027836 */ /* 0x000fe20000000000 */
[----:B------:R-:W-:Y:S02]  /*4980*/  FSEL R154, R38, -INF , !P2 ;  /* 0xff800000269a7808 */ /* 0x000fe40005000000 */
[C---:B------:R-:W-:Y:S02]  /*4990*/  ISETP.GE.AND P4, PT, R32.reuse, R135, PT ;  /* 0x000000872000720c */ /* 0x040fe40003f86270 */
[----:B------:R-:W-:Y:S02]  /*49a0*/  ISETP.GE.AND P2, PT, R32, R134, PT ;  /* 0x000000862000720c */ /* 0x000fe40003f46270 */
[----:B------:R-:W-:-:S02]  /*49b0*/  FSEL R147, R37, -INF , !P3 ;  /* 0xff80000025937808 */ /* 0x000fc40005800000 */
[----:B------:R-:W-:Y:S02]  /*49c0*/  I2FP.F32.S32 R32, R32 ;  /* 0x0000002000207245 */ /* 0x000fe40000201400 */
[----:B------:R-:W-:Y:S02]  /*49d0*/  I2FP.F32.S32 R37, R36 ;  /* 0x0000002400257245 */ /* 0x000fe40000201400 */
[----:B------:R-:W-:Y:S01]  /*49e0*/  FSEL R59, R59, -INF , !P5 ;  /* 0xff8000003b3b7808 */ /* 0x000fe20006800000 */
[CC--:B------:R-:W-:Y:S01]  /*49f0*/  FFMA.FTZ R33, R3.reuse, R32.reuse, R33 ;  /* 0x0000002003217223 */ /* 0x0c0fe20000010021 */
[----:B------:R-:W-:Y:S01]  /*4a00*/  FSEL R142, R34, -INF , !P1 ;  /* 0xff800000228e7808 */ /* 0x000fe20004800000 */
[C---:B------:R-:W-:Y:S01]  /*4a10*/  FFMA.FTZ R35, R3.reuse, R32, R35 ;  /* 0x0000002003237223 */ /* 0x040fe20000010023 */
[C---:B------:R-:W-:Y:S01]  /*4a20*/  ISETP.GE.AND P5, PT, R2.reuse, R135, PT ;  /* 0x000000870200720c */ /* 0x040fe20003fa6270 */
[CC--:B------:R-:W-:Y:S01]  /*4a30*/  FFMA.FTZ R141, R3.reuse, R37.reuse, R28 ;  /* 0x00000025038d7223 */ /* 0x0c0fe2000001001c */
[----:B------:R-:W-:Y:S01]  /*4a40*/  ISETP.GE.AND P1, PT, R2, R134, PT ;  /* 0x000000860200720c */ /* 0x000fe20003f26270 */
[----:B------:R-:W-:Y:S01]  /*4a50*/  VIADD R28, R66, 0x40 ;  /* 0x00000040421c7836 */ /* 0x000fe20000000000 */
[----:B------:R-:W-:Y:S01]  /*4a60*/  I2FP.F32.S32 R2, R2 ;  /* 0x0000000200027245 */ /* 0x000fe20000201400 */
[----:B------:R-:W-:Y:S01]  /*4a70*/  FFMA.FTZ R30, R3, R37, R30 ;  /* 0x00000025031e7223 */ /* 0x000fe2000001001e */
[----:B------:R-:W-:-:S02]  /*4a80*/  FSEL R122, R39, -INF , !P0 ;  /* 0xff800000277a7808 */ /* 0x000fc40004000000 */
[CC--:B------:R-:W-:Y:S01]  /*4a90*/  ISETP.GE.AND P3, PT, R36.reuse, R135.reuse, PT ;  /* 0x000000872400720c */ /* 0x0c0fe20003f66270 */
[CC--:B------:R-:W-:Y:S01]  /*4aa0*/  FFMA.FTZ R65, R3.reuse, R2.reuse, R29 ;  /* 0x0000000203417223 */ /* 0x0c0fe2000001001d */
[----:B------:R-:W-:Y:S01]  /*4ab0*/  FFMA.FTZ R31, R3, R2, R31 ;  /* 0x00000002031f7223 */ /* 0x000fe2000001001f */
[-C--:B------:R-:W-:Y:S01]  /*4ac0*/  ISETP.GE.AND P0, PT, R36, R134.reuse, PT ;  /* 0x000000862400720c */ /* 0x080fe20003f06270 */
[C---:B------:R-:W-:Y:S01]  /*4ad0*/  VIADD R2, R66.reuse, 0x41 ;  /* 0x0000004142027836 */ /* 0x040fe20000000000 */
[----:B------:R-:W-:Y:S01]  /*4ae0*/  FSEL R143, R33, -INF , !P4 ;  /* 0xff800000218f7808 */ /* 0x000fe20006000000 */
[----:B------:R-:W-:Y:S01]  /*4af0*/  VIADD R29, R66, 0x48 ;  /* 0x00000048421d7836 */ /* 0x000fe20000000000 */
[----:B------:R-:W-:Y:S02]  /*4b00*/  FSEL R148, R35, -INF , !P2 ;  /* 0xff80000023947808 */ /* 0x000fe40005000000 */
[C---:B------:R-:W-:Y:S02]  /*4b10*/  ISETP.GE.AND P4, PT, R28.reuse, R135, PT ;  /* 0x000000871c00720c */ /* 0x040fe40003f86270 */
[----:B------:R-:W-:-:S02]  /*4b20*/  ISETP.GE.AND P2, PT, R28, R134, PT ;  /* 0x000000861c00720c */ /* 0x000fc40003f46270 */
[----:B------:R-:W-:Y:S02]  /*4b30*/  I2FP.F32.S32 R28, R28 ;  /* 0x0000001c001c7245 */ /* 0x000fe40000201400 */
[----:B------:R-:W-:Y:S02]  /*4b40*/  FSEL R141, R141, -INF , !P3 ;  /* 0xff8000008d8d7808 */ /* 0x000fe40005800000 */
[----:B------:R-:W-:Y:S01]  /*4b50*/  FSEL R144, R30, -INF , !P0 ;  /* 0xff8000001e907808 */ /* 0x000fe20004000000 */
[-C--:B------:R-:W-:Y:S01]  /*4b60*/  FFMA.FTZ R127, R3, R28.reuse, R24 ;  /* 0x0000001c037f7223 */ /* 0x080fe20000010018 */
[----:B------:R-:W-:Y:S01]  /*4b70*/  FSEL R65, R65, -INF , !P5 ;  /* 0xff80000041417808 */ /* 0x000fe20006800000 */
[----:B------:R-:W-:Y:S01]  /*4b80*/  FFMA.FTZ R26, R3, R28, R26 ;  /* 0x0000001c031a7223 */ /* 0x000fe2000001001a */
[----:B------:R-:W-:Y:S01]  /*4b90*/  FSEL R50, R31, -INF , !P1 ;  /* 0xff8000001f327808 */ /* 0x000fe20004800000 */
[----:B------:R-:W-:Y:S01]  /*4ba0*/  VIADD R24, R66, 0x50 ;  /* 0x0000005042187836 */ /* 0x000fe20000000000 */
        /* <DEDUP_REMOVED lines=12> */
[----:B------:R-:W-:-:S02]  /*4c70*/  FSEL R138, R26, -INF , !P2 ;  /* 0xff8000001a8a7808 */ /* 0x000fc40005000000 */
[CC--:B------:R-:W-:Y:S02]  /*4c80*/  ISETP.GE.AND P4, PT, R140.reuse, R135.reuse, PT ;  /* 0x000000878c00720c */ /* 0x0c0fe40003f86270 */
[----:B------:R-:W-:Y:S02]  /*4c90*/  ISETP.GE.AND P2, PT, R140, R134, PT ;  /* 0x000000868c00720c */ /* 0x000fe40003f46270 */
[----:B------:R-:W-:Y:S02]  /*4ca0*/  I2FP.F32.S32 R140, R140 ;  /* 0x0000008c008c7245 */ /* 0x000fe40000201400 */
[----:B------:R-:W-:Y:S02]  /*4cb0*/  FSEL R123, R20, -INF , !P5 ;  /* 0xff800000147b7808 */ /* 0x000fe40006800000 */
[----:B------:R-:W-:Y:S01]  /*4cc0*/  FSEL R126, R22, -INF , !P1 ;  /* 0xff800000167e7808 */ /* 0x000fe20004800000 */
[-C--:B------:R-:W-:Y:S01]  /*4cd0*/  FFMA.FTZ R137, R3, R140.reuse, R21 ;  /* 0x0000008c03897223 */ /* 0x080fe20000010015 */
[----:B------:R-:W-:Y:S01]  /*4ce0*/  FSEL R125, R25, -INF , !P3 ;  /* 0xff800000197d7808 */ /* 0x000fe20005800000 */
[----:B------:R-:W-:Y:S01]  /*4cf0*/  FFMA.FTZ R140, R3, R140, R23 ;  /* 0x0000008c038c7223 */ /* 0x000fe20000010017 */
[----:B------:R-:W-:-:S02]  /*4d00*/  ISETP.GE.AND P5, PT, R2, R135, PT ;  /* 0x000000870200720c */ /* 0x000fc40003fa6270 */
        /* <DEDUP_REMOVED lines=8> */
[-C--:B------:R-:W-:Y:S01]  /*4d90*/  ISETP.GE.AND P3, PT, R24, R135.reuse, PT ;  /* 0x000000871800720c */ /* 0x080fe20003f66270 */
[----:B------:R-:W-:Y:S01]  /*4da0*/  VIADD R2, R66, 0x59 ;  /* 0x0000005942027836 */ /* 0x000fe20000000000 */
[----:B------:R-:W-:Y:S01]  /*4db0*/  ISETP.GE.AND P0, PT, R24, R134, PT ;  /* 0x000000861800720c */ /* 0x000fe20003f06270 */
[C---:B------:R-:W-:Y:S01]  /*4dc0*/  VIADD R16, R66.reuse, 0x58 ;  /* 0x0000005842107836 */ /* 0x040fe20000000000 */
[----:B------:R-:W-:Y:S01]  /*4dd0*/  FSEL R23, R23, -INF , !P3 ;  /* 0xff80000017177808 */ /* 0x000fe20005800000 */
[----:B------:R-:W-:Y:S01]  /*4de0*/  VIADD R17, R66, 0x60 ;  /* 0x0000006042117836 */ /* 0x000fe20000000000 */
[----:B------:R-:W-:Y:S01]  /*4df0*/  FSEL R22, R18, -INF , !P0 ;  /* 0xff80000012167808 */ /* 0x000fe20004000000 */
[----:B------:R-:W-:Y:S01]  /*4e00*/  VIADD R24, R66, 0x69 ;  /* 0x0000006942187836 */ /* 0x000fe20000000000 */
[----:B------:R-:W-:-:S02]  /*4e10*/  ISETP.GE.AND P3, PT, R2, R135, PT ;  /* 0x000000870200720c */ /* 0x000fc40003f66270 */
[----:B------:R-:W-:Y:S02]  /*4e20*/  ISETP.GE.AND P0, PT, R2, R134, PT ;  /* 0x000000860200720c */ /* 0x000fe40003f06270 */
[----:B------:R-:W-:Y:S02]  /*4e30*/  FSEL R137, R137, -INF , !P4 ;  /* 0xff80000089897808 */ /* 0x000fe40006000000 */
[----:B------:R-:W-:Y:S02]  /*4e40*/  FSEL R140, R140, -INF , !P2 ;  /* 0xff8000008c8c7808 */ /* 0x000fe40005000000 */
[----:B------:R-:W-:Y:S02]  /*4e50*/  I2FP.F32.S32 R2, R2 ;  /* 0x0000000200027245 */ /* 0x000fe40000201400 */
[CC--:B------:R-:W-:Y:S02]  /*4e60*/  ISETP.GE.AND P4, PT, R16.reuse, R135.reuse, PT ;  /* 0x000000871000720c */ /* 0x0c0fe40003f86270 */
[----:B------:R-:W-:Y:S01]  /*4e70*/  ISETP.GE.AND P2, PT, R16, R134, PT ;  /* 0x000000861000720c */ /* 0x000fe20003f46270 */
[C---:B------:R-:W-:Y:S01]  /*4e80*/  FFMA.FTZ R13, R3.reuse, R2, R13 ;  /* 0x00000002030d7223 */ /* 0x040fe2000001000d */
[----:B------:R-:W-:Y:S01]  /*4e90*/  I2FP.F32.S32 R16, R16 ;  /* 0x0000001000107245 */ /* 0x000fe20000201400 */
[----:B------:R-:W-:Y:S01]  /*4ea0*/  FFMA.FTZ R15, R3, R2, R15 ;  /* 0x00000002030f7223 */ /* 0x000fe2000001000f */
[----:B------:R-:W-:Y:S01]  /*4eb0*/  FSEL R21, R21, -INF , !P5 ;  /* 0xff80000015157808 */ /* 0x000fe20006800000 */
[----:B------:R-:W-:Y:S01]  /*4ec0*/  VIADD R2, R66, 0x68 ;  /* 0x0000006842027836 */ /* 0x000fe20000000000 */
[----:B------:R-:W-:Y:S01]  /*4ed0*/  FSEL R20, R19, -INF , !P1 ;  /* 0xff80000013147808 */ /* 0x000fe20004800000 */
[-C--:B------:R-:W-:Y:S01]  /*4ee0*/  FFMA.FTZ R12, R3, R16.reuse, R12 ;  /* 0x00000010030c7223 */ /* 0x080fe2000001000c */
[----:B------:R-:W-:Y:S01]  /*4ef0*/  ISETP.GE.AND P5, PT, R17, R135, PT ;  /* 0x000000871100720c */ /* 0x000fe20003fa6270 */
[----:B------:R-:W-:Y:S01]  /*4f00*/  FFMA.FTZ R14, R3, R16, R14 ;  /* 0x00000010030e7223 */ /* 0x000fe2000001000e */
[----:B------:R-:W-:-:S02]  /*4f10*/  ISETP.GE.AND P1, PT, R17, R134, PT ;  /* 0x000000861100720c */ /* 0x000fc40003f26270 */
[----:B------:R-:W-:Y:S02]  /*4f20*/  I2FP.F32.S32 R17, R17 ;  /* 0x0000001100117245 */ /* 0x000fe40000201400 */
[----:B------:R-:W-:Y:S02]  /*4f30*/  FSEL R53, R13, -INF , !P3 ;  /* 0xff8000000d357808 */ /* 0x000fe40005800000 */
[----:B------:R-:W-:Y:S01]  /*4f40*/  I2FP.F32.S32 R13, R2 ;  /* 0x00000002000d7245 */ /* 0x000fe20000201400 */
[CC--:B------:R-:W-:Y:S01]  /*4f50*/  FFMA.FTZ R41, R3.reuse, R17.reuse, R96 ;  /* 0x0000001103297223 */ /* 0x0c0fe20000010060 */
[C---:B------:R-:W-:Y:S01]  /*4f60*/  FFMA.FTZ R38, R3.reuse, R17, R98 ;  /* 0x0000001103267223 */ /* 0x040fe20000010062 */
[----:B------:R-:W-:Y:S01]  /*4f70*/  FSEL R55, R12, -INF , !P4 ;  /* 0xff8000000c377808 */ /* 0x000fe20006000000 */
[----:B------:R-:W-:Y:S01]  /*4f80*/  VIADD R12, R66, 0x70 ;  /* 0x00000070420c7836 */ /* 0x000fe20000000000 */
[----:B------:R-:W-:Y:S01]  /*4f90*/  FSEL R54, R14, -INF , !P2 ;  /* 0xff8000000e367808 */ /* 0x000fe20005000000 */
[C---:B------:R-:W-:Y:S01]  /*4fa0*/  FFMA.FTZ R49, R3.reuse, R13, R92 ;  /* 0x0000000d03317223 */ /* 0x040fe2000001005c */
[C---:B------:R-:W-:Y:S01]  /*4fb0*/  ISETP.GE.AND P4, PT, R46.reuse, R135, PT ;  /* 0x000000872e00720c */ /* 0x040fe20003f86270 */
[----:B------:R-:W-:Y:S01]  /*4fc0*/  FFMA.FTZ R36, R3, R13, R94 ;  /* 0x0000000d03247223 */ /* 0x000fe2000001005e */
[----:B------:R-:W-:Y:S01]  /*4fd0*/  ISETP.GE.AND P2, PT, R46, R134, PT ;  /* 0x000000862e00720c */ /* 0x000fe20003f46270 */
[----:B------:R-:W-:Y:S01]  /*4fe0*/  VIADD R13, R66, 0x71 ;  /* 0x00000071420d7836 */ /* 0x000fe20000000000 */
[----:B------:R-:W-:-:S02]  /*4ff0*/  I2FP.F32.S32 R46, R46 ;  /* 0x0000002e002e7245 */ /* 0x000fc40000201400 */
[----:B------:R-:W-:Y:S02]  /*5000*/  FSEL R52, R15, -INF , !P0 ;  /* 0xff8000000f347808 */ /* 0x000fe40004000000 */
[----:B------:R-:W-:Y:S01]  /*5010*/  FSEL R41, R41, -INF , !P5 ;  /* 0xff80000029297808 */ /* 0x000fe20006800000 */
[CC--:B------:R-:W-:Y:S01]  /*5020*/  FFMA.FTZ R51, R3.reuse, R46.reuse, R97 ;  /* 0x0000002e03337223 */ /* 0x0c0fe20000010061 */
[----:B------:R-:W-:Y:S01]  /*5030*/  FSEL R38, R38, -INF , !P1 ;  /* 0xff80000026267808 */ /* 0x000fe20004800000 */
[----:B------:R-:W-:Y:S01]  /*5040*/  FFMA.FTZ R46, R3, R46, R99 ;  /* 0x0000002e032e7223 */ /* 0x000fe20000010063 */
[CC--:B------:R-:W-:Y:S02]  /*5050*/  ISETP.GE.AND P3, PT, R2.reuse, R135.reuse, PT ;  /* 0x000000870200720c */ /* 0x0c0fe40003f66270 */
[----:B------:R-:W-:Y:S01]  /*5060*/  ISETP.GE.AND P0, PT, R2, R134, PT ;  /* 0x000000860200720c */ /* 0x000fe20003f06270 */
[----:B------:R-:W-:Y:S01]  /*5070*/  VIADD R2, R66, 0x78 ;  /* 0x0000007842027836 */ /* 0x000fe20000000000 */
[----:B------:R-:W-:-:S02]  /*5080*/  ISETP.GE.AND P5, PT, R24, R135, PT ;  /* 0x000000871800720c */ /* 0x000fc40003fa6270 */
[----:B------:R-:W-:Y:S02]  /*5090*/  ISETP.GE.AND P1, PT, R24, R134, PT ;  /* 0x000000861800720c */ /* 0x000fe40003f26270 */
[----:B------:R-:W-:Y:S02]  /*50a0*/  I2FP.F32.S32 R24, R24 ;  /* 0x0000001800187245 */ /* 0x000fe40000201400 */
[----:B------:R-:W-:Y:S02]  /*50b0*/  FSEL R49, R49, -INF , !P3 ;  /* 0xff80000031317808 */ /* 0x000fe40005800000 */
[----:B------:R-:W-:Y:S01]  /*50c0*/  FSEL R36, R36, -INF , !P0 ;  /* 0xff80000024247808 */ /* 0x000fe20004000000 */
[-C--:B------:R-:W-:Y:S01]  /*50d0*/  FFMA.FTZ R47, R3, R24.reuse, R93 ;  /* 0x00000018032f7223 */ /* 0x080fe2000001005d */
[----:B------:R-:W-:Y:S01]  /*50e0*/  ISETP.GE.AND P3, PT, R13, R135, PT ;  /* 0x000000870d00720c */ /* 0x000fe20003f66270 */
[----:B------:R-:W-:Y:S01]  /*50f0*/  FFMA.FTZ R24, R3, R24, R95 ;  /* 0x0000001803187223 */ /* 0x000fe2000001005f */
[----:B------:R-:W-:-:S02]  /*5100*/  ISETP.GE.AND P0, PT, R13, R134, PT ;  /* 0x000000860d00720c */ /* 0x000fc40003f06270 */
[----:B------:R-:W-:Y:S02]  /*5110*/  I2FP.F32.S32 R14, R13 ;  /* 0x0000000d000e7245 */ /* 0x000fe40000201400 */
[----:B------:R-:W-:Y:S02]  /*5120*/  I2FP.F32.S32 R13, R2 ;  /* 0x00000002000d7245 */ /* 0x000fe40000201400 */
[----:B------:R-:W-:Y:S01]  /*5130*/  FSEL R51, R51, -INF , !P4 ;  /* 0xff80000033337808 */ /* 0x000fe20006000000 */
[CC--:B------:R-:W-:Y:S01]  /*5140*/  FFMA.FTZ R25, R3.reuse, R14.reuse, R89 ;  /* 0x0000000e03197223 */ /* 0x0c0fe20000010059 */
[----:B------:R-:W-:Y:S01]  /*5150*/  FSEL R46, R46, -INF , !P2 ;  /* 0xff8000002e2e7808 */ /* 0x000fe20005000000 */
[C---:B------:R-:W-:Y:S01]  /*5160*/  FFMA.FTZ R40, R3.reuse, R13, R84 ;  /* 0x0000000d03287223 */ /* 0x040fe20000010054 */
[C---:B------:R-:W-:Y:S01]  /*5170*/  ISETP.GE.AND P4, PT, R12.reuse, R135, PT ;  /* 0x000000870c00720c */ /* 0x040fe20003f86270 */
[C---:B------:R-:W-:Y:S01]  /*5180*/  FFMA.FTZ R26, R3.reuse, R14, R91 ;  /* 0x0000000e031a7223 */ /* 0x040fe2000001005b */
[----:B------:R-:W-:Y:S01]  /*5190*/  ISETP.GE.AND P2, PT, R12, R134, PT ;  /* 0x000000860c00720c */ /* 0x000fe20003f46270 */
[----:B------:R-:W-:Y:S01]  /*51a0*/  FFMA.FTZ R33, R3, R13, R86 ;  /* 0x0000000d03217223 */ /* 0x000fe20000010056 */
[----:B------:R-:W-:-:S02]  /*51b0*/  I2FP.F32.S32 R12, R12 ;  /* 0x0000000c000c7245 */ /* 0x000fc40000201400 */
[----:B------:R-:W-:Y:S02]  /*51c0*/  FSEL R47, R47, -INF , !P5 ;  /* 0xff8000002f2f7808 */ /* 0x000fe40006800000 */
[----:B------:R-:W-:Y:S01]  /*51d0*/  ISETP.GE.AND P5, PT, R2, R135, PT ;  /* 0x000000870200720c */ /* 0x000fe20003fa6270 */
[CC--:B------:R-:W-:Y:S01]  /*51e0*/  FFMA.FTZ R27, R3.reuse, R12.reuse, R88 ;  /* 0x0000000c031b7223 */ /* 0x0c0fe20000010058 */
[----:B------:R-:W-:Y:S01]  /*51f0*/  FSEL R24, R24, -INF , !P1 ;  /* 0xff80000018187808 */ /* 0x000fe20004800000 */
[----:B------:R-:W-:Y:S01]  /*5200*/  FFMA.FTZ R34, R3, R12, R90 ;  /* 0x0000000c03227223 */ /* 0x000fe2000001005a */
[----:B------:R-:W-:Y:S01]  /*5210*/  ISETP.GE.AND P1, PT, R2, R134, PT ;  /* 0x000000860200720c */ /* 0x000fe20003f26270 */
[----:B------:R-:W-:Y:S01]  /*5220*/  VIADD R2, R66, 0x79 ;  /* 0x0000007942027836 */ /* 0x000fe20000000000 */
[----:B------:R-:W-:Y:S02]  /*5230*/  FSEL R40, R40, -INF , !P5 ;  /* 0xff80000028287808 */ /* 0x000fe40006800000 */
[----:B------:R-:W-:-:S02]  /*5240*/  ISETP.GT.AND P5, PT, R180, R175, PT ;  /* 0x000000afb400720c */ /* 0x000fc40003fa4270 */
        /* <DEDUP_REMOVED lines=80> */
.L_x_2686:
[----:B------:R-:W-:-:S04]  /*5750*/  LEA R31, -R128, RZ, 0x7 ;  /* 0x000000ff801f7211 */ /* 0x000fc800078e39ff */
[----:B------:R-:W-:-:S07]  /*5760*/  SHF.R.S32.HI R0, RZ, 0x1f, R31 ;  /* 0x0000001fff007819 */ /* 0x000fce000001141f */
.L_x_2687:
        /* <DEDUP_REMOVED lines=134> */
.L_x_2689:
[----:B------:R-:W-:Y:S05]  /*5fd0*/  BSYNC B0 ;  /* 0x0000000000007941 */ /* 0x000fea0003800000 */
.L_x_2688:
[----:B------:R-:W0:Y:S01]  /*5fe0*/  LDGDEPBAR ;  /* 0x00000000000079af */ /* 0x000e220000000000 */
[----:B------:R-:W-:-:S04]  /*5ff0*/  IADD3 R132, P0, R31, R132, RZ ;  /* 0x000000841f847210 */ /* 0x000fc80007f1e0ff */
[----:B------:R-:W-:-:S09]  /*6000*/  IADD3.X R133, R0, R133, RZ, P0, !PT ;  /* 0x0000008500857210 */ /* 0x000fd200007fe4ff */
.L_x_2685:
        /* <DEDUP_REMOVED lines=93> */
[----:B-1----:R-:W-:Y:S01]  /*65e0*/  FMNMX.FTZ R0, R12, R13, !PT ;  /* 0x0000000d0c007209 */ /* 0x002fe20007810000 */
[--C-:B------:R-:W-:Y:S01]  /*65f0*/  FFMA.FTZ R53, R53, UR12, -R44.reuse ;  /* 0x0000000c35357c23 */ /* 0x100fe2000801082c */
[----:B------:R-:W1:Y:S01]  /*6600*/  LDSM.16.MT88.4 R12, [R168+0xb400] ;  /* 0x00b40000a80c783b */ /* 0x000e620000004200 */
[----:B------:R-:W2:Y:S01]  /*6610*/  MUFU.EX2 R139, R139 ;  /* 0x0000008b008b7308 */ /* 0x000ea20000000800 */
[C---:B------:R-:W-:Y:S01]  /*6620*/  FSETP.NEU.FTZ.AND P0, PT, R0.reuse, -INF , PT ;  /* 0xff8000000000780b */ /* 0x040fe20003f1d000 */
[----:B------:R-:W-:Y:S01]  /*6630*/  FMUL.FTZ R35, R0, UR12 ;  /* 0x0000000c00237c20 */ /* 0x000fe20008410000 */
[----:B------:R-:W-:-:S04]  /*6640*/  FFMA.FTZ R51, R51, UR12, -R44 ;  /* 0x0000000c33337c23 */ /* 0x000fc8000801082c */
[----:B------:R-:W-:Y:S01]  /*6650*/  FSEL R35, R35, RZ, P0 ;  /* 0x000000ff23237208 */ /* 0x000fe20000000000 */
[----:B------:R-:W-:Y:S01]  /*6660*/  MUFU.EX2 R67, R67 ;  /* 0x0000004300437308 */ /* 0x000fe20000000800 */
[----:B------:R-:W-:-:S03]  /*6670*/  LEA R192, P0, R132, UR8, 0x1 ;  /* 0x0000000884c07c11 */ /* 0x000fc6000f8008ff */
        /* <DEDUP_REMOVED lines=10> */
[----:B------:R-:W2:Y:S01]  /*6720*/  LDSM.16.MT88.4 R28, [R168+0x9400] ;  /* 0x00940000a81c783b */ /* 0x000ea20000004200 */
        /* <DEDUP_REMOVED lines=13> */
[----:B------:R-:W-:Y:S01]  /*6800*/  FFMA.FTZ R140, R21, UR12, -R44 ;  /* 0x0000000c158c7c23 */ /* 0x000fe2000801082c */
[--C-:B------:R-:W-:Y:S01]  /*6810*/  FFMA.FTZ R52, R52, UR12, -R35.reuse ;  /* 0x0000000c34347c23 */ /* 0x100fe20008010823 */
[--C-:B------:R-:W-:Y:S01]  /*6820*/  FFMA.FTZ R54, R54, UR12, -R35.reuse ;  /* 0x0000000c36367c23 */ /* 0x100fe20008010823 */
[----:B------:R-:W-:Y:S01]  /*6830*/  FFMA.FTZ R38, R38, UR12, -R35 ;  /* 0x0000000c26267c23 */ /* 0x000fe20008010823 */
[----:B------:R-:W-:Y:S01]  /*6840*/  MUFU.EX2 R121, R121 ;  /* 0x0000007900797308 */ /* 0x000fe20000000800 */
[----:B------:R-:W-:-:S07]  /*6850*/  LEA.HI.X R193, R132, UR9, R133, 0x1, P0 ;  /* 0x0000000984c17c11 */ /* 0x000fce00080f0c85 */
[----:B------:R-:W3:Y:S01]  /*6860*/  MUFU.EX2 R64, R64 ;  /* 0x0000004000407308 */ /* 0x000ee20000000800 */
[----:B-----5:R-:W-:Y:S01]  /*6870*/  F2FP.F16.F32.PACK_AB R105, R120, R117 ;  /* 0x000000757869723e */ /* 0x020fe200000000ff */
[----:B------:R-:W-:-:S06]  /*6880*/  FADD.FTZ R120, R117, R120 ;  /* 0x0000007875787221 */ /* 0x000fcc0000010000 */
[----:B------:R-:W-:Y:S08]  /*6890*/  MUFU.EX2 R57, R57 ;  /* 0x0000003900397308 */ /* 0x000ff00000000800 */
[----:B------:R-:W5:Y:S01]  /*68a0*/  MUFU.EX2 R56, R56 ;  /* 0x0000003800387308 */ /* 0x000f620000000800 */
[----:B---3--:R-:W-:Y:S01]  /*68b0*/  F2FP.F16.F32.PACK_AB R107, R64, R121 ;  /* 0x00000079406b723e */ /* 0x008fe200000000ff */
[----:B------:R-:W-:-:S04]  /*68c0*/  FADD.FTZ R121, R121, R120 ;  /* 0x0000007879797221 */ /* 0x000fc80000010000 */
[----:B------:R-:W-:Y:S02]  /*68d0*/  FADD.FTZ R121, R64, R121 ;  /* 0x0000007940797221 */ /* 0x000fe40000010000 */
[C---:B------:R-:W-:Y:S01]  /*68e0*/  HMMA.16816.F32 R84, R104.reuse, R88, RZ ;  /* 0x000000586854723c */ /* 0x040fe200000018ff */
[----:B------:R-:W-:Y:S05]  /*68f0*/  MUFU.EX2 R43, R43 ;  /* 0x0000002b002b7308 */ /* 0x000fea0000000800 */
[----:B------:R-:W-:Y:S03]  /*6900*/  HMMA.16816.F32 R88, R104, R90, RZ ;  /* 0x0000005a6858723c */ /* 0x000fe600000018ff */
[----:B------:R-:W3:Y:S01]  /*6910*/  MUFU.EX2 R42, R42 ;  /* 0x0000002a002a7308 */ /* 0x000ee20000000800 */
[----:B-----5:R-:W-:-:S02]  /*6920*/  F2FP.F16.F32.PACK_AB R8, R56, R57 ;  /* 0x000000393808723e */ /* 0x020fc400000000ff */
[C---:B------:R-:W-:Y:S05]  /*6930*/  HMMA.16816.F32 R112, R104.reuse, R108, RZ ;  /* 0x0000006c6870723c */ /* 0x040fea00000018ff */
[----:B------:R-:W-:Y:S01]  /*6940*/  MUFU.EX2 R58, R58 ;  /* 0x0000003a003a7308 */ /* 0x000fe20000000800 */
[C---:B------:R-:W-:Y:S06]  /*6950*/  HMMA.16816.F32 R68, R104.reuse, R72, RZ ;  /* 0x000000486844723c */ /* 0x040fec00000018ff */
[----:B------:R-:W-:Y:S01]  /*6960*/  HMMA.16816.F32 R76, R104, R80, RZ ;  /* 0x00000050684c723c */ /* 0x000fe200000018ff */
[----:B------:R-:W5:Y:S01]  /*6970*/  MUFU.EX2 R45, R45 ;  /* 0x0000002d002d7308 */ /* 0x000f620000000800 */
[----:B---3--:R-:W-:-:S04]  /*6980*/  F2FP.F16.F32.PACK_AB R10, R42, R43 ;  /* 0x0000002b2a0a723e */ /* 0x008fc800000000ff */
[C---:B------:R-:W-:Y:S03]  /*6990*/  HMMA.16816.F32 R92, R104.reuse, R96, RZ ;  /* 0x00000060685c723c */ /* 0x040fe600000018ff */
[----:B------:R-:W-:Y:S03]  /*69a0*/  MUFU.EX2 R48, R48 ;  /* 0x0000003000307308 */ /* 0x000fe60000000800 */
[C---:B------:R-:W-:Y:S05]  /*69b0*/  HMMA.16816.F32 R108, R104.reuse, R110, RZ ;  /* 0x0000006e686c723c */ /* 0x040fea00000018ff */
[----:B------:R-:W3:Y:S01]  /*69c0*/  MUFU.EX2 R37, R37 ;  /* 0x0000002500257308 */ /* 0x000ee20000000800 */
[----:B-----5:R-:W-:Y:S01]  /*69d0*/  F2FP.F16.F32.PACK_AB R9, R45, R58 ;  /* 0x0000003a2d09723e */ /* 0x020fe200000000ff */
[----:B------:R-:W-:Y:S01]  /*69e0*/  HMMA.16816.F32 R72, R104, R74, RZ ;  /* 0x0000004a6848723c */ /* 0x000fe200000018ff */
[----:B------:R-:W-:-:S05]  /*69f0*/  FADD.FTZ R58, R58, R121 ;  /* 0x000000793a3a7221 */ /* 0x000fca0000010000 */
[C---:B------:R-:W-:Y:S01]  /*6a00*/  HMMA.16816.F32 R80, R104.reuse, R82, RZ ;  /* 0x000000526850723c */ /* 0x040fe200000018ff */
[----:B------:R-:W-:Y:S05]  /*6a10*/  MUFU.EX2 R124, R124 ;  /* 0x0000007c007c7308 */ /* 0x000fea0000000800 */
[----:B------:R-:W-:Y:S01]  /*6a20*/  HMMA.16816.F32 R96, R104, R98, RZ ;  /* 0x000000626860723c */ /* 0x000fe200000018ff */
[----:B---3--:R-:W-:Y:S02]  /*6a30*/  F2FP.F16.F32.PACK_AB R11, R37, R48 ;  /* 0x00000030250b723e */ /* 0x008fe400000000ff */
[----:B------:R-:W-:Y:S05]  /*6a40*/  MUFU.EX2 R5, R5 ;  /* 0x0000000500057308 */ /* 0x000fea0000000800 */
[C---:B-1----:R-:W-:Y:S03]  /*6a50*/  HMMA.16816.F32 R84, R8.reuse, R12, R84 ;  /* 0x0000000c0854723c */ /* 0x042fe60000001854 */
[----:B------:R-:W-:Y:S03]  /*6a60*/  MUFU.EX2 R4, R4 ;  /* 0x0000000400047308 */ /* 0x000fe60000000800 */
[C---:B------:R-:W-:Y:S01]  /*6a70*/  HMMA.16816.F32 R88, R8.reuse, R14, R88 ;  /* 0x0000000e0858723c */ /* 0x040fe20000001858 */
[----:B------:R-:W1:Y:S04]  /*6a80*/  LDSM.16.MT88.4 R12, [R168+0xd000] ;  /* 0x00d00000a80c783b */ /* 0x000e680000004200 */
[----:B------:R-:W-:Y:S01]  /*6a90*/  MUFU.EX2 R122, R122 ;  /* 0x0000007a007a7308 */ /* 0x000fe20000000800 */
[C---:B------:R-:W-:Y:S06]  /*6aa0*/  HMMA.16816.F32 R76, R8.reuse, R16, R76 ;  /* 0x00000010084c723c */ /* 0x040fec000000184c */
[C---:B------:R-:W-:Y:S01]  /*6ab0*/  HMMA.16816.F32 R80, R8.reuse, R18, R80 ;  /* 0x000000120850723c */ /* 0x040fe20000001850 */
[----:B------:R-:W3:Y:S01]  /*6ac0*/  LDSM.16.MT88.4 R16, [R170+0xd400] ;  /* 0x00d40000aa10783b */ /* 0x000ee20000004200 */
[----:B------:R-:W-:Y:S04]  /*6ad0*/  MUFU.EX2 R59, R59 ;  /* 0x0000003b003b7308 */ /* 0x000fe80000000800 */
[C---:B--2---:R-:W-:Y:S04]  /*6ae0*/  HMMA.16816.F32 R72, R8.reuse, R30, R72 ;  /* 0x0000001e0848723c */ /* 0x044fe80000001848 */
[----:B------:R-:W-:Y:S02]  /*6af0*/  MUFU.EX2 R50, R50 ;  /* 0x0000003200327308 */ /* 0x000fe40000000800 */
[----:B------:R-:W-:Y:S01]  /*6b00*/  HMMA.16816.F32 R68, R8, R28, R68 ;  /* 0x0000001c0844723c */ /* 0x000fe20000001844 */
[--C-:B------:R-:W-:Y:S01]  /*6b10*/  FFMA.FTZ R31, R7, UR12, -R44.reuse ;  /* 0x0000000c071f7c23 */ /* 0x100fe2000801082c */
[--C-:B------:R-:W-:Y:S01]  /*6b20*/  FFMA.FTZ R30, R149, UR12, -R44.reuse ;  /* 0x0000000c951e7c23 */ /* 0x100fe2000801082c */
[----:B------:R-:W-:-:S03]  /*6b30*/  FFMA.FTZ R7, R147, UR12, -R44 ;  /* 0x0000000c93077c23 */ /* 0x000fc6000801082c */
[C---:B----4-:R-:W-:Y:S01]  /*6b40*/  HMMA.16816.F32 R112, R8.reuse, R60, R112 ;  /* 0x0000003c0870723c */ /* 0x050fe20000001870 */
[--C-:B------:R-:W-:Y:S01]  /*6b50*/  FFMA.FTZ R29, R152, UR12, -R35.reuse ;  /* 0x0000000c981d7c23 */ /* 0x100fe20008010823 */
[--C-:B------:R-:W-:Y:S01]  /*6b60*/  FFMA.FTZ R28, R150, UR12, -R35.reuse ;  /* 0x0000000c961c7c23 */ /* 0x100fe20008010823 */
[----:B------:R-:W2:Y:S03]  /*6b70*/  MUFU.EX2 R31, R31 ;  /* 0x0000001f001f7308 */ /* 0x000ea60000000800 */
[----:B------:R-:W-:Y:S01]  /*6b80*/  HMMA.16816.F32 R108, R8, R62, R108 ;  /* 0x0000003e086c723c */ /* 0x000fe2000000186c */
[--C-:B------:R-:W-:Y:S01]  /*6b90*/  FFMA.FTZ R60, R65, UR12, -R44.reuse ;  /* 0x0000000c413c7c23 */ /* 0x100fe2000801082c */
[--C-:B------:R-:W-:Y:S01]  /*6ba0*/  FFMA.FTZ R61, R141, UR12, -R44.reuse ;  /* 0x0000000c8d3d7c23 */ /* 0x100fe2000801082c */
[--C-:B------:R-:W-:Y:S01]  /*6bb0*/  FFMA.FTZ R65, R142, UR12, -R35.reuse ;  /* 0x0000000c8e417c23 */ /* 0x100fe20008010823 */
[--C-:B------:R-:W-:Y:S01]  /*6bc0*/  FFMA.FTZ R142, R123, UR12, -R44.reuse ;  /* 0x0000000c7b8e7c23 */ /* 0x100fe2000801082c */
[----:B------:R-:W-:Y:S01]  /*6bd0*/  MUFU.EX2 R30, R30 ;  /* 0x0000001e001e7308 */ /* 0x000fe20000000800 */
[C---:B-1----:R-:W-:Y:S01]  /*6be0*/  HMMA.16816.F32 R100, R104.reuse, R12, RZ ;  /* 0x0000000c6864723c */ /* 0x042fe200000018ff */
[--C-:B------:R-:W-:Y:S01]  /*6bf0*/  FFMA.FTZ R63, R143, UR12, -R44.reuse ;  /* 0x0000000c8f3f7c23 */ /* 0x100fe2000801082c */
[--C-:B------:R-:W-:Y:S01]  /*6c00*/  FFMA.FTZ R62, R148, UR12, -R35.reuse ;  /* 0x0000000c943e7c23 */ /* 0x100fe20008010823 */
[--C-:B------:R-:W-:Y:S01]  /*6c10*/  FFMA.FTZ R123, R137, UR12, -R44.reuse ;  /* 0x0000000c897b7c23 */ /* 0x100fe2000801082c */
[--C-:B------:R-:W-:Y:S01]  /*6c20*/  FFMA.FTZ R137, R138, UR12, -R35.reuse ;  /* 0x0000000c8a897c23 */ /* 0x100fe20008010823 */
[----:B------:R-:W-:Y:S01]  /*6c30*/  FFMA.FTZ R138, R55, UR12, -R44 ;  /* 0x0000000c378a7c23 */ /* 0x000fe2000801082c */
[----:B------:R-:W-:Y:S01]  /*6c40*/  HMMA.16816.F32 R104, R104, R14, RZ ;  /* 0x0000000e6868723c */ /* 0x000fe200000018ff */
[----:B------:R-:W1:Y:S01]  /*6c50*/  LDSM.16.MT88.4 R12, [R168+0xd400] ;  /* 0x00d40000a80c783b */ /* 0x000e620000004200 */
[----:B------:R-:W-:Y:S01]  /*6c60*/  MUFU.EX2 R7, R7 ;  /* 0x0000000700077308 */ /* 0x000fe20000000800 */
[----:B------:R-:W-:-:S03]  /*6c70*/  FFMA.FTZ R55, R20, UR12, -R35 ;  /* 0x0000000c14377c23 */ /* 0x000fc60008010823 */
[C---:B---3--:R-:W-:Y:S04]  /*6c80*/  HMMA.16816.F32 R92, R8.reuse, R16, R92 ;  /* 0x00000010085c723c */ /* 0x048fe8000000185c */
[----:B------:R-:W-:Y:S02]  /*6c90*/  MUFU.EX2 R29, R29 ;  /* 0x0000001d001d7308 */ /* 0x000fe40000000800 */
[----:B------:R-:W-:Y:S01]  /*6ca0*/  HMMA.16816.F32 R96, R8, R18, R96 ;  /* 0x000000120860723c */ /* 0x000fe20000001860 */
[----:B------:R-:W-:Y:S01]  /*6cb0*/  FADD.FTZ R16, R146, R139 ;  /* 0x0000008b92107221 */ /* 0x000fe20000010000 */
[----:B------:R-:W-:Y:S01]  /*6cc0*/  FFMA.FTZ R139, R23, UR12, -R44 ;  /* 0x0000000c178b7c23 */ /* 0x000fe2000801082c */
[----:B------:R-:W-:Y:S02]  /*6cd0*/  FFMA.FTZ R146, R22, UR12, -R35 ;  /* 0x0000000c16927c23 */ /* 0x000fe40008010823 */
[----:B------:R-:W-:Y:S01]  /*6ce0*/  FADD.FTZ R67, R67, R16 ;  /* 0x0000001043437221 */ /* 0x000fe20000010000 */
[----:B------:R-:W3:Y:S01]  /*6cf0*/  MUFU.EX2 R28, R28 ;  /* 0x0000001c001c7308 */ /* 0x000ee20000000800 */
[----:B------:R-:W-:Y:S02]  /*6d00*/  LDSM.16.MT88.4 R16, [R168+0xa400] ;  /* 0x00a40000a810783b */ /* 0x000fe40000004200 */
[----:B------:R-:W-:-:S02]  /*6d10*/  FADD.FTZ R66, R66, R67 ;  /* 0x0000004342427221 */ /* 0x000fc40000010000 */
[----:B------:R-:W-:Y:S02]  /*6d20*/  LDSM.16.MT88.4 R20, [R170+0xa400] ;  /* 0x00a40000aa14783b */ /* 0x000fe40000004200 */
[----:B------:R-:W-:Y:S01]  /*6d30*/  FADD.FTZ R57, R57, R66 ;  /* 0x0000004239397221 */ /* 0x000fe20000010000 */
[----:B------:R-:W4:Y:S03]  /*6d40*/  MUFU.EX2 R63, R63 ;  /* 0x0000003f003f7308 */ /* 0x000f260000000800 */
[----:B------:R-:W-:Y:S01]  /*6d50*/  FADD.FTZ R64, R56, R57 ;  /* 0x0000003938407221 */ /* 0x000fe20000010000 */
[--C-:B------:R-:W-:Y:S01]  /*6d60*/  FFMA.FTZ R56, R41, UR12, -R44.reuse ;  /* 0x0000000c29387c23 */ /* 0x100fe2000801082c */
[--C-:B------:R-:W-:Y:S01]  /*6d70*/  FFMA.FTZ R41, R49, UR12, -R44.reuse ;  /* 0x0000000c31297c23 */ /* 0x100fe2000801082c */
[--C-:B------:R-:W-:Y:S01]  /*6d80*/  FFMA.FTZ R57, R25, UR12, -R44.reuse ;  /* 0x0000000c19397c23 */ /* 0x100fe2000801082c */
[----:B------:R-:W-:Y:S01]  /*6d90*/  FFMA.FTZ R49, R40, UR12, -R44 ;  /* 0x0000000c28317c23 */ /* 0x000fe2000801082c */
[----:B------:R-:W-:Y:S01]  /*6da0*/  MUFU.EX2 R61, R61 ;  /* 0x0000003d003d7308 */ /* 0x000fe20000000800 */
[----:B------:R-:W-:Y:S01]  /*6db0*/  FFMA.FTZ R40, R26, UR12, -R35 ;  /* 0x0000000c1a287c23 */ /* 0x000fe20008010823 */
[C---:B-1----:R-:W-:Y:S06]  /*6dc0*/  HMMA.16816.F32 R100, R8.reuse, R12, R100 ;  /* 0x0000000c0864723c */ /* 0x042fec0000001864 */
[----:B------:R-:W-:Y:S01]  /*6dd0*/  MUFU.EX2 R60, R60 ;  /* 0x0000003c003c7308 */ /* 0x000fe20000000800 */
[----:B------:R-:W-:Y:S01]  /*6de0*/  HMMA.16816.F32 R104, R8, R14, R104 ;  /* 0x0000000e0868723c */ /* 0x000fe20000001868 */
[----:B------:R-:W1:Y:S06]  /*6df0*/  LDSM.16.MT88.4 R12, [R170+0x9800] ;  /* 0x00980000aa0c783b */ /* 0x000e6c0000004200 */
[----:B------:R-:W-:Y:S01]  /*6e00*/  MUFU.EX2 R65, R65 ;  /* 0x0000004100417308 */ /* 0x000fe20000000800 */
[----:B--2---:R-:W-:-:S02]  /*6e10*/  F2FP.F16.F32.PACK_AB R8, R31, R124 ;  /* 0x0000007c1f08723e */ /* 0x004fc400000000ff */
[----:B---3--:R-:W-:Y:S02]  /*6e20*/  F2FP.F16.F32.PACK_AB R9, R28, R29 ;  /* 0x0000001d1c09723e */ /* 0x008fe400000000ff */
[----:B------:R-:W-:-:S03]  /*6e30*/  F2FP.F16.F32.PACK_AB R10, R7, R30 ;  /* 0x0000001e070a723e */ /* 0x000fc600000000ff */
[----:B------:R-:W2:Y:S01]  /*6e40*/  MUFU.EX2 R62, R62 ;  /* 0x0000003e003e7308 */ /* 0x000ea20000000800 */
[----:B------:R-:W-:-:S07]  /*6e50*/  F2FP.F16.F32.PACK_AB R11, R4, R5 ;  /* 0x00000005040b723e */ /* 0x000fce00000000ff */
[----:B------:R-:W-:Y:S08]  /*6e60*/  MUFU.EX2 R144, R144 ;  /* 0x0000009000907308 */ /* 0x000ff00000000800 */
[----:B------:R-:W3:Y:S08]  /*6e70*/  MUFU.EX2 R125, R125 ;  /* 0x0000007d007d7308 */ /* 0x000ef00000000800 */
[----:B------:R-:W-:Y:S01]  /*6e80*/  MUFU.EX2 R142, R142 ;  /* 0x0000008e008e7308 */ /* 0x000fe20000000800 */
[C---:B-1----:R-:W-:Y:S07]  /*6e90*/  HMMA.16816.F32 R112, R8.reuse, R12, R112 ;  /* 0x0000000c0870723c */ /* 0x042fee0000001870 */
[----:B------:R-:W-:Y:S01]  /*6ea0*/  MUFU.EX2 R123, R123 ;  /* 0x0000007b007b7308 */ /* 0x000fe20000000800 */
[C---:B------:R-:W-:Y:S01]  /*6eb0*/  HMMA.16816.F32 R108, R8.reuse, R14, R108 ;  /* 0x0000000e086c723c */ /* 0x040fe2000000186c */
[----:B------:R-:W1:Y:S06]  /*6ec0*/  LDSM.16.MT88.4 R12, [R168+0x9800] ;  /* 0x00980000a80c783b */ /* 0x000e6c0000004200 */
[----:B------:R-:W-:Y:S08]  /*6ed0*/  MUFU.EX2 R137, R137 ;  /* 0x0000008900897308 */ /* 0x000ff00000000800 */
[----:B------:R-:W5:Y:S08]  /*6ee0*/  MUFU.EX2 R136, R136 ;  /* 0x0000008800887308 */ /* 0x000f700000000800 */
[----:B------:R-:W-:Y:S08]  /*6ef0*/  MUFU.EX2 R126, R126 ;  /* 0x0000007e007e7308 */ /* 0x000ff00000000800 */
[----:B------:R-:W5:Y:S08]  /*6f00*/  MUFU.EX2 R127, R127 ;  /* 0x0000007f007f7308 */ /* 0x000f700000000800 */
[----:B------:R-:W-:Y:S01]  /*6f10*/  MUFU.EX2 R139, R139 ;  /* 0x0000008b008b7308 */ /* 0x000fe20000000800 */
[C---:B-1----:R-:W-:Y:S07]  /*6f20*/  HMMA.16816.F32 R68, R8.reuse, R12, R68 ;  /* 0x0000000c0844723c */ /* 0x042fee0000001844 */
[----:B------:R-:W1:Y:S01]  /*6f30*/  MUFU.EX2 R140, R140 ;  /* 0x0000008c008c7308 */ /* 0x000e620000000800 */
[C---:B------:R-:W-:Y:S01]  /*6f40*/  HMMA.16816.F32 R72, R8.reuse, R14, R72 ;  /* 0x0000000e0848723c */ /* 0x040fe20000001848 */
[----:B------:R-:W4:Y:S06]  /*6f50*/  LDSM.16.MT88.4 R12, [R170+0xb800] ;  /* 0x00b80000aa0c783b */ /* 0x000f2c0000004200 */
[----:B------:R-:W-:Y:S08]  /*6f60*/  MUFU.EX2 R138, R138 ;  /* 0x0000008a008a7308 */ /* 0x000ff00000000800 */
[----:B------:R-:W-:Y:S08]  /*6f70*/  MUFU.EX2 R53, R53 ;  /* 0x0000003500357308 */ /* 0x000ff00000000800 */
[----:B------:R-:W-:Y:S08]  /*6f80*/  MUFU.EX2 R146, R146 ;  /* 0x0000009200927308 */ /* 0x000ff00000000800 */
[----:B------:R-:W1:Y:S08]  /*6f90*/  MUFU.EX2 R55, R55 ;  /* 0x0000003700377308 */ /* 0x000e700000000800 */
[----:B------:R2:W-:Y:S01]  /*6fa0*/  MUFU.EX2 R67, R54 ;  /* 0x0000003600437308 */ /* 0x0005e20000000800 */
[C---:B----4-:R-:W-:Y:S07]  /*6fb0*/  HMMA.16816.F32 R76, R8.reuse, R12, R76 ;  /* 0x0000000c084c723c */ /* 0x050fee000000184c */
[----:B------:R-:W4:Y:S01]  /*6fc0*/  MUFU.EX2 R52, R52 ;  /* 0x0000003400347308 */ /* 0x000f220000000800 */
[----:B------:R-:W-:Y:S01]  /*6fd0*/  HMMA.16816.F32 R80, R8, R14, R80 ;  /* 0x0000000e0850723c */ /* 0x000fe20000001850 */
[----:B------:R-:W3:Y:S06]  /*6fe0*/  LDSM.16.MT88.4 R12, [R168+0xb800] ;  /* 0x00b80000a80c783b */ /* 0x000eec0000004200 */
[----:B------:R-:W-:Y:S01]  /*6ff0*/  MUFU.EX2 R56, R56 ;  /* 0x0000003800387308 */ /* 0x000fe20000000800 */
[----:B--2---:R-:W-:Y:S01]  /*7000*/  FFMA.FTZ R54, R47, UR12, -R44 ;  /* 0x0000000c2f367c23 */ /* 0x004fe2000801082c */
[--C-:B------:R-:W-:Y:S01]  /*7010*/  FFMA.FTZ R47, R46, UR12, -R35.reuse ;  /* 0x0000000c2e2f7c23 */ /* 0x100fe20008010823 */
[----:B------:R-:W-:-:S05]  /*7020*/  FFMA.FTZ R46, R34, UR12, -R35 ;  /* 0x0000000c222e7c23 */ /* 0x000fca0008010823 */
[----:B------:R-:W-:Y:S08]  /*7030*/  MUFU.EX2 R51, R51 ;  /* 0x0000003300337308 */ /* 0x000ff00000000800 */
[----:B------:R-:W-:Y:S08]  /*7040*/  MUFU.EX2 R41, R41 ;  /* 0x0000002900297308 */ /* 0x000ff00000000800 */
[----:B------:R-:W2:Y:S08]  /*7050*/  MUFU.EX2 R54, R54 ;  /* 0x0000003600367308 */ /* 0x000eb00000000800 */
[----:B------:R-:W-:Y:S01]  /*7060*/  MUFU.EX2 R38, R38 ;  /* 0x0000002600267308 */ /* 0x000fe20000000800 */
[C---:B---3--:R-:W-:Y:S06]  /*7070*/  HMMA.16816.F32 R84, R8.reuse, R12, R84 ;  /* 0x0000000c0854723c */ /* 0x048fec0000001854 */
[C---:B------:R-:W-:Y:S01]  /*7080*/  HMMA.16816.F32 R88, R8.reuse, R14, R88 ;  /* 0x0000000e0858723c */ /* 0x040fe20000001858 */
[----:B------:R-:W3:Y:S01]  /*7090*/  LDSM.16.MT88.4 R12, [R170+0xd800] ;  /* 0x00d80000aa0c783b */ /* 0x000ee20000004200 */
[----:B------:R-:W2:Y:S08]  /*70a0*/  MUFU.EX2 R47, R47 ;  /* 0x0000002f002f7308 */ /* 0x000eb00000000800 */
        /* <DEDUP_REMOVED lines=30> */
[----:B-----5:R-:W-:Y:S02]  /*7290*/  F2FP.F16.F32.PACK_AB R9, R136, R137 ;  /* 0x000000898809723e */ /* 0x020fe400000000ff */
        /* <DEDUP_REMOVED lines=21> */
[----:B------:R-:W-:Y:S02]  /*73f0*/  F2FP.F16.F32.PACK_AB R9, R55, R146 ;  /* 0x000000923709723e */ /* 0x000fe400000000ff */
[----:B------:R-:W-:Y:S02]  /*7400*/  F2FP.F16.F32.PACK_AB R10, R53, R138 ;  /* 0x0000008a350a723e */ /* 0x000fe400000000ff */
[----:B----4-:R-:W-:-:S07]  /*7410*/  F2FP.F16.F32.PACK_AB R11, R52, R67 ;  /* 0x00000043340b723e */ /* 0x010fce00000000ff */
[C---:B------:R-:W-:Y:S06]  /*7420*/  HMMA.16816.F32 R68, R8.reuse, R16, R68 ;  /* 0x000000100844723c */ /* 0x040fec0000001844 */
        /* <DEDUP_REMOVED lines=8> */
[C---:B-1----:R-:W-:Y:S06]  /*74b0*/  HMMA.16816.F32 R92, R8.reuse, R16, R92 ;  /* 0x00000010085c723c */ /* 0x042fec000000185c */
[C---:B------:R-:W-:Y:S01]  /*74c0*/  HMMA.16816.F32 R96, R8.reuse, R18, R96 ;  /* 0x000000120860723c */ /* 0x040fe20000001860 */
[----:B------:R-:W1:Y:S05]  /*74d0*/  LDSM.16.MT88.4 R16, [R170+0xa800] ;  /* 0x00a80000aa10783b */ /* 0x000e6a0000004200 */
[C---:B----4-:R-:W-:Y:S06]  /*74e0*/  HMMA.16816.F32 R84, R8.reuse, R20, R84 ;  /* 0x000000140854723c */ /* 0x050fec0000001854 */
[C---:B------:R-:W-:Y:S01]  /*74f0*/  HMMA.16816.F32 R88, R8.reuse, R22, R88 ;  /* 0x000000160858723c */ /* 0x040fe20000001858 */
[----:B------:R-:W-:Y:S05]  /*7500*/  LDSM.16.MT88.4 R20, [R168+0xe800] ;  /* 0x00e80000a814783b */ /* 0x000fea0000004200 */
[C---:B---3--:R-:W-:Y:S06]  /*7510*/  HMMA.16816.F32 R100, R8.reuse, R12, R100 ;  /* 0x0000000c0864723c */ /* 0x048fec0000001864 */
[----:B------:R-:W-:Y:S01]  /*7520*/  HMMA.16816.F32 R104, R8, R14, R104 ;  /* 0x0000000e0868723c */ /* 0x000fe20000001868 */
[----:B------:R-:W3:Y:S06]  /*7530*/  LDSM.16.MT88.4 R12, [R168+0xa800] ;  /* 0x00a80000a80c783b */ /* 0x000eec0000004200 */
[--C-:B------:R-:W-:Y:S01]  /*7540*/  FFMA.FTZ R8, R36, UR12, -R35.reuse ;  /* 0x0000000c24087c23 */ /* 0x100fe20008010823 */
[----:B------:R-:W-:Y:S01]  /*7550*/  FFMA.FTZ R36, R24, UR12, -R35 ;  /* 0x0000000c18247c23 */ /* 0x000fe20008010823 */
[----:B------:R-:W-:Y:S01]  /*7560*/  FADD.FTZ R9, R45, R58 ;  /* 0x0000003a2d097221 */ /* 0x000fe20000010000 */
[----:B------:R-:W-:Y:S01]  /*7570*/  FADD.FTZ R11, R43, R64 ;  /* 0x000000402b0b7221 */ /* 0x000fe20000010000 */
[----:B------:R4:W-:Y:S01]  /*7580*/  MUFU.EX2 R45, R8 ;  /* 0x00000008002d7308 */ /* 0x0009e20000000800 */
[--C-:B------:R-:W-:Y:S01]  /*7590*/  FFMA.FTZ R58, R27, UR12, -R44.reuse ;  /* 0x0000000c1b3a7c23 */ /* 0x100fe2000801082c */
[----:B------:R-:W-:Y:S01]  /*75a0*/  FFMA.FTZ R43, R39, UR12, -R44 ;  /* 0x0000000c272b7c23 */ /* 0x000fe2000801082c */
[----:B------:R-:W-:Y:S01]  /*75b0*/  FADD.FTZ R44, R48, R9 ;  /* 0x00000009302c7221 */ /* 0x000fe20000010000 */
[----:B------:R-:W-:Y:S01]  /*75c0*/  FADD.FTZ R9, R42, R11 ;  /* 0x0000000b2a097221 */ /* 0x000fe20000010000 */
[----:B--2---:R-:W-:Y:S01]  /*75d0*/  F2FP.F16.F32.PACK_AB R10, R54, R41 ;  /* 0x00000029360a723e */ /* 0x004fe200000000ff */
[----:B------:R-:W2:Y:S01]  /*75e0*/  LDSM.16.MT88.4 R24, [R170+0xc800] ;  /* 0x00c80000aa18783b */ /* 0x000ea20000004200 */
[----:B------:R-:W-:Y:S01]  /*75f0*/  FADD.FTZ R44, R37, R44 ;  /* 0x0000002c252c7221 */ /* 0x000fe20000010000 */
[----:B------:R-:W5:Y:S01]  /*7600*/  MUFU.EX2 R36, R36 ;  /* 0x0000002400247308 */ /* 0x000f620000000800 */
[----:B------:R-:W-:Y:S01]  /*7610*/  FADD.FTZ R124, R124, R9 ;  /* 0x000000097c7c7221 */ /* 0x000fe20000010000 */
[----:B------:R-:W-:Y:S01]  /*7620*/  F2FP.F16.F32.PACK_AB R9, R47, R38 ;  /* 0x000000262f09723e */ /* 0x000fe200000000ff */
[----:B------:R-:W-:Y:S01]  /*7630*/  FADD.FTZ R29, R29, R44 ;  /* 0x0000002c1d1d7221 */ /* 0x000fe20000010000 */
[--C-:B------:R-:W-:Y:S01]  /*7640*/  FFMA.FTZ R39, R33, UR12, -R35.reuse ;  /* 0x0000000c21277c23 */ /* 0x100fe20008010823 */
[----:B------:R-:W-:Y:S01]  /*7650*/  FADD.FTZ R31, R31, R124 ;  /* 0x0000007c1f1f7221 */ /* 0x000fe20000010000 */
[----:B------:R-:W-:Y:S01]  /*7660*/  FFMA.FTZ R42, R32, UR12, -R35 ;  /* 0x0000000c202a7c23 */ /* 0x000fe20008010823 */
[----:B------:R-:W-:Y:S01]  /*7670*/  FADD.FTZ R28, R28, R29 ;  /* 0x0000001d1c1c7221 */ /* 0x000fe20000010000 */
[----:B------:R-:W-:Y:S01]  /*7680*/  MUFU.EX2 R34, R58 ;  /* 0x0000003a00227308 */ /* 0x000fe20000000800 */
[----:B----4-:R-:W-:Y:S01]  /*7690*/  F2FP.F16.F32.PACK_AB R8, R51, R56 ;  /* 0x000000383308723e */ /* 0x010fe200000000ff */
[----:B------:R-:W-:Y:S01]  /*76a0*/  FADD.FTZ R30, R30, R31 ;  /* 0x0000001f1e1e7221 */ /* 0x000fe20000010000 */
[----:B------:R-:W-:-:S03]  /*76b0*/  FADD.FTZ R5, R5, R28 ;  /* 0x0000001c05057221 */ /* 0x000fc60000010000 */
[----:B------:R-:W-:Y:S01]  /*76c0*/  FADD.FTZ R7, R7, R30 ;  /* 0x0000001e07077221 */ /* 0x000fe20000010000 */
[----:B------:R-:W-:Y:S01]  /*76d0*/  FADD.FTZ R4, R4, R5 ;  /* 0x0000000504047221 */ /* 0x000fe20000010000 */
[----:B------:R-:W4:Y:S01]  /*76e0*/  MUFU.EX2 R33, R57 ;  /* 0x0000003900217308 */ /* 0x000f220000000800 */
[----:B-----5:R-:W-:Y:S01]  /*76f0*/  F2FP.F16.F32.PACK_AB R11, R36, R45 ;  /* 0x0000002d240b723e */ /* 0x020fe200000000ff */
[----:B------:R-:W-:Y:S01]  /*7700*/  FADD.FTZ R122, R122, R7 ;  /* 0x000000077a7a7221 */ /* 0x000fe20000010000 */
[----:B------:R-:W-:-:S03]  /*7710*/  FADD.FTZ R65, R65, R4 ;  /* 0x0000000441417221 */ /* 0x000fc60000010000 */
[----:B------:R-:W-:Y:S01]  /*7720*/  FADD.FTZ R122, R63, R122 ;  /* 0x0000007a3f7a7221 */ /* 0x000fe20000010000 */
[----:B------:R-:W-:Y:S01]  /*7730*/  FADD.FTZ R62, R62, R65 ;  /* 0x000000413e3e7221 */ /* 0x000fe20000010000 */
[----:B-1----:R-:W-:Y:S01]  /*7740*/  HMMA.16816.F32 R112, R8, R16, R112 ;  /* 0x000000100870723c */ /* 0x002fe20000001870 */
[----:B------:R-:W-:Y:S01]  /*7750*/  MUFU.EX2 R32, R49 ;  /* 0x0000003100207308 */ /* 0x000fe20000000800 */
[----:B------:R-:W-:Y:S01]  /*7760*/  FADD.FTZ R5, R61, R122 ;  /* 0x0000007a3d057221 */ /* 0x000fe20000010000 */
[----:B------:R-:W-:-:S03]  /*7770*/  FADD.FTZ R59, R59, R62 ;  /* 0x0000003e3b3b7221 */ /* 0x000fc60000010000 */
[C---:B------:R-:W-:Y:S01]  /*7780*/  HMMA.16816.F32 R108, R8.reuse, R18, R108 ;  /* 0x00000012086c723c */ /* 0x040fe2000000186c */
[----:B------:R-:W1:Y:S01]  /*7790*/  LDSM.16.MT88.4 R16, [R168+0xc800] ;  /* 0x00c80000a810783b */ /* 0x000e620000004200 */
[----:B------:R-:W-:Y:S01]  /*77a0*/  FADD.FTZ R5, R60, R5 ;  /* 0x000000053c057221 */ /* 0x000fe20000010000 */
[----:B------:R-:W-:Y:S01]  /*77b0*/  MUFU.EX2 R35, R43 ;  /* 0x0000002b00237308 */ /* 0x000fe20000000800 */
[----:B------:R-:W-:Y:S02]  /*77c0*/  FADD.FTZ R50, R50, R59 ;  /* 0x0000003b32327221 */ /* 0x000fe40000010000 */
[----:B---3--:R-:W-:Y:S01]  /*77d0*/  HMMA.16816.F32 R68, R8, R12, R68 ;  /* 0x0000000c0844723c */ /* 0x008fe20000001844 */
[----:B------:R-:W-:Y:S01]  /*77e0*/  FADD.FTZ R144, R144, R5 ;  /* 0x0000000590907221 */ /* 0x000fe20000010000 */
[----:B------:R-:W-:-:S03]  /*77f0*/  FADD.FTZ R137, R137, R50 ;  /* 0x0000003289897221 */ /* 0x000fc60000010000 */
[----:B------:R-:W3:Y:S01]  /*7800*/  MUFU.EX2 R37, R46 ;  /* 0x0000002e00257308 */ /* 0x000ee20000000800 */
[----:B------:R-:W-:Y:S01]  /*7810*/  HMMA.16816.F32 R72, R8, R14, R72 ;  /* 0x0000000e0848723c */ /* 0x000fe20000001848 */
[----:B------:R-:W5:Y:S01]  /*7820*/  LDSM.16.MT88.4 R12, [R170+0xe800] ;  /* 0x00e80000aa0c783b */ /* 0x000f620000004200 */
[----:B------:R-:W-:Y:S01]  /*7830*/  FADD.FTZ R125, R125, R144 ;  /* 0x000000907d7d7221 */ /* 0x000fe20000010000 */
[----:B------:R-:W-:-:S03]  /*7840*/  FADD.FTZ R137, R136, R137 ;  /* 0x0000008988897221 */ /* 0x000fc60000010000 */
[----:B--2---:R-:W-:Y:S01]  /*7850*/  HMMA.16816.F32 R76, R8, R24, R76 ;  /* 0x00000018084c723c */ /* 0x004fe2000000184c */
[----:B------:R-:W-:Y:S01]  /*7860*/  MUFU.EX2 R39, R39 ;  /* 0x0000002700277308 */ /* 0x000fe20000000800 */
[----:B------:R-:W-:Y:S01]  /*7870*/  FADD.FTZ R142, R142, R125 ;  /* 0x0000007d8e8e7221 */ /* 0x000fe20000010000 */
[----:B------:R-:W-:-:S03]  /*7880*/  FADD.FTZ R126, R126, R137 ;  /* 0x000000897e7e7221 */ /* 0x000fc60000010000 */
[C---:B------:R-:W-:Y:S01]  /*7890*/  HMMA.16816.F32 R80, R8.reuse, R26, R80 ;  /* 0x0000001a0850723c */ /* 0x040fe20000001850 */
[----:B------:R-:W-:Y:S01]  /*78a0*/  FADD.FTZ R142, R123, R142 ;  /* 0x0000008e7b8e7221 */ /* 0x000fe20000010000 */
[----:B------:R-:W-:Y:S01]  /*78b0*/  FADD.FTZ R127, R127, R126 ;  /* 0x0000007e7f7f7221 */ /* 0x000fe20000010000 */
[----:B------:R-:W2:Y:S01]  /*78c0*/  MUFU.EX2 R42, R42 ;  /* 0x0000002a002a7308 */ /* 0x000ea20000000800 */
[----:B------:R-:W2:Y:S01]  /*78d0*/  LDSM.16.MT88.4 R24, [R170+0xcc00] ;  /* 0x00cc0000aa18783b */ /* 0x000ea20000004200 */
[----:B------:R-:W-:Y:S01]  /*78e0*/  FADD.FTZ R5, R139, R142 ;  /* 0x0000008e8b057221 */ /* 0x000fe20000010000 */
[C---:B------:R-:W-:Y:S01]  /*78f0*/  HMMA.16816.F32 R100, R8.reuse, R20, R100 ;  /* 0x000000140864723c */ /* 0x040fe20000001864 */
[----:B------:R-:W-:Y:S02]  /*7900*/  FADD.FTZ R146, R146, R127 ;  /* 0x0000007f92927221 */ /* 0x000fe40000010000 */
[----:B------:R-:W-:Y:S02]  /*7910*/  FADD.FTZ R5, R140, R5 ;  /* 0x000000058c057221 */ /* 0x000fe40000010000 */
        /* <DEDUP_REMOVED lines=13> */
[----:B-----5:R-:W-:Y:S01]  /*79f0*/  HMMA.16816.F32 R92, R8, R12, R92 ;  /* 0x0000000c085c723c */ /* 0x020fe2000000185c */
[----:B------:R-:W-:Y:S01]  /*7a00*/  FADD.FTZ R4, R47, R4 ;  /* 0x000000042f047221 */ /* 0x000fe20000010000 */
[----:B------:R-:W-:-:S03]  /*7a10*/  FADD.FTZ R5, R41, R56 ;  /* 0x0000003829057221 */ /* 0x000fc60000010000 */
[----:B------:R-:W-:Y:S01]  /*7a20*/  FADD.FTZ R45, R45, R4 ;  /* 0x000000042d2d7221 */ /* 0x000fe20000010000 */
[----:B------:R-:W-:Y:S01]  /*7a30*/  HMMA.16816.F32 R96, R8, R14, R96 ;  /* 0x0000000e0860723c */ /* 0x000fe20000001860 */
[----:B------:R-:W5:Y:S01]  /*7a40*/  LDSM.16.MT88.4 R12, [R168+0xac00] ;  /* 0x00ac0000a80c783b */ /* 0x000f620000004200 */
[----:B------:R-:W-:Y:S01]  /*7a50*/  FADD.FTZ R5, R54, R5 ;  /* 0x0000000536057221 */ /* 0x000fe20000010000 */
[----:B------:R-:W-:-:S04]  /*7a60*/  FADD.FTZ R36, R36, R45 ;  /* 0x0000002d24247221 */ /* 0x000fc80000010000 */
[----:B----4-:R-:W-:Y:S01]  /*7a70*/  F2FP.F16.F32.PACK_AB R8, R33, R34 ;  /* 0x000000222108723e */ /* 0x010fe200000000ff */
[----:B------:R-:W-:Y:S01]  /*7a80*/  FADD.FTZ R34, R34, R5 ;  /* 0x0000000522227221 */ /* 0x000fe20000010000 */
[----:B---3--:R-:W-:Y:S01]  /*7a90*/  F2FP.F16.F32.PACK_AB R9, R40, R37 ;  /* 0x000000252809723e */ /* 0x008fe200000000ff */
[----:B------:R-:W-:Y:S01]  /*7aa0*/  FADD.FTZ R37, R37, R36 ;  /* 0x0000002425257221 */ /* 0x000fe20000010000 */
[----:B------:R-:W-:Y:S01]  /*7ab0*/  F2FP.F16.F32.PACK_AB R10, R35, R32 ;  /* 0x00000020230a723e */ /* 0x000fe200000000ff */
[----:B------:R-:W-:Y:S01]  /*7ac0*/  FADD.FTZ R33, R33, R34 ;  /* 0x0000002221217221 */ /* 0x000fe20000010000 */
[----:B--2---:R-:W-:Y:S01]  /*7ad0*/  F2FP.F16.F32.PACK_AB R11, R42, R39 ;  /* 0x000000272a0b723e */ /* 0x004fe200000000ff */
[----:B------:R-:W-:Y:S02]  /*7ae0*/  FADD.FTZ R40, R40, R37 ;  /* 0x0000002528287221 */ /* 0x000fe40000010000 */
[----:B------:R-:W-:Y:S02]  /*7af0*/  FADD.FTZ R32, R32, R33 ;  /* 0x0000002120207221 */ /* 0x000fe40000010000 */
[----:B------:R-:W-:-:S02]  /*7b00*/  FADD.FTZ R39, R39, R40 ;  /* 0x0000002827277221 */ /* 0x000fc40000010000 */
[----:B------:R-:W-:Y:S01]  /*7b10*/  HMMA.16816.F32 R76, R8, R24, R76 ;  /* 0x00000018084c723c */ /* 0x000fe2000000184c */
[----:B------:R-:W-:Y:S01]  /*7b20*/  FADD.FTZ R194, R35, R32 ;  /* 0x0000002023c27221 */ /* 0x000fe20000010000 */
[----:B------:R-:W-:-:S04]  /*7b30*/  FADD.FTZ R195, R42, R39 ;  /* 0x000000272ac37221 */ /* 0x000fc80000010000 */
[C---:B------:R-:W-:Y:S06]  /*7b40*/  HMMA.16816.F32 R80, R8.reuse, R26, R80 ;  /* 0x0000001a0850723c */ /* 0x040fec0000001850 */
[C---:B-1----:R-:W-:Y:S06]  /*7b50*/  HMMA.16816.F32 R112, R8.reuse, R16, R112 ;  /* 0x000000100870723c */ /* 0x042fec0000001870 */
[C---:B------:R-:W-:Y:S01]  /*7b60*/  HMMA.16816.F32 R108, R8.reuse, R18, R108 ;  /* 0x00000012086c723c */ /* 0x040fe2000000186c */
[----:B------:R-:W1:Y:S05]  /*7b70*/  LDSM.16.MT88.4 R16, [R170+0xec00] ;  /* 0x00ec0000aa10783b */ /* 0x000e6a0000004200 */
[C---:B-----5:R-:W-:Y:S06]  /*7b80*/  HMMA.16816.F32 R68, R8.reuse, R12, R68 ;  /* 0x0000000c0844723c */ /* 0x060fec0000001844 */
        /* <DEDUP_REMOVED lines=73> */
.L_x_2691:
[----:B------:R-:W-:-:S04]  /*8020*/  LEA R8, -R130, RZ, 0x7 ;  /* 0x000000ff82087211 */ /* 0x000fc800078e39ff */
[----:B------:R-:W-:-:S07]  /*8030*/  SHF.R.S32.HI R5, RZ, 0x1f, R8 ;  /* 0x0000001fff057819 */ /* 0x000fce0000011408 */
.L_x_2692:
        /* <DEDUP_REMOVED lines=122> */
[----:B--2---:R-:W2:Y:S04]  /*87e0*/  LDSM.16.M88.4 R12, [R169+0x3400] ;  /* 0x00340000a90c783b */ /* 0x004ea80000000200 */
[----:B---3--:R-:W3:Y:S04]  /*87f0*/  LDSM.16.M88.4 R8, [R169+0x3c00] ;  /* 0x003c0000a908783b */ /* 0x008ee80000000200 */
[----:B----4-:R-:W4:Y:S04]  /*8800*/  LDSM.16.M88.4 R28, [R172+0x4000] ;  /* 0x00400000ac1c783b */ /* 0x010f280000000200 */
[----:B-----5:R-:W5:Y:S01]  /*8810*/  LDSM.16.M88.4 R24, [R169+0x3800] ;  /* 0x00380000a918783b */ /* 0x020f620000000200 */
[C---:B------:R-:W-:Y:S03]  /*8820*/  HMMA.16816.F32 R64, R4.reuse, R60, RZ ;  /* 0x0000003c0440723c */ /* 0x040fe600000018ff */
        /* <DEDUP_REMOVED lines=14> */
[C---:B--2---:R-:W-:Y:S06]  /*8910*/  HMMA.16816.F32 R56, R116.reuse, R12, R56 ;  /* 0x0000000c7438723c */ /* 0x044fec0000001838 */
[C---:B------:R-:W-:Y:S01]  /*8920*/  HMMA.16816.F32 R52, R116.reuse, R14, R52 ;  /* 0x0000000e7434723c */ /* 0x040fe20000001834 */
[----:B------:R-:W2:Y:S05]  /*8930*/  LDSM.16.M88.4 R12, [R172+0x4800] ;  /* 0x00480000ac0c783b */ /* 0x000eaa0000000200 */
[C---:B---3--:R-:W-:Y:S06]  /*8940*/  HMMA.16816.F32 R40, R116.reuse, R8, R40 ;  /* 0x000000087428723c */ /* 0x048fec0000001828 */
[----:B------:R-:W-:Y:S01]  /*8950*/  HMMA.16816.F32 R36, R116, R10, R36 ;  /* 0x0000000a7424723c */ /* 0x000fe20000001824 */
[----:B------:R-:W3:Y:S05]  /*8960*/  LDSM.16.M88.4 R8, [R169+0x4400] ;  /* 0x00440000a908783b */ /* 0x000eea0000000200 */
[----:B----4-:R-:W-:Y:S06]  /*8970*/  HMMA.16816.F32 R32, R4, R28, RZ ;  /* 0x0000001c0420723c */ /* 0x010fec00000018ff */
[C---:B-----5:R-:W-:Y:S06]  /*8980*/  HMMA.16816.F32 R48, R116.reuse, R24, R48 ;  /* 0x000000187430723c */ /* 0x060fec0000001830 */
[----:B------:R-:W-:Y:S06]  /*8990*/  HMMA.16816.F32 R44, R116, R26, R44 ;  /* 0x0000001a742c723c */ /* 0x000fec000000182c */
[C---:B------:R-:W-:Y:S06]  /*89a0*/  HMMA.16816.F32 R28, R4.reuse, R30, RZ ;  /* 0x0000001e041c723c */ /* 0x040fec00000018ff */
[C---:B-1----:R-:W-:Y:S06]  /*89b0*/  HMMA.16816.F32 R24, R4.reuse, R20, RZ ;  /* 0x000000140418723c */ /* 0x042fec00000018ff */
[----:B------:R-:W-:Y:S06]  /*89c0*/  HMMA.16816.F32 R20, R4, R22, RZ ;  /* 0x000000160414723c */ /* 0x000fec00000018ff */
[C---:B------:R-:W-:Y:S06]  /*89d0*/  HMMA.16816.F32 R32, R116.reuse, R16, R32 ;  /* 0x000000107420723c */ /* 0x040fec0000001820 */
[----:B------:R-:W-:Y:S06]  /*89e0*/  HMMA.16816.F32 R28, R116, R18, R28 ;  /* 0x00000012741c723c */ /* 0x000fec000000181c */
[----:B--2---:R-:W-:Y:S06]  /*89f0*/  HMMA.16816.F32 R16, R4, R12, RZ ;  /* 0x0000000c0410723c */ /* 0x004fec00000018ff */
[C---:B---3--:R-:W-:Y:S06]  /*8a00*/  HMMA.16816.F32 R24, R116.reuse, R8, R24 ;  /* 0x000000087418723c */ /* 0x048fec0000001818 */
        /* <DEDUP_REMOVED lines=112> */
[-C--:B------:R-:W-:Y:S02]  /*9110*/  ISETP.GE.AND P0, PT, R116, R135.reuse, PT ;  /* 0x000000877400720c */ /* 0x080fe40003f06270 */
        /* <DEDUP_REMOVED lines=10> */
[----:B------:R-:W-:Y:S02]  /*91c0*/  I2FP.F32.S32 R126, R65 ;  /* 0x00000041007e7245 */ /* 0x000fe40000201400 */
[----:B------:R-:W-:Y:S01]  /*91d0*/  FSEL R208, R208, -INF , !P5 ;  /* 0xff800000d0d07808 */ /* 0x000fe20006800000 */
[CC--:B------:R-:W-:Y:S01]  /*91e0*/  FFMA.FTZ R60, R3.reuse, R67.reuse, R60 ;  /* 0x00000043033c7223 */ /* 0x0c0fe2000001003c */
[C---:B------:R-:W-:Y:S01]  /*91f0*/  FFMA.FTZ R62, R3.reuse, R67, R62 ;  /* 0x00000043033e7223 */ /* 0x040fe2000001003e */
[-C--:B------:R-:W-:Y:S01]  /*9200*/  FFMA.FTZ R61, R3, R126.reuse, R61 ;  /* 0x0000007e033d7223 */ /* 0x080fe2000001003d */
[----:B------:R-:W-:Y:S01]  /*9210*/  ISETP.GE.AND P5, PT, R65, R135, PT ;  /* 0x000000874100720c */ /* 0x000fe20003fa6270 */
[----:B------:R-:W-:Y:S01]  /*9220*/  FFMA.FTZ R126, R3, R126, R63 ;  /* 0x0000007e037e7223 */ /* 0x000fe2000001003f */
[----:B------:R-:W-:-:S02]  /*9230*/  FSEL R117, R60, -INF , !P1 ;  /* 0xff8000003c757808 */ /* 0x000fc40004800000 */
[----:B------:R-:W-:Y:S02]  /*9240*/  LOP3.LUT R60, R202, 0x10, R189, 0xfe, !PT ;  /* 0x00000010ca3c7812 */ /* 0x000fe400078efebd */
[----:B------:R-:W-:Y:S02]  /*9250*/  FSEL R160, R62, -INF , !P0 ;  /* 0xff8000003ea07808 */ /* 0x000fe40004000000 */
[----:B------:R-:W-:Y:S02]  /*9260*/  FSEL R201, R61, -INF , !P5 ;  /* 0xff8000003dc97808 */ /* 0x000fe40006800000 */
[C---:B------:R-:W-:Y:S02]  /*9270*/  ISETP.GE.AND P0, PT, R60.reuse, R135, PT ;  /* 0x000000873c00720c */ /* 0x040fe40003f06270 */
[----:B------:R-:W-:Y:S02]  /*9280*/  ISETP.GE.AND P5, PT, R60, R134, PT ;  /* 0x000000863c00720c */ /* 0x000fe40003fa6270 */
[----:B------:R-:W-:Y:S01]  /*9290*/  I2FP.F32.S32 R61, R60 ;  /* 0x0000003c003d7245 */ /* 0x000fe20000201400 */
[----:B------:R-:W-:Y:S01]  /*92a0*/  VIADD R60, R196, 0x11 ;  /* 0x00000011c43c7836 */ /* 0x000fe20000000000 */
[----:B------:R-:W-:-:S03]  /*92b0*/  ISETP.GE.AND P1, PT, R65, R134, PT ;  /* 0x000000864100720c */ /* 0x000fc60003f26270 */
[CC--:B------:R-:W-:Y:S01]  /*92c0*/  FFMA.FTZ R63, R3.reuse, R61.reuse, R56 ;  /* 0x0000003d033f7223 */ /* 0x0c0fe20000010038 */
[----:B------:R-:W-:Y:S01]  /*92d0*/  I2FP.F32.S32 R56, R60 ;  /* 0x0000003c00387245 */ /* 0x000fe20000201400 */
[C---:B------:R-:W-:Y:S01]  /*92e0*/  FFMA.FTZ R58, R3.reuse, R61, R58 ;  /* 0x0000003d033a7223 */ /* 0x040fe2000001003a */
        /* <DEDUP_REMOVED lines=8> */
[----:B------:R-:W-:Y:S02]  /*9370*/  ISETP.GE.AND P1, PT, R56, R134, PT ;  /* 0x000000863800720c */ /* 0x000fe40003f26270 */
        /* <DEDUP_REMOVED lines=8> */
[-C--:B------:R-:W-:Y:S01]  /*9400*/  ISETP.GE.AND P0, PT, R56, R135.reuse, PT ;  /* 0x000000873800720c */ /* 0x080fe20003f06270 */
        /* <DEDUP_REMOVED lines=177> */
[----:B------:R-:W-:Y:S01]  /*9f20*/  LOP3.LUT R9, R202, 0x78, R189, 0xfe, !PT ;  /* 0x00000078ca097812 */ /* 0x000fe200078efebd */
[----:B------:R-:W-:Y:S01]  /*9f30*/  FFMA.FTZ R11, R3, R8, R11 ;  /* 0x00000008030b7223 */ /* 0x000fe2000001000b */
[----:B------:R-:W-:Y:S01]  /*9f40*/  FSEL R58, R10, -INF , !P5 ;  /* 0xff8000000a3a7808 */ /* 0x000fe20006800000 */
[----:B------:R-:W-:Y:S01]  /*9f50*/  VIADD R8, R196, 0x79 ;  /* 0x00000079c4087836 */ /* 0x000fe20000000000 */
[----:B------:R-:W-:-:S02]  /*9f60*/  FSEL R149, R149, -INF , !P1 ;  /* 0xff80000095957808 */ /* 0x000fc40004800000 */
[C---:B------:R-:W-:Y:S02]  /*9f70*/  ISETP.GE.AND P5, PT, R9.reuse, R135, PT ;  /* 0x000000870900720c */ /* 0x040fe40003fa6270 */
[-C--:B------:R-:W-:Y:S02]  /*9f80*/  ISETP.GE.AND P1, PT, R9, R134.reuse, PT ;  /* 0x000000860900720c */ /* 0x080fe40003f26270 */
[----:B------:R-:W-:Y:S02]  /*9f90*/  I2FP.F32.S32 R9, R9 ;  /* 0x0000000900097245 */ /* 0x000fe40000201400 */
[----:B------:R-:W-:Y:S02]  /*9fa0*/  FSEL R147, R147, -INF , !P0 ;  /* 0xff80000093937808 */ /* 0x000fe40004000000 */
[----:B------:R-:W-:Y:S01]  /*9fb0*/  ISETP.GE.AND P0, PT, R12, R134, PT ;  /* 0x000000860c00720c */ /* 0x000fe20003f06270 */
[CC--:B------:R-:W-:Y:S01]  /*9fc0*/  FFMA.FTZ R151, R3.reuse, R9.reuse, R4 ;  /* 0x0000000903977223 */ /* 0x0c0fe20000010004 */
[----:B------:R-:W-:Y:S01]  /*9fd0*/  FFMA.FTZ R6, R3, R9, R6 ;  /* 0x0000000903067223 */ /* 0x000fe20000010006 */
[----:B------:R-:W-:-:S02]  /*9fe0*/  I2FP.F32.S32 R4, R196 ;  /* 0x000000c400047245 */ /* 0x000fc40000201400 */
[----:B------:R-:W-:Y:S02]  /*9ff0*/  FSEL R59, R11, -INF , !P0 ;  /* 0xff8000000b3b7808 */ /* 0x000fe40004000000 */
[----:B------:R-:W-:Y:S01]  /*a000*/  FSEL R60, R6, -INF , !P1 ;  /* 0xff800000063c7808 */ /* 0x000fe20004800000 */
[-C--:B------:R-:W-:Y:S01]  /*a010*/  FFMA.FTZ R6, R3, R4.reuse, R66 ;  /* 0x0000000403067223 */ /* 0x080fe20000010042 */
[----:B------:R-:W-:Y:S01]  /*a020*/  FSEL R151, R151, -INF , !P5 ;  /* 0xff80000097977808 */ /* 0x000fe20006800000 */
[----:B------:R-:W-:Y:S01]  /*a030*/  FFMA.FTZ R9, R3, R4, R64 ;  /* 0x0000000403097223 */ /* 0x000fe20000010040 */
[C---:B------:R-:W-:Y:S02]  /*a040*/  ISETP.GE.AND P5, PT, R196.reuse, R134, PT ;  /* 0x00000086c400720c */ /* 0x040fe40003fa6270 */
[----:B------:R-:W-:Y:S01]  /*a050*/  ISETP.GE.AND P0, PT, R196, R135, PT ;  /* 0x00000087c400720c */ /* 0x000fe20003f06270 */
[----:B------:R-:W-:Y:S01]  /*a060*/  IMAD.MOV.U32 R196, RZ, RZ, R136 ;  /* 0x000000ffffc47224 */ /* 0x000fe200078e0088 */
[----:B------:R-:W-:-:S02]  /*a070*/  FSEL R6, R6, -INF , !P5 ;  /* 0xff80000006067808 */ /* 0x000fc40006800000 */
[----:B------:R-:W-:Y:S02]  /*a080*/  ISETP.GT.AND P5, PT, R180, R175, PT ;  /* 0x000000afb400720c */ /* 0x000fe40003fa4270 */
[----:B------:R-:W-:Y:S02]  /*a090*/  FSEL R9, R9, -INF , !P0 ;  /* 0xff80000009097808 */ /* 0x000fe40004000000 */
[C---:B------:R-:W-:Y:S02]  /*a0a0*/  ISETP.GE.AND P1, PT, R8.reuse, R135, PT ;  /* 0x000000870800720c */ /* 0x040fe40003f26270 */
        /* <DEDUP_REMOVED lines=8> */
[----:B------:R-:W1:Y:S02]  /*a130*/  LDC R11, c[0x0][0x380] ;  /* 0x0000e000ff0b7b82 */ /* 0x000e640000000800 */
[----:B-1----:R-:W-:-:S04]  /*a140*/  IABS R7, R11 ;  /* 0x0000000b00077213 */ /* 0x002fc80000000000 */
[----:B------:R-:W1:Y:S08]  /*a150*/  I2F.RP R10, R7 ;  /* 0x00000007000a7306 */ /* 0x000e700000209400 */
[----:B-1----:R-:W1:Y:S02]  /*a160*/  MUFU.RCP R8, R10 ;  /* 0x0000000a00087308 */ /* 0x002e640000001000 */
[----:B-1----:R-:W-:-:S06]  /*a170*/  VIADD R8, R8, 0xffffffe ;  /* 0x0ffffffe08087836 */ /* 0x002fcc0000000000 */
[----:B------:R-:W1:Y:S02]  /*a180*/  F2I.FTZ.U32.TRUNC.NTZ R5, R8 ;  /* 0x0000000800057305 */ /* 0x000e64000021f000 */
[----:B-1----:R-:W-:Y:S01]  /*a190*/  IMAD.MOV R4, RZ, RZ, -R5 ;  /* 0x000000ffff047224 */ /* 0x002fe200078e0a05 */
[----:B------:R-:W-:-:S03]  /*a1a0*/  IADD3 R8, R202, -0x80, RZ ;  /* 0xffffff80ca087810 */ /* 0x000fc60007ffe0ff */
[----:B------:R-:W-:Y:S01]  /*a1b0*/  IMAD R13, R4, R7, RZ ;  /* 0x00000007040d7224 */ /* 0x000fe200078e02ff */
[----:B------:R-:W-:-:S05]  /*a1c0*/  MOV R4, RZ ;  /* 0x000000ff00047202 */ /* 0x000fca0000000f00 */
[----:B------:R-:W-:Y:S01]  /*a1d0*/  IMAD.HI.U32 R5, R5, R13, R4 ;  /* 0x0000000d05057227 */ /* 0x000fe200078e0004 */
[----:B------:R-:W-:Y:S02]  /*a1e0*/  IABS R4, R202 ;  /* 0x000000ca00047213 */ /* 0x000fe40000000000 */
[----:B------:R-:W-:-:S03]  /*a1f0*/  LOP3.LUT R202, R202, R11, RZ, 0x3c, !PT ;  /* 0x0000000bcaca7212 */ /* 0x000fc600078e3cff */
[----:B------:R-:W-:-:S04]  /*a200*/  IMAD.HI.U32 R12, R5, R4, RZ ;  /* 0x00000004050c7227 */ /* 0x000fc800078e00ff */
[----:B------:R-:W-:-:S04]  /*a210*/  IMAD.MOV R10, RZ, RZ, -R12 ;  /* 0x000000ffff0a7224 */ /* 0x000fc800078e0a0c */
[C---:B------:R-:W-:Y:S01]  /*a220*/  IMAD R10, R7.reuse, R10, R4 ;  /* 0x0000000a070a7224 */ /* 0x040fe200078e0204 */
[----:B------:R-:W-:Y:S02]  /*a230*/  IABS R4, R8 ;  /* 0x0000000800047213 */ /* 0x000fe40000000000 */
[----:B------:R-:W-:Y:S02]  /*a240*/  LOP3.LUT R8, R8, R11, RZ, 0x3c, !PT ;  /* 0x0000000b08087212 */ /* 0x000fe400078e3cff */
[----:B------:R-:W-:Y:S01]  /*a250*/  ISETP.GT.U32.AND P1, PT, R7, R10, PT ;  /* 0x0000000a0700720c */ /* 0x000fe20003f24070 */
[----:B------:R-:W-:-:S12]  /*a260*/  IMAD.HI.U32 R5, R5, R4, RZ ;  /* 0x0000000405057227 */ /* 0x000fd800078e00ff */
[----:B------:R-:W-:Y:S02]  /*a270*/  @!P1 IMAD.IADD R10, R10, 0x1, -R7 ;  /* 0x000000010a0a9824 */ /* 0x000fe400078e0a07 */
[----:B------:R-:W-:-:S03]  /*a280*/  @!P1 VIADD R12, R12, 0x1 ;  /* 0x000000010c0c9836 */ /* 0x000fc60000000000 */
[----:B------:R-:W-:Y:S02]  /*a290*/  ISETP.GE.U32.AND P0, PT, R10, R7, PT ;  /* 0x000000070a00720c */ /* 0x000fe40003f06070 */
[----:B------:R-:W-:-:S05]  /*a2a0*/  IADD3 R10, -R5, RZ, RZ ;  /* 0x000000ff050a7210 */ /* 0x000fca0007ffe1ff */
[----:B------:R-:W-:-:S05]  /*a2b0*/  IMAD R4, R7, R10, R4 ;  /* 0x0000000a07047224 */ /* 0x000fca00078e0204 */
[----:B------:R-:W-:Y:S02]  /*a2c0*/  ISETP.GT.U32.AND P1, PT, R7, R4, PT ;  /* 0x000000040700720c */ /* 0x000fe40003f24070 */
[----:B------:R-:W-:Y:S02]  /*a2d0*/  @P0 IADD3 R12, R12, 0x1, RZ ;  /* 0x000000010c0c0810 */ /* 0x000fe40007ffe0ff */
[----:B------:R-:W-:-:S09]  /*a2e0*/  ISETP.GE.AND P0, PT, R202, RZ, PT ;  /* 0x000000ffca00720c */ /* 0x000fd20003f06270 */
[----:B------:R-:W-:Y:S02]  /*a2f0*/  @!P1 IMAD.IADD R4, R4, 0x1, -R7 ;  /* 0x0000000104049824 */ /* 0x000fe400078e0a07 */
[----:B------:R-:W-:Y:S01]  /*a300*/  @!P1 VIADD R5, R5, 0x1 ;  /* 0x0000000105059836 */ /* 0x000fe20000000000 */
[----:B------:R-:W-:Y:S02]  /*a310*/  ISETP.GE.AND P1, PT, R8, RZ, PT ;  /* 0x000000ff0800720c */ /* 0x000fe40003f26270 */
[----:B------:R-:W-:Y:S02]  /*a320*/  @!P0 IADD3 R12, -R12, RZ, RZ ;  /* 0x000000ff0c0c8210 */ /* 0x000fe40007ffe1ff */
[----:B------:R-:W-:Y:S02]  /*a330*/  ISETP.GE.U32.AND P0, PT, R4, R7, PT ;  /* 0x000000070400720c */ /* 0x000fe40003f06070 */
[----:B------:R-:W-:-:S11]  /*a340*/  LOP3.LUT R7, RZ, R11, RZ, 0x33, !PT ;  /* 0x0000000bff077212 */ /* 0x000fd600078e33ff */
[----:B------:R-:W-:Y:S02]  /*a350*/  @P0 IADD3 R5, R5, 0x1, RZ ;  /* 0x0000000105050810 */ /* 0x000fe40007ffe0ff */
[----:B------:R-:W-:-:S03]  /*a360*/  ISETP.NE.AND P0, PT, R11, RZ, PT ;  /* 0x000000ff0b00720c */ /* 0x000fc60003f05270 */
[----:B------:R-:W-:Y:S01]  /*a370*/  IMAD.MOV.U32 R4, RZ, RZ, R5 ;  /* 0x000000ffff047224 */ /* 0x000fe200078e0005 */
[----:B------:R-:W-:-:S04]  /*a380*/  SEL R5, R7, R12, !P0 ;  /* 0x0000000c07057207 */ /* 0x000fc80004000000 */
[----:B------:R-:W-:Y:S01]  /*a390*/  @!P1 IADD3 R4, -R4, RZ, RZ ;  /* 0x000000ff04049210 */ /* 0x000fe20007ffe1ff */
[----:B------:R-:W-:-:S03]  /*a3a0*/  IMAD.WIDE R16, R5, 0x4, R186 ;  /* 0x0000000405107825 */ /* 0x000fc600078e02ba */
[----:B------:R-:W-:Y:S02]  /*a3b0*/  SEL R4, R7, R4, !P0 ;  /* 0x0000000407047207 */ /* 0x000fe40004000000 */
[----:B------:R-:W2:Y:S03]  /*a3c0*/  LDG.E R8, desc[UR10][R16.64] ;  /* 0x0000000a10087981 */ /* 0x000ea6000c1e1900 */
[----:B------:R-:W-:-:S05]  /*a3d0*/  IMAD.WIDE R14, R4, 0x4, R186 ;  /* 0x00000004040e7825 */ /* 0x000fca00078e02ba */
        /* <DEDUP_REMOVED lines=17> */
.L_x_2694:
[----:B------:R-:W-:-:S04]  /*a4f0*/  LEA R11, -R128, RZ, 0x7 ;  /* 0x000000ff800b7211 */ /* 0x000fc800078e39ff */
[----:B------:R-:W-:-:S07]  /*a500*/  SHF.R.S32.HI R10, RZ, 0x1f, R11 ;  /* 0x0000001fff0a7819 */ /* 0x000fce000001140b */
.L_x_2695:
[----:B------:R-:W-:Y:S01]  /*a510*/  @!P3 IADD3 R5, P0, R132, R11, RZ ;  /* 0x0000000b8405b210 */ /* 0x000fe20007f1e0ff */
[----:B------:R1:W-:Y:S01]  /*a520*/  @P4 STS [R181+0x3004], RZ ;  /* 0x003004ffb5004388 */ /* 0x0003e20000000800 */
[----:B------:R-:W-:Y:S03]  /*a530*/  BSSY B0, `(.L_x_2696) ;  /* 0x000006c000007945 */ /* 0x000fe60003800000 */
[----:B------:R-:W-:Y:S01]  /*a540*/  @!P3 IMAD.X R4, R133, 0x1, R10, P0 ;  /* 0x000000018504b824 */ /* 0x000fe200000e060a */
[C---:B------:R-:W-:Y:S01]  /*a550*/  @!P3 LEA R14, P0, R5.reuse, UR8, 0x1 ;  /* 0x00000008050ebc11 */ /* 0x040fe2000f8008ff */
[----:B------:R1:W-:Y:S03]  /*a560*/  @P4 STS.64 [R181+0x3008], RZ ;  /* 0x003008ffb5004388 */ /* 0x0003e60000000a00 */
[----:B------:R-:W-:Y:S01]  /*a570*/  @!P3 LEA.HI.X R15, R5, UR9, R4, 0x1, P0 ;  /* 0x00000009050fbc11 */ /* 0x000fe200080f0c04 */
[----:B------:R1:W-:Y:S01]  /*a580*/  @P4 STS [R181+0x3000], RZ ;  /* 0x003000ffb5004388 */ /* 0x0003e20000000800 */
[----:B------:R-:W-:-:S04]  /*a590*/  @!P4 LEA R16, P0, R11, R192, 0x1 ;  /* 0x000000c00b10c211 */ /* 0x000fc800078008ff */
[----:B------:R-:W-:Y:S02]  /*a5a0*/  @!P4 LEA.HI.X R17, R11, R193, R10, 0x1, P0 ;  /* 0x000000c10b11c211 */ /* 0x000fe400000f0c0a */
[----:B------:R-:W-:-:S03]  /*a5b0*/  @!P2 IADD3 R5, P0, R132, R11, RZ ;  /* 0x0000000b8405a210 */ /* 0x000fc60007f1e0ff */
        /* <DEDUP_REMOVED lines=8> */
[----:B------:R-:W-:Y:S01]  /*a640*/  @!PT LDS RZ, [RZ] ;  /* 0x00000000fffff984 */ /* 0x000fe20000000800 */
[----:B------:R-:W-:Y:S01]  /*a650*/  @!PT LDS RZ, [RZ] ;  /* 0x00000000fffff984 */ /* 0x000fe20000000800 */
[----:B------:R-:W-:Y:S01]  /*a660*/  @!PT LDS RZ, [RZ] ;  /* 0x00000000fffff984 */ /* 0x000fe20000000800 */
[----:B------:R2:W-:Y:S01]  /*a670*/  @!P3 LDGSTS.E.BYPASS.LTC128B.128 [R181+0x5000], desc[UR10][R14.64+0x40] ;  /* 0x050000400eb5bfae */ /* 0x0005e2000b901d4a */
[----:B------:R-:W-:-:S03]  /*a680*/  @!P4 IADD3 R5, P0, R177, R11, RZ ;  /* 0x0000000bb105c210 */ /* 0x000fc60007f1e0ff */
[----:B------:R1:W-:Y:S02]  /*a690*/  @P2 STS.128 [R181+0x7000], RZ ;  /* 0x007000ffb5002388 */ /* 0x0003e40000000c00 */
[----:B------:R-:W-:Y:S01]  /*a6a0*/  @!P4 IMAD.X R4, R176, 0x1, R10, P0 ;  /* 0x00000001b004c824 */ /* 0x000fe200000e060a */
[C---:B------:R-:W-:Y:S01]  /*a6b0*/  @!P4 LEA R18, P0, R5.reuse, R192, 0x1 ;  /* 0x000000c00512c211 */ /* 0x040fe200078008ff */
[----:B------:R-:W-:Y:S01]  /*a6c0*/  @!PT LDS RZ, [RZ] ;  /* 0x00000000fffff984 */ /* 0x000fe20000000800 */
[----:B------:R-:W-:Y:S01]  /*a6d0*/  @!PT LDS RZ, [RZ] ;  /* 0x00000000fffff984 */ /* 0x000fe20000000800 */
[----:B------:R-:W-:Y:S01]  /*a6e0*/  @!PT LDS RZ, [RZ] ;  /* 0x00000000fffff984 */ /* 0x000fe20000000800 */
[----:B------:R-:W-:Y:S03]  /*a6f0*/  @!P2 LDGSTS.E.BYPASS.LTC128B.128 [R181+0x7000], desc[UR10][R12.64+0x80] ;  /* 0x070000800cb5afae */ /* 0x000fe6000b901d4a */
[----:B------:R-:W-:Y:S01]  /*a700*/  @!P4 LEA.HI.X R19, R5, R193, R4, 0x1, P0 ;  /* 0x000000c10513c211 */ /* 0x000fe200000f0c04 */
[----:B------:R1:W-:Y:S01]  /*a710*/  @P4 STS.128 [R181+0x3800], RZ ;  /* 0x003800ffb5004388 */ /* 0x0003e20000000c00 */
[----:B------:R-:W-:-:S03]  /*a720*/  @!P3 IADD3 R5, P1, P0, R132, R11, R177 ;  /* 0x0000000b8405b210 */ /* 0x000fc6000783e0b1 */
[----:B------:R-:W-:Y:S01]  /*a730*/  @!PT LDS RZ, [RZ] ;  /* 0x00000000fffff984 */ /* 0x000fe20000000800 */
[----:B------:R-:W-:Y:S01]  /*a740*/  @!PT LDS RZ, [RZ] ;  /* 0x00000000fffff984 */ /* 0x000fe20000000800 */
[----:B------:R-:W-:Y:S01]  /*a750*/  @!PT LDS RZ, [RZ] ;  /* 0x00000000fffff984 */ /* 0x000fe20000000800 */
[----:B------:R3:W-:Y:S01]  /*a760*/  @!P4 LDGSTS.E.BYPASS.LTC128B.128 [R181+0x3800], desc[UR10][R18.64] ;  /* 0x0380000012b5cfae */ /* 0x0007e2000b901d4a */
[----:B------:R-:W-:-:S03]  /*a770*/  @!P3 IADD3.X R4, R133, R10, R176, P1, P0 ;  /* 0x0000000a8504b210 */ /* 0x000fc60000fe04b0 */
[----:B------:R1:W-:Y:S01]  /*a780*/  @P3 STS.128 [R181+0x5800], RZ ;  /* 0x005800ffb5003388 */ /* 0x0003e20000000c00 */
[----:B--2---:R-:W-:-:S04]  /*a790*/  @!P3 LEA R14, P0, R5, UR8, 0x1 ;  /* 0x00000008050ebc11 */ /* 0x004fc8000f8008ff */
[----:B------:R-:W-:Y:S02]  /*a7a0*/  @!P3 LEA.HI.X R15, R5, UR9, R4, 0x1, P0 ;  /* 0x00000009050fbc11 */ /* 0x000fe400080f0c04 */
[----:B------:R-:W-:-:S03]  /*a7b0*/  @!P2 IADD3 R5, P1, P0, R132, R11, R177 ;  /* 0x0000000b8405a210 */ /* 0x000fc6000783e0b1 */
[----:B------:R-:W-:Y:S01]  /*a7c0*/  @!PT LDS RZ, [RZ] ;  /* 0x00000000fffff984 */ /* 0x000fe20000000800 */
[----:B------:R-:W-:Y:S01]  /*a7d0*/  @!PT LDS RZ, [RZ] ;  /* 0x00000000fffff984 */ /* 0x000fe20000000800 */
[----:B------:R-:W-:Y:S01]  /*a7e0*/  @!PT LDS RZ, [RZ] ;  /* 0x00000000fffff984 */ /* 0x000fe20000000800 */
[----:B------:R2:W-:Y:S01]  /*a7f0*/  @!P3 LDGSTS.E.BYPASS.LTC128B.128 [R181+0x5800], desc[UR10][R14.64+0x40] ;  /* 0x058000400eb5bfae */ /* 0x0005e2000b901d4a */
[----:B------:R-:W-:Y:S02]  /*a800*/  @!P2 IADD3.X R4, R133, R10, R176, P1, P0 ;  /* 0x0000000a8504a210 */ /* 0x000fe40000fe04b0 */
[C---:B------:R-:W-:Y:S01]  /*a810*/  @!P2 LEA R16, P0, R5.reuse, UR8, 0x1 ;  /* 0x000000080510ac11 */ /* 0x040fe2000f8008ff */
[----:B------:R1:W-:Y:S03]  /*a820*/  @P2 STS.128 [R181+0x7800], RZ ;  /* 0x007800ffb5002388 */ /* 0x0003e60000000c00 */
[----:B------:R-:W-:Y:S02]  /*a830*/  @!P2 LEA.HI.X R17, R5, UR9, R4, 0x1, P0 ;  /* 0x000000090511ac11 */ /* 0x000fe400080f0c04 */
        /* <DEDUP_REMOVED lines=36> */
[----:B----4-:R-:W-:-:S04]  /*aa80*/  @!P3 LEA R16, P0, R5, UR8, 0x1 ;  /* 0x000000080510bc11 */ /* 0x010fc8000f8008ff */
        /* <DEDUP_REMOVED lines=22> */
.L_x_2697:
[----:B------:R-:W-:Y:S05]  /*abf0*/  BSYNC B0 ;  /* 0x0000000000007941 */ /* 0x000fea0003800000 */
.L_x_2696:
[----:B------:R-:W0:Y:S01]  /*ac00*/  LDGDEPBAR ;  /* 0x00000000000079af */ /* 0x000e220000000000 */
[----:B------:R-:W-:-:S04]  /*ac10*/  LEA R192, P0, R11, R192, 0x1 ;  /* 0x000000c00bc07211 */ /* 0x000fc800078008ff */
[----:B------:R-:W-:-:S09]  /*ac20*/  LEA.HI.X R193, R11, R193, R10, 0x1, P0 ;  /* 0x000000c10bc17211 */ /* 0x000fd200000f0c0a */
.L_x_2693:
        /* <DEDUP_REMOVED lines=79> */
[----:B------:R-:W-:Y:S02]  /*b120*/  FSEL R132, R132, RZ, P1 ;  /* 0x000000ff84847208 */ /* 0x000fe40000800000 */
[C---:B------:R-:W-:Y:S02]  /*b130*/  FSETP.NEU.FTZ.AND P0, PT, R56.reuse, -INF , PT ;  /* 0xff8000003800780b */ /* 0x040fe40003f1d000 */
[----:B------:R-:W-:Y:S01]  /*b140*/  FSEL R5, R57, RZ, P1 ;  /* 0x000000ff39057208 */ /* 0x000fe20000800000 */
[--C-:B------:R-:W-:Y:S01]  /*b150*/  FFMA.FTZ R133, R117, UR12, -R132.reuse ;  /* 0x0000000c75857c23 */ /* 0x100fe20008010884 */
[C---:B------:R-:W-:Y:S01]  /*b160*/  FMUL.FTZ R117, R56.reuse, UR12 ;  /* 0x0000000c38757c20 */ /* 0x040fe20008410000 */
[----:B------:R-:W-:Y:S01]  /*b170*/  FSEL R7, R56, RZ, P0 ;  /* 0x000000ff38077208 */ /* 0x000fe20000000000 */
[--C-:B------:R-:W-:Y:S01]  /*b180*/  FFMA.FTZ R128, R201, UR12, -R132.reuse ;  /* 0x0000000cc9807c23 */ /* 0x100fe20008010884 */
[----:B------:R-:W-:Y:S01]  /*b190*/  FADD.FTZ R5, R2, -R5 ;  /* 0x8000000502057221 */ /* 0x000fe20000010000 */
[--C-:B------:R-:W-:Y:S01]  /*b1a0*/  FFMA.FTZ R199, R9, UR12, -R132.reuse ;  /* 0x0000000c09c77c23 */ /* 0x100fe20008010884 */
[----:B------:R-:W-:Y:S01]  /*b1b0*/  FSEL R117, R117, RZ, P0 ;  /* 0x000000ff75757208 */ /* 0x000fe20000000000 */
[----:B------:R-:W-:Y:S01]  /*b1c0*/  FADD.FTZ R7, R0, -R7 ;  /* 0x8000000700077221 */ /* 0x000fe20000010000 */
[--C-:B------:R-:W-:Y:S01]  /*b1d0*/  FFMA.FTZ R135, R191, UR12, -R132.reuse ;  /* 0x0000000cbf877c23 */ /* 0x100fe20008010884 */
[----:B------:R-:W-:Y:S01]  /*b1e0*/  FMUL.FTZ R203, R5, UR12 ;  /* 0x0000000c05cb7c20 */ /* 0x000fe20008410000 */
        /* <DEDUP_REMOVED lines=42> */
[--C-:B------:R-:W-:Y:S01]  /*b490*/  FFMA.FTZ R58, R58, UR12, -R117.reuse ;  /* 0x0000000c3a3a7c23 */ /* 0x100fe20008010875 */
[----:B------:R-:W-:-:S05]  /*b4a0*/  FFMA.FTZ R60, R60, UR12, -R117 ;  /* 0x0000000c3c3c7c23 */ /* 0x000fca0008010875 */
        /* <DEDUP_REMOVED lines=65> */
[-C--:B------:R-:W-:Y:S01]  /*b8c0*/  FMUL.FTZ R107, R107, R201.reuse ;  /* 0x000000c96b6b7220 */ /* 0x080fe20000410000 */
[C---:B------:R-:W-:Y:S01]  /*b8d0*/  HMMA.16816.F32 R20, R48.reuse, R24, R20 ;  /* 0x000000183014723c */ /* 0x040fe20000001814 */
[----:B------:R-:W-:Y:S01]  /*b8e0*/  LDSM.16.MT88.4 R108, [R170+0xa000] ;  /* 0x00a00000aa6c783b */ /* 0x000fe20000004200 */
[----:B------:R-:W-:Y:S01]  /*b8f0*/  FFMA.FTZ R195, R195, R201, R202 ;  /* 0x000000c9c3c37223 */ /* 0x000fe200000100ca */
[----:B------:R-:W-:Y:S01]  /*b900*/  FFMA.FTZ R194, R194, R203, R199 ;  /* 0x000000cbc2c27223 */ /* 0x000fe200000100c7 */
[----:B------:R-:W-:Y:S02]  /*b910*/  MUFU.EX2 R63, R63 ;  /* 0x0000003f003f7308 */ /* 0x000fe40000000800 */
[----:B------:R-:W-:Y:S01]  /*b920*/  HMMA.16816.F32 R28, R48, R32, R28 ;  /* 0x00000020301c723c */ /* 0x000fe2000000181c */
[----:B------:R-:W-:Y:S01]  /*b930*/  FADD.FTZ R195, R136, R195 ;  /* 0x000000c388c37221 */ /* 0x000fe20000010000 */
[----:B------:R-:W-:-:S03]  /*b940*/  FADD.FTZ R194, R135, R194 ;  /* 0x000000c287c27221 */ /* 0x000fc60000010000 */
[----:B------:R-:W-:Y:S01]  /*b950*/  FADD.FTZ R160, R160, R195 ;  /* 0x000000c3a0a07221 */ /* 0x000fe20000010000 */
[----:B------:R-:W4:Y:S01]  /*b960*/  MUFU.EX2 R0, R0 ;  /* 0x0000000000007308 */ /* 0x000f220000000800 */
[----:B------:R-:W-:Y:S01]  /*b970*/  HMMA.16816.F32 R36, R48, R40, R36 ;  /* 0x000000283024723c */ /* 0x000fe20000001824 */
[----:B------:R-:W-:Y:S01]  /*b980*/  FADD.FTZ R133, R133, R194 ;  /* 0x000000c285857221 */ /* 0x000fe20000010000 */
[----:B------:R-:W-:-:S03]  /*b990*/  FFMA.FTZ R195, R64, UR12, -R117 ;  /* 0x0000000c40c37c23 */ /* 0x000fc60008010875 */
[----:B------:R-:W-:Y:S01]  /*b9a0*/  FADD.FTZ R128, R128, R133 ;  /* 0x0000008580807221 */ /* 0x000fe20000010000 */
        /* <DEDUP_REMOVED lines=52> */
[----:B------:R-:W-:Y:S03]  /*bcf0*/  MUFU.EX2 R151, R151 ;  /* 0x0000009700977308 */ /* 0x000fe60000000800 */
[C---:B--2---:R-:W-:Y:S05]  /*bd00*/  HMMA.16816.F32 R44, R52.reuse, R68, R44 ;  /* 0x00000044342c723c */ /* 0x044fea000000182c */
[----:B------:R-:W-:Y:S01]  /*bd10*/  MUFU.EX2 R195, R195 ;  /* 0x000000c300c37308 */ /* 0x000fe20000000800 */
[----:B------:R-:W-:Y:S01]  /*bd20*/  HMMA.16816.F32 R48, R52, R70, R48 ;  /* 0x000000463430723c */ /* 0x000fe20000001830 */
[----:B------:R-:W1:Y:S06]  /*bd30*/  LDSM.16.MT88.4 R68, [R168+0x9800] ;  /* 0x00980000a844783b */ /* 0x000e6c0000004200 */
[----:B------:R-:W-:Y:S01]  /*bd40*/  F2FP.F16.F32.PACK_AB R52, R122, R125 ;  /* 0x0000007d7a34723e */ /* 0x000fe200000000ff */
[----:B------:R-:W-:Y:S01]  /*bd50*/  FADD.FTZ R125, R125, R2 ;  /* 0x000000027d7d7221 */ /* 0x000fe20000010000 */
[----:B------:R-:W-:-:S02]  /*bd60*/  F2FP.F16.F32.PACK_AB R53, R120, R123 ;  /* 0x0000007b7835723e */ /* 0x000fc400000000ff */
[----:B------:R-:W-:Y:S01]  /*bd70*/  F2FP.F16.F32.PACK_AB R54, R118, R121 ;  /* 0x000000797636723e */ /* 0x000fe200000000ff */
[----:B------:R-:W-:Y:S01]  /*bd80*/  FADD.FTZ R122, R122, R125 ;  /* 0x0000007d7a7a7221 */ /* 0x000fe20000010000 */
[----:B------:R-:W-:Y:S02]  /*bd90*/  F2FP.F16.F32.PACK_AB R55, R66, R119 ;  /* 0x000000774237723e */ /* 0x000fe400000000ff */
[----:B------:R-:W-:-:S05]  /*bda0*/  MOV R2, R57 ;  /* 0x0000003900027202 */ /* 0x000fca0000000f00 */
        /* <DEDUP_REMOVED lines=29> */
[C---:B--2---:R-:W-:Y:S06]  /*bf80*/  HMMA.16816.F32 R44, R104.reuse, R4, R44 ;  /* 0x00000004682c723c */ /* 0x044fec000000182c */
[C---:B-1----:R-:W-:Y:S06]  /*bf90*/  HMMA.16816.F32 R28, R104.reuse, R68, R28 ;  /* 0x00000044681c723c */ /* 0x042fec000000181c */
[C---:B------:R-:W-:Y:S06]  /*bfa0*/  HMMA.16816.F32 R32, R104.reuse, R70, R32 ;  /* 0x000000466820723c */ /* 0x040fec0000001820 */
[C---:B---3--:R-:W-:Y:S06]  /*bfb0*/  HMMA.16816.F32 R36, R104.reuse, R52, R36 ;  /* 0x000000346824723c */ /* 0x048fec0000001824 */
[----:B------:R-:W-:Y:S01]  /*bfc0*/  HMMA.16816.F32 R40, R104, R54, R40 ;  /* 0x000000366828723c */ /* 0x000fe20000001828 */
[--C-:B------:R-:W-:Y:S01]  /*bfd0*/  FFMA.FTZ R52, R157, UR12, -R132.reuse ;  /* 0x0000000c9d347c23 */ /* 0x100fe20008010884 */
[----:B------:R-:W-:-:S04]  /*bfe0*/  FFMA.FTZ R53, R159, UR12, -R132 ;  /* 0x0000000c9f357c23 */ /* 0x000fc80008010884 */
[----:B------:R-:W-:Y:S01]  /*bff0*/  HMMA.16816.F32 R104, R104, R6, R48 ;  /* 0x000000066868723c */ /* 0x000fe20000001830 */
[--C-:B------:R-:W-:Y:S01]  /*c000*/  FFMA.FTZ R54, R153, UR12, -R132.reuse ;  /* 0x0000000c99367c23 */ /* 0x100fe20008010884 */
[----:B------:R-:W-:Y:S01]  /*c010*/  FFMA.FTZ R55, R155, UR12, -R132 ;  /* 0x0000000c9b377c23 */ /* 0x000fe20008010884 */
[----:B------:R-:W-:Y:S04]  /*c020*/  MUFU.EX2 R52, R52 ;  /* 0x0000003400347308 */ /* 0x000fe80000000800 */
[--C-:B------:R-:W-:Y:S01]  /*c030*/  FFMA.FTZ R51, R152, UR12, -R117.reuse ;  /* 0x0000000c98337c23 */ /* 0x100fe20008010875 */
[--C-:B------:R-:W-:Y:S01]  /*c040*/  FFMA.FTZ R48, R154, UR12, -R117.reuse ;  /* 0x0000000c9a307c23 */ /* 0x100fe20008010875 */
[----:B------:R-:W-:Y:S02]  /*c050*/  FFMA.FTZ R49, R156, UR12, -R117 ;  /* 0x0000000c9c317c23 */ /* 0x000fe40008010875 */
[----:B------:R-:W-:Y:S08]  /*c060*/  MUFU.EX2 R54, R54 ;  /* 0x0000003600367308 */ /* 0x000ff00000000800 */
[----:B------:R-:W1:Y:S08]  /*c070*/  MUFU.EX2 R55, R55 ;  /* 0x0000003700377308 */ /* 0x000e700000000800 */
[----:B------:R-:W2:Y:S08]  /*c080*/  MUFU.EX2 R53, R53 ;  /* 0x0000003500357308 */ /* 0x000eb00000000800 */
[----:B------:R-:W-:Y:S01]  /*c090*/  MUFU.EX2 R50, R158 ;  /* 0x0000009e00327308 */ /* 0x000fe20000000800 */
[----:B-1----:R-:W-:-:S07]  /*c0a0*/  F2FP.F16.F32.PACK_AB R4, R55, R54 ;  /* 0x000000363704723e */ /* 0x002fce00000000ff */
[----:B------:R-:W1:Y:S01]  /*c0b0*/  MUFU.EX2 R51, R51 ;  /* 0x0000003300337308 */ /* 0x000e620000000800 */
[----:B--2---:R-:W-:-:S07]  /*c0c0*/  F2FP.F16.F32.PACK_AB R6, R53, R52 ;  /* 0x000000343506723e */ /* 0x004fce00000000ff */
[----:B------:R-:W-:Y:S08]  /*c0d0*/  MUFU.EX2 R48, R48 ;  /* 0x0000003000307308 */ /* 0x000ff00000000800 */
[----:B------:R-:W2:Y:S01]  /*c0e0*/  MUFU.EX2 R49, R49 ;  /* 0x0000003100317308 */ /* 0x000ea20000000800 */
[----:B-1----:R-:W-:Y:S02]  /*c0f0*/  F2FP.F16.F32.PACK_AB R5, R51, R50 ;  /* 0x000000323305723e */ /* 0x002fe400000000ff */
[----:B--2---:R-:W-:-:S07]  /*c100*/  F2FP.F16.F32.PACK_AB R7, R49, R48 ;  /* 0x000000303107723e */ /* 0x004fce00000000ff */
[C---:B------:R-:W-:Y:S06]  /*c110*/  HMMA.16816.F32 R112, R4.reuse, R108, R112 ;  /* 0x0000006c0470723c */ /* 0x040fec0000001870 */
[C---:B------:R-:W-:Y:S01]  /*c120*/  HMMA.16816.F32 R108, R4.reuse, R110, R8 ;  /* 0x0000006e046c723c */ /* 0x040fe20000001808 */
[----:B------:R-:W1:Y:S05]  /*c130*/  LDSM.16.MT88.4 R8, [R168+0xe000] ;  /* 0x00e00000a808783b */ /* 0x000e6a0000004200 */
[C---:B------:R-:W-:Y:S01]  /*c140*/  HMMA.16816.F32 R68, R4.reuse, R72, R12 ;  /* 0x000000480444723c */ /* 0x040fe2000000180c */
[----:B------:R-:W2:Y:S05]  /*c150*/  LDSM.16.MT88.4 R12, [R170+0xa400] ;  /* 0x00a40000aa0c783b */ /* 0x000eaa0000004200 */
        /* <DEDUP_REMOVED lines=10> */
[--C-:B------:R-:W-:Y:S01]  /*c200*/  FFMA.FTZ R34, R142, UR12, -R117.reuse ;  /* 0x0000000c8e227c23 */ /* 0x100fe20008010875 */
[----:B------:R-:W-:Y:S01]  /*c210*/  MUFU.EX2 R30, R30 ;  /* 0x0000001e001e7308 */ /* 0x000fe20000000800 */
[----:B------:R-:W3:Y:S01]  /*c220*/  LDSM.16.MT88.4 R16, [R168+0xc400] ;  /* 0x00c40000a810783b */ /* 0x000ee20000004200 */
[C---:B------:R-:W-:Y:S03]  /*c230*/  HMMA.16816.F32 R76, R4.reuse, R80, R20 ;  /* 0x00000050044c723c */ /* 0x040fe60000001814 */
[----:B------:R-:W4:Y:S03]  /*c240*/  LDSM.16.MT88.4 R20, [R170+0xc400] ;  /* 0x00c40000aa14783b */ /* 0x000f260000004200 */
[----:B------:R-:W5:Y:S01]  /*c250*/  MUFU.EX2 R31, R31 ;  /* 0x0000001f001f7308 */ /* 0x000f620000000800 */
[C---:B------:R-:W-:Y:S06]  /*c260*/  HMMA.16816.F32 R92, R4.reuse, R96, R36 ;  /* 0x00000060045c723c */ /* 0x040fec0000001824 */
[C---:B------:R-:W-:Y:S01]  /*c270*/  HMMA.16816.F32 R80, R4.reuse, R82, R24 ;  /* 0x000000520450723c */ /* 0x040fe20000001818 */
[----:B------:R-:W-:Y:S01]  /*c280*/  MUFU.EX2 R28, R28 ;  /* 0x0000001c001c7308 */ /* 0x000fe20000000800 */
[----:B------:R-:W4:Y:S01]  /*c290*/  LDSM.16.MT88.4 R24, [R168+0xa400] ;  /* 0x00a40000a818783b */ /* 0x000f220000004200 */
[--C-:B------:R-:W-:Y:S01]  /*c2a0*/  FFMA.FTZ R37, R131, UR12, -R132.reuse ;  /* 0x0000000c83257c23 */ /* 0x100fe20008010884 */
[--C-:B------:R-:W-:Y:S01]  /*c2b0*/  FFMA.FTZ R36, R139, UR12, -R132.reuse ;  /* 0x0000000c8b247c23 */ /* 0x100fe20008010884 */
[--C-:B------:R-:W-:Y:S01]  /*c2c0*/  FFMA.FTZ R38, R141, UR12, -R132.reuse ;  /* 0x0000000c8d267c23 */ /* 0x100fe20008010884 */
[C---:B------:R-:W-:Y:S01]  /*c2d0*/  HMMA.16816.F32 R96, R4.reuse, R98, R40 ;  /* 0x000000620460723c */ /* 0x040fe20000001828 */
[--C-:B------:R-:W-:Y:S01]  /*c2e0*/  FFMA.FTZ R39, R145, UR12, -R132.reuse ;  /* 0x0000000c91277c23 */ /* 0x100fe20008010884 */
[----:B------:R-:W-:Y:S01]  /*c2f0*/  FFMA.FTZ R132, R134, UR12, -R132 ;  /* 0x0000000c86847c23 */ /* 0x000fe20008010884 */
[----:B------:R-:W2:Y:S03]  /*c300*/  MUFU.EX2 R29, R29 ;  /* 0x0000001d001d7308 */ /* 0x000ea60000000800 */
[C---:B-1----:R-:W-:Y:S01]  /*c310*/  HMMA.16816.F32 R100, R4.reuse, R8, R44 ;  /* 0x000000080464723c */ /* 0x042fe2000000182c */
[--C-:B------:R-:W-:Y:S01]  /*c320*/  FFMA.FTZ R40, R116, UR12, -R117.reuse ;  /* 0x0000000c74287c23 */ /* 0x100fe20008010875 */
[--C-:B------:R-:W-:Y:S01]  /*c330*/  FFMA.FTZ R43, R67, UR12, -R117.reuse ;  /* 0x0000000c432b7c23 */ /* 0x100fe20008010875 */
[--C-:B------:R-:W-:Y:S01]  /*c340*/  FFMA.FTZ R41, R61, UR12, -R117.reuse ;  /* 0x0000000c3d297c23 */ /* 0x100fe20008010875 */
[----:B------:R-:W-:Y:S01]  /*c350*/  FFMA.FTZ R42, R62, UR12, -R117 ;  /* 0x0000000c3e2a7c23 */ /* 0x000fe20008010875 */
[----:B------:R-:W-:Y:S01]  /*c360*/  MUFU.EX2 R32, R32 ;  /* 0x0000002000207308 */ /* 0x000fe20000000800 */
[----:B------:R-:W-:Y:S01]  /*c370*/  HMMA.16816.F32 R104, R4, R10, R104 ;  /* 0x0000000a0468723c */ /* 0x000fe20000001868 */
[----:B------:R-:W-:Y:S01]  /*c380*/  LDSM.16.MT88.4 R8, [R168+0xe400] ;  /* 0x00e40000a808783b */ /* 0x000fe20000004200 */
[----:B------:R-:W-:-:S04]  /*c390*/  FADD.FTZ R44, R129, R160 ;  /* 0x000000a0812c7221 */ /* 0x000fc80000010000 */
[----:B------:R-:W-:Y:S01]  /*c3a0*/  FADD.FTZ R127, R127, R44 ;  /* 0x0000002c7f7f7221 */ /* 0x000fe20000010000 */
[----:B------:R-:W1:Y:S01]  /*c3b0*/  MUFU.EX2 R35, R35 ;  /* 0x0000002300237308 */ /* 0x000e620000000800 */
[----:B-----5:R-:W-:Y:S01]  /*c3c0*/  F2FP.F16.F32.PACK_AB R4, R31, R30 ;  /* 0x0000001e1f04723e */ /* 0x020fe200000000ff */
[----:B------:R-:W-:Y:S01]  /*c3d0*/  FFMA.FTZ R44, R59, UR12, -R117 ;  /* 0x0000000c3b2c7c23 */ /* 0x000fe20008010875 */
[----:B--2---:R-:W-:Y:S01]  /*c3e0*/  F2FP.F16.F32.PACK_AB R6, R29, R28 ;  /* 0x0000001c1d06723e */ /* 0x004fe200000000ff */
[----:B------:R-:W-:-:S04]  /*c3f0*/  FADD.FTZ R124, R124, R127 ;  /* 0x0000007f7c7c7221 */ /* 0x000fc80000010000 */
[----:B------:R-:W-:Y:S01]  /*c400*/  MUFU.EX2 R33, R33 ;  /* 0x0000002100217308 */ /* 0x000fe20000000800 */
[----:B------:R-:W-:-:S04]  /*c410*/  FADD.FTZ R63, R63, R124 ;  /* 0x0000007c3f3f7221 */ /* 0x000fc80000010000 */
[----:B------:R-:W-:-:S03]  /*c420*/  FADD.FTZ R0, R0, R63 ;  /* 0x0000003f00007221 */ /* 0x000fc60000010000 */
[----:B------:R-:W2:Y:S01]  /*c430*/  MUFU.EX2 R34, R34 ;  /* 0x0000002200227308 */ /* 0x000ea20000000800 */
[----:B-1----:R-:W-:Y:S01]  /*c440*/  F2FP.F16.F32.PACK_AB R5, R35, R32 ;  /* 0x000000202305723e */ /* 0x002fe200000000ff */
[----:B------:R-:W-:-:S04]  /*c450*/  FADD.FTZ R123, R123, R0 ;  /* 0x000000007b7b7221 */ /* 0x000fc80000010000 */
[----:B------:R-:W-:Y:S02]  /*c460*/  FADD.FTZ R120, R120, R123 ;  /* 0x0000007b78787221 */ /* 0x000fe40000010000 */
[----:B------:R-:W-:Y:S08]  /*c470*/  MUFU.EX2 R37, R37 ;  /* 0x0000002500257308 */ /* 0x000ff00000000800 */
[----:B------:R-:W1:Y:S01]  /*c480*/  MUFU.EX2 R36, R36 ;  /* 0x0000002400247308 */ /* 0x000e620000000800 */
[----:B--2---:R-:W-:-:S07]  /*c490*/  F2FP.F16.F32.PACK_AB R7, R34, R33 ;  /* 0x000000212207723e */ /* 0x004fce00000000ff */
[C---:B------:R-:W-:Y:S01]  /*c4a0*/  HMMA.16816.F32 R112, R4.reuse, R12, R112 ;  /* 0x0000000c0470723c */ /* 0x040fe20000001870 */
[----:B------:R-:W-:Y:S05]  /*c4b0*/  MUFU.EX2 R38, R38 ;  /* 0x0000002600267308 */ /* 0x000fea0000000800 */
[C---:B------:R-:W-:Y:S01]  /*c4c0*/  HMMA.16816.F32 R108, R4.reuse, R14, R108 ;  /* 0x0000000e046c723c */ /* 0x040fe2000000186c */
[----:B------:R-:W2:Y:S02]  /*c4d0*/  LDSM.16.MT88.4 R12, [R170+0xe400] ;  /* 0x00e40000aa0c783b */ /* 0x000ea40000004200 */
        /* <DEDUP_REMOVED lines=12> */
[C---:B------:R-:W-:Y:S01]  /*c5a0*/  HMMA.16816.F32 R72, R4.reuse, R26, R72 ;  /* 0x0000001a0448723c */ /* 0x040fe20000001848 */
[----:B------:R-:W-:Y:S05]  /*c5b0*/  LDSM.16.MT88.4 R24, [R170+0xa800] ;  /* 0x00a80000aa18783b */ /* 0x000fea0000004200 */
[C---:B--2---:R-:W-:Y:S01]  /*c5c0*/  HMMA.16816.F32 R92, R4.reuse, R12, R92 ;  /* 0x0000000c045c723c */ /* 0x044fe2000000185c */
[----:B------:R-:W-:Y:S05]  /*c5d0*/  MUFU.EX2 R132, R132 ;  /* 0x0000008400847308 */ /* 0x000fea0000000800 */
[C---:B------:R-:W-:Y:S01]  /*c5e0*/  HMMA.16816.F32 R96, R4.reuse, R14, R96 ;  /* 0x0000000e0460723c */ /* 0x040fe20000001860 */
[----:B------:R-:W2:Y:S02]  /*c5f0*/  LDSM.16.MT88.4 R12, [R168+0xc800] ;  /* 0x00c80000a80c783b */ /* 0x000ea40000004200 */
[----:B------:R-:W-:Y:S03]  /*c600*/  MUFU.EX2 R44, R44 ;  /* 0x0000002c002c7308 */ /* 0x000fe60000000800 */
[C---:B------:R-:W-:Y:S06]  /*c610*/  HMMA.16816.F32 R100, R4.reuse, R8, R100 ;  /* 0x000000080464723c */ /* 0x040fec0000001864 */
[----:B------:R-:W-:Y:S01]  /*c620*/  HMMA.16816.F32 R104, R4, R10, R104 ;  /* 0x0000000a0468723c */ /* 0x000fe20000001868 */
[----:B------:R-:W2:Y:S06]  /*c630*/  LDSM.16.MT88.4 R8, [R170+0xe800] ;  /* 0x00e80000aa08783b */ /* 0x000eac0000004200 */
[----:B-1----:R-:W-:-:S02]  /*c640*/  F2FP.F16.F32.PACK_AB R4, R36, R37 ;  /* 0x000000252404723e */ /* 0x002fc400000000ff */
[----:B----4-:R-:W-:Y:S02]  /*c650*/  F2FP.F16.F32.PACK_AB R5, R43, R40 ;  /* 0x000000282b05723e */ /* 0x010fe400000000ff */
[----:B------:R-:W-:Y:S02]  /*c660*/  F2FP.F16.F32.PACK_AB R6, R39, R38 ;  /* 0x000000262706723e */ /* 0x000fe400000000ff */
[----:B---3--:R-:W-:-:S07]  /*c670*/  F2FP.F16.F32.PACK_AB R7, R42, R41 ;  /* 0x000000292a07723e */ /* 0x008fce00000000ff */
[C---:B------:R-:W-:Y:S06]  /*c680*/  HMMA.16816.F32 R68, R4.reuse, R16, R68 ;  /* 0x000000100444723c */ /* 0x040fec0000001844 */
[C---:B------:R-:W-:Y:S01]  /*c690*/  HMMA.16816.F32 R72, R4.reuse, R18, R72 ;  /* 0x000000120448723c */ /* 0x040fe20000001848 */
[----:B------:R-:W1:Y:S05]  /*c6a0*/  LDSM.16.MT88.4 R16, [R168+0xe800] ;  /* 0x00e80000a810783b */ /* 0x000e6a0000004200 */
[C---:B-----5:R-:W-:Y:S06]  /*c6b0*/  HMMA.16816.F32 R76, R4.reuse, R20, R76 ;  /* 0x00000014044c723c */ /* 0x060fec000000184c */
[C---:B------:R-:W-:Y:S01]  /*c6c0*/  HMMA.16816.F32 R80, R4.reuse, R22, R80 ;  /* 0x000000160450723c */ /* 0x040fe20000001850 */
[----:B------:R-:W3:Y:S05]  /*c6d0*/  LDSM.16.MT88.4 R20, [R170+0xac00] ;  /* 0x00ac0000aa14783b */ /* 0x000eea0000004200 */
[C---:B--2---:R-:W-:Y:S06]  /*c6e0*/  HMMA.16816.F32 R84, R4.reuse, R12, R84 ;  /* 0x0000000c0454723c */ /* 0x044fec0000001854 */
[C---:B------:R-:W-:Y:S01]  /*c6f0*/  HMMA.16816.F32 R88, R4.reuse, R14, R88 ;  /* 0x0000000e0458723c */ /* 0x040fe20000001858 */
[----:B------:R-:W2:Y:S05]  /*c700*/  LDSM.16.MT88.4 R12, [R168+0xac00] ;  /* 0x00ac0000a80c783b */ /* 0x000eaa0000004200 */
[C---:B------:R-:W-:Y:S01]  /*c710*/  HMMA.16816.F32 R112, R4.reuse, R24, R112 ;  /* 0x000000180470723c */ /* 0x040fe20000001870 */
[----:B------:R-:W4:Y:S05]  /*c720*/  MUFU.EX2 R24, R149 ;  /* 0x0000009500187308 */ /* 0x000f2a0000000800 */
[C---:B------:R-:W-:Y:S03]  /*c730*/  HMMA.16816.F32 R108, R4.reuse, R26, R108 ;  /* 0x0000001a046c723c */ /* 0x040fe6000000186c */
[----:B------:R-:W5:Y:S03]  /*c740*/  MUFU.EX2 R25, R58 ;  /* 0x0000003a00197308 */ /* 0x000f660000000800 */
[C---:B------:R-:W-:Y:S05]  /*c750*/  HMMA.16816.F32 R92, R4.reuse, R8, R92 ;  /* 0x00000008045c723c */ /* 0x040fea000000185c */
[----:B------:R-:W3:Y:S01]  /*c760*/  MUFU.EX2 R26, R60 ;  /* 0x0000003c001a7308 */ /* 0x000ee20000000800 */
[C---:B------:R-:W-:Y:S01]  /*c770*/  HMMA.16816.F32 R96, R4.reuse, R10, R96 ;  /* 0x0000000a0460723c */ /* 0x040fe20000001860 */
[----:B------:R-:W2:Y:S05]  /*c780*/  LDSM.16.MT88.4 R8, [R170+0xcc00] ;  /* 0x00cc0000aa08783b */ /* 0x000eaa0000004200 */
[C---:B-1----:R-:W-:Y:S06]  /*c790*/  HMMA.16816.F32 R100, R4.reuse, R16, R100 ;  /* 0x000000100464723c */ /* 0x042fec0000001864 */
[----:B------:R-:W-:Y:S01]  /*c7a0*/  HMMA.16816.F32 R104, R4, R18, R104 ;  /* 0x000000120468723c */ /* 0x000fe20000001868 */
[----:B------:R-:W1:Y:S06]  /*c7b0*/  LDSM.16.MT88.4 R16, [R168+0xcc00] ;  /* 0x00cc0000a810783b */ /* 0x000e6c0000004200 */
[----:B----4-:R-:W-:-:S02]  /*c7c0*/  F2FP.F16.F32.PACK_AB R4, R24, R147 ;  /* 0x000000931804723e */ /* 0x010fc400000000ff */
[----:B-----5:R-:W-:Y:S02]  /*c7d0*/  F2FP.F16.F32.PACK_AB R5, R44, R25 ;  /* 0x000000192c05723e */ /* 0x020fe400000000ff */
[----:B------:R-:W-:Y:S02]  /*c7e0*/  F2FP.F16.F32.PACK_AB R6, R132, R151 ;  /* 0x000000978406723e */ /* 0x000fe400000000ff */
[----:B---3--:R-:W-:-:S07]  /*c7f0*/  F2FP.F16.F32.PACK_AB R7, R195, R26 ;  /* 0x0000001ac307723e */ /* 0x008fce00000000ff */
[C---:B------:R-:W-:Y:S06]  /*c800*/  HMMA.16816.F32 R112, R4.reuse, R20, R112 ;  /* 0x000000140470723c */ /* 0x040fec0000001870 */
        /* <DEDUP_REMOVED lines=34> */
[C---:B--2---:R-:W-:Y:S06]  /*ca30*/  HMMA.16816.F32 R92, R4.reuse, R12, R92 ;  /* 0x0000000c045c723c */ /* 0x044fec000000185c */
        /* <DEDUP_REMOVED lines=11> */
[----:B------:R-:W-:Y:S01]  /*caf0*/  HMMA.16816.F32 R104, R4, R10, R104 ;  /* 0x0000000a0468723c */ /* 0x000fe20000001868 */
[----:B------:R-:W-:Y:S02]  /*cb00*/  FADD.FTZ R0, R39, R38 ;  /* 0x0000002627007221 */ /* 0x000fe40000010000 */
[----:B------:R-:W-:Y:S02]  /*cb10*/  FADD.FTZ R42, R42, R41 ;  /* 0x000000292a2a7221 */ /* 0x000fe40000010000 */
[----:B------:R-:W-:Y:S01]  /*cb20*/  FADD.FTZ R147, R147, R0 ;  /* 0x0000000093937221 */ /* 0x000fe20000010000 */
[----:B------:R-:W-:Y:S01]  /*cb30*/  MOV R0, R56 ;  /* 0x0000003800007202 */ /* 0x000fe20000000f00 */
[----:B------:R-:W-:Y:S02]  /*cb40*/  FADD.FTZ R25, R25, R42 ;  /* 0x0000002a19197221 */ /* 0x000fe40000010000 */
[----:B------:R-:W-:-:S02]  /*cb50*/  FADD.FTZ R24, R24, R147 ;  /* 0x0000009318187221 */ /* 0x000fc40000010000 */
[----:B------:R-:W-:Y:S02]  /*cb60*/  FADD.FTZ R25, R44, R25 ;  /* 0x000000192c197221 */ /* 0x000fe40000010000 */
[----:B------:R-:W-:Y:S02]  /*cb70*/  FADD.FTZ R151, R151, R24 ;  /* 0x0000001897977221 */ /* 0x000fe40000010000 */
[----:B------:R-:W-:Y:S02]  /*cb80*/  FADD.FTZ R26, R26, R25 ;  /* 0x000000191a1a7221 */ /* 0x000fe40000010000 */
[----:B------:R-:W-:Y:S02]  /*cb90*/  FADD.FTZ R194, R132, R151 ;  /* 0x0000009784c27221 */ /* 0x000fe40000010000 */
[----:B------:R-:W-:-:S07]  /*cba0*/  FADD.FTZ R195, R195, R26 ;  /* 0x0000001ac3c37221 */ /* 0x000fce0000010000 */
.L_x_2690:
        /* <DEDUP_REMOVED lines=8> */
.L_x_2702:
        /* <DEDUP_REMOVED lines=70> */
.L_x_2699:
        /* <DEDUP_REMOVED lines=235> */
[----:B------:R-:W2:Y:S01]  /*df40*/  LDSM.16.M88.4 R120, [R169+0x8800] ;  /* 0x00880000a978783b */ /* 0x000ea20000000200 */
[----:B------:R-:W-:Y:S04]  /*df50*/  DEPBAR.LE SB0, 0x0 ;  /* 0x000080000000791a */ /* 0x000fe80000000000 */
[----:B------:R-:W-:Y:S01]  /*df60*/  BAR.SYNC.DEFER_BLOCKING 0x0 ;  /* 0x0000000000007b1d */ /* 0x000fe20000010000 */
[C---:B-1----:R-:W-:Y:S06]  /*df70*/  HMMA.16816.F32 R44, R124.reuse, R128, R44 ;  /* 0x000000807c2c723c */ /* 0x042fec000000182c */
[C---:B------:R-:W-:Y:S06]  /*df80*/  HMMA.16816.F32 R48, R124.reuse, R130, R48 ;  /* 0x000000827c30723c */ /* 0x040fec0000001830 */
[C---:B--2---:R-:W-:Y:S06]  /*df90*/  HMMA.16816.F32 R52, R124.reuse, R120, R52 ;  /* 0x000000787c34723c */ /* 0x044fec0000001834 */
        /* <DEDUP_REMOVED lines=72> */
.L_x_2701:
[----:B------:R1:W-:Y:S01]  /*e420*/  @P4 STS [R181+0x3004], RZ ;  /* 0x003004ffb5004388 */ /* 0x0003e20000000800 */
[C---:B------:R-:W-:Y:S02]  /*e430*/  LEA R128, P1, R126.reuse, R192, 0x1 ;  /* 0x000000c07e807211 */ /* 0x040fe400078208ff */
[----:B------:R-:W-:Y:S01]  /*e440*/  IADD3 R123, P0, R177, R126, RZ ;  /* 0x0000007eb17b7210 */ /* 0x000fe20007f1e0ff */
[----:B------:R1:W-:Y:S01]  /*e450*/  @P4 STS.64 [R181+0x3008], RZ ;  /* 0x003008ffb5004388 */ /* 0x0003e20000000a00 */
[--C-:B------:R-:W-:Y:S02]  /*e460*/  LEA.HI.X R129, R126, R193, R121.reuse, 0x1, P1 ;  /* 0x000000c17e817211 */ /* 0x100fe400008f0c79 */
[CC--:B------:R-:W-:Y:S01]  /*e470*/  @!P3 LEA R136, P1, R123.reuse, R192.reuse, 0x1 ;  /* 0x000000c07b88b211 */ /* 0x0c0fe200078208ff */
[----:B------:R1:W-:Y:S01]  /*e480*/  @P4 STS [R181+0x3000], RZ ;  /* 0x003000ffb5004388 */ /* 0x0003e20000000800 */
[C---:B------:R-:W-:Y:S01]  /*e490*/  IMAD.X R2, R176.reuse, 0x1, R121, P0 ;  /* 0x00000001b0027824 */ /* 0x040fe200000e0679 */
[-C--:B------:R-:W-:Y:S02]  /*e4a0*/  @!P4 LEA R130, P0, R123, R192.reuse, 0x1 ;  /* 0x000000c07b82c211 */ /* 0x080fe400078008ff */
[----:B------:R-:W-:Y:S01]  /*e4b0*/  @!PT LDS RZ, [RZ] ;  /* 0x00000000fffff984 */ /* 0x000fe20000000800 */
[----:B------:R-:W-:Y:S01]  /*e4c0*/  @!PT LDS RZ, [RZ] ;  /* 0x00000000fffff984 */ /* 0x000fe20000000800 */
[----:B------:R-:W-:Y:S01]  /*e4d0*/  @!PT LDS RZ, [RZ] ;  /* 0x00000000fffff984 */ /* 0x000fe20000000800 */
[----:B------:R-:W-:Y:S01]  /*e4e0*/  @!P4 LDGSTS.E.BYPASS.LTC128B.128 [R181+0x3000], desc[UR10][R128.64] ;  /* 0x0300000080b5cfae */ /* 0x000fe2000b901d4a */
[----:B------:R-:W-:Y:S02]  /*e4f0*/  IADD3 R121, P5, R177, R123, RZ ;  /* 0x0000007bb1797210 */ /* 0x000fe40007fbe0ff */
[CCC-:B------:R-:W-:Y:S01]  /*e500*/  @!P4 LEA.HI.X R131, R123.reuse, R193.reuse, R2.reuse, 0x1, P0 ;  /* 0x000000c17b83c211 */ /* 0x1c0fe200000f0c02 */
[----:B------:R1:W-:Y:S01]  /*e510*/  @P3 STS.128 [R181+0x5000], RZ ;  /* 0x005000ffb5003388 */ /* 0x0003e20000000c00 */
[CCC-:B------:R-:W-:Y:S02]  /*e520*/  @!P3 LEA.HI.X R137, R123.reuse, R193.reuse, R2.reuse, 0x1, P1 ;  /* 0x000000c17b89b211 */ /* 0x1c0fe400008f0c02 */
[-C--:B------:R-:W-:Y:S01]  /*e530*/  @!P2 LEA R124, P0, R123, R192.reuse, 0x1 ;  /* 0x000000c07b7ca211 */ /* 0x080fe200078008ff */
[----:B------:R-:W-:Y:S01]  /*e540*/  @!PT LDS RZ, [RZ] ;  /* 0x00000000fffff984 */ /* 0x000fe20000000800 */
[----:B------:R-:W-:Y:S01]  /*e550*/  @!PT LDS RZ, [RZ] ;  /* 0x00000000fffff984 */ /* 0x000fe20000000800 */
[----:B------:R-:W-:Y:S01]  /*e560*/  @!PT LDS RZ, [RZ] ;  /* 0x00000000fffff984 */ /* 0x000fe20000000800 */
[----:B------:R-:W-:Y:S01]  /*e570*/  @!P3 LDGSTS.E.BYPASS.LTC128B.128 [R181+0x5000], desc[UR10][R128.64+0x40] ;  /* 0x0500004080b5bfae */ /* 0x000fe2000b901d4a */
[-C--:B------:R-:W-:Y:S02]  /*e580*/  @!P3 LEA R122, P1, R121, R192.reuse, 0x1 ;  /* 0x000000c0797ab211 */ /* 0x080fe400078208ff */
[-CC-:B------:R-:W-:Y:S01]  /*e590*/  @!P2 LEA.HI.X R125, R123, R193.reuse, R2.reuse, 0x1, P0 ;  /* 0x000000c17b7da211 */ /* 0x180fe200000f0c02 */
[----:B------:R1:W-:Y:S01]  /*e5a0*/  @P2 STS.128 [R181+0x7000], RZ ;  /* 0x007000ffb5002388 */ /* 0x0003e20000000c00 */
[CC--:B------:R-:W-:Y:S01]  /*e5b0*/  @!P2 LEA R120, P0, R121.reuse, R192.reuse, 0x1 ;  /* 0x000000c07978a211 */ /* 0x0c0fe200078008ff */
[----:B------:R-:W-:Y:S01]  /*e5c0*/  IMAD.X R2, R176, 0x1, R2, P5 ;  /* 0x00000001b0027824 */ /* 0x000fe200028e0602 */
[CC--:B------:R-:W-:Y:S01]  /*e5d0*/  @!P4 LEA R126, P5, R121.reuse, R192.reuse, 0x1 ;  /* 0x000000c0797ec211 */ /* 0x0c0fe200078a08ff */
[----:B------:R-:W-:Y:S01]  /*e5e0*/  @!PT LDS RZ, [RZ] ;  /* 0x00000000fffff984 */ /* 0x000fe20000000800 */
[----:B------:R-:W-:Y:S01]  /*e5f0*/  @!PT LDS RZ, [RZ] ;  /* 0x00000000fffff984 */ /* 0x000fe20000000800 */
[----:B------:R-:W-:Y:S01]  /*e600*/  @!PT LDS RZ, [RZ] ;  /* 0x00000000fffff984 */ /* 0x000fe20000000800 */
[----:B------:R-:W-:Y:S03]  /*e610*/  @!P2 LDGSTS.E.BYPASS.LTC128B.128 [R181+0x7000], desc[UR10][R128.64+0x80] ;  /* 0x0700008080b5afae */ /* 0x000fe6000b901d4a */
        /* <DEDUP_REMOVED lines=9> */
[-C--:B------:R-:W-:Y:S01]  /*e6b0*/  @!P2 LEA R134, P0, R0, R192.reuse, 0x1 ;  /* 0x000000c00086a211 */ /* 0x080fe200078008ff */
[----:B------:R1:W-:Y:S01]  /*e6c0*/  @P3 STS.128 [R181+0x5800], RZ ;  /* 0x005800ffb5003388 */ /* 0x0003e20000000c00 */
[----:B------:R-:W-:Y:S01]  /*e6d0*/  IMAD.X R2, R176, 0x1, R2, P5 ;  /* 0x00000001b0027824 */ /* 0x000fe200028e0602 */
[CC--:B------:R-:W-:Y:S02]  /*e6e0*/  @!P4 LEA R132, P5, R0.reuse, R192.reuse, 0x1 ;  /* 0x000000c00084c211 */ /* 0x0c0fe400078a08ff */
[----:B------:R-:W-:Y:S01]  /*e6f0*/  @!PT LDS RZ, [RZ] ;  /* 0x00000000fffff984 */ /* 0x000fe20000000800 */
[----:B------:R-:W-:Y:S01]  /*e700*/  @!PT LDS RZ, [RZ] ;  /* 0x00000000fffff984 */ /* 0x000fe20000000800 */
[----:B------:R-:W-:Y:S01]  /*e710*/  @!PT LDS RZ, [RZ] ;  /* 0x00000000fffff984 */ /* 0x000fe20000000800 */
[----:B------:R1:W-:Y:S02]  /*e720*/  @!P3 LDGSTS.E.BYPASS.LTC128B.128 [R181+0x5800], desc[UR10][R136.64+0x40] ;  /* 0x0580004088b5bfae */ /* 0x0003e4000b901d4a */
[CCC-:B------:R-:W-:Y:S02]  /*e730*/  @!P4 LEA.HI.X R133, R0.reuse, R193.reuse, R2.reuse, 0x1, P5 ;  /* 0x000000c10085c211 */ /* 0x1c0fe400028f0c02 */
[----:B------:R1:W-:Y:S01]  /*e740*/  @P2 STS.128 [R181+0x7800], RZ ;  /* 0x007800ffb5002388 */ /* 0x0003e20000000c00 */
[CC--:B------:R-:W-:Y:S03]  /*e750*/  @!P2 LEA.HI.X R135, R0.reuse, R193.reuse, R2, 0x1, P0 ;  /* 0x000000c10087a211 */ /* 0x0c0fe600000f0c02 */
        /* <DEDUP_REMOVED lines=8> */
[----:B------:R1:W-:Y:S01]  /*e7e0*/  @!P4 LDGSTS.E.BYPASS.LTC128B.128 [R181+0x4000], desc[UR10][R126.64] ;  /* 0x040000007eb5cfae */ /* 0x0003e2000b901d4a */
[C---:B--2---:R-:W-:Y:S03]  /*e7f0*/  @!P3 LEA R130, P1, R0.reuse, R192, 0x1 ;  /* 0x000000c00082b211 */ /* 0x044fe600078208ff */
[----:B------:R1:W-:Y:S01]  /*e800*/  @P3 STS.128 [R181+0x6000], RZ ;  /* 0x006000ffb5003388 */ /* 0x0003e20000000c00 */
[----:B------:R-:W-:Y:S01]  /*e810*/  IMAD.MOV.U32 R192, RZ, RZ, R128 ;  /* 0x000000ffffc07224 */ /* 0x000fe200078e0080 */
[----:B------:R-:W-:Y:S02]  /*e820*/  @!P3 LEA.HI.X R131, R0, R193, R2, 0x1, P1 ;  /* 0x000000c10083b211 */ /* 0x000fe400008f0c02 */
        /* <DEDUP_REMOVED lines=26> */
.L_x_2700:
[----:B------:R-:W-:Y:S04]  /*e9d0*/  LEA R0, R180, R189, 0x7 ;  /* 0x000000bdb4007211 */ /* 0x000fe800078e38ff */
[----:B------:R-:W-:Y:S02]  /*e9e0*/  I2FP.F32.S32 R2, R0 ;  /* 0x0000000000027245 */ /* 0x000fe40000201400 */
[C---:B------:R-:W-:Y:S02]  /*e9f0*/  IADD3 R116, R0.reuse, 0x1, RZ ;  /* 0x0000000100747810 */ /* 0x040fe40007ffe0ff */
[C---:B-1----:R-:W-:Y:S01]  /*ea00*/  IADD3 R121, R0.reuse, 0x8, RZ ;  /* 0x0000000800797810 */ /* 0x042fe20007ffe0ff */
        /* <DEDUP_REMOVED lines=197> */
[----:B------:R-:W-:Y:S03]  /*f660*/  FADD.FTZ R117, -R2, R117 ;  /* 0x0000007502757221 */ /* 0x000fe60000010100 */
[C---:B------:R-:W-:Y:S01]  /*f670*/  FSETP.NEU.FTZ.AND P0, PT, R0.reuse, -INF , PT ;  /* 0xff8000000000780b */ /* 0x040fe20003f1d000 */
[C---:B------:R-:W-:Y:S01]  /*f680*/  FADD.FTZ R116, -R0.reuse, R119 ;  /* 0x0000007700747221 */ /* 0x040fe20000010100 */
[----:B------:R-:W-:Y:S01]  /*f690*/  FMUL.FTZ R128, R0, UR4 ;  /* 0x0000000400807c20 */ /* 0x000fe20008410000 */
[----:B------:R-:W-:Y:S01]  /*f6a0*/  FMUL.FTZ R119, R117, UR4 ;  /* 0x0000000475777c20 */ /* 0x000fe20008410000 */
[----:B------:R-:W1:Y:S01]  /*f6b0*/  LDSM.16.MT88.4 R120, [R170+0x9000] ;  /* 0x00900000aa78783b */ /* 0x000e620000004200 */
[----:B------:R-:W-:Y:S02]  /*f6c0*/  FMUL.FTZ R118, R116, UR4 ;  /* 0x0000000474767c20 */ /* 0x000fe40008410000 */
[----:B------:R-:W2:Y:S01]  /*f6d0*/  MUFU.EX2 R117, R119 ;  /* 0x0000007700757308 */ /* 0x000ea20000000800 */
[----:B------:R-:W-:Y:S02]  /*f6e0*/  FSEL R128, R128, RZ, P0 ;  /* 0x000000ff80807208 */ /* 0x000fe40000000000 */
[----:B------:R-:W-:Y:S03]  /*f6f0*/  FSETP.NEU.FTZ.AND P0, PT, R2, -INF , PT ;  /* 0xff8000000200780b */ /* 0x000fe60003f1d000 */
[--C-:B------:R-:W-:Y:S01]  /*f700*/  FFMA.FTZ R139, R6, UR4, -R128.reuse ;  /* 0x00000004068b7c23 */ /* 0x100fe20008010880 */
[----:B------:R-:W-:Y:S03]  /*f710*/  FMUL.FTZ R6, R2, UR4 ;  /* 0x0000000402067c20 */ /* 0x000fe60008410000 */
[----:B------:R3:W4:Y:S01]  /*f720*/  MUFU.EX2 R116, R118 ;  /* 0x0000007600747308 */ /* 0x0007220000000800 */
        /* <DEDUP_REMOVED lines=16> */
[----:B---3--:R-:W-:Y:S01]  /*f830*/  FSEL R118, R6, RZ, P0 ;  /* 0x000000ff06767208 */ /* 0x008fe20000000000 */
[C---:B----4-:R-:W-:Y:S01]  /*f840*/  FMUL.FTZ R6, R116.reuse, R114 ;  /* 0x0000007274067220 */ /* 0x050fe20000410000 */
[C---:B------:R-:W-:Y:S01]  /*f850*/  FMUL.FTZ R7, R116.reuse, R115 ;  /* 0x0000007374077220 */ /* 0x040fe20000410000 */
[C---:B------:R-:W-:Y:S01]  /*f860*/  FMUL.FTZ R10, R116.reuse, R110 ;  /* 0x0000006e740a7220 */ /* 0x040fe20000410000 */
[----:B------:R-:W-:Y:S01]  /*f870*/  FMUL.FTZ R11, R116, R111 ;  /* 0x0000006f740b7220 */ /* 0x000fe20000410000 */
[--C-:B------:R-:W-:Y:S01]  /*f880*/  FFMA.FTZ R130, R8, UR4, -R118.reuse ;  /* 0x0000000408827c23 */ /* 0x100fe20008010876 */
[--C-:B------:R-:W-:Y:S01]  /*f890*/  FFMA.FTZ R119, R9, UR4, -R118.reuse ;  /* 0x0000000409777c23 */ /* 0x100fe20008010876 */
[--C-:B------:R-:W-:Y:S01]  /*f8a0*/  FFMA.FTZ R136, R4, UR4, -R118.reuse ;  /* 0x0000000404887c23 */ /* 0x100fe20008010876 */
[--C-:B------:R-:W-:Y:S01]  /*f8b0*/  FFMA.FTZ R131, R5, UR4, -R118.reuse ;  /* 0x0000000405837c23 */ /* 0x100fe20008010876 */
[----:B------:R-:W-:Y:S01]  /*f8c0*/  MUFU.EX2 R132, R132 ;  /* 0x0000008400847308 */ /* 0x000fe20000000800 */
[C---:B------:R-:W-:Y:S01]  /*f8d0*/  FMUL.FTZ R4, R117.reuse, R112 ;  /* 0x0000007075047220 */ /* 0x040fe20000410000 */
[C---:B------:R-:W-:Y:S01]  /*f8e0*/  FMUL.FTZ R5, R117.reuse, R113 ;  /* 0x0000007175057220 */ /* 0x040fe20000410000 */
[C---:B------:R-:W-:Y:S01]  /*f8f0*/  FMUL.FTZ R8, R117.reuse, R108 ;  /* 0x0000006c75087220 */ /* 0x040fe20000410000 */
[----:B------:R-:W-:Y:S01]  /*f900*/  FMUL.FTZ R9, R117, R109 ;  /* 0x0000006d75097220 */ /* 0x000fe20000410000 */
[C---:B------:R-:W-:Y:S01]  /*f910*/  FMUL.FTZ R70, R116.reuse, R70 ;  /* 0x0000004674467220 */ /* 0x040fe20000410000 */
[----:B------:R-:W3:Y:S01]  /*f920*/  LDSM.16.MT88.4 R108, [R170+0xb000] ;  /* 0x00b00000aa6c783b */ /* 0x000ee20000004200 */
[----:B--2---:R-:W-:Y:S03]  /*f930*/  F2FP.F16.F32.PACK_AB R113, R133, R139 ;  /* 0x0000008b8571723e */ /* 0x004fe600000000ff */
[----:B------:R-:W2:Y:S01]  /*f940*/  MUFU.EX2 R129, R129 ;  /* 0x0000008100817308 */ /* 0x000ea20000000800 */
        /* <DEDUP_REMOVED lines=15> */
[----:B------:R-:W4:Y:S01]  /*fa40*/  MUFU.EX2 R131, R131 ;  /* 0x0000008300837308 */ /* 0x000f220000000800 */
        /* <DEDUP_REMOVED lines=15> */
[----:B------:R-:W2:Y:S01]  /*fb40*/  MUFU.EX2 R119, R119 ;  /* 0x0000007700777308 */ /* 0x000ea20000000800 */
[----:B----4-:R-:W-:Y:S01]  /*fb50*/  F2FP.F16.F32.PACK_AB R112, R131, R136 ;  /* 0x000000888370723e */ /* 0x010fe200000000ff */
[C---:B------:R-:W-:Y:S01]  /*fb60*/  FMUL.FTZ R101, R117.reuse, R101 ;  /* 0x0000006575657220 */ /* 0x040fe20000410000 */
[C---:B------:R-:W-:Y:S01]  /*fb70*/  FMUL.FTZ R106, R116.reuse, R106 ;  /* 0x0000006a746a7220 */ /* 0x040fe20000410000 */
[----:B------:R-:W-:Y:S01]  /*fb80*/  FMUL.FTZ R107, R116, R107 ;  /* 0x0000006b746b7220 */ /* 0x000fe20000410000 */
[C---:B------:R-:W-:Y:S01]  /*fb90*/  FMUL.FTZ R104, R117.reuse, R104 ;  /* 0x0000006875687220 */ /* 0x040fe20000410000 */
[----:B------:R-:W-:Y:S01]  /*fba0*/  FMUL.FTZ R105, R117, R105 ;  /* 0x0000006975697220 */ /* 0x000fe20000410000 */
[--C-:B------:R-:W-:Y:S01]  /*fbb0*/  FFMA.FTZ R134, R12, UR4, -R118.reuse ;  /* 0x000000040c867c23 */ /* 0x100fe20008010876 */
[--C-:B------:R-:W-:Y:S01]  /*fbc0*/  FFMA.FTZ R137, R20, UR4, -R118.reuse ;  /* 0x0000000414897c23 */ /* 0x100fe20008010876 */
[--C-:B------:R-:W-:Y:S01]  /*fbd0*/  FFMA.FTZ R138, R21, UR4, -R118.reuse ;  /* 0x00000004158a7c23 */ /* 0x100fe20008010876 */
[--C-:B------:R-:W-:Y:S01]  /*fbe0*/  FFMA.FTZ R135, R24, UR4, -R118.reuse ;  /* 0x0000000418877c23 */ /* 0x100fe20008010876 */
[--C-:B------:R-:W-:Y:S01]  /*fbf0*/  FFMA.FTZ R146, R28, UR4, -R118.reuse ;  /* 0x000000041c927c23 */ /* 0x100fe20008010876 */
[--C-:B------:R-:W-:Y:S01]  /*fc00*/  FFMA.FTZ R147, R29, UR4, -R118.reuse ;  /* 0x000000041d937c23 */ /* 0x100fe20008010876 */
[----:B------:R-:W-:Y:S01]  /*fc10*/  MUFU.EX2 R134, R134 ;  /* 0x0000008600867308 */ /* 0x000fe20000000800 */
[----:B------:R-:W-:Y:S01]  /*fc20*/  LDSM.16.MT88.4 R28, [R170+0xc400] ;  /* 0x00c40000aa1c783b */ /* 0x000fe20000004200 */
[----:B------:R-:W-:Y:S01]  /*fc30*/  FFMA.FTZ R143, R33, UR4, -R118 ;  /* 0x00000004218f7c23 */ /* 0x000fe20008010876 */
[--C-:B------:R-:W-:Y:S01]  /*fc40*/  FFMA.FTZ R149, R38, UR4, -R128.reuse ;  /* 0x0000000426957c23 */ /* 0x100fe20008010880 */
[----:B--2---:R-:W-:Y:S01]  /*fc50*/  F2FP.F16.F32.PACK_AB R114, R119, R130 ;  /* 0x000000827772723e */ /* 0x004fe200000000ff */
[----:B------:R-:W-:Y:S01]  /*fc60*/  FFMA.FTZ R148, R39, UR4, -R128 ;  /* 0x0000000427947c23 */ /* 0x000fe20008010880 */
[--C-:B------:R-:W-:Y:S01]  /*fc70*/  FFMA.FTZ R150, R36, UR4, -R118.reuse ;  /* 0x0000000424967c23 */ /* 0x100fe20008010876 */
[--C-:B------:R-:W-:Y:S03]  /*fc80*/  FFMA.FTZ R153, R37, UR4, -R118.reuse ;  /* 0x0000000425997c23 */ /* 0x100fe60008010876 */
[----:B------:R-:W-:Y:S01]  /*fc90*/  MUFU.EX2 R145, R145 ;  /* 0x0000009100917308 */ /* 0x000fe20000000800 */
[----:B------:R-:W-:Y:S01]  /*fca0*/  LDSM.16.MT88.4 R36, [R168+0xc800] ;  /* 0x00c80000a824783b */ /* 0x000fe20000004200 */
[--C-:B------:R-:W-:Y:S01]  /*fcb0*/  FFMA.FTZ R144, R32, UR4, -R118.reuse ;  /* 0x0000000420907c23 */ /* 0x100fe20008010876 */
[C---:B-1----:R-:W-:Y:S07]  /*fcc0*/  HMMA.16816.F32 R4, R112.reuse, R120, R4 ;  /* 0x000000787004723c */ /* 0x042fee0000001804 */
[----:B------:R-:W-:Y:S01]  /*fcd0*/  MUFU.EX2 R137, R137 ;  /* 0x0000008900897308 */ /* 0x000fe20000000800 */
[C---:B------:R-:W-:Y:S01]  /*fce0*/  HMMA.16816.F32 R8, R112.reuse, R122, R8 ;  /* 0x0000007a7008723c */ /* 0x040fe20000001808 */
[----:B------:R-:W1:Y:S02]  /*fcf0*/  LDSM.16.MT88.4 R120, [R168+0xb000] ;  /* 0x00b00000a878783b */ /* 0x000e640000004200 */
[----:B------:R-:W-:Y:S01]  /*fd00*/  ISETP.GT.AND P0, PT, R180, R175, PT ;  /* 0x000000afb400720c */ /* 0x000fe20003f04270 */
[--C-:B------:R-:W-:Y:S02]  /*fd10*/  FFMA.FTZ R45, R45, UR4, -R118.reuse ;  /* 0x000000042d2d7c23 */ /* 0x100fe40008010876 */
[C---:B------:R-:W-:Y:S03]  /*fd20*/  HMMA.16816.F32 R68, R112.reuse, R124, R68 ;  /* 0x0000007c7044723c */ /* 0x040fe60000001844 */
[----:B------:R-:W-:Y:S02]  /*fd30*/  MUFU.EX2 R138, R138 ;  /* 0x0000008a008a7308 */ /* 0x000fe40000000800 */
[----:B------:R-:W-:Y:S01]  /*fd40*/  FFMA.FTZ R49, R49, UR4, -R118 ;  /* 0x0000000431317c23 */ /* 0x000fe20008010876 */
[C---:B------:R-:W-:Y:S07]  /*fd50*/  HMMA.16816.F32 R72, R112.reuse, R126, R72 ;  /* 0x0000007e7048723c */ /* 0x040fee0000001848 */
[----:B------:R-:W-:Y:S01]  /*fd60*/  MUFU.EX2 R45, R45 ;  /* 0x0000002d002d7308 */ /* 0x000fe20000000800 */
[--C-:B------:R-:W-:Y:S01]  /*fd70*/  FFMA.FTZ R125, R18, UR4, -R128.reuse ;  /* 0x00000004127d7c23 */ /* 0x100fe20008010880 */
[C---:B---3--:R-:W-:Y:S03]  /*fd80*/  HMMA.16816.F32 R76, R112.reuse, R108, R76 ;  /* 0x0000006c704c723c */ /* 0x048fe6000000184c */
[--C-:B------:R-:W-:Y:S03]  /*fd90*/  FFMA.FTZ R124, R19, UR4, -R128.reuse ;  /* 0x00000004137c7c23 */ /* 0x100fe60008010880 */
[C---:B------:R-:W-:Y:S01]  /*fda0*/  HMMA.16816.F32 R80, R112.reuse, R110, R80 ;  /* 0x0000006e7050723c */ /* 0x040fe20000001850 */
[----:B------:R-:W2:Y:S01]  /*fdb0*/  LDSM.16.MT88.4 R108, [R170+0xd000] ;  /* 0x00d00000aa6c783b */ /* 0x000ea20000004200 */
[----:B------:R-:W-:Y:S03]  /*fdc0*/  MUFU.EX2 R49, R49 ;  /* 0x0000003100317308 */ /* 0x000fe60000000800 */
[--C-:B------:R-:W-:Y:S01]  /*fdd0*/  FFMA.FTZ R127, R14, UR4, -R128.reuse ;  /* 0x000000040e7f7c23 */ /* 0x100fe20008010880 */
[----:B------:R-:W-:Y:S01]  /*fde0*/  FFMA.FTZ R126, R15, UR4, -R128 ;  /* 0x000000040f7e7c23 */ /* 0x000fe20008010880 */
[----:B------:R-:W-:Y:S01]  /*fdf0*/  FFMA.FTZ R151, R40, UR4, -R118 ;  /* 0x0000000428977c23 */ /* 0x000fe20008010876 */
[--C-:B------:R-:W-:Y:S04]  /*fe00*/  FFMA.FTZ R42, R42, UR4, -R128.reuse ;  /* 0x000000042a2a7c23 */ /* 0x100fe80008010880 */
[----:B------:R-:W-:Y:S01]  /*fe10*/  MUFU.EX2 R125, R125 ;  /* 0x0000007d007d7308 */ /* 0x000fe20000000800 */
[----:B------:R-:W-:Y:S01]  /*fe20*/  FFMA.FTZ R43, R43, UR4, -R128 ;  /* 0x000000042b2b7c23 */ /* 0x000fe20008010880 */
[----:B------:R-:W-:Y:S01]  /*fe30*/  FFMA.FTZ R40, R41, UR4, -R118 ;  /* 0x0000000429287c23 */ /* 0x000fe20008010876 */
[--C-:B------:R-:W-:Y:S01]  /*fe40*/  FFMA.FTZ R41, R46, UR4, -R128.reuse ;  /* 0x000000042e297c23 */ /* 0x100fe20008010880 */
[--C-:B------:R-:W-:Y:S01]  /*fe50*/  FFMA.FTZ R46, R51, UR4, -R128.reuse ;  /* 0x00000004332e7c23 */ /* 0x100fe20008010880 */
[----:B------:R-:W-:Y:S01]  /*fe60*/  FFMA.FTZ R139, R116, R195, R139 ;  /* 0x000000c3748b7223 */ /* 0x000fe2000001008b */
[--C-:B------:R-:W-:Y:S01]  /*fe70*/  FFMA.FTZ R116, R47, UR4, -R128.reuse ;  /* 0x000000042f747c23 */ /* 0x100fe20008010880 */
[C---:B-1----:R-:W-:Y:S03]  /*fe80*/  HMMA.16816.F32 R84, R112.reuse, R120, R84 ;  /* 0x000000787054723c */ /* 0x042fe60000001854 */
[----:B------:R-:W-:Y:S01]  /*fe90*/  MUFU.EX2 R127, R127 ;  /* 0x0000007f007f7308 */ /* 0x000fe20000000800 */
[----:B------:R-:W-:Y:S01]  /*fea0*/  FFMA.FTZ R47, R50, UR4, -R128 ;  /* 0x00000004322f7c23 */ /* 0x000fe20008010880 */
[--C-:B------:R-:W-:Y:S01]  /*feb0*/  FFMA.FTZ R50, R44, UR4, -R118.reuse ;  /* 0x000000042c327c23 */ /* 0x100fe20008010876 */
[----:B------:R-:W-:Y:S01]  /*fec0*/  FFMA.FTZ R44, R48, UR4, -R118 ;  /* 0x00000004302c7c23 */ /* 0x000fe20008010876 */
[C---:B------:R-:W-:Y:S01]  /*fed0*/  HMMA.16816.F32 R88, R112.reuse, R122, R88 ;  /* 0x0000007a7058723c */ /* 0x040fe20000001858 */
[----:B------:R-:W1:Y:S05]  /*fee0*/  LDSM.16.MT88.4 R120, [R168+0xd000] ;  /* 0x00d00000a878783b */ /* 0x000e6a0000004200 */
[----:B------:R-:W-:Y:S01]  /*fef0*/  MUFU.EX2 R41, R41 ;  /* 0x0000002900297308 */ /* 0x000fe20000000800 */
[----:B------:R-:W-:Y:S01]  /*ff00*/  FADD.FTZ R139, R133, R139 ;  /* 0x0000008b858b7221 */ /* 0x000fe20000010000 */
[--C-:B------:R-:W-:Y:S03]  /*ff10*/  FFMA.FTZ R48, R54, UR4, -R128.reuse ;  /* 0x0000000436307c23 */ /* 0x100fe60008010880 */
[--C-:B------:R-:W-:Y:S01]  /*ff20*/  FFMA.FTZ R51, R55, UR4, -R128.reuse ;  /* 0x0000000437337c23 */ /* 0x100fe20008010880 */
[--C-:B------:R-:W-:Y:S04]  /*ff30*/  FFMA.FTZ R54, R58, UR4, -R128.reuse ;  /* 0x000000043a367c23 */ /* 0x100fe80008010880 */
[----:B------:R-:W-:Y:S01]  /*ff40*/  MUFU.EX2 R116, R116 ;  /* 0x0000007400747308 */ /* 0x000fe20000000800 */
[----:B------:R-:W-:Y:S01]  /*ff50*/  FADD.FTZ R32, R132, R139 ;  /* 0x0000008b84207221 */ /* 0x000fe20000010000 */
[----:B------:R-:W-:Y:S01]  /*ff60*/  FFMA.FTZ R55, R59, UR4, -R128 ;  /* 0x000000043b377c23 */ /* 0x000fe20008010880 */
[--C-:B------:R-:W-:Y:S01]  /*ff70*/  FFMA.FTZ R52, R52, UR4, -R118.reuse ;  /* 0x0000000434347c23 */ /* 0x100fe20008010876 */
[----:B------:R-:W-:Y:S01]  /*ff80*/  FFMA.FTZ R53, R53, UR4, -R118 ;  /* 0x0000000435357c23 */ /* 0x000fe20008010876 */
[----:B------:R-:W-:Y:S01]  /*ff90*/  FADD.FTZ R32, R129, R32 ;  /* 0x0000002081207221 */ /* 0x000fe20000010000 */
[--C-:B------:R-:W-:Y:S01]  /*ffa0*/  FFMA.FTZ R56, R56, UR4, -R118.reuse ;  /* 0x0000000438387c23 */ /* 0x100fe20008010876 */
[C---:B--2---:R-:W-:Y:S03]  /*ffb0*/  HMMA.16816.F32 R92, R112.reuse, R108, R92 ;  /* 0x0000006c705c723c */ /* 0x044fe6000000185c */
[----:B------:R-:W-:Y:S01]  /*ffc0*/  MUFU.EX2 R47, R47 ;  /* 0x0000002f002f7308 */ /* 0x000fe20000000800 */
[----:B------:R-:W-:Y:S01]  /*ffd0*/  FFMA.FTZ R57, R57, UR4, -R118 ;  /* 0x0000000439397c23 */ /* 0x000fe20008010876 */
[--C-:B------:R-:W-:Y:S01]  /*ffe0*/  FFMA.FTZ R59, R63, UR4, -R128.reuse ;  /* 0x000000043f3b7c23 */ /* 0x100fe20008010880 */
[----:B------:R-:W-:Y:S01]  /*fff0*/  FFMA.FTZ R58, R62, UR4, -R128 ;  /* 0x000000043e3a7c23 */ /* 0x000fe20008010880 */
[C---:B------:R-:W-:Y:S01]  /*10000*/  HMMA.16816.F32 R96, R112.reuse, R110, R96 ;  /* 0x0000006e7060723c */ /* 0x040fe20000001860 */
[----:B------:R-:W2:Y:S05]  /*10010*/  LDSM.16.MT88.4 R108, [R170+0x9400] ;  /* 0x00940000aa6c783b */ /* 0x000eaa0000004200 */
[----:B------:R-:W-:Y:S01]  /*10020*/  MUFU.EX2 R46, R46 ;  /* 0x0000002e002e7308 */ /* 0x000fe20000000800 */
[--C-:B------:R-:W-:Y:S01]  /*10030*/  FFMA.FTZ R60, R60, UR4, -R118.reuse ;  /* 0x000000043c3c7c23 */ /* 0x100fe20008010876 */
[--C-:B------:R-:W-:Y:S03]  /*10040*/  FFMA.FTZ R61, R61, UR4, -R118.reuse ;  /* 0x000000043d3d7c23 */ /* 0x100fe60008010876 */
[----:B------:R-:W-:Y:S01]  /*10050*/  FFMA.FTZ R63, R64, UR4, -R118 ;  /* 0x00000004403f7c23 */ /* 0x000fe20008010876 */
[----:B------:R-:W-:Y:S04]  /*10060*/  FFMA.FTZ R62, R66, UR4, -R128 ;  /* 0x00000004423e7c23 */ /* 0x000fe80008010880 */
[----:B------:R-:W-:Y:S01]  /*10070*/  MUFU.EX2 R50, R50 ;  /* 0x0000003200327308 */ /* 0x000fe20000000800 */
[----:B------:R-:W-:Y:S01]  /*10080*/  FFMA.FTZ R136, R117, R194, R136 ;  /* 0x000000c275887223 */ /* 0x000fe20000010088 */
[----:B------:R-:W-:Y:S03]  /*10090*/  MOV R117, R2 ;  /* 0x0000000200757202 */ /* 0x000fe60000000f00 */
[----:B------:R-:W-:Y:S01]  /*100a0*/  FADD.FTZ R131, R131, R136 ;  /* 0x0000008883837221 */ /* 0x000fe20000010000 */
[C---:B-1----:R-:W-:Y:S04]  /*100b0*/  HMMA.16816.F32 R100, R112.reuse, R120, R100 ;  /* 0x000000787064723c */ /* 0x042fe80000001864 */
[----:B------:R-:W-:Y:S01]  /*100c0*/  MUFU.EX2 R44, R44 ;  /* 0x0000002c002c7308 */ /* 0x000fe20000000800 */
[----:B------:R-:W-:Y:S01]  /*100d0*/  FADD.FTZ R130, R130, R131 ;  /* 0x0000008382827221 */ /* 0x000fe20000010000 */
[----:B------:R-:W-:Y:S01]  /*100e0*/  HMMA.16816.F32 R104, R112, R122, R104 ;  /* 0x0000007a7068723c */ /* 0x000fe20000001868 */
[----:B------:R-:W1:Y:S07]  /*100f0*/  LDSM.16.MT88.4 R112, [R168+0x9400] ;  /* 0x00940000a870783b */ /* 0x000e6e0000004200 */
[----:B------:R-:W3:Y:S03]  /*10100*/  MUFU.EX2 R126, R126 ;  /* 0x0000007e007e7308 */ /* 0x000ee60000000800 */
[--C-:B------:R-:W-:Y:S01]  /*10110*/  FFMA.FTZ R121, R16, UR4, -R118.reuse ;  /* 0x0000000410797c23 */ /* 0x100fe20008010876 */
[--C-:B------:R-:W-:Y:S01]  /*10120*/  FFMA.FTZ R120, R17, UR4, -R118.reuse ;  /* 0x0000000411787c23 */ /* 0x100fe20008010876 */
[--C-:B------:R-:W-:Y:S01]  /*10130*/  FFMA.FTZ R123, R13, UR4, -R118.reuse ;  /* 0x000000040d7b7c23 */ /* 0x100fe20008010876 */
[--C-:B------:R-:W-:Y:S01]  /*10140*/  FFMA.FTZ R122, R25, UR4, -R118.reuse ;  /* 0x00000004197a7c23 */ /* 0x100fe20008010876 */
[----:B------:R-:W4:Y:S01]  /*10150*/  LDSM.16.MT88.4 R16, [R170+0xb400] ;  /* 0x00b40000aa10783b */ /* 0x000f220000004200 */
[----:B------:R-:W-:Y:S02]  /*10160*/  FFMA.FTZ R118, R65, UR4, -R118 ;  /* 0x0000000441767c23 */ /* 0x000fe40008010876 */
[----:B------:R-:W5:Y:S01]  /*10170*/  MUFU.EX2 R124, R124 ;  /* 0x0000007c007c7308 */ /* 0x000f620000000800 */
[----:B------:R-:W-:Y:S09]  /*10180*/  FADD.FTZ R119, R119, R130 ;  /* 0x0000008277777221 */ /* 0x000ff20000010000 */
[----:B------:R-:W2:Y:S01]  /*10190*/  MUFU.EX2 R123, R123 ;  /* 0x0000007b007b7308 */ /* 0x000ea20000000800 */
[C---:B---3--:R-:W-:Y:S01]  /*101a0*/  F2FP.F16.F32.PACK_AB R13, R126.reuse, R127 ;  /* 0x0000007f7e0d723e */ /* 0x048fe200000000ff */
[----:B------:R-:W-:Y:S02]  /*101b0*/  FADD.FTZ R127, R127, R32 ;  /* 0x000000207f7f7221 */ /* 0x000fe40000010000 */
[----:B------:R-:W-:Y:S02]  /*101c0*/  LDSM.16.MT88.4 R32, [R170+0xc800] ;  /* 0x00c80000aa20783b */ /* 0x000fe40000004200 */
[----:B------:R-:W-:Y:S04]  /*101d0*/  FADD.FTZ R126, R126, R127 ;  /* 0x0000007f7e7e7221 */ /* 0x000fe80000010000 */
[----:B------:R-:W-:Y:S01]  /*101e0*/  MUFU.EX2 R121, R121 ;  /* 0x0000007900797308 */ /* 0x000fe20000000800 */
[C---:B-----5:R-:W-:Y:S01]  /*101f0*/  F2FP.F16.F32.PACK_AB R15, R124.reuse, R125 ;  /* 0x0000007d7c0f723e */ /* 0x060fe200000000ff */
[----:B------:R-:W-:Y:S04]  /*10200*/  FADD.FTZ R125, R125, R126 ;  /* 0x0000007e7d7d7221 */ /* 0x000fe80000010000 */
[----:B------:R-:W-:Y:S04]  /*10210*/  FADD.FTZ R124, R124, R125 ;  /* 0x0000007d7c7c7221 */ /* 0x000fe80000010000 */
[----:B------:R-:W3:Y:S01]  /*10220*/  MUFU.EX2 R120, R120 ;  /* 0x0000007800787308 */ /* 0x000ee20000000800 */
[----:B--2---:R-:W-:Y:S01]  /*10230*/  F2FP.F16.F32.PACK_AB R12, R123, R134 ;  /* 0x000000867b0c723e */ /* 0x004fe200000000ff */
[----:B------:R-:W-:Y:S01]  /*10240*/  FADD.FTZ R134, R134, R119 ;  /* 0x0000007786867221 */ /* 0x000fe20000010000 */
[----:B------:R-:W-:Y:S07]  /*10250*/  MOV R119, R0 ;  /* 0x0000000000777202 */ /* 0x000fee0000000f00 */
[----:B------:R-:W-:Y:S10]  /*10260*/  MUFU.EX2 R135, R135 ;  /* 0x0000008700877308 */ /* 0x000ff40000000800 */
[----:B------:R-:W-:Y:S01]  /*10270*/  MUFU.EX2 R122, R122 ;  /* 0x0000007a007a7308 */ /* 0x000fe20000000800 */
[----:B---3--:R-:W-:Y:S07]  /*10280*/  F2FP.F16.F32.PACK_AB R14, R120, R121 ;  /* 0x00000079780e723e */ /* 0x008fee00000000ff */
[C---:B------:R-:W-:Y:S02]  /*10290*/  HMMA.16816.F32 R4, R12.reuse, R108, R4 ;  /* 0x0000006c0c04723c */ /* 0x040fe40000001804 */
        /* <DEDUP_REMOVED lines=10> */
[--C-:B------:R-:W-:Y:S01]  /*10340*/  FFMA.FTZ R115, R22, UR4, -R128.reuse ;  /* 0x0000000416737c23 */ /* 0x100fe20008010880 */
[C---:B------:R-:W-:Y:S01]  /*10350*/  HMMA.16816.F32 R80, R12.reuse, R18, R80 ;  /* 0x000000120c50723c */ /* 0x040fe20000001850 */
[----:B------:R-:W1:Y:S06]  /*10360*/  LDSM.16.MT88.4 R16, [R170+0xd400] ;  /* 0x00d40000aa10783b */ /* 0x000e6c0000004200 */
[----:B------:R-:W-:Y:S01]  /*10370*/  MUFU.EX2 R112, R112 ;  /* 0x0000007000707308 */ /* 0x000fe20000000800 */
[--C-:B------:R-:W-:Y:S03]  /*10380*/  FFMA.FTZ R114, R23, UR4, -R128.reuse ;  /* 0x0000000417727c23 */ /* 0x100fe60008010880 */
[--C-:B------:R-:W-:Y:S01]  /*10390*/  FFMA.FTZ R113, R27, UR4, -R128.reuse ;  /* 0x000000041b717c23 */ /* 0x100fe20008010880 */
[----:B------:R-:W-:Y:S01]  /*103a0*/  FFMA.FTZ R128, R67, UR4, -R128 ;  /* 0x0000000443807c23 */ /* 0x000fe20008010880 */
[----:B------:R-:W-:Y:S04]  /*103b0*/  LDSM.16.MT88.4 R20, [R168+0xb800] ;  /* 0x00b80000a814783b */ /* 0x000fe80000004200 */
[----:B------:R-:W-:Y:S01]  /*103c0*/  MUFU.EX2 R115, R115 ;  /* 0x0000007300737308 */ /* 0x000fe20000000800 */
[C---:B--2---:R-:W-:Y:S03]  /*103d0*/  HMMA.16816.F32 R84, R12.reuse, R108, R84 ;  /* 0x0000006c0c54723c */ /* 0x044fe60000001854 */
[----:B------:R-:W-:Y:S06]  /*103e0*/  LDSM.16.MT88.4 R24, [R170+0xc000] ;  /* 0x00c00000aa18783b */ /* 0x000fec0000004200 */
[----:B------:R-:W2:Y:S01]  /*103f0*/  MUFU.EX2 R114, R114 ;  /* 0x0000007200727308 */ /* 0x000ea20000000800 */
[C---:B------:R-:W-:Y:S01]  /*10400*/  HMMA.16816.F32 R88, R12.reuse, R110, R88 ;  /* 0x0000006e0c58723c */ /* 0x040fe20000001858 */
[----:B------:R-:W3:Y:S08]  /*10410*/  LDSM.16.MT88.4 R108, [R168+0xd400] ;  /* 0x00d40000a86c783b */ /* 0x000ef00000004200 */
[----:B------:R-:W4:Y:S10]  /*10420*/  MUFU.EX2 R113, R113 ;  /* 0x0000007100717308 */ /* 0x000f340000000800 */
[----:B------:R-:W5:Y:S01]  /*10430*/  MUFU.EX2 R147, R147 ;  /* 0x0000009300937308 */ /* 0x000f620000000800 */
[C---:B-1----:R-:W-:Y:S09]  /*10440*/  HMMA.16816.F32 R92, R12.reuse, R16, R92 ;  /* 0x000000100c5c723c */ /* 0x042ff2000000185c */
[----:B------:R-:W-:Y:S01]  /*10450*/  MUFU.EX2 R144, R144 ;  /* 0x0000009000907308 */ /* 0x000fe20000000800 */
[C---:B------:R-:W-:Y:S01]  /*10460*/  HMMA.16816.F32 R96, R12.reuse, R18, R96 ;  /* 0x000000120c60723c */ /* 0x040fe20000001860 */
[----:B------:R-:W1:Y:S08]  /*10470*/  LDSM.16.MT88.4 R16, [R170+0x9800] ;  /* 0x00980000aa10783b */ /* 0x000e700000004200 */
[----:B------:R-:W5:Y:S10]  /*10480*/  MUFU.EX2 R143, R143 ;  /* 0x0000008f008f7308 */ /* 0x000f740000000800 */
[----:B------:R-:W-:Y:S01]  /*10490*/  MUFU.EX2 R149, R149 ;  /* 0x0000009500957308 */ /* 0x000fe20000000800 */
[C---:B---3--:R-:W-:Y:S09]  /*104a0*/  HMMA.16816.F32 R100, R12.reuse, R108, R100 ;  /* 0x0000006c0c64723c */ /* 0x048ff20000001864 */
[----:B------:R-:W3:Y:S01]  /*104b0*/  MUFU.EX2 R148, R148 ;  /* 0x0000009400947308 */ /* 0x000ee20000000800 */
[----:B------:R-:W-:Y:S01]  /*104c0*/  HMMA.16816.F32 R104, R12, R110, R104 ;  /* 0x0000006e0c68723c */ /* 0x000fe20000001868 */
[----:B------:R-:W5:Y:S08]  /*104d0*/  LDSM.16.MT88.4 R108, [R168+0x9800] ;  /* 0x00980000a86c783b */ /* 0x000f700000004200 */
[----:B------:R-:W-:Y:S02]  /*104e0*/  MUFU.EX2 R42, R42 ;  /* 0x0000002a002a7308 */ /* 0x000fe40000000800 */
[----:B--2---:R-:W-:Y:S02]  /*104f0*/  F2FP.F16.F32.PACK_AB R13, R114, R115 ;  /* 0x00000073720d723e */ /* 0x004fe400000000ff */
[----:B----4-:R-:W-:Y:S06]  /*10500*/  F2FP.F16.F32.PACK_AB R15, R113, R112 ;  /* 0x00000070710f723e */ /* 0x010fec00000000ff */
[----:B------:R-:W2:Y:S01]  /*10510*/  MUFU.EX2 R43, R43 ;  /* 0x0000002b002b7308 */ /* 0x000ea20000000800 */
[----:B------:R-:W-:Y:S02]  /*10520*/  F2FP.F16.F32.PACK_AB R12, R138, R137 ;  /* 0x000000898a0c723e */ /* 0x000fe400000000ff */
[----:B------:R-:W-:Y:S07]  /*10530*/  F2FP.F16.F32.PACK_AB R14, R122, R135 ;  /* 0x000000877a0e723e */ /* 0x000fee00000000ff */
[----:B------:R-:W-:Y:S01]  /*10540*/  MUFU.EX2 R150, R150 ;  /* 0x0000009600967308 */ /* 0x000fe20000000800 */
[C---:B-1----:R-:W-:Y:S06]  /*10550*/  HMMA.16816.F32 R4, R12.reuse, R16, R4 ;  /* 0x000000100c04723c */ /* 0x042fec0000001804 */
[C---:B------:R-:W-:Y:S01]  /*10560*/  HMMA.16816.F32 R8, R12.reuse, R18, R8 ;  /* 0x000000120c08723c */ /* 0x040fe20000001808 */
[----:B------:R-:W1:Y:S02]  /*10570*/  LDSM.16.MT88.4 R16, [R170+0xb800] ;  /* 0x00b80000aa10783b */ /* 0x000e640000004200 */
[----:B------:R-:W4:Y:S10]  /*10580*/  MUFU.EX2 R153, R153 ;  /* 0x0000009900997308 */ /* 0x000f340000000800 */
[----:B------:R-:W-:Y:S01]  /*10590*/  MUFU.EX2 R151, R151 ;  /* 0x0000009700977308 */ /* 0x000fe20000000800 */
[C---:B-----5:R-:W-:Y:S09]  /*105a0*/  HMMA.16816.F32 R68, R12.reuse, R108, R68 ;  /* 0x0000006c0c44723c */ /* 0x060ff20000001844 */
[----:B------:R-:W5:Y:S01]  /*105b0*/  MUFU.EX2 R40, R40 ;  /* 0x0000002800287308 */ /* 0x000f620000000800 */
[C---:B------:R-:W-:Y:S01]  /*105c0*/  HMMA.16816.F32 R72, R12.reuse, R110, R72 ;  /* 0x0000006e0c48723c */ /* 0x040fe20000001848 */
[----:B------:R-:W-:Y:S08]  /*105d0*/  LDSM.16.MT88.4 R108, [R170+0xac00] ;  /* 0x00ac0000aa6c783b */ /* 0x000ff00000004200 */
[----:B------:R-:W-:Y:S10]  /*105e0*/  MUFU.EX2 R48, R48 ;  /* 0x0000003000307308 */ /* 0x000ff40000000800 */
[----:B------:R-:W5:Y:S01]  /*105f0*/  MUFU.EX2 R51, R51 ;  /* 0x0000003300337308 */ /* 0x000f620000000800 */
[C---:B-1----:R-:W-:Y:S09]  /*10600*/  HMMA.16816.F32 R76, R12.reuse, R16, R76 ;  /* 0x000000100c4c723c */ /* 0x042ff2000000184c */
[----:B------:R-:W-:Y:S01]  /*10610*/  MUFU.EX2 R54, R54 ;  /* 0x0000003600367308 */ /* 0x000fe20000000800 */
[C---:B------:R-:W-:Y:S01]  /*10620*/  HMMA.16816.F32 R80, R12.reuse, R18, R80 ;  /* 0x000000120c50723c */ /* 0x040fe20000001850 */
[----:B------:R-:W1:Y:S08]  /*10630*/  LDSM.16.MT88.4 R16, [R170+0xd800] ;  /* 0x00d80000aa10783b */ /* 0x000e700000004200 */
[----:B------:R-:W5:Y:S01]  /*10640*/  MUFU.EX2 R55, R55 ;  /* 0x0000003700377308 */ /* 0x000f620000000800 */
[C---:B------:R-:W-:Y:S09]  /*10650*/  HMMA.16816.F32 R84, R12.reuse, R20, R84 ;  /* 0x000000140c54723c */ /* 0x040ff20000001854 */
[----:B------:R-:W-:Y:S01]  /*10660*/  MUFU.EX2 R52, R52 ;  /* 0x0000003400347308 */ /* 0x000fe20000000800 */
[C---:B------:R-:W-:Y:S01]  /*10670*/  HMMA.16816.F32 R88, R12.reuse, R22, R88 ;  /* 0x000000160c58723c */ /* 0x040fe20000001858 */
[----:B------:R-:W3:Y:S08]  /*10680*/  LDSM.16.MT88.4 R20, [R168+0xd800] ;  /* 0x00d80000a814783b */ /* 0x000ef00000004200 */
[----:B------:R-:W5:Y:S10]  /*10690*/  MUFU.EX2 R53, R53 ;  /* 0x0000003500357308 */ /* 0x000f740000000800 */
        /* <DEDUP_REMOVED lines=8> */
[----:B------:R-:W-:Y:S01]  /*10720*/  HMMA.16816.F32 R104, R12, R22, R104 ;  /* 0x000000160c68723c */ /* 0x000fe20000001868 */
[----:B------:R-:W3:Y:S02]  /*10730*/  LDSM.16.MT88.4 R20, [R168+0x9c00] ;  /* 0x009c0000a814783b */ /* 0x000ee40000004200 */
[----:B------:R-:W-:Y:S04]  /*10740*/  MUFU.EX2 R62, R62 ;  /* 0x0000003e003e7308 */ /* 0x000fe80000000800 */
[----:B------:R-:W-:Y:S06]  /*10750*/  F2FP.F16.F32.PACK_AB R13, R142, R145 ;  /* 0x000000918e0d723e */ /* 0x000fec00000000ff */
[----:B------:R-:W5:Y:S01]  /*10760*/  MUFU.EX2 R195, R128 ;  /* 0x0000008000c37308 */ /* 0x000f620000000800 */
[----:B------:R-:W-:Y:S02]  /*10770*/  F2FP.F16.F32.PACK_AB R15, R141, R140 ;  /* 0x0000008c8d0f723e */ /* 0x000fe400000000ff */
[----:B------:R-:W-:Y:S02]  /*10780*/  F2FP.F16.F32.PACK_AB R12, R147, R146 ;  /* 0x00000092930c723e */ /* 0x000fe400000000ff */
[----:B------:R-:W-:Y:S05]  /*10790*/  F2FP.F16.F32.PACK_AB R14, R143, R144 ;  /* 0x000000908f0e723e */ /* 0x000fea00000000ff */
[----:B------:R-:W-:Y:S10]  /*107a0*/  MUFU.EX2 R60, R60 ;  /* 0x0000003c003c7308 */ /* 0x000ff40000000800 */
[----:B------:R-:W5:Y:S01]  /*107b0*/  MUFU.EX2 R61, R61 ;  /* 0x0000003d003d7308 */ /* 0x000f620000000800 */
[C---:B-1----:R-:W-:Y:S09]  /*107c0*/  HMMA.16816.F32 R4, R12.reuse, R16, R4 ;  /* 0x000000100c04723c */ /* 0x042ff20000001804 */
[----:B------:R-:W-:Y:S01]  /*107d0*/  MUFU.EX2 R63, R63 ;  /* 0x0000003f003f7308 */ /* 0x000fe20000000800 */
[C---:B------:R-:W-:Y:S01]  /*107e0*/  HMMA.16816.F32 R8, R12.reuse, R18, R8 ;  /* 0x000000120c08723c */ /* 0x040fe20000001808 */
[----:B------:R-:W1:Y:S05]  /*107f0*/  LDSM.16.MT88.4 R16, [R170+0xbc00] ;  /* 0x00bc0000aa10783b */ /* 0x000e6a0000004200 */
[C---:B---3--:R-:W-:Y:S03]  /*10800*/  HMMA.16816.F32 R68, R12.reuse, R20, R68 ;  /* 0x000000140c44723c */ /* 0x048fe60000001844 */
[----:B------:R-:W3:Y:S03]  /*10810*/  MUFU.EX2 R118, R118 ;  /* 0x0000007600767308 */ /* 0x000ee60000000800 */
        /* <DEDUP_REMOVED lines=16> */
[----:B----4-:R-:W-:Y:S02]  /*10920*/  F2FP.F16.F32.PACK_AB R12, R153, R150 ;  /* 0x00000096990c723e */ /* 0x010fe400000000ff */
[----:B-----5:R-:W-:Y:S07]  /*10930*/  F2FP.F16.F32.PACK_AB R14, R40, R151 ;  /* 0x00000097280e723e */ /* 0x020fee00000000ff */
        /* <DEDUP_REMOVED lines=30> */
[----:B------:R-:W5:Y:S05]  /*10b20*/  LDSM.16.MT88.4 R28, [R170+0xa800] ;  /* 0x00a80000aa1c783b */ /* 0x000f6a0000004200 */
[C---:B----4-:R-:W-:Y:S06]  /*10b30*/  HMMA.16816.F32 R84, R12.reuse, R24, R84 ;  /* 0x000000180c54723c */ /* 0x050fec0000001854 */
[C---:B------:R-:W-:Y:S01]  /*10b40*/  HMMA.16816.F32 R88, R12.reuse, R26, R88 ;  /* 0x0000001a0c58723c */ /* 0x040fe20000001858 */
[----:B------:R-:W4:Y:S05]  /*10b50*/  LDSM.16.MT88.4 R24, [R168+0xa800] ;  /* 0x00a80000a818783b */ /* 0x000f2a0000004200 */
[C---:B-1----:R-:W-:Y:S06]  /*10b60*/  HMMA.16816.F32 R92, R12.reuse, R16, R92 ;  /* 0x000000100c5c723c */ /* 0x042fec000000185c */
[C---:B------:R-:W-:Y:S05]  /*10b70*/  HMMA.16816.F32 R96, R12.reuse, R18, R96 ;  /* 0x000000120c60723c */ /* 0x040fea0000001860 */
[----:B------:R-:W-:Y:S01]  /*10b80*/  F2FP.F16.F32.PACK_AB R17, R51, R48 ;  /* 0x000000303311723e */ /* 0x000fe200000000ff */
[C---:B--2---:R-:W-:Y:S05]  /*10b90*/  HMMA.16816.F32 R100, R12.reuse, R20, R100 ;  /* 0x000000140c64723c */ /* 0x044fea0000001864 */
[----:B------:R-:W-:Y:S01]  /*10ba0*/  FADD.FTZ R16, R123, R134 ;  /* 0x000000867b107221 */ /* 0x000fe20000010000 */
[----:B------:R-:W-:Y:S01]  /*10bb0*/  HMMA.16816.F32 R104, R12, R22, R104 ;  /* 0x000000160c68723c */ /* 0x000fe20000001868 */
[----:B------:R-:W1:Y:S04]  /*10bc0*/  LDSM.16.MT88.4 R12, [R170+0xe800] ;  /* 0x00e80000aa0c783b */ /* 0x000e680000004200 */
[----:B------:R-:W-:Y:S01]  /*10bd0*/  FADD.FTZ R121, R121, R16 ;  /* 0x0000001079797221 */ /* 0x000fe20000010000 */
[----:B------:R-:W-:Y:S02]  /*10be0*/  F2FP.F16.F32.PACK_AB R19, R55, R54 ;  /* 0x000000363713723e */ /* 0x000fe400000000ff */
[----:B------:R-:W-:Y:S01]  /*10bf0*/  F2FP.F16.F32.PACK_AB R16, R53, R52 ;  /* 0x000000343510723e */ /* 0x000fe200000000ff */
[----:B------:R-:W2:Y:S02]  /*10c00*/  LDSM.16.MT88.4 R20, [R168+0xe800] ;  /* 0x00e80000a814783b */ /* 0x000ea40000004200 */
[----:B------:R-:W-:Y:S01]  /*10c10*/  F2FP.F16.F32.PACK_AB R18, R57, R56 ;  /* 0x000000383912723e */ /* 0x000fe200000000ff */
[----:B------:R-:W-:Y:S04]  /*10c20*/  FADD.FTZ R120, R120, R121 ;  /* 0x0000007978787221 */ /* 0x000fe80000010000 */
[----:B------:R-:W-:Y:S02]  /*10c30*/  FADD.FTZ R137, R137, R120 ;  /* 0x0000007889897221 */ /* 0x000fe40000010000 */
[C---:B-----5:R-:W-:Y:S05]  /*10c40*/  HMMA.16816.F32 R4, R16.reuse, R28, R4 ;  /* 0x0000001c1004723c */ /* 0x060fea0000001804 */
[----:B------:R-:W-:Y:S01]  /*10c50*/  FADD.FTZ R138, R138, R137 ;  /* 0x000000898a8a7221 */ /* 0x000fe20000010000 */
[C---:B------:R-:W-:Y:S05]  /*10c60*/  HMMA.16816.F32 R8, R16.reuse, R30, R8 ;  /* 0x0000001e1008723c */ /* 0x040fea0000001808 */
[----:B------:R-:W-:Y:S01]  /*10c70*/  FADD.FTZ R135, R135, R138 ;  /* 0x0000008a87877221 */ /* 0x000fe20000010000 */
[C---:B----4-:R-:W-:Y:S05]  /*10c80*/  HMMA.16816.F32 R68, R16.reuse, R24, R68 ;  /* 0x000000181044723c */ /* 0x050fea0000001844 */
[----:B------:R-:W-:Y:S01]  /*10c90*/  FADD.FTZ R135, R122, R135 ;  /* 0x000000877a877221 */ /* 0x000fe20000010000 */
[C---:B------:R-:W-:Y:S05]  /*10ca0*/  HMMA.16816.F32 R72, R16.reuse, R26, R72 ;  /* 0x0000001a1048723c */ /* 0x040fea0000001848 */
[----:B------:R-:W-:Y:S01]  /*10cb0*/  FADD.FTZ R25, R115, R124 ;  /* 0x0000007c73197221 */ /* 0x000fe20000010000 */
[C---:B------:R-:W-:Y:S05]  /*10cc0*/  HMMA.16816.F32 R76, R16.reuse, R32, R76 ;  /* 0x00000020104c723c */ /* 0x040fea000000184c */
[----:B------:R-:W-:Y:S01]  /*10cd0*/  FADD.FTZ R25, R114, R25 ;  /* 0x0000001972197221 */ /* 0x000fe20000010000 */
[C---:B------:R-:W-:Y:S01]  /*10ce0*/  HMMA.16816.F32 R80, R16.reuse, R34, R80 ;  /* 0x000000221050723c */ /* 0x040fe20000001850 */
[----:B------:R-:W-:Y:S04]  /*10cf0*/  LDSM.16.MT88.4 R32, [R168+0xcc00] ;  /* 0x00cc0000a820783b */ /* 0x000fe80000004200 */
        /* <DEDUP_REMOVED lines=10> */
[----:B------:R-:W-:Y:S01]  /*10da0*/  F2FP.F16.F32.PACK_AB R13, R59, R58 ;  /* 0x0000003a3b0d723e */ /* 0x000fe200000000ff */
[C---:B--2---:R-:W-:Y:S05]  /*10db0*/  HMMA.16816.F32 R100, R16.reuse, R20, R100 ;  /* 0x000000141064723c */ /* 0x044fea0000001864 */
[----:B------:R-:W-:Y:S01]  /*10dc0*/  F2FP.F16.F32.PACK_AB R15, R195, R62 ;  /* 0x0000003ec30f723e */ /* 0x000fe200000000ff */
[----:B------:R-:W-:Y:S05]  /*10dd0*/  HMMA.16816.F32 R104, R16, R22, R104 ;  /* 0x000000161068723c */ /* 0x000fea0000001868 */
[----:B------:R-:W-:Y:S01]  /*10de0*/  F2FP.F16.F32.PACK_AB R12, R61, R60 ;  /* 0x0000003c3d0c723e */ /* 0x000fe200000000ff */
[----:B------:R-:W-:Y:S01]  /*10df0*/  FADD.FTZ R146, R146, R135 ;  /* 0x0000008792927221 */ /* 0x000fe20000010000 */
[----:B---3--:R-:W-:Y:S01]  /*10e00*/  F2FP.F16.F32.PACK_AB R14, R118, R63 ;  /* 0x0000003f760e723e */ /* 0x008fe200000000ff */
        /* <DEDUP_REMOVED lines=52> */
.L_x_2698:
[----:B------:R-:W1:Y:S01]  /*11150*/  SHFL.BFLY PT, R3, R194, 0x2, 0x1f ;  /* 0x0c401f00c2037f89 */ /* 0x000e6200000e0000 */
[----:B------:R-:W2:Y:S01]  /*11160*/  S2UR UR4, SR_CgaCtaId ;  /* 0x00000000000479c3 */ /* 0x000ea20000008800 */
[----:B------:R-:W-:Y:S01]  /*11170*/  MOV R7, 0x3f800000 ;  /* 0x3f80000000077802 */ /* 0x000fe20000000f00 */
[----:B------:R-:W-:Y:S01]  /*11180*/  UMOV UR5, 0x400 ;  /* 0x0000040000057882 */ /* 0x000fe20000000000 */
[----:B------:R-:W3:Y:S01]  /*11190*/  SHFL.BFLY PT, R4, R195, 0x2, 0x1f ;  /* 0x0c401f00c3047f89 */ /* 0x000ee200000e0000 */
[----:B------:R-:W-:Y:S01]  /*111a0*/  MOV R6, 0x3f800000 ;  /* 0x3f80000000067802 */ /* 0x000fe20000000f00 */
[----:B------:R-:W-:Y:S03]  /*111b0*/  BSSY B0, `(.L_x_2703) ;  /* 0x00000be000007945 */ /* 0x000fe60003800000 */
        /* <DEDUP_REMOVED lines=15> */
[----:B------:R-:W-:Y:S02]  /*112b0*/  SHF.R.S32.HI R11, RZ, 0x3, R10 ;  /* 0x00000003ff0b7819 */ /* 0x000fe4000001140a */
[----:B------:R-:W-:Y:S02]  /*112c0*/  SHF.R.S32.HI R12, RZ, 0x2, R9 ;  /* 0x00000002ff0c7819 */ /* 0x000fe40000011409 */
[----:B------:R-:W-:-:S02]  /*112d0*/  LEA.HI R16, R10, R11, RZ, 0x1 ;  /* 0x0000000b0a107211 */ /* 0x000fc400078f08ff */
[----:B------:R-:W-:Y:S01]  /*112e0*/  SHF.R.S32.HI R15, RZ, 0x1f, R12 ;  /* 0x0000001fff0f7819 */ /* 0x000fe2000001140c */
[----:B------:R-:W1:Y:S01]  /*112f0*/  @P3 MUFU.RCP R7, R5 ;  /* 0x0000000500073308 */ /* 0x000e620000001000 */
[----:B------:R-:W-:Y:S02]  /*11300*/  LEA.HI R14, R8, R3, RZ, 0x6 ;  /* 0x00000003080e7211 */ /* 0x000fe400078f30ff */
[----:B------:R-:W-:Y:S02]  /*11310*/  LOP3.LUT R16, R16, 0xfffffffe, RZ, 0xc0, !PT ;  /* 0xfffffffe10107812 */ /* 0x000fe400078ec0ff */
[----:B------:R-:W-:Y:S02]  /*11320*/  LEA.HI R15, R15, R12, RZ, 0x3 ;  /* 0x0000000c0f0f7211 */ /* 0x000fe400078f18ff */
[----:B------:R-:W-:Y:S01]  /*11330*/  SHF.L.U32 R14, R14, 0x2, RZ ;  /* 0x000000020e0e7819 */ /* 0x000fe200000006ff */
[----:B------:R-:W-:Y:S01]  /*11340*/  IMAD.IADD R13, R11, 0x1, -R16 ;  /* 0x000000010b0d7824 */ /* 0x000fe200078e0a10 */
[----:B------:R-:W-:Y:S01]  /*11350*/  LOP3.LUT R15, R15, 0xfffffff8, RZ, 0xc0, !PT ;  /* 0xfffffff80f0f7812 */ /* 0x000fe200078ec0ff */
[----:B------:R-:W-:Y:S01]  /*11360*/  @P3 MUFU.LG2 R5, R5 ;  /* 0x0000000500053308 */ /* 0x000fe20000000c00 */
[----:B------:R-:W-:-:S02]  /*11370*/  LOP3.LUT R14, R14, 0x3fffff00, RZ, 0xc0, !PT ;  /* 0x3fffff000e0e7812 */ /* 0x000fc400078ec0ff */
[----:B------:R-:W-:Y:S02]  /*11380*/  IADD3 R15, R12, -R15, RZ ;  /* 0x8000000f0c0f7210 */ /* 0x000fe40007ffe0ff */
[----:B------:R-:W-:Y:S02]  /*11390*/  LEA R13, R13, R14, 0x5 ;  /* 0x0000000e0d0d7211 */ /* 0x000fe400078e28ff */
[----:B------:R-:W-:Y:S01]  /*113a0*/  LOP3.LUT R14, R10, 0xfffffff8, RZ, 0xc0, !PT ;  /* 0xfffffff80a0e7812 */ /* 0x000fe200078ec0ff */
[----:B-1----:R-:W-:Y:S01]  /*113b0*/  FMUL.FTZ R112, R7, R112 ;  /* 0x0000007007707220 */ /* 0x002fe20000410000 */
[----:B------:R-:W-:Y:S01]  /*113c0*/  LEA.HI R19, R15, R15, RZ, 0x1 ;  /* 0x0000000f0f137211 */ /* 0x000fe200078f08ff */
[C---:B------:R-:W-:Y:S01]  /*113d0*/  FMUL.FTZ R113, R7.reuse, R113 ;  /* 0x0000007107717220 */ /* 0x040fe20000410000 */
[----:B------:R-:W-:Y:S01]  /*113e0*/  LEA.HI R10, R8, R3, RZ, 0x4 ;  /* 0x00000003080a7211 */ /* 0x000fe200078f20ff */
[----:B------:R-:W-:Y:S01]  /*113f0*/  FMUL.FTZ R108, R7, R108 ;  /* 0x0000006c076c7220 */ /* 0x000fe20000410000 */
[----:B------:R-:W-:Y:S01]  /*11400*/  LOP3.LUT R18, R9, 0xfffffffc, RZ, 0xc0, !PT ;  /* 0xfffffffc09127812 */ /* 0x000fe200078ec0ff */
[C---:B------:R-:W-:Y:S01]  /*11410*/  FMUL.FTZ R109, R7.reuse, R109 ;  /* 0x0000006d076d7220 */ /* 0x040fe20000410000 */
[----:B------:R-:W-:Y:S01]  /*11420*/  IADD3 R9, -R14, R3, RZ ;  /* 0x000000030e097210 */ /* 0x000fe20007ffe1ff */
[----:B------:R-:W-:Y:S01]  /*11430*/  FMUL.FTZ R68, R7, R68 ;  /* 0x0000004407447220 */ /* 0x000fe20000410000 */
[----:B------:R-:W-:Y:S01]  /*11440*/  LOP3.LUT R14, R19, 0x1fffffe, RZ, 0xc0, !PT ;  /* 0x01fffffe130e7812 */ /* 0x000fe200078ec0ff */
[----:B------:R-:W-:Y:S01]  /*11450*/  IMAD.IADD R21, R3, 0x1, -R18 ;  /* 0x0000000103157824 */ /* 0x000fe200078e0a12 */
[----:B------:R-:W-:Y:S01]  /*11460*/  SHF.R.S32.HI R10, RZ, 0x4, R10 ;  /* 0x00000004ff0a7819 */ /* 0x000fe2000001140a */
[----:B------:R-:W-:Y:S01]  /*11470*/  FMUL.FTZ R69, R7, R69 ;  /* 0x0000004507457220 */ /* 0x000fe20000410000 */
[----:B------:R-:W-:Y:S01]  /*11480*/  LEA.HI R16, R9, R9, RZ, 0x1 ;  /* 0x0000000909107211 */ /* 0x000fe200078f08ff */
[C---:B------:R-:W-:Y:S01]  /*11490*/  FMUL.FTZ R72, R7.reuse, R72 ;  /* 0x0000004807487220 */ /* 0x040fe20000410000 */
[----:B------:R-:W-:Y:S01]  /*114a0*/  FSETP.NE.FTZ.AND P2, PT, R4, RZ, PT ;  /* 0x000000ff0400720b */ /* 0x000fe20003f55000 */
[C---:B------:R-:W-:Y:S01]  /*114b0*/  FMUL.FTZ R73, R7.reuse, R73 ;  /* 0x0000004907497220 */ /* 0x040fe20000410000 */
[----:B------:R-:W-:Y:S01]  /*114c0*/  LEA.HI R12, R8, R3, RZ, 0x5 ;  /* 0x00000003080c7211 */ /* 0x000fe200078f28ff */
[----:B------:R-:W-:Y:S01]  /*114d0*/  FMUL.FTZ R76, R7, R76 ;  /* 0x0000004c074c7220 */ /* 0x000fe20000410000 */
[----:B------:R-:W-:Y:S01]  /*114e0*/  IADD3 R17, R15, -R14, RZ ;  /* 0x8000000e0f117210 */ /* 0x000fe20007ffe0ff */
[C---:B------:R-:W-:Y:S01]  /*114f0*/  FMUL.FTZ R77, R7.reuse, R77 ;  /* 0x0000004d074d7220 */ /* 0x040fe20000410000 */
[----:B------:R-:W-:Y:S01]  /*11500*/  SHF.L.U32 R15, R10, 0x6, RZ ;  /* 0x000000060a0f7819 */ /* 0x000fe200000006ff */
[C---:B------:R-:W-:Y:S01]  /*11510*/  FMUL.FTZ R80, R7.reuse, R80 ;  /* 0x0000005007507220 */ /* 0x040fe20000410000 */
[----:B------:R-:W-:Y:S01]  /*11520*/  LOP3.LUT R10, R16, 0xfffffffe, RZ, 0xc0, !PT ;  /* 0xfffffffe100a7812 */ /* 0x000fe200078ec0ff */
[C---:B------:R-:W-:Y:S01]  /*11530*/  FMUL.FTZ R81, R7.reuse, R81 ;  /* 0x0000005107517220 */ /* 0x040fe20000410000 */
[----:B------:R-:W-:Y:S01]  /*11540*/  SHF.R.S32.HI R8, RZ, 0x5, R12 ;  /* 0x00000005ff087819 */ /* 0x000fe2000001140c */
[----:B------:R-:W-:Y:S01]  /*11550*/  FMUL.FTZ R84, R7, R84 ;  /* 0x0000005407547220 */ /* 0x000fe20000410000 */
[----:B------:R-:W-:Y:S01]  /*11560*/  SHF.R.S32.HI R16, RZ, 0x1, R16 ;  /* 0x00000001ff107819 */ /* 0x000fe20000011410 */
[----:B------:R-:W-:Y:S01]  /*11570*/  IMAD.IADD R10, R9, 0x1, -R10 ;  /* 0x00000001090a7824 */ /* 0x000fe200078e0a0a */
[----:B------:R-:W-:Y:S01]  /*11580*/  SHF.R.S32.HI R19, RZ, 0x1, R19 ;  /* 0x00000001ff137819 */ /* 0x000fe20000011413 */
[----:B------:R-:W1:Y:S01]  /*11590*/  @P2 MUFU.RCP R6, R4 ;  /* 0x0000000400062308 */ /* 0x000e620000001000 */
[----:B------:R-:W-:Y:S01]  /*115a0*/  LEA R14, R8, R21, 0x8 ;  /* 0x00000015080e7211 */ /* 0x000fe200078e40ff */
[----:B------:R-:W-:Y:S01]  /*115b0*/  FMUL.FTZ R85, R7, R85 ;  /* 0x0000005507557220 */ /* 0x000fe20000410000 */
[----:B------:R-:W-:Y:S01]  /*115c0*/  LOP3.LUT R15, R15, 0xc0, RZ, 0xc0, !PT ;  /* 0x000000c00f0f7812 */ /* 0x000fe200078ec0ff */
[----:B------:R-:W-:Y:S01]  /*115d0*/  FMUL.FTZ R88, R7, R88 ;  /* 0x0000005807587220 */ /* 0x000fe20000410000 */
[----:B------:R-:W-:Y:S01]  /*115e0*/  SHF.L.U32 R16, R16, 0x3, RZ ;  /* 0x0000000310107819 */ /* 0x000fe200000006ff */
[----:B------:R-:W-:Y:S01]  /*115f0*/  IMAD R14, R17, 0x10, R14 ;  /* 0x00000010110e7824 */ /* 0x000fe200078e020e */
[----:B------:R-:W-:Y:S01]  /*11600*/  SHF.L.U32 R18, R19, 0x6, RZ ;  /* 0x0000000613127819 */ /* 0x000fe200000006ff */
[C---:B------:R-:W-:Y:S01]  /*11610*/  FMUL.FTZ R89, R7.reuse, R89 ;  /* 0x0000005907597220 */ /* 0x040fe20000410000 */
        /* <DEDUP_REMOVED lines=15> */
[----:B------:R-:W-:Y:S01]  /*11710*/  FMUL.FTZ R105, R7, R105 ;  /* 0x0000006907697220 */ /* 0x000fe20000410000 */
[----:B------:R-:W-:Y:S01]  /*11720*/  LOP3.LUT P0, RZ, R19, 0x2, RZ, 0xc0, !PT ;  /* 0x0000000213ff7812 */ /* 0x000fe2000780c0ff */
[----:B-1----:R-:W-:Y:S01]  /*11730*/  FMUL.FTZ R115, R6, R115 ;  /* 0x0000007306737220 */ /* 0x002fe20000410000 */
        /* <DEDUP_REMOVED lines=31> */
[----:B------:R-:W1:Y:S01]  /*11930*/  @P2 MUFU.LG2 R4, R4 ;  /* 0x0000000400042308 */ /* 0x000e620000000c00 */
[----:B------:R-:W-:Y:S01]  /*11940*/  IADD3 R13, R14, R7, RZ ;  /* 0x000000070e0d7210 */ /* 0x000fe20007ffe0ff */
[----:B------:R-:W-:Y:S01]  /*11950*/  STS.64 [R14+0x400], R114 ;  /* 0x000400720e007388 */ /* 0x000fe20000000a00 */
[----:B------:R-:W-:Y:S01]  /*11960*/  IADD3 R7, R7, R6, RZ ;  /* 0x0000000607077210 */ /* 0x000fe20007ffe0ff */
[----:B------:R-:W-:Y:S01]  /*11970*/  @P3 FMUL.FTZ R5, R5, 0.69314718246459960938 ;  /* 0x3f31721805053820 */ /* 0x000fe20000410000 */
[----:B------:R-:W-:Y:S01]  /*11980*/  LEA R10, R10, UR4, 0x2 ;  /* 0x000000040a0a7c11 */ /* 0x000fe2000f8e10ff */
[----:B------:R-:W-:Y:S01]  /*11990*/  STS.64 [R6], R108 ;  /* 0x0000006c06007388 */ /* 0x000fe20000000a00 */
[----:B------:R-:W2:Y:S01]  /*119a0*/  S2UR UR4, SR_CTAID.Z ;  /* 0x00000000000479c3 */ /* 0x000ea20000002700 */
[----:B------:R-:W-:-:S02]  /*119b0*/  LOP3.LUT R12, R12, 0xffffffe0, RZ, 0xc0, !PT ;  /* 0xffffffe00c0c7812 */ /* 0x000fc400078ec0ff */
[----:B------:R-:W-:Y:S03]  /*119c0*/  STS.64 [R6+0x400], R110 ;  /* 0x0004006e06007388 */ /* 0x000fe60000000a00 */
[----:B------:R-:W-:Y:S01]  /*119d0*/  IMAD.IADD R12, R3, 0x1, -R12 ;  /* 0x00000001030c7824 */ /* 0x000fe200078e0a0c */
[----:B------:R-:W-:Y:S01]  /*119e0*/  STS.64 [R13], R68 ;  /* 0x000000440d007388 */ /* 0x000fe20000000a00 */
[----:B------:R-:W-:-:S03]  /*119f0*/  IADD3 R3, -R185, RZ, RZ ;  /* 0x000000ffb9037210 */ /* 0x000fc60007ffe1ff */
        /* <DEDUP_REMOVED lines=21> */
[----:B---3--:R-:W3:Y:S08]  /*11b50*/  LDC.64 R14, c[0x0][0x2c0] ;  /* 0x0000b000ff0e7b82 */ /* 0x008ef00000000a00 */
[----:B------:R-:W-:Y:S08]  /*11b60*/  BAR.SYNC.DEFER_BLOCKING 0x0 ;  /* 0x0000000000007b1d */ /* 0x000ff00000010000 */
[----:B----4-:R-:W4:Y:S01]  /*11b70*/  LDC R6, c[0x0][0x270] ;  /* 0x00009c00ff067b82 */ /* 0x010f220000000800 */
[----:B-----5:R-:W-:-:S04]  /*11b80*/  SHF.R.S32.HI R13, RZ, 0x1f, R8 ;  /* 0x0000001fff0d7819 */ /* 0x020fc80000011408 */
[----:B------:R-:W-:-:S03]  /*11b90*/  LEA.HI R30, R13, R8, RZ, 0x2 ;  /* 0x000000080d1e7211 */ /* 0x000fc600078f10ff */
[----:B------:R-:W5:Y:S01]  /*11ba0*/  @P3 LDC R13, c[0x0][0x2e8] ;  /* 0x0000ba00ff0d3b82 */ /* 0x000f620000000800 */
[----:B------:R-:W-:Y:S01]  /*11bb0*/  LOP3.LUT R31, R30, 0xffffffc, RZ, 0xc0, !PT ;  /* 0x0ffffffc1e1f7812 */ /* 0x000fe200078ec0ff */
[----:B------:R1:W5:Y:S01]  /*11bc0*/  LDS.128 R24, [R10+0x1800] ;  /* 0x001800000a187984 */ /* 0x0003620000000c00 */
[----:B---3--:R-:W-:Y:S01]  /*11bd0*/  IMAD R185, R28, R14, R185 ;  /* 0x0000000e1cb97224 */ /* 0x008fe200078e02b9 */
[----:B------:R-:W-:Y:S01]  /*11be0*/  SHF.L.U32 R14, R29, 0x6, RZ ;  /* 0x000000061d0e7819 */ /* 0x000fe200000006ff */
[----:B-1----:R-:W-:Y:S01]  /*11bf0*/  @P2 FMUL.FTZ R29, R4, 0.69314718246459960938 ;  /* 0x3f317218041d2820 */ /* 0x002fe20000410000 */
[----:B------:R1:W3:Y:S02]  /*11c00*/  LDS.128 R20, [R10+0x3800] ;  /* 0x003800000a147984 */ /* 0x0002e40000000c00 */
[----:B--2---:R-:W2:Y:S01]  /*11c10*/  @P2 LDC R7, c[0x0][0x2e8] ;  /* 0x0000ba00ff072b82 */ /* 0x004ea20000000800 */
[----:B------:R-:W-:Y:S01]  /*11c20*/  IADD3 R31, R8, -R31, RZ ;  /* 0x8000001f081f7210 */ /* 0x000fe20007ffe0ff */
[----:B----4-:R-:W-:Y:S01]  /*11c30*/  IMAD R3, R6, R3, UR4 ;  /* 0x0000000406037e24 */ /* 0x010fe2000f8e0203 */
[----:B------:R1:W4:Y:S01]  /*11c40*/  LDS.128 R16, [R10+0x5800] ;  /* 0x005800000a107984 */ /* 0x0003220000000c00 */
[----:B------:R-:W-:Y:S01]  /*11c50*/  SHF.L.U32 R4, R9, 0x2, RZ ;  /* 0x0000000209047819 */ /* 0x000fe200000006ff */
[----:B------:R-:W-:Y:S01]  /*11c60*/  IMAD.MOV.U32 R8, RZ, RZ, -0x800000 ;  /* 0xff800000ff087424 */ /* 0x000fe200078e00ff */
[----:B------:R-:W-:Y:S01]  /*11c70*/  LEA R31, R31, R188, 0x4 ;  /* 0x000000bc1f1f7211 */ /* 0x000fe200078e20ff */
[----:B------:R-:W-:-:S04]  /*11c80*/  IMAD R3, R185, R6, R3 ;  /* 0x00000006b9037224 */ /* 0x000fc800078e0203 */
[----:B------:R-:W-:Y:S02]  /*11c90*/  IMAD R14, R3, R15, R14 ;  /* 0x0000000f030e7224 */ /* 0x000fe400078e020e */
[----:B-----5:R-:W-:Y:S01]  /*11ca0*/  @P3 FFMA.FTZ R8, R2, R13, R5 ;  /* 0x0000000d02083223 */ /* 0x020fe20000010005 */
[----:B------:R-:W-:Y:S01]  /*11cb0*/  SHF.R.S32.HI R5, RZ, 0x1f, R4 ;  /* 0x0000001fff057819 */ /* 0x000fe20000011404 */
[----:B--2---:R-:W-:Y:S01]  /*11cc0*/  @P2 FFMA.FTZ R12, R0, R7, R29 ;  /* 0x00000007000c2223 */ /* 0x004fe2000001001d */
[----:B-1-3--:R-:W-:Y:S06]  /*11cd0*/  @P0 BRA `(.L_x_2704) ;  /* 0x00000000002c0947 */ /* 0x00afec0003800000 */
        /* <DEDUP_REMOVED lines=11> */
.L_x_2704:
[----:B------:R-:W-:Y:S05]  /*11d90*/  BSYNC B0 ;  /* 0x0000000000007941 */ /* 0x000fea0003800000 */
.L_x_2703:
[----:B------:R-:W-:Y:S01]  /*11da0*/  ULDC UR4, c[0x0][0x2dc] ;  /* 0x0000b70000047ab9 */ /* 0x000fe20000000800 */
[----:B------:R2:W3:Y:S01]  /*11db0*/  LDS.128 R32, [R10] ;  /* 0x000000000a207984 */ /* 0x0004e20000000c00 */
        /* <DEDUP_REMOVED lines=26> */
[----:B---3--:R1:W-:Y:S04]  /*11f60*/  @!P2 STG.E.64 desc[UR10][R6.64], R32 ;  /* 0x000000200600a986 */ /* 0x0083e8000c101b0a */
[----:B------:R1:W-:Y:S02]  /*11f70*/  @!P2 STG.E.64 desc[UR10][R6.64+0x8], R34 ;  /* 0x000008220600a986 */ /* 0x0003e4000c101b0a */
.L_x_2706:
[----:B------:R-:W-:Y:S05]  /*11f80*/  BSYNC B0 ;  /* 0x0000000000007941 */ /* 0x000fea0003800000 */
.L_x_2705:
[----:B-1-3--:R1:W3:Y:S01]  /*11f90*/  LDS.128 R32, [R10+0x800] ;  /* 0x000800000a207984 */ /* 0x00a2e20000000c00 */
        /* <DEDUP_REMOVED lines=8> */
[----:B---3--:R3:W-:Y:S04]  /*12020*/  @!P2 STG.E.128 desc[UR10][R6.64+0x1800], R32 ;  /* 0x001800200600a986 */ /* 0x0087e8000c101d0a */
[----:B-1----:R3:W-:Y:S04]  /*12030*/  @!P1 STG.E.128 desc[UR10][R6.64+0x1880], R28 ;  /* 0x0018801c06009986 */ /* 0x0027e8000c101d0a */
[----:B------:R3:W-:Y:S02]  /*12040*/  @!P0 STG.E.128 desc[UR10][R6.64+0x1900], R12 ;  /* 0x0019000c06008986 */ /* 0x0007e4000c101d0a */
.L_x_2708:
[----:B------:R-:W-:Y:S05]  /*12050*/  BSYNC B0 ;  /* 0x0000000000007941 */ /* 0x000fea0003800000 */
.L_x_2707:
        /* <DEDUP_REMOVED lines=12> */
.L_x_2710:
[----:B------:R-:W-:Y:S05]  /*12120*/  BSYNC B0 ;  /* 0x0000000000007941 */ /* 0x000fea0003800000 */
.L_x_2709:
        /* <DEDUP_REMOVED lines=8> */
[----:B----4-:R-:W-:Y:S01]  /*121b0*/  STG.E.128 desc[UR10][R6.64+0x4900], R16 ;  /* 0x0049001006007986 */ /* 0x010fe2000c101d0a */
[----:B------:R-:W-:Y:S05]  /*121c0*/  EXIT ;  /* 0x000000000000794d */ /* 0x000fea0003800000 */
.L_x_2711:
        /* <DEDUP_REMOVED lines=11> */
.L_x_6258:


//--------------------- .text._ZN5flash24flash_fwd_splitkv_kernelI23Flash_fwd_kernel_traitsILi96ELi64ELi128ELi4ELb0ELb0EN7cutlass6half_tE19Flash_kernel_traitsILi96ELi64ELi128ELi4ES3_EELb1ELb0ELb1ELb0ELb0ELb1ELb1ELb0EEEvNS_16Flash_fwd_paramsE --------------------------
	.section	.text._ZN5flash24flash_fwd_splitkv_kernelI23Flash_fwd_kernel_traitsILi96ELi64ELi128ELi4ELb0ELb0EN7cutlass6half_tE19Flash_kernel_traitsILi96ELi64ELi128ELi4ES3_EELb1ELb0ELb1ELb0ELb0ELb1ELb1ELb0EEEvNS_16Flash_fwd_paramsE,"ax",@progbits
	.align	128
        .global         _ZN5flash24flash_fwd_splitkv_kernelI23Flash_fwd_kernel_traitsILi96ELi64ELi128ELi4ELb0ELb0EN7cutlass6half_tE19Flash_kernel_traitsILi96ELi64ELi128ELi4ES3_EELb1ELb0ELb1ELb0ELb0ELb1ELb1ELb0EEEvNS_16Flash_fwd_paramsE
        .type           _ZN5flash24flash_fwd_splitkv_kernelI23Flash_fwd_kernel_traitsILi96ELi64ELi128ELi4ELb0ELb0EN7cutlass6half_tE19Flash_kernel_traitsILi96ELi64ELi128ELi4ES3_EELb1ELb0ELb1ELb0ELb0ELb1ELb1ELb0EEEvNS_16Flash_fwd_paramsE,@function
        .size           _ZN5flash24flash_fwd_splitkv_kernelI23Flash_fwd_kernel_traitsILi96ELi64ELi128ELi4ELb0ELb0EN7cutlass6half_tE19Flash_kernel_traitsILi96ELi64ELi128ELi4ES3_EELb1ELb0ELb1ELb0ELb0ELb1ELb1ELb0EEEvNS_16Flash_fwd_paramsE,(.L_x_6259 - _ZN5flash24flash_fwd_splitkv_kernelI23Flash_fwd_kernel_traitsILi96ELi64ELi128ELi4ELb0ELb0EN7cutlass6half_tE19Flash_kernel_traitsILi96ELi64ELi128ELi4ES3_EELb1ELb0ELb1ELb0ELb0ELb1ELb1ELb0EEEvNS_16Flash_fwd_paramsE)
        .other          _ZN5flash24flash_fwd_splitkv_kernelI23Flash_fwd_kernel_traitsILi96ELi64ELi128ELi4ELb0ELb0EN7cutlass6half_tE19Flash_kernel_traitsILi96ELi64ELi128ELi4ES3_EELb1ELb0ELb1ELb0ELb0ELb1ELb1ELb0EEEvNS_16Flash_fwd_paramsE,@"STO_CUDA_ENTRY STV_DEFAULT"
_ZN5flash24flash_fwd_splitkv_kernelI23Flash_fwd_kernel_traitsILi96ELi64ELi128ELi4ELb0ELb0EN7cutlass6half_tE19Flash_kernel_traitsILi96ELi64ELi128ELi4ES3_EELb1ELb0ELb1ELb0ELb0ELb1ELb1ELb0EEEvNS_16Flash_fwd_paramsE:
.text._ZN5flash24flash_fwd_splitkv_kernelI23Flash_fwd_kernel_traitsILi96ELi64ELi128ELi4ELb0ELb0EN7cutlass6half_tE19Flash_kernel_traitsILi96ELi64ELi128ELi4ES3_EELb1ELb0ELb1ELb0ELb0ELb1ELb1ELb0EEEvNS_16Flash_fwd_paramsE:
        /* <DEDUP_REMOVED lines=12> */
[----:B-1----:R-:W-:Y:S01]  /*00c0*/  IMAD.MOV R0, RZ, RZ, -R3 ;  /* 0x000000ffff007224 */ /* 0x002fe200078e0a03 */
[----:B------:R-:W1:Y:S03]  /*00d0*/  LDC.U8 R4, c[0x0][0x3c2] ;  /* 0x0000f080ff047b82 */ /* 0x000e660000000000 */
[----:B------:R-:W-:-:S04]  /*00e0*/  IMAD R7, R0, R5, RZ ;  /* 0x0000000500077224 */ /* 0x000fc800078e02ff */
[----:B------:R-:W-:Y:S02]  /*00f0*/  IMAD.HI.U32 R7, R3, R7, R2 ;  /* 0x0000000703077227 */ /* 0x000fe400078e0002 */
[----:B------:R-:W3:Y:S04]  /*0100*/  LDC.64 R2, c[0x0][0x300] ;  /* 0x0000c000ff027b82 */ /* 0x000ee80000000a00 */
[----:B--2---:R-:W-:-:S04]  /*0110*/  IMAD.HI.U32 R183, R7, R12, RZ ;  /* 0x0000000c07b77227 */ /* 0x004fc800078e00ff */
[----:B------:R-:W-:Y:S01]  /*0120*/  IMAD.MOV R0, RZ, RZ, -R183 ;  /* 0x000000ffff007224 */ /* 0x000fe200078e0ab7 */
[----:B------:R-:W2:Y:S03]  /*0130*/  LDC.64 R6, c[0x0][0x2f0] ;  /* 0x0000bc00ff067b82 */ /* 0x000ea60000000a00 */
[----:B------:R-:W-:-:S05]  /*0140*/  IMAD R0, R5, R0, R12 ;  /* 0x0000000005007224 */ /* 0x000fca00078e020c */
[----:B------:R-:W-:Y:S02]  /*0150*/  ISETP.GE.U32.AND P4, PT, R0, R5, PT ;  /* 0x000000050000720c */ /* 0x000fe40003f86070 */
[----:B---3--:R-:W-:-:S04]  /*0160*/  ISETP.NE.U32.AND P0, PT, R2, RZ, PT ;  /* 0x000000ff0200720c */ /* 0x008fc80003f05070 */
[----:B------:R-:W-:-:S07]  /*0170*/  ISETP.NE.AND.EX P0, PT, R3, RZ, PT, P0 ;  /* 0x000000ff0300720c */ /* 0x000fce0003f05300 */
[----:B------:R-:W-:Y:S01]  /*0180*/  @P4 IMAD.IADD R0, R0, 0x1, -R5 ;  /* 0x0000000100004824 */ /* 0x000fe200078e0a05 */
[----:B------:R-:W-:Y:S01]  /*0190*/  @P4 IADD3 R183, R183, 0x1, RZ ;  /* 0x00000001b7b74810 */ /* 0x000fe20007ffe0ff */
[----:B------:R-:W3:Y:S01]  /*01a0*/  LDC.64 R2, c[0x0][0x2f8] ;  /* 0x0000be00ff027b82 */ /* 0x000ee20000000a00 */
[----:B--2---:R-:W-:Y:S02]  /*01b0*/  ISETP.NE.U32.AND P1, PT, R6, RZ, PT ;  /* 0x000000ff0600720c */ /* 0x004fe40003f25070 */
[----:B------:R-:W-:Y:S02]  /*01c0*/  ISETP.GE.U32.AND P3, PT, R0, R5, PT ;  /* 0x000000050000720c */ /* 0x000fe40003f66070 */
[----:B------:R-:W-:Y:S02]  /*01d0*/  ISETP.NE.AND.EX P1, PT, R7, RZ, PT, P1 ;  /* 0x000000ff0700720c */ /* 0x000fe40003f25310 */
[----:B------:R-:W-:-:S09]  /*01e0*/  MOV R0, 0xffffffff ;  /* 0xffffffff00007802 */ /* 0x000fd20000000f00 */
[----:B------:R-:W-:Y:S01]  /*01f0*/  @P3 VIADD R183, R183, 0x1 ;  /* 0x00000001b7b73836 */ /* 0x000fe20000000000 */
[----:B------:R-:W-:-:S05]  /*0200*/  @!P2 LOP3.LUT R183, RZ, R5, RZ, 0x33, !PT ;  /* 0x00000005ffb7a212 */ /* 0x000fca00078e33ff */
[----:B------:R-:W-:Y:S02]  /*0210*/  IMAD.WIDE R18, R183, 0x4, R8 ;  /* 0x00000004b7127825 */ /* 0x000fe400078e0208 */
[----:B------:R-:W2:Y:S03]  /*0220*/  @P0 LDC.64 R8, c[0x0][0x300] ;  /* 0x0000c000ff080b82 */ /* 0x000ea60000000a00 */
[----:B------:R-:W4:Y:S04]  /*0230*/  @P1 LDG.E R0, desc[UR12][R18.64] ;  /* 0x0000000c12001981 */ /* 0x000f28000c1e1900 */
[----:B------:R-:W4:Y:S01]  /*0240*/  @P1 LDG.E R7, desc[UR12][R18.64+0x4] ;  /* 0x0000040c12071981 */ /* 0x000f22000c1e1900 */
[----:B-1----:R-:W-:Y:S01]  /*0250*/  ISETP.NE.AND P3, PT, R4, RZ, PT ;  /* 0x000000ff0400720c */ /* 0x002fe20003f65270 */
[----:B------:R-:W-:Y:S01]  /*0260*/  IMAD.MOV.U32 R13, RZ, RZ, RZ ;  /* 0x000000ffff0d7224 */ /* 0x000fe200078e00ff */
[----:B---3--:R-:W-:-:S02]  /*0270*/  ISETP.EQ.U32.AND P2, PT, R2, RZ, PT ;  /* 0x000000ff0200720c */ /* 0x008fc40003f42070 */
[----:B------:R-:W-:Y:S02]  /*0280*/  MOV R10, 0xffffffff ;  /* 0xffffffff000a7802 */ /* 0x000fe40000000f00 */
[----:B------:R-:W-:Y:S01]  /*0290*/  ISETP.EQ.OR.EX P2, PT, R3, RZ, !P3, P2 ;  /* 0x000000ff0300720c */ /* 0x000fe20005f42720 */
[----:B--2---:R-:W-:-:S04]  /*02a0*/  @P0 IMAD.WIDE R16, R183, 0x4, R8 ;  /* 0x00000004b7100825 */ /* 0x004fc800078e0208 */
        /* <DEDUP_REMOVED lines=16> */
.L_x_2712:
[----:B------:R-:W1:Y:S02]  /*03b0*/  LDC R6, c[0x0][0x2c8] ;  /* 0x0000b200ff067b82 */ /* 0x000e640000000800 */
.L_x_2713:
        /* <DEDUP_REMOVED lines=9> */
[----:B--2---:R-:W2:Y:S01]  /*0450*/  LDC R8, c[0x0][0x10] ;  /* 0x00000400ff087b82 */ /* 0x004ea20000000800 */
[----:B-----5:R-:W-:-:S07]  /*0460*/  @P3 IMAD.IADD R125, R16, 0x1, -R13 ;  /* 0x00000001107d3824 */ /* 0x020fce00078e0a0d */
[----:B---3--:R-:W3:Y:S08]  /*0470*/  LDC R2, c[0x0][0x2c8] ;  /* 0x0000b200ff027b82 */ /* 0x008ef00000000800 */
[----:B------:R-:W4:Y:S01]  /*0480*/  @!P3 LDC R7, c[0x0][0x2cc] ;  /* 0x0000b300ff07bb82 */ /* 0x000f220000000800 */
[----:B--2---:R-:W-:-:S07]  /*0490*/  IABS R11, R8 ;  /* 0x00000008000b7213 */ /* 0x004fce0000000000 */
[----:B------:R-:W2:Y:S01]  /*04a0*/  LDC R118, c[0x0][0x398] ;  /* 0x0000e600ff767b82 */ /* 0x000ea20000000800 */
[----:B------:R-:W-:Y:S01]  /*04b0*/  IABS R14, R8 ;  /* 0x00000008000e7213 */ /* 0x000fe20000000000 */
[----:B------:R-:W1:Y:S04]  /*04c0*/  I2F.RP R3, R11 ;  /* 0x0000000b00037306 */ /* 0x000e680000209400 */
[----:B------:R-:W-:Y:S02]  /*04d0*/  IMAD.MOV R14, RZ, RZ, -R14 ;  /* 0x000000ffff0e7224 */ /* 0x000fe400078e0a0e */
[----:B---3--:R-:W-:-:S05]  /*04e0*/  VIADD R2, R2, 0x7f ;  /* 0x0000007f02027836 */ /* 0x008fca0000000000 */
[----:B------:R-:W-:-:S04]  /*04f0*/  SHF.R.S32.HI R15, RZ, 0x1f, R2 ;  /* 0x0000001fff0f7819 */ /* 0x000fc80000011402 */
[----:B------:R-:W-:Y:S01]  /*0500*/  LEA.HI R15, R15, R2, RZ, 0x7 ;  /* 0x000000020f0f7211 */ /* 0x000fe200078f38ff */
[----:B-1----:R-:W1:Y:S03]  /*0510*/  MUFU.RCP R18, R3 ;  /* 0x0000000300127308 */ /* 0x002e660000001000 */
[----:B------:R-:W-:-:S05]  /*0520*/  LEA.HI.SX32 R15, R15, R8, 0x19 ;  /* 0x000000080f0f7211 */ /* 0x000fca00078fcaff */
[----:B------:R-:W-:Y:S02]  /*0530*/  VIADD R15, R15, 0xffffffff ;  /* 0xffffffff0f0f7836 */ /* 0x000fe40000000000 */
[----:B-1----:R-:W-:-:S04]  /*0540*/  VIADD R18, R18, 0xffffffe ;  /* 0x0ffffffe12127836 */ /* 0x002fc80000000000 */
[----:B------:R-:W1:Y:S02]  /*0550*/  F2I.FTZ.U32.TRUNC.NTZ R19, R18 ;  /* 0x0000001200137305 */ /* 0x000e64000021f000 */
[--C-:B-1----:R-:W-:Y:S02]  /*0560*/  IMAD.MOV R2, RZ, RZ, -R19.reuse ;  /* 0x000000ffff027224 */ /* 0x102fe400078e0a13 */
[----:B------:R-:W-:Y:S02]  /*0570*/  IMAD.MOV.U32 R18, RZ, RZ, RZ ;  /* 0x000000ffff127224 */ /* 0x000fe400078e00ff */
[----:B------:R-:W-:Y:S01]  /*0580*/  IMAD R9, R2, R11, RZ ;  /* 0x0000000b02097224 */ /* 0x000fe200078e02ff */
[----:B------:R-:W-:Y:S02]  /*0590*/  IABS R2, R15 ;  /* 0x0000000f00027213 */ /* 0x000fe40000000000 */
[----:B------:R-:W-:Y:S01]  /*05a0*/  LOP3.LUT R15, R15, R8, RZ, 0x3c, !PT ;  /* 0x000000080f0f7212 */ /* 0x000fe200078e3cff */
[----:B------:R-:W-:-:S03]  /*05b0*/  IMAD.HI.U32 R9, R19, R9, R18 ;  /* 0x0000000913097227 */ /* 0x000fc600078e0012 */
[----:B------:R-:W-:-:S03]  /*05c0*/  ISETP.GE.AND P0, PT, R15, RZ, PT ;  /* 0x000000ff0f00720c */ /* 0x000fc60003f06270 */
[----:B------:R-:W-:-:S04]  /*05d0*/  IMAD.HI.U32 R9, R9, R2, RZ ;  /* 0x0000000209097227 */ /* 0x000fc800078e00ff */
[----:B------:R-:W-:Y:S02]  /*05e0*/  IMAD R14, R9, R14, R2 ;  /* 0x0000000e090e7224 */ /* 0x000fe400078e0202 */
[----:B------:R-:W1:Y:S03]  /*05f0*/  @!P3 LDC.64 R2, c[0x0][0x318] ;  /* 0x0000c600ff02bb82 */ /* 0x000e660000000a00 */
[----:B------:R-:W-:-:S13]  /*0600*/  ISETP.GT.U32.AND P1, PT, R11, R14, PT ;  /* 0x0000000e0b00720c */ /* 0x000fda0003f24070 */
[----:B------:R-:W-:Y:S02]  /*0610*/  @!P1 IMAD.IADD R14, R14, 0x1, -R11 ;  /* 0x000000010e0e9824 */ /* 0x000fe400078e0a0b */
[----:B------:R-:W-:Y:S01]  /*0620*/  @!P1 VIADD R9, R9, 0x1 ;  /* 0x0000000109099836 */ /* 0x000fe20000000000 */
[----:B------:R-:W-:Y:S02]  /*0630*/  ISETP.NE.AND P1, PT, R8, RZ, PT ;  /* 0x000000ff0800720c */ /* 0x000fe40003f25270 */
[----:B------:R-:W-:Y:S02]  /*0640*/  ISETP.GE.U32.AND P4, PT, R14, R11, PT ;  /* 0x0000000b0e00720c */ /* 0x000fe40003f86070 */
[----:B-1----:R-:W-:Y:S02]  /*0650*/  @!P3 ISETP.NE.U32.AND P2, PT, R2, RZ, PT ;  /* 0x000000ff0200b20c */ /* 0x002fe40003f45070 */
[----:B------:R-:W-:Y:S02]  /*0660*/  IADD3 R2, -R126, 0xbf, R131 ;  /* 0x000000bf7e027810 */ /* 0x000fe40007ffe183 */
[----:B------:R-:W-:-:S04]  /*0670*/  @!P3 ISETP.NE.AND.EX P2, PT, R3, RZ, PT, P2 ;  /* 0x000000ff0300b20c */ /* 0x000fc80003f45320 */
[----:B----4-:R-:W-:-:S03]  /*0680*/  @!P3 SEL R7, R7, RZ, P2 ;  /* 0x000000ff0707b207 */ /* 0x010fc60001000000 */
[----:B------:R-:W-:Y:S01]  /*0690*/  @P4 VIADD R9, R9, 0x1 ;  /* 0x0000000109094836 */ /* 0x000fe20000000000 */
[----:B------:R-:W-:-:S03]  /*06a0*/  @!P3 IADD3 R125, R7, R6, -R13 ;  /* 0x00000006077db210 */ /* 0x000fc60007ffe80d */
[----:B------:R-:W-:Y:S01]  /*06b0*/  @!P0 IMAD.MOV R9, RZ, RZ, -R9 ;  /* 0x000000ffff098224 */ /* 0x000fe200078e0a09 */
[----:B------:R-:W-:Y:S01]  /*06c0*/  @!P1 LOP3.LUT R9, RZ, R8, RZ, 0x33, !PT ;  /* 0x00000008ff099212 */ /* 0x000fe200078e33ff */
[----:B------:R-:W1:Y:S01]  /*06d0*/  S2R R7, SR_TID.X ;  /* 0x0000000000077919 */ /* 0x000e620000002100 */
[----:B------:R-:W-:Y:S01]  /*06e0*/  VIADD R6, R125, 0x7f ;  /* 0x0000007f7d067836 */ /* 0x000fe20000000000 */
[----:B--2---:R-:W-:Y:S02]  /*06f0*/  IADD3 R2, R2, R118, R125 ;  /* 0x0000007602027210 */ /* 0x004fe40007ffe07d */
[----:B------:R-:W-:Y:S02]  /*0700*/  IMAD R173, R9, R4, RZ ;  /* 0x0000000409ad7224 */ /* 0x000fe400078e02ff */
[----:B------:R-:W-:Y:S02]  /*0710*/  SHF.R.S32.HI R3, RZ, 0x1f, R6 ;  /* 0x0000001fff037819 */ /* 0x000fe40000011406 */
[----:B------:R-:W-:-:S02]  /*0720*/  SHF.R.S32.HI R11, RZ, 0x1f, R2 ;  /* 0x0000001fff0b7819 */ /* 0x000fc40000011402 */
[----:B------:R-:W-:Y:S02]  /*0730*/  LEA.HI R3, R3, R6, RZ, 0x7 ;  /* 0x0000000603037211 */ /* 0x000fe400078f38ff */
[----:B------:R-:W-:Y:S02]  /*0740*/  LEA.HI R11, R11, R2, RZ, 0x7 ;  /* 0x000000020b0b7211 */ /* 0x000fe400078f38ff */
[----:B------:R-:W-:Y:S02]  /*0750*/  SHF.R.S32.HI R2, RZ, 0x7, R3 ;  /* 0x00000007ff027819 */ /* 0x000fe40000011403 */
[----:B------:R-:W-:Y:S02]  /*0760*/  SHF.R.S32.HI R11, RZ, 0x7, R11 ;  /* 0x00000007ff0b7819 */ /* 0x000fe4000001140b */
[----:B------:R-:W-:-:S04]  /*0770*/  VIADDMNMX R2, R173, R9, R2, PT ;  /* 0x00000009ad027246 */ /* 0x000fc80003800102 */
[----:B------:R-:W-:-:S04]  /*0780*/  VIMNMX R120, R2, R11, PT ;  /* 0x0000000b02787248 */ /* 0x000fc80003fe0100 */
[----:B------:R-:W-:-:S13]  /*0790*/  ISETP.GE.AND P0, PT, R173, R120, PT ;  /* 0x00000078ad00720c */ /* 0x000fda0003f06270 */
[----:B-1----:R-:W-:Y:S05]  /*07a0*/  @!P0 BRA `(.L_x_2714) ;  /* 0x0000000400688947 */ /* 0x002fea0003800000 */
        /* <DEDUP_REMOVED lines=41> */
.L_x_2716:
[----:B------:R-:W-:Y:S05]  /*0a40*/  BSYNC B0 ;  /* 0x0000000000007941 */ /* 0x000fea0003800000 */
.L_x_2715:
        /* <DEDUP_REMOVED lines=10> */
.L_x_2718:
[----:B------:R-:W-:Y:S05]  /*0af0*/  BSYNC B0 ;  /* 0x0000000000007941 */ /* 0x000fea0003800000 */
.L_x_2717:
        /* <DEDUP_REMOVED lines=11> */
.L_x_2720:
[----:B------:R-:W-:Y:S05]  /*0bb0*/  BSYNC B0 ;  /* 0x0000000000007941 */ /* 0x000fea0003800000 */
.L_x_2719:
        /* <DEDUP_REMOVED lines=9> */
.L_x_2722:
[----:B------:R-:W-:Y:S05]  /*0c50*/  BSYNC B0 ;  /* 0x0000000000007941 */ /* 0x000fea0003800000 */
.L_x_2721:
        /* <DEDUP_REMOVED lines=15> */
.L_x_2714:
        /* <DEDUP_REMOVED lines=24> */
.L_x_2723:
        /* <DEDUP_REMOVED lines=30> */
[----:B-----5:R1:W2:Y:S01]  /*10b0*/  LDG.E R6, desc[UR12][R18.64] ;  /* 0x0000000c12067981 */ /* 0x0202a2000c1e1900 */
[----:B---3--:R-:W-:Y:S01]  /*10c0*/  IABS R2, R15 ;  /* 0x0000000f00027213 */ /* 0x008fe20000000000 */
[----:B------:R-:W-:-:S03]  /*10d0*/  IMAD.MOV R10, RZ, RZ, -R17 ;  /* 0x000000ffff0a7224 */ /* 0x000fc600078e0a11 */
[----:B------:R-:W3:Y:S01]  /*10e0*/  I2F.RP R5, R2 ;  /* 0x0000000200057306 */ /* 0x000ee20000209400 */
[----:B------:R-:W-:-:S07]  /*10f0*/  IMAD R11, R16, R10, R11 ;  /* 0x0000000a100b7224 */ /* 0x000fce00078e020b */
[----:B---3--:R-:W3:Y:S01]  /*1100*/  MUFU.RCP R8, R5 ;  /* 0x0000000500087308 */ /* 0x008ee20000001000 */
[----:B-1----:R-:W-:Y:S02]  /*1110*/  SHF.R.S32.HI R19, RZ, 0x1f, R11 ;  /* 0x0000001fff137819 */ /* 0x002fe4000001140b */
[----:B---3--:R-:W-:-:S05]  /*1120*/  IADD3 R8, R8, 0xffffffe, RZ ;  /* 0x0ffffffe08087810 */ /* 0x008fca0007ffe0ff */
        /* <DEDUP_REMOVED lines=42> */
.L_x_2724:
        /* <DEDUP_REMOVED lines=46> */
[----:B------:R-:W-:-:S07]  /*16b0*/  IADD3 R5, R17, R5, RZ ;  /* 0x0000000511057210 */ /* 0x000fce0007ffe0ff */
.L_x_2726:
        /* <DEDUP_REMOVED lines=29> */
.L_x_2725:
        /* <DEDUP_REMOVED lines=8> */
[----:B-----5:R-:W-:Y:S01]  /*1910*/  LEA.HI R6, R16, R7, RZ, 0x3 ;  /* 0x0000000710067211 */ /* 0x020fe200078f18ff */
[----:B------:R-:W-:Y:S01]  /*1920*/  VIADD R178, R120, 0xffffffff ;  /* 0xffffffff78b27836 */ /* 0x000fe20000000000 */
[----:B------:R-:W-:Y:S01]  /*1930*/  LOP3.LUT R182, R17, 0xfffffffc, RZ, 0xc0, !PT ;  /* 0xfffffffc11b67812 */ /* 0x000fe200078ec0ff */
[----:B------:R-:W-:Y:S01]  /*1940*/  BSSY B0, `(.L_x_2727) ;  /* 0x000005c000007945 */ /* 0x000fe20003800000 */
[----:B------:R-:W-:Y:S01]  /*1950*/  SHF.R.S32.HI R20, RZ, 0x2, R17 ;  /* 0x00000002ff147819 */ /* 0x000fe20000011411 */
[----:B------:R-:W2:Y:S01]  /*1960*/  @P1 LDC.64 R8, c[0x0][0x240] ;  /* 0x00009000ff081b82 */ /* 0x000ea20000000a00 */
[----:B------:R-:W-:Y:S01]  /*1970*/  @!P1 SHF.R.S32.HI R13, RZ, 0x1f, R183 ;  /* 0x0000001fff0d9819 */ /* 0x000fe200000114b7 */
[----:B------:R-:W-:Y:S01]  /*1980*/  IMAD.IADD R182, R7, 0x1, -R182 ;  /* 0x0000000107b67824 */ /* 0x000fe200078e0ab6 */
[----:B------:R-:W-:-:S02]  /*1990*/  SHF.R.S32.HI R3, RZ, 0x3, R6 ;  /* 0x00000003ff037819 */ /* 0x000fc40000011406 */
[----:B------:R-:W-:Y:S01]  /*19a0*/  LEA.HI R128, R16, R7, RZ, 0x5 ;  /* 0x0000000710807211 */ /* 0x000fe200078f28ff */
[----:B------:R-:W-:Y:S01]  /*19b0*/  IMAD.SHL.U32 R182, R182, 0x8, RZ ;  /* 0x00000008b6b67824 */ /* 0x000fe200078e00ff */
[----:B------:R-:W-:Y:S01]  /*19c0*/  SHF.R.S32.HI R21, RZ, 0x1f, R20 ;  /* 0x0000001fff157819 */ /* 0x000fe20000011414 */
[----:B------:R-:W3:Y:S01]  /*19d0*/  @!P1 LDC.64 R4, c[0x0][0x228] ;  /* 0x00008a00ff049b82 */ /* 0x000ee20000000a00 */
[----:B------:R-:W-:Y:S01]  /*19e0*/  IMAD.SHL.U32 R179, R3, 0x40, RZ ;  /* 0x0000004003b37824 */ /* 0x000fe200078e00ff */
[----:B------:R-:W-:Y:S01]  /*19f0*/  SHF.R.S32.HI R129, RZ, 0x5, R128 ;  /* 0x00000005ff817819 */ /* 0x000fe20000011480 */
[C---:B------:R-:W-:Y:S01]  /*1a00*/  VIADD R181, R182.reuse, 0x20 ;  /* 0x00000020b6b57836 */ /* 0x040fe20000000000 */
[----:B------:R-:W-:Y:S01]  /*1a10*/  IADD3 R180, R182, 0x40, RZ ;  /* 0x00000040b6b47810 */ /* 0x000fe20007ffe0ff */
[----:B------:R-:W-:Y:S01]  /*1a20*/  IMAD.WIDE R22, R23, 0x40, R20 ;  /* 0x0000004017167825 */ /* 0x000fe200078e0214 */
[----:B------:R-:W-:-:S04]  /*1a30*/  LOP3.LUT R179, R179, 0xc0, RZ, 0xc0, !PT ;  /* 0x000000c0b3b37812 */ /* 0x000fc800078ec0ff */
[----:B------:R-:W-:Y:S02]  /*1a40*/  LOP3.LUT R26, R179, 0x18, R182, 0xf8, !PT ;  /* 0x00000018b31a7812 */ /* 0x000fe400078ef8b6 */
[----:B------:R-:W-:Y:S01]  /*1a50*/  SHF.R.U32.HI R179, RZ, 0x3, R179 ;  /* 0x00000003ffb37819 */ /* 0x000fe200000116b3 */
[----:B--2---:R-:W-:Y:S01]  /*1a60*/  @P1 IMAD.WIDE.U32 R28, R0, R8, RZ ;  /* 0x00000008001c1225 */ /* 0x004fe200078e00ff */
[----:B------:R-:W-:Y:S02]  /*1a70*/  LEA.HI R8, R17, R20, RZ, 0x1 ;  /* 0x0000001411087211 */ /* 0x000fe400078f08ff */
[----:B------:R-:W-:Y:S01]  /*1a80*/  LOP3.LUT R179, R26, R179, RZ, 0x3c, !PT ;  /* 0x000000b31ab37212 */ /* 0x000fe200078e3cff */
[----:B------:R-:W-:Y:S01]  /*1a90*/  @P1 IMAD R9, R0, R9, R29 ;  /* 0x0000000900091224 */ /* 0x000fe200078e021d */
[----:B------:R-:W-:Y:S01]  /*1aa0*/  LOP3.LUT R17, R8, 0x7fffffe, RZ, 0xc0, !PT ;  /* 0x07fffffe08117812 */ /* 0x000fe200078ec0ff */
[----:B------:R-:W-:Y:S01]  /*1ab0*/  @P1 IMAD.MOV.U32 R8, RZ, RZ, R28 ;  /* 0x000000ffff081224 */ /* 0x000fe200078e001c */
[----:B------:R-:W-:Y:S01]  /*1ac0*/  IADD3 R28, P0, R182, R18, RZ ;  /* 0x00000012b61c7210 */ /* 0x000fe20007f1e0ff */
        /* <DEDUP_REMOVED lines=14> */
[----:B------:R-:W-:Y:S01]  /*1bb0*/  UMOV UR4, 0x400 ;  /* 0x0000040000047882 */ /* 0x000fe20000000000 */
[----:B------:R-:W-:Y:S01]  /*1bc0*/  SHF.L.U32 R2, R178, 0x7, RZ ;  /* 0x00000007b2027819 */ /* 0x000fe200000006ff */
[----:B-1----:R-:W-:Y:S01]  /*1bd0*/  ULEA UR4, UR8, UR4, 0x18 ;  /* 0x0000000408047291 */ /* 0x002fe2000f8ec03f */
[----:B------:R-:W-:Y:S01]  /*1be0*/  IMAD.X R9, R5, 0x1, R9, P0 ;  /* 0x0000000105097824 */ /* 0x000fe200000e0609 */
[----:B------:R-:W-:Y:S01]  /*1bf0*/  ISETP.GE.AND P0, PT, R20, R172, PT ;  /* 0x000000ac1400720c */ /* 0x000fe20003f06270 */
[----:B------:R-:W-:-:S02]  /*1c00*/  IMAD R31, R13, UR6, RZ ;  /* 0x000000060d1f7c24 */ /* 0x000fc4000f8e02ff */
[----:B------:R-:W-:Y:S02]  /*1c10*/  IMAD.U32 R179, R26, 0x20, R179 ;  /* 0x000000201ab37824 */ /* 0x000fe400078e00b3 */
[----:B------:R-:W-:Y:S02]  /*1c20*/  VIADD R18, R20, 0x20 ;  /* 0x0000002014127836 */ /* 0x000fe40000000000 */
[C---:B------:R-:W-:Y:S01]  /*1c30*/  IMAD R31, R12.reuse, UR7, R31 ;  /* 0x000000070c1f7c24 */ /* 0x040fe2000f8e021f */
[----:B------:R-:W-:Y:S01]  /*1c40*/  LEA R179, R179, UR4, 0x1 ;  /* 0x00000004b3b37c11 */ /* 0x000fe2000f8e08ff */
[----:B------:R-:W-:Y:S01]  /*1c50*/  IMAD.WIDE.U32 R28, R12, UR6, R8 ;  /* 0x000000060c1c7c25 */ /* 0x000fe2000f8e0008 */
[----:B------:R-:W-:-:S03]  /*1c60*/  ISETP.GE.AND P2, PT, R18, R172, PT ;  /* 0x000000ac1200720c */ /* 0x000fc60003f46270 */
[----:B------:R-:W-:Y:S02]  /*1c70*/  IMAD.X R25, R5, 0x1, R10, P1 ;  /* 0x0000000105197824 */ /* 0x000fe400008e060a */
        /* <DEDUP_REMOVED lines=40> */
.L_x_2728:
[----:B------:R-:W-:Y:S05]  /*1f00*/  BSYNC B0 ;  /* 0x0000000000007941 */ /* 0x000fea0003800000 */
.L_x_2727:
        /* <DEDUP_REMOVED lines=40> */
.L_x_2730:
[----:B------:R-:W-:Y:S05]  /*2190*/  BSYNC B0 ;  /* 0x0000000000007941 */ /* 0x000fea0003800000 */
.L_x_2729:
        /* <DEDUP_REMOVED lines=44> */
.L_x_2732:
[----:B------:R-:W-:Y:S05]  /*2460*/  BSYNC B0 ;  /* 0x0000000000007941 */ /* 0x000fea0003800000 */
.L_x_2731:
        /* <DEDUP_REMOVED lines=33> */
.L_x_2734:
[----:B------:R-:W-:Y:S05]  /*2680*/  BSYNC B0 ;  /* 0x0000000000007941 */ /* 0x000fea0003800000 */
.L_x_2733:
        /* <DEDUP_REMOVED lines=35> */
.L_x_2736:
[----:B------:R-:W-:Y:S05]  /*28c0*/  BSYNC B0 ;  /* 0x0000000000007941 */ /* 0x000fea0003800000 */
.L_x_2735:
        /* <DEDUP_REMOVED lines=11> */
[----:B------:R-:W5:Y:S01]  /*2980*/  @!P5 LDC.64 R10, c[0x0][0x218] ;  /* 0x00008600ff0adb82 */ /* 0x000f620000000a00 */
[----:B------:R5:W-:Y:S07]  /*2990*/  @P5 STS.128 [R179+0x4800], RZ ;  /* 0x004800ffb3005388 */ /* 0x000bee0000000c00 */
[----:B--23--:R-:W2:Y:S08]  /*29a0*/  @!P4 LDC.64 R8, c[0x0][0x218] ;  /* 0x00008600ff08cb82 */ /* 0x00ceb00000000a00 */
[----:B-1--4-:R-:W1:Y:S01]  /*29b0*/  @!P3 LDC.64 R4, c[0x0][0x218] ;  /* 0x00008600ff04bb82 */ /* 0x012e620000000a00 */
[----:B-----5:R-:W-:-:S04]  /*29c0*/  @!P5 LEA R10, P2, R28, R10, 0x1 ;  /* 0x0000000a1c0ad211 */ /* 0x020fc800078408ff */
        /* <DEDUP_REMOVED lines=19> */
.L_x_2738:
[----:B------:R-:W-:Y:S05]  /*2b00*/  BSYNC B0 ;  /* 0x0000000000007941 */ /* 0x000fea0003800000 */
.L_x_2737:
[C---:B-1234-:R-:W-:Y:S01]  /*2b10*/  LOP3.LUT R4, R6.reuse, 0xfffffff8, RZ, 0xc0, !PT ;  /* 0xfffffff806047812 */ /* 0x05efe200078ec0ff */
[----:B------:R-:W0:Y:S01]  /*2b20*/  LDGDEPBAR ;  /* 0x00000000000079af */ /* 0x000e220000000000 */
[----:B------:R-:W-:Y:S01]  /*2b30*/  LEA.HI R6, R6, R3, RZ, 0x1 ;  /* 0x0000000306067211 */ /* 0x000fe200078f08ff */
[----:B------:R-:W-:Y:S01]  /*2b40*/  ULDC.64 UR6, c[0x0][0x3d0] ;  /* 0x0000f40000067ab9 */ /* 0x000fe20000000a00 */
[----:B------:R-:W-:Y:S01]  /*2b50*/  LEA.HI R16, R16, R7, RZ, 0x4 ;  /* 0x0000000710107211 */ /* 0x000fe200078f20ff */
[----:B------:R-:W-:Y:S01]  /*2b60*/  IMAD.IADD R4, R7, 0x1, -R4 ;  /* 0x0000000107047824 */ /* 0x000fe200078e0a04 */
[----:B------:R-:W-:Y:S01]  /*2b70*/  LOP3.LUT R6, R6, 0xfffffffe, RZ, 0xc0, !PT ;  /* 0xfffffffe06067812 */ /* 0x000fe200078ec0ff */
[----:B------:R-:W-:Y:S01]  /*2b80*/  IMAD.WIDE.U32 R12, R183, UR6, R12 ;  /* 0x00000006b70c7c25 */ /* 0x000fe2000f8e000c */
[----:B------:R-:W-:Y:S01]  /*2b90*/  SHF.R.S32.HI R10, RZ, 0x4, R16 ;  /* 0x00000004ff0a7819 */ /* 0x000fe20000011410 */
[----:B------:R-:W1:Y:S01]  /*2ba0*/  LDC.64 R132, c[0x0][0x250] ;  /* 0x00009400ff847b82 */ /* 0x000e620000000a00 */
[----:B------:R-:W-:Y:S01]  /*2bb0*/  LEA.HI R5, R4, R4, RZ, 0x1 ;  /* 0x0000000404057211 */ /* 0x000fe200078f08ff */
[----:B------:R-:W-:Y:S01]  /*2bc0*/  IMAD.IADD R6, R3, 0x1, -R6 ;  /* 0x0000000103067824 */ /* 0x000fe200078e0a06 */
[----:B------:R-:W-:Y:S01]  /*2bd0*/  LEA.HI R9, R10, R10, RZ, 0x1 ;  /* 0x0000000a0a097211 */ /* 0x000fe200078f08ff */
[----:B------:R-:W-:Y:S01]  /*2be0*/  IMAD.IADD R15, R15, 0x1, R0 ;  /* 0x000000010f0f7824 */ /* 0x000fe200078e0200 */
[----:B------:R-:W-:Y:S01]  /*2bf0*/  SHF.R.S32.HI R3, RZ, 0x1, R5 ;  /* 0x00000001ff037819 */ /* 0x000fe20000011405 */
[----:B------:R-:W-:Y:S01]  /*2c00*/  IMAD.SHL.U32 R6, R6, 0x8, RZ ;  /* 0x0000000806067824 */ /* 0x000fe200078e00ff */
[----:B------:R-:W-:Y:S01]  /*2c10*/  LOP3.LUT R9, R9, 0xfffffffe, RZ, 0xc0, !PT ;  /* 0xfffffffe09097812 */ /* 0x000fe200078ec0ff */
[----:B------:R-:W-:Y:S01]  /*2c20*/  IMAD.X R19, R21, 0x1, R19, P0 ;  /* 0x0000000115137824 */ /* 0x000fe200000e0613 */
[----:B------:R-:W-:Y:S01]  /*2c30*/  LOP3.LUT R11, R5, 0xfffffffe, RZ, 0xc0, !PT ;  /* 0xfffffffe050b7812 */ /* 0x000fe200078ec0ff */
[----:B------:R-:W-:Y:S01]  /*2c40*/  IMAD.SHL.U32 R5, R3, 0x40, RZ ;  /* 0x0000004003057824 */ /* 0x000fe200078e00ff */
[----:B------:R-:W-:Y:S01]  /*2c50*/  LOP3.LUT R16, R16, 0xfffffff0, RZ, 0xc0, !PT ;  /* 0xfffffff010107812 */ /* 0x000fe200078ec0ff */
[----:B------:R-:W-:Y:S01]  /*2c60*/  IMAD.IADD R10, R10, 0x1, -R9 ;  /* 0x000000010a0a7824 */ /* 0x000fe200078e0a09 */
[-C--:B------:R-:W-:Y:S01]  /*2c70*/  ISETP.GE.AND P3, PT, R18, R17.reuse, PT ;  /* 0x000000111200720c */ /* 0x080fe20003f66270 */
[----:B------:R-:W2:Y:S01]  /*2c80*/  LDC.64 R8, c[0x0][0x3c8] ;  /* 0x0000f200ff087b82 */ /* 0x000ea20000000a00 */
[----:B------:R-:W-:Y:S01]  /*2c90*/  LOP3.LUT R5, R5, 0xc0, RZ, 0xc0, !PT ;  /* 0x000000c005057812 */ /* 0x000fe200078ec0ff */
[----:B------:R-:W-:Y:S01]  /*2ca0*/  IMAD.IADD R127, R7, 0x1, -R16 ;  /* 0x00000001077f7824 */ /* 0x000fe200078e0a10 */
[----:B------:R-:W-:Y:S01]  /*2cb0*/  ISETP.GE.AND P5, PT, R22, R17, PT ;  /* 0x000000111600720c */ /* 0x000fe20003fa6270 */
[----:B------:R-:W-:Y:S01]  /*2cc0*/  IMAD.IADD R11, R4, 0x1, -R11 ;  /* 0x00000001040b7824 */ /* 0x000fe200078e0a0b */
[----:B------:R-:W-:Y:S01]  /*2cd0*/  LOP3.LUT R6, R5, 0x8, R6, 0xf8, !PT ;  /* 0x0000000805067812 */ /* 0x000fe200078ef806 */
[----:B------:R-:W-:-:S04]  /*2ce0*/  DEPBAR.LE SB0, 0x0 ;  /* 0x000080000000791a */ /* 0x000fc80000000000 */
[----:B------:R-:W-:Y:S01]  /*2cf0*/  SHF.R.U32.HI R5, RZ, 0x3, R5 ;  /* 0x00000003ff057819 */ /* 0x000fe20000011605 */
[C---:B------:R-:W-:Y:S01]  /*2d00*/  IMAD R170, R10.reuse, 0x8, R11 ;  /* 0x000000080aaa7824 */ /* 0x040fe200078e020b */
[----:B------:R-:W-:Y:S01]  /*2d10*/  SHF.R.S32.HI R18, RZ, 0x1f, R127 ;  /* 0x0000001fff127819 */ /* 0x000fe2000001147f */
[----:B------:R-:W-:Y:S01]  /*2d20*/  IMAD.SHL.U32 R10, R10, 0x8, RZ ;  /* 0x000000080a0a7824 */ /* 0x000fe200078e00ff */
[----:B------:R-:W-:Y:S01]  /*2d30*/  LOP3.LUT R5, R6, R5, RZ, 0x3c, !PT ;  /* 0x0000000506057212 */ /* 0x000fe200078e3cff */
[----:B-1----:R-:W-:Y:S01]  /*2d40*/  IMAD R19, R19, R132, RZ ;  /* 0x0000008413137224 */ /* 0x002fe200078e02ff */
[----:B------:R-:W-:Y:S01]  /*2d50*/  SHF.R.S32.HI R6, RZ, 0x1f, R183 ;  /* 0x0000001fff067819 */ /* 0x000fe200000114b7 */
[----:B------:R-:W-:Y:S01]  /*2d60*/  ULDC UR5, c[0x0][0x2e8] ;  /* 0x0000ba0000057ab9 */ /* 0x000fe20000000800 */
[-C--:B------:R-:W-:Y:S01]  /*2d70*/  LEA.HI R0, R18, R127.reuse, RZ, 0x3 ;  /* 0x0000007f12007211 */ /* 0x080fe200078f18ff */
[----:B------:R-:W-:Y:S01]  /*2d80*/  IMAD.U32 R170, R170, 0x20, R5 ;  /* 0x00000020aaaa7824 */ /* 0x000fe200078e0005 */
[----:B------:R-:W-:Y:S01]  /*2d90*/  LEA.HI R16, R127, R127, RZ, 0x1 ;  /* 0x0000007f7f107211 */ /* 0x000fe200078f08ff */
[----:B------:R-:W-:Y:S01]  /*2da0*/  IMAD R6, R6, UR6, RZ ;  /* 0x0000000606067c24 */ /* 0x000fe2000f8e02ff */
[----:B------:R-:W-:Y:S01]  /*2db0*/  ISETP.GE.AND P4, PT, R24, R17, PT ;  /* 0x000000111800720c */ /* 0x000fe20003f86270 */
[----:B------:R-:W-:Y:S01]  /*2dc0*/  IMAD.SHL.U32 R0, R0, 0x20, RZ ;  /* 0x0000002000007824 */ /* 0x000fe200078e00ff */
[----:B--2---:R-:W-:Y:S01]  /*2dd0*/  LEA R8, P0, R12, R8, 0x2 ;  /* 0x000000080c087211 */ /* 0x004fe200078010ff */
[----:B------:R-:W-:Y:S01]  /*2de0*/  IMAD R6, R183, UR7, R6 ;  /* 0x00000007b7067c24 */ /* 0x000fe2000f8e0206 */
[----:B------:R-:W-:Y:S01]  /*2df0*/  SHF.R.S32.HI R17, RZ, 0x1, R16 ;  /* 0x00000001ff117819 */ /* 0x000fe20000011410 */
[----:B------:R-:W-:Y:S01]  /*2e00*/  IMAD R19, R122, R133, R19 ;  /* 0x000000857a137224 */ /* 0x000fe200078e0213 */
[----:B------:R-:W-:Y:S01]  /*2e10*/  LOP3.LUT R124, R0, 0xffffff00, RZ, 0xc0, !PT ;  /* 0xffffff00007c7812 */ /* 0x000fe200078ec0ff */
[----:B------:R-:W-:Y:S01]  /*2e20*/  IMAD.IADD R6, R13, 0x1, R6 ;  /* 0x000000010d067824 */ /* 0x000fe200078e0206 */
[----:B------:R-:W-:Y:S01]  /*2e30*/  SHF.R.S32.HI R4, RZ, 0x1f, R16 ;  /* 0x0000001fff047819 */ /* 0x000fe20000011410 */
[----:B------:R-:W-:Y:S01]  /*2e40*/  IMAD.WIDE.U32 R122, R122, R132, R14 ;  /* 0x000000847a7a7225 */ /* 0x000fe200078e000e */
[----:B------:R-:W-:Y:S01]  /*2e50*/  LOP3.LUT R16, R16, 0x7fffffe, RZ, 0xc0, !PT ;  /* 0x07fffffe10107812 */ /* 0x000fe200078ec0ff */
[----:B------:R-:W-:Y:S01]  /*2e60*/  ULDC.64 UR6, c[0x0][0x220] ;  /* 0x0000880000067ab9 */ /* 0x000fe20000000a00 */
[----:B------:R-:W-:-:S02]  /*2e70*/  LEA.HI.X R9, R12, R9, R6, 0x2, P0 ;  /* 0x000000090c097211 */ /* 0x000fc400000f1406 */
[----:B------:R-:W-:Y:S01]  /*2e80*/  LEA.HI R4, R4, R17, RZ, 0x2 ;  /* 0x0000001104047211 */ /* 0x000fe200078f10ff */
[----:B------:R-:W-:Y:S02]  /*2e90*/  IMAD.IADD R127, R127, 0x1, -R16 ;  /* 0x000000017f7f7824 */ /* 0x000fe400078e0a10 */
[----:B------:R1:W5:Y:S01]  /*2ea0*/  LDG.E R0, desc[UR12][R8.64] ;  /* 0x0000000c08007981 */ /* 0x000362000c1e1900 */
[----:B------:R-:W-:Y:S01]  /*2eb0*/  LOP3.LUT R4, R4, 0xfffffffc, RZ, 0xc0, !PT ;  /* 0xfffffffc04047812 */ /* 0x000fe200078ec0ff */
[----:B------:R-:W-:Y:S04]  /*2ec0*/  BAR.SYNC.DEFER_BLOCKING 0x0 ;  /* 0x0000000000007b1d */ /* 0x000fe80000010000 */
[----:B------:R-:W-:-:S04]  /*2ed0*/  IMAD.IADD R4, R17, 0x1, -R4 ;  /* 0x0000000111047824 */ /* 0x000fc800078e0a04 */
[----:B------:R-:W-:-:S05]  /*2ee0*/  IMAD.SHL.U32 R16, R4, 0x40, RZ ;  /* 0x0000004004107824 */ /* 0x000fca00078e00ff */
[----:B------:R-:W-:-:S04]  /*2ef0*/  LOP3.LUT R11, R16, 0xc0, RZ, 0xc0, !PT ;  /* 0x000000c0100b7812 */ /* 0x000fc800078ec0ff */
[----:B------:R-:W-:Y:S02]  /*2f00*/  LOP3.LUT R5, R11, 0x8, R10, 0xf8, !PT ;  /* 0x000000080b057812 */ /* 0x000fe400078ef80a */
[----:B------:R-:W-:-:S04]  /*2f10*/  SHF.R.U32.HI R10, RZ, 0x3, R11 ;  /* 0x00000003ff0a7819 */ /* 0x000fc8000001160b */
[----:B------:R-:W-:Y:S01]  /*2f20*/  LOP3.LUT R5, R5, R10, RZ, 0x3c, !PT ;  /* 0x0000000a05057212 */ /* 0x000fe200078e3cff */
[----:B------:R-:W-:Y:S01]  /*2f30*/  IMAD R10, R129, 0x200, R124 ;  /* 0x00000200810a7824 */ /* 0x000fe200078e027c */
[----:B------:R1:W-:Y:S04]  /*2f40*/  @P1 STS [R179+0x9000], RZ ;  /* 0x009000ffb3001388 */ /* 0x0003e80000000800 */
[----:B------:R1:W-:Y:S04]  /*2f50*/  @P1 STS [R179+0x9004], RZ ;  /* 0x009004ffb3001388 */ /* 0x0003e80000000800 */
        /* <DEDUP_REMOVED lines=39> */
.L_x_2740:
[----:B------:R-:W-:Y:S05]  /*31d0*/  BSYNC B0 ;  /* 0x0000000000007941 */ /* 0x000fea0003800000 */
.L_x_2739:
        /* <DEDUP_REMOVED lines=31> */
.L_x_2742:
[----:B------:R-:W-:Y:S05]  /*33d0*/  BSYNC B0 ;  /* 0x0000000000007941 */ /* 0x000fea0003800000 */
.L_x_2741:
        /* <DEDUP_REMOVED lines=33> */
.L_x_2744:
[----:B------:R-:W-:Y:S05]  /*35f0*/  BSYNC B0 ;  /* 0x0000000000007941 */ /* 0x000fea0003800000 */
.L_x_2743:
        /* <DEDUP_REMOVED lines=36> */
.L_x_2746:
[----:B------:R-:W-:Y:S05]  /*3840*/  BSYNC B0 ;  /* 0x0000000000007941 */ /* 0x000fea0003800000 */
.L_x_2745:
[----:B------:R-:W-:Y:S01]  /*3850*/  LDSM.16.M88.4 R84, [R171] ;  /* 0x00000000ab54783b */ /* 0x000fe20000000200 */
[----:B------:R-:W-:Y:S01]  /*3860*/  LOP3.LUT P0, RZ, R3, 0x2, RZ, 0xc0, !PT ;  /* 0x0000000203ff7812 */ /* 0x000fe2000780c0ff */
[----:B------:R-:W-:Y:S01]  /*3870*/  IMAD.MOV.U32 R3, RZ, RZ, 0x20 ;  /* 0x00000020ff037424 */ /* 0x000fe200078e00ff */
[----:B------:R-:W-:Y:S01]  /*3880*/  LOP3.LUT P1, RZ, R4, 0x2, RZ, 0xc0, !PT ;  /* 0x0000000204ff7812 */ /* 0x000fe2000782c0ff */
[----:B------:R-:W1:Y:S01]  /*3890*/  LDSM.16.M88.4 R60, [R170+0x3000] ;  /* 0x00300000aa3c783b */ /* 0x000e620000000200 */
[----:B------:R-:W-:Y:S01]  /*38a0*/  IMAD.MOV.U32 R4, RZ, RZ, 0x10 ;  /* 0x00000010ff047424 */ /* 0x000fe200078e00ff */
[----:B------:R-:W-:Y:S01]  /*38b0*/  ULDC UR10, c[0x0][0x39c] ;  /* 0x0000e700000a7ab9 */ /* 0x000fe20000000800 */
[----:B------:R-:W-:Y:S01]  /*38c0*/  SEL R3, R3, 0xffffffe0, !P0 ;  /* 0xffffffe003037807 */ /* 0x000fe20004000000 */
[----:B------:R-:W4:Y:S01]  /*38d0*/  LDSM.16.M88.4 R52, [R170+0x3400] ;  /* 0x00340000aa34783b */ /* 0x000f220000000200 */
[----:B------:R-:W-:Y:S01]  /*38e0*/  IMAD R129, R129, 0x10, R131 ;  /* 0x0000001081817824 */ /* 0x000fe200078e0283 */
[----:B------:R-:W-:Y:S01]  /*38f0*/  SEL R4, R4, 0xfffffff0, !P1 ;  /* 0xfffffff004047807 */ /* 0x000fe20004800000 */
[----:B------:R-:W-:Y:S01]  /*3900*/  IMAD.SHL.U32 R187, R7, 0x2, RZ ;  /* 0x0000000207bb7824 */ /* 0x000fe200078e00ff */
[----:B------:R-:W4:Y:S01]  /*3910*/  LDSM.16.M88.4 R44, [R170+0x3800] ;  /* 0x00380000aa2c783b */ /* 0x000f220000000200 */
[----:B------:R-:W-:-:S02]  /*3920*/  IMAD.IADD R119, R170, 0x1, R3 ;  /* 0x00000001aa777824 */ /* 0x000fc400078e0203 */
[----:B--2--5:R-:W-:Y:S01]  /*3930*/  FMUL.FTZ R0, R0, R121 ;  /* 0x0000007900007220 */ /* 0x024fe20000410000 */
[----:B------:R-:W-:Y:S01]  /*3940*/  IMAD R169, R4, 0x2, R171 ;  /* 0x0000000204a97824 */ /* 0x000fe200078e02ab */
[----:B------:R-:W2:Y:S01]  /*3950*/  LDSM.16.M88.4 R36, [R170+0x3c00] ;  /* 0x003c0000aa24783b */ /* 0x000ea20000000200 */
[----:B------:R-:W-:Y:S01]  /*3960*/  LOP3.LUT R187, R187, 0x6, RZ, 0xc0, !PT ;  /* 0x00000006bbbb7812 */ /* 0x000fe200078ec0ff */
[----:B------:R-:W-:Y:S02]  /*3970*/  IMAD R124, R127, 0x20, R124 ;  /* 0x000000207f7c7824 */ /* 0x000fe400078e027c */
[----:B------:R-:W2:Y:S02]  /*3980*/  LDSM.16.M88.4 R28, [R170+0x4000] ;  /* 0x00400000aa1c783b */ /* 0x000ea40000000200 */
[----:B------:R-:W-:Y:S02]  /*3990*/  IMAD.IADD R5, R5, 0x1, R124 ;  /* 0x0000000105057824 */ /* 0x000fe400078e027c */
[----:B------:R-:W2:Y:S04]  /*39a0*/  LDSM.16.M88.4 R20, [R170+0x4400] ;  /* 0x00440000aa14783b */ /* 0x000ea80000000200 */
[----:B------:R-:W2:Y:S04]  /*39b0*/  LDSM.16.M88.4 R92, [R170+0x4800] ;  /* 0x00480000aa5c783b */ /* 0x000ea80000000200 */
[----:B------:R-:W2:Y:S04]  /*39c0*/  LDSM.16.M88.4 R64, [R170+0x4c00] ;  /* 0x004c0000aa40783b */ /* 0x000ea80000000200 */
[----:B------:R-:W-:Y:S04]  /*39d0*/  LDSM.16.M88.4 R100, [R169] ;  /* 0x00000000a964783b */ /* 0x000fe80000000200 */
[----:B------:R-:W2:Y:S04]  /*39e0*/  LDSM.16.M88.4 R72, [R119+0x3000] ;  /* 0x003000007748783b */ /* 0x000ea80000000200 */
[----:B------:R-:W2:Y:S01]  /*39f0*/  LDSM.16.M88.4 R16, [R119+0x3800] ;  /* 0x003800007710783b */ /* 0x000ea20000000200 */
[C---:B-1-3--:R-:W-:Y:S03]  /*3a00*/  HMMA.16816.F32 R8, R84.reuse, R60, RZ ;  /* 0x0000003c5408723c */ /* 0x04afe600000018ff */
[----:B------:R-:W1:Y:S03]  /*3a10*/  LDSM.16.M88.4 R12, [R119+0x3c00] ;  /* 0x003c0000770c783b */ /* 0x000e660000000200 */
[C---:B------:R-:W-:Y:S01]  /*3a20*/  HMMA.16816.F32 R60, R84.reuse, R62, RZ ;  /* 0x0000003e543c723c */ /* 0x040fe200000018ff */
[----:B------:R-:W3:Y:S04]  /*3a30*/  LDSM.16.M88.4 R68, [R119+0x3400] ;  /* 0x003400007744783b */ /* 0x000ee80000000200 */
[----:B------:R-:W-:Y:S01]  /*3a40*/  LDSM.16.M88.4 R80, [R119+0x4400] ;  /* 0x004400007750783b */ /* 0x000fe20000000200 */
[C---:B----4-:R-:W-:Y:S03]  /*3a50*/  HMMA.16816.F32 R56, R84.reuse, R52, RZ ;  /* 0x000000345438723c */ /* 0x050fe600000018ff */
[----:B------:R-:W-:Y:S03]  /*3a60*/  LDSM.16.M88.4 R108, [R171+0x1000] ;  /* 0x00100000ab6c783b */ /* 0x000fe60000000200 */
[C---:B------:R-:W-:Y:S01]  /*3a70*/  HMMA.16816.F32 R48, R84.reuse, R44, RZ ;  /* 0x0000002c5430723c */ /* 0x040fe200000018ff */
        /* <DEDUP_REMOVED lines=32> */
[C---:B------:R-:W-:Y:S06]  /*3c80*/  HMMA.16816.F32 R24, R100.reuse, R80, R24 ;  /* 0x000000506418723c */ /* 0x040fec0000001818 */
[----:B------:R-:W-:Y:S01]  /*3c90*/  HMMA.16816.F32 R20, R100, R82, R20 ;  /* 0x000000526414723c */ /* 0x000fe20000001814 */
[----:B------:R-:W-:Y:S05]  /*3ca0*/  LDSM.16.M88.4 R80, [R169+0x1000] ;  /* 0x00100000a950783b */ /* 0x000fea0000000200 */
[C---:B------:R-:W-:Y:S06]  /*3cb0*/  HMMA.16816.F32 R8, R108.reuse, R76, R8 ;  /* 0x0000004c6c08723c */ /* 0x040fec0000001808 */
[----:B------:R-:W-:Y:S01]  /*3cc0*/  HMMA.16816.F32 R60, R108, R78, R60 ;  /* 0x0000004e6c3c723c */ /* 0x000fe2000000183c */
        /* <DEDUP_REMOVED lines=21> */
[----:B------:R-:W-:Y:S01]  /*3e20*/  HMMA.16816.F32 R28, R108, R70, R28 ;  /* 0x000000466c1c723c */ /* 0x000fe2000000181c */
[----:B------:R-:W2:Y:S05]  /*3e30*/  LDSM.16.M88.4 R68, [R119+0x5c00] ;  /* 0x005c00007744783b */ /* 0x000eaa0000000200 */
[C---:B---3--:R-:W-:Y:S06]  /*3e40*/  HMMA.16816.F32 R56, R80.reuse, R76, R56 ;  /* 0x0000004c5038723c */ /* 0x048fec0000001838 */
        /* <DEDUP_REMOVED lines=32> */
[----:B------:R-:W-:Y:S01]  /*4050*/  FMUL.FTZ R60, R60, UR10 ;  /* 0x0000000a3c3c7c20 */ /* 0x000fe20008410000 */
[----:B------:R-:W-:Y:S01]  /*4060*/  HMMA.16816.F32 R44, R16, R66, R44 ;  /* 0x00000042102c723c */ /* 0x000fe2000000182c */
[----:B------:R-:W1:Y:S05]  /*4070*/  LDSM.16.M88.4 R64, [R170+0x8400] ;  /* 0x00840000aa40783b */ /* 0x000e6a0000000200 */
[----:B------:R-:W-:Y:S01]  /*4080*/  HMMA.16816.F32 R8, R84, R100, R8 ;  /* 0x000000645408723c */ /* 0x000fe20000001808 */
[----:B------:R4:W-:Y:S05]  /*4090*/  MUFU.TANH R101, R60 ;  /* 0x0000003c00657308 */ /* 0x0009ea0000002400 */
[C---:B--2---:R-:W-:Y:S06]  /*40a0*/  HMMA.16816.F32 R40, R16.reuse, R68, R40 ;  /* 0x000000441028723c */ /* 0x044fec0000001828 */
[----:B------:R-:W-:Y:S01]  /*40b0*/  HMMA.16816.F32 R36, R16, R70, R36 ;  /* 0x000000461024723c */ /* 0x000fe20000001824 */
[----:B------:R-:W-:-:S05]  /*40c0*/  FMUL.FTZ R69, R61, UR10 ;  /* 0x0000000a3d457c20 */ /* 0x000fca0008410000 */
[----:B---3--:R-:W-:Y:S01]  /*40d0*/  HMMA.16816.F32 R32, R16, R76, R32 ;  /* 0x0000004c1020723c */ /* 0x008fe20000001820 */
[----:B------:R-:W-:Y:S01]  /*40e0*/  FMUL.FTZ R71, R62, UR10 ;  /* 0x0000000a3e477c20 */ /* 0x000fe20008410000 */
[----:B------:R-:W-:Y:S04]  /*40f0*/  MUFU.TANH R69, R69 ;  /* 0x0000004500457308 */ /* 0x000fe80000002400 */
[----:B------:R-:W-:Y:S01]  /*4100*/  HMMA.16816.F32 R56, R84, R12, R56 ;  /* 0x0000000c5438723c */ /* 0x000fe20000001838 */
[----:B------:R-:W-:Y:S01]  /*4110*/  FMUL.FTZ R77, R63, UR10 ;  /* 0x0000000a3f4d7c20 */ /* 0x000fe20008410000 */
[----:B------:R-:W-:Y:S01]  /*4120*/  FMUL.FTZ R3, R8, UR10 ;  /* 0x0000000a08037c20 */ /* 0x000fe20008410000 */
[----:B----4-:R-:W2:Y:S01]  /*4130*/  LDSM.16.M88.4 R60, [R170+0x8c00] ;  /* 0x008c0000aa3c783b */ /* 0x010ea20000000200 */
[----:B------:R-:W-:Y:S01]  /*4140*/  LOP3.LUT R8, R128, 0xffffffe0, RZ, 0xc0, !PT ;  /* 0xffffffe080087812 */ /* 0x000fe200078ec0ff */
[----:B------:R-:W-:Y:S01]  /*4150*/  FMUL.FTZ R9, R9, UR10 ;  /* 0x0000000a09097c20 */ /* 0x000fe20008410000 */
[----:B------:R-:W-:Y:S01]  /*4160*/  HMMA.16816.F32 R24, R80, R104, R24 ;  /* 0x000000685018723c */ /* 0x000fe20000001818 */
[----:B------:R-:W-:Y:S01]  /*4170*/  FMUL.FTZ R11, R11, UR10 ;  /* 0x0000000a0b0b7c20 */ /* 0x000fe20008410000 */
[----:B------:R-:W-:Y:S01]  /*4180*/  MUFU.TANH R71, R71 ;  /* 0x0000004700477308 */ /* 0x000fe20000002400 */
[----:B------:R-:W-:-:S02]  /*4190*/  IMAD.IADD R8, R7, 0x1, -R8 ;  /* 0x0000000107087824 */ /* 0x000fc400078e0a08 */
[----:B------:R-:W-:Y:S01]  /*41a0*/  FMUL.FTZ R10, R10, UR10 ;  /* 0x0000000a0a0a7c20 */ /* 0x000fe20008410000 */
[C---:B------:R-:W-:Y:S04]  /*41b0*/  HMMA.16816.F32 R20, R80.reuse, R106, R20 ;  /* 0x0000006a5014723c */ /* 0x040fe80000001814 */
[----:B------:R-:W3:Y:S02]  /*41c0*/  MUFU.TANH R9, R9 ;  /* 0x0000000900097308 */ /* 0x000ee40000002400 */
[C---:B------:R-:W-:Y:S06]  /*41d0*/  HMMA.16816.F32 R96, R80.reuse, R112, R96 ;  /* 0x000000705060723c */ /* 0x040fec0000001860 */
[----:B------:R-:W-:Y:S01]  /*41e0*/  HMMA.16816.F32 R92, R80, R114, R92 ;  /* 0x00000072505c723c */ /* 0x000fe2000000185c */
[----:B------:R-:W4:Y:S01]  /*41f0*/  LDSM.16.M88.4 R80, [R119+0x7800] ;  /* 0x007800007750783b */ /* 0x000f220000000200 */
[----:B------:R-:W-:Y:S01]  /*4200*/  FMUL.FTZ R56, R56, UR10 ;  /* 0x0000000a38387c20 */ /* 0x000fe20008410000 */
[----:B------:R-:W-:Y:S01]  /*4210*/  FMUL.FTZ R57, R57, UR10 ;  /* 0x0000000a39397c20 */ /* 0x000fe20008410000 */
[----:B------:R-:W3:Y:S02]  /*4220*/  MUFU.TANH R11, R11 ;  /* 0x0000000b000b7308 */ /* 0x000ee40000002400 */
[----:B------:R-:W-:Y:S01]  /*4230*/  HMMA.16816.F32 R52, R84, R14, R52 ;  /* 0x0000000e5434723c */ /* 0x000fe20000001834 */
[----:B------:R-:W3:Y:S05]  /*4240*/  LDSM.16.M88.4 R12, [R119+0x7c00] ;  /* 0x007c0000770c783b */ /* 0x000eea0000000200 */
[C---:B------:R-:W-:Y:S01]  /*4250*/  HMMA.16816.F32 R28, R16.reuse, R78, R28 ;  /* 0x0000004e101c723c */ /* 0x040fe2000000181c */
[----:B------:R-:W-:Y:S05]  /*4260*/  MUFU.TANH R79, R56 ;  /* 0x00000038004f7308 */ /* 0x000fea0000002400 */
[C---:B-1----:R-:W-:Y:S03]  /*4270*/  HMMA.16816.F32 R24, R16.reuse, R64, R24 ;  /* 0x000000401018723c */ /* 0x042fe60000001818 */
[----:B------:R1:W-:Y:S03]  /*4280*/  MUFU.TANH R65, R57 ;  /* 0x0000003900417308 */ /* 0x0003e60000002400 */
[C---:B------:R-:W-:Y:S05]  /*4290*/  HMMA.16816.F32 R20, R16.reuse, R66, R20 ;  /* 0x000000421014723c */ /* 0x040fea0000001814 */
[----:B------:R-:W3:Y:S01]  /*42a0*/  MUFU.TANH R77, R77 ;  /* 0x0000004d004d7308 */ /* 0x000ee20000002400 */
[----:B------:R-:W-:Y:S01]  /*42b0*/  HMMA.16816.F32 R96, R16, R72, R96 ;  /* 0x000000481060723c */ /* 0x000fe20000001860 */
[----:B------:R-:W-:Y:S01]  /*42c0*/  FMUL.FTZ R67, R58, UR10 ;  /* 0x0000000a3a437c20 */ /* 0x000fe20008410000 */
[----:B------:R-:W-:Y:S01]  /*42d0*/  FMUL.FTZ R52, R52, UR10 ;  /* 0x0000000a34347c20 */ /* 0x000fe20008410000 */
[----:B------:R-:W-:-:S03]  /*42e0*/  FMUL.FTZ R53, R53, UR10 ;  /* 0x0000000a35357c20 */ /* 0x000fc60008410000 */
[C---:B------:R-:W-:Y:S01]  /*42f0*/  HMMA.16816.F32 R92, R16.reuse, R74, R92 ;  /* 0x0000004a105c723c */ /* 0x040fe2000000185c */
[----:B------:R-:W-:Y:S01]  /*4300*/  FMUL.FTZ R73, R59, UR10 ;  /* 0x0000000a3b497c20 */ /* 0x000fe20008410000 */
[----:B------:R-:W-:Y:S01]  /*4310*/  MUFU.TANH R75, R53 ;  /* 0x00000035004b7308 */ /* 0x000fe20000002400 */
[----:B-1----:R-:W1:Y:S03]  /*4320*/  LDSM.16.M88.4 R56, [R119+0x8000] ;  /* 0x008000007738783b */ /* 0x002e660000000200 */
[C---:B--2---:R-:W-:Y:S04]  /*4330*/  HMMA.16816.F32 R88, R16.reuse, R60, R88 ;  /* 0x0000003c1058723c */ /* 0x044fe80000001858 */
[----:B------:R-:W2:Y:S02]  /*4340*/  MUFU.TANH R67, R67 ;  /* 0x0000004300437308 */ /* 0x000ea40000002400 */
[----:B------:R-:W-:Y:S01]  /*4350*/  HMMA.16816.F32 R108, R16, R62, R108 ;  /* 0x0000003e106c723c */ /* 0x000fe2000000186c */
[----:B------:R-:W2:Y:S01]  /*4360*/  LDSM.16.M88.4 R16, [R119+0x8400] ;  /* 0x008400007710783b */ /* 0x000ea20000000200 */
[----:B------:R-:W-:-:S04]  /*4370*/  FMUL.FTZ R61, R54, UR10 ;  /* 0x0000000a363d7c20 */ /* 0x000fc80008410000 */
[C---:B----4-:R-:W-:Y:S01]  /*4380*/  HMMA.16816.F32 R44, R84.reuse, R82, R44 ;  /* 0x00000052542c723c */ /* 0x050fe2000000182c */
[----:B------:R-:W-:Y:S01]  /*4390*/  FMUL.FTZ R63, R55, UR10 ;  /* 0x0000000a373f7c20 */ /* 0x000fe20008410000 */
[----:B------:R-:W-:Y:S04]  /*43a0*/  MUFU.TANH R61, R61 ;  /* 0x0000003d003d7308 */ /* 0x000fe80000002400 */
[C---:B---3--:R-:W-:Y:S04]  /*43b0*/  HMMA.16816.F32 R40, R84.reuse, R12, R40 ;  /* 0x0000000c5428723c */ /* 0x048fe80000001828 */
[----:B------:R-:W3:Y:S02]  /*43c0*/  MUFU.TANH R73, R73 ;  /* 0x0000004900497308 */ /* 0x000ee40000002400 */
[C---:B------:R-:W-:Y:S01]  /*43d0*/  HMMA.16816.F32 R36, R84.reuse, R14, R36 ;  /* 0x0000000e5424723c */ /* 0x040fe20000001824 */
[----:B------:R-:W4:Y:S05]  /*43e0*/  LDSM.16.M88.4 R12, [R119+0x8c00] ;  /* 0x008c0000770c783b */ /* 0x000f2a0000000200 */
[C---:B------:R-:W-:Y:S01]  /*43f0*/  HMMA.16816.F32 R48, R84.reuse, R80, R48 ;  /* 0x000000505430723c */ /* 0x040fe20000001830 */
[----:B------:R3:W4:Y:S05]  /*4400*/  MUFU.TANH R81, R52 ;  /* 0x0000003400517308 */ /* 0x00072a0000002400 */
[----:B------:R-:W-:Y:S01]  /*4410*/  FMUL.FTZ R44, R44, UR10 ;  /* 0x0000000a2c2c7c20 */ /* 0x000fe20008410000 */
[C---:B-1----:R-:W-:Y:S02]  /*4420*/  HMMA.16816.F32 R32, R84.reuse, R56, R32 ;  /* 0x000000385420723c */ /* 0x042fe40000001820 */
[----:B------:R-:W1:Y:S03]  /*4430*/  MUFU.TANH R63, R63 ;  /* 0x0000003f003f7308 */ /* 0x000e660000002400 */
[----:B------:R-:W-:Y:S01]  /*4440*/  FMUL.FTZ R40, R40, UR10 ;  /* 0x0000000a28287c20 */ /* 0x000fe20008410000 */
[----:B------:R-:W-:Y:S01]  /*4450*/  HMMA.16816.F32 R28, R84, R58, R28 ;  /* 0x0000003a541c723c */ /* 0x000fe2000000181c */
[----:B------:R-:W-:Y:S01]  /*4460*/  FMUL.FTZ R43, R43, UR10 ;  /* 0x0000000a2b2b7c20 */ /* 0x000fe20008410000 */
[----:B------:R-:W-:-:S02]  /*4470*/  FMUL.FTZ R41, R41, UR10 ;  /* 0x0000000a29297c20 */ /* 0x000fc40008410000 */
[----:B------:R-:W-:Y:S01]  /*4480*/  MUFU.TANH R57, R44 ;  /* 0x0000002c00397308 */ /* 0x000fe20000002400 */
[----:B---3--:R-:W3:Y:S01]  /*4490*/  LDSM.16.M88.4 R52, [R119+0x8800] ;  /* 0x008800007734783b */ /* 0x008ee20000000200 */
[----:B--2---:R-:W-:Y:S01]  /*44a0*/  HMMA.16816.F32 R24, R84, R16, R24 ;  /* 0x000000105418723c */ /* 0x004fe20000001818 */
[----:B------:R-:W-:-:S04]  /*44b0*/  DEPBAR.LE SB0, 0x0 ;  /* 0x000080000000791a */ /* 0x000fc80000000000 */
[----:B------:R-:W-:Y:S01]  /*44c0*/  FMUL.FTZ R49, R49, UR10 ;  /* 0x0000000a31317c20 */ /* 0x000fe20008410000 */
[C---:B------:R-:W-:Y:S01]  /*44d0*/  HMMA.16816.F32 R20, R84.reuse, R18, R20 ;  /* 0x000000125414723c */ /* 0x040fe20000001814 */
        /* <DEDUP_REMOVED lines=10> */
[C---:B----4-:R-:W-:Y:S01]  /*4580*/  HMMA.16816.F32 R88, R84.reuse, R12, R88 ;  /* 0x0000000c5458723c */ /* 0x050fe20000001858 */
[----:B------:R2:W-:Y:S01]  /*4590*/  MUFU.TANH R13, R40 ;  /* 0x00000028000d7308 */ /* 0x0005e20000002400 */
[----:B------:R-:W-:Y:S01]  /*45a0*/  FMUL.FTZ R16, R29, UR10 ;  /* 0x0000000a1d107c20 */ /* 0x000fe20008410000 */
[----:B------:R-:W-:Y:S01]  /*45b0*/  IADD3 R129, R129, 0x1, R186 ;  /* 0x0000000181817810 */ /* 0x000fe20007ffe0ba */
[----:B------:R-:W-:Y:S01]  /*45c0*/  FMUL.FTZ R19, R46, UR10 ;  /* 0x0000000a2e137c20 */ /* 0x000fe20008410000 */
[----:B------:R-:W-:Y:S01]  /*45d0*/  FMUL.FTZ R28, R28, UR10 ;  /* 0x0000000a1c1c7c20 */ /* 0x000fe20008410000 */
[----:B------:R-:W-:Y:S01]  /*45e0*/  HMMA.16816.F32 R108, R84, R14, R108 ;  /* 0x0000000e546c723c */ /* 0x000fe2000000186c */
[----:B------:R-:W-:Y:S01]  /*45f0*/  IADD3 R47, R125, R129, -R126 ;  /* 0x000000817d2f7210 */ /* 0x000fe20007ffe87e */
[----:B------:R-:W-:Y:S01]  /*4600*/  FMUL.FTZ R12, R42, UR10 ;  /* 0x0000000a2a0c7c20 */ /* 0x000fe20008410000 */
[----:B------:R-:W-:Y:S01]  /*4610*/  FMUL.FTZ R42, R33, UR10 ;  /* 0x0000000a212a7c20 */ /* 0x000fe20008410000 */
[----:B------:R-:W-:Y:S01]  /*4620*/  FMUL.FTZ R36, R26, UR10 ;  /* 0x0000000a1a247c20 */ /* 0x000fe20008410000 */
[----:B------:R-:W-:Y:S01]  /*4630*/  FMUL.FTZ R32, R24, UR10 ;  /* 0x0000000a18207c20 */ /* 0x000fe20008410000 */
[----:B------:R-:W-:-:S02]  /*4640*/  IMAD.IADD R118, R47, 0x1, R118 ;  /* 0x000000012f767824 */ /* 0x000fc400078e0276 */
[----:B------:R-:W-:Y:S01]  /*4650*/  FMUL.FTZ R15, R39, UR10 ;  /* 0x0000000a270f7c20 */ /* 0x000fe20008410000 */
[----:B------:R-:W-:Y:S01]  /*4660*/  FMUL.FTZ R39, R30, UR10 ;  /* 0x0000000a1e277c20 */ /* 0x000fe20008410000 */
[----:B------:R4:W-:Y:S01]  /*4670*/  MUFU.TANH R33, R12 ;  /* 0x0000000c00217308 */ /* 0x0009e20000002400 */
[----:B------:R-:W-:Y:S01]  /*4680*/  FMUL.FTZ R26, R20, UR10 ;  /* 0x0000000a141a7c20 */ /* 0x000fe20008410000 */
[----:B------:R-:W-:Y:S01]  /*4690*/  VIMNMX R137, R118, R125, PT ;  /* 0x0000007d76897248 */ /* 0x000fe20003fe0100 */
[----:B--2---:R-:W-:Y:S01]  /*46a0*/  FMUL.FTZ R40, R34, UR10 ;  /* 0x0000000a22287c20 */ /* 0x004fe20008410000 */
[----:B------:R-:W-:Y:S01]  /*46b0*/  FMUL.FTZ R34, R27, UR10 ;  /* 0x0000000a1b227c20 */ /* 0x000fe20008410000 */
[----:B------:R-:W-:Y:S01]  /*46c0*/  VIADDMNMX R136, R118, 0x8, R125, PT ;  /* 0x0000000876887846 */ /* 0x000fe2000380017d */
[----:B------:R-:W-:Y:S01]  /*46d0*/  FMUL.FTZ R24, R23, UR10 ;  /* 0x0000000a17187c20 */ /* 0x000fe20008410000 */
        /* <DEDUP_REMOVED lines=9> */
[----:B------:R-:W-:Y:S01]  /*4770*/  FMUL.FTZ R25, R21, UR10 ;  /* 0x0000000a15197c20 */ /* 0x000fe20008410000 */
[----:B----4-:R-:W-:Y:S01]  /*4780*/  FMUL.FTZ R12, R22, UR10 ;  /* 0x0000000a160c7c20 */ /* 0x010fe20008410000 */
[----:B------:R3:W-:Y:S01]  /*4790*/  MUFU.TANH R55, R15 ;  /* 0x0000000f00377308 */ /* 0x0007e20000002400 */
[----:B------:R-:W-:Y:S01]  /*47a0*/  FMUL.FTZ R108, R108, UR10 ;  /* 0x0000000a6c6c7c20 */ /* 0x000fe20008410000 */
[----:B------:R-:W-:Y:S01]  /*47b0*/  FMUL.FTZ R91, R91, UR10 ;  /* 0x0000000a5b5b7c20 */ /* 0x000fe20008410000 */
[----:B------:R-:W-:Y:S01]  /*47c0*/  FMUL.FTZ R88, R88, UR10 ;  /* 0x0000000a58587c20 */ /* 0x000fe20008410000 */
[----:B------:R-:W-:Y:S01]  /*47d0*/  FMUL.FTZ R90, R90, UR10 ;  /* 0x0000000a5a5a7c20 */ /* 0x000fe20008410000 */
[----:B------:R-:W-:Y:S01]  /*47e0*/  FMUL.FTZ R110, R110, UR10 ;  /* 0x0000000a6e6e7c20 */ /* 0x000fe20008410000 */
[----:B------:R-:W-:Y:S01]  /*47f0*/  FMUL.FTZ R109, R109, UR10 ;  /* 0x0000000a6d6d7c20 */ /* 0x000fe20008410000 */
[----:B--2---:R-:W-:Y:S01]  /*4800*/  IMAD.IADD R8, R2, 0x1, R187 ;  /* 0x0000000102087824 */ /* 0x004fe200078e02bb */
[----:B------:R-:W-:Y:S01]  /*4810*/  MUFU.TANH R49, R49 ;  /* 0x0000003100317308 */ /* 0x000fe20000002400 */
[----:B------:R-:W-:-:S02]  /*4820*/  FMUL.FTZ R111, R111, UR10 ;  /* 0x0000000a6f6f7c20 */ /* 0x000fc40008410000 */
[C---:B------:R-:W-:Y:S02]  /*4830*/  VIADD R30, R8.reuse, 0x1 ;  /* 0x00000001081e7836 */ /* 0x040fe40000000000 */
[----:B------:R-:W-:Y:S02]  /*4840*/  VIADD R20, R8, 0x8 ;  /* 0x0000000808147836 */ /* 0x000fe40000000000 */
[----:B------:R-:W-:Y:S01]  /*4850*/  FMUL.FTZ R98, R98, UR10 ;  /* 0x0000000a62627c20 */ /* 0x000fe20008410000 */
[----:B------:R-:W-:Y:S01]  /*4860*/  VIADD R22, R8, 0x9 ;  /* 0x0000000908167836 */ /* 0x000fe20000000000 */
[-C--:B------:R-:W-:Y:S01]  /*4870*/  ISETP.GE.AND P4, PT, R30, R137.reuse, PT ;  /* 0x000000891e00720c */ /* 0x080fe20003f86270 */
[----:B------:R-:W-:Y:S01]  /*4880*/  VIADD R7, R8, 0x10 ;  /* 0x0000001008077836 */ /* 0x000fe20000000000 */
[----:B------:R-:W-:Y:S01]  /*4890*/  ISETP.GE.AND P2, PT, R30, R136, PT ;  /* 0x000000881e00720c */ /* 0x000fe20003f46270 */
[----:B------:R-:W-:Y:S01]  /*48a0*/  VIADD R23, R8, 0x18 ;  /* 0x0000001808177836 */ /* 0x000fe20000000000 */
[----:B------:R-:W-:Y:S01]  /*48b0*/  I2FP.F32.S32 R30, R30 ;  /* 0x0000001e001e7245 */ /* 0x000fe20000201400 */
[----:B------:R-:W-:Y:S01]  /*48c0*/  MUFU.TANH R51, R51 ;  /* 0x0000003300337308 */ /* 0x000fe20000002400 */
[-C--:B------:R-:W-:Y:S01]  /*48d0*/  ISETP.GE.AND P3, PT, R20, R137.reuse, PT ;  /* 0x000000891400720c */ /* 0x080fe20003f66270 */
[----:B------:R-:W-:Y:S01]  /*48e0*/  VIADD R154, R8, 0x21 ;  /* 0x00000021089a7836 */ /* 0x000fe20000000000 */
[----:B------:R-:W-:Y:S01]  /*48f0*/  ISETP.GE.AND P0, PT, R20, R136, PT ;  /* 0x000000881400720c */ /* 0x000fe20003f06270 */
[C---:B------:R-:W-:Y:S01]  /*4900*/  FFMA.FTZ R29, R0.reuse, R30, R9 ;  /* 0x0000001e001d7223 */ /* 0x040fe20000010009 */
[----:B------:R-:W-:Y:S01]  /*4910*/  I2FP.F32.S32 R20, R20 ;  /* 0x0000001400147245 */ /* 0x000fe20000201400 */
[----:B------:R-:W-:Y:S01]  /*4920*/  FFMA.FTZ R30, R0, R30, R11 ;  /* 0x0000001e001e7223 */ /* 0x000fe2000001000b */
[CC--:B------:R-:W-:Y:S01]  /*4930*/  ISETP.GE.AND P5, PT, R22.reuse, R137.reuse, PT ;  /* 0x000000891600720c */ /* 0x0c0fe20003fa6270 */
[----:B------:R2:W-:Y:S01]  /*4940*/  MUFU.TANH R9, R42 ;  /* 0x0000002a00097308 */ /* 0x0005e20000002400 */
[----:B------:R-:W-:Y:S01]  /*4950*/  ISETP.GE.AND P1, PT, R22, R136, PT ;  /* 0x000000881600720c */ /* 0x000fe20003f26270 */
[C---:B------:R-:W-:Y:S01]  /*4960*/  FFMA.FTZ R21, R0.reuse, R20, R101 ;  /* 0x0000001400157223 */ /* 0x040fe20000010065 */
[----:B------:R-:W-:Y:S01]  /*4970*/  I2FP.F32.S32 R22, R22 ;  /* 0x0000001600167245 */ /* 0x000fe20000201400 */
[----:B------:R-:W-:Y:S01]  /*4980*/  FFMA.FTZ R20, R0, R20, R71 ;  /* 0x0000001400147223 */ /* 0x000fe20000010047 */
[----:B------:R-:W-:Y:S01]  /*4990*/  FSEL R29, R29, -INF , !P4 ;  /* 0xff8000001d1d7808 */ /* 0x000fe20006000000 */
[----:B------:R-:W-:Y:S01]  /*49a0*/  VIADD R140, R8, 0x39 ;  /* 0x00000039088c7836 */ /* 0x000fe20000000000 */
[----:B------:R-:W-:Y:S01]  /*49b0*/  FSEL R30, R30, -INF , !P2 ;  /* 0xff8000001e1e7808 */ /* 0x000fe20005000000 */
[CC--:B---3--:R-:W-:Y:S01]  /*49c0*/  FFMA.FTZ R15, R0.reuse, R22.reuse, R69 ;  /* 0x00000016000f7223 */ /* 0x0c8fe20000010045 */
[----:B------:R-:W-:Y:S01]  /*49d0*/  FFMA.FTZ R77, R0, R22, R77 ;  /* 0x00000016004d7223 */ /* 0x000fe2000001004d */
[C---:B------:R-:W-:Y:S01]  /*49e0*/  VIADD R22, R8.reuse, 0x11 ;  /* 0x0000001108167836 */ /* 0x040fe20000000000 */
[C---:B------:R-:W-:Y:S01]  /*49f0*/  ISETP.GE.AND P4, PT, R7.reuse, R137, PT ;  /* 0x000000890700720c */ /* 0x040fe20003f86270 */
[----:B------:R3:W-:Y:S01]  /*4a00*/  MUFU.TANH R59, R18 ;  /* 0x00000012003b7308 */ /* 0x0007e20000002400 */
[-C--:B------:R-:W-:Y:S01]  /*4a10*/  ISETP.GE.AND P2, PT, R7, R136.reuse, PT ;  /* 0x000000880700720c */ /* 0x080fe20003f46270 */
[----:B------:R-:W-:Y:S01]  /*4a20*/  VIADD R144, R8, 0x40 ;  /* 0x0000004008907836 */ /* 0x000fe20000000000 */
[----:B------:R-:W-:Y:S01]  /*4a30*/  I2FP.F32.S32 R7, R7 ;  /* 0x0000000700077245 */ /* 0x000fe20000201400 */
[----:B------:R-:W-:Y:S01]  /*4a40*/  FMUL.FTZ R96, R96, UR10 ;  /* 0x0000000a60607c20 */ /* 0x000fe20008410000 */
[----:B------:R-:W-:Y:S01]  /*4a50*/  FSEL R21, R21, -INF , !P3 ;  /* 0xff80000015157808 */ /* 0x000fe20005800000 */
[----:B------:R-:W-:Y:S01]  /*4a60*/  FMUL.FTZ R97, R97, UR10 ;  /* 0x0000000a61617c20 */ /* 0x000fe20008410000 */
[----:B------:R-:W-:Y:S01]  /*4a70*/  FSEL R20, R20, -INF , !P0 ;  /* 0xff80000014147808 */ /* 0x000fe20004000000 */
[----:B------:R-:W-:Y:S01]  /*4a80*/  FFMA.FTZ R79, R0, R7, R79 ;  /* 0x00000007004f7223 */ /* 0x000fe2000001004f */
[----:B--2---:R-:W-:Y:S01]  /*4a90*/  I2FP.F32.S32 R42, R23 ;  /* 0x00000017002a7245 */ /* 0x004fe20000201400 */
[----:B------:R-:W2:Y:S01]  /*4aa0*/  MUFU.TANH R83, R48 ;  /* 0x0000003000537308 */ /* 0x000ea20000002400 */
[----:B------:R-:W-:Y:S01]  /*4ab0*/  ISETP.GE.AND P3, PT, R22, R137, PT ;  /* 0x000000891600720c */ /* 0x000fe20003f66270 */
[----:B------:R-:W-:Y:S01]  /*4ac0*/  FFMA.FTZ R7, R0, R7, R67 ;  /* 0x0000000700077223 */ /* 0x000fe20000010043 */
[----:B------:R-:W-:Y:S01]  /*4ad0*/  ISETP.GE.AND P0, PT, R22, R136, PT ;  /* 0x000000881600720c */ /* 0x000fe20003f06270 */
[----:B------:R-:W-:Y:S01]  /*4ae0*/  FMUL.FTZ R99, R99, UR10 ;  /* 0x0000000a63637c20 */ /* 0x000fe20008410000 */
[----:B------:R-:W-:Y:S01]  /*4af0*/  I2FP.F32.S32 R22, R22 ;  /* 0x0000001600167245 */ /* 0x000fe20000201400 */
[----:B------:R-:W-:Y:S01]  /*4b00*/  FMUL.FTZ R93, R93, UR10 ;  /* 0x0000000a5d5d7c20 */ /* 0x000fe20008410000 */
[----:B------:R-:W-:Y:S01]  /*4b10*/  FSEL R15, R15, -INF , !P5 ;  /* 0xff8000000f0f7808 */ /* 0x000fe20006800000 */
[----:B------:R-:W4:Y:S01]  /*4b20*/  MUFU.TANH R103, R50 ;  /* 0x0000003200677308 */ /* 0x000f220000002400 */
[----:B---3--:R-:W-:Y:S01]  /*4b30*/  FSEL R18, R77, -INF , !P1 ;  /* 0xff8000004d127808 */ /* 0x008fe20004800000 */
[CC--:B------:R-:W-:Y:S01]  /*4b40*/  FFMA.FTZ R31, R0.reuse, R22.reuse, R65 ;  /* 0x00000016001f7223 */ /* 0x0c0fe20000010041 */
[CC--:B------:R-:W-:Y:S01]  /*4b50*/  ISETP.GE.AND P5, PT, R23.reuse, R137.reuse, PT ;  /* 0x000000891700720c */ /* 0x0c0fe20003fa6270 */
[C---:B------:R-:W-:Y:S01]  /*4b60*/  FFMA.FTZ R22, R0.reuse, R22, R73 ;  /* 0x0000001600167223 */ /* 0x040fe20000010049 */
[----:B------:R-:W-:Y:S01]  /*4b70*/  ISETP.GE.AND P1, PT, R23, R136, PT ;  /* 0x000000881700720c */ /* 0x000fe20003f26270 */
[CC--:B------:R-:W-:Y:S01]  /*4b80*/  FFMA.FTZ R23, R0.reuse, R42.reuse, R81 ;  /* 0x0000002a00177223 */ /* 0x0c0fe20000010051 */
[----:B------:R-:W-:Y:S01]  /*4b90*/  FFMA.FTZ R42, R0, R42, R61 ;  /* 0x0000002a002a7223 */ /* 0x000fe2000001003d */
[----:B------:R3:W-:Y:S01]  /*4ba0*/  MUFU.TANH R37, R43 ;  /* 0x0000002b00257308 */ /* 0x0007e20000002400 */
[----:B------:R-:W-:Y:S01]  /*4bb0*/  FSEL R31, R31, -INF , !P3 ;  /* 0xff8000001f1f7808 */ /* 0x000fe20005800000 */
[----:B------:R-:W-:Y:S01]  /*4bc0*/  FMUL.FTZ R95, R95, UR10 ;  /* 0x0000000a5f5f7c20 */ /* 0x000fe20008410000 */
[----:B------:R-:W-:Y:S01]  /*4bd0*/  FSEL R23, R23, -INF , !P5 ;  /* 0xff80000017177808 */ /* 0x000fe20006800000 */
[----:B------:R-:W-:Y:S01]  /*4be0*/  FMUL.FTZ R92, R92, UR10 ;  /* 0x0000000a5c5c7c20 */ /* 0x000fe20008410000 */
[----:B------:R-:W-:Y:S01]  /*4bf0*/  ISETP.GE.AND P5, PT, R154, R137, PT ;  /* 0x000000899a00720c */ /* 0x000fe20003fa6270 */
[----:B------:R-:W-:Y:S01]  /*4c00*/  FMUL.FTZ R94, R94, UR10 ;  /* 0x0000000a5e5e7c20 */ /* 0x000fe20008410000 */
[----:B------:R-:W-:Y:S01]  /*4c10*/  FSEL R22, R22, -INF , !P0 ;  /* 0xff80000016167808 */ /* 0x000fe20004000000 */
[----:B------:R1:W-:Y:S08]  /*4c20*/  MUFU.TANH R67, R28 ;  /* 0x0000001c00437308 */ /* 0x0003f00000002400 */
[----:B------:R2:W-:Y:S01]  /*4c30*/  MUFU.TANH R11, R40 ;  /* 0x00000028000b7308 */ /* 0x0005e20000002400 */
[----:B---3--:R-:W-:-:S07]  /*4c40*/  VIADD R43, R8, 0x19 ;  /* 0x00000019082b7836 */ /* 0x008fce0000000000 */
[----:B------:R-:W3:Y:S01]  /*4c50*/  MUFU.TANH R19, R19 ;  /* 0x0000001300137308 */ /* 0x000ee20000002400 */
[----:B-1----:R-:W-:Y:S02]  /*4c60*/  FSEL R28, R7, -INF , !P2 ;  /* 0xff800000071c7808 */ /* 0x002fe40005000000 */
[----:B------:R-:W-:Y:S02]  /*4c70*/  I2FP.F32.S32 R7, R43 ;  /* 0x0000002b00077245 */ /* 0x000fe40000201400 */
[----:B------:R-:W-:-:S03]  /*4c80*/  ISETP.GE.AND P2, PT, R43, R136, PT ;  /* 0x000000882b00720c */ /* 0x000fc60003f46270 */
[----:B------:R1:W-:Y:S01]  /*4c90*/  MUFU.TANH R61, R16 ;  /* 0x00000010003d7308 */ /* 0x0003e20000002400 */
[----:B--2---:R-:W-:Y:S02]  /*4ca0*/  VIADD R40, R8, 0x20 ;  /* 0x0000002008287836 */ /* 0x004fe40000000000 */
[----:B------:R-:W-:-:S03]  /*4cb0*/  FFMA.FTZ R63, R0, R7, R63 ;  /* 0x00000007003f7223 */ /* 0x000fc6000001003f */
[C---:B------:R-:W-:Y:S02]  /*4cc0*/  ISETP.GE.AND P3, PT, R40.reuse, R137, PT ;  /* 0x000000892800720c */ /* 0x040fe40003f66270 */
[----:B------:R2:W-:Y:S01]  /*4cd0*/  MUFU.TANH R69, R35 ;  /* 0x0000002300457308 */ /* 0x0005e20000002400 */
[----:B------:R-:W-:Y:S02]  /*4ce0*/  ISETP.GE.AND P0, PT, R40, R136, PT ;  /* 0x000000882800720c */ /* 0x000fe40003f06270 */
[----:B------:R-:W-:-:S05]  /*4cf0*/  I2FP.F32.S32 R40, R40 ;  /* 0x0000002800287245 */ /* 0x000fca0000201400 */
[----:B------:R-:W-:Y:S01]  /*4d00*/  MUFU.TANH R17, R17 ;  /* 0x0000001100117308 */ /* 0x000fe20000002400 */
[----:B-1----:R-:W-:Y:S01]  /*4d10*/  FSEL R16, R42, -INF , !P1 ;  /* 0xff8000002a107808 */ /* 0x002fe20004800000 */
[----:B------:R-:W-:Y:S01]  /*4d20*/  VIADD R42, R8, 0x30 ;  /* 0x00000030082a7836 */ /* 0x000fe20000000000 */
[----:B------:R-:W-:Y:S01]  /*4d30*/  ISETP.GE.AND P1, PT, R154, R136, PT ;  /* 0x000000889a00720c */ /* 0x000fe20003f26270 */
[C---:B------:R-:W-:Y:S01]  /*4d40*/  FFMA.FTZ R83, R0.reuse, R40, R83 ;  /* 0x0000002800537223 */ /* 0x040fe20000010053 */
[----:B------:R-:W-:Y:S01]  /*4d50*/  I2FP.F32.S32 R154, R154 ;  /* 0x0000009a009a7245 */ /* 0x000fe20000201400 */
[----:B----4-:R-:W-:Y:S01]  /*4d60*/  FFMA.FTZ R103, R0, R40, R103 ;  /* 0x0000002800677223 */ /* 0x010fe20000010067 */
[----:B------:R-:W-:Y:S01]  /*4d70*/  VIADD R40, R8, 0x29 ;  /* 0x0000002908287836 */ /* 0x000fe20000000000 */
[----:B------:R1:W-:Y:S01]  /*4d80*/  MUFU.TANH R65, R14 ;  /* 0x0000000e00417308 */ /* 0x0003e20000002400 */
[----:B--2---:R-:W-:Y:S01]  /*4d90*/  FSEL R35, R79, -INF , !P4 ;  /* 0xff8000004f237808 */ /* 0x004fe20006000000 */
[C---:B------:R-:W-:Y:S01]  /*4da0*/  FFMA.FTZ R151, R0.reuse, R154, R49 ;  /* 0x0000009a00977223 */ /* 0x040fe20000010031 */
[----:B------:R-:W-:Y:S01]  /*4db0*/  ISETP.GE.AND P4, PT, R43, R137, PT ;  /* 0x000000892b00720c */ /* 0x000fe20003f86270 */
[----:B------:R-:W-:Y:S01]  /*4dc0*/  FFMA.FTZ R43, R0, R7, R75 ;  /* 0x00000007002b7223 */ /* 0x000fe2000001004b */
[----:B------:R-:W-:-:S02]  /*4dd0*/  VIADD R7, R8, 0x28 ;  /* 0x0000002808077836 */ /* 0x000fc40000000000 */
[----:B------:R-:W-:Y:S01]  /*4de0*/  FFMA.FTZ R154, R0, R154, R51 ;  /* 0x0000009a009a7223 */ /* 0x000fe20000010033 */
[----:B------:R-:W-:Y:S01]  /*4df0*/  FSEL R153, R83, -INF , !P3 ;  /* 0xff80000053997808 */ /* 0x000fe20005800000 */
[----:B------:R-:W2:Y:S01]  /*4e00*/  MUFU.TANH R41, R41 ;  /* 0x0000002900297308 */ /* 0x000ea20000002400 */
[----:B------:R-:W-:Y:S02]  /*4e10*/  FSEL R43, R43, -INF , !P4 ;  /* 0xff8000002b2b7808 */ /* 0x000fe40006000000 */
[-C--:B------:R-:W-:Y:S02]  /*4e20*/  ISETP.GE.AND P4, PT, R7, R137.reuse, PT ;  /* 0x000000890700720c */ /* 0x080fe40003f86270 */
[----:B------:R-:W-:Y:S02]  /*4e30*/  ISETP.GE.AND P3, PT, R40, R137, PT ;  /* 0x000000892800720c */ /* 0x000fe40003f66270 */
[----:B------:R-:W-:Y:S01]  /*4e40*/  FSEL R151, R151, -INF , !P5 ;  /* 0xff80000097977808 */ /* 0x000fe20006800000 */
[----:B------:R4:W-:Y:S01]  /*4e50*/  MUFU.TANH R51, R38 ;  /* 0x0000002600337308 */ /* 0x0009e20000002400 */
[----:B-1----:R-:W-:-:S02]  /*4e60*/  FSEL R14, R63, -INF , !P2 ;  /* 0xff8000003f0e7808 */ /* 0x002fc40005000000 */
[-C--:B------:R-:W-:Y:S02]  /*4e70*/  ISETP.GE.AND P2, PT, R7, R136.reuse, PT ;  /* 0x000000880700720c */ /* 0x080fe40003f46270 */
[----:B------:R-:W-:Y:S02]  /*4e80*/  I2FP.F32.S32 R7, R7 ;  /* 0x0000000700077245 */ /* 0x000fe40000201400 */
[----:B------:R-:W-:Y:S01]  /*4e90*/  FSEL R154, R154, -INF , !P1 ;  /* 0xff8000009a9a7808 */ /* 0x000fe20004800000 */
[----:B------:R-:W1:Y:S01]  /*4ea0*/  MUFU.TANH R45, R45 ;  /* 0x0000002d002d7308 */ /* 0x000e620000002400 */
[----:B------:R-:W-:Y:S01]  /*4eb0*/  ISETP.GE.AND P5, PT, R42, R137, PT ;  /* 0x000000892a00720c */ /* 0x000fe20003fa6270 */
[CC--:B---3--:R-:W-:Y:S01]  /*4ec0*/  FFMA.FTZ R19, R0.reuse, R7.reuse, R19 ;  /* 0x0000000700137223 */ /* 0x0c8fe20000010013 */
[----:B------:R-:W-:Y:S01]  /*4ed0*/  FFMA.FTZ R57, R0, R7, R57 ;  /* 0x0000000700397223 */ /* 0x000fe20000010039 */
[----:B------:R-:W-:-:S03]  /*4ee0*/  ISETP.GE.AND P1, PT, R42, R136, PT ;  /* 0x000000882a00720c */ /* 0x000fc60003f26270 */
[----:B------:R-:W-:Y:S01]  /*4ef0*/  FSEL R56, R19, -INF , !P2 ;  /* 0xff80000013387808 */ /* 0x000fe20005000000 */
[----:B------:R-:W-:Y:S01]  /*4f00*/  MUFU.TANH R53, R53 ;  /* 0x0000003500357308 */ /* 0x000fe20000002400 */
[----:B----4-:R-:W-:Y:S02]  /*4f10*/  I2FP.F32.S32 R38, R42 ;  /* 0x0000002a00267245 */ /* 0x010fe40000201400 */
[----:B------:R-:W-:-:S03]  /*4f20*/  FSEL R149, R57, -INF , !P4 ;  /* 0xff80000039957808 */ /* 0x000fc60006000000 */
[CC--:B------:R-:W-:Y:S01]  /*4f30*/  FFMA.FTZ R131, R0.reuse, R38.reuse, R13 ;  /* 0x0000002600837223 */ /* 0x0c0fe2000001000d */
[----:B------:R-:W-:Y:S01]  /*4f40*/  FFMA.FTZ R33, R0, R38, R33 ;  /* 0x0000002600217223 */ /* 0x000fe20000010021 */
[----:B------:R3:W-:Y:S01]  /*4f50*/  MUFU.TANH R49, R32 ;  /* 0x0000002000317308 */ /* 0x0007e20000002400 */
[----:B------:R-:W-:Y:S02]  /*4f60*/  VIADD R38, R8, 0x31 ;  /* 0x0000003108267836 */ /* 0x000fe40000000000 */
[----:B------:R-:W-:Y:S02]  /*4f70*/  FSEL R131, R131, -INF , !P5 ;  /* 0xff80000083837808 */ /* 0x000fe40006800000 */
[----:B------:R-:W-:Y:S02]  /*4f80*/  FSEL R152, R33, -INF , !P1 ;  /* 0xff80000021987808 */ /* 0x000fe40004800000 */
[----:B------:R-:W-:Y:S01]  /*4f90*/  I2FP.F32.S32 R19, R38 ;  /* 0x0000002600137245 */ /* 0x000fe20000201400 */
[----:B------:R-:W4:Y:S01]  /*4fa0*/  MUFU.TANH R47, R47 ;  /* 0x0000002f002f7308 */ /* 0x000f220000002400 */
[----:B------:R-:W-:-:S02]  /*4fb0*/  ISETP.GE.AND P4, PT, R38, R137, PT ;  /* 0x000000892600720c */ /* 0x000fc40003f86270 */
[-C--:B------:R-:W-:Y:S01]  /*4fc0*/  ISETP.GE.AND P2, PT, R38, R136.reuse, PT ;  /* 0x000000882600720c */ /* 0x080fe20003f46270 */
[CC--:B--2---:R-:W-:Y:S01]  /*4fd0*/  FFMA.FTZ R41, R0.reuse, R19.reuse, R41 ;  /* 0x0000001300297223 */ /* 0x0c4fe20000010029 */
[----:B------:R-:W-:Y:S01]  /*4fe0*/  FFMA.FTZ R37, R0, R19, R37 ;  /* 0x0000001300257223 */ /* 0x000fe20000010025 */
[----:B------:R-:W-:Y:S02]  /*4ff0*/  ISETP.GE.AND P5, PT, R140, R137, PT ;  /* 0x000000898c00720c */ /* 0x000fe40003fa6270 */
[----:B------:R2:W-:Y:S01]  /*5000*/  MUFU.TANH R63, R36 ;  /* 0x00000024003f7308 */ /* 0x0005e20000002400 */
[----:B---3--:R-:W-:Y:S02]  /*5010*/  FSEL R32, R103, -INF , !P0 ;  /* 0xff80000067207808 */ /* 0x008fe40004000000 */
[----:B------:R-:W-:Y:S02]  /*5020*/  ISETP.GE.AND P0, PT, R40, R136, PT ;  /* 0x000000882800720c */ /* 0x000fe40003f06270 */
[----:B------:R-:W-:-:S02]  /*5030*/  I2FP.F32.S32 R40, R40 ;  /* 0x0000002800287245 */ /* 0x000fc40000201400 */
[----:B------:R-:W-:Y:S01]  /*5040*/  ISETP.GE.AND P1, PT, R140, R136, PT ;  /* 0x000000888c00720c */ /* 0x000fe20003f26270 */
[----:B------:R-:W3:Y:S01]  /*5050*/  MUFU.TANH R39, R39 ;  /* 0x0000002700277308 */ /* 0x000ee20000002400 */
[----:B------:R-:W-:Y:S01]  /*5060*/  I2FP.F32.S32 R140, R140 ;  /* 0x0000008c008c7245 */ /* 0x000fe20000201400 */
[CC--:B------:R-:W-:Y:S01]  /*5070*/  FFMA.FTZ R7, R0.reuse, R40.reuse, R17 ;  /* 0x0000002800077223 */ /* 0x0c0fe20000010011 */
[C---:B-1----:R-:W-:Y:S01]  /*5080*/  FFMA.FTZ R45, R0.reuse, R40, R45 ;  /* 0x00000028002d7223 */ /* 0x042fe2000001002d */
[----:B------:R-:W-:Y:S02]  /*5090*/  FSEL R57, R41, -INF , !P4 ;  /* 0xff80000029397808 */ /* 0x000fe40006000000 */
[----:B------:R-:W-:Y:S01]  /*50a0*/  FSEL R142, R37, -INF , !P2 ;  /* 0xff800000258e7808 */ /* 0x000fe20005000000 */
[-C--:B----4-:R-:W-:Y:S01]  /*50b0*/  FFMA.FTZ R47, R0, R140.reuse, R47 ;  /* 0x0000008c002f7223 */ /* 0x090fe2000001002f */
[----:B------:R1:W4:Y:S01]  /*50c0*/  MUFU.TANH R17, R34 ;  /* 0x0000002200117308 */ /* 0x0003220000002400 */
[----:B--2---:R-:W-:Y:S01]  /*50d0*/  VIADD R36, R8, 0x38 ;  /* 0x0000003808247836 */ /* 0x004fe20000000000 */
[----:B------:R-:W-:Y:S01]  /*50e0*/  ISETP.GE.AND P4, PT, R144, R137, PT ;  /* 0x000000899000720c */ /* 0x000fe20003f86270 */
[----:B------:R-:W-:Y:S01]  /*50f0*/  FFMA.FTZ R140, R0, R140, R55 ;  /* 0x0000008c008c7223 */ /* 0x000fe20000010037 */
[----:B------:R-:W-:-:S02]  /*5100*/  ISETP.GE.AND P2, PT, R144, R136, PT ;  /* 0x000000889000720c */ /* 0x000fc40003f46270 */
[----:B------:R-:W-:Y:S02]  /*5110*/  FSEL R52, R45, -INF , !P0 ;  /* 0xff8000002d347808 */ /* 0x000fe40004000000 */
[----:B------:R2:W-:Y:S01]  /*5120*/  MUFU.TANH R13, R26 ;  /* 0x0000001a000d7308 */ /* 0x0005e20000002400 */
[----:B------:R-:W-:Y:S02]  /*5130*/  I2FP.F32.S32 R144, R144 ;  /* 0x0000009000907245 */ /* 0x000fe40000201400 */
[----:B------:R-:W-:Y:S02]  /*5140*/  ISETP.GE.AND P0, PT, R36, R136, PT ;  /* 0x000000882400720c */ /* 0x000fe40003f06270 */
[----:B------:R-:W-:Y:S01]  /*5150*/  FSEL R140, R140, -INF , !P1 ;  /* 0xff8000008c8c7808 */ /* 0x000fe20004800000 */
[CC--:B------:R-:W-:Y:S01]  /*5160*/  FFMA.FTZ R59, R0.reuse, R144.reuse, R59 ;  /* 0x00000090003b7223 */ /* 0x0c0fe2000001003b */
[----:B------:R-:W-:Y:S01]  /*5170*/  FFMA.FTZ R144, R0, R144, R11 ;  /* 0x0000009000907223 */ /* 0x000fe2000001000b */
[----:B------:R3:W4:Y:S01]  /*5180*/  MUFU.TANH R19, R12 ;  /* 0x0000000c00137308 */ /* 0x0007220000002400 */
[----:B-1----:R-:W-:-:S02]  /*5190*/  I2FP.F32.S32 R34, R36 ;  /* 0x0000002400227245 */ /* 0x002fc40000201400 */
[----:B------:R-:W-:Y:S02]  /*51a0*/  FSEL R7, R7, -INF , !P3 ;  /* 0xff80000007077808 */ /* 0x000fe40005800000 */
[----:B------:R-:W-:Y:S01]  /*51b0*/  ISETP.GE.AND P3, PT, R36, R137, PT ;  /* 0x000000892400720c */ /* 0x000fe20003f66270 */
[CC--:B------:R-:W-:Y:S01]  /*51c0*/  FFMA.FTZ R33, R0.reuse, R34.reuse, R27 ;  /* 0x0000002200217223 */ /* 0x0c0fe2000001001b */
[----:B------:R-:W-:Y:S01]  /*51d0*/  FFMA.FTZ R53, R0, R34, R53 ;  /* 0x0000002200357223 */ /* 0x000fe20000010035 */
[C---:B------:R-:W-:Y:S01]  /*51e0*/  VIADD R34, R8.reuse, 0x41 ;  /* 0x0000004108227836 */ /* 0x040fe20000000000 */
[----:B------:R1:W-:Y:S01]  /*51f0*/  MUFU.TANH R27, R24 ;  /* 0x00000018001b7308 */ /* 0x0003e20000002400 */
[----:B--2---:R-:W-:Y:S01]  /*5200*/  VIADD R26, R8, 0x48 ;  /* 0x00000048081a7836 */ /* 0x004fe20000000000 */
[----:B------:R-:W-:Y:S02]  /*5210*/  FSEL R145, R59, -INF , !P4 ;  /* 0xff8000003b917808 */ /* 0x000fe40006000000 */
[----:B------:R-:W-:-:S02]  /*5220*/  FSEL R54, R53, -INF , !P0 ;  /* 0xff80000035367808 */ /* 0x000fc40004000000 */
[----:B------:R-:W-:Y:S02]  /*5230*/  FSEL R53, R47, -INF , !P5 ;  /* 0xff8000002f357808 */ /* 0x000fe40006800000 */
[----:B---3--:R-:W-:Y:S01]  /*5240*/  I2FP.F32.S32 R12, R26 ;  /* 0x0000001a000c7245 */ /* 0x008fe20000201400 */
[----:B------:R-:W2:Y:S01]  /*5250*/  MUFU.TANH R11, R98 ;  /* 0x00000062000b7308 */ /* 0x000ea20000002400 */
[C---:B------:R-:W-:Y:S02]  /*5260*/  ISETP.GE.AND P5, PT, R26.reuse, R137, PT ;  /* 0x000000891a00720c */ /* 0x040fe40003fa6270 */
[----:B------:R-:W-:Y:S01]  /*5270*/  ISETP.GE.AND P1, PT, R26, R136, PT ;  /* 0x000000881a00720c */ /* 0x000fe20003f26270 */
[CC--:B------:R-:W-:Y:S01]  /*5280*/  FFMA.FTZ R67, R0.reuse, R12.reuse, R67 ;  /* 0x0000000c00437223 */ /* 0x0c0fe20000010043 */
[----:B------:R-:W-:Y:S01]  /*5290*/  FFMA.FTZ R39, R0, R12, R39 ;  /* 0x0000000c00277223 */ /* 0x000fe20000010027 */
[----:B------:R-:W-:Y:S01]  /*52a0*/  VIADD R12, R8, 0x51 ;  /* 0x00000051080c7836 */ /* 0x000fe20000000000 */
[----:B------:R-:W-:Y:S01]  /*52b0*/  FSEL R144, R144, -INF , !P2 ;  /* 0xff80000090907808 */ /* 0x000fe20005000000 */
[----:B------:R-:W-:Y:S01]  /*52c0*/  VIADD R26, R8, 0x50 ;  /* 0x00000050081a7836 */ /* 0x000fe20000000000 */
[----:B-1----:R-:W-:Y:S01]  /*52d0*/  I2FP.F32.S32 R24, R34 ;  /* 0x0000002200187245 */ /* 0x002fe20000201400 */
[----:B------:R-:W-:Y:S01]  /*52e0*/  MUFU.TANH R25, R25 ;  /* 0x0000001900197308 */ /* 0x000fe20000002400 */
[----:B------:R-:W-:-:S02]  /*52f0*/  FSEL R141, R67, -INF , !P5 ;  /* 0xff800000438d7808 */ /* 0x000fc40006800000 */
[----:B------:R-:W-:Y:S01]  /*5300*/  FSEL R148, R39, -INF , !P1 ;  /* 0xff80000027947808 */ /* 0x000fe20004800000 */
[CC--:B------:R-:W-:Y:S01]  /*5310*/  FFMA.FTZ R9, R0.reuse, R24.reuse, R9 ;  /* 0x0000001800097223 */ /* 0x0c0fe20000010009 */
[----:B------:R-:W-:Y:S01]  /*5320*/  FFMA.FTZ R69, R0, R24, R69 ;  /* 0x0000001800457223 */ /* 0x000fe20000010045 */
[----:B------:R-:W-:Y:S01]  /*5330*/  VIADD R24, R8, 0x49 ;  /* 0x0000004908187836 */ /* 0x000fe20000000000 */
[CC--:B------:R-:W-:Y:S01]  /*5340*/  ISETP.GE.AND P5, PT, R12.reuse, R137.reuse, PT ;  /* 0x000000890c00720c */ /* 0x0c0fe20003fa6270 */
[----:B------:R-:W-:Y:S01]  /*5350*/  MUFU.TANH R97, R97 ;  /* 0x0000006100617308 */ /* 0x000fe20000002400 */
[-C--:B------:R-:W-:Y:S02]  /*5360*/  ISETP.GE.AND P1, PT, R12, R136.reuse, PT ;  /* 0x000000880c00720c */ /* 0x080fe40003f26270 */
[C---:B------:R-:W-:Y:S02]  /*5370*/  ISETP.GE.AND P4, PT, R24.reuse, R137, PT ;  /* 0x000000891800720c */ /* 0x040fe40003f86270 */
[----:B------:R-:W-:-:S02]  /*5380*/  ISETP.GE.AND P2, PT, R24, R136, PT ;  /* 0x000000881800720c */ /* 0x000fc40003f46270 */
[----:B------:R-:W-:Y:S01]  /*5390*/  I2FP.F32.S32 R24, R24 ;  /* 0x0000001800187245 */ /* 0x000fe20000201400 */
[----:B------:R-:W-:Y:S01]  /*53a0*/  MUFU.TANH R99, R99 ;  /* 0x0000006300637308 */ /* 0x000fe20000002400 */
[----:B------:R-:W-:Y:S02]  /*53b0*/  I2FP.F32.S32 R12, R12 ;  /* 0x0000000c000c7245 */ /* 0x000fe40000201400 */
[----:B------:R-:W-:Y:S01]  /*53c0*/  FSEL R55, R33, -INF , !P3 ;  /* 0xff80000021377808 */ /* 0x000fe20005800000 */
[-C--:B------:R-:W-:Y:S01]  /*53d0*/  FFMA.FTZ R61, R0, R24.reuse, R61 ;  /* 0x00000018003d7223 */ /* 0x080fe2000001003d */
[-C--:B------:R-:W-:Y:S01]  /*53e0*/  ISETP.GE.AND P3, PT, R34, R137.reuse, PT ;  /* 0x000000892200720c */ /* 0x080fe20003f66270 */
[----:B------:R-:W-:Y:S01]  /*53f0*/  FFMA.FTZ R65, R0, R24, R65 ;  /* 0x0000001800417223 */ /* 0x000fe20000010041 */
[----:B------:R-:W-:Y:S01]  /*5400*/  ISETP.GE.AND P0, PT, R34, R136, PT ;  /* 0x000000882200720c */ /* 0x000fe20003f06270 */
[----:B------:R-:W1:Y:S01]  /*5410*/  MUFU.TANH R33, R96 ;  /* 0x0000006000217308 */ /* 0x000e620000002400 */
[CC--:B------:R-:W-:Y:S01]  /*5420*/  FFMA.FTZ R51, R0.reuse, R12.reuse, R51 ;  /* 0x0000000c00337223 */ /* 0x0c0fe20000010033 */
[----:B----4-:R-:W-:Y:S01]  /*5430*/  FFMA.FTZ R66, R0, R12, R17 ;  /* 0x0000000c00427223 */ /* 0x010fe20000010011 */
[----:B------:R-:W-:Y:S01]  /*5440*/  FSEL R143, R9, -INF , !P3 ;  /* 0xff800000098f7808 */ /* 0x000fe20005800000 */
[C---:B------:R-:W-:Y:S01]  /*5450*/  VIADD R24, R8.reuse, 0x58 ;  /* 0x0000005808187836 */ /* 0x040fe20000000000 */
[----:B------:R-:W-:Y:S01]  /*5460*/  FSEL R150, R69, -INF , !P0 ;  /* 0xff80000045967808 */ /* 0x000fe20004000000 */
[----:B------:R-:W-:Y:S01]  /*5470*/  VIADD R12, R8, 0x60 ;  /* 0x00000060080c7836 */ /* 0x000fe20000000000 */
[C---:B------:R-:W-:Y:S01]  /*5480*/  ISETP.GE.AND P3, PT, R26.reuse, R137, PT ;  /* 0x000000891a00720c */ /* 0x040fe20003f66270 */
[----:B------:R-:W3:Y:S01]  /*5490*/  MUFU.TANH R93, R93 ;  /* 0x0000005d005d7308 */ /* 0x000ee20000002400 */
[----:B------:R-:W-:-:S02]  /*54a0*/  ISETP.GE.AND P0, PT, R26, R136, PT ;  /* 0x000000881a00720c */ /* 0x000fc40003f06270 */
[----:B------:R-:W-:Y:S02]  /*54b0*/  I2FP.F32.S32 R26, R26 ;  /* 0x0000001a001a7245 */ /* 0x000fe40000201400 */
[----:B------:R-:W-:Y:S02]  /*54c0*/  FSEL R139, R61, -INF , !P4 ;  /* 0xff8000003d8b7808 */ /* 0x000fe40006000000 */
[----:B------:R-:W-:Y:S01]  /*54d0*/  FSEL R138, R65, -INF , !P2 ;  /* 0xff800000418a7808 */ /* 0x000fe20005000000 */
[CC--:B------:R-:W-:Y:S01]  /*54e0*/  FFMA.FTZ R49, R0.reuse, R26.reuse, R49 ;  /* 0x0000001a00317223 */ /* 0x0c0fe20000010031 */
[----:B------:R-:W-:Y:S01]  /*54f0*/  FSEL R67, R51, -INF , !P5 ;  /* 0xff80000033437808 */ /* 0x000fe20006800000 */
[----:B------:R-:W-:Y:S01]  /*5500*/  FFMA.FTZ R63, R0, R26, R63 ;  /* 0x0000001a003f7223 */ /* 0x000fe2000001003f */
[----:B------:R-:W-:Y:S01]  /*5510*/  FSEL R66, R66, -INF , !P1 ;  /* 0xff80000042427808 */ /* 0x000fe20004800000 */
[----:B------:R-:W-:Y:S01]  /*5520*/  VIADD R26, R8, 0x59 ;  /* 0x00000059081a7836 */ /* 0x000fe20000000000 */
[C---:B------:R-:W-:Y:S01]  /*5530*/  ISETP.GE.AND P4, PT, R24.reuse, R137, PT ;  /* 0x000000891800720c */ /* 0x040fe20003f86270 */
[----:B------:R-:W4:Y:S01]  /*5540*/  MUFU.TANH R95, R95 ;  /* 0x0000005f005f7308 */ /* 0x000f220000002400 */
[----:B------:R-:W-:-:S02]  /*5550*/  ISETP.GE.AND P2, PT, R24, R136, PT ;  /* 0x000000881800720c */ /* 0x000fc40003f46270 */
[CC--:B------:R-:W-:Y:S02]  /*5560*/  ISETP.GE.AND P5, PT, R12.reuse, R137.reuse, PT ;  /* 0x000000890c00720c */ /* 0x0c0fe40003fa6270 */
[----:B------:R-:W-:Y:S02]  /*5570*/  ISETP.GE.AND P1, PT, R12, R136, PT ;  /* 0x000000880c00720c */ /* 0x000fe40003f26270 */
[----:B------:R-:W-:Y:S01]  /*5580*/  I2FP.F32.S32 R24, R24 ;  /* 0x0000001800187245 */ /* 0x000fe20000201400 */
[----:B------:R-:W4:Y:S01]  /*5590*/  MUFU.TANH R9, R92 ;  /* 0x0000005c00097308 */ /* 0x000f220000002400 */
[----:B------:R-:W-:Y:S02]  /*55a0*/  I2FP.F32.S32 R12, R12 ;  /* 0x0000000c000c7245 */ /* 0x000fe40000201400 */
[----:B------:R-:W-:Y:S01]  /*55b0*/  FSEL R121, R49, -INF , !P3 ;  /* 0xff80000031797808 */ /* 0x000fe20005800000 */
[C---:B------:R-:W-:Y:S01]  /*55c0*/  FFMA.FTZ R19, R0.reuse, R24, R19 ;  /* 0x0000001800137223 */ /* 0x040fe20000010013 */
[----:B------:R-:W-:Y:S01]  /*55d0*/  FSEL R124, R63, -INF , !P0 ;  /* 0xff8000003f7c7808 */ /* 0x000fe20004000000 */
[----:B--2---:R-:W-:Y:S01]  /*55e0*/  FFMA.FTZ R50, R0, R12, R11 ;  /* 0x0000000c00327223 */ /* 0x004fe2000001000b */
[----:B------:R-:W-:Y:S01]  /*55f0*/  VIADD R11, R8, 0x61 ;  /* 0x00000061080b7836 */ /* 0x000fe20000000000 */
[C---:B------:R-:W-:Y:S01]  /*5600*/  ISETP.GE.AND P3, PT, R26.reuse, R137, PT ;  /* 0x000000891a00720c */ /* 0x040fe20003f66270 */
[----:B------:R-:W2:Y:S01]  /*5610*/  MUFU.TANH R17, R94 ;  /* 0x0000005e00117308 */ /* 0x000ea20000002400 */
[----:B------:R-:W-:Y:S01]  /*5620*/  ISETP.GE.AND P0, PT, R26, R136, PT ;  /* 0x000000881a00720c */ /* 0x000fe20003f06270 */
[----:B-1----:R-:W-:Y:S01]  /*5630*/  FFMA.FTZ R33, R0, R12, R33 ;  /* 0x0000000c00217223 */ /* 0x002fe20000010021 */
[----:B------:R-:W-:Y:S01]  /*5640*/  I2FP.F32.S32 R26, R26 ;  /* 0x0000001a001a7245 */ /* 0x000fe20000201400 */
[----:B------:R-:W-:Y:S01]  /*5650*/  VIADD R12, R8, 0x69 ;  /* 0x00000069080c7836 */ /* 0x000fe20000000000 */
[----:B------:R-:W-:Y:S01]  /*5660*/  FSEL R64, R19, -INF , !P2 ;  /* 0xff80000013407808 */ /* 0x000fe20005000000 */
[C---:B------:R-:W-:Y:S01]  /*5670*/  FFMA.FTZ R65, R0.reuse, R24, R13 ;  /* 0x0000001800417223 */ /* 0x040fe2000001000d */
[----:B------:R-:W-:Y:S01]  /*5680*/  I2FP.F32.S32 R19, R11 ;  /* 0x0000000b00137245 */ /* 0x000fe20000201400 */
[CC--:B------:R-:W-:Y:S01]  /*5690*/  FFMA.FTZ R25, R0.reuse, R26.reuse, R25 ;  /* 0x0000001a00197223 */ /* 0x0c0fe20000010019 */
[----:B------:R-:W-:Y:S01]  /*56a0*/  FFMA.FTZ R27, R0, R26, R27 ;  /* 0x0000001a001b7223 */ /* 0x000fe2000001001b */
[----:B------:R-:W-:Y:S01]  /*56b0*/  VIADD R24, R8, 0x68 ;  /* 0x0000006808187836 */ /* 0x000fe20000000000 */
[----:B------:R-:W-:Y:S01]  /*56c0*/  FSEL R51, R33, -INF , !P5 ;  /* 0xff80000021337808 */ /* 0x000fe20006800000 */
[-C--:B------:R-:W-:Y:S01]  /*56d0*/  FFMA.FTZ R49, R0, R19.reuse, R97 ;  /* 0x0000001300317223 */ /* 0x080fe20000010061 */
[----:B------:R-:W-:Y:S01]  /*56e0*/  FSEL R50, R50, -INF , !P1 ;  /* 0xff80000032327808 */ /* 0x000fe20004800000 */
[----:B------:R-:W-:Y:S01]  /*56f0*/  FFMA.FTZ R48, R0, R19, R99 ;  /* 0x0000001300307223 */ /* 0x000fe20000010063 */
[C---:B------:R-:W-:Y:S01]  /*5700*/  ISETP.GE.AND P5, PT, R12.reuse, R137, PT ;  /* 0x000000890c00720c */ /* 0x040fe20003fa6270 */
[----:B------:R-:W1:Y:S01]  /*5710*/  MUFU.TANH R19, R108 ;  /* 0x0000006c00137308 */ /* 0x000e620000002400 */
[----:B------:R-:W-:-:S02]  /*5720*/  ISETP.GE.AND P1, PT, R12, R136, PT ;  /* 0x000000880c00720c */ /* 0x000fc40003f26270 */
[----:B------:R-:W-:Y:S02]  /*5730*/  I2FP.F32.S32 R12, R12 ;  /* 0x0000000c000c7245 */ /* 0x000fe40000201400 */
[----:B------:R-:W-:Y:S01]  /*5740*/  FSEL R63, R25, -INF , !P3 ;  /* 0xff800000193f7808 */ /* 0x000fe20005800000 */
[----:B------:R-:W-:Y:S01]  /*5750*/  VIADD R25, R8, 0x70 ;  /* 0x0000007008197836 */ /* 0x000fe20000000000 */
[----:B------:R-:W-:Y:S01]  /*5760*/  FSEL R58, R27, -INF , !P0 ;  /* 0xff8000001b3a7808 */ /* 0x000fe20004000000 */
[----:B------:R-:W1:Y:S01]  /*5770*/  MUFU.TANH R89, R89 ;  /* 0x0000005900597308 */ /* 0x000e620000002400 */
[----:B------:R-:W-:Y:S01]  /*5780*/  FSEL R65, R65, -INF , !P4 ;  /* 0xff80000041417808 */ /* 0x000fe20006000000 */
[-C--:B---3--:R-:W-:Y:S01]  /*5790*/  FFMA.FTZ R45, R0, R12.reuse, R93 ;  /* 0x0000000c002d7223 */ /* 0x088fe2000001005d */
[-C--:B------:R-:W-:Y:S01]  /*57a0*/  ISETP.GE.AND P3, PT, R24, R137.reuse, PT ;  /* 0x000000891800720c */ /* 0x080fe20003f66270 */
[----:B----4-:R-:W-:Y:S01]  /*57b0*/  FFMA.FTZ R38, R0, R12, R95 ;  /* 0x0000000c00267223 */ /* 0x010fe2000001005f */
[-C--:B------:R-:W-:Y:S01]  /*57c0*/  ISETP.GE.AND P0, PT, R24, R136.reuse, PT ;  /* 0x000000881800720c */ /* 0x080fe20003f06270 */
[----:B------:R-:W-:Y:S01]  /*57d0*/  VIADD R12, R8, 0x78 ;  /* 0x00000078080c7836 */ /* 0x000fe20000000000 */
[C---:B------:R-:W-:Y:S01]  /*57e0*/  ISETP.GE.AND P4, PT, R11.reuse, R137, PT ;  /* 0x000000890b00720c */ /* 0x040fe20003f86270 */
[----:B------:R-:W-:Y:S01]  /*57f0*/  MUFU.TANH R13, R88 ;  /* 0x00000058000d7308 */ /* 0x000fe20000002400 */
[----:B------:R-:W-:-:S02]  /*5800*/  ISETP.GE.AND P2, PT, R11, R136, PT ;  /* 0x000000880b00720c */ /* 0x000fc40003f46270 */
[----:B------:R-:W-:Y:S02]  /*5810*/  I2FP.F32.S32 R24, R24 ;  /* 0x0000001800187245 */ /* 0x000fe40000201400 */
[----:B------:R-:W-:Y:S02]  /*5820*/  FSEL R45, R45, -INF , !P5 ;  /* 0xff8000002d2d7808 */ /* 0x000fe40006800000 */
[----:B------:R-:W-:Y:S01]  /*5830*/  FSEL R38, R38, -INF , !P1 ;  /* 0xff80000026267808 */ /* 0x000fe20004800000 */
[----:B------:R-:W-:Y:S01]  /*5840*/  MUFU.TANH R11, R90 ;  /* 0x0000005a000b7308 */ /* 0x000fe20000002400 */
[CC--:B------:R-:W-:Y:S01]  /*5850*/  FFMA.FTZ R9, R0.reuse, R24.reuse, R9 ;  /* 0x0000001800097223 */ /* 0x0c0fe20000010009 */
[----:B--2---:R-:W-:Y:S01]  /*5860*/  FFMA.FTZ R17, R0, R24, R17 ;  /* 0x0000001800117223 */ /* 0x004fe20000010011 */
[----:B------:R-:W-:Y:S01]  /*5870*/  VIADD R24, R8, 0x71 ;  /* 0x0000007108187836 */ /* 0x000fe20000000000 */
[C---:B------:R-:W-:Y:S02]  /*5880*/  ISETP.GE.AND P5, PT, R12.reuse, R137, PT ;  /* 0x000000890c00720c */ /* 0x040fe40003fa6270 */
[----:B------:R-:W-:-:S02]  /*5890*/  ISETP.GE.AND P1, PT, R12, R136, PT ;  /* 0x000000880c00720c */ /* 0x000fc40003f26270 */
[----:B------:R-:W2:Y:S01]  /*58a0*/  MUFU.TANH R91, R91 ;  /* 0x0000005b005b7308 */ /* 0x000ea20000002400 */
[----:B------:R-:W-:Y:S02]  /*58b0*/  I2FP.F32.S32 R12, R12 ;  /* 0x0000000c000c7245 */ /* 0x000fe40000201400 */
[----:B------:R-:W-:Y:S02]  /*58c0*/  FSEL R47, R9, -INF , !P3 ;  /* 0xff800000092f7808 */ /* 0x000fe40005800000 */
[----:B------:R-:W-:Y:S01]  /*58d0*/  FSEL R46, R17, -INF , !P0 ;  /* 0xff800000112e7808 */ /* 0x000fe20004000000 */
[----:B-1----:R-:W-:Y:S01]  /*58e0*/  FFMA.FTZ R19, R0, R12, R19 ;  /* 0x0000000c00137223 */ /* 0x002fe20000010013 */
[----:B------:R-:W-:Y:S01]  /*58f0*/  FSEL R49, R49, -INF , !P4 ;  /* 0xff80000031317808 */ /* 0x000fe20006000000 */
[----:B------:R-:W1:Y:S01]  /*5900*/  MUFU.TANH R27, R110 ;  /* 0x0000006e001b7308 */ /* 0x000e620000002400 */
[----:B------:R-:W-:Y:S02]  /*5910*/  FSEL R48, R48, -INF , !P2 ;  /* 0xff80000030307808 */ /* 0x000fe40005000000 */
[----:B------:R-:W-:-:S02]  /*5920*/  ISETP.GE.AND P3, PT, R24, R137, PT ;  /* 0x000000891800720c */ /* 0x000fc40003f66270 */
[-C--:B------:R-:W-:Y:S02]  /*5930*/  ISETP.GE.AND P0, PT, R24, R136.reuse, PT ;  /* 0x000000881800720c */ /* 0x080fe40003f06270 */
[C---:B------:R-:W-:Y:S01]  /*5940*/  ISETP.GE.AND P4, PT, R25.reuse, R137, PT ;  /* 0x000000891900720c */ /* 0x040fe20003f86270 */
[----:B------:R-:W3:Y:S01]  /*5950*/  MUFU.TANH R3, R3 ;  /* 0x0000000300037308 */ /* 0x000ee20000002400 */
[----:B------:R-:W-:Y:S01]  /*5960*/  BAR.SYNC.DEFER_BLOCKING 0x0 ;  /* 0x0000000000007b1d */ /* 0x000fe20000010000 */
[----:B------:R-:W-:Y:S02]  /*5970*/  ISETP.GE.AND P2, PT, R25, R136, PT ;  /* 0x000000881900720c */ /* 0x000fe40003f46270 */
[----:B------:R-:W-:Y:S02]  /*5980*/  I2FP.F32.S32 R24, R24 ;  /* 0x0000001800187245 */ /* 0x000fe40000201400 */
[----:B------:R-:W-:Y:S02]  /*5990*/  I2FP.F32.S32 R25, R25 ;  /* 0x0000001900197245 */ /* 0x000fe40000201400 */
[----:B------:R4:W3:Y:S01]  /*59a0*/  MUFU.TANH R9, R10 ;  /* 0x0000000a00097308 */ /* 0x0008e20000002400 */
[CC--:B------:R-:W-:Y:S01]  /*59b0*/  FFMA.FTZ R37, R0.reuse, R24.reuse, R89 ;  /* 0x0000001800257223 */ /* 0x0c0fe20000010059 */
[C---:B--2---:R-:W-:Y:S01]  /*59c0*/  FFMA.FTZ R24, R0.reuse, R24, R91 ;  /* 0x0000001800187223 */ /* 0x044fe2000001005b */
[CC--:B------:R-:W-:Y:S01]  /*59d0*/  FFMA.FTZ R13, R0.reuse, R25.reuse, R13 ;  /* 0x00000019000d7223 */ /* 0x0c0fe2000001000d */
[C---:B------:R-:W-:Y:S01]  /*59e0*/  FFMA.FTZ R11, R0.reuse, R25, R11 ;  /* 0x00000019000b7223 */ /* 0x040fe2000001000b */
[----:B-1----:R-:W-:Y:S01]  /*59f0*/  FFMA.FTZ R34, R0, R12, R27 ;  /* 0x0000000c00227223 */ /* 0x002fe2000001001b */
[----:B------:R-:W-:-:S02]  /*5a00*/  FSEL R27, R19, -INF , !P5 ;  /* 0xff800000131b7808 */ /* 0x000fc40006800000 */
[----:B------:R-:W1:Y:S01]  /*5a10*/  MUFU.TANH R109, R109 ;  /* 0x0000006d006d7308 */ /* 0x000e620000002400 */
[----:B------:R-:W-:Y:S02]  /*5a20*/  ISETP.GT.AND P5, PT, R178, R173, PT ;  /* 0x000000adb200720c */ /* 0x000fe40003fa4270 */
[----:B------:R-:W-:Y:S02]  /*5a30*/  FSEL R39, R13, -INF , !P4 ;  /* 0xff8000000d277808 */ /* 0x000fe40006000000 */
[----:B------:R-:W-:Y:S02]  /*5a40*/  FSEL R26, R11, -INF , !P2 ;  /* 0xff8000000b1a7808 */ /* 0x000fe40005000000 */
[----:B------:R-:W-:Y:S01]  /*5a50*/  FSEL R37, R37, -INF , !P3 ;  /* 0xff80000025257808 */ /* 0x000fe20005800000 */
[----:B------:R-:W2:Y:S01]  /*5a60*/  MUFU.TANH R111, R111 ;  /* 0x0000006f006f7308 */ /* 0x000ea20000002400 */
[----:B----4-:R-:W-:Y:S01]  /*5a70*/  VIADD R10, R8, 0x79 ;  /* 0x00000079080a7836 */ /* 0x010fe20000000000 */
[----:B------:R-:W-:-:S02]  /*5a80*/  FSEL R24, R24, -INF , !P0 ;  /* 0xff80000018187808 */ /* 0x000fc40004000000 */
[CC--:B------:R-:W-:Y:S02]  /*5a90*/  ISETP.GE.AND P4, PT, R8.reuse, R137.reuse, PT ;  /* 0x000000890800720c */ /* 0x0c0fe40003f86270 */
[-C--:B------:R-:W-:Y:S02]  /*5aa0*/  ISETP.GE.AND P2, PT, R8, R136.reuse, PT ;  /* 0x000000880800720c */ /* 0x080fe40003f46270 */
[C---:B------:R-:W-:Y:S02]  /*5ab0*/  ISETP.GE.AND P3, PT, R10.reuse, R137, PT ;  /* 0x000000890a00720c */ /* 0x040fe40003f66270 */
[----:B------:R-:W-:Y:S02]  /*5ac0*/  ISETP.GE.AND P0, PT, R10, R136, PT ;  /* 0x000000880a00720c */ /* 0x000fe40003f06270 */
[----:B------:R-:W-:Y:S02]  /*5ad0*/  I2FP.F32.S32 R8, R8 ;  /* 0x0000000800087245 */ /* 0x000fe40000201400 */
[----:B------:R-:W-:-:S02]  /*5ae0*/  I2FP.F32.S32 R10, R10 ;  /* 0x0000000a000a7245 */ /* 0x000fc40000201400 */
[----:B------:R-:W-:Y:S01]  /*5af0*/  FSEL R34, R34, -INF , !P1 ;  /* 0xff80000022227808 */ /* 0x000fe20004800000 */
[CC--:B---3--:R-:W-:Y:S01]  /*5b00*/  FFMA.FTZ R3, R0.reuse, R8.reuse, R3 ;  /* 0x0000000800037223 */ /* 0x0c8fe20000010003 */
[C---:B------:R-:W-:Y:S01]  /*5b10*/  FFMA.FTZ R9, R0.reuse, R8, R9 ;  /* 0x0000000800097223 */ /* 0x040fe20000010009 */
[CC--:B-1----:R-:W-:Y:S01]  /*5b20*/  FFMA.FTZ R25, R0.reuse, R10.reuse, R109 ;  /* 0x0000000a00197223 */ /* 0x0c2fe2000001006d */
[----:B--2---:R-:W-:Y:S02]  /*5b30*/  FFMA.FTZ R33, R0, R10, R111 ;  /* 0x0000000a00217223 */ /* 0x004fe4000001006f */
[----:B------:R-:W-:Y:S02]  /*5b40*/  FSEL R17, R3, -INF , !P4 ;  /* 0xff80000003117808 */ /* 0x000fe40006000000 */
[----:B------:R-:W-:Y:S02]  /*5b50*/  FSEL R36, R9, -INF , !P2 ;  /* 0xff80000009247808 */ /* 0x000fe40005000000 */
[----:B------:R-:W-:-:S02]  /*5b60*/  FSEL R25, R25, -INF , !P3 ;  /* 0xff80000019197808 */ /* 0x000fc40005800000 */
        /* <DEDUP_REMOVED lines=62> */
.L_x_2748:
[----:B------:R-:W-:-:S04]  /*5f50*/  LEA R19, -R116, RZ, 0x7 ;  /* 0x000000ff74137211 */ /* 0x000fc800078e39ff */
[----:B------:R-:W-:-:S07]  /*5f60*/  SHF.R.S32.HI R40, RZ, 0x1f, R19 ;  /* 0x0000001fff287819 */ /* 0x000fce0000011413 */
.L_x_2749:
        /* <DEDUP_REMOVED lines=134> */
.L_x_2751:
[----:B------:R-:W-:Y:S05]  /*67d0*/  BSYNC B0 ;  /* 0x0000000000007941 */ /* 0x000fea0003800000 */
.L_x_2750:
[----:B------:R-:W0:Y:S01]  /*67e0*/  LDGDEPBAR ;  /* 0x00000000000079af */ /* 0x000e220000000000 */
[----:B------:R-:W-:-:S04]  /*67f0*/  IADD3 R134, P0, R19, R134, RZ ;  /* 0x0000008613867210 */ /* 0x000fc80007f1e0ff */
[----:B------:R-:W-:-:S09]  /*6800*/  IADD3.X R135, R40, R135, RZ, P0, !PT ;  /* 0x0000008728877210 */ /* 0x000fd200007fe4ff */
.L_x_2747:
        /* <DEDUP_REMOVED lines=63> */
[----:B------:R-:W-:-:S03]  /*6c00*/  LEA R168, R5, UR4, 0x1 ;  /* 0x0000000405a87c11 */ /* 0x000fc6000f8e08ff */
[----:B------:R-:W1:Y:S01]  /*6c10*/  SHFL.BFLY PT, R2, R11, 0x2, 0x1f ;  /* 0x0c401f000b027f89 */ /* 0x000e6200000e0000 */
[----:B------:R-:W-:-:S03]  /*6c20*/  LEA R118, R4, R168, 0x1 ;  /* 0x000000a804767211 */ /* 0x000fc600078e08ff */
[----:B------:R-:W-:Y:S04]  /*6c30*/  LDSM.16.MT88.4 R108, [R168+0x9000] ;  /* 0x00900000a86c783b */ /* 0x000fe80000004200 */
[----:B------:R-:W-:Y:S04]  /*6c40*/  LDSM.16.MT88.4 R84, [R118+0xb000] ;  /* 0x00b000007654783b */ /* 0x000fe80000004200 */
[----:B------:R-:W-:Y:S04]  /*6c50*/  LDSM.16.MT88.4 R100, [R118+0x9000] ;  /* 0x009000007664783b */ /* 0x000fe80000004200 */
[----:B------:R-:W-:Y:S04]  /*6c60*/  LDSM.16.MT88.4 R92, [R168+0xb000] ;  /* 0x00b00000a85c783b */ /* 0x000fe80000004200 */
[----:B------:R-:W-:Y:S01]  /*6c70*/  LDSM.16.MT88.4 R76, [R168+0xd000] ;  /* 0x00d00000a84c783b */ /* 0x000fe20000004200 */
        /* <DEDUP_REMOVED lines=28> */
[----:B-1----:R-:W-:Y:S01]  /*6e40*/  FMNMX.FTZ R2, R8, R9, !PT ;  /* 0x0000000908027209 */ /* 0x002fe20007810000 */
[--C-:B------:R-:W-:Y:S01]  /*6e50*/  FFMA.FTZ R47, R47, UR11, -R42.reuse ;  /* 0x0000000b2f2f7c23 */ /* 0x100fe2000801082a */
[----:B------:R-:W-:-:S02]  /*6e60*/  FFMA.FTZ R192, R25, UR11, -R42 ;  /* 0x0000000b19c07c23 */ /* 0x000fc4000801082a */
[C---:B------:R-:W-:Y:S01]  /*6e70*/  FSETP.NEU.FTZ.AND P0, PT, R2.reuse, -INF , PT ;  /* 0xff8000000200780b */ /* 0x040fe20003f1d000 */
[----:B------:R-:W-:Y:S01]  /*6e80*/  FMUL.FTZ R35, R2, UR11 ;  /* 0x0000000b02237c20 */ /* 0x000fe20008410000 */
[----:B------:R-:W-:Y:S04]  /*6e90*/  MUFU.EX2 R126, R126 ;  /* 0x0000007e007e7308 */ /* 0x000fe80000000800 */
[----:B------:R-:W-:Y:S02]  /*6ea0*/  FSEL R35, R35, RZ, P0 ;  /* 0x000000ff23237208 */ /* 0x000fe40000000000 */
[----:B------:R-:W-:Y:S02]  /*6eb0*/  LEA R190, P0, R134, UR8, 0x1 ;  /* 0x0000000886be7c11 */ /* 0x000fe4000f8008ff */
[----:B------:R-:W1:Y:S01]  /*6ec0*/  MUFU.EX2 R125, R125 ;  /* 0x0000007d007d7308 */ /* 0x000e620000000800 */
[--C-:B------:R-:W-:Y:S01]  /*6ed0*/  FFMA.FTZ R127, R36, UR11, -R35.reuse ;  /* 0x0000000b247f7c23 */ /* 0x100fe20008010823 */
[--C-:B------:R-:W-:Y:S01]  /*6ee0*/  FFMA.FTZ R128, R30, UR11, -R35.reuse ;  /* 0x0000000b1e807c23 */ /* 0x100fe20008010823 */
[--C-:B------:R-:W-:Y:S01]  /*6ef0*/  FFMA.FTZ R129, R20, UR11, -R35.reuse ;  /* 0x0000000b14817c23 */ /* 0x100fe20008010823 */
[--C-:B------:R-:W-:Y:S01]  /*6f00*/  FFMA.FTZ R62, R18, UR11, -R35.reuse ;  /* 0x0000000b123e7c23 */ /* 0x100fe20008010823 */
[--C-:B------:R-:W-:Y:S01]  /*6f10*/  FFMA.FTZ R36, R14, UR11, -R35.reuse ;  /* 0x0000000b0e247c23 */ /* 0x100fe20008010823 */
[----:B--2---:R-:W-:Y:S01]  /*6f20*/  F2FP.F16.F32.PACK_AB R68, R146, R147 ;  /* 0x000000939244723e */ /* 0x004fe200000000ff */
[----:B------:R-:W2:Y:S01]  /*6f30*/  LDSM.16.MT88.4 R12, [R118+0xb400] ;  /* 0x00b40000760c783b */ /* 0x000ea20000004200 */
[----:B------:R-:W-:Y:S01]  /*6f40*/  MUFU.EX2 R127, R127 ;  /* 0x0000007f007f7308 */ /* 0x000fe20000000800 */
        /* <DEDUP_REMOVED lines=8> */
[----:B-1----:R-:W-:Y:S01]  /*6fd0*/  F2FP.F16.F32.PACK_AB R70, R125, R126 ;  /* 0x0000007e7d46723e */ /* 0x002fe200000000ff */
[----:B------:R-:W1:Y:S01]  /*6fe0*/  LDSM.16.MT88.4 R16, [R168+0xb400] ;  /* 0x00b40000a810783b */ /* 0x000e620000004200 */
[--C-:B------:R-:W-:Y:S01]  /*6ff0*/  FFMA.FTZ R53, R54, UR11, -R35.reuse ;  /* 0x0000000b36357c23 */ /* 0x100fe20008010823 */
[--C-:B------:R-:W-:Y:S01]  /*7000*/  FFMA.FTZ R4, R140, UR11, -R35.reuse ;  /* 0x0000000b8c047c23 */ /* 0x100fe20008010823 */
[--C-:B------:R-:W-:Y:S01]  /*7010*/  FFMA.FTZ R142, R142, UR11, -R35.reuse ;  /* 0x0000000b8e8e7c23 */ /* 0x100fe20008010823 */
[----:B------:R-:W4:Y:S01]  /*7020*/  LDSM.16.MT88.4 R20, [R118+0x9400] ;  /* 0x009400007614783b */ /* 0x000f220000004200 */
[----:B------:R-:W-:Y:S01]  /*7030*/  FFMA.FTZ R140, R139, UR11, -R42 ;  /* 0x0000000b8b8c7c23 */ /* 0x000fe2000801082a */
[----:B------:R-:W-:Y:S01]  /*7040*/  MUFU.EX2 R129, R129 ;  /* 0x0000008100817308 */ /* 0x000fe20000000800 */
[--C-:B------:R-:W-:Y:S01]  /*7050*/  FFMA.FTZ R144, R144, UR11, -R35.reuse ;  /* 0x0000000b90907c23 */ /* 0x100fe20008010823 */
[--C-:B------:R-:W-:Y:S01]  /*7060*/  FFMA.FTZ R139, R148, UR11, -R35.reuse ;  /* 0x0000000b948b7c23 */ /* 0x100fe20008010823 */
[--C-:B------:R-:W-:Y:S01]  /*7070*/  FFMA.FTZ R138, R138, UR11, -R35.reuse ;  /* 0x0000000b8a8a7c23 */ /* 0x100fe20008010823 */
[----:B------:R-:W-:Y:S01]  /*7080*/  FADD.FTZ R147, R147, R146 ;  /* 0x0000009293937221 */ /* 0x000fe20000010000 */
[--C-:B------:R-:W-:Y:S01]  /*7090*/  FFMA.FTZ R148, R67, UR11, -R42.reuse ;  /* 0x0000000b43947c23 */ /* 0x100fe2000801082a */
[----:B------:R-:W-:Y:S01]  /*70a0*/  FFMA.FTZ R146, R65, UR11, -R42 ;  /* 0x0000000b41927c23 */ /* 0x000fe2000801082a */
[--C-:B------:R-:W-:Y:S01]  /*70b0*/  FFMA.FTZ R124, R124, UR11, -R35.reuse ;  /* 0x0000000b7c7c7c23 */ /* 0x100fe20008010823 */
[----:B------:R-:W5:Y:S01]  /*70c0*/  MUFU.EX2 R62, R62 ;  /* 0x0000003e003e7308 */ /* 0x000f620000000800 */
[----:B---3--:R-:W-:Y:S01]  /*70d0*/  F2FP.F16.F32.PACK_AB R69, R128, R127 ;  /* 0x0000007f8045723e */ /* 0x008fe200000000ff */
[--C-:B------:R-:W-:Y:S01]  /*70e0*/  FFMA.FTZ R65, R66, UR11, -R35.reuse ;  /* 0x0000000b42417c23 */ /* 0x100fe20008010823 */
[--C-:B------:R-:W-:Y:S01]  /*70f0*/  FFMA.FTZ R67, R64, UR11, -R35.reuse ;  /* 0x0000000b40437c23 */ /* 0x100fe20008010823 */
[----:B------:R-:W-:Y:S01]  /*7100*/  FFMA.FTZ R58, R58, UR11, -R35 ;  /* 0x0000000b3a3a7c23 */ /* 0x000fe20008010823 */
[----:B------:R-:W-:Y:S01]  /*7110*/  FADD.FTZ R128, R127, R128 ;  /* 0x000000807f807221 */ /* 0x000fe20000010000 */
[----:B------:R-:W-:Y:S01]  /*7120*/  FADD.FTZ R126, R126, R147 ;  /* 0x000000937e7e7221 */ /* 0x000fe20000010000 */
[----:B------:R-:W-:Y:S01]  /*7130*/  FFMA.FTZ R193, R33, UR11, -R35 ;  /* 0x0000000b21c17c23 */ /* 0x000fe20008010823 */
[----:B------:R-:W3:Y:S01]  /*7140*/  MUFU.EX2 R60, R60 ;  /* 0x0000003c003c7308 */ /* 0x000ee20000000800 */
[----:B------:R-:W-:Y:S01]  /*7150*/  LEA.HI.X R191, R134, UR9, R135, 0x1, P0 ;  /* 0x0000000986bf7c11 */ /* 0x000fe200080f0c87 */
[----:B------:R-:W-:-:S06]  /*7160*/  FADD.FTZ R125, R125, R126 ;  /* 0x0000007e7d7d7221 */ /* 0x000fcc0000010000 */
[----:B------:R-:W2:Y:S01]  /*7170*/  MUFU.EX2 R59, R59 ;  /* 0x0000003b003b7308 */ /* 0x000ea20000000800 */
[----:B-----5:R-:W-:Y:S01]  /*7180*/  F2FP.F16.F32.PACK_AB R71, R62, R129 ;  /* 0x000000813e47723e */ /* 0x020fe200000000ff */
[----:B------:R-:W-:-:S04]  /*7190*/  FADD.FTZ R129, R129, R128 ;  /* 0x0000008081817221 */ /* 0x000fc80000010000 */
[----:B------:R-:W-:Y:S02]  /*71a0*/  FADD.FTZ R62, R62, R129 ;  /* 0x000000813e3e7221 */ /* 0x000fe40000010000 */
[----:B------:R-:W-:Y:S01]  /*71b0*/  HMMA.16816.F32 R88, R68, R84, RZ ;  /* 0x000000544458723c */ /* 0x000fe200000018ff */
[----:B------:R-:W-:Y:S01]  /*71c0*/  MUFU.EX2 R41, R41 ;  /* 0x0000002900297308 */ /* 0x000fe20000000800 */
[----:B---3--:R-:W-:-:S04]  /*71d0*/  FADD.FTZ R64, R60, R125 ;  /* 0x0000007d3c407221 */ /* 0x008fc80000010000 */
[C---:B------:R-:W-:Y:S03]  /*71e0*/  HMMA.16816.F32 R84, R68.reuse, R86, RZ ;  /* 0x000000564454723c */ /* 0x040fe600000018ff */
[----:B------:R-:W3:Y:S01]  /*71f0*/  MUFU.EX2 R40, R40 ;  /* 0x0000002800287308 */ /* 0x000ee20000000800 */
[----:B--2---:R-:W-:Y:S01]  /*7200*/  F2FP.F16.F32.PACK_AB R8, R59, R60 ;  /* 0x0000003c3b08723e */ /* 0x004fe200000000ff */
[--C-:B------:R-:W-:Y:S01]  /*7210*/  FFMA.FTZ R60, R45, UR11, -R42.reuse ;  /* 0x0000000b2d3c7c23 */ /* 0x100fe2000801082a */
[C---:B------:R-:W-:Y:S01]  /*7220*/  HMMA.16816.F32 R112, R68.reuse, R108, RZ ;  /* 0x0000006c4470723c */ /* 0x040fe200000018ff */
[----:B------:R-:W-:Y:S01]  /*7230*/  FFMA.FTZ R45, R50, UR11, -R35 ;  /* 0x0000000b322d7c23 */ /* 0x000fe20008010823 */
[----:B------:R-:W-:Y:S01]  /*7240*/  FFMA.FTZ R50, R37, UR11, -R42 ;  /* 0x0000000b25327c23 */ /* 0x000fe2000801082a */
[----:B------:R-:W-:Y:S02]  /*7250*/  FADD.FTZ R64, R59, R64 ;  /* 0x000000403b407221 */ /* 0x000fe40000010000 */
        /* <DEDUP_REMOVED lines=10> */
[----:B------:R-:W-:Y:S01]  /*7300*/  HMMA.16816.F32 R100, R68, R102, RZ ;  /* 0x000000664464723c */ /* 0x000fe200000018ff */
[----:B------:R-:W-:Y:S01]  /*7310*/  FADD.FTZ R61, R61, R62 ;  /* 0x0000003e3d3d7221 */ /* 0x000fe20000010000 */
[--C-:B------:R-:W-:Y:S01]  /*7320*/  FFMA.FTZ R62, R51, UR11, -R42.reuse ;  /* 0x0000000b333e7c23 */ /* 0x100fe2000801082a */
[----:B------:R-:W-:Y:S01]  /*7330*/  FFMA.FTZ R51, R39, UR11, -R42 ;  /* 0x0000000b27337c23 */ /* 0x000fe2000801082a */
[----:B------:R-:W-:-:S02]  /*7340*/  FFMA.FTZ R39, R24, UR11, -R35 ;  /* 0x0000000b18277c23 */ /* 0x000fc40008010823 */
[C---:B------:R-:W-:Y:S01]  /*7350*/  HMMA.16816.F32 R92, R68.reuse, R94, RZ ;  /* 0x0000005e445c723c */ /* 0x040fe200000018ff */
[----:B------:R-:W-:Y:S05]  /*7360*/  MUFU.EX2 R130, R130 ;  /* 0x0000008200827308 */ /* 0x000fea0000000800 */
[----:B------:R-:W-:Y:S01]  /*7370*/  HMMA.16816.F32 R76, R68, R78, RZ ;  /* 0x0000004e444c723c */ /* 0x000fe200000018ff */
[----:B---3--:R-:W-:Y:S02]  /*7380*/  F2FP.F16.F32.PACK_AB R11, R36, R43 ;  /* 0x0000002b240b723e */ /* 0x008fe400000000ff */
[----:B------:R-:W-:Y:S05]  /*7390*/  MUFU.EX2 R7, R7 ;  /* 0x0000000700077308 */ /* 0x000fea0000000800 */
[C---:B------:R-:W-:Y:S03]  /*73a0*/  HMMA.16816.F32 R88, R8.reuse, R12, R88 ;  /* 0x0000000c0858723c */ /* 0x040fe60000001858 */
[----:B------:R-:W-:Y:S03]  /*73b0*/  MUFU.EX2 R32, R32 ;  /* 0x0000002000207308 */ /* 0x000fe60000000800 */
[C---:B------:R-:W-:Y:S01]  /*73c0*/  HMMA.16816.F32 R84, R8.reuse, R14, R84 ;  /* 0x0000000e0854723c */ /* 0x040fe20000001854 */
[----:B------:R-:W2:Y:S04]  /*73d0*/  LDSM.16.MT88.4 R12, [R118+0xd000] ;  /* 0x00d00000760c783b */ /* 0x000ea80000004200 */
[----:B------:R-:W-:Y:S01]  /*73e0*/  MUFU.EX2 R5, R5 ;  /* 0x0000000500057308 */ /* 0x000fe20000000800 */
[C---:B-1----:R-:W-:Y:S06]  /*73f0*/  HMMA.16816.F32 R96, R8.reuse, R16, R96 ;  /* 0x000000100860723c */ /* 0x042fec0000001860 */
[C---:B------:R-:W-:Y:S01]  /*7400*/  HMMA.16816.F32 R92, R8.reuse, R18, R92 ;  /* 0x00000012085c723c */ /* 0x040fe2000000185c */
[----:B------:R-:W1:Y:S01]  /*7410*/  LDSM.16.MT88.4 R16, [R168+0xd400] ;  /* 0x00d40000a810783b */ /* 0x000e620000004200 */
[----:B------:R-:W-:Y:S04]  /*7420*/  MUFU.EX2 R131, R131 ;  /* 0x0000008300837308 */ /* 0x000fe80000000800 */
[C---:B------:R-:W-:Y:S04]  /*7430*/  HMMA.16816.F32 R112, R8.reuse, R28, R112 ;  /* 0x0000001c0870723c */ /* 0x040fe80000001870 */
[----:B------:R-:W-:Y:S02]  /*7440*/  MUFU.EX2 R55, R55 ;  /* 0x0000003700377308 */ /* 0x000fe40000000800 */
[----:B------:R-:W-:Y:S01]  /*7450*/  HMMA.16816.F32 R108, R8, R30, R108 ;  /* 0x0000001e086c723c */ /* 0x000fe2000000186c */
[--C-:B------:R-:W-:Y:S01]  /*7460*/  FFMA.FTZ R29, R154, UR11, -R35.reuse ;  /* 0x0000000b9a1d7c23 */ /* 0x100fe20008010823 */
[--C-:B------:R-:W-:Y:S01]  /*7470*/  FFMA.FTZ R28, R56, UR11, -R35.reuse ;  /* 0x0000000b381c7c23 */ /* 0x100fe20008010823 */
[----:B------:R-:W-:Y:S01]  /*7480*/  FFMA.FTZ R56, R57, UR11, -R42 ;  /* 0x0000000b39387c23 */ /* 0x000fe2000801082a */
[----:B------:R-:W-:-:S02]  /*7490*/  FFMA.FTZ R57, R152, UR11, -R35 ;  /* 0x0000000b98397c23 */ /* 0x000fc40008010823 */
[C---:B----4-:R-:W-:Y:S01]  /*74a0*/  HMMA.16816.F32 R104, R8.reuse, R20, R104 ;  /* 0x000000140868723c */ /* 0x050fe20000001868 */
[--C-:B------:R-:W-:Y:S01]  /*74b0*/  FFMA.FTZ R31, R151, UR11, -R42.reuse ;  /* 0x0000000b971f7c23 */ /* 0x100fe2000801082a */
[----:B------:R-:W-:Y:S01]  /*74c0*/  FFMA.FTZ R30, R149, UR11, -R42 ;  /* 0x0000000b951e7c23 */ /* 0x000fe2000801082a */
[----:B------:R-:W-:Y:S03]  /*74d0*/  MUFU.EX2 R29, R29 ;  /* 0x0000001d001d7308 */ /* 0x000fe60000000800 */
[----:B------:R-:W-:Y:S01]  /*74e0*/  HMMA.16816.F32 R100, R8, R22, R100 ;  /* 0x000000160864723c */ /* 0x000fe20000001864 */
[----:B------:R-:W-:Y:S04]  /*74f0*/  LDSM.16.MT88.4 R20, [R168+0xa400] ;  /* 0x00a40000a814783b */ /* 0x000fe80000004200 */
[----:B------:R-:W3:Y:S01]  /*7500*/  MUFU.EX2 R31, R31 ;  /* 0x0000001f001f7308 */ /* 0x000ee20000000800 */
[C---:B--2---:R-:W-:Y:S06]  /*7510*/  HMMA.16816.F32 R72, R68.reuse, R12, RZ ;  /* 0x0000000c4448723c */ /* 0x044fec00000018ff */
[----:B------:R-:W-:Y:S01]  /*7520*/  HMMA.16816.F32 R68, R68, R14, RZ ;  /* 0x0000000e4444723c */ /* 0x000fe200000018ff */
[----:B------:R-:W2:Y:S01]  /*7530*/  LDSM.16.MT88.4 R12, [R118+0xd400] ;  /* 0x00d40000760c783b */ /* 0x000ea20000004200 */
[----:B------:R-:W4:Y:S04]  /*7540*/  MUFU.EX2 R30, R30 ;  /* 0x0000001e001e7308 */ /* 0x000f280000000800 */
[C---:B-1----:R-:W-:Y:S04]  /*7550*/  HMMA.16816.F32 R80, R8.reuse, R16, R80 ;  /* 0x000000100850723c */ /* 0x042fe80000001850 */
[----:B------:R-:W1:Y:S02]  /*7560*/  MUFU.EX2 R28, R28 ;  /* 0x0000001c001c7308 */ /* 0x000e640000000800 */
[C---:B------:R-:W-:Y:S01]  /*7570*/  HMMA.16816.F32 R76, R8.reuse, R18, R76 ;  /* 0x00000012084c723c */ /* 0x040fe2000000184c */
[----:B------:R-:W-:Y:S05]  /*7580*/  LDSM.16.MT88.4 R16, [R118+0xa400] ;  /* 0x00a400007610783b */ /* 0x000fea0000004200 */
[----:B------:R-:W5:Y:S08]  /*7590*/  MUFU.EX2 R56, R56 ;  /* 0x0000003800387308 */ /* 0x000f700000000800 */
[----:B------:R-:W-:Y:S08]  /*75a0*/  MUFU.EX2 R52, R52 ;  /* 0x0000003400347308 */ /* 0x000ff00000000800 */
[----:B------:R-:W-:Y:S01]  /*75b0*/  MUFU.EX2 R57, R57 ;  /* 0x0000003900397308 */ /* 0x000fe20000000800 */
[C---:B--2---:R-:W-:Y:S07]  /*75c0*/  HMMA.16816.F32 R72, R8.reuse, R12, R72 ;  /* 0x0000000c0848723c */ /* 0x044fee0000001848 */
[----:B------:R2:W5:Y:S01]  /*75d0*/  MUFU.EX2 R54, R142 ;  /* 0x0000008e00367308 */ /* 0x0005620000000800 */
[----:B------:R-:W-:Y:S01]  /*75e0*/  HMMA.16816.F32 R68, R8, R14, R68 ;  /* 0x0000000e0844723c */ /* 0x000fe20000001844 */
[----:B------:R-:W5:Y:S06]  /*75f0*/  LDSM.16.MT88.4 R12, [R168+0x9800] ;  /* 0x00980000a80c783b */ /* 0x000f6c0000004200 */
[----:B------:R-:W-:Y:S01]  /*7600*/  MUFU.EX2 R53, R53 ;  /* 0x0000003500357308 */ /* 0x000fe20000000800 */
[----:B---3--:R-:W-:-:S02]  /*7610*/  F2FP.F16.F32.PACK_AB R8, R31, R130 ;  /* 0x000000821f08723e */ /* 0x008fc400000000ff */
[----:B------:R-:W-:Y:S02]  /*7620*/  F2FP.F16.F32.PACK_AB R9, R29, R32 ;  /* 0x000000201d09723e */ /* 0x000fe400000000ff */
[----:B----4-:R-:W-:-:S03]  /*7630*/  F2FP.F16.F32.PACK_AB R10, R7, R30 ;  /* 0x0000001e070a723e */ /* 0x010fc600000000ff */
[----:B------:R-:W3:Y:S01]  /*7640*/  MUFU.EX2 R4, R4 ;  /* 0x0000000400047308 */ /* 0x000ee20000000800 */
[----:B-1----:R-:W-:Y:S01]  /*7650*/  F2FP.F16.F32.PACK_AB R11, R5, R28 ;  /* 0x0000001c050b723e */ /* 0x002fe200000000ff */
[--C-:B--2---:R-:W-:Y:S01]  /*7660*/  FFMA.FTZ R142, R143, UR11, -R42.reuse ;  /* 0x0000000b8f8e7c23 */ /* 0x104fe2000801082a */
[----:B------:R-:W-:Y:S01]  /*7670*/  FFMA.FTZ R143, R141, UR11, -R42 ;  /* 0x0000000b8d8f7c23 */ /* 0x000fe2000801082a */
[----:B------:R-:W-:-:S04]  /*7680*/  FFMA.FTZ R141, R150, UR11, -R35 ;  /* 0x0000000b968d7c23 */ /* 0x000fc80008010823 */
[----:B------:R-:W-:Y:S08]  /*7690*/  MUFU.EX2 R145, R145 ;  /* 0x0000009100917308 */ /* 0x000ff00000000800 */
[----:B------:R-:W1:Y:S08]  /*76a0*/  MUFU.EX2 R142, R142 ;  /* 0x0000008e008e7308 */ /* 0x000e700000000800 */
[----:B------:R-:W-:Y:S01]  /*76b0*/  MUFU.EX2 R143, R143 ;  /* 0x0000008f008f7308 */ /* 0x000fe20000000800 */
[C---:B-----5:R-:W-:Y:S07]  /*76c0*/  HMMA.16816.F32 R112, R8.reuse, R12, R112 ;  /* 0x0000000c0870723c */ /* 0x060fee0000001870 */
[----:B------:R-:W-:Y:S01]  /*76d0*/  MUFU.EX2 R140, R140 ;  /* 0x0000008c008c7308 */ /* 0x000fe20000000800 */
[C---:B------:R-:W-:Y:S01]  /*76e0*/  HMMA.16816.F32 R108, R8.reuse, R14, R108 ;  /* 0x0000000e086c723c */ /* 0x040fe2000000186c */
[----:B------:R-:W2:Y:S06]  /*76f0*/  LDSM.16.MT88.4 R12, [R118+0x9800] ;  /* 0x00980000760c783b */ /* 0x000eac0000004200 */
[----:B------:R-:W-:Y:S08]  /*7700*/  MUFU.EX2 R144, R144 ;  /* 0x0000009000907308 */ /* 0x000ff00000000800 */
[----:B------:R-:W4:Y:S08]  /*7710*/  MUFU.EX2 R141, R141 ;  /* 0x0000008d008d7308 */ /* 0x000f300000000800 */
[----:B------:R-:W-:Y:S08]  /*7720*/  MUFU.EX2 R139, R139 ;  /* 0x0000008b008b7308 */ /* 0x000ff00000000800 */
[----:B------:R-:W5:Y:S08]  /*7730*/  MUFU.EX2 R138, R138 ;  /* 0x0000008a008a7308 */ /* 0x000f700000000800 */
        /* <DEDUP_REMOVED lines=8> */
[----:B------:R-:W2:Y:S08]  /*77c0*/  MUFU.EX2 R65, R65 ;  /* 0x0000004100417308 */ /* 0x000eb00000000800 */
[----:B------:R-:W-:Y:S01]  /*77d0*/  MUFU.EX2 R67, R67 ;  /* 0x0000004300437308 */ /* 0x000fe20000000800 */
[C---:B---3--:R-:W-:Y:S07]  /*77e0*/  HMMA.16816.F32 R96, R8.reuse, R12, R96 ;  /* 0x0000000c0860723c */ /* 0x048fee0000001860 */
[----:B------:R-:W3:Y:S01]  /*77f0*/  MUFU.EX2 R58, R58 ;  /* 0x0000003a003a7308 */ /* 0x000ee20000000800 */
[C---:B------:R-:W-:Y:S01]  /*7800*/  HMMA.16816.F32 R92, R8.reuse, R14, R92 ;  /* 0x0000000e085c723c */ /* 0x040fe2000000185c */
[----:B------:R-:W1:Y:S06]  /*7810*/  LDSM.16.MT88.4 R12, [R118+0xb800] ;  /* 0x00b80000760c783b */ /* 0x000e6c0000004200 */
[----:B------:R-:W-:Y:S08]  /*7820*/  MUFU.EX2 R62, R62 ;  /* 0x0000003e003e7308 */ /* 0x000ff00000000800 */
[----:B------:R-:W3:Y:S08]  /*7830*/  MUFU.EX2 R49, R49 ;  /* 0x0000003100317308 */ /* 0x000ef00000000800 */
[----:B------:R-:W-:Y:S08]  /*7840*/  MUFU.EX2 R47, R47 ;  /* 0x0000002f002f7308 */ /* 0x000ff00000000800 */
[----:B------:R-:W-:Y:S08]  /*7850*/  MUFU.EX2 R60, R60 ;  /* 0x0000003c003c7308 */ /* 0x000ff00000000800 */
[----:B------:R-:W-:Y:S01]  /*7860*/  MUFU.EX2 R45, R45 ;  /* 0x0000002d002d7308 */ /* 0x000fe20000000800 */
[C---:B-1----:R-:W-:Y:S06]  /*7870*/  HMMA.16816.F32 R88, R8.reuse, R12, R88 ;  /* 0x0000000c0858723c */ /* 0x042fec0000001858 */
[C---:B------:R-:W-:Y:S01]  /*7880*/  HMMA.16816.F32 R84, R8.reuse, R14, R84 ;  /* 0x0000000e0854723c */ /* 0x040fe20000001854 */
[----:B------:R-:W1:Y:S01]  /*7890*/  LDSM.16.MT88.4 R12, [R168+0xd800] ;  /* 0x00d80000a80c783b */ /* 0x000e620000004200 */
[----:B------:R-:W-:Y:S08]  /*78a0*/  MUFU.EX2 R192, R192 ;  /* 0x000000c000c07308 */ /* 0x000ff00000000800 */
[----:B------:R-:W-:Y:S08]  /*78b0*/  MUFU.EX2 R39, R39 ;  /* 0x0000002700277308 */ /* 0x000ff00000000800 */
[----:B------:R-:W-:Y:S01]  /*78c0*/  MUFU.EX2 R193, R193 ;  /* 0x000000c100c17308 */ /* 0x000fe20000000800 */
        /* <DEDUP_REMOVED lines=29> */
[----:B----4-:R-:W-:Y:S02]  /*7aa0*/  F2FP.F16.F32.PACK_AB R9, R141, R144 ;  /* 0x000000908d09723e */ /* 0x010fe400000000ff */
[----:B------:R-:W-:Y:S02]  /*7ab0*/  F2FP.F16.F32.PACK_AB R10, R140, R143 ;  /* 0x0000008f8c0a723e */ /* 0x000fe400000000ff */
[----:B-----5:R-:W-:-:S07]  /*7ac0*/  F2FP.F16.F32.PACK_AB R11, R138, R139 ;  /* 0x0000008b8a0b723e */ /* 0x020fce00000000ff */
        /* <DEDUP_REMOVED lines=18> */
[----:B--2---:R-:W-:-:S02]  /*7bf0*/  F2FP.F16.F32.PACK_AB R8, R148, R121 ;  /* 0x000000799408723e */ /* 0x004fc400000000ff */
[----:B------:R-:W-:Y:S02]  /*7c00*/  F2FP.F16.F32.PACK_AB R9, R65, R124 ;  /* 0x0000007c4109723e */ /* 0x000fe400000000ff */
[----:B------:R-:W-:Y:S02]  /*7c10*/  F2FP.F16.F32.PACK_AB R10, R63, R146 ;  /* 0x000000923f0a723e */ /* 0x000fe400000000ff */
[----:B---3--:R-:W-:-:S07]  /*7c20*/  F2FP.F16.F32.PACK_AB R11, R58, R67 ;  /* 0x000000433a0b723e */ /* 0x008fce00000000ff */
        /* <DEDUP_REMOVED lines=15> */
[----:B------:R-:W-:-:S04]  /*7d20*/  FFMA.FTZ R48, R27, UR11, -R42 ;  /* 0x0000000b1b307c23 */ /* 0x000fc8000801082a */
[C---:B-1----:R-:W-:Y:S01]  /*7d30*/  HMMA.16816.F32 R72, R8.reuse, R12, R72 ;  /* 0x0000000c0848723c */ /* 0x042fe20000001848 */
[----:B------:R-:W-:Y:S05]  /*7d40*/  MUFU.EX2 R33, R48 ;  /* 0x0000003000217308 */ /* 0x000fea0000000800 */
[----:B------:R-:W-:Y:S01]  /*7d50*/  HMMA.16816.F32 R68, R8, R14, R68 ;  /* 0x0000000e0844723c */ /* 0x000fe20000001844 */
[----:B------:R-:W1:Y:S06]  /*7d60*/  LDSM.16.MT88.4 R12, [R118+0xa800] ;  /* 0x00a80000760c783b */ /* 0x000e6c0000004200 */
[--C-:B------:R-:W-:Y:S01]  /*7d70*/  FFMA.FTZ R10, R46, UR11, -R35.reuse ;  /* 0x0000000b2e0a7c23 */ /* 0x100fe20008010823 */
[----:B------:R-:W-:Y:S01]  /*7d80*/  FFMA.FTZ R11, R38, UR11, -R35 ;  /* 0x0000000b260b7c23 */ /* 0x000fe20008010823 */
[----:B------:R-:W-:Y:S01]  /*7d90*/  FADD.FTZ R8, R44, R61 ;  /* 0x0000003d2c087221 */ /* 0x000fe20000010000 */
[----:B------:R-:W3:Y:S01]  /*7da0*/  MUFU.EX2 R46, R20 ;  /* 0x00000014002e7308 */ /* 0x000ee20000000800 */
[----:B------:R-:W-:Y:S01]  /*7db0*/  FADD.FTZ R9, R41, R64 ;  /* 0x0000004029097221 */ /* 0x000fe20000010000 */
[----:B------:R-:W-:Y:S01]  /*7dc0*/  FFMA.FTZ R38, R34, UR11, -R35 ;  /* 0x0000000b22267c23 */ /* 0x000fe20008010823 */
[----:B------:R-:W-:Y:S01]  /*7dd0*/  FADD.FTZ R41, R43, R8 ;  /* 0x000000082b297221 */ /* 0x000fe20000010000 */
[----:B------:R-:W-:Y:S01]  /*7de0*/  F2FP.F16.F32.PACK_AB R8, R49, R62 ;  /* 0x0000003e3108723e */ /* 0x000fe200000000ff */
[----:B------:R-:W-:Y:S01]  /*7df0*/  FADD.FTZ R9, R40, R9 ;  /* 0x0000000928097221 */ /* 0x000fe20000010000 */
[----:B------:R-:W-:Y:S01]  /*7e00*/  FFMA.FTZ R40, R26, UR11, -R35 ;  /* 0x0000000b1a287c23 */ /* 0x000fe20008010823 */
[----:B------:R-:W-:Y:S01]  /*7e10*/  FADD.FTZ R41, R36, R41 ;  /* 0x0000002924297221 */ /* 0x000fe20000010000 */
[----:B------:R4:W-:Y:S01]  /*7e20*/  MUFU.EX2 R44, R10 ;  /* 0x0000000a002c7308 */ /* 0x0009e20000000800 */
[----:B------:R-:W-:Y:S01]  /*7e30*/  FADD.FTZ R130, R130, R9 ;  /* 0x0000000982827221 */ /* 0x000fe20000010000 */
[----:B------:R-:W-:Y:S01]  /*7e40*/  LDSM.16.MT88.4 R24, [R168+0xc800] ;  /* 0x00c80000a818783b */ /* 0x000fe20000004200 */
[----:B------:R-:W-:-:S02]  /*7e50*/  FADD.FTZ R32, R32, R41 ;  /* 0x0000002920207221 */ /* 0x000fc40000010000 */
[----:B------:R-:W-:Y:S02]  /*7e60*/  FADD.FTZ R31, R31, R130 ;  /* 0x000000821f1f7221 */ /* 0x000fe40000010000 */
[----:B------:R-:W-:Y:S01]  /*7e70*/  FADD.FTZ R29, R29, R32 ;  /* 0x000000201d1d7221 */ /* 0x000fe20000010000 */
[----:B------:R-:W5:Y:S01]  /*7e80*/  MUFU.EX2 R37, R11 ;  /* 0x0000000b00257308 */ /* 0x000f620000000800 */
[----:B---3--:R-:W-:Y:S01]  /*7e90*/  F2FP.F16.F32.PACK_AB R9, R46, R45 ;  /* 0x0000002d2e09723e */ /* 0x008fe200000000ff */
[----:B------:R-:W3:Y:S01]  /*7ea0*/  LDSM.16.MT88.4 R20, [R118+0xe800] ;  /* 0x00e800007614783b */ /* 0x000ee20000004200 */
[----:B------:R-:W-:-:S04]  /*7eb0*/  FADD.FTZ R28, R28, R29 ;  /* 0x0000001d1c1c7221 */ /* 0x000fc80000010000 */
[----:B------:R-:W-:Y:S01]  /*7ec0*/  FADD.FTZ R28, R5, R28 ;  /* 0x0000001c051c7221 */ /* 0x000fe20000010000 */
[----:B------:R-:W-:Y:S01]  /*7ed0*/  MUFU.EX2 R35, R51 ;  /* 0x0000003300237308 */ /* 0x000fe20000000800 */
[----:B----4-:R-:W-:Y:S02]  /*7ee0*/  F2FP.F16.F32.PACK_AB R10, R60, R47 ;  /* 0x0000002f3c0a723e */ /* 0x010fe400000000ff */
[----:B------:R-:W-:-:S04]  /*7ef0*/  FADD.FTZ R57, R57, R28 ;  /* 0x0000001c39397221 */ /* 0x000fc80000010000 */
[----:B------:R-:W-:Y:S01]  /*7f00*/  FADD.FTZ R54, R54, R57 ;  /* 0x0000003936367221 */ /* 0x000fe20000010000 */
[----:B------:R-:W4:Y:S01]  /*7f10*/  MUFU.EX2 R34, R50 ;  /* 0x0000003200227308 */ /* 0x000f220000000800 */
[----:B-----5:R-:W-:Y:S02]  /*7f20*/  F2FP.F16.F32.PACK_AB R11, R37, R44 ;  /* 0x0000002c250b723e */ /* 0x020fe400000000ff */
[----:B------:R-:W-:-:S04]  /*7f30*/  FADD.FTZ R53, R53, R54 ;  /* 0x0000003635357221 */ /* 0x000fc80000010000 */
[----:B------:R-:W-:Y:S01]  /*7f40*/  FADD.FTZ R53, R4, R53 ;  /* 0x0000003504357221 */ /* 0x000fe20000010000 */
[----:B--2---:R-:W-:Y:S01]  /*7f50*/  HMMA.16816.F32 R112, R8, R16, R112 ;  /* 0x000000100870723c */ /* 0x004fe20000001870 */
[----:B------:R-:W2:Y:S02]  /*7f60*/  MUFU.EX2 R36, R40 ;  /* 0x0000002800247308 */ /* 0x000ea40000000800 */
[----:B------:R-:W-:-:S03]  /*7f70*/  FADD.FTZ R144, R144, R53 ;  /* 0x0000003590907221 */ /* 0x000fc60000010000 */
[C---:B------:R-:W-:Y:S01]  /*7f80*/  HMMA.16816.F32 R108, R8.reuse, R18, R108 ;  /* 0x00000012086c723c */ /* 0x040fe2000000186c */
[----:B------:R-:W5:Y:S01]  /*7f90*/  LDSM.16.MT88.4 R16, [R118+0xc800] ;  /* 0x00c800007610783b */ /* 0x000f620000004200 */
[----:B------:R-:W-:Y:S01]  /*7fa0*/  FADD.FTZ R144, R141, R144 ;  /* 0x000000908d907221 */ /* 0x000fe20000010000 */
[----:B------:R-:W2:Y:S03]  /*7fb0*/  MUFU.EX2 R38, R38 ;  /* 0x0000002600267308 */ /* 0x000ea60000000800 */
[----:B-1----:R-:W-:Y:S01]  /*7fc0*/  HMMA.16816.F32 R104, R8, R12, R104 ;  /* 0x0000000c0868723c */ /* 0x002fe20000001868 */
        /* <DEDUP_REMOVED lines=12> */
[----:B------:R-:W-:Y:S01]  /*8090*/  HMMA.16816.F32 R92, R8, R26, R92 ;  /* 0x0000001a085c723c */ /* 0x000fe2000000185c */
[----:B------:R-:W3:Y:S02]  /*80a0*/  LDSM.16.MT88.4 R24, [R168+0xcc00] ;  /* 0x00cc0000a818783b */ /* 0x000ee40000004200 */
[----:B------:R-:W-:-:S03]  /*80b0*/  FADD.FTZ R131, R131, R20 ;  /* 0x0000001483837221 */ /* 0x000fc60000010000 */
[C---:B------:R-:W-:Y:S01]  /*80c0*/  HMMA.16816.F32 R68, R8.reuse, R22, R68 ;  /* 0x000000160844723c */ /* 0x040fe20000001844 */
[----:B------:R-:W-:Y:S01]  /*80d0*/  FADD.FTZ R56, R56, R131 ;  /* 0x0000008338387221 */ /* 0x000fe20000010000 */
[----:B------:R-:W-:Y:S03]  /*80e0*/  LDSM.16.MT88.4 R20, [R118+0xcc00] ;  /* 0x00cc00007614783b */ /* 0x000fe60000004200 */
[----:B------:R-:W-:Y:S01]  /*80f0*/  FADD.FTZ R55, R55, R56 ;  /* 0x0000003837377221 */ /* 0x000fe20000010000 */
[----:B-----5:R-:W-:Y:S03]  /*8100*/  HMMA.16816.F32 R88, R8, R16, R88 ;  /* 0x000000100858723c */ /* 0x020fe60000001858 */
[----:B------:R-:W-:-:S03]  /*8110*/  FADD.FTZ R52, R52, R55 ;  /* 0x0000003734347221 */ /* 0x000fc60000010000 */
[----:B------:R-:W-:Y:S01]  /*8120*/  HMMA.16816.F32 R84, R8, R18, R84 ;  /* 0x000000120854723c */ /* 0x000fe20000001854 */
[----:B------:R-:W5:Y:S01]  /*8130*/  LDSM.16.MT88.4 R16, [R168+0xac00] ;  /* 0x00ac0000a810783b */ /* 0x000f620000004200 */
[----:B------:R-:W-:-:S04]  /*8140*/  FADD.FTZ R145, R145, R52 ;  /* 0x0000003491917221 */ /* 0x000fc80000010000 */
[----:B-1----:R-:W-:Y:S01]  /*8150*/  HMMA.16816.F32 R80, R8, R12, R80 ;  /* 0x0000000c0850723c */ /* 0x002fe20000001850 */
[----:B------:R-:W-:-:S04]  /*8160*/  FADD.FTZ R142, R142, R145 ;  /* 0x000000918e8e7221 */ /* 0x000fc80000010000 */
[----:B------:R-:W-:Y:S01]  /*8170*/  FADD.FTZ R143, R143, R142 ;  /* 0x0000008e8f8f7221 */ /* 0x000fe20000010000 */
[----:B------:R-:W-:Y:S01]  /*8180*/  HMMA.16816.F32 R76, R8, R14, R76 ;  /* 0x0000000e084c723c */ /* 0x000fe2000000184c */
[----:B------:R-:W1:Y:S02]  /*8190*/  LDSM.16.MT88.4 R12, [R118+0xac00] ;  /* 0x00ac0000760c783b */ /* 0x000e640000004200 */
[----:B------:R-:W-:-:S04]  /*81a0*/  FADD.FTZ R140, R140, R143 ;  /* 0x0000008f8c8c7221 */ /* 0x000fc80000010000 */
[----:B----4-:R-:W-:Y:S01]  /*81b0*/  F2FP.F16.F32.PACK_AB R8, R34, R35 ;  /* 0x000000232208723e */ /* 0x010fe200000000ff */
[----:B------:R-:W-:Y:S01]  /*81c0*/  FADD.FTZ R121, R121, R140 ;  /* 0x0000008c79797221 */ /* 0x000fe20000010000 */
[----:B--2---:R-:W-:Y:S02]  /*81d0*/  F2FP.F16.F32.PACK_AB R9, R39, R36 ;  /* 0x000000242709723e */ /* 0x004fe400000000ff */
[----:B------:R-:W-:Y:S01]  /*81e0*/  F2FP.F16.F32.PACK_AB R10, R192, R33 ;  /* 0x00000021c00a723e */ /* 0x000fe200000000ff */
[----:B------:R-:W-:Y:S01]  /*81f0*/  FADD.FTZ R5, R148, R121 ;  /* 0x0000007994057221 */ /* 0x000fe20000010000 */
[----:B------:R-:W-:-:S03]  /*8200*/  F2FP.F16.F32.PACK_AB R11, R193, R38 ;  /* 0x00000026c10b723e */ /* 0x000fc600000000ff */
        /* <DEDUP_REMOVED lines=8> */
[C---:B-----5:R-:W-:Y:S01]  /*8290*/  HMMA.16816.F32 R112, R8.reuse, R16, R112 ;  /* 0x000000100870723c */ /* 0x060fe20000001870 */
[----:B------:R-:W-:Y:S02]  /*82a0*/  FADD.FTZ R37, R37, R44 ;  /* 0x0000002c25257221 */ /* 0x000fe40000010000 */
[----:B------:R-:W-:Y:S02]  /*82b0*/  FADD.FTZ R47, R47, R62 ;  /* 0x0000003e2f2f7221 */ /* 0x000fe40000010000 */
[----:B------:R-:W-:Y:S01]  /*82c0*/  FADD.FTZ R36, R36, R37 ;  /* 0x0000002524247221 */ /* 0x000fe20000010000 */
[----:B------:R-:W-:Y:S01]  /*82d0*/  HMMA.16816.F32 R108, R8, R18, R108 ;  /* 0x00000012086c723c */ /* 0x000fe2000000186c */
[----:B------:R-:W2:Y:S01]  /*82e0*/  LDSM.16.MT88.4 R16, [R168+0xec00] ;  /* 0x00ec0000a810783b */ /* 0x000ea20000004200 */
        /* <DEDUP_REMOVED lines=83> */
.L_x_2753:
[----:B------:R-:W-:-:S04]  /*8820*/  LEA R8, -R132, RZ, 0x7 ;  /* 0x000000ff84087211 */ /* 0x000fc800078e39ff */
[----:B------:R-:W-:-:S07]  /*8830*/  SHF.R.S32.HI R5, RZ, 0x1f, R8 ;  /* 0x0000001fff057819 */ /* 0x000fce0000011408 */
.L_x_2754:
        /* <DEDUP_REMOVED lines=251> */
[----:B------:R-:W-:Y:S01]  /*97f0*/  MUFU.TANH R57, R57 ;  /* 0x0000003900397308 */ /* 0x000fe20000002400 */
[----:B------:R-:W-:Y:S01]  /*9800*/  FMUL.FTZ R52, R52, UR10 ;  /* 0x0000000a34347c20 */ /* 0x000fe20008410000 */
[----:B------:R-:W-:Y:S01]  /*9810*/  FMUL.FTZ R54, R54, UR10 ;  /* 0x0000000a36367c20 */ /* 0x000fe20008410000 */
[----:B------:R-:W-:Y:S01]  /*9820*/  FMUL.FTZ R53, R53, UR10 ;  /* 0x0000000a35357c20 */ /* 0x000fe20008410000 */
[----:B------:R-:W-:Y:S02]  /*9830*/  FMUL.FTZ R55, R55, UR10 ;  /* 0x0000000a37377c20 */ /* 0x000fe40008410000 */
[----:B------:R-:W-:Y:S01]  /*9840*/  FMUL.FTZ R65, R65, UR10 ;  /* 0x0000000a41417c20 */ /* 0x000fe20008410000 */
[----:B------:R-:W-:Y:S01]  /*9850*/  FMUL.FTZ R203, R67, UR10 ;  /* 0x0000000a43cb7c20 */ /* 0x000fe20008410000 */
[----:B------:R-:W-:Y:S01]  /*9860*/  MUFU.TANH R207, R54 ;  /* 0x0000003600cf7308 */ /* 0x000fe20000002400 */
[----:B------:R-:W-:-:S03]  /*9870*/  FMUL.FTZ R66, R66, UR10 ;  /* 0x0000000a42427c20 */ /* 0x000fc60008410000 */
[----:B------:R-:W-:Y:S01]  /*9880*/  FMUL.FTZ R67, R60, UR10 ;  /* 0x0000000a3c437c20 */ /* 0x000fe20008410000 */
[----:B------:R-:W-:Y:S01]  /*9890*/  FMUL.FTZ R62, R62, UR10 ;  /* 0x0000000a3e3e7c20 */ /* 0x000fe20008410000 */
[----:B------:R-:W-:Y:S01]  /*98a0*/  FMUL.FTZ R61, R61, UR10 ;  /* 0x0000000a3d3d7c20 */ /* 0x000fe20008410000 */
[----:B------:R-:W-:Y:S01]  /*98b0*/  LOP3.LUT R60, R162, 0x8, R187, 0xfe, !PT ;  /* 0x00000008a23c7812 */ /* 0x000fe200078efebb */
[----:B------:R-:W3:Y:S01]  /*98c0*/  MUFU.TANH R65, R65 ;  /* 0x0000004100417308 */ /* 0x000ee20000002400 */
[----:B-1----:R-:W-:Y:S02]  /*98d0*/  HMMA.16816.F32 R40, R128, R120, R40 ;  /* 0x000000788028723c */ /* 0x002fe40000001828 */
[----:B------:R-:W-:-:S04]  /*98e0*/  ISETP.GE.AND P5, PT, R60, R137, PT ;  /* 0x000000893c00720c */ /* 0x000fc80003fa6270 */
[C---:B------:R-:W-:Y:S01]  /*98f0*/  HMMA.16816.F32 R36, R128.reuse, R122, R36 ;  /* 0x0000007a8024723c */ /* 0x040fe20000001824 */
[----:B------:R-:W1:Y:S01]  /*9900*/  LDSM.16.M88.4 R120, [R119+0x8400] ;  /* 0x008400007778783b */ /* 0x000e620000000200 */
[----:B------:R-:W4:Y:S04]  /*9910*/  MUFU.TANH R203, R203 ;  /* 0x000000cb00cb7308 */ /* 0x000f280000002400 */
[C---:B--2---:R-:W-:Y:S04]  /*9920*/  HMMA.16816.F32 R48, R128.reuse, R124, R48 ;  /* 0x0000007c8030723c */ /* 0x044fe80000001830 */
[----:B------:R-:W2:Y:S02]  /*9930*/  MUFU.TANH R67, R67 ;  /* 0x0000004300437308 */ /* 0x000ea40000002400 */
[----:B------:R-:W-:Y:S01]  /*9940*/  HMMA.16816.F32 R44, R128, R126, R44 ;  /* 0x0000007e802c723c */ /* 0x000fe2000000182c */
[----:B------:R-:W5:Y:S05]  /*9950*/  LDSM.16.M88.4 R124, [R119+0x8000] ;  /* 0x00800000777c783b */ /* 0x000f6a0000000200 */
[----:B------:R-:W2:Y:S01]  /*9960*/  MUFU.TANH R199, R62 ;  /* 0x0000003e00c77308 */ /* 0x000ea20000002400 */
[----:B------:R-:W-:Y:S01]  /*9970*/  FMUL.FTZ R41, R41, UR10 ;  /* 0x0000000a29297c20 */ /* 0x000fe20008410000 */
[----:B------:R-:W-:Y:S01]  /*9980*/  FMUL.FTZ R42, R42, UR10 ;  /* 0x0000000a2a2a7c20 */ /* 0x000fe20008410000 */
[----:B------:R-:W-:-:S03]  /*9990*/  FMUL.FTZ R165, R43, UR10 ;  /* 0x0000000a2ba57c20 */ /* 0x000fc60008410000 */
[----:B------:R-:W-:Y:S01]  /*99a0*/  FMUL.FTZ R36, R36, UR10 ;  /* 0x0000000a24247c20 */ /* 0x000fe20008410000 */
[----:B------:R-:W-:Y:S01]  /*99b0*/  FMUL.FTZ R38, R38, UR10 ;  /* 0x0000000a26267c20 */ /* 0x000fe20008410000 */
[----:B------:R-:W-:Y:S01]  /*99c0*/  MUFU.TANH R189, R42 ;  /* 0x0000002a00bd7308 */ /* 0x000fe20000002400 */
[----:B------:R-:W-:Y:S01]  /*99d0*/  FMUL.FTZ R37, R37, UR10 ;  /* 0x0000000a25257c20 */ /* 0x000fe20008410000 */
[----:B------:R-:W-:Y:S02]  /*99e0*/  FMUL.FTZ R39, R39, UR10 ;  /* 0x0000000a27277c20 */ /* 0x000fe40008410000 */
[----:B------:R-:W-:Y:S01]  /*99f0*/  FMUL.FTZ R49, R49, UR10 ;  /* 0x0000000a31317c20 */ /* 0x000fe20008410000 */
[----:B------:R-:W-:Y:S01]  /*9a00*/  FMUL.FTZ R50, R50, UR10 ;  /* 0x0000000a32327c20 */ /* 0x000fe20008410000 */
[----:B------:R-:W-:Y:S02]  /*9a10*/  FMUL.FTZ R167, R51, UR10 ;  /* 0x0000000a33a77c20 */ /* 0x000fe40008410000 */
[----:B------:R-:W-:Y:S02]  /*9a20*/  MUFU.TANH R41, R41 ;  /* 0x0000002900297308 */ /* 0x000fe40000002400 */
[----:B------:R-:W-:Y:S01]  /*9a30*/  FMUL.FTZ R44, R44, UR10 ;  /* 0x0000000a2c2c7c20 */ /* 0x000fe20008410000 */
[----:B------:R-:W-:Y:S01]  /*9a40*/  FMUL.FTZ R46, R46, UR10 ;  /* 0x0000000a2e2e7c20 */ /* 0x000fe20008410000 */
[----:B------:R-:W-:Y:S01]  /*9a50*/  FMUL.FTZ R45, R45, UR10 ;  /* 0x0000000a2d2d7c20 */ /* 0x000fe20008410000 */
[----:B------:R-:W-:Y:S01]  /*9a60*/  FMUL.FTZ R47, R47, UR10 ;  /* 0x0000000a2f2f7c20 */ /* 0x000fe20008410000 */
[C---:B-1----:R-:W-:Y:S02]  /*9a70*/  HMMA.16816.F32 R24, R128.reuse, R120, R24 ;  /* 0x000000788018723c */ /* 0x042fe40000001818 */
[----:B------:R-:W-:Y:S04]  /*9a80*/  MUFU.TANH R49, R49 ;  /* 0x0000003100317308 */ /* 0x000fe80000002400 */
[C---:B------:R-:W-:Y:S01]  /*9a90*/  HMMA.16816.F32 R20, R128.reuse, R122, R20 ;  /* 0x0000007a8014723c */ /* 0x040fe20000001814 */
[----:B------:R-:W1:Y:S03]  /*9aa0*/  LDSM.16.M88.4 R120, [R119+0x8c00] ;  /* 0x008c00007778783b */ /* 0x000e660000000200 */
[----:B------:R3:W-:Y:S02]  /*9ab0*/  MUFU.TANH R51, R44 ;  /* 0x0000002c00337308 */ /* 0x0007e40000002400 */
[C---:B-----5:R-:W-:Y:S06]  /*9ac0*/  HMMA.16816.F32 R32, R128.reuse, R124, R32 ;  /* 0x0000007c8020723c */ /* 0x060fec0000001820 */
[----:B------:R-:W-:Y:S01]  /*9ad0*/  MUFU.TANH R205, R46 ;  /* 0x0000002e00cd7308 */ /* 0x000fe20000002400 */
[----:B------:R-:W-:Y:S01]  /*9ae0*/  HMMA.16816.F32 R28, R128, R126, R28 ;  /* 0x0000007e801c723c */ /* 0x000fe2000000181c */
[----:B------:R-:W5:Y:S01]  /*9af0*/  LDSM.16.M88.4 R124, [R119+0x8800] ;  /* 0x00880000777c783b */ /* 0x000f620000000200 */
[----:B------:R-:W-:-:S04]  /*9b00*/  DEPBAR.LE SB0, 0x0 ;  /* 0x000080000000791a */ /* 0x000fc80000000000 */
[----:B------:R-:W-:Y:S01]  /*9b10*/  FMUL.FTZ R26, R26, UR10 ;  /* 0x0000000a1a1a7c20 */ /* 0x000fe20008410000 */
[----:B------:R-:W-:Y:S01]  /*9b20*/  MUFU.TANH R167, R167 ;  /* 0x000000a700a77308 */ /* 0x000fe20000002400 */
[----:B---3--:R-:W-:Y:S01]  /*9b30*/  LOP3.LUT R44, R162, 0x28, R187, 0xfe, !PT ;  /* 0x00000028a22c7812 */ /* 0x008fe200078efebb */
[----:B------:R-:W-:Y:S02]  /*9b40*/  FMUL.FTZ R25, R25, UR10 ;  /* 0x0000000a19197c20 */ /* 0x000fe40008410000 */
[----:B------:R-:W-:Y:S01]  /*9b50*/  FMUL.FTZ R20, R20, UR10 ;  /* 0x0000000a14147c20 */ /* 0x000fe20008410000 */
[----:B------:R-:W-:Y:S01]  /*9b60*/  FMUL.FTZ R21, R21, UR10 ;  /* 0x0000000a15157c20 */ /* 0x000fe20008410000 */
[----:B------:R-:W-:Y:S02]  /*9b70*/  FMUL.FTZ R22, R22, UR10 ;  /* 0x0000000a16167c20 */ /* 0x000fe40008410000 */
[----:B------:R-:W-:Y:S01]  /*9b80*/  MUFU.TANH R163, R47 ;  /* 0x0000002f00a37308 */ /* 0x000fe20000002400 */
[----:B------:R-:W-:Y:S01]  /*9b90*/  FMUL.FTZ R141, R23, UR10 ;  /* 0x0000000a178d7c20 */ /* 0x000fe20008410000 */
[----:B------:R-:W-:Y:S01]  /*9ba0*/  FMUL.FTZ R33, R33, UR10 ;  /* 0x0000000a21217c20 */ /* 0x000fe20008410000 */
[----:B------:R-:W-:Y:S01]  /*9bb0*/  FMUL.FTZ R34, R34, UR10 ;  /* 0x0000000a22227c20 */ /* 0x000fe20008410000 */
[----:B------:R-:W-:-:S04]  /*9bc0*/  FMUL.FTZ R153, R35, UR10 ;  /* 0x0000000a23997c20 */ /* 0x000fc80008410000 */
[----:B------:R3:W-:Y:S01]  /*9bd0*/  MUFU.TANH R43, R36 ;  /* 0x00000024002b7308 */ /* 0x0007e20000002400 */
[----:B------:R-:W-:Y:S01]  /*9be0*/  FMUL.FTZ R28, R28, UR10 ;  /* 0x0000000a1c1c7c20 */ /* 0x000fe20008410000 */
[----:B------:R-:W-:Y:S01]  /*9bf0*/  FMUL.FTZ R30, R30, UR10 ;  /* 0x0000000a1e1e7c20 */ /* 0x000fe20008410000 */
[----:B------:R-:W-:Y:S01]  /*9c00*/  FMUL.FTZ R29, R29, UR10 ;  /* 0x0000000a1d1d7c20 */ /* 0x000fe20008410000 */
[----:B------:R-:W-:Y:S01]  /*9c10*/  FMUL.FTZ R31, R31, UR10 ;  /* 0x0000000a1f1f7c20 */ /* 0x000fe20008410000 */
[C---:B-1----:R-:W-:Y:S03]  /*9c20*/  HMMA.16816.F32 R8, R128.reuse, R120, R8 ;  /* 0x000000788008723c */ /* 0x042fe60000001808 */
[----:B------:R-:W-:Y:S03]  /*9c30*/  MUFU.TANH R197, R38 ;  /* 0x0000002600c57308 */ /* 0x000fe60000002400 */
[----:B------:R-:W-:Y:S01]  /*9c40*/  HMMA.16816.F32 R4, R128, R122, R4 ;  /* 0x0000007a8004723c */ /* 0x000fe20000001804 */
[----:B------:R-:W-:-:S04]  /*9c50*/  VIADD R121, R194, 0x1 ;  /* 0x00000001c2797836 */ /* 0x000fc80000000000 */
[----:B------:R-:W-:Y:S01]  /*9c60*/  MUFU.TANH R123, R55 ;  /* 0x00000037007b7308 */ /* 0x000fe20000002400 */
[----:B---3--:R-:W-:Y:S01]  /*9c70*/  LOP3.LUT R36, R162, 0x38, R187, 0xfe, !PT ;  /* 0x00000038a2247812 */ /* 0x008fe200078efebb */
[C---:B-----5:R-:W-:Y:S01]  /*9c80*/  HMMA.16816.F32 R16, R128.reuse, R124, R16 ;  /* 0x0000007c8010723c */ /* 0x060fe20000001810 */
[C---:B------:R-:W-:Y:S02]  /*9c90*/  ISETP.GE.AND P0, PT, R121.reuse, R137, PT ;  /* 0x000000897900720c */ /* 0x040fe40003f06270 */
[-C--:B------:R-:W-:Y:S02]  /*9ca0*/  ISETP.GE.AND P1, PT, R121, R136.reuse, PT ;  /* 0x000000887900720c */ /* 0x080fe40003f26270 */
[----:B------:R-:W-:Y:S01]  /*9cb0*/  I2FP.F32.S32 R121, R121 ;  /* 0x0000007900797245 */ /* 0x000fe20000201400 */
[----:B------:R-:W-:Y:S01]  /*9cc0*/  HMMA.16816.F32 R12, R128, R126, R12 ;  /* 0x0000007e800c723c */ /* 0x000fe2000000180c */
[----:B------:R-:W-:Y:S03]  /*9cd0*/  MUFU.TANH R125, R50 ;  /* 0x00000032007d7308 */ /* 0x000fe60000002400 */
[CC--:B------:R-:W-:Y:S01]  /*9ce0*/  FFMA.FTZ R160, R0.reuse, R121.reuse, R65 ;  /* 0x0000007900a07223 */ /* 0x0c0fe20000010041 */
[----:B----4-:R-:W-:Y:S01]  /*9cf0*/  FFMA.FTZ R203, R0, R121, R203 ;  /* 0x0000007900cb7223 */ /* 0x010fe200000100cb */
[----:B------:R-:W-:Y:S01]  /*9d00*/  FMUL.FTZ R8, R8, UR10 ;  /* 0x0000000a08087c20 */ /* 0x000fe20008410000 */
[----:B------:R-:W-:Y:S01]  /*9d10*/  FMUL.FTZ R129, R63, UR10 ;  /* 0x0000000a3f817c20 */ /* 0x000fe20008410000 */
[----:B------:R-:W-:Y:S01]  /*9d20*/  FMUL.FTZ R63, R56, UR10 ;  /* 0x0000000a383f7c20 */ /* 0x000fe20008410000 */
[----:B------:R1:W3:Y:S01]  /*9d30*/  MUFU.TANH R65, R61 ;  /* 0x0000003d00417308 */ /* 0x0002e20000002400 */
[----:B------:R-:W-:Y:S01]  /*9d40*/  FSEL R160, R160, -INF , !P0 ;  /* 0xff800000a0a07808 */ /* 0x000fe20004000000 */
[----:B------:R-:W-:Y:S01]  /*9d50*/  VIADD R56, R194, 0x9 ;  /* 0x00000009c2387836 */ /* 0x000fe20000000000 */
[----:B------:R-:W-:Y:S01]  /*9d60*/  ISETP.GE.AND P0, PT, R60, R136, PT ;  /* 0x000000883c00720c */ /* 0x000fe20003f06270 */
[----:B------:R-:W-:Y:S01]  /*9d70*/  FMUL.FTZ R127, R58, UR10 ;  /* 0x0000000a3a7f7c20 */ /* 0x000fe20008410000 */
[----:B------:R-:W-:Y:S01]  /*9d80*/  I2FP.F32.S32 R60, R60 ;  /* 0x0000003c003c7245 */ /* 0x000fe20000201400 */
[----:B------:R-:W-:Y:S01]  /*9d90*/  FMUL.FTZ R58, R59, UR10 ;  /* 0x0000000a3b3a7c20 */ /* 0x000fe20008410000 */
[----:B------:R-:W-:Y:S01]  /*9da0*/  FSEL R203, R203, -INF , !P1 ;  /* 0xff800000cbcb7808 */ /* 0x000fe20004800000 */
[----:B------:R-:W4:Y:S01]  /*9db0*/  MUFU.TANH R129, R129 ;  /* 0x0000008100817308 */ /* 0x000f220000002400 */
[----:B------:R-:W-:Y:S01]  /*9dc0*/  ISETP.GE.AND P1, PT, R56, R137, PT ;  /* 0x000000893800720c */ /* 0x000fe20003f26270 */
[CC--:B--2---:R-:W-:Y:S01]  /*9dd0*/  FFMA.FTZ R128, R0.reuse, R60.reuse, R67 ;  /* 0x0000003c00807223 */ /* 0x0c4fe20000010043 */
[----:B------:R-:W-:Y:S01]  /*9de0*/  FFMA.FTZ R199, R0, R60, R199 ;  /* 0x0000003c00c77223 */ /* 0x000fe200000100c7 */
[----:B------:R-:W-:Y:S01]  /*9df0*/  FMUL.FTZ R131, R27, UR10 ;  /* 0x0000000a1b837c20 */ /* 0x000fe20008410000 */
[----:B------:R-:W-:Y:S01]  /*9e00*/  FMUL.FTZ R16, R16, UR10 ;  /* 0x0000000a10107c20 */ /* 0x000fe20008410000 */
[----:B------:R-:W-:Y:S01]  /*9e10*/  FMUL.FTZ R18, R18, UR10 ;  /* 0x0000000a12127c20 */ /* 0x000fe20008410000 */
[----:B------:R-:W-:Y:S01]  /*9e20*/  FSEL R128, R128, -INF , !P5 ;  /* 0xff80000080807808 */ /* 0x000fe20006800000 */
[----:B------:R-:W2:Y:S01]  /*9e30*/  MUFU.TANH R63, R63 ;  /* 0x0000003f003f7308 */ /* 0x000ea20000002400 */
[----:B-1----:R-:W-:Y:S01]  /*9e40*/  I2FP.F32.S32 R61, R56 ;  /* 0x00000038003d7245 */ /* 0x002fe20000201400 */
[----:B------:R-:W-:Y:S01]  /*9e50*/  FMUL.FTZ R17, R17, UR10 ;  /* 0x0000000a11117c20 */ /* 0x000fe20008410000 */
[-C--:B------:R-:W-:Y:S01]  /*9e60*/  ISETP.GE.AND P5, PT, R56, R136.reuse, PT ;  /* 0x000000883800720c */ /* 0x080fe20003fa6270 */
[----:B------:R-:W-:Y:S01]  /*9e70*/  FMUL.FTZ R19, R19, UR10 ;  /* 0x0000000a13137c20 */ /* 0x000fe20008410000 */
[----:B------:R-:W-:Y:S01]  /*9e80*/  LOP3.LUT R56, R162, 0x10, R187, 0xfe, !PT ;  /* 0x00000010a2387812 */ /* 0x000fe200078efebb */
[----:B---3--:R-:W-:Y:S01]  /*9e90*/  FFMA.FTZ R65, R0, R61, R65 ;  /* 0x0000003d00417223 */ /* 0x008fe20000010041 */
[----:B------:R-:W-:Y:S01]  /*9ea0*/  FSEL R199, R199, -INF , !P0 ;  /* 0xff800000c7c77808 */ /* 0x000fe20004000000 */
[----:B------:R-:W1:Y:S01]  /*9eb0*/  MUFU.TANH R127, R127 ;  /* 0x0000007f007f7308 */ /* 0x000e620000002400 */
[----:B------:R-:W-:Y:S01]  /*9ec0*/  ISETP.GE.AND P0, PT, R56, R137, PT ;  /* 0x000000893800720c */ /* 0x000fe20003f06270 */
[----:B----4-:R-:W-:Y:S01]  /*9ed0*/  FFMA.FTZ R129, R0, R61, R129 ;  /* 0x0000003d00817223 */ /* 0x010fe20000010081 */
[----:B------:R-:W-:Y:S01]  /*9ee0*/  FSEL R200, R65, -INF , !P1 ;  /* 0xff80000041c87808 */ /* 0x000fe20004800000 */
[----:B------:R-:W-:Y:S01]  /*9ef0*/  FMUL.FTZ R9, R9, UR10 ;  /* 0x0000000a09097c20 */ /* 0x000fe20008410000 */
[----:B------:R-:W-:Y:S01]  /*9f00*/  ISETP.GE.AND P1, PT, R56, R136, PT ;  /* 0x000000883800720c */ /* 0x000fe20003f26270 */
[----:B------:R-:W-:Y:S01]  /*9f10*/  FMUL.FTZ R11, R11, UR10 ;  /* 0x0000000a0b0b7c20 */ /* 0x000fe20008410000 */
[----:B------:R-:W-:Y:S01]  /*9f20*/  I2FP.F32.S32 R56, R56 ;  /* 0x0000003800387245 */ /* 0x000fe20000201400 */
[----:B------:R3:W-:Y:S01]  /*9f30*/  MUFU.TANH R59, R52 ;  /* 0x00000034003b7308 */ /* 0x0007e20000002400 */
[----:B------:R-:W-:Y:S01]  /*9f40*/  FSEL R129, R129, -INF , !P5 ;  /* 0xff80000081817808 */ /* 0x000fe20006800000 */
[----:B------:R-:W-:Y:S01]  /*9f50*/  FMUL.FTZ R10, R10, UR10 ;  /* 0x0000000a0a0a7c20 */ /* 0x000fe20008410000 */
[----:B------:R-:W-:Y:S01]  /*9f60*/  FMUL.FTZ R6, R6, UR10 ;  /* 0x0000000a06067c20 */ /* 0x000fe20008410000 */
[----:B--2---:R-:W-:Y:S01]  /*9f70*/  FFMA.FTZ R60, R0, R56, R63 ;  /* 0x00000038003c7223 */ /* 0x004fe2000001003f */
[----:B------:R-:W-:-:S03]  /*9f80*/  VIADD R63, R194, 0x11 ;  /* 0x00000011c23f7836 */ /* 0x000fc60000000000 */
[----:B------:R-:W2:Y:S01]  /*9f90*/  MUFU.TANH R61, R58 ;  /* 0x0000003a003d7308 */ /* 0x000ea20000002400 */
[----:B------:R-:W-:Y:S01]  /*9fa0*/  FSEL R60, R60, -INF , !P0 ;  /* 0xff8000003c3c7808 */ /* 0x000fe20004000000 */
[----:B-1----:R-:W-:Y:S01]  /*9fb0*/  FFMA.FTZ R127, R0, R56, R127 ;  /* 0x00000038007f7223 */ /* 0x002fe2000001007f */
[C---:B------:R-:W-:Y:S02]  /*9fc0*/  ISETP.GE.AND P5, PT, R63.reuse, R137, PT ;  /* 0x000000893f00720c */ /* 0x040fe40003fa6270 */
[----:B------:R-:W-:Y:S02]  /*9fd0*/  ISETP.GE.AND P0, PT, R63, R136, PT ;  /* 0x000000883f00720c */ /* 0x000fe40003f06270 */
[----:B------:R-:W-:Y:S01]  /*9fe0*/  I2FP.F32.S32 R63, R63 ;  /* 0x0000003f003f7245 */ /* 0x000fe20000201400 */
[----:B------:R-:W-:Y:S01]  /*9ff0*/  MUFU.TANH R165, R165 ;  /* 0x000000a500a57308 */ /* 0x000fe20000002400 */
[----:B---3--:R-:W-:Y:S02]  /*a000*/  LOP3.LUT R52, R162, 0x18, R187, 0xfe, !PT ;  /* 0x00000018a2347812 */ /* 0x008fe400078efebb */
[----:B------:R-:W-:Y:S01]  /*a010*/  FSEL R127, R127, -INF , !P1 ;  /* 0xff8000007f7f7808 */ /* 0x000fe20004800000 */
[----:B------:R-:W-:Y:S01]  /*a020*/  FFMA.FTZ R124, R0, R63, R57 ;  /* 0x0000003f007c7223 */ /* 0x000fe20000010039 */
[----:B------:R-:W-:-:S03]  /*a030*/  ISETP.GE.AND P1, PT, R52, R137, PT ;  /* 0x000000893400720c */ /* 0x000fc60003f26270 */
[----:B------:R-:W1:Y:S01]  /*a040*/  MUFU.TANH R57, R53 ;  /* 0x0000003500397308 */ /* 0x000e620000002400 */
[----:B------:R-:W-:Y:S01]  /*a050*/  FSEL R124, R124, -INF , !P5 ;  /* 0xff8000007c7c7808 */ /* 0x000fe20006800000 */
[----:B--2---:R-:W-:Y:S01]  /*a060*/  FFMA.FTZ R61, R0, R63, R61 ;  /* 0x0000003f003d7223 */ /* 0x004fe2000001003d */
[----:B------:R-:W-:Y:S01]  /*a070*/  ISETP.GE.AND P5, PT, R52, R136, PT ;  /* 0x000000883400720c */ /* 0x000fe20003fa6270 */
[----:B------:R-:W-:Y:S01]  /*a080*/  FMUL.FTZ R63, R14, UR10 ;  /* 0x0000000a0e3f7c20 */ /* 0x000fe20008410000 */
[----:B------:R-:W-:Y:S01]  /*a090*/  I2FP.F32.S32 R52, R52 ;  /* 0x0000003400347245 */ /* 0x000fe20000201400 */
[----:B------:R-:W-:Y:S01]  /*a0a0*/  FMUL.FTZ R14, R13, UR10 ;  /* 0x0000000a0d0e7c20 */ /* 0x000fe20008410000 */
[----:B------:R-:W-:Y:S01]  /*a0b0*/  FSEL R61, R61, -INF , !P0 ;  /* 0xff8000003d3d7808 */ /* 0x000fe20004000000 */
[----:B------:R-:W-:Y:S01]  /*a0c0*/  MUFU.TANH R161, R39 ;  /* 0x0000002700a17308 */ /* 0x000fe20000002400 */
[----:B------:R-:W-:Y:S01]  /*a0d0*/  FMUL.FTZ R13, R15, UR10 ;  /* 0x0000000a0f0d7c20 */ /* 0x000fe20008410000 */
[CC--:B------:R-:W-:Y:S01]  /*a0e0*/  FFMA.FTZ R126, R0.reuse, R52.reuse, R59 ;  /* 0x00000034007e7223 */ /* 0x0c0fe2000001003b */
[----:B------:R-:W-:Y:S01]  /*a0f0*/  FFMA.FTZ R207, R0, R52, R207 ;  /* 0x0000003400cf7223 */ /* 0x000fe200000100cf */
[----:B------:R-:W-:Y:S01]  /*a100*/  FMUL.FTZ R52, R48, UR10 ;  /* 0x0000000a30347c20 */ /* 0x000fe20008410000 */
[----:B------:R-:W-:-:S02]  /*a110*/  VIADD R48, R194, 0x19 ;  /* 0x00000019c2307836 */ /* 0x000fc40000000000 */
[----:B------:R-:W-:Y:S01]  /*a120*/  FSEL R126, R126, -INF , !P1 ;  /* 0xff8000007e7e7808 */ /* 0x000fe20004800000 */
[----:B------:R-:W2:Y:S01]  /*a130*/  MUFU.TANH R53, R52 ;  /* 0x0000003400357308 */ /* 0x000ea20000002400 */
[----:B------:R-:W-:Y:S02]  /*a140*/  FSEL R207, R207, -INF , !P5 ;  /* 0xff800000cfcf7808 */ /* 0x000fe40006800000 */
[----:B------:R-:W-:Y:S02]  /*a150*/  I2FP.F32.S32 R55, R48 ;  /* 0x0000003000377245 */ /* 0x000fe40000201400 */
[C---:B------:R-:W-:Y:S02]  /*a160*/  ISETP.GE.AND P0, PT, R48.reuse, R137, PT ;  /* 0x000000893000720c */ /* 0x040fe40003f06270 */
[----:B------:R-:W-:Y:S01]  /*a170*/  ISETP.GE.AND P1, PT, R48, R136, PT ;  /* 0x000000883000720c */ /* 0x000fe20003f26270 */
[-C--:B-1----:R-:W-:Y:S01]  /*a180*/  FFMA.FTZ R57, R0, R55.reuse, R57 ;  /* 0x0000003700397223 */ /* 0x082fe20000010039 */
[----:B------:R-:W-:Y:S01]  /*a190*/  LOP3.LUT R48, R162, 0x20, R187, 0xfe, !PT ;  /* 0x00000020a2307812 */ /* 0x000fe200078efebb */
[----:B------:R-:W-:Y:S01]  /*a1a0*/  FFMA.FTZ R123, R0, R55, R123 ;  /* 0x00000037007b7223 */ /* 0x000fe2000001007b */
[----:B------:R-:W-:Y:S02]  /*a1b0*/  MUFU.TANH R159, R34 ;  /* 0x00000022009f7308 */ /* 0x000fe40000002400 */
[----:B------:R-:W-:-:S02]  /*a1c0*/  FSEL R206, R57, -INF , !P0 ;  /* 0xff80000039ce7808 */ /* 0x000fc40004000000 */
[C---:B------:R-:W-:Y:S02]  /*a1d0*/  ISETP.GE.AND P5, PT, R48.reuse, R137, PT ;  /* 0x000000893000720c */ /* 0x040fe40003fa6270 */
[----:B------:R-:W-:Y:S02]  /*a1e0*/  ISETP.GE.AND P0, PT, R48, R136, PT ;  /* 0x000000883000720c */ /* 0x000fe40003f06270 */
[----:B------:R-:W-:Y:S01]  /*a1f0*/  I2FP.F32.S32 R48, R48 ;  /* 0x0000003000307245 */ /* 0x000fe20000201400 */
[----:B------:R-:W-:Y:S01]  /*a200*/  MUFU.TANH R33, R33 ;  /* 0x0000002100217308 */ /* 0x000fe20000002400 */
[----:B------:R-:W-:-:S03]  /*a210*/  FSEL R123, R123, -INF , !P1 ;  /* 0xff8000007b7b7808 */ /* 0x000fc60004800000 */
[-C--:B--2---:R-:W-:Y:S01]  /*a220*/  FFMA.FTZ R120, R0, R48.reuse, R53 ;  /* 0x0000003000787223 */ /* 0x084fe20000010035 */
[----:B------:R-:W-:Y:S02]  /*a230*/  VIADD R53, R194, 0x21 ;  /* 0x00000021c2357836 */ /* 0x000fe40000000000 */
[----:B------:R-:W-:Y:S01]  /*a240*/  FFMA.FTZ R125, R0, R48, R125 ;  /* 0x00000030007d7223 */ /* 0x000fe2000001007d */
[----:B------:R1:W-:Y:S01]  /*a250*/  MUFU.TANH R35, R28 ;  /* 0x0000001c00237308 */ /* 0x0003e20000002400 */
[----:B------:R-:W-:Y:S02]  /*a260*/  FSEL R120, R120, -INF , !P5 ;  /* 0xff80000078787808 */ /* 0x000fe40006800000 */
[C---:B------:R-:W-:Y:S02]  /*a270*/  ISETP.GE.AND P1, PT, R53.reuse, R137, PT ;  /* 0x000000893500720c */ /* 0x040fe40003f26270 */
[----:B------:R-:W-:Y:S02]  /*a280*/  ISETP.GE.AND P5, PT, R53, R136, PT ;  /* 0x000000883500720c */ /* 0x000fe40003fa6270 */
[----:B------:R-:W-:Y:S01]  /*a290*/  I2FP.F32.S32 R53, R53 ;  /* 0x0000003500357245 */ /* 0x000fe20000201400 */
[----:B------:R-:W-:Y:S01]  /*a2a0*/  MUFU.TANH R155, R30 ;  /* 0x0000001e009b7308 */ /* 0x000fe20000002400 */
[----:B------:R-:W-:-:S02]  /*a2b0*/  FSEL R125, R125, -INF , !P0 ;  /* 0xff8000007d7d7808 */ /* 0x000fc40004000000 */
[----:B------:R-:W-:Y:S01]  /*a2c0*/  ISETP.GE.AND P0, PT, R44, R137, PT ;  /* 0x000000892c00720c */ /* 0x000fe20003f06270 */
[CC--:B------:R-:W-:Y:S01]  /*a2d0*/  FFMA.FTZ R122, R0.reuse, R53.reuse, R49 ;  /* 0x00000035007a7223 */ /* 0x0c0fe20000010031 */
[----:B------:R-:W-:-:S03]  /*a2e0*/  FFMA.FTZ R167, R0, R53, R167 ;  /* 0x0000003500a77223 */ /* 0x000fc600000100a7 */
[----:B------:R-:W2:Y:S01]  /*a2f0*/  MUFU.TANH R49, R45 ;  /* 0x0000002d00317308 */ /* 0x000ea20000002400 */
[----:B------:R-:W-:Y:S02]  /*a300*/  FSEL R122, R122, -INF , !P1 ;  /* 0xff8000007a7a7808 */ /* 0x000fe40004800000 */
[----:B------:R-:W-:Y:S02]  /*a310*/  ISETP.GE.AND P1, PT, R44, R136, PT ;  /* 0x000000882c00720c */ /* 0x000fe40003f26270 */
[----:B------:R-:W-:Y:S02]  /*a320*/  I2FP.F32.S32 R44, R44 ;  /* 0x0000002c002c7245 */ /* 0x000fe40000201400 */
[----:B------:R-:W-:Y:S01]  /*a330*/  FSEL R167, R167, -INF , !P5 ;  /* 0xff800000a7a77808 */ /* 0x000fe20006800000 */
[----:B------:R-:W-:Y:S01]  /*a340*/  MUFU.TANH R153, R153 ;  /* 0x0000009900997308 */ /* 0x000fe20000002400 */
[----:B-1----:R-:W-:Y:S01]  /*a350*/  LOP3.LUT R28, R162, 0x48, R187, 0xfe, !PT ;  /* 0x00000048a21c7812 */ /* 0x002fe200078efebb */
[CC--:B------:R-:W-:Y:S01]  /*a360*/  FFMA.FTZ R196, R0.reuse, R44.reuse, R51 ;  /* 0x0000002c00c47223 */ /* 0x0c0fe20000010033 */
[----:B------:R-:W-:Y:S01]  /*a370*/  FFMA.FTZ R205, R0, R44, R205 ;  /* 0x0000002c00cd7223 */ /* 0x000fe200000100cd */
[----:B------:R-:W-:Y:S01]  /*a380*/  FMUL.FTZ R44, R40, UR10 ;  /* 0x0000000a282c7c20 */ /* 0x000fe20008410000 */
[----:B------:R-:W-:-:S02]  /*a390*/  VIADD R40, R194, 0x29 ;  /* 0x00000029c2287836 */ /* 0x000fc40000000000 */
[----:B------:R-:W-:Y:S01]  /*a3a0*/  FSEL R196, R196, -INF , !P0 ;  /* 0xff800000c4c47808 */ /* 0x000fe20004000000 */
[----:B------:R-:W1:Y:S01]  /*a3b0*/  MUFU.TANH R45, R44 ;  /* 0x0000002c002d7308 */ /* 0x000e620000002400 */
[----:B------:R-:W-:Y:S02]  /*a3c0*/  FSEL R205, R205, -INF , !P1 ;  /* 0xff800000cdcd7808 */ /* 0x000fe40004800000 */
[----:B------:R-:W-:Y:S02]  /*a3d0*/  I2FP.F32.S32 R47, R40 ;  /* 0x00000028002f7245 */ /* 0x000fe40000201400 */
[C---:B------:R-:W-:Y:S02]  /*a3e0*/  ISETP.GE.AND P5, PT, R40.reuse, R137, PT ;  /* 0x000000892800720c */ /* 0x040fe40003fa6270 */
[----:B------:R-:W-:Y:S01]  /*a3f0*/  ISETP.GE.AND P0, PT, R40, R136, PT ;  /* 0x000000882800720c */ /* 0x000fe20003f06270 */
[-C--:B--2---:R-:W-:Y:S01]  /*a400*/  FFMA.FTZ R49, R0, R47.reuse, R49 ;  /* 0x0000002f00317223 */ /* 0x084fe20000010031 */
        /* <DEDUP_REMOVED lines=9> */
[-C--:B-1----:R-:W-:Y:S01]  /*a4a0*/  FFMA.FTZ R164, R0, R40.reuse, R45 ;  /* 0x0000002800a47223 */ /* 0x082fe2000001002d */
        /* <DEDUP_REMOVED lines=13> */
[----:B------:R-:W-:Y:S01]  /*a580*/  FSEL R166, R166, -INF , !P0 ;  /* 0xff800000a6a67808 */ /* 0x000fe20004000000 */
[----:B-1----:R-:W-:Y:S01]  /*a590*/  VIADD R25, R194, 0x51 ;  /* 0x00000051c2197836 */ /* 0x002fe20000000000 */
[----:B------:R-:W-:Y:S02]  /*a5a0*/  ISETP.GE.AND P0, PT, R36, R136, PT ;  /* 0x000000882400720c */ /* 0x000fe40003f06270 */
[----:B------:R-:W-:Y:S02]  /*a5b0*/  I2FP.F32.S32 R36, R36 ;  /* 0x0000002400247245 */ /* 0x000fe40000201400 */
[----:B------:R-:W-:Y:S01]  /*a5c0*/  FSEL R165, R165, -INF , !P1 ;  /* 0xff800000a5a57808 */ /* 0x000fe20004800000 */
[----:B------:R1:W-:Y:S02]  /*a5d0*/  MUFU.TANH R149, R20 ;  /* 0x0000001400957308 */ /* 0x0003e40000002400 */
[CC--:B------:R-:W-:Y:S01]  /*a5e0*/  FFMA.FTZ R188, R0.reuse, R36.reuse, R43 ;  /* 0x0000002400bc7223 */ /* 0x0c0fe2000001002b */
[----:B------:R-:W-:Y:S01]  /*a5f0*/  FFMA.FTZ R197, R0, R36, R197 ;  /* 0x0000002400c57223 */ /* 0x000fe200000100c5 */
[----:B------:R-:W-:Y:S01]  /*a600*/  FMUL.FTZ R36, R32, UR10 ;  /* 0x0000000a20247c20 */ /* 0x000fe20008410000 */
[----:B------:R-:W-:-:S02]  /*a610*/  VIADD R32, R194, 0x39 ;  /* 0x00000039c2207836 */ /* 0x000fc40000000000 */
[----:B------:R-:W-:Y:S01]  /*a620*/  FSEL R188, R188, -INF , !P5 ;  /* 0xff800000bcbc7808 */ /* 0x000fe20006800000 */
[----:B------:R-:W3:Y:S01]  /*a630*/  MUFU.TANH R37, R36 ;  /* 0x0000002400257308 */ /* 0x000ee20000002400 */
[----:B------:R-:W-:Y:S02]  /*a640*/  FSEL R197, R197, -INF , !P0 ;  /* 0xff800000c5c57808 */ /* 0x000fe40004000000 */
[----:B------:R-:W-:Y:S02]  /*a650*/  I2FP.F32.S32 R39, R32 ;  /* 0x0000002000277245 */ /* 0x000fe40000201400 */
[C---:B------:R-:W-:Y:S02]  /*a660*/  ISETP.GE.AND P1, PT, R32.reuse, R137, PT ;  /* 0x000000892000720c */ /* 0x040fe40003f26270 */
[----:B------:R-:W-:Y:S01]  /*a670*/  ISETP.GE.AND P5, PT, R32, R136, PT ;  /* 0x000000882000720c */ /* 0x000fe20003fa6270 */
[-C--:B--2---:R-:W-:Y:S01]  /*a680*/  FFMA.FTZ R41, R0, R39.reuse, R41 ;  /* 0x0000002700297223 */ /* 0x084fe20000010029 */
[----:B------:R-:W-:Y:S01]  /*a690*/  LOP3.LUT R32, R162, 0x40, R187, 0xfe, !PT ;  /* 0x00000040a2207812 */ /* 0x000fe200078efebb */
[----:B------:R-:W-:Y:S01]  /*a6a0*/  FFMA.FTZ R161, R0, R39, R161 ;  /* 0x0000002700a17223 */ /* 0x000fe200000100a1 */
[----:B-1----:R-:W-:Y:S01]  /*a6b0*/  LOP3.LUT R20, R162, 0x58, R187, 0xfe, !PT ;  /* 0x00000058a2147812 */ /* 0x002fe200078efebb */
[----:B------:R-:W-:Y:S01]  /*a6c0*/  MUFU.TANH R133, R22 ;  /* 0x0000001600857308 */ /* 0x000fe20000002400 */
[----:B------:R-:W-:-:S02]  /*a6d0*/  FSEL R198, R41, -INF , !P1 ;  /* 0xff80000029c67808 */ /* 0x000fc40004800000 */
[C---:B------:R-:W-:Y:S02]  /*a6e0*/  ISETP.GE.AND P0, PT, R32.reuse, R137, PT ;  /* 0x000000892000720c */ /* 0x040fe40003f06270 */
[----:B------:R-:W-:Y:S02]  /*a6f0*/  ISETP.GE.AND P1, PT, R32, R136, PT ;  /* 0x000000882000720c */ /* 0x000fe40003f26270 */
[----:B------:R-:W-:Y:S01]  /*a700*/  I2FP.F32.S32 R32, R32 ;  /* 0x0000002000207245 */ /* 0x000fe20000201400 */
[----:B------:R-:W-:Y:S01]  /*a710*/  MUFU.TANH R21, R21 ;  /* 0x0000001500157308 */ /* 0x000fe20000002400 */
[----:B------:R-:W-:-:S03]  /*a720*/  FSEL R161, R161, -INF , !P5 ;  /* 0xff800000a1a17808 */ /* 0x000fc60006800000 */
[-C--:B---3--:R-:W-:Y:S01]  /*a730*/  FFMA.FTZ R152, R0, R32.reuse, R37 ;  /* 0x0000002000987223 */ /* 0x088fe20000010025 */
        /* <DEDUP_REMOVED lines=34> */
[CC--:B------:R-:W-:Y:S01]  /*a960*/  ISETP.GE.AND P5, PT, R24.reuse, R137.reuse, PT ;  /* 0x000000891800720c */ /* 0x0c0fe20003fa6270 */
[----:B------:R-:W-:Y:S01]  /*a970*/  BAR.SYNC.DEFER_BLOCKING 0x0 ;  /* 0x0000000000007b1d */ /* 0x000fe20000010000 */
[----:B------:R-:W-:Y:S02]  /*a980*/  ISETP.GE.AND P0, PT, R24, R136, PT ;  /* 0x000000881800720c */ /* 0x000fe40003f06270 */
[----:B------:R-:W-:Y:S02]  /*a990*/  I2FP.F32.S32 R24, R24 ;  /* 0x0000001800187245 */ /* 0x000fe40000201400 */
[----:B------:R-:W-:Y:S01]  /*a9a0*/  FSEL R157, R157, -INF , !P1 ;  /* 0xff8000009d9d7808 */ /* 0x000fe20004800000 */
[----:B------:R-:W-:Y:S01]  /*a9b0*/  MUFU.TANH R63, R63 ;  /* 0x0000003f003f7308 */ /* 0x000fe20000002400 */
[----:B------:R-:W-:Y:S01]  /*a9c0*/  ISETP.GE.AND P1, PT, R25, R137, PT ;  /* 0x000000891900720c */ /* 0x000fe20003f26270 */
[CC--:B-1----:R-:W-:Y:S01]  /*a9d0*/  FFMA.FTZ R144, R0.reuse, R24.reuse, R29 ;  /* 0x0000001800907223 */ /* 0x0c2fe2000001001d */
[----:B------:R-:W-:-:S04]  /*a9e0*/  FFMA.FTZ R143, R0, R24, R143 ;  /* 0x00000018008f7223 */ /* 0x000fc8000001008f */
[----:B------:R-:W-:Y:S01]  /*a9f0*/  FSEL R144, R144, -INF , !P5 ;  /* 0xff80000090907808 */ /* 0x000fe20006800000 */
[----:B------:R-:W-:Y:S01]  /*aa00*/  MUFU.TANH R13, R13 ;  /* 0x0000000d000d7308 */ /* 0x000fe20000002400 */
[----:B------:R-:W-:Y:S02]  /*aa10*/  ISETP.GE.AND P5, PT, R25, R136, PT ;  /* 0x000000881900720c */ /* 0x000fe40003fa6270 */
[----:B------:R-:W-:Y:S02]  /*aa20*/  I2FP.F32.S32 R25, R25 ;  /* 0x0000001900197245 */ /* 0x000fe40000201400 */
[----:B------:R-:W-:Y:S02]  /*aa30*/  FSEL R143, R143, -INF , !P0 ;  /* 0xff8000008f8f7808 */ /* 0x000fe40004000000 */
[----:B------:R-:W-:Y:S01]  /*aa40*/  ISETP.GE.AND P0, PT, R20, R137, PT ;  /* 0x000000891400720c */ /* 0x000fe20003f06270 */
[CC--:B------:R-:W-:Y:S01]  /*aa50*/  FFMA.FTZ R27, R0.reuse, R25.reuse, R27 ;  /* 0x00000019001b7223 */ /* 0x0c0fe2000001001b */
[----:B------:R-:W-:Y:S01]  /*aa60*/  FFMA.FTZ R131, R0, R25, R131 ;  /* 0x0000001900837223 */ /* 0x000fe20000010083 */
[----:B------:R-:W-:Y:S01]  /*aa70*/  VIADD R25, R194, 0x59 ;  /* 0x00000059c2197836 */ /* 0x000fe20000000000 */
[----:B------:R1:W-:Y:S02]  /*aa80*/  MUFU.TANH R15, R8 ;  /* 0x00000008000f7308 */ /* 0x0003e40000002400 */
[----:B------:R-:W-:-:S02]  /*aa90*/  FSEL R146, R27, -INF , !P1 ;  /* 0xff8000001b927808 */ /* 0x000fc40004800000 */
        /* <DEDUP_REMOVED lines=15> */
[----:B------:R-:W2:Y:S01]  /*ab90*/  MUFU.TANH R21, R17 ;  /* 0x0000001100157308 */ /* 0x000ea20000002400 */
[----:B-1----:R-:W-:-:S02]  /*aba0*/  LOP3.LUT R8, R162, 0x70, R187, 0xfe, !PT ;  /* 0x00000070a2087812 */ /* 0x002fc400078efebb */
[----:B------:R-:W-:Y:S02]  /*abb0*/  FSEL R151, R151, -INF , !P5 ;  /* 0xff80000097977808 */ /* 0x000fe40006800000 */
[----:B------:R-:W-:Y:S02]  /*abc0*/  ISETP.GE.AND P5, PT, R16, R136, PT ;  /* 0x000000881000720c */ /* 0x000fe40003fa6270 */
[----:B------:R-:W-:Y:S02]  /*abd0*/  I2FP.F32.S32 R16, R16 ;  /* 0x0000001000107245 */ /* 0x000fe40000201400 */
[----:B------:R-:W-:-:S03]  /*abe0*/  FSEL R141, R141, -INF , !P0 ;  /* 0xff8000008d8d7808 */ /* 0x000fc60004000000 */
[CC--:B------:R-:W-:Y:S01]  /*abf0*/  FFMA.FTZ R130, R0.reuse, R16.reuse, R23 ;  /* 0x0000001000827223 */ /* 0x0c0fe20000010017 */
[----:B------:R-:W-:Y:S01]  /*ac00*/  FFMA.FTZ R121, R0, R16, R121 ;  /* 0x0000001000797223 */ /* 0x000fe20000010079 */
[----:B------:R-:W-:Y:S01]  /*ac10*/  FMUL.FTZ R16, R12, UR10 ;  /* 0x0000000a0c107c20 */ /* 0x000fe20008410000 */
[----:B------:R-:W-:Y:S02]  /*ac20*/  VIADD R12, R194, 0x61 ;  /* 0x00000061c20c7836 */ /* 0x000fe40000000000 */
[----:B------:R-:W-:Y:S01]  /*ac30*/  FSEL R130, R130, -INF , !P1 ;  /* 0xff80000082827808 */ /* 0x000fe20004800000 */
[----:B------:R-:W1:Y:S01]  /*ac40*/  MUFU.TANH R17, R16 ;  /* 0x0000001000117308 */ /* 0x000e620000002400 */
[----:B------:R-:W-:Y:S02]  /*ac50*/  FSEL R121, R121, -INF , !P5 ;  /* 0xff80000079797808 */ /* 0x000fe40006800000 */
[----:B------:R-:W-:Y:S02]  /*ac60*/  I2FP.F32.S32 R19, R12 ;  /* 0x0000000c00137245 */ /* 0x000fe40000201400 */
[----:B------:R-:W-:-:S02]  /*ac70*/  ISETP.GE.AND P0, PT, R12, R137, PT ;  /* 0x000000890c00720c */ /* 0x000fc40003f06270 */
[-C--:B------:R-:W-:Y:S01]  /*ac80*/  ISETP.GE.AND P1, PT, R12, R136.reuse, PT ;  /* 0x000000880c00720c */ /* 0x080fe20003f26270 */
[-C--:B--2---:R-:W-:Y:S01]  /*ac90*/  FFMA.FTZ R140, R0, R19.reuse, R21 ;  /* 0x00000013008c7223 */ /* 0x084fe20000010015 */
[----:B------:R-:W-:Y:S01]  /*aca0*/  LOP3.LUT R12, R162, 0x68, R187, 0xfe, !PT ;  /* 0x00000068a20c7812 */ /* 0x000fe200078efebb */
[----:B------:R-:W2:Y:S01]  /*acb0*/  MUFU.TANH R21, R14 ;  /* 0x0000000e00157308 */ /* 0x000ea20000002400 */
[----:B------:R-:W-:Y:S02]  /*acc0*/  FFMA.FTZ R67, R0, R19, R67 ;  /* 0x0000001300437223 */ /* 0x000fe40000010043 */
[----:B------:R-:W-:Y:S02]  /*acd0*/  FSEL R140, R140, -INF , !P0 ;  /* 0xff8000008c8c7808 */ /* 0x000fe40004000000 */
[C---:B------:R-:W-:Y:S02]  /*ace0*/  ISETP.GE.AND P5, PT, R12.reuse, R137, PT ;  /* 0x000000890c00720c */ /* 0x040fe40003fa6270 */
[----:B------:R-:W-:Y:S01]  /*acf0*/  ISETP.GE.AND P0, PT, R12, R136, PT ;  /* 0x000000880c00720c */ /* 0x000fe20003f06270 */
[----:B------:R-:W3:Y:S01]  /*ad00*/  MUFU.TANH R19, R10 ;  /* 0x0000000a00137308 */ /* 0x000ee20000002400 */
[----:B------:R-:W-:-:S02]  /*ad10*/  I2FP.F32.S32 R12, R12 ;  /* 0x0000000c000c7245 */ /* 0x000fc40000201400 */
[----:B------:R-:W-:-:S03]  /*ad20*/  FSEL R67, R67, -INF , !P1 ;  /* 0xff80000043437808 */ /* 0x000fc60004800000 */
[-C--:B-1----:R-:W-:Y:S01]  /*ad30*/  FFMA.FTZ R142, R0, R12.reuse, R17 ;  /* 0x0000000c008e7223 */ /* 0x082fe20000010011 */
[----:B------:R-:W-:Y:S02]  /*ad40*/  VIADD R17, R194, 0x69 ;  /* 0x00000069c2117836 */ /* 0x000fe40000000000 */
[----:B------:R-:W-:Y:S02]  /*ad50*/  FFMA.FTZ R63, R0, R12, R63 ;  /* 0x0000000c003f7223 */ /* 0x000fe4000001003f */
[----:B------:R-:W-:Y:S02]  /*ad60*/  FSEL R142, R142, -INF , !P5 ;  /* 0xff8000008e8e7808 */ /* 0x000fe40006800000 */
[C---:B------:R-:W-:Y:S02]  /*ad70*/  ISETP.GE.AND P1, PT, R17.reuse, R137, PT ;  /* 0x000000891100720c */ /* 0x040fe40003f26270 */
[----:B------:R-:W-:Y:S02]  /*ad80*/  ISETP.GE.AND P5, PT, R17, R136, PT ;  /* 0x000000881100720c */ /* 0x000fe40003fa6270 */
[----:B------:R-:W-:-:S02]  /*ad90*/  I2FP.F32.S32 R17, R17 ;  /* 0x0000001100117245 */ /* 0x000fc40000201400 */
[----:B------:R-:W-:Y:S02]  /*ada0*/  FSEL R63, R63, -INF , !P0 ;  /* 0xff8000003f3f7808 */ /* 0x000fe40004000000 */
[----:B------:R-:W-:Y:S01]  /*adb0*/  ISETP.GE.AND P0, PT, R8, R137, PT ;  /* 0x000000890800720c */ /* 0x000fe20003f06270 */
[CC--:B--2---:R-:W-:Y:S01]  /*adc0*/  FFMA.FTZ R21, R0.reuse, R17.reuse, R21 ;  /* 0x0000001100157223 */ /* 0x0c4fe20000010015 */
[----:B------:R-:W-:Y:S01]  /*add0*/  FFMA.FTZ R13, R0, R17, R13 ;  /* 0x00000011000d7223 */ /* 0x000fe2000001000d */
[----:B------:R-:W-:Y:S01]  /*ade0*/  FMUL.FTZ R17, R4, UR10 ;  /* 0x0000000a04117c20 */ /* 0x000fe20008410000 */
[----:B------:R-:W-:Y:S02]  /*adf0*/  VIADD R4, R194, 0x71 ;  /* 0x00000071c2047836 */ /* 0x000fe40000000000 */
[----:B------:R-:W-:Y:S02]  /*ae00*/  FSEL R145, R21, -INF , !P1 ;  /* 0xff80000015917808 */ /* 0x000fe40004800000 */
[----:B------:R-:W-:Y:S01]  /*ae10*/  ISETP.GE.AND P1, PT, R8, R136, PT ;  /* 0x000000880800720c */ /* 0x000fe20003f26270 */
[----:B------:R-:W-:Y:S01]  /*ae20*/  MUFU.TANH R17, R17 ;  /* 0x0000001100117308 */ /* 0x000fe20000002400 */
[----:B------:R-:W-:-:S02]  /*ae30*/  I2FP.F32.S32 R8, R8 ;  /* 0x0000000800087245 */ /* 0x000fc40000201400 */
[----:B------:R-:W-:Y:S02]  /*ae40*/  FSEL R65, R13, -INF , !P5 ;  /* 0xff8000000d417808 */ /* 0x000fe40006800000 */
[----:B------:R-:W-:Y:S01]  /*ae50*/  ISETP.GE.AND P5, PT, R4, R137, PT ;  /* 0x000000890400720c */ /* 0x000fe20003fa6270 */
[CC--:B------:R-:W-:Y:S01]  /*ae60*/  FFMA.FTZ R15, R0.reuse, R8.reuse, R15 ;  /* 0x00000008000f7223 */ /* 0x0c0fe2000001000f */
[----:B---3--:R-:W-:Y:S01]  /*ae70*/  FFMA.FTZ R19, R0, R8, R19 ;  /* 0x0000000800137223 */ /* 0x008fe20000010013 */
[----:B------:R-:W1:Y:S01]  /*ae80*/  MUFU.TANH R13, R6 ;  /* 0x00000006000d7308 */ /* 0x000e620000002400 */
[----:B------:R-:W-:Y:S01]  /*ae90*/  FMUL.FTZ R8, R5, UR10 ;  /* 0x0000000a05087c20 */ /* 0x000fe20008410000 */
[----:B------:R-:W-:Y:S02]  /*aea0*/  I2FP.F32.S32 R5, R194 ;  /* 0x000000c200057245 */ /* 0x000fe40000201400 */
[----:B------:R-:W-:Y:S02]  /*aeb0*/  FSEL R147, R15, -INF , !P0 ;  /* 0xff8000000f937808 */ /* 0x000fe40004000000 */
[----:B------:R-:W-:-:S02]  /*aec0*/  ISETP.GE.AND P0, PT, R4, R136, PT ;  /* 0x000000880400720c */ /* 0x000fc40003f06270 */
[----:B------:R-:W-:Y:S02]  /*aed0*/  I2FP.F32.S32 R4, R4 ;  /* 0x0000000400047245 */ /* 0x000fe40000201400 */
[----:B------:R-:W-:-:S03]  /*aee0*/  FSEL R58, R19, -INF , !P1 ;  /* 0xff800000133a7808 */ /* 0x000fc60004800000 */
[CC--:B------:R-:W-:Y:S01]  /*aef0*/  FFMA.FTZ R9, R0.reuse, R4.reuse, R9 ;  /* 0x0000000400097223 */ /* 0x0c0fe20000010009 */
[----:B------:R-:W-:Y:S01]  /*af00*/  FFMA.FTZ R11, R0, R4, R11 ;  /* 0x00000004000b7223 */ /* 0x000fe2000001000b */
[----:B------:R-:W-:-:S03]  /*af10*/  LOP3.LUT R4, R162, 0x78, R187, 0xfe, !PT ;  /* 0x00000078a2047812 */ /* 0x000fc600078efebb */
[----:B------:R-:W-:Y:S01]  /*af20*/  FSEL R148, R9, -INF , !P5 ;  /* 0xff80000009947808 */ /* 0x000fe20006800000 */
[----:B------:R-:W-:Y:S01]  /*af30*/  FMUL.FTZ R9, R64, UR10 ;  /* 0x0000000a40097c20 */ /* 0x000fe20008410000 */
[----:B------:R-:W-:Y:S02]  /*af40*/  FSEL R59, R11, -INF , !P0 ;  /* 0xff8000000b3b7808 */ /* 0x000fe40004000000 */
[----:B------:R-:W-:Y:S01]  /*af50*/  MUFU.TANH R11, R66 ;  /* 0x00000042000b7308 */ /* 0x000fe20000002400 */
[CC--:B------:R-:W-:Y:S02]  /*af60*/  ISETP.GE.AND P1, PT, R4.reuse, R137.reuse, PT ;  /* 0x000000890400720c */ /* 0x0c0fe40003f26270 */
[----:B------:R-:W-:Y:S02]  /*af70*/  ISETP.GE.AND P5, PT, R4, R136, PT ;  /* 0x000000880400720c */ /* 0x000fe40003fa6270 */
[----:B------:R-:W-:Y:S02]  /*af80*/  I2FP.F32.S32 R4, R4 ;  /* 0x0000000400047245 */ /* 0x000fe40000201400 */
[----:B------:R-:W-:Y:S01]  /*af90*/  ISETP.GE.AND P0, PT, R194, R137, PT ;  /* 0x00000089c200720c */ /* 0x000fe20003f06270 */
[----:B------:R-:W2:Y:S02]  /*afa0*/  MUFU.TANH R9, R9 ;  /* 0x0000000900097308 */ /* 0x000ea40000002400 */
[CC--:B-1----:R-:W-:Y:S01]  /*afb0*/  FFMA.FTZ R13, R0.reuse, R4.reuse, R13 ;  /* 0x00000004000d7223 */ /* 0x0c2fe2000001000d */
[----:B------:R-:W-:Y:S01]  /*afc0*/  FFMA.FTZ R17, R0, R4, R17 ;  /* 0x0000000400117223 */ /* 0x000fe20000010011 */
[----:B------:R-:W-:-:S03]  /*afd0*/  VIADD R4, R194, 0x79 ;  /* 0x00000079c2047836 */ /* 0x000fc60000000000 */
[----:B------:R-:W-:Y:S02]  /*afe0*/  FSEL R62, R13, -INF , !P5 ;  /* 0xff8000000d3e7808 */ /* 0x000fe40006800000 */
[----:B------:R-:W1:Y:S01]  /*aff0*/  MUFU.TANH R13, R8 ;  /* 0x00000008000d7308 */ /* 0x000e620000002400 */
[----:B------:R-:W-:Y:S01]  /*b000*/  ISETP.GE.AND P5, PT, R194, R136, PT ;  /* 0x00000088c200720c */ /* 0x000fe20003fa6270 */
[----:B------:R-:W-:Y:S01]  /*b010*/  IMAD.MOV.U32 R194, RZ, RZ, R138 ;  /* 0x000000ffffc27224 */ /* 0x000fe200078e008a */
[----:B------:R-:W-:Y:S02]  /*b020*/  FSEL R150, R17, -INF , !P1 ;  /* 0xff80000011967808 */ /* 0x000fe40004800000 */
[----:B------:R-:W-:Y:S01]  /*b030*/  ISETP.GE.AND P1, PT, R4, R137, PT ;  /* 0x000000890400720c */ /* 0x000fe20003f26270 */
[CC--:B--2---:R-:W-:Y:S01]  /*b040*/  FFMA.FTZ R6, R0.reuse, R5.reuse, R9 ;  /* 0x0000000500067223 */ /* 0x0c4fe20000010009 */
[----:B------:R-:W-:Y:S01]  /*b050*/  FMUL.FTZ R9, R7, UR10 ;  /* 0x0000000a07097c20 */ /* 0x000fe20008410000 */
[----:B------:R-:W-:-:S03]  /*b060*/  FFMA.FTZ R7, R0, R5, R11 ;  /* 0x0000000500077223 */ /* 0x000fc6000001000b */
[----:B------:R-:W-:Y:S02]  /*b070*/  FSEL R6, R6, -INF , !P0 ;  /* 0xff80000006067808 */ /* 0x000fe40004000000 */
[----:B------:R-:W2:Y:S01]  /*b080*/  MUFU.TANH R9, R9 ;  /* 0x0000000900097308 */ /* 0x000ea20000002400 */
[----:B------:R-:W-:Y:S02]  /*b090*/  FSEL R7, R7, -INF , !P5 ;  /* 0xff80000007077808 */ /* 0x000fe40006800000 */
[----:B------:R-:W-:Y:S02]  /*b0a0*/  ISETP.GT.AND P5, PT, R178, R173, PT ;  /* 0x000000adb200720c */ /* 0x000fe40003fa4270 */
[----:B------:R-:W-:Y:S02]  /*b0b0*/  ISETP.GE.AND P0, PT, R4, R136, PT ;  /* 0x000000880400720c */ /* 0x000fe40003f06270 */
[----:B------:R-:W-:-:S05]  /*b0c0*/  I2FP.F32.S32 R4, R4 ;  /* 0x0000000400047245 */ /* 0x000fca0000201400 */
[CC--:B-1----:R-:W-:Y:S01]  /*b0d0*/  FFMA.FTZ R13, R0.reuse, R4.reuse, R13 ;  /* 0x00000004000d7223 */ /* 0x0c2fe2000001000d */
[----:B--2---:R-:W-:-:S04]  /*b0e0*/  FFMA.FTZ R64, R0, R4, R9 ;  /* 0x0000000400407223 */ /* 0x004fc80000010009 */
        /* <DEDUP_REMOVED lines=19> */
[----:B------:R-:W-:Y:S01]  /*b220*/  IMAD R11, R8, R11, R4 ;  /* 0x0000000b080b7224 */ /* 0x000fe200078e0204 */
        /* <DEDUP_REMOVED lines=44> */
.L_x_2756:
[----:B------:R-:W-:-:S04]  /*b4f0*/  LEA R11, -R116, RZ, 0x7 ;  /* 0x000000ff740b7211 */ /* 0x000fc800078e39ff */
[----:B------:R-:W-:-:S07]  /*b500*/  SHF.R.S32.HI R10, RZ, 0x1f, R11 ;  /* 0x0000001fff0a7819 */ /* 0x000fce000001140b */
.L_x_2757:
        /* <DEDUP_REMOVED lines=51> */
[----:B---3--:R-:W-:-:S03]  /*b840*/  IADD3 R9, P1, P0, R175, R11, R175 ;  /* 0x0000000baf097210 */ /* 0x008fc6000783e0af */
[----:B------:R-:W-:Y:S01]  /*b850*/  @!PT LDS RZ, [RZ] ;  /* 0x00000000fffff984 */ /* 0x000fe20000000800 */
[----:B------:R-:W-:Y:S01]  /*b860*/  @!PT LDS RZ, [RZ] ;  /* 0x00000000fffff984 */ /* 0x000fe20000000800 */
[----:B------:R-:W-:Y:S01]  /*b870*/  @!PT LDS RZ, [RZ] ;  /* 0x00000000fffff984 */ /* 0x000fe20000000800 */
[----:B------:R3:W-:Y:S01]  /*b880*/  @!P2 LDGSTS.E.BYPASS.LTC128B.128 [R179+0x7800], desc[UR12][R14.64+0x80] ;  /* 0x078000800eb3afae */ /* 0x0007e2000b901d4c */
[----:B------:R-:W-:Y:S02]  /*b890*/  IADD3.X R8, R174, R10, R174, P1, P0 ;  /* 0x0000000aae087210 */ /* 0x000fe40000fe04ae */
[C---:B----4-:R-:W-:Y:S01]  /*b8a0*/  @!P4 LEA R16, P0, R9.reuse, R190, 0x1 ;  /* 0x000000be0910c211 */ /* 0x050fe200078008ff */
        /* <DEDUP_REMOVED lines=17> */
[C---:B---3--:R-:W-:Y:S01]  /*b9c0*/  @!P2 LEA R14, P0, R5.reuse, UR8, 0x1 ;  /* 0x00000008050eac11 */ /* 0x048fe2000f8008ff */
        /* <DEDUP_REMOVED lines=34> */
.L_x_2759:
[----:B------:R-:W-:Y:S05]  /*bbf0*/  BSYNC B0 ;  /* 0x0000000000007941 */ /* 0x000fea0003800000 */
.L_x_2758:
[----:B------:R-:W0:Y:S01]  /*bc00*/  LDGDEPBAR ;  /* 0x00000000000079af */ /* 0x000e220000000000 */
[----:B------:R-:W-:-:S04]  /*bc10*/  LEA R190, P0, R11, R190, 0x1 ;  /* 0x000000be0bbe7211 */ /* 0x000fc800078008ff */
[----:B------:R-:W-:-:S09]  /*bc20*/  LEA.HI.X R191, R11, R191, R10, 0x1, P0 ;  /* 0x000000bf0bbf7211 */ /* 0x000fd200000f0c0a */
.L_x_2755:
        /* <DEDUP_REMOVED lines=74> */
[----:B------:R-:W2:Y:S04]  /*c0d0*/  SHFL.BFLY PT, R56, R5, 0x1, 0x1f ;  /* 0x0c201f0005387f89 */ /* 0x000ea800000e0000 */
[----:B------:R-:W3:Y:S01]  /*c0e0*/  LDSM.16.MT88.4 R8, [R168+0x9000] ;  /* 0x00900000a808783b */ /* 0x000ee20000004200 */
        /* <DEDUP_REMOVED lines=17> */
[--C-:B------:R-:W-:Y:S01]  /*c200*/  FFMA.FTZ R200, R7, UR11, -R66.reuse ;  /* 0x0000000b07c87c23 */ /* 0x100fe20008010842 */
[----:B------:R-:W-:Y:S01]  /*c210*/  FMUL.FTZ R203, R4, UR11 ;  /* 0x0000000b04cb7c20 */ /* 0x000fe20008410000 */
[--C-:B------:R-:W-:Y:S01]  /*c220*/  FFMA.FTZ R162, R199, UR11, -R66.reuse ;  /* 0x0000000bc7a27c23 */ /* 0x100fe20008010842 */
[--C-:B------:R-:W-:Y:S01]  /*c230*/  FFMA.FTZ R137, R129, UR11, -R66.reuse ;  /* 0x0000000b81897c23 */ /* 0x100fe20008010842 */
[----:B------:R-:W-:Y:S01]  /*c240*/  FMUL.FTZ R3, R3, UR11 ;  /* 0x0000000b03037c20 */ /* 0x000fe20008410000 */
        /* <DEDUP_REMOVED lines=36> */
[----:B------:R-:W-:-:S04]  /*c490*/  FFMA.FTZ R64, R64, UR11, -R66 ;  /* 0x0000000b40407c23 */ /* 0x000fc80008010842 */
[----:B------:R-:W1:Y:S01]  /*c4a0*/  MUFU.EX2 R160, R160 ;  /* 0x000000a000a07308 */ /* 0x000e620000000800 */
[----:B--2---:R-:W-:-:S07]  /*c4b0*/  F2FP.F16.F32.PACK_AB R50, R134, R139 ;  /* 0x0000008b8632723e */ /* 0x004fce00000000ff */
[----:B------:R-:W2:Y:S08]  /*c4c0*/  MUFU.EX2 R203, R203 ;  /* 0x000000cb00cb7308 */ /* 0x000eb00000000800 */
[----:B------:R-:W4:Y:S01]  /*c4d0*/  MUFU.EX2 R202, R3 ;  /* 0x0000000300ca7308 */ /* 0x000f220000000800 */
        /* <DEDUP_REMOVED lines=52> */
[C---:B---3--:R-:W-:Y:S01]  /*c820*/  HMMA.16816.F32 R4, R48.reuse, R8, R4 ;  /* 0x000000083004723c */ /* 0x048fe20000001804 */
[----:B------:R-:W1:Y:S01]  /*c830*/  LDSM.16.MT88.4 R72, [R168+0x9400] ;  /* 0x00940000a848783b */ /* 0x000e620000004200 */
[----:B------:R-:W-:Y:S01]  /*c840*/  FFMA.FTZ R3, R206, UR11, -R135 ;  /* 0x0000000bce037c23 */ /* 0x000fe20008010887 */
[----:B------:R-:W-:Y:S01]  /*c850*/  MUFU.EX2 R199, R199 ;  /* 0x000000c700c77308 */ /* 0x000fe20000000800 */
[----:B------:R-:W-:Y:S01]  /*c860*/  FFMA.FTZ R201, R192, R203, R201 ;  /* 0x000000cbc0c97223 */ /* 0x000fe200000100c9 */
[----:B------:R-:W-:Y:S01]  /*c870*/  FFMA.FTZ R193, R193, R202, R200 ;  /* 0x000000cac1c17223 */ /* 0x000fe200000100c8 */
[----:B------:R-:W-:Y:S02]  /*c880*/  HMMA.16816.F32 R12, R48, R16, R12 ;  /* 0x00000010300c723c */ /* 0x000fe4000000180c */
[----:B------:R-:W-:Y:S01]  /*c890*/  FADD.FTZ R138, R138, R201 ;  /* 0x000000c98a8a7221 */ /* 0x000fe20000010000 */
[----:B------:R-:W-:-:S02]  /*c8a0*/  FADD.FTZ R193, R160, R193 ;  /* 0x000000c1a0c17221 */ /* 0x000fc40000010000 */
[----:B------:R-:W2:Y:S01]  /*c8b0*/  MUFU.EX2 R128, R128 ;  /* 0x0000008000807308 */ /* 0x000ea20000000800 */
[----:B------:R-:W-:Y:S01]  /*c8c0*/  HMMA.16816.F32 R20, R48, R24, R20 ;  /* 0x000000183014723c */ /* 0x000fe20000001814 */
[----:B------:R-:W-:Y:S01]  /*c8d0*/  FADD.FTZ R139, R139, R138 ;  /* 0x0000008a8b8b7221 */ /* 0x000fe20000010000 */
[----:B------:R-:W-:-:S03]  /*c8e0*/  FADD.FTZ R162, R162, R193 ;  /* 0x000000c1a2a27221 */ /* 0x000fc60000010000 */
[----:B------:R-:W-:Y:S01]  /*c8f0*/  FADD.FTZ R134, R134, R139 ;  /* 0x0000008b86867221 */ /* 0x000fe20000010000 */
        /* <DEDUP_REMOVED lines=15> */
[C---:B------:R-:W-:Y:S01]  /*c9f0*/  HMMA.16816.F32 R40, R48.reuse, R42, R76 ;  /* 0x0000002a3028723c */ /* 0x040fe2000000184c */
[----:B------:R-:W-:Y:S04]  /*ca00*/  LDSM.16.MT88.4 R76, [R168+0x9c00] ;  /* 0x009c0000a84c783b */ /* 0x000fe80000004200 */
[----:B------:R-:W4:Y:S01]  /*ca10*/  MUFU.EX2 R2, R2 ;  /* 0x0000000200027308 */ /* 0x000f220000000800 */
[C---:B------:R-:W-:Y:S06]  /*ca20*/  HMMA.16816.F32 R44, R48.reuse, R52, R44 ;  /* 0x00000034302c723c */ /* 0x040fec000000182c */
[----:B------:R-:W-:Y:S01]  /*ca30*/  HMMA.16816.F32 R48, R48, R54, R68 ;  /* 0x000000363030723c */ /* 0x000fe20000001844 */
[----:B------:R-:W5:Y:S01]  /*ca40*/  LDSM.16.MT88.4 R68, [R118+0x9400] ;  /* 0x009400007644783b */ /* 0x000f620000004200 */
[----:B--2---:R-:W-:Y:S01]  /*ca50*/  F2FP.F16.F32.PACK_AB R52, R128, R199 ;  /* 0x000000c78034723e */ /* 0x004fe200000000ff */
[----:B------:R-:W-:Y:S01]  /*ca60*/  MUFU.EX2 R127, R127 ;  /* 0x0000007f007f7308 */ /* 0x000fe20000000800 */
[----:B---3--:R-:W-:Y:S01]  /*ca70*/  F2FP.F16.F32.PACK_AB R53, R126, R129 ;  /* 0x000000817e35723e */ /* 0x008fe200000000ff */
[----:B------:R-:W-:-:S02]  /*ca80*/  FADD.FTZ R199, R199, R134 ;  /* 0x00000086c7c77221 */ /* 0x000fc40000010000 */
[----:B------:R-:W-:Y:S02]  /*ca90*/  F2FP.F16.F32.PACK_AB R54, R3, R60 ;  /* 0x0000003c0336723e */ /* 0x000fe400000000ff */
[----:B------:R-:W-:Y:S01]  /*caa0*/  FADD.FTZ R199, R128, R199 ;  /* 0x000000c780c77221 */ /* 0x000fe20000010000 */
[----:B----4-:R-:W-:Y:S01]  /*cab0*/  F2FP.F16.F32.PACK_AB R55, R2, R61 ;  /* 0x0000003d0237723e */ /* 0x010fe200000000ff */
[----:B------:R-:W2:Y:S02]  /*cac0*/  MUFU.EX2 R124, R124 ;  /* 0x0000007c007c7308 */ /* 0x000ea40000000800 */
[----:B------:R-:W-:-:S04]  /*cad0*/  FADD.FTZ R60, R60, R199 ;  /* 0x000000c73c3c7221 */ /* 0x000fc80000010000 */
[C---:B-1----:R-:W-:Y:S01]  /*cae0*/  HMMA.16816.F32 R4, R52.reuse, R72, R4 ;  /* 0x000000483404723c */ /* 0x042fe20000001804 */
[----:B------:R-:W-:Y:S01]  /*caf0*/  FADD.FTZ R60, R3, R60 ;  /* 0x0000003c033c7221 */ /* 0x000fe20000010000 */
[----:B------:R-:W-:Y:S04]  /*cb00*/  MUFU.EX2 R123, R123 ;  /* 0x0000007b007b7308 */ /* 0x000fe80000000800 */
[C---:B------:R-:W-:Y:S01]  /*cb10*/  HMMA.16816.F32 R8, R52.reuse, R74, R8 ;  /* 0x0000004a3408723c */ /* 0x040fe20000001808 */
[----:B------:R-:W1:Y:S03]  /*cb20*/  LDSM.16.MT88.4 R72, [R168+0xb400] ;  /* 0x00b40000a848783b */ /* 0x000e660000004200 */
        /* <DEDUP_REMOVED lines=27> */
[----:B------:R-:W-:Y:S01]  /*cce0*/  MUFU.EX2 R148, R148 ;  /* 0x0000009400947308 */ /* 0x000fe20000000800 */
[----:B------:R-:W-:Y:S01]  /*ccf0*/  HMMA.16816.F32 R48, R52, R70, R48 ;  /* 0x000000463430723c */ /* 0x000fe20000001830 */
[----:B------:R-:W4:Y:S06]  /*cd00*/  LDSM.16.MT88.4 R68, [R118+0x9800] ;  /* 0x009800007644783b */ /* 0x000f2c0000004200 */
[----:B------:R-:W-:Y:S01]  /*cd10*/  MUFU.EX2 R150, R150 ;  /* 0x0000009600967308 */ /* 0x000fe20000000800 */
[----:B--2---:R-:W-:Y:S01]  /*cd20*/  F2FP.F16.F32.PACK_AB R52, R124, R127 ;  /* 0x0000007f7c34723e */ /* 0x004fe200000000ff */
[----:B------:R-:W-:Y:S01]  /*cd30*/  FADD.FTZ R127, R127, R60 ;  /* 0x0000003c7f7f7221 */ /* 0x000fe20000010000 */
[----:B---3--:R-:W-:-:S02]  /*cd40*/  F2FP.F16.F32.PACK_AB R53, R122, R125 ;  /* 0x0000007d7a35723e */ /* 0x008fc400000000ff */
[----:B------:R-:W-:Y:S01]  /*cd50*/  F2FP.F16.F32.PACK_AB R54, R120, R123 ;  /* 0x0000007b7836723e */ /* 0x000fe200000000ff */
[----:B------:R-:W-:Y:S01]  /*cd60*/  FADD.FTZ R124, R124, R127 ;  /* 0x0000007f7c7c7221 */ /* 0x000fe20000010000 */
[----:B-----5:R-:W-:-:S03]  /*cd70*/  F2FP.F16.F32.PACK_AB R55, R116, R117 ;  /* 0x000000757437723e */ /* 0x020fc600000000ff */
[----:B------:R-:W-:-:S04]  /*cd80*/  FADD.FTZ R3, R123, R124 ;  /* 0x0000007c7b037221 */ /* 0x000fc80000010000 */
[----:B-1----:R-:W-:Y:S01]  /*cd90*/  HMMA.16816.F32 R4, R52, R72, R4 ;  /* 0x000000483404723c */ /* 0x002fe20000001804 */
[----:B------:R-:W-:-:S05]  /*cda0*/  FADD.FTZ R3, R120, R3 ;  /* 0x0000000378037221 */ /* 0x000fca0000010000 */
        /* <DEDUP_REMOVED lines=16> */
[----:B------:R-:W2:Y:S01]  /*ceb0*/  LDSM.16.MT88.4 R52, [R168+0xbc00] ;  /* 0x00bc0000a834783b */ /* 0x000ea20000004200 */
[----:B------:R-:W-:Y:S01]  /*cec0*/  F2FP.F16.F32.PACK_AB R68, R167, R196 ;  /* 0x000000c4a744723e */ /* 0x000fe200000000ff */
[----:B------:R-:W-:Y:S01]  /*ced0*/  FADD.FTZ R196, R196, R3 ;  /* 0x00000003c4c47221 */ /* 0x000fe20000010000 */
[----:B------:R-:W-:-:S03]  /*cee0*/  F2FP.F16.F32.PACK_AB R69, R165, R188 ;  /* 0x000000bca545723e */ /* 0x000fc600000000ff */
[----:B------:R-:W-:Y:S01]  /*cef0*/  F2FP.F16.F32.PACK_AB R70, R163, R166 ;  /* 0x000000a6a346723e */ /* 0x000fe200000000ff */
[----:B------:R-:W-:Y:S01]  /*cf00*/  FADD.FTZ R167, R167, R196 ;  /* 0x000000c4a7a77221 */ /* 0x000fe20000010000 */
[----:B------:R-:W-:-:S03]  /*cf10*/  F2FP.F16.F32.PACK_AB R71, R161, R164 ;  /* 0x000000a4a147723e */ /* 0x000fc600000000ff */
[----:B------:R-:W-:-:S04]  /*cf20*/  FADD.FTZ R166, R166, R167 ;  /* 0x000000a7a6a67221 */ /* 0x000fc80000010000 */
[----:B------:R-:W-:Y:S01]  /*cf30*/  HMMA.16816.F32 R112, R68, R76, R4 ;  /* 0x0000004c4470723c */ /* 0x000fe20000001804 */
[----:B------:R-:W3:Y:S01]  /*cf40*/  LDSM.16.MT88.4 R4, [R118+0xdc00] ;  /* 0x00dc00007604783b */ /* 0x000ee20000004200 */
[----:B------:R-:W-:-:S04]  /*cf50*/  FADD.FTZ R163, R163, R166 ;  /* 0x000000a6a3a37221 */ /* 0x000fc80000010000 */
[C---:B-1----:R-:W-:Y:S06]  /*cf60*/  HMMA.16816.F32 R12, R68.reuse, R72, R12 ;  /* 0x00000048440c723c */ /* 0x042fec000000180c */
[C---:B------:R-:W-:Y:S01]  /*cf70*/  HMMA.16816.F32 R16, R68.reuse, R74, R16 ;  /* 0x0000004a4410723c */ /* 0x040fe20000001810 */
[----:B------:R-:W1:Y:S05]  /*cf80*/  LDSM.16.MT88.4 R72, [R118+0xbc00] ;  /* 0x00bc00007648783b */ /* 0x000e6a0000004200 */
[C---:B------:R-:W-:Y:S01]  /*cf90*/  HMMA.16816.F32 R8, R68.reuse, R78, R8 ;  /* 0x0000004e4408723c */ /* 0x040fe20000001808 */
[----:B------:R-:W-:Y:S05]  /*cfa0*/  LDSM.16.MT88.4 R76, [R168+0xe000] ;  /* 0x00e00000a84c783b */ /* 0x000fea0000004200 */
[C---:B--2---:R-:W-:Y:S06]  /*cfb0*/  HMMA.16816.F32 R20, R68.reuse, R52, R20 ;  /* 0x000000344414723c */ /* 0x044fec0000001814 */
[C---:B------:R-:W-:Y:S01]  /*cfc0*/  HMMA.16816.F32 R24, R68.reuse, R54, R24 ;  /* 0x000000364418723c */ /* 0x040fe20000001818 */
[----:B------:R-:W2:Y:S05]  /*cfd0*/  LDSM.16.MT88.4 R52, [R168+0xdc00] ;  /* 0x00dc0000a834783b */ /* 0x000eaa0000004200 */
[C---:B---3--:R-:W-:Y:S06]  /*cfe0*/  HMMA.16816.F32 R44, R68.reuse, R4, R44 ;  /* 0x00000004442c723c */ /* 0x048fec000000182c */
[C---:B-1----:R-:W-:Y:S06]  /*cff0*/  HMMA.16816.F32 R28, R68.reuse, R72, R28 ;  /* 0x00000048441c723c */ /* 0x042fec000000181c */
[C---:B------:R-:W-:Y:S06]  /*d000*/  HMMA.16816.F32 R32, R68.reuse, R74, R32 ;  /* 0x0000004a4420723c */ /* 0x040fec0000001820 */
[C---:B--2---:R-:W-:Y:S06]  /*d010*/  HMMA.16816.F32 R36, R68.reuse, R52, R36 ;  /* 0x000000344424723c */ /* 0x044fec0000001824 */
        /* <DEDUP_REMOVED lines=14> */
[----:B-1----:R-:W-:Y:S01]  /*d100*/  F2FP.F16.F32.PACK_AB R4, R55, R54 ;  /* 0x000000363704723e */ /* 0x002fe200000000ff */
[----:B------:R-:W-:-:S04]  /*d110*/  FADD.FTZ R54, R54, R163 ;  /* 0x000000a336367221 */ /* 0x000fc80000010000 */
[----:B------:R-:W-:Y:S02]  /*d120*/  FADD.FTZ R55, R55, R54 ;  /* 0x0000003637377221 */ /* 0x000fe40000010000 */
[----:B------:R-:W1:Y:S01]  /*d130*/  MUFU.EX2 R51, R51 ;  /* 0x0000003300337308 */ /* 0x000e620000000800 */
[----:B--2---:R-:W-:Y:S01]  /*d140*/  F2FP.F16.F32.PACK_AB R6, R53, R52 ;  /* 0x000000343506723e */ /* 0x004fe200000000ff */
[----:B------:R-:W-:-:S04]  /*d150*/  FADD.FTZ R52, R52, R55 ;  /* 0x0000003734347221 */ /* 0x000fc80000010000 */
[----:B------:R-:W-:Y:S02]  /*d160*/  FADD.FTZ R53, R53, R52 ;  /* 0x0000003435357221 */ /* 0x000fe40000010000 */
[----:B------:R-:W-:Y:S08]  /*d170*/  MUFU.EX2 R48, R48 ;  /* 0x0000003000307308 */ /* 0x000ff00000000800 */
[----:B------:R-:W2:Y:S01]  /*d180*/  MUFU.EX2 R49, R49 ;  /* 0x0000003100317308 */ /* 0x000ea20000000800 */
[----:B-1----:R-:W-:-:S02]  /*d190*/  F2FP.F16.F32.PACK_AB R5, R51, R50 ;  /* 0x000000323305723e */ /* 0x002fc400000000ff */
[----:B--2---:R-:W-:-:S07]  /*d1a0*/  F2FP.F16.F32.PACK_AB R7, R49, R48 ;  /* 0x000000303107723e */ /* 0x004fce00000000ff */
[C---:B------:R-:W-:Y:S06]  /*d1b0*/  HMMA.16816.F32 R112, R4.reuse, R108, R112 ;  /* 0x0000006c0470723c */ /* 0x040fec0000001870 */
[C---:B------:R-:W-:Y:S01]  /*d1c0*/  HMMA.16816.F32 R108, R4.reuse, R110, R8 ;  /* 0x0000006e046c723c */ /* 0x040fe20000001808 */
[----:B------:R-:W1:Y:S05]  /*d1d0*/  LDSM.16.MT88.4 R8, [R118+0xe000] ;  /* 0x00e000007608783b */ /* 0x000e6a0000004200 */
[C---:B------:R-:W-:Y:S01]  /*d1e0*/  HMMA.16816.F32 R104, R4.reuse, R100, R12 ;  /* 0x000000640468723c */ /* 0x040fe2000000180c */
[----:B------:R-:W2:Y:S05]  /*d1f0*/  LDSM.16.MT88.4 R12, [R168+0xa400] ;  /* 0x00a40000a80c783b */ /* 0x000eaa0000004200 */
[C---:B------:R-:W-:Y:S01]  /*d200*/  HMMA.16816.F32 R100, R4.reuse, R102, R16 ;  /* 0x000000660464723c */ /* 0x040fe20000001810 */
[----:B------:R-:W3:Y:S05]  /*d210*/  LDSM.16.MT88.4 R16, [R118+0xc400] ;  /* 0x00c400007610783b */ /* 0x000eea0000004200 */
        /* <DEDUP_REMOVED lines=12> */
[----:B------:R-:W4:Y:S01]  /*d2e0*/  LDSM.16.MT88.4 R20, [R168+0xc400] ;  /* 0x00c40000a814783b */ /* 0x000f220000004200 */
[C---:B------:R-:W-:Y:S03]  /*d2f0*/  HMMA.16816.F32 R92, R4.reuse, R94, R24 ;  /* 0x0000005e045c723c */ /* 0x040fe60000001818 */
[----:B------:R-:W5:Y:S03]  /*d300*/  LDSM.16.MT88.4 R24, [R118+0xa400] ;  /* 0x00a400007618783b */ /* 0x000f660000004200 */
[----:B------:R-:W2:Y:S01]  /*d310*/  MUFU.EX2 R31, R31 ;  /* 0x0000001f001f7308 */ /* 0x000ea20000000800 */
[C---:B------:R-:W-:Y:S06]  /*d320*/  HMMA.16816.F32 R80, R4.reuse, R76, R36 ;  /* 0x0000004c0450723c */ /* 0x040fec0000001824 */
[C---:B------:R-:W-:Y:S01]  /*d330*/  HMMA.16816.F32 R76, R4.reuse, R78, R40 ;  /* 0x0000004e044c723c */ /* 0x040fe20000001828 */
[----:B------:R-:W-:Y:S01]  /*d340*/  MUFU.EX2 R28, R28 ;  /* 0x0000001c001c7308 */ /* 0x000fe20000000800 */
[--C-:B------:R-:W-:Y:S01]  /*d350*/  FFMA.FTZ R37, R130, UR11, -R135.reuse ;  /* 0x0000000b82257c23 */ /* 0x100fe20008010887 */
[--C-:B------:R-:W-:Y:S01]  /*d360*/  FFMA.FTZ R36, R140, UR11, -R135.reuse ;  /* 0x0000000b8c247c23 */ /* 0x100fe20008010887 */
[--C-:B------:R-:W-:Y:S01]  /*d370*/  FFMA.FTZ R38, R142, UR11, -R135.reuse ;  /* 0x0000000b8e267c23 */ /* 0x100fe20008010887 */
[--C-:B------:R-:W-:Y:S01]  /*d380*/  FFMA.FTZ R39, R145, UR11, -R135.reuse ;  /* 0x0000000b91277c23 */ /* 0x100fe20008010887 */
[C---:B-1----:R-:W-:Y:S01]  /*d390*/  HMMA.16816.F32 R72, R4.reuse, R8, R44 ;  /* 0x000000080448723c */ /* 0x042fe2000000182c */
[--C-:B------:R-:W-:Y:S01]  /*d3a0*/  FFMA.FTZ R40, R121, UR11, -R66.reuse ;  /* 0x0000000b79287c23 */ /* 0x100fe20008010842 */
[--C-:B------:R-:W-:Y:S01]  /*d3b0*/  FFMA.FTZ R43, R67, UR11, -R66.reuse ;  /* 0x0000000b432b7c23 */ /* 0x100fe20008010842 */
[----:B------:R-:W1:Y:S01]  /*d3c0*/  MUFU.EX2 R29, R29 ;  /* 0x0000001d001d7308 */ /* 0x000e620000000800 */
[--C-:B------:R-:W-:Y:S01]  /*d3d0*/  FFMA.FTZ R41, R63, UR11, -R66.reuse ;  /* 0x0000000b3f297c23 */ /* 0x100fe20008010842 */
[----:B------:R-:W-:Y:S01]  /*d3e0*/  FFMA.FTZ R42, R65, UR11, -R66 ;  /* 0x0000000b412a7c23 */ /* 0x000fe20008010842 */
[----:B------:R-:W-:Y:S01]  /*d3f0*/  HMMA.16816.F32 R68, R4, R10, R68 ;  /* 0x0000000a0444723c */ /* 0x000fe20000001844 */
[----:B------:R-:W-:Y:S01]  /*d400*/  LDSM.16.MT88.4 R8, [R118+0xe400] ;  /* 0x00e400007608783b */ /* 0x000fe20000004200 */
[----:B------:R-:W-:Y:S01]  /*d410*/  FFMA.FTZ R135, R136, UR11, -R135 ;  /* 0x0000000b88877c23 */ /* 0x000fe20008010887 */
[----:B------:R-:W-:-:S02]  /*d420*/  FADD.FTZ R44, R137, R162 ;  /* 0x000000a2892c7221 */ /* 0x000fc40000010000 */
[----:B------:R-:W-:Y:S02]  /*d430*/  MUFU.EX2 R32, R32 ;  /* 0x0000002000207308 */ /* 0x000fe40000000800 */
[----:B--2---:R-:W-:Y:S01]  /*d440*/  F2FP.F16.F32.PACK_AB R4, R31, R30 ;  /* 0x0000001e1f04723e */ /* 0x004fe200000000ff */
[----:B------:R-:W-:Y:S01]  /*d450*/  FADD.FTZ R129, R129, R44 ;  /* 0x0000002c81817221 */ /* 0x000fe20000010000 */
[----:B------:R-:W-:-:S03]  /*d460*/  FADD.FTZ R30, R30, R53 ;  /* 0x000000351e1e7221 */ /* 0x000fc60000010000 */
[----:B------:R-:W-:Y:S01]  /*d470*/  FADD.FTZ R126, R126, R129 ;  /* 0x000000817e7e7221 */ /* 0x000fe20000010000 */
[----:B------:R-:W2:Y:S01]  /*d480*/  MUFU.EX2 R35, R35 ;  /* 0x0000002300237308 */ /* 0x000ea20000000800 */
[----:B-1----:R-:W-:Y:S01]  /*d490*/  F2FP.F16.F32.PACK_AB R6, R29, R28 ;  /* 0x0000001c1d06723e */ /* 0x002fe200000000ff */
[----:B------:R-:W-:Y:S01]  /*d4a0*/  FADD.FTZ R31, R31, R30 ;  /* 0x0000001e1f1f7221 */ /* 0x000fe20000010000 */
[----:B------:R-:W-:-:S03]  /*d4b0*/  FADD.FTZ R61, R61, R126 ;  /* 0x0000007e3d3d7221 */ /* 0x000fc60000010000 */
[----:B------:R-:W-:Y:S01]  /*d4c0*/  FADD.FTZ R28, R28, R31 ;  /* 0x0000001f1c1c7221 */ /* 0x000fe20000010000 */
[----:B------:R-:W-:Y:S01]  /*d4d0*/  FADD.FTZ R2, R2, R61 ;  /* 0x0000003d02027221 */ /* 0x000fe20000010000 */
[----:B------:R-:W-:Y:S03]  /*d4e0*/  MUFU.EX2 R33, R33 ;  /* 0x0000002100217308 */ /* 0x000fe60000000800 */
[----:B------:R-:W-:-:S04]  /*d4f0*/  FADD.FTZ R125, R125, R2 ;  /* 0x000000027d7d7221 */ /* 0x000fc80000010000 */
[----:B------:R-:W-:Y:S01]  /*d500*/  FADD.FTZ R122, R122, R125 ;  /* 0x0000007d7a7a7221 */ /* 0x000fe20000010000 */
[----:B------:R-:W1:Y:S01]  /*d510*/  MUFU.EX2 R34, R34 ;  /* 0x0000002200227308 */ /* 0x000e620000000800 */
[----:B--2---:R-:W-:-:S07]  /*d520*/  F2FP.F16.F32.PACK_AB R5, R35, R32 ;  /* 0x000000202305723e */ /* 0x004fce00000000ff */
[----:B------:R-:W-:Y:S08]  /*d530*/  MUFU.EX2 R37, R37 ;  /* 0x0000002500257308 */ /* 0x000ff00000000800 */
[----:B------:R-:W2:Y:S01]  /*d540*/  MUFU.EX2 R36, R36 ;  /* 0x0000002400247308 */ /* 0x000ea20000000800 */
[----:B-1----:R-:W-:-:S07]  /*d550*/  F2FP.F16.F32.PACK_AB R7, R34, R33 ;  /* 0x000000212207723e */ /* 0x002fce00000000ff */
[C---:B------:R-:W-:Y:S01]  /*d560*/  HMMA.16816.F32 R112, R4.reuse, R12, R112 ;  /* 0x0000000c0470723c */ /* 0x040fe20000001870 */
[----:B------:R-:W-:Y:S05]  /*d570*/  MUFU.EX2 R38, R38 ;  /* 0x0000002600267308 */ /* 0x000fea0000000800 */
[C---:B------:R-:W-:Y:S01]  /*d580*/  HMMA.16816.F32 R108, R4.reuse, R14, R108 ;  /* 0x0000000e046c723c */ /* 0x040fe2000000186c */
[----:B------:R-:W1:Y:S02]  /*d590*/  LDSM.16.MT88.4 R12, [R168+0xe400] ;  /* 0x00e40000a80c783b */ /* 0x000e640000004200 */
        /* <DEDUP_REMOVED lines=8> */
[----:B------:R-:W3:Y:S02]  /*d620*/  LDSM.16.MT88.4 R20, [R168+0xc800] ;  /* 0x00c80000a814783b */ /* 0x000ee40000004200 */
[----:B------:R-:W-:Y:S03]  /*d630*/  MUFU.EX2 R41, R41 ;  /* 0x0000002900297308 */ /* 0x000fe60000000800 */
[C---:B-----5:R-:W-:Y:S05]  /*d640*/  HMMA.16816.F32 R104, R4.reuse, R24, R104 ;  /* 0x000000180468723c */ /* 0x060fea0000001868 */
[----:B------:R-:W5:Y:S01]  /*d650*/  MUFU.EX2 R42, R42 ;  /* 0x0000002a002a7308 */ /* 0x000f620000000800 */
[C---:B------:R-:W-:Y:S01]  /*d660*/  HMMA.16816.F32 R100, R4.reuse, R26, R100 ;  /* 0x0000001a0464723c */ /* 0x040fe20000001864 */
[----:B------:R-:W3:Y:S05]  /*d670*/  LDSM.16.MT88.4 R24, [R168+0xa800] ;  /* 0x00a80000a818783b */ /* 0x000eea0000004200 */
[C---:B-1----:R-:W-:Y:S01]  /*d680*/  HMMA.16816.F32 R80, R4.reuse, R12, R80 ;  /* 0x0000000c0450723c */ /* 0x042fe20000001850 */
[----:B------:R-:W-:Y:S05]  /*d690*/  MUFU.EX2 R135, R135 ;  /* 0x0000008700877308 */ /* 0x000fea0000000800 */
[C---:B------:R-:W-:Y:S01]  /*d6a0*/  HMMA.16816.F32 R76, R4.reuse, R14, R76 ;  /* 0x0000000e044c723c */ /* 0x040fe2000000184c */
[----:B------:R-:W1:Y:S05]  /*d6b0*/  LDSM.16.MT88.4 R12, [R118+0xc800] ;  /* 0x00c80000760c783b */ /* 0x000e6a0000004200 */
[C---:B------:R-:W-:Y:S06]  /*d6c0*/  HMMA.16816.F32 R72, R4.reuse, R8, R72 ;  /* 0x000000080448723c */ /* 0x040fec0000001848 */
[----:B------:R-:W-:Y:S01]  /*d6d0*/  HMMA.16816.F32 R68, R4, R10, R68 ;  /* 0x0000000a0444723c */ /* 0x000fe20000001844 */
[----:B------:R-:W1:Y:S06]  /*d6e0*/  LDSM.16.MT88.4 R8, [R168+0xe800] ;  /* 0x00e80000a808783b */ /* 0x000e6c0000004200 */
[----:B--2---:R-:W-:-:S02]  /*d6f0*/  F2FP.F16.F32.PACK_AB R4, R36, R37 ;  /* 0x000000252404723e */ /* 0x004fc400000000ff */
[----:B----4-:R-:W-:Y:S02]  /*d700*/  F2FP.F16.F32.PACK_AB R5, R43, R40 ;  /* 0x000000282b05723e */ /* 0x010fe400000000ff */
[----:B------:R-:W-:Y:S02]  /*d710*/  F2FP.F16.F32.PACK_AB R6, R39, R38 ;  /* 0x000000262706723e */ /* 0x000fe400000000ff */
[----:B-----5:R-:W-:-:S07]  /*d720*/  F2FP.F16.F32.PACK_AB R7, R42, R41 ;  /* 0x000000292a07723e */ /* 0x020fce00000000ff */
[C---:B---3--:R-:W-:Y:S06]  /*d730*/  HMMA.16816.F32 R104, R4.reuse, R16, R104 ;  /* 0x000000100468723c */ /* 0x048fec0000001868 */
[C---:B------:R-:W-:Y:S01]  /*d740*/  HMMA.16816.F32 R100, R4.reuse, R18, R100 ;  /* 0x000000120464723c */ /* 0x040fe20000001864 */
[----:B------:R-:W2:Y:S05]  /*d750*/  LDSM.16.MT88.4 R16, [R118+0xe800] ;  /* 0x00e800007610783b */ /* 0x000eaa0000004200 */
[C---:B------:R-:W-:Y:S06]  /*d760*/  HMMA.16816.F32 R96, R4.reuse, R20, R96 ;  /* 0x000000140460723c */ /* 0x040fec0000001860 */
[C---:B------:R-:W-:Y:S01]  /*d770*/  HMMA.16816.F32 R92, R4.reuse, R22, R92 ;  /* 0x00000016045c723c */ /* 0x040fe2000000185c */
[----:B------:R-:W3:Y:S05]  /*d780*/  LDSM.16.MT88.4 R20, [R168+0xac00] ;  /* 0x00ac0000a814783b */ /* 0x000eea0000004200 */
[C---:B------:R-:W-:Y:S01]  /*d790*/  HMMA.16816.F32 R112, R4.reuse, R24, R112 ;  /* 0x000000180470723c */ /* 0x040fe20000001870 */
[----:B------:R-:W-:Y:S05]  /*d7a0*/  MUFU.EX2 R24, R58 ;  /* 0x0000003a00187308 */ /* 0x000fea0000000800 */
[C---:B------:R-:W-:Y:S03]  /*d7b0*/  HMMA.16816.F32 R108, R4.reuse, R26, R108 ;  /* 0x0000001a046c723c */ /* 0x040fe6000000186c */
[----:B------:R-:W4:Y:S03]  /*d7c0*/  MUFU.EX2 R27, R59 ;  /* 0x0000003b001b7308 */ /* 0x000f260000000800 */
[C---:B-1----:R-:W-:Y:S05]  /*d7d0*/  HMMA.16816.F32 R88, R4.reuse, R12, R88 ;  /* 0x0000000c0458723c */ /* 0x042fea0000001858 */
[----:B------:R-:W-:Y:S01]  /*d7e0*/  MUFU.EX2 R25, R62 ;  /* 0x0000003e00197308 */ /* 0x000fe20000000800 */
[C---:B------:R-:W-:Y:S01]  /*d7f0*/  HMMA.16816.F32 R84, R4.reuse, R14, R84 ;  /* 0x0000000e0454723c */ /* 0x040fe20000001854 */
[----:B------:R-:W1:Y:S05]  /*d800*/  LDSM.16.MT88.4 R12, [R118+0xac00] ;  /* 0x00ac0000760c783b */ /* 0x000e6a0000004200 */
[C---:B------:R-:W-:Y:S01]  /*d810*/  HMMA.16816.F32 R80, R4.reuse, R8, R80 ;  /* 0x000000080450723c */ /* 0x040fe20000001850 */
[----:B------:R-:W5:Y:S05]  /*d820*/  MUFU.EX2 R26, R64 ;  /* 0x00000040001a7308 */ /* 0x000f6a0000000800 */
        /* <DEDUP_REMOVED lines=8> */
[----:B-----5:R-:W-:-:S07]  /*d8b0*/  F2FP.F16.F32.PACK_AB R7, R26, R25 ;  /* 0x000000191a07723e */ /* 0x020fce00000000ff */
[C---:B---3--:R-:W-:Y:S06]  /*d8c0*/  HMMA.16816.F32 R112, R4.reuse, R20, R112 ;  /* 0x000000140470723c */ /* 0x048fec0000001870 */
        /* <DEDUP_REMOVED lines=15> */
[----:B--2---:R-:W-:Y:S03]  /*d9c0*/  HMMA.16816.F32 R88, R4, R16, R88 ;  /* 0x000000100458723c */ /* 0x004fe60000001858 */
[----:B------:R-:W-:-:S03]  /*d9d0*/  FADD.FTZ R48, R48, R51 ;  /* 0x0000003330307221 */ /* 0x000fc60000010000 */
[----:B------:R-:W-:Y:S01]  /*d9e0*/  HMMA.16816.F32 R84, R4, R18, R84 ;  /* 0x000000120454723c */ /* 0x000fe20000001854 */
[----:B------:R-:W-:-:S04]  /*d9f0*/  FADD.FTZ R49, R49, R48 ;  /* 0x0000003031317221 */ /* 0x000fc80000010000 */
[----:B------:R-:W-:-:S04]  /*da00*/  FADD.FTZ R2, R32, R49 ;  /* 0x0000003120027221 */ /* 0x000fc80000010000 */
[----:B------:R-:W-:Y:S01]  /*da10*/  FADD.FTZ R2, R35, R2 ;  /* 0x0000000223027221 */ /* 0x000fe20000010000 */
[----:B-1----:R-:W-:Y:S03]  /*da20*/  HMMA.16816.F32 R80, R4, R12, R80 ;  /* 0x0000000c0450723c */ /* 0x002fe60000001850 */
        /* <DEDUP_REMOVED lines=9> */
[----:B---3--:R-:W-:Y:S02]  /*dac0*/  HMMA.16816.F32 R72, R4, R8, R72 ;  /* 0x000000080448723c */ /* 0x008fe40000001848 */
[----:B------:R-:W-:Y:S01]  /*dad0*/  FADD.FTZ R3, R41, R2 ;  /* 0x0000000229037221 */ /* 0x000fe20000010000 */
[----:B------:R-:W-:-:S03]  /*dae0*/  FADD.FTZ R2, R39, R38 ;  /* 0x0000002627027221 */ /* 0x000fc60000010000 */
[----:B------:R-:W-:Y:S01]  /*daf0*/  HMMA.16816.F32 R68, R4, R10, R68 ;  /* 0x0000000a0444723c */ /* 0x000fe20000001844 */
        /* <DEDUP_REMOVED lines=11> */
.L_x_2752:
        /* <DEDUP_REMOVED lines=9> */
.L_x_2764:
        /* <DEDUP_REMOVED lines=9> */
[----:B------:R-:W-:Y:S01]  /*dcd0*/  IMAD.MOV.U32 R8, RZ, RZ, RZ ;  /* 0x000000ffff087224 */ /* 0x000fe200078e00ff */
[----:B------:R-:W1:Y:S01]  /*dce0*/  LDC R6, c[0x0][0x380] ;  /* 0x0000e000ff067b82 */ /* 0x000e620000000800 */
[----:B------:R-:W-:Y:S04]  /*dcf0*/  SHF.L.U32 R5, R178, 0x7, RZ ;  /* 0x00000007b2057819 */ /* 0x000fe800000006ff */
[----:B------:R-:W-:Y:S01]  /*dd00*/  IABS R7, R5 ;  /* 0x0000000500077213 */ /* 0x000fe20000000000 */
[C---:B------:R-:W-:Y:S01]  /*dd10*/  VIADD R11, R5.reuse, 0x80 ;  /* 0x00000080050b7836 */ /* 0x040fe20000000000 */
        /* <DEDUP_REMOVED lines=56> */
.L_x_2761:
        /* <DEDUP_REMOVED lines=90> */
[----:B------:R-:W4:Y:S06]  /*e640*/  LDSM.16.M88.4 R124, [R170+0x3000] ;  /* 0x00300000aa7c783b */ /* 0x000f2c0000000200 */
        /* <DEDUP_REMOVED lines=22> */
[C---:B---3--:R-:W-:Y:S06]  /*e7b0*/  HMMA.16816.F32 R36, R120.reuse, R140, RZ ;  /* 0x0000008c7824723c */ /* 0x048fec00000018ff */
[C---:B------:R-:W-:Y:S06]  /*e7c0*/  HMMA.16816.F32 R40, R120.reuse, R142, RZ ;  /* 0x0000008e7828723c */ /* 0x040fec00000018ff */
[C---:B------:R-:W-:Y:S06]  /*e7d0*/  HMMA.16816.F32 R44, R120.reuse, R144, RZ ;  /* 0x00000090782c723c */ /* 0x040fec00000018ff */
[C---:B------:R-:W-:Y:S06]  /*e7e0*/  HMMA.16816.F32 R48, R120.reuse, R146, RZ ;  /* 0x000000927830723c */ /* 0x040fec00000018ff */
[C---:B----4-:R-:W-:Y:S06]  /*e7f0*/  HMMA.16816.F32 R52, R120.reuse, R148, RZ ;  /* 0x000000947834723c */ /* 0x050fec00000018ff */
[C---:B------:R-:W-:Y:S06]  /*e800*/  HMMA.16816.F32 R56, R120.reuse, R150, RZ ;  /* 0x000000967838723c */ /* 0x040fec00000018ff */
[C---:B------:R-:W-:Y:S06]  /*e810*/  HMMA.16816.F32 R60, R120.reuse, R152, RZ ;  /* 0x00000098783c723c */ /* 0x040fec00000018ff */
[----:B------:R-:W-:Y:S01]  /*e820*/  HMMA.16816.F32 R64, R120, R154, RZ ;  /* 0x0000009a7840723c */ /* 0x000fe200000018ff */
[----:B------:R-:W2:Y:S05]  /*e830*/  LDSM.16.M88.4 R120, [R119+0x3800] ;  /* 0x003800007778783b */ /* 0x000eaa0000000200 */
[C---:B-----5:R-:W-:Y:S06]  /*e840*/  HMMA.16816.F32 R4, R156.reuse, R160, R4 ;  /* 0x000000a09c04723c */ /* 0x060fec0000001804 */
[C---:B------:R-:W-:Y:S06]  /*e850*/  HMMA.16816.F32 R8, R156.reuse, R162, R8 ;  /* 0x000000a29c08723c */ /* 0x040fec0000001808 */
[C---:B-1----:R-:W-:Y:S06]  /*e860*/  HMMA.16816.F32 R12, R156.reuse, R164, R12 ;  /* 0x000000a49c0c723c */ /* 0x042fec000000180c */
[C---:B------:R-:W-:Y:S06]  /*e870*/  HMMA.16816.F32 R16, R156.reuse, R166, R16 ;  /* 0x000000a69c10723c */ /* 0x040fec0000001810 */
[C---:B--2---:R-:W-:Y:S06]  /*e880*/  HMMA.16816.F32 R20, R156.reuse, R120, R20 ;  /* 0x000000789c14723c */ /* 0x044fec0000001814 */
        /* <DEDUP_REMOVED lines=99> */
[----:B------:R-:W-:Y:S03]  /*eec0*/  FMUL.FTZ R211, R6, UR8 ;  /* 0x0000000806d37c20 */ /* 0x000fe60008410000 */
[----:B------:R-:W-:Y:S01]  /*eed0*/  FMUL.FTZ R213, R7, UR8 ;  /* 0x0000000807d57c20 */ /* 0x000fe20008410000 */
[----:B------:R-:W3:Y:S01]  /*eee0*/  MUFU.TANH R207, R207 ;  /* 0x000000cf00cf7308 */ /* 0x000ee20000002400 */
[----:B------:R-:W-:Y:S01]  /*eef0*/  FMUL.FTZ R215, R8, UR8 ;  /* 0x0000000808d77c20 */ /* 0x000fe20008410000 */
[----:B------:R-:W-:Y:S01]  /*ef00*/  FMUL.FTZ R217, R9, UR8 ;  /* 0x0000000809d97c20 */ /* 0x000fe20008410000 */
[----:B------:R-:W-:Y:S01]  /*ef10*/  FMUL.FTZ R219, R10, UR8 ;  /* 0x000000080adb7c20 */ /* 0x000fe20008410000 */
[----:B------:R-:W-:Y:S02]  /*ef20*/  FMUL.FTZ R223, R11, UR8 ;  /* 0x000000080bdf7c20 */ /* 0x000fe40008410000 */
        /* <DEDUP_REMOVED lines=8> */
[----:B------:R-:W-:Y:S04]  /*efb0*/  FMUL.FTZ R229, R19, UR8 ;  /* 0x0000000813e57c20 */ /* 0x000fe80008410000 */
[----:B------:R-:W3:Y:S01]  /*efc0*/  MUFU.TANH R211, R211 ;  /* 0x000000d300d37308 */ /* 0x000ee20000002400 */
[C---:B-1----:R-:W-:Y:S06]  /*efd0*/  HMMA.16816.F32 R20, R124.reuse, R128, R20 ;  /* 0x000000807c14723c */ /* 0x042fec0000001814 */
[C---:B------:R-:W-:Y:S03]  /*efe0*/  HMMA.16816.F32 R24, R124.reuse, R130, R24 ;  /* 0x000000827c18723c */ /* 0x040fe60000001818 */
[----:B------:R-:W1:Y:S01]  /*eff0*/  MUFU.TANH R213, R213 ;  /* 0x000000d500d57308 */ /* 0x000e620000002400 */
[----:B------:R-:W5:Y:S02]  /*f000*/  LDSM.16.M88.4 R128, [R119+0x8000] ;  /* 0x008000007780783b */ /* 0x000f640000000200 */
        /* <DEDUP_REMOVED lines=17> */
[----:B------:R-:W-:Y:S09]  /*f120*/  FMUL.FTZ R208, R32, UR8 ;  /* 0x0000000820d07c20 */ /* 0x000ff20008410000 */
[----:B------:R2:W1:Y:S01]  /*f130*/  MUFU.TANH R165, R194 ;  /* 0x000000c200a57308 */ /* 0x0004620000002400 */
[C---:B-----5:R-:W-:Y:S06]  /*f140*/  HMMA.16816.F32 R36, R124.reuse, R128, R36 ;  /* 0x000000807c24723c */ /* 0x060fec0000001824 */
[C---:B------:R-:W-:Y:S03]  /*f150*/  HMMA.16816.F32 R40, R124.reuse, R130, R40 ;  /* 0x000000827c28723c */ /* 0x040fe60000001828 */
[----:B------:R5:W1:Y:S01]  /*f160*/  MUFU.TANH R163, R204 ;  /* 0x000000cc00a37308 */ /* 0x000a620000002400 */
[----:B------:R-:W1:Y:S01]  /*f170*/  LDSM.16.M88.4 R128, [R119+0x8800] ;  /* 0x008800007780783b */ /* 0x000e620000000200 */
[----:B---3--:R-:W-:Y:S01]  /*f180*/  FMUL.FTZ R195, R30, UR8 ;  /* 0x000000081ec37c20 */ /* 0x008fe20008410000 */
[C---:B----4-:R-:W-:Y:S07]  /*f190*/  HMMA.16816.F32 R44, R124.reuse, R120, R44 ;  /* 0x000000787c2c723c */ /* 0x050fee000000182c */
[----:B------:R3:W4:Y:S01]  /*f1a0*/  MUFU.TANH R161, R206 ;  /* 0x000000ce00a17308 */ /* 0x0007220000002400 */
[----:B--2---:R-:W-:Y:S01]  /*f1b0*/  FMUL.FTZ R194, R31, UR8 ;  /* 0x000000081fc27c20 */ /* 0x004fe20008410000 */
[C---:B------:R-:W-:Y:S01]  /*f1c0*/  HMMA.16816.F32 R48, R124.reuse, R122, R48 ;  /* 0x0000007a7c30723c */ /* 0x040fe20000001830 */
[----:B------:R-:W2:Y:S01]  /*f1d0*/  LDSM.16.M88.4 R120, [R119+0x8c00] ;  /* 0x008c00007778783b */ /* 0x000ea20000000200 */
[----:B------:R-:W-:Y:S06]  /*f1e0*/  DEPBAR.LE SB0, 0x0 ;  /* 0x000080000000791a */ /* 0x000fec0000000000 */
[----:B------:R4:W1:Y:S01]  /*f1f0*/  MUFU.TANH R166, R195 ;  /* 0x000000c300a67308 */ /* 0x0008620000002400 */
[----:B------:R-:W-:Y:S02]  /*f200*/  BAR.SYNC.DEFER_BLOCKING 0x0 ;  /* 0x0000000000007b1d */ /* 0x000fe40000010000 */
[----:B-----5:R-:W-:Y:S01]  /*f210*/  FMUL.FTZ R204, R33, UR8 ;  /* 0x0000000821cc7c20 */ /* 0x020fe20008410000 */
[----:B------:R-:W-:Y:S01]  /*f220*/  FMUL.FTZ R210, R37, UR8 ;  /* 0x0000000825d27c20 */ /* 0x000fe20008410000 */
[----:B------:R-:W-:Y:S05]  /*f230*/  FMUL.FTZ R212, R36, UR8 ;  /* 0x0000000824d47c20 */ /* 0x000fea0008410000 */
[----:B------:R5:W1:Y:S01]  /*f240*/  MUFU.TANH R164, R194 ;  /* 0x000000c200a47308 */ /* 0x000a620000002400 */
[----:B---3--:R-:W-:Y:S09]  /*f250*/  FMUL.FTZ R206, R34, UR8 ;  /* 0x0000000822ce7c20 */ /* 0x008ff20008410000 */
[----:B------:R3:W2:Y:S01]  /*f260*/  MUFU.TANH R159, R208 ;  /* 0x000000d0009f7308 */ /* 0x0006a20000002400 */
[----:B----4-:R-:W-:Y:S09]  /*f270*/  FMUL.FTZ R195, R35, UR8 ;  /* 0x0000000823c37c20 */ /* 0x010ff20008410000 */
[----:B------:R4:W4:Y:S01]  /*f280*/  MUFU.TANH R157, R204 ;  /* 0x000000cc009d7308 */ /* 0x0009220000002400 */
[C---:B-1----:R-:W-:Y:S05]  /*f290*/  HMMA.16816.F32 R52, R124.reuse, R128, R52 ;  /* 0x000000807c34723c */ /* 0x042fea0000001834 */
[----:B-----5:R-:W-:Y:S01]  /*f2a0*/  FMUL.FTZ R194, R38, UR8 ;  /* 0x0000000826c27c20 */ /* 0x020fe20008410000 */
[C---:B------:R-:W-:Y:S03]  /*f2b0*/  HMMA.16816.F32 R56, R124.reuse, R130, R56 ;  /* 0x000000827c38723c */ /* 0x040fe60000001838 */
[----:B------:R1:W1:Y:S02]  /*f2c0*/  MUFU.TANH R162, R206 ;  /* 0x000000ce00a27308 */ /* 0x0002640000002400 */
[----:B---3--:R-:W-:Y:S01]  /*f2d0*/  FMUL.FTZ R208, R40, UR8 ;  /* 0x0000000828d07c20 */ /* 0x008fe20008410000 */
[C---:B--2---:R-:W-:Y:S07]  /*f2e0*/  HMMA.16816.F32 R60, R124.reuse, R120, R60 ;  /* 0x000000787c3c723c */ /* 0x044fee000000183c */
[----:B------:R2:W3:Y:S01]  /*f2f0*/  MUFU.TANH R160, R195 ;  /* 0x000000c300a07308 */ /* 0x0004e20000002400 */
[----:B----4-:R-:W-:Y:S01]  /*f300*/  FMUL.FTZ R204, R39, UR8 ;  /* 0x0000000827cc7c20 */ /* 0x010fe20008410000 */
[----:B------:R-:W-:Y:S08]  /*f310*/  HMMA.16816.F32 R64, R124, R122, R64 ;  /* 0x0000007a7c40723c */ /* 0x000ff00000001840 */
[----:B------:R4:W3:Y:S03]  /*f320*/  MUFU.TANH R151, R210 ;  /* 0x000000d200977308 */ /* 0x0008e60000002400 */
[----:B-1----:R-:W-:Y:S01]  /*f330*/  FMUL.FTZ R206, R41, UR8 ;  /* 0x0000000829ce7c20 */ /* 0x002fe20008410000 */
[----:B------:R-:W-:Y:S06]  /*f340*/  FMUL.FTZ R233, R57, UR8 ;  /* 0x0000000839e97c20 */ /* 0x000fec0008410000 */
[----:B------:R1:W1:Y:S01]  /*f350*/  MUFU.TANH R158, R194 ;  /* 0x000000c2009e7308 */ /* 0x0002620000002400 */
[----:B--2---:R-:W-:Y:S09]  /*f360*/  FMUL.FTZ R195, R42, UR8 ;  /* 0x000000082ac37c20 */ /* 0x004ff20008410000 */
[----:B------:R2:W2:Y:S01]  /*f370*/  MUFU.TANH R156, R204 ;  /* 0x000000cc009c7308 */ /* 0x0004a20000002400 */
[----:B----4-:R-:W-:Y:S01]  /*f380*/  FMUL.FTZ R210, R46, UR8 ;  /* 0x000000082ed27c20 */ /* 0x010fe20008410000 */
[----:B------:R-:W-:Y:S01]  /*f390*/  FMUL.FTZ R64, R64, UR8 ;  /* 0x0000000840407c20 */ /* 0x000fe20008410000 */
[----:B------:R-:W-:Y:S01]  /*f3a0*/  FMUL.FTZ R65, R65, UR8 ;  /* 0x0000000841417c20 */ /* 0x000fe20008410000 */
[----:B------:R-:W-:Y:S01]  /*f3b0*/  FMUL.FTZ R66, R66, UR8 ;  /* 0x0000000842427c20 */ /* 0x000fe20008410000 */
[----:B------:R-:W-:Y:S05]  /*f3c0*/  FMUL.FTZ R67, R67, UR8 ;  /* 0x0000000843437c20 */ /* 0x000fea0008410000 */
[----:B------:R4:W3:Y:S01]  /*f3d0*/  MUFU.TANH R149, R208 ;  /* 0x000000d000957308 */ /* 0x0008e20000002400 */
[----:B-1----:R-:W-:Y:S09]  /*f3e0*/  FMUL.FTZ R194, R43, UR8 ;  /* 0x000000082bc27c20 */ /* 0x002ff20008410000 */
[----:B------:R1:W1:Y:S01]  /*f3f0*/  MUFU.TANH R147, R206 ;  /* 0x000000ce00937308 */ /* 0x0002620000002400 */
[----:B--2---:R-:W-:Y:S09]  /*f400*/  FMUL.FTZ R204, R45, UR8 ;  /* 0x000000082dcc7c20 */ /* 0x004ff20008410000 */
[----:B------:R2:W2:Y:S01]  /*f410*/  MUFU.TANH R154, R195 ;  /* 0x000000c3009a7308 */ /* 0x0004a20000002400 */
[----:B----4-:R-:W-:Y:S09]  /*f420*/  FMUL.FTZ R208, R47, UR8 ;  /* 0x000000082fd07c20 */ /* 0x010ff20008410000 */
        /* <DEDUP_REMOVED lines=57> */
[----:B------:R1:W1:Y:S10]  /*f7c0*/  MUFU.TANH R53, R66 ;  /* 0x0000004200357308 */ /* 0x0002740000002400 */
[----:B------:R1:W1:Y:S01]  /*f7d0*/  MUFU.TANH R52, R67 ;  /* 0x0000004300347308 */ /* 0x0002620000002400 */
[----:B--234-:R-:W-:Y:S05]  /*f7e0*/  @!P0 BRA `(.L_x_2762) ;  /* 0x0000000800748947 */ /* 0x01cfea0003800000 */
[----:B------:R-:W-:Y:S04]  /*f7f0*/  ULEA UR6, -UR7, URZ, 0x7 ;  /* 0x0000003f07067291 */ /* 0x000fe8000f8e393f */
[----:B------:R-:W-:Y:S02]  /*f800*/  USHF.R.S32.HI UR5, URZ, 0x1f, UR6 ;  /* 0x0000001f3f057899 */ /* 0x000fe40008011406 */
[----:B------:R-:W-:Y:S04]  /*f810*/  MOV R8, UR6 ;  /* 0x0000000600087c02 */ /* 0x000fe80008000f00 */
[----:B------:R-:W-:Y:S01]  /*f820*/  MOV R3, UR5 ;  /* 0x0000000500037c02 */ /* 0x000fe20008000f00 */
[----:B------:R-:W-:Y:S06]  /*f830*/  @!P6 BRA `(.L_x_2763) ;  /* 0x0000000000f4e947 */ /* 0x000fec0003800000 */
[----:B------:R-:W-:Y:S01]  /*f840*/  IMAD.MOV.U32 R8, RZ, RZ, RZ ;  /* 0x000000ffff087224 */ /* 0x000fe200078e00ff */
[----:B------:R-:W2:Y:S01]  /*f850*/  LDC R4, c[0x0][0x380] ;  /* 0x0000e000ff047b82 */ /* 0x000ea20000000800 */
[----:B------:R-:W-:Y:S05]  /*f860*/  SHF.L.U32 R5, R178, 0x7, RZ ;  /* 0x00000007b2057819 */ /* 0x000fea00000006ff */
[----:B------:R-:W-:Y:S05]  /*f870*/  VIADD R11, R5, 0xffffff80 ;  /* 0xffffff80050b7836 */ /* 0x000fea0000000000 */
[----:B------:R-:W-:Y:S02]  /*f880*/  IABS R7, R11 ;  /* 0x0000000b00077213 */ /* 0x000fe40000000000 */
[-C--:B--2---:R-:W-:Y:S02]  /*f890*/  IABS R3, R4.reuse ;  /* 0x0000000400037213 */ /* 0x084fe40000000000 */
[----:B------:R-:W-:Y:S02]  /*f8a0*/  LOP3.LUT R11, R11, R4, RZ, 0x3c, !PT ;  /* 0x000000040b0b7212 */ /* 0x000fe400078e3cff */
[----:B------:R-:W2:Y:S10]  /*f8b0*/  I2F.RP R6, R3 ;  /* 0x0000000300067306 */ /* 0x000eb40000209400 */
[----:B--2---:R-:W2:Y:S02]  /*f8c0*/  MUFU.RCP R2, R6 ;  /* 0x0000000600027308 */ /* 0x004ea40000001000 */
[----:B--2---:R-:W-:Y:S08]  /*f8d0*/  VIADD R9, R2, 0xffffffe ;  /* 0x0ffffffe02097836 */ /* 0x004ff00000000000 */
[----:B------:R-:W2:Y:S02]  /*f8e0*/  F2I.FTZ.U32.TRUNC.NTZ R9, R9 ;  /* 0x0000000900097305 */ /* 0x000ea4000021f000 */
[--C-:B--2---:R-:W-:Y:S04]  /*f8f0*/  IMAD.MOV R2, RZ, RZ, -R9.reuse ;  /* 0x000000ffff027224 */ /* 0x104fe800078e0a09 */
        /* <DEDUP_REMOVED lines=30> */
[----:B------:R-:W2:Y:S01]  /*fae0*/  LDC R5, c[0x0][0x24c] ;  /* 0x00009300ff057b82 */ /* 0x000ea20000000800 */
[C---:B------:R-:W-:Y:S03]  /*faf0*/  LEA R10, P0, R9.reuse, R184, 0x2 ;  /* 0x000000b8090a7211 */ /* 0x040fe600078010ff */
[----:B------:R-:W3:Y:S01]  /*fb00*/  LDG.E R6, desc[UR12][R12.64] ;  /* 0x0000000c0c067981 */ /* 0x000ee2000c1e1900 */
[C---:B------:R-:W-:Y:S01]  /*fb10*/  LEA.HI.X.SX32 R11, R9.reuse, R185, 0x2, P0 ;  /* 0x000000b9090b7211 */ /* 0x040fe200000f16ff */
[----:B------:R-:W-:Y:S02]  /*fb20*/  IMAD.IADD R9, R9, 0x1, -R3 ;  /* 0x0000000109097824 */ /* 0x000fe400078e0a03 */
[----:B------:R-:W4:Y:S02]  /*fb30*/  LDC.64 R2, c[0x0][0x230] ;  /* 0x00008c00ff027b82 */ /* 0x000f240000000a00 */
[----:B------:R-:W-:Y:S01]  /*fb40*/  IMAD R8, R9, R4, -0x80 ;  /* 0xffffff8009087424 */ /* 0x000fe200078e0204 */
[----:B------:R-:W3:Y:S04]  /*fb50*/  LDG.E R7, desc[UR12][R10.64] ;  /* 0x0000000c0a077981 */ /* 0x000ee8000c1e1900 */
[----:B------:R-:W-:Y:S05]  /*fb60*/  SHF.R.S32.HI R4, RZ, 0x1f, R8 ;  /* 0x0000001fff047819 */ /* 0x000fea0000011408 */
[----:B------:R-:W-:Y:S04]  /*fb70*/  IMAD R4, R4, UR7, RZ ;  /* 0x0000000704047c24 */ /* 0x000fe8000f8e02ff */
[C---:B--2---:R-:W-:Y:S02]  /*fb80*/  IMAD R4, R8.reuse, R5, R4 ;  /* 0x0000000508047224 */ /* 0x044fe400078e0204 */
[----:B------:R-:W-:Y:S04]  /*fb90*/  IMAD.WIDE.U32 R8, R8, UR7, RZ ;  /* 0x0000000708087c25 */ /* 0x000fe8000f8e00ff */
[----:B------:R-:W-:Y:S01]  /*fba0*/  IMAD.IADD R9, R9, 0x1, R4 ;  /* 0x0000000109097824 */ /* 0x000fe200078e0204 */
[----:B---3--:R-:W-:Y:S04]  /*fbb0*/  IADD3 R6, -R7, R6, RZ ;  /* 0x0000000607067210 */ /* 0x008fe80007ffe1ff */
[----:B------:R-:W-:Y:S01]  /*fbc0*/  SHF.R.S32.HI R5, RZ, 0x1f, R6 ;  /* 0x0000001fff057819 */ /* 0x000fe20000011406 */
[CC--:B----4-:R-:W-:Y:S04]  /*fbd0*/  IMAD.WIDE.U32 R8, R6.reuse, R2.reuse, R8 ;  /* 0x0000000206087225 */ /* 0x0d0fe800078e0008 */
[----:B------:R-:W-:Y:S04]  /*fbe0*/  IMAD R5, R5, R2, RZ ;  /* 0x0000000205057224 */ /* 0x000fe800078e02ff */
[----:B------:R-:W-:Y:S05]  /*fbf0*/  IMAD R5, R6, R3, R5 ;  /* 0x0000000306057224 */ /* 0x000fea00078e0205 */
[----:B------:R-:W-:Y:S07]  /*fc00*/  IADD3 R3, R9, R5, RZ ;  /* 0x0000000509037210 */ /* 0x000fee0007ffe0ff */
.L_x_2763:
        /* <DEDUP_REMOVED lines=61> */
[C---:B---3--:R-:W-:Y:S03]  /*ffe0*/  @!P3 LEA R16, P1, R2.reuse, R190, 0x1 ;  /* 0x000000be0210b211 */ /* 0x048fe600078208ff */
        /* <DEDUP_REMOVED lines=29> */
.L_x_2762:
[----:B------:R-:W-:Y:S01]  /*101c0*/  LEA R2, R178, R187, 0x7 ;  /* 0x000000bbb2027211 */ /* 0x000fe200078e38ff */
[----:B--2---:R-:W-:Y:S03]  /*101d0*/  LDSM.16.MT88.4 R16, [R168+0x9000] ;  /* 0x00900000a810783b */ /* 0x004fe60000004200 */
[C---:B------:R-:W-:Y:S02]  /*101e0*/  IADD3 R4, R2.reuse, 0x1, RZ ;  /* 0x0000000102047810 */ /* 0x040fe40007ffe0ff */
[----:B------:R-:W-:Y:S02]  /*101f0*/  I2FP.F32.S32 R3, R2 ;  /* 0x0000000200037245 */ /* 0x000fe40000201400 */
[----:B------:R-:W-:Y:S01]  /*10200*/  I2FP.F32.S32 R4, R4 ;  /* 0x0000000400047245 */ /* 0x000fe20000201400 */
[----:B------:R-:W-:Y:S01]  /*10210*/  LDSM.16.MT88.4 R24, [R118+0x9000] ;  /* 0x009000007618783b */ /* 0x000fe20000004200 */
[----:B------:R-:W-:Y:S01]  /*10220*/  IADD3 R6, R2, 0x9, RZ ;  /* 0x0000000902067810 */ /* 0x000fe20007ffe0ff */
[CC--:B------:R-:W-:Y:S01]  /*10230*/  FFMA.FTZ R211, R0.reuse, R3.reuse, R211 ;  /* 0x0000000300d37223 */ /* 0x0c0fe200000100d3 */
[C---:B------:R-:W-:Y:S01]  /*10240*/  FFMA.FTZ R207, R0.reuse, R3, R207 ;  /* 0x0000000300cf7223 */ /* 0x040fe200000100cf */
[CC--:B------:R-:W-:Y:S01]  /*10250*/  FFMA.FTZ R213, R0.reuse, R4.reuse, R213 ;  /* 0x0000000400d57223 */ /* 0x0c0fe200000100d5 */
[----:B------:R-:W-:Y:S01]  /*10260*/  FFMA.FTZ R209, R0, R4, R209 ;  /* 0x0000000400d17223 */ /* 0x000fe200000100d1 */
[C---:B------:R-:W-:Y:S02]  /*10270*/  IADD3 R4, R2.reuse, 0x10, RZ ;  /* 0x0000001002047810 */ /* 0x040fe40007ffe0ff */
[----:B------:R-:W-:Y:S01]  /*10280*/  I2FP.F32.S32 R6, R6 ;  /* 0x0000000600067245 */ /* 0x000fe20000201400 */
[----:B------:R-:W-:Y:S01]  /*10290*/  LDSM.16.MT88.4 R32, [R168+0xb000] ;  /* 0x00b00000a820783b */ /* 0x000fe20000004200 */
[----:B------:R-:W-:Y:S02]  /*102a0*/  I2FP.F32.S32 R4, R4 ;  /* 0x0000000400047245 */ /* 0x000fe40000201400 */
[----:B------:R-:W-:Y:S01]  /*102b0*/  IADD3 R3, R2, 0x28, RZ ;  /* 0x0000002802037810 */ /* 0x000fe20007ffe0ff */
[CC--:B------:R-:W-:Y:S01]  /*102c0*/  FFMA.FTZ R223, R0.reuse, R6.reuse, R223 ;  /* 0x0000000600df7223 */ /* 0x0c0fe200000100df */
[C---:B------:R-:W-:Y:S01]  /*102d0*/  FFMA.FTZ R217, R0.reuse, R6, R217 ;  /* 0x0000000600d97223 */ /* 0x040fe200000100d9 */
[CC--:B-1----:R-:W-:Y:S01]  /*102e0*/  FFMA.FTZ R66, R0.reuse, R4.reuse, R227 ;  /* 0x0000000400427223 */ /* 0x0c2fe200000100e3 */
[----:B------:R-:W-:Y:S01]  /*102f0*/  I2FP.F32.S32 R3, R3 ;  /* 0x0000000300037245 */ /* 0x000fe20000201400 */
[----:B------:R-:W-:Y:S01]  /*10300*/  FFMA.FTZ R65, R0, R4, R221 ;  /* 0x0000000400417223 */ /* 0x000fe200000100dd */
[C---:B------:R-:W-:Y:S01]  /*10310*/  IADD3 R6, R2.reuse, 0x18, RZ ;  /* 0x0000001802067810 */ /* 0x040fe20007ffe0ff */
[----:B------:R-:W-:Y:S01]  /*10320*/  LDSM.16.MT88.4 R40, [R118+0xb000] ;  /* 0x00b000007628783b */ /* 0x000fe20000004200 */
[----:B------:R-:W-:Y:S01]  /*10330*/  IADD3 R4, R2, 0x19, RZ ;  /* 0x0000001902047810 */ /* 0x000fe20007ffe0ff */
[-C--:B------:R-:W-:Y:S01]  /*10340*/  FFMA.FTZ R198, R0, R3.reuse, R198 ;  /* 0x0000000300c67223 */ /* 0x080fe200000100c6 */
[----:B------:R-:W-:Y:S01]  /*10350*/  IADD3 R7, R2, 0x21, RZ ;  /* 0x0000002102077810 */ /* 0x000fe20007ffe0ff */
[----:B------:R-:W-:Y:S01]  /*10360*/  FFMA.FTZ R167, R0, R3, R167 ;  /* 0x0000000300a77223 */ /* 0x000fe200000100a7 */
[----:B------:R-:W-:Y:S02]  /*10370*/  I2FP.F32.S32 R6, R6 ;  /* 0x0000000600067245 */ /* 0x000fe40000201400 */
[----:B------:R-:W-:Y:S01]  /*10380*/  I2FP.F32.S32 R4, R4 ;  /* 0x0000000400047245 */ /* 0x000fe20000201400 */
[----:B------:R-:W-:Y:S01]  /*10390*/  LDSM.16.MT88.4 R48, [R168+0xd000] ;  /* 0x00d00000a830783b */ /* 0x000fe20000004200 */
[----:B------:R-:W-:Y:S01]  /*103a0*/  IADD3 R8, R2, 0x8, RZ ;  /* 0x0000000802087810 */ /* 0x000fe20007ffe0ff */
[----:B------:R-:W-:Y:S01]  /*103b0*/  FFMA.FTZ R46, R0, R6, R231 ;  /* 0x00000006002e7223 */ /* 0x000fe200000100e7 */
[----:B------:R-:W-:Y:S01]  /*103c0*/  IADD3 R3, R2, 0x31, RZ ;  /* 0x0000003102037810 */ /* 0x000fe20007ffe0ff */
[C---:B------:R-:W-:Y:S01]  /*103d0*/  FFMA.FTZ R44, R0.reuse, R4, R229 ;  /* 0x00000004002c7223 */ /* 0x040fe200000100e5 */
        /* <DEDUP_REMOVED lines=8> */
[----:B------:R-:W-:Y:S01]  /*10460*/  FMNMX.FTZ R6, R211, R117, !PT ;  /* 0x00000075d3067209 */ /* 0x000fe20007810000 */
[----:B------:R-:W-:Y:S01]  /*10470*/  FFMA.FTZ R219, R0, R8, R219 ;  /* 0x0000000800db7223 */ /* 0x000fe200000100db */
[----:B------:R-:W-:Y:S01]  /*10480*/  IADD3 R7, R2, 0x38, RZ ;  /* 0x0000003802077810 */ /* 0x000fe20007ffe0ff */
[CC--:B------:R-:W-:Y:S01]  /*10490*/  FFMA.FTZ R164, R0.reuse, R3.reuse, R164 ;  /* 0x0000000300a47223 */ /* 0x0c0fe200000100a4 */
[C---:B------:R-:W-:Y:S01]  /*104a0*/  FFMA.FTZ R161, R0.reuse, R3, R161 ;  /* 0x0000000300a17223 */ /* 0x040fe200000100a1 */
[----:B------:R-:W-:Y:S01]  /*104b0*/  FMNMX.FTZ R6, R213, R6, !PT ;  /* 0x00000006d5067209 */ /* 0x000fe20007810000 */
[----:B------:R-:W-:Y:S01]  /*104c0*/  FFMA.FTZ R215, R0, R8, R215 ;  /* 0x0000000800d77223 */ /* 0x000fe200000100d7 */
[----:B------:R-:W-:Y:S01]  /*104d0*/  I2FP.F32.S32 R3, R4 ;  /* 0x0000000400037245 */ /* 0x000fe20000201400 */
[----:B------:R-:W-:Y:S01]  /*104e0*/  LDSM.16.MT88.4 R60, [R118+0xd000] ;  /* 0x00d00000763c783b */ /* 0x000fe20000004200 */
[----:B------:R-:W-:Y:S02]  /*104f0*/  FMNMX.FTZ R4, R207, R116, !PT ;  /* 0x00000074cf047209 */ /* 0x000fe40007810000 */
[----:B------:R-:W-:Y:S01]  /*10500*/  IADD3 R8, R2, 0x11, RZ ;  /* 0x0000001102087810 */ /* 0x000fe20007ffe0ff */
[C---:B------:R-:W-:Y:S01]  /*10510*/  FFMA.FTZ R158, R0.reuse, R3, R158 ;  /* 0x00000003009e7223 */ /* 0x040fe2000001009e */
[----:B------:R-:W-:Y:S01]  /*10520*/  I2FP.F32.S32 R7, R7 ;  /* 0x0000000700077245 */ /* 0x000fe20000201400 */
[C---:B------:R-:W-:Y:S01]  /*10530*/  FFMA.FTZ R153, R0.reuse, R3, R153 ;  /* 0x0000000300997223 */ /* 0x040fe20000010099 */
[----:B------:R-:W-:Y:S02]  /*10540*/  FMNMX.FTZ R6, R219, R6, !PT ;  /* 0x00000006db067209 */ /* 0x000fe40007810000 */
[----:B------:R-:W-:Y:S01]  /*10550*/  FMNMX.FTZ R4, R209, R4, !PT ;  /* 0x00000004d1047209 */ /* 0x000fe20007810000 */
[CC--:B------:R-:W-:Y:S01]  /*10560*/  FFMA.FTZ R162, R0.reuse, R7.reuse, R162 ;  /* 0x0000000700a27223 */ /* 0x0c0fe200000100a2 */
[----:B------:R-:W-:Y:S01]  /*10570*/  I2FP.F32.S32 R8, R8 ;  /* 0x0000000800087245 */ /* 0x000fe20000201400 */
[----:B------:R-:W-:Y:S01]  /*10580*/  FFMA.FTZ R159, R0, R7, R159 ;  /* 0x00000007009f7223 */ /* 0x000fe2000001009f */
[----:B------:R-:W-:Y:S02]  /*10590*/  FMNMX.FTZ R7, R223, R6, !PT ;  /* 0x00000006df077209 */ /* 0x000fe40007810000 */
        /* <DEDUP_REMOVED lines=22> */
[----:B------:R-:W-:Y:S02]  /*10700*/  IADD3 R9, R2, 0x30, RZ ;  /* 0x0000003002097810 */ /* 0x000fe40007ffe0ff */
        /* <DEDUP_REMOVED lines=33> */
[----:B------:R-:W-:Y:S02]  /*10920*/  IADD3 R5, R2, 0x60, RZ ;  /* 0x0000006002057810 */ /* 0x000fe40007ffe0ff */
        /* <DEDUP_REMOVED lines=47> */
[----:B------:R-:W-:Y:S02]  /*10c20*/  I2FP.F32.S32 R3, R3 ;  /* 0x0000000300037245 */ /* 0x000fe40000201400 */
[----:B------:R-:W-:Y:S01]  /*10c30*/  FMNMX.FTZ R7, R132, R5, !PT ;  /* 0x0000000584077209 */ /* 0x000fe20007810000 */
[C---:B------:R-:W-:Y:S01]  /*10c40*/  FFMA.FTZ R128, R0.reuse, R127, R128 ;  /* 0x0000007f00807223 */ /* 0x040fe20000010080 */
[----:B------:R-:W-:Y:S01]  /*10c50*/  FMNMX.FTZ R4, R133, R4, !PT ;  /* 0x0000000485047209 */ /* 0x000fe20007810000 */
[-C--:B------:R-:W-:Y:S01]  /*10c60*/  FFMA.FTZ R124, R0, R3.reuse, R124 ;  /* 0x00000003007c7223 */ /* 0x080fe2000001007c */
[----:B------:R-:W-:Y:S01]  /*10c70*/  IADD3 R9, R2, 0x71, RZ ;  /* 0x0000007102097810 */ /* 0x000fe20007ffe0ff */
[----:B------:R-:W-:Y:S01]  /*10c80*/  FFMA.FTZ R125, R0, R3, R125 ;  /* 0x00000003007d7223 */ /* 0x000fe2000001007d */
[----:B------:R-:W-:Y:S01]  /*10c90*/  FMNMX.FTZ R7, R130, R7, !PT ;  /* 0x0000000782077209 */ /* 0x000fe20007810000 */
[----:B------:R-:W-:Y:S01]  /*10ca0*/  FFMA.FTZ R127, R0, R127, R233 ;  /* 0x0000007f007f7223 */ /* 0x000fe200000100e9 */
[----:B------:R-:W-:Y:S02]  /*10cb0*/  FMNMX.FTZ R4, R131, R4, !PT ;  /* 0x0000000483047209 */ /* 0x000fe40007810000 */
[----:B------:R-:W-:Y:S02]  /*10cc0*/  I2FP.F32.S32 R9, R9 ;  /* 0x0000000900097245 */ /* 0x000fe40000201400 */
[----:B------:R-:W-:Y:S02]  /*10cd0*/  IADD3 R3, R2, 0x78, RZ ;  /* 0x0000007802037810 */ /* 0x000fe40007ffe0ff */
[----:B------:R-:W-:Y:S01]  /*10ce0*/  FMNMX.FTZ R7, R128, R7, !PT ;  /* 0x0000000780077209 */ /* 0x000fe20007810000 */
[CC--:B------:R-:W-:Y:S01]  /*10cf0*/  FFMA.FTZ R122, R0.reuse, R9.reuse, R122 ;  /* 0x00000009007a7223 */ /* 0x0c0fe2000001007a */
[----:B------:R-:W-:Y:S01]  /*10d00*/  FMNMX.FTZ R4, R129, R4, !PT ;  /* 0x0000000481047209 */ /* 0x000fe20007810000 */
[----:B------:R-:W-:Y:S01]  /*10d10*/  FFMA.FTZ R123, R0, R9, R123 ;  /* 0x00000009007b7223 */ /* 0x000fe2000001007b */
        /* <DEDUP_REMOVED lines=9> */
[CC--:B------:R-:W-:Y:S01]  /*10db0*/  FFMA.FTZ R52, R0.reuse, R5.reuse, R52 ;  /* 0x0000000500347223 */ /* 0x0c0fe20000010034 */
[----:B------:R-:W-:Y:S01]  /*10dc0*/  FMNMX.FTZ R3, R53, R2, !PT ;  /* 0x0000000235037209 */ /* 0x000fe20007810000 */
[----:B------:R-:W-:Y:S01]  /*10dd0*/  FFMA.FTZ R120, R0, R5, R120 ;  /* 0x0000000500787223 */ /* 0x000fe20000010078 */
        /* <DEDUP_REMOVED lines=14> */
[C---:B------:R-:W-:Y:S01]  /*10ec0*/  FSETP.NEU.FTZ.AND P0, PT, R2.reuse, -INF , PT ;  /* 0xff8000000200780b */ /* 0x040fe20003f1d000 */
[C---:B------:R-:W-:Y:S01]  /*10ed0*/  FADD.FTZ R4, -R2.reuse, R117 ;  /* 0x0000007502047221 */ /* 0x040fe20000010100 */
[----:B------:R-:W-:Y:S01]  /*10ee0*/  FMUL.FTZ R117, R2, UR4 ;  /* 0x0000000402757c20 */ /* 0x000fe20008410000 */
[----:B------:R-:W-:Y:S02]  /*10ef0*/  FMUL.FTZ R55, R5, UR4 ;  /* 0x0000000405377c20 */ /* 0x000fe40008410000 */
[----:B------:R-:W-:Y:S02]  /*10f00*/  FMUL.FTZ R54, R4, UR4 ;  /* 0x0000000404367c20 */ /* 0x000fe40008410000 */
[----:B------:R-:W-:Y:S02]  /*10f10*/  FSEL R117, R117, RZ, P0 ;  /* 0x000000ff75757208 */ /* 0x000fe40000000000 */
[----:B------:R-:W-:Y:S01]  /*10f20*/  FSETP.NEU.FTZ.AND P0, PT, R3, -INF , PT ;  /* 0xff8000000300780b */ /* 0x000fe20003f1d000 */
[----:B------:R-:W1:Y:S02]  /*10f30*/  MUFU.EX2 R55, R55 ;  /* 0x0000003700377308 */ /* 0x000e640000000800 */
        /* <DEDUP_REMOVED lines=43> */
[----:B-1----:R-:W-:Y:S01]  /*111f0*/  F2FP.F16.F32.PACK_AB R57, R142, R155 ;  /* 0x0000009b8e39723e */ /* 0x002fe200000000ff */
[--C-:B------:R-:W-:Y:S01]  /*11200*/  FFMA.FTZ R83, R46, UR4, -R117.reuse ;  /* 0x000000042e537c23 */ /* 0x100fe20008010875 */
[--C-:B------:R-:W-:Y:S01]  /*11210*/  FFMA.FTZ R80, R44, UR4, -R117.reuse ;  /* 0x000000042c507c23 */ /* 0x100fe20008010875 */
[C---:B------:R-:W-:Y:S01]  /*11220*/  FMUL.FTZ R46, R54.reuse, R74 ;  /* 0x0000004a362e7220 */ /* 0x040fe20000410000 */
[----:B------:R-:W-:Y:S01]  /*11230*/  FMUL.FTZ R47, R54, R75 ;  /* 0x0000004b362f7220 */ /* 0x000fe20000410000 */
[C---:B------:R-:W-:Y:S01]  /*11240*/  FMUL.FTZ R44, R55.reuse, R72 ;  /* 0x00000048372c7220 */ /* 0x040fe20000410000 */
[----:B------:R-:W-:Y:S03]  /*11250*/  FMUL.FTZ R45, R55, R73 ;  /* 0x00000049372d7220 */ /* 0x000fe60000410000 */
[----:B------:R-:W-:Y:S01]  /*11260*/  MUFU.EX2 R150, R150 ;  /* 0x0000009600967308 */ /* 0x000fe20000000800 */
[--C-:B------:R-:W-:Y:S01]  /*11270*/  FFMA.FTZ R82, R64, UR4, -R117.reuse ;  /* 0x0000000440527c23 */ /* 0x100fe20008010875 */
[--C-:B------:R-:W-:Y:S01]  /*11280*/  FFMA.FTZ R89, R205, UR4, -R116.reuse ;  /* 0x00000004cd597c23 */ /* 0x100fe20008010874 */
[--C-:B------:R-:W-:Y:S01]  /*11290*/  FFMA.FTZ R81, R201, UR4, -R116.reuse ;  /* 0x00000004c9517c23 */ /* 0x100fe20008010874 */
[--C-:B------:R-:W-:Y:S01]  /*112a0*/  FFMA.FTZ R90, R165, UR4, -R116.reuse ;  /* 0x00000004a55a7c23 */ /* 0x100fe20008010874 */
[--C-:B------:R-:W-:Y:S01]  /*112b0*/  FFMA.FTZ R91, R202, UR4, -R117.reuse ;  /* 0x00000004ca5b7c23 */ /* 0x100fe20008010875 */
[--C-:B------:R-:W-:Y:S01]  /*112c0*/  FFMA.FTZ R88, R200, UR4, -R117.reuse ;  /* 0x00000004c8587c23 */ /* 0x100fe20008010875 */
[----:B------:R-:W-:Y:S03]  /*112d0*/  LDSM.16.MT88.4 R72, [R168+0xc400] ;  /* 0x00c40000a848783b */ /* 0x000fe60000004200 */
[----:B------:R-:W1:Y:S01]  /*112e0*/  MUFU.EX2 R138, R138 ;  /* 0x0000008a008a7308 */ /* 0x000e620000000800 */
[----:B--2---:R-:W-:Y:S01]  /*112f0*/  F2FP.F16.F32.PACK_AB R59, R136, R143 ;  /* 0x0000008f883b723e */ /* 0x004fe200000000ff */
[--C-:B------:R-:W-:Y:S01]  /*11300*/  FFMA.FTZ R99, R164, UR4, -R117.reuse ;  /* 0x00000004a4637c23 */ /* 0x100fe20008010875 */
[--C-:B------:R-:W-:Y:S01]  /*11310*/  FFMA.FTZ R104, R163, UR4, -R116.reuse ;  /* 0x00000004a3687c23 */ /* 0x100fe20008010874 */
[----:B------:R-:W-:Y:S01]  /*11320*/  FFMA.FTZ R113, R158, UR4, -R117 ;  /* 0x000000049e717c23 */ /* 0x000fe20008010875 */
[--C-:B------:R-:W-:Y:S01]  /*11330*/  FFMA.FTZ R112, R153, UR4, -R116.reuse ;  /* 0x0000000499707c23 */ /* 0x100fe20008010874 */
[----:B------:R-:W-:Y:S01]  /*11340*/  FFMA.FTZ R155, R54, R193, R155 ;  /* 0x000000c1369b7223 */ /* 0x000fe2000001009b */
[----:B------:R-:W-:Y:S03]  /*11350*/  LDSM.16.MT88.4 R108, [R168+0xac00] ;  /* 0x00ac0000a86c783b */ /* 0x000fe60000004200 */
        /* <DEDUP_REMOVED lines=9> */
[----:B-1----:R-:W-:Y:S01]  /*113f0*/  F2FP.F16.F32.PACK_AB R56, R138, R150 ;  /* 0x000000968a38723e */ /* 0x002fe200000000ff */
[--C-:B------:R-:W-:Y:S01]  /*11400*/  FFMA.FTZ R157, R152, UR4, -R117.reuse ;  /* 0x00000004989d7c23 */ /* 0x100fe20008010875 */
[--C-:B------:R-:W-:Y:S01]  /*11410*/  FFMA.FTZ R106, R154, UR4, -R117.reuse ;  /* 0x000000049a6a7c23 */ /* 0x100fe20008010875 */
[--C-:B------:R-:W-:Y:S01]  /*11420*/  FFMA.FTZ R151, R151, UR4, -R116.reuse ;  /* 0x0000000497977c23 */ /* 0x100fe20008010874 */
[--C-:B------:R-:W-:Y:S01]  /*11430*/  FFMA.FTZ R152, R149, UR4, -R116.reuse ;  /* 0x0000000495987c23 */ /* 0x100fe20008010874 */
[--C-:B------:R-:W-:Y:S01]  /*11440*/  FFMA.FTZ R149, R146, UR4, -R117.reuse ;  /* 0x0000000492957c23 */ /* 0x100fe20008010875 */
[----:B------:R-:W-:Y:S03]  /*11450*/  FFMA.FTZ R147, R147, UR4, -R116 ;  /* 0x0000000493937c23 */ /* 0x000fe60008010874 */
[----:B------:R-:W-:Y:S01]  /*11460*/  MUFU.EX2 R82, R82 ;  /* 0x0000005200527308 */ /* 0x000fe20000000800 */
[----:B------:R-:W-:Y:S01]  /*11470*/  FFMA.FTZ R150, R55, R192, R150 ;  /* 0x000000c037967223 */ /* 0x000fe20000010096 */
[--C-:B------:R-:W-:Y:S01]  /*11480*/  FFMA.FTZ R134, R134, UR4, -R117.reuse ;  /* 0x0000000486867c23 */ /* 0x100fe20008010875 */
[--C-:B------:R-:W-:Y:S01]  /*11490*/  FFMA.FTZ R130, R130, UR4, -R117.reuse ;  /* 0x0000000482827c23 */ /* 0x100fe20008010875 */
[----:B------:R-:W-:Y:S01]  /*114a0*/  FFMA.FTZ R131, R131, UR4, -R116 ;  /* 0x0000000483837c23 */ /* 0x000fe20008010874 */
[----:B------:R-:W-:Y:S01]  /*114b0*/  FADD.FTZ R150, R138, R150 ;  /* 0x000000968a967221 */ /* 0x000fe20000010000 */
[--C-:B------:R-:W-:Y:S01]  /*114c0*/  FFMA.FTZ R129, R129, UR4, -R116.reuse ;  /* 0x0000000481817c23 */ /* 0x100fe20008010874 */
[--C-:B------:R-:W-:Y:S03]  /*114d0*/  FFMA.FTZ R125, R125, UR4, -R116.reuse ;  /* 0x000000047d7d7c23 */ /* 0x100fe60008010874 */
[----:B------:R-:W-:Y:S01]  /*114e0*/  MUFU.EX2 R89, R89 ;  /* 0x0000005900597308 */ /* 0x000fe20000000800 */
[----:B--2---:R-:W-:Y:S02]  /*114f0*/  F2FP.F16.F32.PACK_AB R58, R126, R137 ;  /* 0x000000897e3a723e */ /* 0x004fe400000000ff */
[----:B------:R-:W-:Y:S05]  /*11500*/  ISETP.GT.AND P0, PT, R178, R173, PT ;  /* 0x000000adb200720c */ /* 0x000fea0003f04270 */
        /* <DEDUP_REMOVED lines=8> */
[C---:B------:R-:W-:Y:S03]  /*11590*/  FMUL.FTZ R16, R55.reuse, R100 ;  /* 0x0000006437107220 */ /* 0x040fe60000410000 */
[----:B------:R-:W-:Y:S03]  /*115a0*/  MUFU.EX2 R99, R99 ;  /* 0x0000006300637308 */ /* 0x000fe60000000800 */
[C---:B------:R-:W-:Y:S01]  /*115b0*/  FMUL.FTZ R24, R55.reuse, R92 ;  /* 0x0000005c37187220 */ /* 0x040fe20000410000 */
[----:B------:R-:W-:Y:S01]  /*115c0*/  FMUL.FTZ R25, R55, R93 ;  /* 0x0000005d37197220 */ /* 0x000fe20000410000 */
[--C-:B------:R-:W-:Y:S01]  /*115d0*/  FFMA.FTZ R92, R199, UR4, -R116.reuse ;  /* 0x00000004c75c7c23 */ /* 0x100fe20008010874 */
[C---:B------:R-:W-:Y:S04]  /*115e0*/  HMMA.16816.F32 R16, R56.reuse, R26, R16 ;  /* 0x0000001a3810723c */ /* 0x040fe80000001810 */
[----:B------:R-:W-:Y:S01]  /*115f0*/  MUFU.EX2 R104, R104 ;  /* 0x0000006800687308 */ /* 0x000fe20000000800 */
[--C-:B------:R-:W-:Y:S01]  /*11600*/  FFMA.FTZ R93, R167, UR4, -R116.reuse ;  /* 0x00000004a75d7c23 */ /* 0x100fe20008010874 */
[C---:B------:R-:W-:Y:S08]  /*11610*/  HMMA.16816.F32 R20, R56.reuse, R32, R20 ;  /* 0x000000203814723c */ /* 0x040ff00000001814 */
[----:B------:R-:W-:Y:S03]  /*11620*/  MUFU.EX2 R83, R83 ;  /* 0x0000005300537308 */ /* 0x000fe60000000800 */
[C---:B------:R-:W-:Y:S01]  /*11630*/  FMUL.FTZ R26, R54.reuse, R94 ;  /* 0x0000005e361a7220 */ /* 0x040fe20000410000 */
[----:B------:R-:W-:Y:S01]  /*11640*/  FMUL.FTZ R27, R54, R95 ;  /* 0x0000005f361b7220 */ /* 0x000fe20000410000 */
[----:B------:R-:W-:Y:S01]  /*11650*/  FMUL.FTZ R33, R55, R85 ;  /* 0x0000005537217220 */ /* 0x000fe20000410000 */
[--C-:B------:R-:W-:Y:S01]  /*11660*/  FFMA.FTZ R85, R66, UR4, -R117.reuse ;  /* 0x0000000442557c23 */ /* 0x100fe20008010875 */
[--C-:B------:R-:W-:Y:S03]  /*11670*/  FFMA.FTZ R95, R197, UR4, -R116.reuse ;  /* 0x00000004c55f7c23 */ /* 0x100fe60008010874 */
[----:B------:R-:W-:Y:S01]  /*11680*/  MUFU.EX2 R92, R92 ;  /* 0x0000005c005c7308 */ /* 0x000fe20000000800 */
[C---:B------:R-:W-:Y:S03]  /*11690*/  HMMA.16816.F32 R24, R56.reuse, R34, R24 ;  /* 0x000000223818723c */ /* 0x040fe60000001818 */
[C---:B------:R-:W-:Y:S01]  /*116a0*/  FMUL.FTZ R32, R55.reuse, R84 ;  /* 0x0000005437207220 */ /* 0x040fe20000410000 */
[--C-:B------:R-:W-:Y:S01]  /*116b0*/  FFMA.FTZ R94, R166, UR4, -R117.reuse ;  /* 0x00000004a65e7c23 */ /* 0x100fe20008010875 */
[--C-:B------:R-:W-:Y:S01]  /*116c0*/  FFMA.FTZ R84, R198, UR4, -R117.reuse ;  /* 0x00000004c6547c23 */ /* 0x100fe20008010875 */
[C---:B------:R-:W-:Y:S03]  /*116d0*/  HMMA.16816.F32 R28, R56.reuse, R40, R28 ;  /* 0x00000028381c723c */ /* 0x040fe6000000181c */
[----:B------:R-:W-:Y:S02]  /*116e0*/  MUFU.EX2 R85, R85 ;  /* 0x0000005500557308 */ /* 0x000fe40000000800 */
[C---:B------:R-:W-:Y:S01]  /*116f0*/  FMUL.FTZ R34, R54.reuse, R86 ;  /* 0x0000005636227220 */ /* 0x040fe20000410000 */
[----:B------:R-:W-:Y:S01]  /*11700*/  FMUL.FTZ R35, R54, R87 ;  /* 0x0000005736237220 */ /* 0x000fe20000410000 */
[C---:B------:R-:W-:Y:S01]  /*11710*/  FMUL.FTZ R41, R55.reuse, R77 ;  /* 0x0000004d37297220 */ /* 0x040fe20000410000 */
[----:B------:R-:W-:Y:S05]  /*11720*/  FMUL.FTZ R40, R55, R76 ;  /* 0x0000004c37287220 */ /* 0x000fea0000410000 */
[----:B------:R-:W-:Y:S01]  /*11730*/  MUFU.EX2 R95, R95 ;  /* 0x0000005f005f7308 */ /* 0x000fe20000000800 */
[--C-:B------:R-:W-:Y:S01]  /*11740*/  FFMA.FTZ R76, R65, UR4, -R116.reuse ;  /* 0x00000004414c7c23 */ /* 0x100fe20008010874 */
[----:B------:R-:W-:Y:S01]  /*11750*/  FFMA.FTZ R86, R203, UR4, -R116 ;  /* 0x00000004cb567c23 */ /* 0x000fe20008010874 */
[C---:B------:R-:W-:Y:S01]  /*11760*/  HMMA.16816.F32 R32, R56.reuse, R42, R32 ;  /* 0x0000002a3820723c */ /* 0x040fe20000001820 */
[----:B------:R-:W-:Y:S02]  /*11770*/  LDSM.16.MT88.4 R64, [R118+0x9400] ;  /* 0x009400007640783b */ /* 0x000fe40000004200 */
[--C-:B------:R-:W-:Y:S04]  /*11780*/  FFMA.FTZ R87, R196, UR4, -R117.reuse ;  /* 0x00000004c4577c23 */ /* 0x100fe80008010875 */
[----:B------:R-:W1:Y:S01]  /*11790*/  MUFU.EX2 R76, R76 ;  /* 0x0000004c004c7308 */ /* 0x000e620000000800 */
[C---:B------:R-:W-:Y:S03]  /*117a0*/  HMMA.16816.F32 R36, R56.reuse, R48, R36 ;  /* 0x000000303824723c */ /* 0x040fe60000001824 */
[C---:B------:R-:W-:Y:S01]  /*117b0*/  FMUL.FTZ R42, R54.reuse, R78 ;  /* 0x0000004e362a7220 */ /* 0x040fe20000410000 */
[----:B------:R-:W-:Y:S03]  /*117c0*/  FMUL.FTZ R43, R54, R79 ;  /* 0x0000004f362b7220 */ /* 0x000fe60000410000 */
[C---:B------:R-:W-:Y:S01]  /*117d0*/  FMUL.FTZ R48, R55.reuse, R68 ;  /* 0x0000004437307220 */ /* 0x040fe20000410000 */
[----:B------:R-:W-:Y:S01]  /*117e0*/  FMUL.FTZ R49, R55, R69 ;  /* 0x0000004537317220 */ /* 0x000fe20000410000 */
[----:B------:R-:W-:Y:S02]  /*117f0*/  MUFU.EX2 R94, R94 ;  /* 0x0000005e005e7308 */ /* 0x000fe40000000800 */
[----:B------:R-:W-:Y:S01]  /*11800*/  FADD.FTZ R55, R137, R150 ;  /* 0x0000009689377221 */ /* 0x000fe20000010000 */
[----:B------:R-:W-:Y:S01]  /*11810*/  FFMA.FTZ R137, R128, UR4, -R117 ;  /* 0x0000000480897c23 */ /* 0x000fe20008010875 */
[C---:B------:R-:W-:Y:S03]  /*11820*/  HMMA.16816.F32 R40, R56.reuse, R50, R40 ;  /* 0x000000323828723c */ /* 0x040fe60000001828 */
[----:B------:R-:W-:Y:S03]  /*11830*/  FADD.FTZ R55, R126, R55 ;  /* 0x000000377e377221 */ /* 0x000fe60000010000 */
[----:B------:R-:W2:Y:S01]  /*11840*/  MUFU.EX2 R86, R86 ;  /* 0x0000005600567308 */ /* 0x000ea20000000800 */
[--C-:B------:R-:W-:Y:S01]  /*11850*/  FFMA.FTZ R128, R133, UR4, -R116.reuse ;  /* 0x0000000485807c23 */ /* 0x100fe20008010874 */
[C---:B------:R-:W-:Y:S03]  /*11860*/  HMMA.16816.F32 R44, R56.reuse, R60, R44 ;  /* 0x0000003c382c723c */ /* 0x040fe6000000182c */
[C---:B------:R-:W-:Y:S01]  /*11870*/  FMUL.FTZ R50, R54.reuse, R70 ;  /* 0x0000004636327220 */ /* 0x040fe20000410000 */
[----:B------:R-:W-:Y:S01]  /*11880*/  FMUL.FTZ R51, R54, R71 ;  /* 0x0000004736337220 */ /* 0x000fe20000410000 */
[----:B-1----:R-:W-:Y:S01]  /*11890*/  FADD.FTZ R100, R76, R55 ;  /* 0x000000374c647221 */ /* 0x002fe20000010000 */
[----:B------:R-:W-:Y:S02]  /*118a0*/  LDSM.16.MT88.4 R68, [R168+0xc000] ;  /* 0x00c00000a844783b */ /* 0x000fe40000004200 */
[----:B------:R-:W-:Y:S03]  /*118b0*/  MUFU.EX2 R84, R84 ;  /* 0x0000005400547308 */ /* 0x000fe60000000800 */
[----:B------:R-:W-:Y:S01]  /*118c0*/  FADD.FTZ R54, R142, R155 ;  /* 0x0000009b8e367221 */ /* 0x000fe20000010000 */
[----:B------:R-:W-:Y:S01]  /*118d0*/  FFMA.FTZ R142, R135, UR4, -R116 ;  /* 0x00000004878e7c23 */ /* 0x000fe20008010874 */
[----:B------:R-:W-:Y:S01]  /*118e0*/  HMMA.16816.F32 R48, R56, R62, R48 ;  /* 0x0000003e3830723c */ /* 0x000fe20000001830 */
[----:B------:R-:W1:Y:S04]  /*118f0*/  LDSM.16.MT88.4 R60, [R168+0x9400] ;  /* 0x00940000a83c783b */ /* 0x000e680000004200 */
[----:B------:R-:W3:Y:S01]  /*11900*/  MUFU.EX2 R80, R80 ;  /* 0x0000005000507308 */ /* 0x000ee20000000800 */
[----:B------:R-:W-:Y:S01]  /*11910*/  FADD.FTZ R143, R143, R54 ;  /* 0x000000368f8f7221 */ /* 0x000fe20000010000 */
[----:B------:R-:W-:Y:S01]  /*11920*/  FFMA.FTZ R135, R132, UR4, -R117 ;  /* 0x0000000484877c23 */ /* 0x000fe20008010875 */
[C---:B------:R-:W-:Y:S03]  /*11930*/  F2FP.F16.F32.PACK_AB R56, R89.reuse, R76 ;  /* 0x0000004c5938723e */ /* 0x040fe600000000ff */
[----:B------:R-:W-:Y:S01]  /*11940*/  FADD.FTZ R89, R89, R100 ;  /* 0x0000006459597221 */ /* 0x000fe20000010000 */
[----:B------:R-:W-:Y:S03]  /*11950*/  F2FP.F16.F32.PACK_AB R57, R82, R85 ;  /* 0x000000555239723e */ /* 0x000fe600000000ff */
[----:B------:R-:W-:Y:S01]  /*11960*/  MUFU.EX2 R87, R87 ;  /* 0x0000005700577308 */ /* 0x000fe20000000800 */
[----:B--2---:R-:W-:Y:S01]  /*11970*/  F2FP.F16.F32.PACK_AB R58, R81, R86 ;  /* 0x00000056513a723e */ /* 0x004fe200000000ff */
[----:B------:R-:W-:Y:S01]  /*11980*/  LDSM.16.MT88.4 R76, [R168+0xc800] ;  /* 0x00c80000a84c783b */ /* 0x000fe20000004200 */
[----:B------:R-:W-:Y:S01]  /*11990*/  FADD.FTZ R86, R86, R89 ;  /* 0x0000005956567221 */ /* 0x000fe20000010000 */
[----:B------:R-:W-:Y:S01]  /*119a0*/  FADD.FTZ R136, R136, R143 ;  /* 0x0000008f88887221 */ /* 0x000fe20000010000 */
[----:B------:R-:W-:Y:S01]  /*119b0*/  FFMA.FTZ R126, R127, UR4, -R116 ;  /* 0x000000047f7e7c23 */ /* 0x000fe20008010874 */
[----:B------:R-:W-:Y:S01]  /*119c0*/  FFMA.FTZ R127, R122, UR4, -R117 ;  /* 0x000000047a7f7c23 */ /* 0x000fe20008010875 */
[----:B------:R-:W-:Y:S03]  /*119d0*/  FADD.FTZ R81, R81, R86 ;  /* 0x0000005651517221 */ /* 0x000fe60000010000 */
[----:B------:R-:W-:Y:S01]  /*119e0*/  MUFU.EX2 R93, R93 ;  /* 0x0000005d005d7308 */ /* 0x000fe20000000800 */
[----:B---3--:R-:W-:Y:S01]  /*119f0*/  F2FP.F16.F32.PACK_AB R59, R80, R83 ;  /* 0x00000053503b723e */ /* 0x008fe200000000ff */
[----:B------:R-:W-:Y:S01]  /*11a00*/  LDSM.16.MT88.4 R100, [R118+0xac00] ;  /* 0x00ac00007664783b */ /* 0x000fe20000004200 */
[----:B------:R-:W-:Y:S01]  /*11a10*/  FADD.FTZ R85, R85, R136 ;  /* 0x0000008855557221 */ /* 0x000fe20000010000 */
[----:B------:R-:W-:Y:S03]  /*11a20*/  FFMA.FTZ R132, R123, UR4, -R116 ;  /* 0x000000047b847c23 */ /* 0x000fe60008010874 */
[----:B------:R-:W-:Y:S03]  /*11a30*/  FADD.FTZ R54, R82, R85 ;  /* 0x0000005552367221 */ /* 0x000fe60000010000 */
[----:B------:R-:W-:Y:S01]  /*11a40*/  MUFU.EX2 R113, R113 ;  /* 0x0000007100717308 */ /* 0x000fe20000000800 */
[--C-:B------:R-:W-:Y:S01]  /*11a50*/  FFMA.FTZ R82, R124, UR4, -R117.reuse ;  /* 0x000000047c527c23 */ /* 0x100fe20008010875 */
[--C-:B------:R-:W-:Y:S01]  /*11a60*/  FFMA.FTZ R124, R53, UR4, -R117.reuse ;  /* 0x00000004357c7c23 */ /* 0x100fe20008010875 */
[----:B------:R-:W-:Y:S01]  /*11a70*/  FFMA.FTZ R117, R52, UR4, -R117 ;  /* 0x0000000434757c23 */ /* 0x000fe20008010875 */
[----:B------:R-:W-:Y:S06]  /*11a80*/  FADD.FTZ R83, R83, R54 ;  /* 0x0000003653537221 */ /* 0x000fec0000010000 */
[----:B------:R-:W-:Y:S01]  /*11a90*/  MUFU.EX2 R112, R112 ;  /* 0x0000007000707308 */ /* 0x000fe20000000800 */
[----:B------:R-:W-:Y:S01]  /*11aa0*/  FADD.FTZ R80, R80, R83 ;  /* 0x0000005350507221 */ /* 0x000fe20000010000 */
[C---:B-1----:R-:W-:Y:S08]  /*11ab0*/  HMMA.16816.F32 R4, R56.reuse, R60, R4 ;  /* 0x0000003c3804723c */ /* 0x042ff00000001804 */
[----:B------:R-:W-:Y:S01]  /*11ac0*/  MUFU.EX2 R148, R148 ;  /* 0x0000009400947308 */ /* 0x000fe20000000800 */
[C---:B------:R-:W-:Y:S01]  /*11ad0*/  HMMA.16816.F32 R8, R56.reuse, R62, R8 ;  /* 0x0000003e3808723c */ /* 0x040fe20000001808 */
[----:B------:R-:W1:Y:S08]  /*11ae0*/  LDSM.16.MT88.4 R60, [R168+0xb400] ;  /* 0x00b40000a83c783b */ /* 0x000e700000004200 */
[----:B------:R-:W-:Y:S01]  /*11af0*/  MUFU.EX2 R149, R149 ;  /* 0x0000009500957308 */ /* 0x000fe20000000800 */
[C---:B------:R-:W-:Y:S09]  /*11b00*/  HMMA.16816.F32 R12, R56.reuse, R64, R12 ;  /* 0x00000040380c723c */ /* 0x040ff2000000180c */
[----:B------:R-:W-:Y:S01]  /*11b10*/  MUFU.EX2 R153, R153 ;  /* 0x0000009900997308 */ /* 0x000fe20000000800 */
[C---:B------:R-:W-:Y:S01]  /*11b20*/  HMMA.16816.F32 R16, R56.reuse, R66, R16 ;  /* 0x000000423810723c */ /* 0x040fe20000001810 */
[----:B------:R-:W2:Y:S08]  /*11b30*/  LDSM.16.MT88.4 R64, [R118+0xb400] ;  /* 0x00b400007640783b */ /* 0x000eb00000004200 */
        /* <DEDUP_REMOVED lines=8> */
[C---:B--2---:R-:W-:Y:S06]  /*11bc0*/  HMMA.16816.F32 R28, R56.reuse, R64, R28 ;  /* 0x00000040381c723c */ /* 0x044fec000000181c */
[C---:B------:R-:W-:Y:S01]  /*11bd0*/  HMMA.16816.F32 R32, R56.reuse, R66, R32 ;  /* 0x000000423820723c */ /* 0x040fe20000001820 */
[----:B------:R-:W2:Y:S02]  /*11be0*/  LDSM.16.MT88.4 R64, [R118+0xd400] ;  /* 0x00d400007640783b */ /* 0x000ea40000004200 */
[----:B------:R-:W-:Y:S10]  /*11bf0*/  MUFU.EX2 R91, R91 ;  /* 0x0000005b005b7308 */ /* 0x000ff40000000800 */
[----:B------:R-:W3:Y:S10]  /*11c00*/  MUFU.EX2 R88, R88 ;  /* 0x0000005800587308 */ /* 0x000ef40000000800 */
[----:B------:R-:W-:Y:S10]  /*11c10*/  MUFU.EX2 R96, R96 ;  /* 0x0000006000607308 */ /* 0x000ff40000000800 */
[----:B------:R-:W-:Y:S01]  /*11c20*/  MUFU.EX2 R97, R97 ;  /* 0x0000006100617308 */ /* 0x000fe20000000800 */
[C---:B-1----:R-:W-:Y:S09]  /*11c30*/  HMMA.16816.F32 R36, R56.reuse, R60, R36 ;  /* 0x0000003c3824723c */ /* 0x042ff20000001824 */
[----:B------:R-:W-:Y:S01]  /*11c40*/  MUFU.EX2 R107, R107 ;  /* 0x0000006b006b7308 */ /* 0x000fe20000000800 */
[C---:B------:R-:W-:Y:S01]  /*11c50*/  HMMA.16816.F32 R40, R56.reuse, R62, R40 ;  /* 0x0000003e3828723c */ /* 0x040fe20000001828 */
[----:B------:R-:W1:Y:S05]  /*11c60*/  LDSM.16.MT88.4 R60, [R168+0x9800] ;  /* 0x00980000a83c783b */ /* 0x000e6a0000004200 */
[C---:B--2---:R-:W-:Y:S03]  /*11c70*/  HMMA.16816.F32 R44, R56.reuse, R64, R44 ;  /* 0x00000040382c723c */ /* 0x044fe6000000182c */
[----:B------:R-:W-:Y:S03]  /*11c80*/  MUFU.EX2 R105, R105 ;  /* 0x0000006900697308 */ /* 0x000fe60000000800 */
[----:B------:R-:W-:Y:S01]  /*11c90*/  HMMA.16816.F32 R48, R56, R66, R48 ;  /* 0x000000423830723c */ /* 0x000fe20000001830 */
[----:B------:R-:W2:Y:S06]  /*11ca0*/  LDSM.16.MT88.4 R64, [R118+0x9800] ;  /* 0x009800007640783b */ /* 0x000eac0000004200 */
[----:B------:R-:W-:Y:S01]  /*11cb0*/  MUFU.EX2 R98, R98 ;  /* 0x0000006200627308 */ /* 0x000fe20000000800 */
[C---:B------:R-:W-:Y:S03]  /*11cc0*/  F2FP.F16.F32.PACK_AB R56, R95.reuse, R92 ;  /* 0x0000005c5f38723e */ /* 0x040fe600000000ff */
[----:B------:R-:W-:Y:S01]  /*11cd0*/  FADD.FTZ R92, R92, R81 ;  /* 0x000000515c5c7221 */ /* 0x000fe20000010000 */
[----:B---3--:R-:W-:Y:S03]  /*11ce0*/  F2FP.F16.F32.PACK_AB R57, R88, R91 ;  /* 0x0000005b5839723e */ /* 0x008fe600000000ff */
[----:B------:R-:W-:Y:S01]  /*11cf0*/  FADD.FTZ R92, R95, R92 ;  /* 0x0000005c5f5c7221 */ /* 0x000fe20000010000 */
[----:B------:R-:W-:Y:S01]  /*11d00*/  F2FP.F16.F32.PACK_AB R59, R87, R84 ;  /* 0x00000054573b723e */ /* 0x000fe200000000ff */
[----:B------:R-:W-:Y:S01]  /*11d10*/  MUFU.EX2 R156, R156 ;  /* 0x0000009c009c7308 */ /* 0x000fe20000000800 */
[C---:B------:R-:W-:Y:S01]  /*11d20*/  F2FP.F16.F32.PACK_AB R58, R90.reuse, R93 ;  /* 0x0000005d5a3a723e */ /* 0x040fe200000000ff */
[----:B------:R-:W-:Y:S04]  /*11d30*/  FADD.FTZ R93, R93, R92 ;  /* 0x0000005c5d5d7221 */ /* 0x000fe80000010000 */
[----:B------:R-:W-:Y:S04]  /*11d40*/  FADD.FTZ R93, R90, R93 ;  /* 0x0000005d5a5d7221 */ /* 0x000fe80000010000 */
[----:B------:R-:W-:Y:S01]  /*11d50*/  MUFU.EX2 R106, R106 ;  /* 0x0000006a006a7308 */ /* 0x000fe20000000800 */
[C---:B-1----:R-:W-:Y:S09]  /*11d60*/  HMMA.16816.F32 R4, R56.reuse, R60, R4 ;  /* 0x0000003c3804723c */ /* 0x042ff20000001804 */
[----:B------:R-:W-:Y:S01]  /*11d70*/  MUFU.EX2 R157, R157 ;  /* 0x0000009d009d7308 */ /* 0x000fe20000000800 */
[C---:B------:R-:W-:Y:S01]  /*11d80*/  HMMA.16816.F32 R8, R56.reuse, R62, R8 ;  /* 0x0000003e3808723c */ /* 0x040fe20000001808 */
[----:B------:R-:W1:Y:S08]  /*11d90*/  LDSM.16.MT88.4 R60, [R168+0xb800] ;  /* 0x00b80000a83c783b */ /* 0x000e700000004200 */
[----:B------:R-:W-:Y:S01]  /*11da0*/  MUFU.EX2 R151, R151 ;  /* 0x0000009700977308 */ /* 0x000fe20000000800 */
[C---:B--2---:R-:W-:Y:S09]  /*11db0*/  HMMA.16816.F32 R12, R56.reuse, R64, R12 ;  /* 0x00000040380c723c */ /* 0x044ff2000000180c */
[----:B------:R-:W-:Y:S01]  /*11dc0*/  MUFU.EX2 R152, R152 ;  /* 0x0000009800987308 */ /* 0x000fe20000000800 */
[C---:B------:R-:W-:Y:S01]  /*11dd0*/  HMMA.16816.F32 R16, R56.reuse, R66, R16 ;  /* 0x000000423810723c */ /* 0x040fe20000001810 */
[----:B------:R-:W2:Y:S08]  /*11de0*/  LDSM.16.MT88.4 R64, [R118+0xb800] ;  /* 0x00b800007640783b */ /* 0x000eb00000004200 */
[----:B------:R-:W-:Y:S10]  /*11df0*/  MUFU.EX2 R147, R147 ;  /* 0x0000009300937308 */ /* 0x000ff40000000800 */
[----:B------:R-:W-:Y:S10]  /*11e00*/  MUFU.EX2 R134, R134 ;  /* 0x0000008600867308 */ /* 0x000ff40000000800 */
[----:B------:R-:W3:Y:S01]  /*11e10*/  MUFU.EX2 R135, R135 ;  /* 0x0000008700877308 */ /* 0x000ee20000000800 */
[C---:B-1----:R-:W-:Y:S09]  /*11e20*/  HMMA.16816.F32 R20, R56.reuse, R60, R20 ;  /* 0x0000003c3814723c */ /* 0x042ff20000001814 */
[----:B------:R-:W-:Y:S01]  /*11e30*/  MUFU.EX2 R130, R130 ;  /* 0x0000008200827308 */ /* 0x000fe20000000800 */
[C---:B------:R-:W-:Y:S01]  /*11e40*/  HMMA.16816.F32 R24, R56.reuse, R62, R24 ;  /* 0x0000003e3818723c */ /* 0x040fe20000001818 */
[----:B------:R-:W1:Y:S08]  /*11e50*/  LDSM.16.MT88.4 R60, [R168+0xd800] ;  /* 0x00d80000a83c783b */ /* 0x000e700000004200 */
[----:B------:R-:W4:Y:S02]  /*11e60*/  MUFU.EX2 R137, R137 ;  /* 0x0000008900897308 */ /* 0x000f240000000800 */
[----:B---3--:R-:W-:Y:S01]  /*11e70*/  F2FP.F16.F32.PACK_AB R53, R135, R134 ;  /* 0x000000868735723e */ /* 0x008fe200000000ff */
[C---:B--2---:R-:W-:Y:S06]  /*11e80*/  HMMA.16816.F32 R28, R56.reuse, R64, R28 ;  /* 0x00000040381c723c */ /* 0x044fec000000181c */
[C---:B------:R-:W-:Y:S01]  /*11e90*/  HMMA.16816.F32 R32, R56.reuse, R66, R32 ;  /* 0x000000423820723c */ /* 0x040fe20000001820 */
[----:B------:R-:W2:Y:S01]  /*11ea0*/  LDSM.16.MT88.4 R64, [R118+0xd800] ;  /* 0x00d800007640783b */ /* 0x000ea20000004200 */
[----:B------:R-:W-:Y:S10]  /*11eb0*/  MUFU.EX2 R128, R128 ;  /* 0x0000008000807308 */ /* 0x000ff40000000800 */
[----:B------:R-:W3:Y:S01]  /*11ec0*/  MUFU.EX2 R131, R131 ;  /* 0x0000008300837308 */ /* 0x000ee20000000800 */
[----:B----4-:R-:W-:Y:S09]  /*11ed0*/  F2FP.F16.F32.PACK_AB R55, R137, R130 ;  /* 0x000000828937723e */ /* 0x010ff200000000ff */
[----:B------:R-:W-:Y:S10]  /*11ee0*/  MUFU.EX2 R129, R129 ;  /* 0x0000008100817308 */ /* 0x000ff40000000800 */
[----:B------:R-:W4:Y:S01]  /*11ef0*/  MUFU.EX2 R126, R126 ;  /* 0x0000007e007e7308 */ /* 0x000f220000000800 */
[----:B---3--:R-:W-:Y:S01]  /*11f00*/  F2FP.F16.F32.PACK_AB R52, R131, R128 ;  /* 0x000000808334723e */ /* 0x008fe200000000ff */
[C---:B-1----:R-:W-:Y:S08]  /*11f10*/  HMMA.16816.F32 R36, R56.reuse, R60, R36 ;  /* 0x0000003c3824723c */ /* 0x042ff00000001824 */
[----:B------:R-:W-:Y:S01]  /*11f20*/  MUFU.EX2 R122, R82 ;  /* 0x00000052007a7308 */ /* 0x000fe20000000800 */
[C---:B------:R-:W-:Y:S01]  /*11f30*/  HMMA.16816.F32 R40, R56.reuse, R62, R40 ;  /* 0x0000003e3828723c */ /* 0x040fe20000001828 */
[----:B------:R-:W1:Y:S05]  /*11f40*/  LDSM.16.MT88.4 R60, [R168+0x9c00] ;  /* 0x009c0000a83c783b */ /* 0x000e6a0000004200 */
[C---:B--2---:R-:W-:Y:S03]  /*11f50*/  HMMA.16816.F32 R44, R56.reuse, R64, R44 ;  /* 0x00000040382c723c */ /* 0x044fe6000000182c */
[----:B------:R-:W-:Y:S02]  /*11f60*/  MUFU.EX2 R127, R127 ;  /* 0x0000007f007f7308 */ /* 0x000fe40000000800 */
[----:B----4-:R-:W-:Y:S01]  /*11f70*/  F2FP.F16.F32.PACK_AB R54, R126, R129 ;  /* 0x000000817e36723e */ /* 0x010fe200000000ff */
[----:B------:R-:W-:Y:S01]  /*11f80*/  HMMA.16816.F32 R48, R56, R66, R48 ;  /* 0x000000423830723c */ /* 0x000fe20000001830 */
[----:B------:R-:W2:Y:S06]  /*11f90*/  LDSM.16.MT88.4 R64, [R118+0x9c00] ;  /* 0x009c00007640783b */ /* 0x000eac0000004200 */
[----:B------:R-:W-:Y:S01]  /*11fa0*/  MUFU.EX2 R124, R124 ;  /* 0x0000007c007c7308 */ /* 0x000fe20000000800 */
[----:B------:R-:W-:Y:S03]  /*11fb0*/  F2FP.F16.F32.PACK_AB R57, R99, R94 ;  /* 0x0000005e6339723e */ /* 0x000fe600000000ff */
[----:B------:R-:W-:Y:S06]  /*11fc0*/  F2FP.F16.F32.PACK_AB R59, R97, R96 ;  /* 0x00000060613b723e */ /* 0x000fec00000000ff */
[----:B------:R-:W-:Y:S01]  /*11fd0*/  MUFU.EX2 R117, R117 ;  /* 0x0000007500757308 */ /* 0x000fe20000000800 */
[C---:B------:R-:W-:Y:S01]  /*11fe0*/  F2FP.F16.F32.PACK_AB R56, R107.reuse, R104 ;  /* 0x000000686b38723e */ /* 0x040fe200000000ff */
[----:B------:R-:W-:Y:S01]  /*11ff0*/  FADD.FTZ R104, R104, R93 ;  /* 0x0000005d68687221 */ /* 0x000fe20000010000 */
[C---:B------:R-:W-:Y:S03]  /*12000*/  F2FP.F16.F32.PACK_AB R58, R98.reuse, R105 ;  /* 0x00000069623a723e */ /* 0x040fe600000000ff */
[----:B------:R-:W-:Y:S04]  /*12010*/  FADD.FTZ R104, R107, R104 ;  /* 0x000000686b687221 */ /* 0x000fe80000010000 */
[----:B------:R-:W-:Y:S01]  /*12020*/  MUFU.EX2 R125, R125 ;  /* 0x0000007d007d7308 */ /* 0x000fe20000000800 */
[----:B------:R-:W-:Y:S04]  /*12030*/  FADD.FTZ R105, R105, R104 ;  /* 0x0000006869697221 */ /* 0x000fe80000010000 */
[----:B------:R-:W-:Y:S05]  /*12040*/  FADD.FTZ R105, R98, R105 ;  /* 0x0000006962697221 */ /* 0x000fea0000010000 */
[----:B------:R-:W3:Y:S01]  /*12050*/  MUFU.EX2 R132, R132 ;  /* 0x0000008400847308 */ /* 0x000ee20000000800 */
        /* <DEDUP_REMOVED lines=59> */
[C---:B--2---:R-:W-:Y:S06]  /*12410*/  HMMA.16816.F32 R44, R56.reuse, R64, R44 ;  /* 0x00000040382c723c */ /* 0x044fec000000182c */
[----:B------:R-:W-:Y:S01]  /*12420*/  HMMA.16816.F32 R48, R56, R66, R48 ;  /* 0x000000423830723c */ /* 0x000fe20000001830 */
[----:B------:R-:W2:Y:S05]  /*12430*/  LDSM.16.MT88.4 R56, [R168+0xe800] ;  /* 0x00e80000a838783b */ /* 0x000eaa0000004200 */
[C---:B-----5:R-:W-:Y:S03]  /*12440*/  HMMA.16816.F32 R4, R52.reuse, R72, R4 ;  /* 0x000000483404723c */ /* 0x060fe60000001804 */
[----:B------:R-:W5:Y:S03]  /*12450*/  LDSM.16.MT88.4 R64, [R118+0xe800] ;  /* 0x00e800007640783b */ /* 0x000f660000004200 */
[C---:B------:R-:W-:Y:S06]  /*12460*/  HMMA.16816.F32 R8, R52.reuse, R74, R8 ;  /* 0x0000004a3408723c */ /* 0x040fec0000001808 */
[C---:B----4-:R-:W-:Y:S06]  /*12470*/  HMMA.16816.F32 R12, R52.reuse, R68, R12 ;  /* 0x00000044340c723c */ /* 0x050fec000000180c */
[C---:B------:R-:W-:Y:S05]  /*12480*/  HMMA.16816.F32 R16, R52.reuse, R70, R16 ;  /* 0x000000463410723c */ /* 0x040fea0000001810 */
[----:B---3--:R-:W-:Y:S01]  /*12490*/  F2FP.F16.F32.PACK_AB R68, R132, R125 ;  /* 0x0000007d8444723e */ /* 0x008fe200000000ff */
[C---:B------:R-:W-:Y:S05]  /*124a0*/  HMMA.16816.F32 R20, R52.reuse, R76, R20 ;  /* 0x0000004c3414723c */ /* 0x040fea0000001814 */
[----:B------:R-:W-:Y:S01]  /*124b0*/  F2FP.F16.F32.PACK_AB R71, R117, R124 ;  /* 0x0000007c7547723e */ /* 0x000fe200000000ff */
[C---:B------:R-:W-:Y:S01]  /*124c0*/  HMMA.16816.F32 R24, R52.reuse, R78, R24 ;  /* 0x0000004e3418723c */ /* 0x040fe20000001818 */
[----:B------:R-:W-:Y:S04]  /*124d0*/  LDSM.16.MT88.4 R76, [R168+0xec00] ;  /* 0x00ec0000a84c783b */ /* 0x000fe80000004200 */
[----:B------:R-:W-:Y:S01]  /*124e0*/  FADD.FTZ R69, R91, R80 ;  /* 0x000000505b457221 */ /* 0x000fe20000010000 */
[C---:B-1----:R-:W-:Y:S05]  /*124f0*/  HMMA.16816.F32 R28, R52.reuse, R60, R28 ;  /* 0x0000003c341c723c */ /* 0x042fea000000181c */
[----:B------:R-:W-:Y:S01]  /*12500*/  FADD.FTZ R69, R88, R69 ;  /* 0x0000004558457221 */ /* 0x000fe20000010000 */
[C---:B------:R-:W-:Y:S05]  /*12510*/  HMMA.16816.F32 R32, R52.reuse, R62, R32 ;  /* 0x0000003e3420723c */ /* 0x040fea0000001820 */
[--C-:B------:R-:W-:Y:S01]  /*12520*/  FFMA.FTZ R60, R121, UR4, -R116.reuse ;  /* 0x00000004793c7c23 */ /* 0x100fe20008010874 */
[C---:B--2---:R-:W-:Y:S05]  /*12530*/  HMMA.16816.F32 R36, R52.reuse, R56, R36 ;  /* 0x000000383424723c */ /* 0x044fea0000001824 */
[----:B------:R-:W-:Y:S01]  /*12540*/  FFMA.FTZ R116, R120, UR4, -R116 ;  /* 0x0000000478747c23 */ /* 0x000fe20008010874 */
[C---:B------:R-:W-:Y:S01]  /*12550*/  HMMA.16816.F32 R40, R52.reuse, R58, R40 ;  /* 0x0000003a3428723c */ /* 0x040fe20000001828 */
[----:B------:R-:W-:Y:S04]  /*12560*/  MUFU.EX2 R60, R60 ;  /* 0x0000003c003c7308 */ /* 0x000fe80000000800 */
[----:B------:R-:W-:Y:S01]  /*12570*/  FADD.FTZ R84, R84, R69 ;  /* 0x0000004554547221 */ /* 0x000fe20000010000 */
[C---:B-----5:R-:W-:Y:S05]  /*12580*/  HMMA.16816.F32 R44, R52.reuse, R64, R44 ;  /* 0x00000040342c723c */ /* 0x060fea000000182c */
[----:B------:R-:W1:Y:S01]  /*12590*/  MUFU.EX2 R57, R116 ;  /* 0x0000007400397308 */ /* 0x000e620000000800 */
[----:B------:R-:W-:Y:S01]  /*125a0*/  FADD.FTZ R87, R87, R84 ;  /* 0x0000005457577221 */ /* 0x000fe20000010000 */
[----:B------:R-:W-:Y:S04]  /*125b0*/  HMMA.16816.F32 R48, R52, R66, R48 ;  /* 0x000000423430723c */ /* 0x000fe80000001830 */
[----:B------:R-:W-:Y:S01]  /*125c0*/  FADD.FTZ R62, R94, R87 ;  /* 0x000000575e3e7221 */ /* 0x000fe20000010000 */
[----:B------:R-:W-:Y:S01]  /*125d0*/  F2FP.F16.F32.PACK_AB R69, R127, R122 ;  /* 0x0000007a7f45723e */ /* 0x000fe200000000ff */
[----:B------:R-:W2:Y:S01]  /*125e0*/  LDSM.16.MT88.4 R92, [R168+0xcc00] ;  /* 0x00cc0000a85c783b */ /* 0x000ea20000004200 */
[----:B------:R-:W-:Y:S01]  /*125f0*/  FADD.FTZ R52, R112, R105 ;  /* 0x0000006970347221 */ /* 0x000fe20000010000 */
[----:B------:R-:W-:Y:S03]  /*12600*/  FADD.FTZ R99, R99, R62 ;  /* 0x0000003e63637221 */ /* 0x000fe60000010000 */
[----:B------:R-:W-:Y:S01]  /*12610*/  FADD.FTZ R151, R151, R52 ;  /* 0x0000003497977221 */ /* 0x000fe20000010000 */
[----:B-1----:R-:W-:Y:S01]  /*12620*/  F2FP.F16.F32.PACK_AB R70, R57, R60 ;  /* 0x0000003c3946723e */ /* 0x002fe200000000ff */
[----:B------:R-:W-:Y:S01]  /*12630*/  FADD.FTZ R56, R96, R99 ;  /* 0x0000006360387221 */ /* 0x000fe20000010000 */
[----:B------:R-:W1:Y:S01]  /*12640*/  LDSM.16.MT88.4 R84, [R118+0xcc00] ;  /* 0x00cc00007654783b */ /* 0x000e620000004200 */
[----:B------:R-:W-:Y:S01]  /*12650*/  FADD.FTZ R152, R152, R151 ;  /* 0x0000009798987221 */ /* 0x000fe20000010000 */
[----:B------:R-:W-:Y:S01]  /*12660*/  MOV R116, R3 ;  /* 0x0000000300747202 */ /* 0x000fe20000000f00 */
[----:B------:R-:W-:Y:S02]  /*12670*/  FADD.FTZ R56, R97, R56 ;  /* 0x0000003861387221 */ /* 0x000fe40000010000 */
[----:B------:R-:W-:Y:S02]  /*12680*/  FADD.FTZ R147, R147, R152 ;  /* 0x0000009893937221 */ /* 0x000fe40000010000 */
[----:B------:R-:W-:Y:S02]  /*12690*/  FADD.FTZ R53, R113, R56 ;  /* 0x0000003871357221 */ /* 0x000fe40000010000 */
[C---:B------:R-:W-:Y:S01]  /*126a0*/  HMMA.16816.F32 R112, R68.reuse, R108, R4 ;  /* 0x0000006c4470723c */ /* 0x040fe20000001804 */
[----:B------:R-:W3:Y:S04]  /*126b0*/  LDSM.16.MT88.4 R4, [R118+0xec00] ;  /* 0x00ec00007604783b */ /* 0x000ee80000004200 */
[----:B------:R-:W-:Y:S01]  /*126c0*/  FADD.FTZ R53, R156, R53 ;  /* 0x000000359c357221 */ /* 0x000fe20000010000 */
[C---:B------:R-:W-:Y:S05]  /*126d0*/  HMMA.16816.F32 R108, R68.reuse, R110, R8 ;  /* 0x0000006e446c723c */ /* 0x040fea0000001808 */
[----:B------:R-:W-:Y:S02]  /*126e0*/  FADD.FTZ R144, R144, R147 ;  /* 0x0000009390907221 */ /* 0x000fe40000010000 */
[----:B------:R-:W-:Y:S02]  /*126f0*/  FADD.FTZ R8, R106, R53 ;  /* 0x000000356a087221 */ /* 0x000fe40000010000 */
[C---:B------:R-:W-:Y:S03]  /*12700*/  HMMA.16816.F32 R104, R68.reuse, R100, R12 ;  /* 0x000000644468723c */ /* 0x040fe6000000180c */
        /* <DEDUP_REMOVED lines=33> */
[----:B------:R-:W-:Y:S01]  /*12920*/  FADD.FTZ R192, R57, R60 ;  /* 0x0000003c39c07221 */ /* 0x000fe20000010000 */
[----:B------:R-:W-:Y:S06]  /*12930*/  @P0 BRA `(.L_x_2764) ;  /* 0xffffffb000c00947 */ /* 0x000fec000383ffff */
.L_x_2760:
        /* <DEDUP_REMOVED lines=24> */
[----:B------:R-:W-:-:S02]  /*12ac0*/  SHF.R.S32.HI R15, RZ, 0x1f, R12 ;  /* 0x0000001fff0f7819 */ /* 0x000fc4000001140c */
[----:B------:R-:W-:Y:S01]  /*12ad0*/  LEA.HI R16, R10, R11, RZ, 0x1 ;  /* 0x0000000b0a107211 */ /* 0x000fe200078f08ff */
[----:B------:R-:W1:Y:S01]  /*12ae0*/  @P2 MUFU.RCP R6, R4 ;  /* 0x0000000400062308 */ /* 0x000e620000001000 */
[----:B------:R-:W-:Y:S02]  /*12af0*/  LEA.HI R15, R15, R12, RZ, 0x3 ;  /* 0x0000000c0f0f7211 */ /* 0x000fe400078f18ff */
[----:B------:R-:W-:Y:S02]  /*12b00*/  LEA.HI R14, R9, R0, RZ, 0x6 ;  /* 0x00000000090e7211 */ /* 0x000fe400078f30ff */
[----:B------:R-:W-:Y:S02]  /*12b10*/  LOP3.LUT R15, R15, 0xfffffff8, RZ, 0xc0, !PT ;  /* 0xfffffff80f0f7812 */ /* 0x000fe400078ec0ff */
[----:B------:R-:W-:Y:S01]  /*12b20*/  LOP3.LUT R16, R16, 0xfffffffe, RZ, 0xc0, !PT ;  /* 0xfffffffe10107812 */ /* 0x000fe200078ec0ff */
[----:B------:R-:W-:Y:S01]  /*12b30*/  @P2 MUFU.LG2 R4, R4 ;  /* 0x0000000400042308 */ /* 0x000fe20000000c00 */
[----:B------:R-:W-:-:S02]  /*12b40*/  SHF.L.U32 R14, R14, 0x2, RZ ;  /* 0x000000020e0e7819 */ /* 0x000fc400000006ff */
[----:B------:R-:W-:Y:S01]  /*12b50*/  IADD3 R15, R12, -R15, RZ ;  /* 0x8000000f0c0f7210 */ /* 0x000fe20007ffe0ff */
[----:B------:R-:W-:Y:S01]  /*12b60*/  IMAD.IADD R13, R11, 0x1, -R16 ;  /* 0x000000010b0d7824 */ /* 0x000fe200078e0a10 */
[----:B------:R-:W-:Y:S02]  /*12b70*/  LOP3.LUT R17, R10, 0xfffffff8, RZ, 0xc0, !PT ;  /* 0xfffffff80a117812 */ /* 0x000fe400078ec0ff */
[----:B------:R-:W-:Y:S02]  /*12b80*/  LOP3.LUT R14, R14, 0x3fffff00, RZ, 0xc0, !PT ;  /* 0x3fffff000e0e7812 */ /* 0x000fe400078ec0ff */
[----:B------:R-:W-:Y:S01]  /*12b90*/  LEA.HI R19, R15, R15, RZ, 0x1 ;  /* 0x0000000f0f137211 */ /* 0x000fe200078f08ff */
[C---:B-1----:R-:W-:Y:S01]  /*12ba0*/  FMUL.FTZ R115, R6.reuse, R115 ;  /* 0x0000007306737220 */ /* 0x042fe20000410000 */
[C---:B------:R-:W-:Y:S01]  /*12bb0*/  LEA.HI R12, R9.reuse, R0, RZ, 0x5 ;  /* 0x00000000090c7211 */ /* 0x040fe200078f28ff */
[C---:B------:R-:W-:Y:S01]  /*12bc0*/  FMUL.FTZ R114, R6.reuse, R114 ;  /* 0x0000007206727220 */ /* 0x040fe20000410000 */
[-C--:B------:R-:W-:Y:S01]  /*12bd0*/  LEA.HI R10, R9, R0.reuse, RZ, 0x4 ;  /* 0x00000000090a7211 */ /* 0x080fe200078f20ff */
[C---:B------:R-:W-:Y:S01]  /*12be0*/  FMUL.FTZ R111, R6.reuse, R111 ;  /* 0x0000006f066f7220 */ /* 0x040fe20000410000 */
[----:B------:R-:W-:Y:S01]  /*12bf0*/  IADD3 R9, -R17, R0, RZ ;  /* 0x0000000011097210 */ /* 0x000fe20007ffe1ff */
[C---:B------:R-:W-:Y:S01]  /*12c00*/  FMUL.FTZ R110, R6.reuse, R110 ;  /* 0x0000006e066e7220 */ /* 0x040fe20000410000 */
[----:B------:R-:W-:Y:S01]  /*12c10*/  FSETP.NE.FTZ.AND P3, PT, R5, RZ, PT ;  /* 0x000000ff0500720b */ /* 0x000fe20003f75000 */
[C---:B------:R-:W-:Y:S01]  /*12c20*/  FMUL.FTZ R107, R6.reuse, R107 ;  /* 0x0000006b066b7220 */ /* 0x040fe20000410000 */
[----:B------:R-:W-:Y:S01]  /*12c30*/  LEA R13, R13, R14, 0x5 ;  /* 0x0000000e0d0d7211 */ /* 0x000fe200078e28ff */
[C---:B------:R-:W-:Y:S01]  /*12c40*/  FMUL.FTZ R106, R6.reuse, R106 ;  /* 0x0000006a066a7220 */ /* 0x040fe20000410000 */
[----:B------:R-:W-:Y:S01]  /*12c50*/  LOP3.LUT R14, R19, 0x1fffffe, RZ, 0xc0, !PT ;  /* 0x01fffffe130e7812 */ /* 0x000fe200078ec0ff */
[C---:B------:R-:W-:Y:S01]  /*12c60*/  FMUL.FTZ R103, R6.reuse, R103 ;  /* 0x0000006706677220 */ /* 0x040fe20000410000 */
[----:B------:R-:W-:Y:S01]  /*12c70*/  SHF.R.S32.HI R10, RZ, 0x4, R10 ;  /* 0x00000004ff0a7819 */ /* 0x000fe2000001140a */
[----:B------:R-:W-:Y:S01]  /*12c80*/  FMUL.FTZ R102, R6, R102 ;  /* 0x0000006606667220 */ /* 0x000fe20000410000 */
[----:B------:R-:W-:Y:S01]  /*12c90*/  LOP3.LUT R21, R8, 0xfffffffc, RZ, 0xc0, !PT ;  /* 0xfffffffc08157812 */ /* 0x000fe200078ec0ff */
[C---:B------:R-:W-:Y:S01]  /*12ca0*/  FMUL.FTZ R99, R6.reuse, R99 ;  /* 0x0000006306637220 */ /* 0x040fe20000410000 */
[----:B------:R-:W-:Y:S01]  /*12cb0*/  LEA.HI R16, R9, R9, RZ, 0x1 ;  /* 0x0000000909107211 */ /* 0x000fe200078f08ff */
[----:B------:R-:W-:Y:S01]  /*12cc0*/  FMUL.FTZ R98, R6, R98 ;  /* 0x0000006206627220 */ /* 0x000fe20000410000 */
[----:B------:R-:W-:Y:S01]  /*12cd0*/  IADD3 R17, R15, -R14, RZ ;  /* 0x8000000e0f117210 */ /* 0x000fe20007ffe0ff */
[----:B------:R-:W-:Y:S01]  /*12ce0*/  IMAD.IADD R21, R0, 0x1, -R21 ;  /* 0x0000000100157824 */ /* 0x000fe200078e0a15 */
[----:B------:R-:W-:Y:S01]  /*12cf0*/  SHF.L.U32 R15, R10, 0x6, RZ ;  /* 0x000000060a0f7819 */ /* 0x000fe200000006ff */
[----:B------:R-:W1:Y:S01]  /*12d00*/  @P3 MUFU.RCP R7, R5 ;  /* 0x0000000500073308 */ /* 0x000e620000001000 */
[----:B------:R-:W-:Y:S01]  /*12d10*/  LOP3.LUT R10, R16, 0xfffffffe, RZ, 0xc0, !PT ;  /* 0xfffffffe100a7812 */ /* 0x000fe200078ec0ff */
[C---:B------:R-:W-:Y:S01]  /*12d20*/  FMUL.FTZ R95, R6.reuse, R95 ;  /* 0x0000005f065f7220 */ /* 0x040fe20000410000 */
[----:B------:R-:W-:Y:S01]  /*12d30*/  SHF.R.S32.HI R8, RZ, 0x5, R12 ;  /* 0x00000005ff087819 */ /* 0x000fe2000001140c */
[C---:B------:R-:W-:Y:S01]  /*12d40*/  FMUL.FTZ R94, R6.reuse, R94 ;  /* 0x0000005e065e7220 */ /* 0x040fe20000410000 */
[----:B------:R-:W-:Y:S01]  /*12d50*/  SHF.R.S32.HI R16, RZ, 0x1, R16 ;  /* 0x00000001ff107819 */ /* 0x000fe20000011410 */
[----:B------:R-:W-:Y:S01]  /*12d60*/  IMAD.IADD R10, R9, 0x1, -R10 ;  /* 0x00000001090a7824 */ /* 0x000fe200078e0a0a */
[----:B------:R-:W-:Y:S01]  /*12d70*/  SHF.R.S32.HI R19, RZ, 0x1, R19 ;  /* 0x00000001ff137819 */ /* 0x000fe20000011413 */
[----:B------:R-:W-:Y:S01]  /*12d80*/  FMUL.FTZ R91, R6, R91 ;  /* 0x0000005b065b7220 */ /* 0x000fe20000410000 */
[----:B------:R-:W-:Y:S01]  /*12d90*/  LEA R14, R8, R21, 0x8 ;  /* 0x00000015080e7211 */ /* 0x000fe200078e40ff */
[C---:B------:R-:W-:Y:S01]  /*12da0*/  FMUL.FTZ R90, R6.reuse, R90 ;  /* 0x0000005a065a7220 */ /* 0x040fe20000410000 */
[----:B------:R-:W-:Y:S01]  /*12db0*/  LOP3.LUT R15, R15, 0xc0, RZ, 0xc0, !PT ;  /* 0x000000c00f0f7812 */ /* 0x000fe200078ec0ff */
[----:B------:R-:W-:Y:S01]  /*12dc0*/  FMUL.FTZ R87, R6, R87 ;  /* 0x0000005706577220 */ /* 0x000fe20000410000 */
[----:B------:R-:W-:Y:S01]  /*12dd0*/  SHF.L.U32 R16, R16, 0x3, RZ ;  /* 0x0000000310107819 */ /* 0x000fe200000006ff */
[----:B------:R-:W-:Y:S01]  /*12de0*/  IMAD R14, R17, 0x10, R14 ;  /* 0x00000010110e7824 */ /* 0x000fe200078e020e */
[----:B------:R-:W-:Y:S01]  /*12df0*/  SHF.L.U32 R18, R19, 0x6, RZ ;  /* 0x0000000613127819 */ /* 0x000fe200000006ff */
[----:B------:R-:W-:Y:S01]  /*12e00*/  FMUL.FTZ R86, R6, R86 ;  /* 0x0000005606567220 */ /* 0x000fe20000410000 */
[----:B------:R-:W-:Y:S01]  /*12e10*/  LEA R10, R10, R13, 0x2 ;  /* 0x0000000d0a0a7211 */ /* 0x000fe200078e10ff */
[----:B-1----:R-:W-:Y:S01]  /*12e20*/  FMUL.FTZ R112, R7, R112 ;  /* 0x0000007007707220 */ /* 0x002fe20000410000 */
        /* <DEDUP_REMOVED lines=31> */
[----:B------:R-:W-:Y:S01]  /*13020*/  FMUL.FTZ R83, R6, R83 ;  /* 0x0000005306537220 */ /* 0x000fe20000410000 */
        /* <DEDUP_REMOVED lines=15> */
[----:B------:R-:W1:Y:S01]  /*13120*/  @P3 LDC R30, c[0x0][0x2e8] ;  /* 0x0000ba00ff1e3b82 */ /* 0x000e620000000800 */
[----:B------:R-:W-:Y:S01]  /*13130*/  IADD3 R13, R14, R7, RZ ;  /* 0x000000070e0d7210 */ /* 0x000fe20007ffe0ff */
[----:B------:R-:W-:Y:S01]  /*13140*/  STS.64 [R14+0x400], R114 ;  /* 0x000400720e007388 */ /* 0x000fe20000000a00 */
[----:B------:R-:W-:Y:S01]  /*13150*/  IADD3 R7, R7, R6, RZ ;  /* 0x0000000607077210 */ /* 0x000fe20007ffe0ff */
[----:B------:R-:W2:Y:S01]  /*13160*/  @P3 MUFU.LG2 R5, R5 ;  /* 0x0000000500053308 */ /* 0x000ea20000000c00 */
[----:B------:R-:W-:Y:S01]  /*13170*/  LEA R10, R10, UR4, 0x2 ;  /* 0x000000040a0a7c11 */ /* 0x000fe2000f8e10ff */
[----:B------:R-:W-:Y:S01]  /*13180*/  STS.64 [R6], R108 ;  /* 0x0000006c06007388 */ /* 0x000fe20000000a00 */
[----:B------:R-:W-:Y:S01]  /*13190*/  LOP3.LUT R31, R12, 0xffffffe0, RZ, 0xc0, !PT ;  /* 0xffffffe00c1f7812 */ /* 0x000fe200078ec0ff */
[----:B------:R-:W3:Y:S01]  /*131a0*/  S2UR UR4, SR_CTAID.Z ;  /* 0x00000000000479c3 */ /* 0x000ee20000002700 */
[----:B-----5:R-:W-:Y:S01]  /*131b0*/  SHF.L.U32 R12, R29, 0x6, RZ ;  /* 0x000000061d0c7819 */ /* 0x020fe200000006ff */
[----:B------:R-:W-:Y:S02]  /*131c0*/  STS.64 [R6+0x400], R110 ;  /* 0x0004006e06007388 */ /* 0x000fe40000000a00 */
[----:B------:R-:W-:-:S02]  /*131d0*/  IMAD.IADD R31, R0, 0x1, -R31 ;  /* 0x00000001001f7824 */ /* 0x000fc400078e0a1f */
[----:B------:R-:W-:Y:S01]  /*131e0*/  STS.64 [R13], R104 ;  /* 0x000000680d007388 */ /* 0x000fe20000000a00 */
[----:B------:R-:W-:Y:S02]  /*131f0*/  IMAD.MOV.U32 R0, RZ, RZ, -0x800000 ;  /* 0xff800000ff007424 */ /* 0x000fe400078e00ff */
[----:B------:R-:W-:Y:S01]  /*13200*/  LOP3.LUT P0, RZ, R31, 0x3, RZ, 0xc0, !PT ;  /* 0x000000031fff7812 */ /* 0x000fe2000780c0ff */
[----:B------:R-:W-:Y:S04]  /*13210*/  STS.64 [R13+0x400], R106 ;  /* 0x0004006a0d007388 */ /* 0x000fe80000000a00 */
        /* <DEDUP_REMOVED lines=18> */
[----:B-----5:R-:W5:Y:S08]  /*13340*/  LDC.64 R14, c[0x0][0x2c0] ;  /* 0x0000b000ff0e7b82 */ /* 0x020f700000000a00 */
[----:B------:R-:W-:Y:S08]  /*13350*/  BAR.SYNC.DEFER_BLOCKING 0x0 ;  /* 0x0000000000007b1d */ /* 0x000ff00000010000 */
[----:B----4-:R-:W4:Y:S01]  /*13360*/  LDC R6, c[0x0][0x270] ;  /* 0x00009c00ff067b82 */ /* 0x010f220000000800 */
[----:B--2---:R-:W-:-:S04]  /*13370*/  SHF.R.S32.HI R13, RZ, 0x1f, R8 ;  /* 0x0000001fff0d7819 */ /* 0x004fc80000011408 */
[----:B------:R-:W-:-:S03]  /*13380*/  LEA.HI R13, R13, R8, RZ, 0x2 ;  /* 0x000000080d0d7211 */ /* 0x000fc600078f10ff */
[----:B---3--:R-:W2:Y:S01]  /*13390*/  @P2 LDC R7, c[0x0][0x2e8] ;  /* 0x0000ba00ff072b82 */ /* 0x008ea20000000800 */
[----:B------:R3:W1:Y:S01]  /*133a0*/  LDS.128 R24, [R10+0x1800] ;  /* 0x001800000a187984 */ /* 0x0006620000000c00 */
[----:B------:R-:W-:-:S03]  /*133b0*/  LOP3.LUT R13, R13, 0xffffffc, RZ, 0xc0, !PT ;  /* 0x0ffffffc0d0d7812 */ /* 0x000fc600078ec0ff */
[----:B------:R3:W2:Y:S01]  /*133c0*/  LDS.128 R20, [R10+0x3800] ;  /* 0x003800000a147984 */ /* 0x0006a20000000c00 */
[----:B------:R-:W-:Y:S02]  /*133d0*/  IADD3 R13, R8, -R13, RZ ;  /* 0x8000000d080d7210 */ /* 0x000fe40007ffe0ff */
[----:B------:R-:W-:Y:S01]  /*133e0*/  MOV R8, 0xff800000 ;  /* 0xff80000000087802 */ /* 0x000fe20000000f00 */
[----:B------:R3:W3:Y:S01]  /*133f0*/  LDS.128 R16, [R10+0x5800] ;  /* 0x005800000a107984 */ /* 0x0006e20000000c00 */
[----:B------:R-:W-:Y:S02]  /*13400*/  LEA R31, R13, R186, 0x4 ;  /* 0x000000ba0d1f7211 */ /* 0x000fe400078e20ff */
[----:B------:R-:W-:Y:S01]  /*13410*/  IADD3 R13, -R183, RZ, RZ ;  /* 0x000000ffb70d7210 */ /* 0x000fe20007ffe1ff */
[----:B-----5:R-:W-:Y:S02]  /*13420*/  IMAD R183, R28, R14, R183 ;  /* 0x0000000e1cb77224 */ /* 0x020fe400078e02b7 */
[----:B------:R-:W-:Y:S01]  /*13430*/  @P3 FMUL.FTZ R14, R5, 0.69314718246459960938 ;  /* 0x3f317218050e3820 */ /* 0x000fe20000410000 */
[----:B------:R-:W-:Y:S01]  /*13440*/  @P2 FMUL.FTZ R5, R4, 0.69314718246459960938 ;  /* 0x3f31721804052820 */ /* 0x000fe20000410000 */
[----:B------:R-:W-:Y:S01]  /*13450*/  SHF.L.U32 R4, R9, 0x2, RZ ;  /* 0x0000000209047819 */ /* 0x000fe200000006ff */
[----:B----4-:R-:W-:-:S02]  /*13460*/  IMAD R13, R6, R13, UR4 ;  /* 0x00000004060d7e24 */ /* 0x010fc4000f8e020d */
[----:B-1----:R-:W-:Y:S02]  /*13470*/  @P3 FFMA.FTZ R0, R3, R30, R14 ;  /* 0x0000001e03003223 */ /* 0x002fe4000001000e */
[----:B------:R-:W-:Y:S02]  /*13480*/  IMAD R13, R183, R6, R13 ;  /* 0x00000006b70d7224 */ /* 0x000fe400078e020d */
[----:B--2---:R-:W-:Y:S01]  /*13490*/  @P2 FFMA.FTZ R8, R2, R7, R5 ;  /* 0x0000000702082223 */ /* 0x004fe20000010005 */
[----:B------:R-:W-:Y:S01]  /*134a0*/  SHF.R.S32.HI R5, RZ, 0x1f, R4 ;  /* 0x0000001fff057819 */ /* 0x000fe20000011404 */
[----:B------:R-:W-:Y:S01]  /*134b0*/  IMAD R12, R13, R15, R12 ;  /* 0x0000000f0d0c7224 */ /* 0x000fe200078e020c */
[----:B---3--:R-:W-:Y:S06]  /*134c0*/  @P0 BRA `(.L_x_2766) ;  /* 0x00000000002c0947 */ /* 0x008fec0003800000 */
        /* <DEDUP_REMOVED lines=11> */
.L_x_2766:
[----:B------:R-:W-:Y:S05]  /*13580*/  BSYNC B0 ;  /* 0x0000000000007941 */ /* 0x000fea0003800000 */
.L_x_2765:
[----:B------:R-:W-:Y:S01]  /*13590*/  ULDC UR4, c[0x0][0x2dc] ;  /* 0x0000b70000047ab9 */ /* 0x000fe20000000800 */
[----:B------:R2:W3:Y:S01]  /*135a0*/  LDS.128 R32, [R10] ;  /* 0x000000000a207984 */ /* 0x0004e20000000c00 */
[----:B-1----:R-:W-:Y:S01]  /*135b0*/  IMAD R0, R12, UR4, RZ ;  /* 0x000000040c007c24 */ /* 0x002fe2000f8e02ff */
[C---:B------:R-:W-:Y:S01]  /*135c0*/  ISETP.GE.AND P1, PT, R11.reuse, R172, PT ;  /* 0x000000ac0b00720c */ /* 0x040fe20003f26270 */
[C---:B------:R-:W-:Y:S01]  /*135d0*/  IMAD.WIDE R2, R11.reuse, 0x60, R4 ;  /* 0x000000600b027825 */ /* 0x040fe200078e0204 */
[----:B------:R2:W1:Y:S01]  /*135e0*/  LDS.128 R28, [R10+0x2000] ;  /* 0x002000000a1c7984 */ /* 0x0004620000000c00 */
[----:B------:R-:W-:Y:S01]  /*135f0*/  ULDC.64 UR4, c[0x0][0x288] ;  /* 0x0000a20000047ab9 */ /* 0x000fe20000000a00 */
[----:B------:R-:W-:Y:S01]  /*13600*/  BSSY B0, `(.L_x_2767) ;  /* 0x0000017000007945 */ /* 0x000fe20003800000 */
[----:B------:R-:W-:Y:S01]  /*13610*/  VIADD R7, R11, 0x10 ;  /* 0x000000100b077836 */ /* 0x000fe20000000000 */
[----:B------:R2:W4:Y:S01]  /*13620*/  LDS.128 R12, [R10+0x4000] ;  /* 0x004000000a0c7984 */ /* 0x0005220000000c00 */
        /* <DEDUP_REMOVED lines=17> */
[----:B----4-:R1:W-:Y:S04]  /*13740*/  @!P0 STG.E.128 desc[UR12][R6.64+0x100], R12 ;  /* 0x0001000c06008986 */ /* 0x0103e8000c101d0c */
[----:B---3--:R1:W-:Y:S04]  /*13750*/  @!P2 STG.E.64 desc[UR12][R6.64], R32 ;  /* 0x000000200600a986 */ /* 0x0083e8000c101b0c */
[----:B------:R1:W-:Y:S02]  /*13760*/  @!P2 STG.E.64 desc[UR12][R6.64+0x8], R34 ;  /* 0x000008220600a986 */ /* 0x0003e4000c101b0c */
.L_x_2768:
[----:B------:R-:W-:Y:S05]  /*13770*/  BSYNC B0 ;  /* 0x0000000000007941 */ /* 0x000fea0003800000 */
.L_x_2767:
[----:B-1-3--:R1:W3:Y:S01]  /*13780*/  LDS.128 R32, [R10+0x800] ;  /* 0x000800000a207984 */ /* 0x00a2e20000000c00 */
[----:B------:R-:W-:Y:S03]  /*13790*/  BSSY B0, `(.L_x_2769) ;  /* 0x000000b000007945 */ /* 0x000fe60003800000 */
[----:B------:R1:W1:Y:S04]  /*137a0*/  LDS.128 R28, [R10+0x2800] ;  /* 0x002800000a1c7984 */ /* 0x0002680000000c00 */
[----:B----4-:R4:W1:Y:S01]  /*137b0*/  LDS.128 R12, [R10+0x4800] ;  /* 0x004800000a0c7984 */ /* 0x0108620000000c00 */
        /* <DEDUP_REMOVED lines=8> */
.L_x_2770:
[----:B------:R-:W-:Y:S05]  /*13840*/  BSYNC B0 ;  /* 0x0000000000007941 */ /* 0x000fea0003800000 */
.L_x_2769:
        /* <DEDUP_REMOVED lines=12> */
.L_x_2772:
[----:B------:R-:W-:Y:S05]  /*13910*/  BSYNC B0 ;  /* 0x0000000000007941 */ /* 0x000fea0003800000 */
.L_x_2771:
        /* <DEDUP_REMOVED lines=8> */
[----:B------:R-:W-:Y:S01]  /*139a0*/  STG.E.128 desc[UR12][R6.64+0x4900], R16 ;  /* 0x0049001006007986 */ /* 0x000fe2000c101d0c */
[----:B------:R-:W-:Y:S05]  /*139b0*/  EXIT ;  /* 0x000000000000794d */ /* 0x000fea0003800000 */
.L_x_2773:
        /* <DEDUP_REMOVED lines=12> */
.L_x_6259:


//--------------------- .text._ZN5flash24flash_fwd_splitkv_kernelI23Flash_fwd_kernel_traitsILi96ELi64ELi128ELi4ELb0ELb0EN7cutlass6half_tE19Flash_kernel_traitsILi96ELi64ELi128ELi4ES3_EELb1ELb0ELb0ELb0ELb1ELb0ELb1ELb1EEEvNS_16Flash_fwd_paramsE --------------------------
	.section	.text._ZN5flash24flash_fwd_splitkv_kernelI23Flash_fwd_kernel_traitsILi96ELi64ELi128ELi4ELb0ELb0EN7cutlass6half_tE19Flash_kernel_traitsILi96ELi64ELi128ELi4ES3_EELb1ELb0ELb0ELb0ELb1ELb0ELb1ELb1EEEvNS_16Flash_fwd_paramsE,"ax",@progbits
	.align	128
        .global         _ZN5flash24flash_fwd_splitkv_kernelI23Flash_fwd_kernel_traitsILi96ELi64ELi128ELi4ELb0ELb0EN7cutlass6half_tE19Flash_kernel_traitsILi96ELi64ELi128ELi4ES3_EELb1ELb0ELb0ELb0ELb1ELb0ELb1ELb1EEEvNS_16Flash_fwd_paramsE
        .type           _ZN5flash24flash_fwd_splitkv_kernelI23Flash_fwd_kernel_traitsILi96ELi64ELi128ELi4ELb0ELb0EN7cutlass6half_tE19Flash_kernel_traitsILi96ELi64ELi128ELi4ES3_EELb1ELb0ELb0ELb0ELb1ELb0ELb1ELb1EEEvNS_16Flash_fwd_paramsE,@function
        .size           _ZN5flash24flash_fwd_splitkv_kernelI23Flash_fwd_kernel_traitsILi96ELi64ELi128ELi4ELb0ELb0EN7cutlass6half_tE19Flash_kernel_traitsILi96ELi64ELi128ELi4ES3_EELb1ELb0ELb0ELb0ELb1ELb0ELb1ELb1EEEvNS_16Flash_fwd_paramsE,(.L_x_6260 - _ZN5flash24flash_fwd_splitkv_kernelI23Flash_fwd_kernel_traitsILi96ELi64ELi128ELi4ELb0ELb0EN7cutlass6half_tE19Flash_kernel_traitsILi96ELi64ELi128ELi4ES3_EELb1ELb0ELb0ELb0ELb1ELb0ELb1ELb1EEEvNS_16Flash_fwd_paramsE)
        .other          _ZN5flash24flash_fwd_splitkv_kernelI23Flash_fwd_kernel_traitsILi96ELi64ELi128ELi4ELb0ELb0EN7cutlass6half_tE19Flash_kernel_traitsILi96ELi64ELi128ELi4ES3_EELb1ELb0ELb0ELb0ELb1ELb0ELb1ELb1EEEvNS_16Flash_fwd_paramsE,@"STO_CUDA_ENTRY STV_DEFAULT"
_ZN5flash24flash_fwd_splitkv_kernelI23Flash_fwd_kernel_traitsILi96ELi64ELi128ELi4ELb0ELb0EN7cutlass6half_tE19Flash_kernel_traitsILi96ELi64ELi128ELi4ES3_EELb1ELb0ELb0ELb0ELb1ELb0ELb1ELb1EEEvNS_16Flash_fwd_paramsE:
.text._ZN5flash24flash_fwd_splitkv_kernelI23Flash_fwd_kernel_traitsILi96ELi64ELi128ELi4ELb0ELb0EN7cutlass6half_tE19Flash_kernel_traitsILi96ELi64ELi128ELi4ES3_EELb1ELb0ELb0ELb0ELb1ELb0ELb1ELb1EEEvNS_16Flash_fwd_paramsE:
[----:B------:R-:W-:Y:S08]  /*0000*/  LDC R1, c[0x0][0x28] ;  /* 0x00000a00ff017b82 */ /* 0x000ff00000000800 */
[----:B------:R-:W1:Y:S01]  /*0010*/  LDC R5, c[0x0][0x270] ;  /* 0x00009c00ff057b82 */ /* 0x000e620000000800 */
[----:B------:R-:W2:Y:S01]  /*0020*/  S2R R142, SR_CTAID.Z ;  /* 0x00000000008e7919 */ /* 0x000ea20000002700 */
[----:B------:R-:W-:Y:S01]  /*0030*/  MOV R2, RZ ;  /* 0x000000ff00027202 */ /* 0x000fe20000000f00 */
[----:B------:R-:W-:Y:S01]  /*0040*/  ULDC.64 UR6, c[0x0][0x208] ;  /* 0x0000820000067ab9 */ /* 0x000fe20000000a00 */
[----:B------:R-:W-:Y:S01]  /*0050*/  MOV R25, 0xffffffff ;  /* 0xffffffff00197802 */ /* 0x000fe20000000f00 */
[----:B------:R-:W-:-:S03]  /*0060*/  ULDC.64 UR8, c[0x0][0x300] ;  /* 0x0000c00000087ab9 */ /* 0x000fc60000000a00 */
        /* <DEDUP_REMOVED lines=19> */
[----:B------:R-:W1:Y:S03]  /*01a0*/  LDC.64 R2, c[0x0][0x2f8] ;  /* 0x0000be00ff027b82 */ /* 0x000e660000000a00 */
[----:B------:R-:W-:-:S05]  /*01b0*/  ISETP.GE.U32.AND P2, PT, R0, R5, PT ;  /* 0x000000050000720c */ /* 0x000fca0003f46070 */
[----:B------:R-:W4:Y:S08]  /*01c0*/  LDC.U8 R0, c[0x0][0x3c2] ;  /* 0x0000f080ff007b82 */ /* 0x000f300000000000 */
[----:B------:R-:W-:Y:S01]  /*01d0*/  @P2 VIADD R153, R153, 0x1 ;  /* 0x0000000199992836 */ /* 0x000fe20000000000 */
[----:B------:R-:W-:-:S05]  /*01e0*/  @!P1 LOP3.LUT R153, RZ, R5, RZ, 0x33, !PT ;  /* 0x00000005ff999212 */ /* 0x000fca00078e33ff */
[C---:B--2---:R-:W-:Y:S02]  /*01f0*/  IMAD.WIDE R8, R153.reuse, 0x4, R6 ;  /* 0x0000000499087825 */ /* 0x044fe400078e0206 */
[----:B------:R-:W2:Y:S03]  /*0200*/  LDC.64 R6, c[0x0][0x2f8] ;  /* 0x0000be00ff067b82 */ /* 0x000ea60000000a00 */
[----:B------:R-:W2:Y:S04]  /*0210*/  @P0 LDG.E R25, desc[UR6][R8.64] ;  /* 0x0000000608190981 */ /* 0x000ea8000c1e1900 */
[----:B------:R-:W2:Y:S01]  /*0220*/  @P0 LDG.E R4, desc[UR6][R8.64+0x4] ;  /* 0x0000040608040981 */ /* 0x000ea2000c1e1900 */
[----:B----4-:R-:W-:Y:S01]  /*0230*/  ISETP.NE.AND P1, PT, R0, RZ, PT ;  /* 0x000000ff0000720c */ /* 0x010fe20003f25270 */
[----:B------:R-:W-:Y:S01]  /*0240*/  IMAD.MOV.U32 R13, RZ, RZ, -0x1 ;  /* 0xffffffffff0d7424 */ /* 0x000fe200078e00ff */
[----:B-1----:R-:W-:Y:S01]  /*0250*/  ISETP.EQ.U32.AND P2, PT, R2, RZ, PT ;  /* 0x000000ff0200720c */ /* 0x002fe20003f42070 */
[----:B---3--:R-:W-:Y:S01]  /*0260*/  IMAD.WIDE R146, R153, 0x4, R146 ;  /* 0x0000000499927825 */ /* 0x008fe200078e0292 */
[----:B------:R-:W-:-:S02]  /*0270*/  ISETP.NE.U32.AND P5, PT, RZ, UR8, PT ;  /* 0x00000008ff007c0c */ /* 0x000fc4000bfa5070 */
[----:B------:R-:W-:Y:S02]  /*0280*/  ISETP.EQ.OR.EX P2, PT, R3, RZ, !P1, P2 ;  /* 0x000000ff0300720c */ /* 0x000fe40004f42720 */
[----:B------:R-:W-:Y:S02]  /*0290*/  ISETP.NE.AND.EX P5, PT, RZ, UR9, PT, P5 ;  /* 0x00000009ff007c0c */ /* 0x000fe4000bfa5350 */
[----:B------:R-:W-:Y:S01]  /*02a0*/  MOV R12, RZ ;  /* 0x000000ff000c7202 */ /* 0x000fe20000000f00 */
[----:B--2---:R-:W-:-:S08]  /*02b0*/  IMAD.WIDE R6, R153, 0x4, R6 ;  /* 0x0000000499067825 */ /* 0x004fd000078e0206 */
[----:B------:R1:W5:Y:S04]  /*02c0*/  @!P2 LDG.E R13, desc[UR6][R6.64] ;  /* 0x00000006060da981 */ /* 0x000368000c1e1900 */
[----:B------:R1:W5:Y:S01]  /*02d0*/  @P5 LDG.E R12, desc[UR6][R146.64] ;  /* 0x00000006920c5981 */ /* 0x000362000c1e1900 */
[----:B------:R-:W2:Y:S01]  /*02e0*/  S2R R27, SR_CTAID.X ;  /* 0x00000000001b7919 */ /* 0x000ea20000002500 */
[----:B------:R-:W3:Y:S01]  /*02f0*/  S2R R0, SR_CTAID.Y ;  /* 0x0000000000007919 */ /* 0x000ee20000002600 */
[----:B------:R-:W4:Y:S01]  /*0300*/  S2R R57, SR_TID.X ;  /* 0x0000000000397919 */ /* 0x000f220000002100 */
[----:B------:R-:W-:-:S06]  /*0310*/  @P0 IMAD.IADD R151, R4, 0x1, -R25 ;  /* 0x0000000104970824 */ /* 0x000fcc00078e0a19 */
[----:B------:R-:W1:Y:S01]  /*0320*/  @!P0 LDC R151, c[0x0][0x2c4] ;  /* 0x0000b100ff978b82 */ /* 0x000e620000000800 */
[----:B------:R-:W-:Y:S02]  /*0330*/  ISETP.NE.U32.AND P0, PT, R2, RZ, PT ;  /* 0x000000ff0200720c */ /* 0x000fe40003f05070 */
[----:B------:R-:W-:Y:S02]  /*0340*/  IADD3 R2, -R153, RZ, RZ ;  /* 0x000000ff99027210 */ /* 0x000fe40007ffe1ff */
[----:B------:R-:W-:-:S03]  /*0350*/  ISETP.NE.AND.EX P0, PT, R3, RZ, PT, P0 ;  /* 0x000000ff0300720c */ /* 0x000fc60003f05300 */
[----:B------:R-:W-:-:S10]  /*0360*/  IMAD R142, R5, R2, R142 ;  /* 0x00000002058e7224 */ /* 0x000fd400078e028e */
[----:B--234-:R-:W-:Y:S05]  /*0370*/  @!P0 BRA `(.L_x_2774) ;  /* 0x0000000000108947 */ /* 0x01cfea0003800000 */
[----:B------:R-:W2:Y:S02]  /*0380*/  @P1 LDG.E R2, desc[UR6][R6.64+0x4] ;  /* 0x0000040606021981 */ /* 0x000ea4000c1e1900 */
[----:B--2--5:R-:W-:-:S06]  /*0390*/  @P1 IADD3 R65, R2, -R13, RZ ;  /* 0x8000000d02411210 */ /* 0x024fcc0007ffe0ff */
[----:B------:R3:W5:Y:S01]  /*03a0*/  @!P1 LDG.E R65, desc[UR6][R6.64] ;  /* 0x0000000606419981 */ /* 0x000762000c1e1900 */
[----:B------:R-:W-:Y:S05]  /*03b0*/  BRA `(.L_x_2775) ;  /* 0x0000000000047947 */ /* 0x000fea0003800000 */
.L_x_2774:
[----:B------:R-:W2:Y:S02]  /*03c0*/  LDC R65, c[0x0][0x2c8] ;  /* 0x0000b200ff417b82 */ /* 0x000ea40000000800 */
.L_x_2775:
[----:B------:R-:W4:Y:S02]  /*03d0*/  LDC.64 R2, c[0x0][0x308] ;  /* 0x0000c200ff027b82 */ /* 0x000f240000000a00 */
[----:B----4-:R-:W-:-:S04]  /*03e0*/  ISETP.NE.U32.AND P3, PT, R2, RZ, PT ;  /* 0x000000ff0200720c */ /* 0x010fc80003f65070 */
[----:B------:R-:W-:-:S13]  /*03f0*/  ISETP.NE.AND.EX P3, PT, R3, RZ, PT, P3 ;  /* 0x000000ff0300720c */ /* 0x000fda0003f65330 */
[----:B------:R-:W4:Y:S02]  /*0400*/  @P3 LDC.64 R2, c[0x0][0x308] ;  /* 0x0000c200ff023b82 */ /* 0x000f240000000a00 */
[----:B----4-:R-:W-:-:S05]  /*0410*/  @P3 IMAD.WIDE R2, R153, 0x4, R2 ;  /* 0x0000000499023825 */ /* 0x010fca00078e0202 */
[----:B------:R4:W5:Y:S01]  /*0420*/  @P3 LDG.E R59, desc[UR6][R2.64] ;  /* 0x00000006023b3981 */ /* 0x000962000c1e1900 */
[----:B------:R-:W-:-:S05]  /*0430*/  IMAD.SHL.U32 R58, R27, 0x40, RZ ;  /* 0x000000401b3a7824 */ /* 0x000fca00078e00ff */
[----:B-1----:R-:W-:-:S13]  /*0440*/  ISETP.GT.AND P0, PT, R151, R58, PT ;  /* 0x0000003a9700720c */ /* 0x002fda0003f04270 */
[----:B------:R-:W-:Y:S05]  /*0450*/  @!P0 EXIT ;  /* 0x000000000000894d */ /* 0x000fea0003800000 */
[----:B---3--:R-:W1:Y:S01]  /*0460*/  LDC R7, c[0x0][0x10] ;  /* 0x00000400ff077b82 */ /* 0x008e620000000800 */
[--C-:B--2--5:R-:W-:Y:S02]  /*0470*/  IMAD.IADD R65, R65, 0x1, -R12.reuse ;  /* 0x0000000141417824 */ /* 0x124fe400078e0a0c */
[----:B------:R-:W-:-:S05]  /*0480*/  @P3 IMAD.IADD R59, R59, 0x1, -R12 ;  /* 0x000000013b3b3824 */ /* 0x000fca00078e0a0c */
[----:B----4-:R-:W2:Y:S08]  /*0490*/  LDC R3, c[0x0][0x2c8] ;  /* 0x0000b200ff037b82 */ /* 0x010eb00000000800 */
[----:B------:R-:W3:Y:S01]  /*04a0*/  @!P3 LDC R6, c[0x0][0x2cc] ;  /* 0x0000b300ff06bb82 */ /* 0x000ee20000000800 */
[-C--:B-1----:R-:W-:Y:S02]  /*04b0*/  IABS R9, R7.reuse ;  /* 0x0000000700097213 */ /* 0x082fe40000000000 */
[----:B------:R-:W-:-:S02]  /*04c0*/  IABS R11, R7 ;  /* 0x00000007000b7213 */ /* 0x000fc40000000000 */
[----:B------:R-:W1:Y:S03]  /*04d0*/  I2F.RP R4, R9 ;  /* 0x0000000900047306 */ /* 0x000e660000209400 */
[----:B------:R-:W-:Y:S02]  /*04e0*/  IMAD.MOV R11, RZ, RZ, -R11 ;  /* 0x000000ffff0b7224 */ /* 0x000fe400078e0a0b */
[----:B--2---:R-:W-:-:S05]  /*04f0*/  VIADD R3, R3, 0x7f ;  /* 0x0000007f03037836 */ /* 0x004fca0000000000 */
[----:B------:R-:W-:-:S04]  /*0500*/  SHF.R.S32.HI R14, RZ, 0x1f, R3 ;  /* 0x0000001fff0e7819 */ /* 0x000fc80000011403 */
[----:B------:R-:W-:Y:S01]  /*0510*/  LEA.HI R14, R14, R3, RZ, 0x7 ;  /* 0x000000030e0e7211 */ /* 0x000fe200078f38ff */
[----:B-1----:R-:W1:Y:S03]  /*0520*/  MUFU.RCP R16, R4 ;  /* 0x0000000400107308 */ /* 0x002e660000001000 */
[----:B------:R-:W-:-:S05]  /*0530*/  LEA.HI.SX32 R14, R14, R7, 0x19 ;  /* 0x000000070e0e7211 */ /* 0x000fca00078fcaff */
[----:B------:R-:W-:-:S05]  /*0540*/  VIADD R14, R14, 0xffffffff ;  /* 0xffffffff0e0e7836 */ /* 0x000fca0000000000 */
[----:B------:R-:W-:Y:S02]  /*0550*/  IABS R10, R14 ;  /* 0x0000000e000a7213 */ /* 0x000fe40000000000 */
[----:B------:R-:W-:Y:S01]  /*0560*/  LOP3.LUT R14, R14, R7, RZ, 0x3c, !PT ;  /* 0x000000070e0e7212 */ /* 0x000fe200078e3cff */
[----:B-1----:R-:W-:Y:S01]  /*0570*/  VIADD R16, R16, 0xffffffe ;  /* 0x0ffffffe10107836 */ /* 0x002fe20000000000 */
[----:B------:R-:W1:Y:S02]  /*0580*/  LDC R4, c[0x0][0x398] ;  /* 0x0000e600ff047b82 */ /* 0x000e640000000800 */
[----:B------:R-:W-:Y:S01]  /*0590*/  ISETP.GE.AND P0, PT, R14, RZ, PT ;  /* 0x000000ff0e00720c */ /* 0x000fe20003f06270 */
[----:B------:R-:W2:Y:S02]  /*05a0*/  F2I.FTZ.U32.TRUNC.NTZ R17, R16 ;  /* 0x0000001000117305 */ /* 0x000ea4000021f000 */
[----:B--2---:R-:W-:Y:S02]  /*05b0*/  IMAD.MOV R2, RZ, RZ, -R17 ;  /* 0x000000ffff027224 */ /* 0x004fe400078e0a11 */
[----:B------:R-:W-:-:S02]  /*05c0*/  IMAD.MOV.U32 R16, RZ, RZ, RZ ;  /* 0x000000ffff107224 */ /* 0x000fc400078e00ff */
[----:B------:R-:W-:-:S04]  /*05d0*/  IMAD R3, R2, R9, RZ ;  /* 0x0000000902037224 */ /* 0x000fc800078e02ff */
[----:B------:R-:W-:-:S06]  /*05e0*/  IMAD.HI.U32 R3, R17, R3, R16 ;  /* 0x0000000311037227 */ /* 0x000fcc00078e0010 */
[----:B------:R-:W-:Y:S02]  /*05f0*/  IMAD.HI.U32 R8, R3, R10, RZ ;  /* 0x0000000a03087227 */ /* 0x000fe400078e00ff */
[----:B------:R-:W2:Y:S02]  /*0600*/  @!P3 LDC.64 R2, c[0x0][0x318] ;  /* 0x0000c600ff02bb82 */ /* 0x000ea40000000a00 */
[----:B------:R-:W-:-:S05]  /*0610*/  IMAD R10, R8, R11, R10 ;  /* 0x0000000b080a7224 */ /* 0x000fca00078e020a */
[----:B------:R-:W-:-:S13]  /*0620*/  ISETP.GT.U32.AND P1, PT, R9, R10, PT ;  /* 0x0000000a0900720c */ /* 0x000fda0003f24070 */
[----:B------:R-:W-:Y:S02]  /*0630*/  @!P1 IMAD.IADD R10, R10, 0x1, -R9 ;  /* 0x000000010a0a9824 */ /* 0x000fe400078e0a09 */
[----:B------:R-:W-:Y:S01]  /*0640*/  @!P1 VIADD R8, R8, 0x1 ;  /* 0x0000000108089836 */ /* 0x000fe20000000000 */
[----:B------:R-:W-:Y:S02]  /*0650*/  ISETP.NE.AND P1, PT, R7, RZ, PT ;  /* 0x000000ff0700720c */ /* 0x000fe40003f25270 */
[----:B--2---:R-:W-:Y:S02]  /*0660*/  @!P3 ISETP.NE.U32.AND P2, PT, R2, RZ, PT ;  /* 0x000000ff0200b20c */ /* 0x004fe40003f45070 */
[----:B------:R-:W-:Y:S02]  /*0670*/  ISETP.GE.U32.AND P4, PT, R10, R9, PT ;  /* 0x000000090a00720c */ /* 0x000fe40003f86070 */
[----:B------:R-:W-:Y:S02]  /*0680*/  @!P3 ISETP.NE.AND.EX P2, PT, R3, RZ, PT, P2 ;  /* 0x000000ff0300b20c */ /* 0x000fe40003f45320 */
[----:B------:R-:W-:-:S02]  /*0690*/  IADD3 R2, -R151, 0xbf, R58 ;  /* 0x000000bf97027810 */ /* 0x000fc40007ffe13a */
[----:B---3--:R-:W-:-:S05]  /*06a0*/  @!P3 SEL R6, R6, RZ, P2 ;  /* 0x000000ff0606b207 */ /* 0x008fca0001000000 */
[----:B------:R-:W-:Y:S02]  /*06b0*/  @!P3 IMAD.IADD R59, R65, 0x1, R6 ;  /* 0x00000001413bb824 */ /* 0x000fe400078e0206 */
[----:B------:R-:W-:Y:S02]  /*06c0*/  @P4 VIADD R8, R8, 0x1 ;  /* 0x0000000108084836 */ /* 0x000fe40000000000 */
[----:B------:R-:W-:Y:S01]  /*06d0*/  VIADD R3, R59, 0x7f ;  /* 0x0000007f3b037836 */ /* 0x000fe20000000000 */
[----:B-1----:R-:W-:Y:S01]  /*06e0*/  IADD3 R9, R2, R4, R59 ;  /* 0x0000000402097210 */ /* 0x002fe20007ffe03b */
[----:B------:R-:W-:Y:S01]  /*06f0*/  @!P0 IMAD.MOV R8, RZ, RZ, -R8 ;  /* 0x000000ffff088224 */ /* 0x000fe200078e0a08 */
[----:B------:R-:W-:Y:S02]  /*0700*/  @!P1 LOP3.LUT R8, RZ, R7, RZ, 0x33, !PT ;  /* 0x00000007ff089212 */ /* 0x000fe400078e33ff */
[----:B------:R-:W-:Y:S02]  /*0710*/  SHF.R.S32.HI R4, RZ, 0x1f, R3 ;  /* 0x0000001fff047819 */ /* 0x000fe40000011403 */
[----:B------:R-:W-:Y:S01]  /*0720*/  SHF.R.S32.HI R2, RZ, 0x1f, R9 ;  /* 0x0000001fff027819 */ /* 0x000fe20000011409 */
[----:B------:R-:W-:Y:S01]  /*0730*/  IMAD R150, R8, R0, RZ ;  /* 0x0000000008967224 */ /* 0x000fe200078e02ff */
[----:B------:R-:W-:-:S02]  /*0740*/  LEA.HI R4, R4, R3, RZ, 0x7 ;  /* 0x0000000304047211 */ /* 0x000fc400078f38ff */
[----:B------:R-:W-:Y:S02]  /*0750*/  LEA.HI R2, R2, R9, RZ, 0x7 ;  /* 0x0000000902027211 */ /* 0x000fe400078f38ff */
[----:B------:R-:W-:Y:S02]  /*0760*/  SHF.R.S32.HI R3, RZ, 0x7, R4 ;  /* 0x00000007ff037819 */ /* 0x000fe40000011404 */
[----:B------:R-:W-:Y:S02]  /*0770*/  SHF.R.S32.HI R2, RZ, 0x7, R2 ;  /* 0x00000007ff027819 */ /* 0x000fe40000011402 */
[----:B------:R-:W-:-:S04]  /*0780*/  VIADDMNMX R3, R150, R8, R3, PT ;  /* 0x0000000896037246 */ /* 0x000fc80003800103 */
[----:B------:R-:W-:-:S04]  /*0790*/  VIMNMX R53, R3, R2, PT ;  /* 0x0000000203357248 */ /* 0x000fc80003fe0100 */
[----:B------:R-:W-:-:S13]  /*07a0*/  ISETP.GE.AND P0, PT, R150, R53, PT ;  /* 0x000000359600720c */ /* 0x000fda0003f06270 */
[----:B------:R-:W-:Y:S05]  /*07b0*/  @!P0 BRA `(.L_x_2776) ;  /* 0x0000000000f08947 */ /* 0x000fea0003800000 */
[----:B------:R-:W1:Y:S01]  /*07c0*/  LDC.64 R2, c[0x0][0x2c0] ;  /* 0x0000b000ff027b82 */ /* 0x000e620000000a00 */
[----:B------:R-:W-:Y:S01]  /*07d0*/  SHF.R.S32.HI R6, RZ, 0x1f, R57 ;  /* 0x0000001fff067819 */ /* 0x000fe20000011439 */
[----:B------:R-:W-:Y:S01]  /*07e0*/  ULDC UR4, c[0x0][0x2dc] ;  /* 0x0000b70000047ab9 */ /* 0x000fe20000000800 */
        /* <DEDUP_REMOVED lines=9> */
[----:B------:R-:W-:Y:S01]  /*0880*/  SHF.R.S32.HI R3, RZ, 0x3, R6 ;  /* 0x00000003ff037819 */ /* 0x000fe20000011406 */
[----:B------:R-:W-:Y:S02]  /*0890*/  IMAD.IADD R58, R151, 0x1, -R58 ;  /* 0x00000001973a7824 */ /* 0x000fe400078e0a3a */
        /* <DEDUP_REMOVED lines=46> */
.L_x_2776:
        /* <DEDUP_REMOVED lines=11> */
[----:B------:R-:W-:Y:S02]  /*0c30*/  ISETP.NE.AND.EX P0, PT, RZ, UR5, PT, P0 ;  /* 0x00000005ff007c0c */ /* 0x000fe4000bf05300 */
[----:B------:R-:W-:-:S11]  /*0c40*/  SHF.R.S32.HI R11, RZ, 0x1f, R153 ;  /* 0x0000001fff0b7819 */ /* 0x000fd60000011499 */
        /* <DEDUP_REMOVED lines=11> */
.L_x_2777:
[----:B------:R-:W-:Y:S05]  /*0d00*/  @!P2 BRA `(.L_x_2778) ;  /* 0x000000040040a947 */ /* 0x000fea0003800000 */
[----:B------:R-:W2:Y:S01]  /*0d10*/  LDC R13, c[0x0][0x380] ;  /* 0x0000e000ff0d7b82 */ /* 0x000ea20000000800 */
[----:B------:R-:W-:Y:S01]  /*0d20*/  LEA R0, R53, 0xffffff80, 0x7 ;  /* 0xffffff8035007811 */ /* 0x000fe200078e38ff */
[----:B------:R-:W-:Y:S01]  /*0d30*/  ULDC.64 UR4, c[0x0][0x230] ;  /* 0x00008c0000047ab9 */ /* 0x000fe20000000a00 */
[----:B------:R-:W-:-:S05]  /*0d40*/  MOV R8, RZ ;  /* 0x000000ff00087202 */ /* 0x000fca0000000f00 */
[----:B------:R-:W3:Y:S01]  /*0d50*/  LDC.64 R156, c[0x0][0x248] ;  /* 0x00009200ff9c7b82 */ /* 0x000ee20000000a00 */
        /* <DEDUP_REMOVED lines=25> */
[----:B------:R2:W4:Y:S01]  /*0ef0*/  LDG.E R6, desc[UR6][R6.64] ;  /* 0x0000000606067981 */ /* 0x000522000c1e1900 */
[----:B-1----:R-:W-:Y:S01]  /*0f00*/  IABS R4, R3 ;  /* 0x0000000300047213 */ /* 0x002fe20000000000 */
[----:B------:R-:W-:-:S03]  /*0f10*/  IMAD.MOV R21, RZ, RZ, -R21 ;  /* 0x000000ffff157224 */ /* 0x000fc600078e0a15 */
[----:B------:R-:W1:Y:S01]  /*0f20*/  I2F.RP R10, R4 ;  /* 0x00000004000a7306 */ /* 0x000e620000209400 */
[----:B------:R-:W-:-:S05]  /*0f30*/  IMAD R21, R13, R21, R0 ;  /* 0x000000150d157224 */ /* 0x000fca00078e0200 */
[----:B------:R-:W-:Y:S02]  /*0f40*/  SHF.R.S32.HI R17, RZ, 0x1f, R21 ;  /* 0x0000001fff117819 */ /* 0x000fe40000011415 */
[----:B-1---5:R-:W1:Y:S02]  /*0f50*/  MUFU.RCP R9, R10 ;  /* 0x0000000a00097308 */ /* 0x022e640000001000 */
[----:B-1----:R-:W-:-:S06]  /*0f60*/  IADD3 R9, R9, 0xffffffe, RZ ;  /* 0x0ffffffe09097810 */ /* 0x002fcc0007ffe0ff */
[----:B------:R-:W1:Y:S02]  /*0f70*/  F2I.FTZ.U32.TRUNC.NTZ R9, R9 ;  /* 0x0000000900097305 */ /* 0x000e64000021f000 */
[----:B-1----:R-:W-:-:S04]  /*0f80*/  IMAD.MOV R2, RZ, RZ, -R9 ;  /* 0x000000ffff027224 */ /* 0x002fc800078e0a09 */
[----:B------:R-:W-:Y:S01]  /*0f90*/  IMAD R5, R2, R4, RZ ;  /* 0x0000000402057224 */ /* 0x000fe200078e02ff */
[----:B------:R-:W-:-:S03]  /*0fa0*/  IABS R2, R142 ;  /* 0x0000008e00027213 */ /* 0x000fc60000000000 */
[----:B------:R-:W-:-:S04]  /*0fb0*/  IMAD.HI.U32 R8, R9, R5, R8 ;  /* 0x0000000509087227 */ /* 0x000fc800078e0008 */
[----:B--2---:R-:W-:-:S04]  /*0fc0*/  IMAD.MOV.U32 R7, RZ, RZ, R2 ;  /* 0x000000ffff077224 */ /* 0x004fc800078e0002 */
        /* <DEDUP_REMOVED lines=15> */
[----:B----4-:R-:W-:Y:S01]  /*10c0*/  SHF.R.S32.HI R7, RZ, 0x1f, R6 ;  /* 0x0000001fff077819 */ /* 0x010fe20000011406 */
[----:B------:R-:W-:-:S04]  /*10d0*/  IMAD.WIDE.U32 R12, R6, UR4, RZ ;  /* 0x00000004060c7c25 */ /* 0x000fc8000f8e00ff */
[C---:B------:R-:W-:Y:S02]  /*10e0*/  IMAD R9, R7.reuse, UR4, RZ ;  /* 0x0000000407097c24 */ /* 0x040fe4000f8e02ff */
[----:B-1----:R-:W-:Y:S02]  /*10f0*/  IMAD R7, R7, R4, RZ ;  /* 0x0000000407077224 */ /* 0x002fe400078e02ff */
[C---:B------:R-:W-:Y:S01]  /*1100*/  IMAD R8, R6.reuse, UR5, R9 ;  /* 0x0000000506087c24 */ /* 0x040fe2000f8e0209 */
[----:B------:R-:W-:Y:S01]  /*1110*/  ULDC.64 UR4, c[0x0][0x260] ;  /* 0x0000980000047ab9 */ /* 0x000fe20000000a00 */
[----:B------:R-:W-:Y:S02]  /*1120*/  IMAD R5, R6, R5, R7 ;  /* 0x0000000506057224 */ /* 0x000fe400078e0207 */
[----:B------:R-:W-:Y:S01]  /*1130*/  IMAD R9, R3, UR4, RZ ;  /* 0x0000000403097c24 */ /* 0x000fe2000f8e02ff */
[----:B------:R-:W-:Y:S01]  /*1140*/  IADD3 R13, R13, R8, RZ ;  /* 0x000000080d0d7210 */ /* 0x000fe20007ffe0ff */
[----:B---3--:R-:W-:-:S02]  /*1150*/  IMAD R8, R17, R156, RZ ;  /* 0x0000009c11087224 */ /* 0x008fc400078e02ff */
[----:B------:R-:W-:-:S04]  /*1160*/  IMAD.WIDE.U32 R6, R6, R4, RZ ;  /* 0x0000000406067225 */ /* 0x000fc800078e00ff */
[C---:B------:R-:W-:Y:S01]  /*1170*/  IMAD R8, R21.reuse, R157, R8 ;  /* 0x0000009d15087224 */ /* 0x040fe200078e0208 */
[----:B------:R-:W-:Y:S01]  /*1180*/  MOV R10, R6 ;  /* 0x00000006000a7202 */ /* 0x000fe20000000f00 */
[----:B------:R-:W-:-:S04]  /*1190*/  IMAD.WIDE.U32 R12, R21, R156, R12 ;  /* 0x0000009c150c7225 */ /* 0x000fc800078e000c */
[----:B------:R-:W-:Y:S02]  /*11a0*/  IMAD.IADD R13, R13, 0x1, R8 ;  /* 0x000000010d0d7824 */ /* 0x000fe400078e0208 */
[C---:B------:R-:W-:Y:S02]  /*11b0*/  IMAD R9, R2.reuse, UR5, R9 ;  /* 0x0000000502097c24 */ /* 0x040fe4000f8e0209 */
[----:B------:R-:W-:-:S04]  /*11c0*/  IMAD.WIDE.U32 R12, R2, UR4, R12 ;  /* 0x00000004020c7c25 */ /* 0x000fc8000f8e000c */
[----:B------:R-:W-:Y:S01]  /*11d0*/  IMAD.IADD R23, R7, 0x1, R5 ;  /* 0x0000000107177824 */ /* 0x000fe200078e0205 */
[----:B------:R-:W-:Y:S02]  /*11e0*/  IADD3 R13, R13, R9, RZ ;  /* 0x000000090d0d7210 */ /* 0x000fe40007ffe0ff */
[----:B------:R-:W-:Y:S01]  /*11f0*/  MOV R8, R12 ;  /* 0x0000000c00087202 */ /* 0x000fe20000000f00 */
[----:B------:R-:W-:Y:S06]  /*1200*/  BRA `(.L_x_2779) ;  /* 0x0000000400487947 */ /* 0x000fec0003800000 */
.L_x_2778:
[----:B------:R-:W1:Y:S01]  /*1210*/  LDC R15, c[0x0][0x278] ;  /* 0x00009e00ff0f7b82 */ /* 0x000e620000000800 */
[----:B------:R-:W-:-:S13]  /*1220*/  ISETP.NE.AND P4, PT, R13, -0x1, PT ;  /* 0xffffffff0d00780c */ /* 0x000fda0003f85270 */
        /* <DEDUP_REMOVED lines=14> */
[----:B------:R-:W-:Y:S02]  /*1310*/  IMAD.HI.U32 R14, R5, R2, RZ ;  /* 0x00000002050e7227 */ /* 0x000fe400078e00ff */
[----:B------:R-:W3:Y:S02]  /*1320*/  LDC.64 R4, c[0x0][0x260] ;  /* 0x00009800ff047b82 */ /* 0x000ee40000000a00 */
[----:B------:R-:W-:-:S04]  /*1330*/  IMAD.MOV R0, RZ, RZ, -R14 ;  /* 0x000000ffff007224 */ /* 0x000fc800078e0a0e */
[----:B------:R-:W-:-:S05]  /*1340*/  IMAD R0, R3, R0, R2 ;  /* 0x0000000003007224 */ /* 0x000fca00078e0202 */
[----:B------:R-:W-:-:S13]  /*1350*/  ISETP.GT.U32.AND P0, PT, R3, R0, PT ;  /* 0x000000000300720c */ /* 0x000fda0003f04070 */
[-C--:B------:R-:W-:Y:S02]  /*1360*/  @!P0 IADD3 R0, R0, -R3.reuse, RZ ;  /* 0x8000000300008210 */ /* 0x080fe40007ffe0ff */
[----:B------:R-:W-:Y:S02]  /*1370*/  @!P0 IADD3 R14, R14, 0x1, RZ ;  /* 0x000000010e0e8810 */ /* 0x000fe40007ffe0ff */
[----:B------:R-:W-:Y:S01]  /*1380*/  ISETP.GE.U32.AND P3, PT, R0, R3, PT ;  /* 0x000000030000720c */ /* 0x000fe20003f66070 */
[----:B--2---:R-:W-:Y:S01]  /*1390*/  @P4 IMAD R3, R18, R157, RZ ;  /* 0x0000009d12034224 */ /* 0x004fe200078e02ff */
[----:B------:R-:W-:Y:S01]  /*13a0*/  LOP3.LUT R0, R142, R15, RZ, 0x3c, !PT ;  /* 0x0000000f8e007212 */ /* 0x000fe200078e3cff */
[----:B------:R-:W-:Y:S01]  /*13b0*/  @P4 IMAD.WIDE.U32 R18, R18, R156, RZ ;  /* 0x0000009c12124225 */ /* 0x000fe200078e00ff */
[----:B------:R-:W-:Y:S02]  /*13c0*/  ISETP.NE.AND P0, PT, R15, RZ, PT ;  /* 0x000000ff0f00720c */ /* 0x000fe40003f05270 */
[----:B------:R-:W-:-:S02]  /*13d0*/  ISETP.GE.AND P1, PT, R0, RZ, PT ;  /* 0x000000ff0000720c */ /* 0x000fc40003f26270 */
[----:B------:R-:W-:Y:S02]  /*13e0*/  LEA R0, R53, 0xffffff80, 0x7 ;  /* 0xffffff8035007811 */ /* 0x000fe400078e38ff */
[----:B------:R-:W-:Y:S02]  /*13f0*/  @P4 IADD3 R3, R19, R3, RZ ;  /* 0x0000000313034210 */ /* 0x000fe40007ffe0ff */
[----:B------:R-:W-:Y:S01]  /*1400*/  SHF.R.S32.HI R17, RZ, 0x1f, R0 ;  /* 0x0000001fff117819 */ /* 0x000fe20000011400 */
[----:B------:R-:W-:Y:S01]  /*1410*/  @P3 VIADD R14, R14, 0x1 ;  /* 0x000000010e0e3836 */ /* 0x000fe20000000000 */
[----:B------:R-:W-:-:S05]  /*1420*/  @P4 MOV R8, R18 ;  /* 0x0000001200084202 */ /* 0x000fca0000000f00 */
[----:B------:R-:W-:Y:S01]  /*1430*/  @!P1 IMAD.MOV R14, RZ, RZ, -R14 ;  /* 0x000000ffff0e9224 */ /* 0x000fe200078e0a0e */
[----:B-1-3--:R-:W-:Y:S06]  /*1440*/  @P4 BRA `(.L_x_2780) ;  /* 0x0000000000344947 */ /* 0x00afec0003800000 */
        /* <DEDUP_REMOVED lines=13> */
.L_x_2780:
        /* <DEDUP_REMOVED lines=8> */
[----:B------:R-:W-:Y:S01]  /*15a0*/  @P4 IMAD.WIDE.U32 R20, R13, R6, RZ ;  /* 0x000000060d144225 */ /* 0x000fe200078e00ff */
[----:B------:R-:W-:-:S03]  /*15b0*/  IADD3 R19, R19, R2, RZ ;  /* 0x0000000213137210 */ /* 0x000fc60007ffe0ff */
[----:B------:R-:W-:Y:S01]  /*15c0*/  IMAD R2, R3, R4, RZ ;  /* 0x0000000403027224 */ /* 0x000fe200078e02ff */
        /* <DEDUP_REMOVED lines=22> */
.L_x_2779:
[----:B-----5:R1:W5:Y:S01]  /*1730*/  @P5 LDG.E R9, desc[UR6][R146.64] ;  /* 0x0000000692095981 */ /* 0x020362000c1e1900 */
[----:B------:R-:W-:Y:S01]  /*1740*/  ISETP.NE.AND P0, PT, R25, -0x1, PT ;  /* 0xffffffff1900780c */ /* 0x000fe20003f05270 */
[----:B------:R-:W2:Y:S01]  /*1750*/  LDC.64 R4, c[0x0][0x240] ;  /* 0x00009000ff047b82 */ /* 0x000ea20000000a00 */
[----:B------:R-:W-:Y:S01]  /*1760*/  SHF.R.S32.HI R12, RZ, 0x1f, R57 ;  /* 0x0000001fff0c7819 */ /* 0x000fe20000011439 */
[----:B------:R-:W-:Y:S01]  /*1770*/  ULDC.64 UR4, c[0x0][0x268] ;  /* 0x00009a0000047ab9 */ /* 0x000fe20000000a00 */
[----:B------:R-:W-:Y:S01]  /*1780*/  IMAD.MOV.U32 R44, RZ, RZ, 0x10 ;  /* 0x00000010ff2c7424 */ /* 0x000fe200078e00ff */
[C---:B------:R-:W-:Y:S01]  /*1790*/  SHF.L.U64.HI R55, R156.reuse, 0x5, R157 ;  /* 0x000000059c377819 */ /* 0x040fe2000001029d */
[----:B------:R-:W-:Y:S01]  /*17a0*/  IMAD.SHL.U32 R56, R156, 0x20, RZ ;  /* 0x000000209c387824 */ /* 0x000fe200078e00ff */
[CC--:B------:R-:W-:Y:S02]  /*17b0*/  LEA.HI R20, R12.reuse, R57.reuse, RZ, 0x3 ;  /* 0x000000390c147211 */ /* 0x0c0fe400078f18ff */
[----:B------:R-:W-:Y:S01]  /*17c0*/  LEA.HI R29, R12, R57, RZ, 0x2 ;  /* 0x000000390c1d7211 */ /* 0x000fe200078f10ff */
[----:B------:R-:W3:Y:S01]  /*17d0*/  LDC.64 R148, c[0x0][0x250] ;  /* 0x00009400ff947b82 */ /* 0x000ee20000000a00 */
[----:B------:R-:W-:-:S02]  /*17e0*/  SHF.R.S32.HI R31, RZ, 0x3, R20 ;  /* 0x00000003ff1f7819 */ /* 0x000fc40000011414 */
[----:B------:R-:W-:Y:S02]  /*17f0*/  SHF.R.S32.HI R144, RZ, 0x2, R29 ;  /* 0x00000002ff907819 */ /* 0x000fe4000001141d */
[----:B------:R-:W-:Y:S02]  /*1800*/  LEA.HI R132, R20, R31, RZ, 0x1 ;  /* 0x0000001f14847211 */ /* 0x000fe400078f08ff */
[C---:B------:R-:W-:Y:S01]  /*1810*/  LOP3.LUT R16, R29.reuse, 0xfffffffc, RZ, 0xc0, !PT ;  /* 0xfffffffc1d107812 */ /* 0x040fe200078ec0ff */
[----:B------:R-:W4:Y:S01]  /*1820*/  @!P0 LDC.64 R6, c[0x0][0x228] ;  /* 0x00008a00ff068b82 */ /* 0x000f220000000a00 */
[----:B------:R-:W-:Y:S02]  /*1830*/  LEA.HI R29, R29, R144, RZ, 0x1 ;  /* 0x000000901d1d7211 */ /* 0x000fe400078f08ff */
[----:B------:R-:W-:Y:S02]  /*1840*/  LOP3.LUT R132, R132, 0xfffffffe, RZ, 0xc0, !PT ;  /* 0xfffffffe84847812 */ /* 0x000fe400078ec0ff */
[----:B------:R-:W-:Y:S01]  /*1850*/  LOP3.LUT R20, R20, 0xfffffff8, RZ, 0xc0, !PT ;  /* 0xfffffff814147812 */ /* 0x000fe200078ec0ff */
[----:B--2---:R-:W-:Y:S01]  /*1860*/  @P0 IMAD.WIDE.U32 R14, R25, R4, RZ ;  /* 0x00000004190e0225 */ /* 0x004fe200078e00ff */
[----:B------:R-:W-:Y:S01]  /*1870*/  LEA.HI R19, R12, R57, RZ, 0x5 ;  /* 0x000000390c137211 */ /* 0x000fe200078f28ff */
[----:B------:R-:W2:Y:S01]  /*1880*/  LDC R130, c[0x0][0x2e0] ;  /* 0x0000b800ff827b82 */ /* 0x000ea20000000800 */
[----:B------:R-:W-:Y:S01]  /*1890*/  LOP3.LUT R29, R29, 0x7fffffe, RZ, 0xc0, !PT ;  /* 0x07fffffe1d1d7812 */ /* 0x000fe200078ec0ff */
[----:B------:R-:W-:Y:S01]  /*18a0*/  @P0 IMAD R25, R25, R5, R15 ;  /* 0x0000000519190224 */ /* 0x000fe200078e020f */
[----:B------:R-:W-:Y:S01]  /*18b0*/  SHF.R.S32.HI R19, RZ, 0x5, R19 ;  /* 0x00000005ff137819 */ /* 0x000fe20000011413 */
[----:B------:R-:W-:Y:S01]  /*18c0*/  IMAD.IADD R15, R57, 0x1, -R16 ;  /* 0x00000001390f7824 */ /* 0x000fe200078e0a10 */
[----:B------:R-:W-:Y:S01]  /*18d0*/  SHF.R.S32.HI R145, RZ, 0x1f, R144 ;  /* 0x0000001fff917819 */ /* 0x000fe20000011490 */
[----:B------:R-:W-:Y:S01]  /*18e0*/  IMAD.IADD R132, R31, 0x1, -R132 ;  /* 0x000000011f847824 */ /* 0x000fe200078e0a84 */
[----:B---3--:R-:W-:Y:S01]  /*18f0*/  SHF.L.U64.HI R106, R148, 0x5, R149 ;  /* 0x00000005946a7819 */ /* 0x008fe20000010295 */
[----:B------:R-:W-:-:S02]  /*1900*/  IMAD.IADD R131, R57, 0x1, -R20 ;  /* 0x0000000139837824 */ /* 0x000fc400078e0a14 */
[----:B------:R-:W-:Y:S02]  /*1910*/  IMAD.SHL.U32 R31, R31, 0x40, RZ ;  /* 0x000000401f1f7824 */ /* 0x000fe400078e00ff */
[----:B------:R-:W-:Y:S01]  /*1920*/  IMAD.SHL.U32 R18, R15, 0x8, RZ ;  /* 0x000000080f127824 */ /* 0x000fe200078e00ff */
[----:B------:R-:W-:Y:S01]  /*1930*/  LEA.HI R60, R131, R131, RZ, 0x1 ;  /* 0x00000083833c7211 */ /* 0x000fe200078f08ff */
[----:B------:R-:W-:Y:S01]  /*1940*/  IMAD.IADD R20, R144, 0x1, -R29 ;  /* 0x0000000190147824 */ /* 0x000fe200078e0a1d */
[----:B------:R-:W-:Y:S01]  /*1950*/  LOP3.LUT R31, R31, 0xc0, RZ, 0xc0, !PT ;  /* 0x000000c01f1f7812 */ /* 0x000fe200078ec0ff */
[-C--:B----4-:R-:W-:Y:S02]  /*1960*/  @!P0 IMAD R16, R11, R6.reuse, RZ ;  /* 0x000000060b108224 */ /* 0x090fe400078e02ff */
[----:B------:R-:W-:Y:S01]  /*1970*/  @!P0 IMAD.WIDE.U32 R32, R153, R6, RZ ;  /* 0x0000000699208225 */ /* 0x000fe200078e00ff */
[----:B------:R-:W-:Y:S02]  /*1980*/  LOP3.LUT R29, R31, 0x18, R18, 0xf8, !PT ;  /* 0x000000181f1d7812 */ /* 0x000fe400078ef812 */
[----:B------:R-:W-:Y:S01]  /*1990*/  SHF.R.U32.HI R6, RZ, 0x3, R31 ;  /* 0x00000003ff067819 */ /* 0x000fe2000001161f */
[----:B------:R-:W-:Y:S01]  /*19a0*/  @!P0 IMAD R7, R153, R7, R16 ;  /* 0x0000000799078224 */ /* 0x000fe200078e0210 */
[----:B------:R-:W-:Y:S01]  /*19b0*/  LOP3.LUT R16, R60, 0xfffffffe, RZ, 0xc0, !PT ;  /* 0xfffffffe3c107812 */ /* 0x000fe200078ec0ff */
[----:B------:R-:W-:Y:S01]  /*19c0*/  @!P0 IMAD.MOV.U32 R14, RZ, RZ, R32 ;  /* 0x000000ffff0e8224 */ /* 0x000fe200078e0020 */
[----:B------:R-:W-:Y:S01]  /*19d0*/  LOP3.LUT R29, R29, R6, RZ, 0x3c, !PT ;  /* 0x000000061d1d7212 */ /* 0x000fe200078e3cff */
[----:B------:R-:W-:Y:S01]  /*19e0*/  IMAD R20, R19, 0x8, R20 ;  /* 0x0000000813147824 */ /* 0x000fe200078e0214 */
[----:B------:R-:W-:Y:S01]  /*19f0*/  SHF.R.S32.HI R19, RZ, 0x1f, R18 ;  /* 0x0000001fff137819 */ /* 0x000fe20000011412 */
[----:B------:R-:W-:Y:S01]  /*1a00*/  @!P0 IMAD.IADD R25, R33, 0x1, R7 ;  /* 0x0000000121198824 */ /* 0x000fe200078e0207 */
[----:B------:R-:W-:Y:S01]  /*1a10*/  IADD3 R24, P0, R18, R14, RZ ;  /* 0x0000000e12187210 */ /* 0x000fe20007f1e0ff */
[----:B------:R-:W-:Y:S01]  /*1a20*/  IMAD.WIDE R26, R27, 0x40, R144 ;  /* 0x000000401b1a7825 */ /* 0x000fe200078e0290 */
[----:B------:R-:W-:-:S02]  /*1a30*/  LEA.HI R6, R12, R57, RZ, 0x4 ;  /* 0x000000390c067211 */ /* 0x000fc400078f20ff */
[----:B------:R-:W-:Y:S01]  /*1a40*/  IADD3.X R25, R19, R25, RZ, P0, !PT ;  /* 0x0000001913197210 */ /* 0x000fe200007fe4ff */
[----:B------:R-:W-:Y:S01]  /*1a50*/  IMAD R7, R27, R4, RZ ;  /* 0x000000041b077224 */ /* 0x000fe200078e02ff */
[----:B------:R-:W-:Y:S01]  /*1a60*/  IADD3 R22, P0, R18, R10, RZ ;  /* 0x0000000a12167210 */ /* 0x000fe20007f1e0ff */
[----:B------:R-:W-:Y:S01]  /*1a70*/  IMAD.U32 R136, R20, 0x20, R29 ;  /* 0x0000002014887824 */ /* 0x000fe200078e001d */
[----:B------:R-:W-:Y:S01]  /*1a80*/  LOP3.LUT R6, R6, 0xfffffff0, RZ, 0xc0, !PT ;  /* 0xfffffff006067812 */ /* 0x000fe200078ec0ff */
[----:B------:R-:W-:Y:S01]  /*1a90*/  IMAD R5, R26, R5, R7 ;  /* 0x000000051a057224 */ /* 0x000fe200078e0207 */
[----:B--2---:R-:W-:Y:S01]  /*1aa0*/  LEA.HI R130, R130, R130, RZ, 0x1 ;  /* 0x0000008282827211 */ /* 0x004fe200078f08ff */
[----:B------:R-:W-:Y:S01]  /*1ab0*/  IMAD R7, R3, UR4, RZ ;  /* 0x0000000403077c24 */ /* 0x000fe2000f8e02ff */
[----:B------:R-:W-:Y:S01]  /*1ac0*/  SHF.R.S32.HI R60, RZ, 0x1, R60 ;  /* 0x00000001ff3c7819 */ /* 0x000fe2000001143c */
[----:B------:R-:W-:Y:S01]  /*1ad0*/  IMAD.X R23, R19, 0x1, R23, P0 ;  /* 0x0000000113177824 */ /* 0x000fe200000e0617 */
[----:B------:R-:W-:Y:S01]  /*1ae0*/  IADD3 R138, P0, R144, R21, RZ ;  /* 0x00000015908a7210 */ /* 0x000fe20007f1e0ff */
[----:B------:R-:W-:Y:S01]  /*1af0*/  IMAD.WIDE.U32 R24, R26, R4, R24 ;  /* 0x000000041a187225 */ /* 0x000fe200078e0018 */
[----:B------:R-:W-:-:S02]  /*1b00*/  SHF.R.S32.HI R4, RZ, 0x1f, R142 ;  /* 0x0000001fff047819 */ /* 0x000fc4000001148e */
[----:B------:R-:W-:Y:S01]  /*1b10*/  SHF.R.S32.HI R127, RZ, 0x1, R130 ;  /* 0x00000001ff7f7819 */ /* 0x000fe20000011482 */
[C---:B------:R-:W-:Y:S02]  /*1b20*/  IMAD R20, R2.reuse, UR5, R7 ;  /* 0x0000000502147c24 */ /* 0x040fe4000f8e0207 */
[----:B------:R-:W-:Y:S01]  /*1b30*/  IMAD.WIDE.U32 R22, R2, UR4, R22 ;  /* 0x0000000402167c25 */ /* 0x000fe2000f8e0016 */
[----:B------:R-:W-:-:S03]  /*1b40*/  ULDC.64 UR4, c[0x0][0x258] ;  /* 0x0000960000047ab9 */ /* 0x000fc60000000a00 */
[----:B------:R-:W-:Y:S01]  /*1b50*/  IMAD.X R17, R145, 0x1, R17, P0 ;  /* 0x0000000191117824 */ /* 0x000fe200000e0611 */
[----:B------:R-:W-:Y:S01]  /*1b60*/  IADD3 R140, P0, R18, R8, RZ ;  /* 0x00000008128c7210 */ /* 0x000fe20007f1e0ff */
[----:B------:R-:W-:Y:S01]  /*1b70*/  IMAD R7, R4, UR4, RZ ;  /* 0x0000000404077c24 */ /* 0x000fe2000f8e02ff */
[----:B------:R-:W-:Y:S01]  /*1b80*/  SHF.R.S32.HI R4, RZ, 0x1f, R65 ;  /* 0x0000001fff047819 */ /* 0x000fe20000011441 */
[----:B------:R-:W-:Y:S01]  /*1b90*/  IMAD.IADD R135, R57, 0x1, -R6 ;  /* 0x0000000139877824 */ /* 0x000fe200078e0a06 */
[----:B------:R-:W-:Y:S01]  /*1ba0*/  IADD3.X R141, R19, R13, RZ, P0, !PT ;  /* 0x0000000d138d7210 */ /* 0x000fe200007fe4ff */
[----:B------:R-:W-:Y:S02]  /*1bb0*/  IMAD.IADD R25, R25, 0x1, R5 ;  /* 0x0000000119197824 */ /* 0x000fe400078e0205 */
[----:B------:R-:W-:Y:S01]  /*1bc0*/  IMAD R5, R17, R148, RZ ;  /* 0x0000009411057224 */ /* 0x000fe200078e02ff */
[----:B------:R-:W-:Y:S01]  /*1bd0*/  LEA.HI R17, R4, R65, RZ, 0x7 ;  /* 0x0000004104117211 */ /* 0x000fe200078f38ff */
[----:B------:R-:W-:Y:S01]  /*1be0*/  IMAD.SHL.U32 R15, R15, 0x4, RZ ;  /* 0x000000040f0f7824 */ /* 0x000fe200078e00ff */
[----:B------:R-:W-:Y:S01]  /*1bf0*/  LEA.HI R134, R135, R135, RZ, 0x1 ;  /* 0x0000008787867211 */ /* 0x000fe200078f08ff */
[----:B------:R-:W-:Y:S01]  /*1c00*/  IMAD.IADD R21, R23, 0x1, R20 ;  /* 0x0000000117157824 */ /* 0x000fe200078e0214 */
[----:B------:R-:W-:Y:S01]  /*1c10*/  SHF.R.S32.HI R17, RZ, 0x7, R17 ;  /* 0x00000007ff117819 */ /* 0x000fe20000011411 */
[----:B------:R-:W-:Y:S01]  /*1c20*/  IMAD R128, R144, R127, R15 ;  /* 0x0000007f90807224 */ /* 0x000fe200078e020f */
[----:B------:R-:W-:Y:S01]  /*1c30*/  SHF.R.S32.HI R133, RZ, 0x1, R134 ;  /* 0x00000001ff857819 */ /* 0x000fe20000011486 */
[----:B------:R-:W-:Y:S01]  /*1c40*/  IMAD.MOV.U32 R20, RZ, RZ, R22 ;  /* 0x000000ffff147224 */ /* 0x000fe200078e0016 */
[----:B------:R-:W-:Y:S01]  /*1c50*/  SHF.R.S32.HI R6, RZ, 0x1f, R134 ;  /* 0x0000001fff067819 */ /* 0x000fe20000011486 */
[----:B------:R-:W-:Y:S01]  /*1c60*/  IMAD R4, R145, R156, RZ ;  /* 0x0000009c91047224 */ /* 0x000fe200078e02ff */
[----:B------:R-:W-:Y:S01]  /*1c70*/  VIMNMX R66, R150, R17, !PT ;  /* 0x0000001196427248 */ /* 0x000fe20007fe0100 */
[----:B------:R-:W-:Y:S01]  /*1c80*/  IMAD R7, R142, UR5, R7 ;  /* 0x000000058e077c24 */ /* 0x000fe2000f8e0207 */
[----:B------:R-:W-:Y:S01]  /*1c90*/  LEA.HI R6, R6, R133, RZ, 0x2 ;  /* 0x0000008506067211 */ /* 0x000fe200078f10ff */
[----:B------:R-:W-:Y:S01]  /*1ca0*/  IMAD R5, R138, R149, R5 ;  /* 0x000000958a057224 */ /* 0x000fe200078e0205 */
[----:B------:R-:W-:Y:S01]  /*1cb0*/  ISETP.GT.AND P0, PT, R53, R66, PT ;  /* 0x000000423500720c */ /* 0x000fe20003f04270 */
[----:B------:R-:W-:Y:S01]  /*1cc0*/  IMAD.IADD R126, R15, 0x1, R128 ;  /* 0x000000010f7e7824 */ /* 0x000fe200078e0280 */
[----:B------:R-:W-:Y:S01]  /*1cd0*/  LOP3.LUT R6, R6, 0xfffffffc, RZ, 0xc0, !PT ;  /* 0xfffffffc06067812 */ /* 0x000fe200078ec0ff */
[----:B------:R-:W-:Y:S01]  /*1ce0*/  IMAD.WIDE.U32 R142, R142, UR4, R24 ;  /* 0x000000048e8e7c25 */ /* 0x000fe2000f8e0018 */
[----:B------:R-:W-:-:S02]  /*1cf0*/  SHF.R.S32.HI R116, RZ, 0x1f, R128 ;  /* 0x0000001fff747819 */ /* 0x000fc40000011480 */
[----:B------:R-:W-:Y:S01]  /*1d00*/  IADD3 R133, R133, -R6, RZ ;  /* 0x8000000685857210 */ /* 0x000fe20007ffe0ff */
[----:B------:R-:W-:Y:S01]  /*1d10*/  IMAD.WIDE.U32 R138, R138, R148, R20 ;  /* 0x000000948a8a7225 */ /* 0x000fe200078e0014 */
[----:B------:R-:W-:Y:S02]  /*1d20*/  SHF.R.S32.HI R115, RZ, 0x1f, R126 ;  /* 0x0000001fff737819 */ /* 0x000fe4000001147e */
[----:B------:R-:W-:Y:S01]  /*1d30*/  LOP3.LUT P1, RZ, R133, 0x2, RZ, 0xc0, !PT ;  /* 0x0000000285ff7812 */ /* 0x000fe2000782c0ff */
[C---:B------:R-:W-:Y:S02]  /*1d40*/  IMAD R13, R144.reuse, R157, R4 ;  /* 0x0000009d900d7224 */ /* 0x040fe400078e0204 */
[----:B------:R-:W-:Y:S01]  /*1d50*/  IMAD.WIDE.U32 R140, R144, R156, R140 ;  /* 0x0000009c908c7225 */ /* 0x000fe200078e008c */
[----:B------:R-:W-:-:S03]  /*1d60*/  SEL R44, R44, 0xfffffff0, !P1 ;  /* 0xfffffff02c2c7807 */ /* 0x000fc60004800000 */
[----:B------:R-:W-:Y:S02]  /*1d70*/  IMAD.IADD R131, R131, 0x1, -R16 ;  /* 0x0000000183837824 */ /* 0x000fe400078e0a10 */
[----:B------:R-:W-:Y:S02]  /*1d80*/  IMAD.SHL.U32 R107, R148, 0x20, RZ ;  /* 0x00000020946b7824 */ /* 0x000fe400078e00ff */
[----:B------:R-:W-:Y:S02]  /*1d90*/  IMAD.SHL.U32 R129, R127, 0x20, RZ ;  /* 0x000000207f817824 */ /* 0x000fe400078e00ff */
[----:B------:R-:W-:Y:S02]  /*1da0*/  IMAD.IADD R54, R141, 0x1, R13 ;  /* 0x000000018d367824 */ /* 0x000fe400078e020d */
[----:B------:R-:W-:Y:S02]  /*1db0*/  IMAD.IADD R68, R143, 0x1, R7 ;  /* 0x000000018f447824 */ /* 0x000fe400078e0207 */
[----:B------:R-:W-:-:S02]  /*1dc0*/  IMAD.IADD R52, R139, 0x1, R5 ;  /* 0x000000018b347824 */ /* 0x000fc400078e0205 */
        /* <DEDUP_REMOVED lines=10> */
[----:B-----5:R-:W-:Y:S01]  /*1e70*/  IADD3 R0, R9, R0, RZ ;  /* 0x0000000009007210 */ /* 0x020fe20007ffe0ff */
        /* <DEDUP_REMOVED lines=20> */
[C---:B------:R-:W-:Y:S01]  /*1fc0*/  IMAD R6, R7.reuse, UR5, R6 ;  /* 0x0000000507067c24 */ /* 0x040fe2000f8e0206 */
[C---:B------:R-:W-:Y:S01]  /*1fd0*/  SHF.L.U64.HI R69, R72.reuse, 0x5, R73 ;  /* 0x0000000548457819 */ /* 0x040fe20000010249 */
[C---:B------:R-:W-:Y:S01]  /*1fe0*/  IMAD.WIDE.U32 R12, R7.reuse, UR4, R12 ;  /* 0x00000004070c7c25 */ /* 0x040fe2000f8e000c */
        /* <DEDUP_REMOVED lines=10> */
[----:B------:R-:W-:Y:S01]  /*2090*/  IMAD.SHL.U32 R90, R149, 0x40, RZ ;  /* 0x00000040955a7824 */ /* 0x000fe200078e00ff */
[----:B------:R-:W-:Y:S01]  /*20a0*/  USHF.L.U32 UR20, UR20, 0x1, URZ ;  /* 0x0000000114147899 */ /* 0x000fe2000800063f */
[----:B------:R-:W-:-:S04]  /*20b0*/  IMAD.WIDE.U32 R6, R148, 0x40, RZ ;  /* 0x0000004094067825 */ /* 0x000fc800078e00ff */
[----:B------:R-:W-:Y:S01]  /*20c0*/  IMAD R99, R3, UR12, RZ ;  /* 0x0000000c03637c24 */ /* 0x000fe2000f8e02ff */
[----:B------:R-:W-:Y:S01]  /*20d0*/  IADD3 R90, R7, R90, RZ ;  /* 0x0000005a075a7210 */ /* 0x000fe20007ffe0ff */
[----:B------:R-:W-:Y:S02]  /*20e0*/  IMAD R101, R3, UR10, RZ ;  /* 0x0000000a03657c24 */ /* 0x000fe4000f8e02ff */
[----:B------:R-:W-:Y:S01]  /*20f0*/  IMAD.IADD R9, R11, 0x1, R4 ;  /* 0x000000010b097824 */ /* 0x000fe200078e0204 */
[----:B------:R-:W-:Y:S01]  /*2100*/  SHF.L.U64.HI R90, R6, 0x1, R90 ;  /* 0x00000001065a7819 */ /* 0x000fe2000001025a */
[----:B------:R-:W-:Y:S02]  /*2110*/  IMAD.MOV.U32 R8, RZ, RZ, R10 ;  /* 0x000000ffff087224 */ /* 0x000fe400078e000a */
[----:B------:R-:W-:Y:S02]  /*2120*/  IMAD R7, R127, R0, RZ ;  /* 0x000000007f077224 */ /* 0x000fe400078e02ff */
[----:B------:R-:W-:-:S02]  /*2130*/  IMAD R99, R2, UR13, R99 ;  /* 0x0000000d02637c24 */ /* 0x000fc4000f8e0263 */
        /* <DEDUP_REMOVED lines=34> */
[----:B------:R-:W-:Y:S01]  /*2360*/  IMAD R5, R149, 0xc0, RZ ;  /* 0x000000c095057824 */ /* 0x000fe200078e02ff */
[----:B------:R-:W-:Y:S01]  /*2370*/  SHF.L.U32 R46, R46, 0x1, RZ ;  /* 0x000000012e2e7819 */ /* 0x000fe200000006ff */
[----:B------:R-:W-:Y:S01]  /*2380*/  IMAD.IADD R119, R129, 0x1, R121 ;  /* 0x0000000181777824 */ /* 0x000fe200078e0279 */
[----:B------:R-:W-:Y:S01]  /*2390*/  IADD3.X R103, R105, UR11, RZ, P4, !PT ;  /* 0x0000000b69677c10 */ /* 0x000fe2000a7fe4ff */
[----:B------:R-:W-:Y:S01]  /*23a0*/  IMAD R62, R127, 0x60, RZ ;  /* 0x000000607f3e7824 */ /* 0x000fe200078e02ff */
[----:B------:R-:W-:Y:S01]  /*23b0*/  IADD3.X R105, R105, UR5, RZ, P3, !PT ;  /* 0x0000000569697c10 */ /* 0x000fe20009ffe4ff */
[----:B------:R-:W-:Y:S01]  /*23c0*/  IMAD.WIDE.U32 R148, R148, 0xc0, RZ ;  /* 0x000000c094947825 */ /* 0x000fe200078e00ff */
[----:B------:R-:W-:Y:S01]  /*23d0*/  IADD3 R81, P3, R56, R56, RZ ;  /* 0x0000003838517210 */ /* 0x000fe20007f7e0ff */
[----:B------:R-:W-:Y:S01]  /*23e0*/  USHF.L.U64.HI UR24, UR14, 0x1, UR13 ;  /* 0x000000010e187899 */ /* 0x000fe2000801020d */
[----:B------:R-:W-:Y:S01]  /*23f0*/  IADD3 R20, P1, R46, UR10, RZ ;  /* 0x0000000a2e147c10 */ /* 0x000fe2000ff3e0ff */
[----:B------:R-:W-:Y:S01]  /*2400*/  IMAD.SHL.U32 R91, R6, 0x2, RZ ;  /* 0x00000002065b7824 */ /* 0x000fe200078e00ff */
[----:B------:R-:W-:Y:S01]  /*2410*/  IADD3 R46, P0, R46, UR4, RZ ;  /* 0x000000042e2e7c10 */ /* 0x000fe2000ff1e0ff */
[----:B------:R-:W-:Y:S01]  /*2420*/  IMAD.X R80, R55, 0x1, R55, P3 ;  /* 0x0000000137507824 */ /* 0x000fe200018e0637 */
[----:B------:R-:W-:Y:S01]  /*2430*/  IADD3.X R21, R47, UR11, RZ, P1, !PT ;  /* 0x0000000b2f157c10 */ /* 0x000fe20008ffe4ff */
[----:B------:R-:W-:Y:S01]  /*2440*/  IMAD.SHL.U32 R72, R72, 0x40, RZ ;  /* 0x0000004048487824 */ /* 0x000fe200078e00ff */
[----:B------:R-:W-:Y:S01]  /*2450*/  IADD3 R77, P1, R81, 0x20, RZ ;  /* 0x00000020514d7810 */ /* 0x000fe20007f3e0ff */
[C---:B------:R-:W-:Y:S01]  /*2460*/  VIADD R125, R144.reuse, 0x20 ;  /* 0x00000020907d7836 */ /* 0x040fe20000000000 */
[----:B------:R-:W-:Y:S01]  /*2470*/  IADD3.X R47, R47, UR5, RZ, P0, !PT ;  /* 0x000000052f2f7c10 */ /* 0x000fe200087fe4ff */
[----:B------:R-:W-:Y:S01]  /*2480*/  VIADD R123, R144, 0x60 ;  /* 0x00000060907b7836 */ /* 0x000fe20000000000 */
[----:B------:R-:W-:Y:S01]  /*2490*/  IADD3 R81, P0, R81, 0x40, RZ ;  /* 0x0000004051517810 */ /* 0x000fe20007f1e0ff */
[C---:B------:R-:W-:Y:S01]  /*24a0*/  VIADD R15, R18.reuse, 0x20 ;  /* 0x00000020120f7836 */ /* 0x040fe20000000000 */
[----:B------:R-:W-:Y:S01]  /*24b0*/  IADD3.X R76, RZ, R80, RZ, P1, !PT ;  /* 0x00000050ff4c7210 */ /* 0x000fe20000ffe4ff */
[----:B------:R-:W-:Y:S01]  /*24c0*/  VIADD R14, R18, 0x40 ;  /* 0x00000040120e7836 */ /* 0x000fe20000000000 */
[----:B------:R-:W-:Y:S01]  /*24d0*/  IADD3 R85, P3, R56, R77, RZ ;  /* 0x0000004d38557210 */ /* 0x000fe20007f7e0ff */
[----:B------:R-:W-:Y:S01]  /*24e0*/  IMAD.X R80, RZ, RZ, R80, P0 ;  /* 0x000000ffff507224 */ /* 0x000fe200000e0650 */
[----:B------:R-:W-:Y:S01]  /*24f0*/  IADD3 R79, P1, R70, R70, RZ ;  /* 0x00000046464f7210 */ /* 0x000fe20007f3e0ff */
[----:B------:R-:W-:Y:S01]  /*2500*/  IMAD.MOV.U32 R13, RZ, RZ, R53 ;  /* 0x000000ffff0d7224 */ /* 0x000fe200078e0035 */
[----:B------:R-:W-:Y:S01]  /*2510*/  IADD3 R120, R129, R122, RZ ;  /* 0x0000007a81787210 */ /* 0x000fe20007ffe0ff */
[----:B------:R-:W-:Y:S01]  /*2520*/  IMAD.X R84, R55, 0x1, R76, P3 ;  /* 0x0000000137547824 */ /* 0x000fe200018e064c */
[----:B------:R-:W-:Y:S01]  /*2530*/  IADD3 R89, P0, R56, R81, RZ ;  /* 0x0000005138597210 */ /* 0x000fe20007f1e0ff */
[----:B------:R-:W-:Y:S01]  /*2540*/  IMAD.X R78, R69, 0x1, R69, P1 ;  /* 0x00000001454e7824 */ /* 0x000fe200008e0645 */
[----:B------:R-:W-:Y:S01]  /*2550*/  IADD3 R75, P4, R79, 0x20, RZ ;  /* 0x000000204f4b7810 */ /* 0x000fe20007f9e0ff */
[----:B------:R-:W-:Y:S01]  /*2560*/  IMAD.IADD R118, R129, 0x1, R120 ;  /* 0x0000000181767824 */ /* 0x000fe200078e0278 */
[----:B------:R-:W-:Y:S01]  /*2570*/  IADD3 R79, P3, R79, 0x40, RZ ;  /* 0x000000404f4f7810 */ /* 0x000fe20007f7e0ff */
[----:B------:R-:W-:Y:S01]  /*2580*/  IMAD.IADD R92, R149, 0x1, R5 ;  /* 0x00000001955c7824 */ /* 0x000fe200078e0205 */
[----:B------:R-:W-:Y:S01]  /*2590*/  SHF.L.U32 R3, R157, 0x6, RZ ;  /* 0x000000069d037819 */ /* 0x000fe200000006ff */
[----:B------:R-:W-:Y:S01]  /*25a0*/  IMAD.WIDE.U32 R156, R156, 0x40, RZ ;  /* 0x000000409c9c7825 */ /* 0x000fe200078e00ff */
[----:B------:R-:W-:Y:S01]  /*25b0*/  IADD3.X R88, R55, R80, RZ, P0, !PT ;  /* 0x0000005037587210 */ /* 0x000fe200007fe4ff */
[----:B------:R-:W-:Y:S01]  /*25c0*/  UIADD3 UR27, UR19, UR12, URZ ;  /* 0x0000000c131b7290 */ /* 0x000fe2000fffe03f */
[-C--:B------:R-:W-:Y:S01]  /*25d0*/  IADD3 R87, P0, R79, R70.reuse, RZ ;  /* 0x000000464f577210 */ /* 0x080fe20007f1e0ff */
[--C-:B------:R-:W-:Y:S01]  /*25e0*/  IMAD.X R74, RZ, RZ, R78.reuse, P4 ;  /* 0x000000ffff4a7224 */ /* 0x100fe200020e064e */
[----:B------:R-:W-:Y:S01]  /*25f0*/  IADD3 R117, R129, R119, RZ ;  /* 0x0000007781757210 */ /* 0x000fe20007ffe0ff */
[----:B------:R-:W-:Y:S01]  /*2600*/  IMAD.X R78, RZ, RZ, R78, P3 ;  /* 0x000000ffff4e7224 */ /* 0x000fe200018e064e */
[----:B------:R-:W-:Y:S01]  /*2610*/  IADD3 R83, P1, R75, R70, RZ ;  /* 0x000000464b537210 */ /* 0x000fe20007f3e0ff */
[----:B--2---:R-:W-:Y:S01]  /*2620*/  IMAD.U32 R67, R67, -0x80, RZ ;  /* 0xffffff8043437824 */ /* 0x004fe200078e00ff */
[----:B------:R-:W-:Y:S01]  /*2630*/  IADD3 R73, R157, R3, RZ ;  /* 0x000000039d497210 */ /* 0x000fe20007ffe0ff */
[----:B------:R-:W-:Y:S01]  /*2640*/  IMAD.X R86, R78, 0x1, R69, P0 ;  /* 0x000000014e567824 */ /* 0x000fe200000e0645 */
[----:B------:R-:W-:Y:S01]  /*2650*/  SHF.R.S32.HI R113, RZ, 0x1f, R122 ;  /* 0x0000001fff717819 */ /* 0x000fe2000001147a */
[----:B------:R-:W-:Y:S01]  /*2660*/  ULDC UR4, c[0x0][0x2e0] ;  /* 0x0000b80000047ab9 */ /* 0x000fe20000000800 */
        /* <DEDUP_REMOVED lines=11> */
.L_x_2827:
[----:B------:R-:W-:Y:S01]  /*2720*/  IMAD.SHL.U32 R17, R13, 0x80, RZ ;  /* 0x000000800d117824 */ /* 0x000fe200078e00ff */
[----:B------:R-:W-:Y:S03]  /*2730*/  ISETP.NE.AND P1, PT, RZ, UR4, PT ;  /* 0x00000004ff007c0c */ /* 0x000fe6000bf25270 */
[----:B------:R-:W-:Y:S04]  /*2740*/  VIADD R16, R17, 0xffffff80 ;  /* 0xffffff8011107836 */ /* 0x000fe80000000000 */
[--C-:B------:R-:W-:Y:S02]  /*2750*/  IMAD.IADD R2, R59, 0x1, -R16.reuse ;  /* 0x000000013b027824 */ /* 0x100fe400078e0a10 */
[----:B------:R-:W-:Y:S03]  /*2760*/  IMAD.IADD R0, R65, 0x1, -R16 ;  /* 0x0000000141007824 */ /* 0x000fe600078e0a10 */
[CC--:B------:R-:W-:Y:S02]  /*2770*/  ISETP.GE.AND P6, PT, R144.reuse, R2.reuse, PT ;  /* 0x000000029000720c */ /* 0x0c0fe40003fc6270 */
[C---:B------:R-:W-:Y:S02]  /*2780*/  ISETP.GE.AND P5, PT, R125.reuse, R2, PT ;  /* 0x000000027d00720c */ /* 0x040fe40003fa6270 */
[-C--:B------:R-:W-:Y:S02]  /*2790*/  ISETP.GE.AND P6, PT, R144, R0.reuse, !P6 ;  /* 0x000000009000720c */ /* 0x080fe400077c6270 */
[----:B------:R-:W-:Y:S02]  /*27a0*/  ISETP.GE.AND P5, PT, R125, R0, !P5 ;  /* 0x000000007d00720c */ /* 0x000fe40006fa6270 */
[CC--:B------:R-:W-:Y:S02]  /*27b0*/  ISETP.GE.AND P4, PT, R124.reuse, R2.reuse, PT ;  /* 0x000000027c00720c */ /* 0x0c0fe40003f86270 */
[C---:B------:R-:W-:Y:S02]  /*27c0*/  ISETP.GE.AND P3, PT, R123.reuse, R2, PT ;  /* 0x000000027b00720c */ /* 0x040fe40003f66270 */
[-C--:B------:R-:W-:Y:S02]  /*27d0*/  ISETP.GE.AND P4, PT, R124, R0.reuse, !P4 ;  /* 0x000000007c00720c */ /* 0x080fe40006786270 */
[----:B------:R-:W-:Y:S03]  /*27e0*/  ISETP.GE.AND P3, PT, R123, R0, !P3 ;  /* 0x000000007b00720c */ /* 0x000fe60005f66270 */
[----:B-1--4-:R-:W2:Y:S02]  /*27f0*/  @P6 LDG.E.128 R24, desc[UR6][R98.64] ;  /* 0x0000000662186981 */ /* 0x012ea4000c1e1d00 */
[C---:B------:R-:W-:Y:S04]  /*2800*/  @P5 IADD3 R22, P0, R98.reuse, UR20, RZ ;  /* 0x0000001462165c10 */ /* 0x040fe8000ff1e0ff */
[----:B------:R-:W-:Y:S02]  /*2810*/  @P5 IADD3.X R23, R99, UR23, RZ, P0, !PT ;  /* 0x0000001763175c10 */ /* 0x000fe400087fe4ff */
[C---:B------:R-:W-:Y:S04]  /*2820*/  @P5 LEA R32, P0, R107.reuse, R96, 0x1 ;  /* 0x000000606b205211 */ /* 0x040fe800078008ff */
[----:B------:R-:W-:Y:S02]  /*2830*/  @P5 LEA.HI.X R33, R107, R97, R106, 0x1, P0 ;  /* 0x000000616b215211 */ /* 0x000fe400000f0c6a */
[----:B------:R-:W-:Y:S04]  /*2840*/  @P4 IADD3 R34, P0, R98, UR25, RZ ;  /* 0x0000001962224c10 */ /* 0x000fe8000ff1e0ff */
[----:B------:R-:W-:Y:S02]  /*2850*/  @P4 IADD3.X R35, R99, UR24, RZ, P0, !PT ;  /* 0x0000001863234c10 */ /* 0x000fe400087fe4ff */
[----:B------:R-:W-:Y:S05]  /*2860*/  @P4 IADD3 R36, P0, R96, R91, RZ ;  /* 0x0000005b60244210 */ /* 0x000fea0007f1e0ff */
[----:B------:R-:W-:Y:S01]  /*2870*/  @P4 IMAD.X R37, R97, 0x1, R90, P0 ;  /* 0x0000000161254824 */ /* 0x000fe200000e065a */
[----:B------:R-:W-:Y:S04]  /*2880*/  @P3 IADD3 R2, P0, R98, UR18, RZ ;  /* 0x0000001262023c10 */ /* 0x000fe8000ff1e0ff */
[----:B------:R-:W-:Y:S01]  /*2890*/  @P3 IADD3.X R3, R99, UR27, RZ, P0, !PT ;  /* 0x0000001b63033c10 */ /* 0x000fe200087fe4ff */
[----:B--2---:R-:W-:Y:S04]  /*28a0*/  @P6 STG.E.128 desc[UR6][R96.64], R24 ;  /* 0x0000001860006986 */ /* 0x004fe8000c101d06 */
[----:B------:R-:W2:Y:S04]  /*28b0*/  @P6 LDG.E.128 R4, desc[UR6][R98.64+0x40] ;  /* 0x0000400662046981 */ /* 0x000ea8000c1e1d00 */
[----:B--2---:R1:W-:Y:S04]  /*28c0*/  @P6 STG.E.128 desc[UR6][R96.64+0x40], R4 ;  /* 0x0000400460006986 */ /* 0x0043e8000c101d06 */
[----:B------:R-:W2:Y:S04]  /*28d0*/  @P6 LDG.E.128 R8, desc[UR6][R98.64+0x80] ;  /* 0x0000800662086981 */ /* 0x000ea8000c1e1d00 */
[----:B--2---:R2:W-:Y:S04]  /*28e0*/  @P6 STG.E.128 desc[UR6][R96.64+0x80], R8 ;  /* 0x0000800860006986 */ /* 0x0045e8000c101d06 */
[----:B------:R-:W3:Y:S04]  /*28f0*/  @P5 LDG.E.128 R28, desc[UR6][R22.64] ;  /* 0x00000006161c5981 */ /* 0x000ee8000c1e1d00 */
[----:B---3--:R-:W-:Y:S04]  /*2900*/  @P5 STG.E.128 desc[UR6][R32.64], R28 ;  /* 0x0000001c20005986 */ /* 0x008fe8000c101d06 */
[----:B-1----:R-:W3:Y:S04]  /*2910*/  @P5 LDG.E.128 R4, desc[UR6][R22.64+0x40] ;  /* 0x0000400616045981 */ /* 0x002ee8000c1e1d00 */
[----:B---3--:R1:W-:Y:S04]  /*2920*/  @P5 STG.E.128 desc[UR6][R32.64+0x40], R4 ;  /* 0x0000400420005986 */ /* 0x0083e8000c101d06 */
[----:B------:R3:W4:Y:S02]  /*2930*/  @P5 LDG.E.128 R24, desc[UR6][R22.64+0x80] ;  /* 0x0000800616185981 */ /* 0x000724000c1e1d00 */
[----:B---3--:R-:W-:Y:S05]  /*2940*/  @P3 IADD3 R22, P0, R96, R148, RZ ;  /* 0x0000009460163210 */ /* 0x008fea0007f1e0ff */
[----:B------:R-:W-:Y:S01]  /*2950*/  @P3 IMAD.X R23, R97, 0x1, R92, P0 ;  /* 0x0000000161173824 */ /* 0x000fe200000e065c */
[C---:B------:R-:W-:Y:S04]  /*2960*/  LEA R98, P0, R67.reuse, R98, 0x1 ;  /* 0x0000006243627211 */ /* 0x040fe800078008ff */
[----:B------:R-:W-:Y:S01]  /*2970*/  LEA.HI.X.SX32 R99, R67, R99, 0x1, P0 ;  /* 0x0000006343637211 */ /* 0x000fe200000f0eff */
[----:B----4-:R3:W-:Y:S04]  /*2980*/  @P5 STG.E.128 desc[UR6][R32.64+0x80], R24 ;  /* 0x0000801820005986 */ /* 0x0107e8000c101d06 */
[----:B--2---:R-:W2:Y:S04]  /*2990*/  @P4 LDG.E.128 R8, desc[UR6][R34.64] ;  /* 0x0000000622084981 */ /* 0x004ea8000c1e1d00 */
[----:B--2---:R2:W-:Y:S04]  /*29a0*/  @P4 STG.E.128 desc[UR6][R36.64], R8 ;  /* 0x0000000824004986 */ /* 0x0045e8000c101d06 */
[----:B-1----:R-:W4:Y:S04]  /*29b0*/  @P4 LDG.E.128 R4, desc[UR6][R34.64+0x40] ;  /* 0x0000400622044981 */ /* 0x002f28000c1e1d00 */
[----:B----4-:R1:W-:Y:S04]  /*29c0*/  @P4 STG.E.128 desc[UR6][R36.64+0x40], R4 ;  /* 0x0000400424004986 */ /* 0x0103e8000c101d06 */
[----:B------:R-:W4:Y:S04]  /*29d0*/  @P4 LDG.E.128 R28, desc[UR6][R34.64+0x80] ;  /* 0x00008006221c4981 */ /* 0x000f28000c1e1d00 */
[----:B----4-:R4:W-:Y:S04]  /*29e0*/  @P4 STG.E.128 desc[UR6][R36.64+0x80], R28 ;  /* 0x0000801c24004986 */ /* 0x0109e8000c101d06 */
[----:B---3--:R-:W3:Y:S04]  /*29f0*/  @P3 LDG.E.128 R24, desc[UR6][R2.64] ;  /* 0x0000000602183981 */ /* 0x008ee8000c1e1d00 */
[----:B---3--:R4:W-:Y:S04]  /*2a00*/  @P3 STG.E.128 desc[UR6][R22.64], R24 ;  /* 0x0000001816003986 */ /* 0x0089e8000c101d06 */
[----:B--2---:R-:W2:Y:S04]  /*2a10*/  @P3 LDG.E.128 R8, desc[UR6][R2.64+0x40] ;  /* 0x0000400602083981 */ /* 0x004ea8000c1e1d00 */
        /* <DEDUP_REMOVED lines=64> */
[----:B------:R-:W-:Y:S02]  /*2e20*/  MOV R95, R93 ;  /* 0x0000005d005f7202 */ /* 0x000fe40000000f00 */
        /* <DEDUP_REMOVED lines=98> */
.L_x_2785:
[----:B------:R-:W-:Y:S05]  /*3450*/  BSYNC B0 ;  /* 0x0000000000007941 */ /* 0x000fea0003800000 */
.L_x_2784:
[----:B------:R-:W-:Y:S04]  /*3460*/  BSSY B0, `(.L_x_2786) ;  /* 0x000009f000007945 */ /* 0x000fe80003800000 */
[----:B------:R-:W-:Y:S05]  /*3470*/  @!P5 BRA `(.L_x_2787) ;  /* 0x000000080074d947 */ /* 0x000fea0003800000 */
[----:B------:R-:W-:Y:S02]  /*3480*/  LEA R160, P1, R70, R100, 0x1 ;  /* 0x0000006446a07211 */ /* 0x000fe400078208ff */
[C---:B------:R-:W-:Y:S02]  /*3490*/  SHF.L.U32 R137, R129.reuse, 0x1, RZ ;  /* 0x0000000181897819 */ /* 0x040fe400000006ff */
[----:B------:R-:W-:Y:S02]  /*34a0*/  ISETP.GE.AND P0, PT, R18, UR4, PT ;  /* 0x0000000412007c0c */ /* 0x000fe4000bf06270 */
[----:B------:R-:W-:Y:S02]  /*34b0*/  LEA.HI.X R161, R70, R101, R69, 0x1, P1 ;  /* 0x0000006546a17211 */ /* 0x000fe400008f0c45 */
[-C--:B------:R-:W-:Y:S02]  /*34c0*/  IADD3 R32, P1, R20, R137.reuse, RZ ;  /* 0x0000008914207210 */ /* 0x080fe40007f3e0ff */
[----:B-1----:R-:W-:Y:S01]  /*34d0*/  SHF.L.U64.HI R95, R129, 0x1, R114 ;  /* 0x00000001815f7819 */ /* 0x002fe20000010272 */
[----:B----4-:R-:W2:Y:S01]  /*34e0*/  LDG.E.128 R24, desc[UR6][R160.64] ;  /* 0x00000006a0187981 */ /* 0x010ea2000c1e1d00 */
        /* <DEDUP_REMOVED lines=150> */
.L_x_2787:
[----:B------:R-:W-:Y:S05]  /*3e50*/  BSYNC B0 ;  /* 0x0000000000007941 */ /* 0x000fea0003800000 */
.L_x_2786:
[----:B------:R-:W-:Y:S04]  /*3e60*/  BSSY B0, `(.L_x_2788) ;  /* 0x00000a7000007945 */ /* 0x000fe80003800000 */
[----:B------:R-:W-:Y:S05]  /*3e70*/  @!P4 BRA `(.L_x_2789) ;  /* 0x000000080094c947 */ /* 0x000fea0003800000 */
[-C--:B--2---:R-:W-:Y:S02]  /*3e80*/  LEA R158, P1, R72, R100.reuse, 0x1 ;  /* 0x00000064489e7211 */ /* 0x084fe400078208ff */
[----:B------:R-:W-:Y:S02]  /*3e90*/  SHF.L.U32 R137, R64, 0x1, RZ ;  /* 0x0000000140897819 */ /* 0x000fe400000006ff */
[----:B------:R-:W-:Y:S02]  /*3ea0*/  ISETP.GE.AND P0, PT, R18, UR4, PT ;  /* 0x0000000412007c0c */ /* 0x000fe4000bf06270 */
[----:B------:R-:W-:Y:S02]  /*3eb0*/  LEA.HI.X R159, R72, R101, R71, 0x1, P1 ;  /* 0x00000065489f7211 */ /* 0x000fe400008f0c47 */
[----:B-1----:R-:W-:Y:S02]  /*3ec0*/  SHF.L.U64.HI R95, R64, 0x1, R63 ;  /* 0x00000001405f7819 */ /* 0x002fe4000001023f */
[-C--:B------:R-:W-:Y:S01]  /*3ed0*/  IADD3 R32, P1, R20, R137.reuse, RZ ;  /* 0x0000008914207210 */ /* 0x080fe20007f3e0ff */
[----:B----4-:R-:W2:Y:S01]  /*3ee0*/  LDG.E.128 R24, desc[UR6][R158.64] ;  /* 0x000000069e187981 */ /* 0x010ea2000c1e1d00 */
[----:B------:R-:W-:Y:S02]  /*3ef0*/  IADD3 R48, P4, R46, R137, RZ ;  /* 0x000000892e307210 */ /* 0x000fe40007f9e0ff */
[-C--:B------:R-:W-:Y:S02]  /*3f00*/  IADD3.X R33, R21, R95.reuse, RZ, P1, !PT ;  /* 0x0000005f15217210 */ /* 0x080fe40000ffe4ff */
[----:B------:R-:W-:Y:S02]  /*3f10*/  IADD3.X R49, R47, R95, RZ, P4, !PT ;  /* 0x0000005f2f317210 */ /* 0x000fe400027fe4ff */
[----:B------:R-:W-:Y:S01]  /*3f20*/  LEA R162, P4, R75, R100, 0x1 ;  /* 0x000000644ba27211 */ /* 0x000fe200078808ff */
        /* <DEDUP_REMOVED lines=55> */
[----:B--2---:R-:W-:Y:S02]  /*42a0*/  LEA R162, P4, R79, R100, 0x1 ;  /* 0x000000644fa27211 */ /* 0x004fe400078808ff */
[----:B-1----:R-:W-:Y:S02]  /*42b0*/  LEA R164, P5, R77, R94, 0x1 ;  /* 0x0000005e4da47211 */ /* 0x002fe400078a08ff */
        /* <DEDUP_REMOVED lines=97> */
.L_x_2789:
[----:B------:R-:W-:Y:S05]  /*48d0*/  BSYNC B0 ;  /* 0x0000000000007941 */ /* 0x000fea0003800000 */
.L_x_2788:
[----:B------:R-:W-:Y:S04]  /*48e0*/  BSSY B0, `(.L_x_2790) ;  /* 0x00000ac000007945 */ /* 0x000fe80003800000 */
[----:B------:R-:W-:Y:S05]  /*48f0*/  @!P3 BRA `(.L_x_2791) ;  /* 0x0000000800a8b947 */ /* 0x000fea0003800000 */
[----:B------:R-:W-:Y:S01]  /*4900*/  SHF.L.U32 R137, R62, 0x1, RZ ;  /* 0x000000013e897819 */ /* 0x000fe200000006ff */
[----:B------:R-:W2:Y:S01]  /*4910*/  LDC.64 R48, c[0x0][0x338] ;  /* 0x0000ce00ff307b82 */ /* 0x000ea20000000a00 */
[----:B------:R-:W-:Y:S02]  /*4920*/  ISETP.GE.AND P0, PT, R18, UR4, PT ;  /* 0x0000000412007c0c */ /* 0x000fe4000bf06270 */
[----:B-1----:R-:W-:Y:S02]  /*4930*/  SHF.L.U64.HI R95, R62, 0x1, R61 ;  /* 0x000000013e5f7819 */ /* 0x002fe4000001023d */
[-C--:B------:R-:W-:Y:S02]  /*4940*/  IADD3 R32, P1, R20, R137.reuse, RZ ;  /* 0x0000008914207210 */ /* 0x080fe40007f3e0ff */
[----:B------:R-:W-:Y:S02]  /*4950*/  IADD3 R46, P3, R46, R137, RZ ;  /* 0x000000892e2e7210 */ /* 0x000fe40007f7e0ff */
[-C--:B------:R-:W-:Y:S02]  /*4960*/  IADD3.X R33, R21, R95.reuse, RZ, P1, !PT ;  /* 0x0000005f15217210 */ /* 0x080fe40000ffe4ff */
[----:B------:R-:W-:Y:S02]  /*4970*/  IADD3.X R47, R47, R95, RZ, P3, !PT ;  /* 0x0000005f2f2f7210 */ /* 0x000fe40001ffe4ff */
[----:B------:R-:W-:Y:S01]  /*4980*/  ISETP.GE.AND P1, PT, R15, UR4, PT ;  /* 0x000000040f007c0c */ /* 0x000fe2000bf26270 */
[----:B------:R-:W5:Y:S06]  /*4990*/  @!P0 LDG.E.64 R20, desc[UR6][R32.64] ;  /* 0x0000000620148981 */ /* 0x000f6c000c1e1b00 */
[----:B------:R-:W5:Y:S01]  /*49a0*/  @!P0 LDG.E.64 R42, desc[UR6][R46.64] ;  /* 0x000000062e2a8981 */ /* 0x000f62000c1e1b00 */
[----:B--2---:R-:W-:Y:S04]  /*49b0*/  IMAD.WIDE.U32 R158, R48, 0xc0, R100 ;  /* 0x000000c0309e7825 */ /* 0x004fe800078e0064 */
[----:B------:R-:W-:Y:S05]  /*49c0*/  IMAD R49, R49, 0xc0, RZ ;  /* 0x000000c031317824 */ /* 0x000fea00078e02ff */
[----:B------:R-:W-:Y:S02]  /*49d0*/  IADD3 R159, R159, R49, RZ ;  /* 0x000000319f9f7210 */ /* 0x000fe40007ffe0ff */
[----:B------:R-:W1:Y:S03]  /*49e0*/  LDC.64 R48, c[0x0][0x248] ;  /* 0x00009200ff307b82 */ /* 0x000e660000000a00 */
[----:B---34-:R-:W2:Y:S01]  /*49f0*/  LDG.E.128 R24, desc[UR6][R158.64] ;  /* 0x000000069e187981 */ /* 0x018ea2000c1e1d00 */
[----:B-1----:R-:W-:Y:S02]  /*4a00*/  IMAD R49, R49, 0xc0, RZ ;  /* 0x000000c031317824 */ /* 0x002fe400078e02ff */
[--C-:B-----5:R-:W-:Y:S02]  /*4a10*/  @!P0 HADD2.F32 R23, -RZ, R20.reuse.H0_H0 ;  /* 0x20000014ff178230 */ /* 0x120fe40000004100 */
[----:B------:R-:W-:Y:S02]  /*4a20*/  @!P0 HADD2.F32 R22, -RZ, R20.H1_H1 ;  /* 0x30000014ff168230 */ /* 0x000fe40000004100 */
[--C-:B------:R-:W-:Y:S02]  /*4a30*/  @!P0 HADD2.F32 R20, -RZ, R21.reuse.H0_H0 ;  /* 0x20000015ff148230 */ /* 0x100fe40000004100 */
[----:B------:R-:W-:Y:S02]  /*4a40*/  @!P0 HADD2.F32 R21, -RZ, R21.H1_H1 ;  /* 0x30000015ff158230 */ /* 0x000fe40000004100 */
[--C-:B------:R-:W-:Y:S02]  /*4a50*/  @!P0 HADD2.F32 R39, -RZ, R42.reuse.H0_H0 ;  /* 0x2000002aff278230 */ /* 0x100fe40000004100 */
[----:B------:R-:W-:Y:S02]  /*4a60*/  @!P0 HADD2.F32 R34, -RZ, R42.H1_H1 ;  /* 0x3000002aff228230 */ /* 0x000fe40000004100 */
[--C-:B------:R-:W-:Y:S02]  /*4a70*/  @!P0 HADD2.F32 R38, -RZ, R43.reuse.H0_H0 ;  /* 0x2000002bff268230 */ /* 0x100fe40000004100 */
[----:B------:R-:W-:Y:S01]  /*4a80*/  @!P0 HADD2.F32 R43, -RZ, R43.H1_H1 ;  /* 0x3000002bff2b8230 */ /* 0x000fe20000004100 */
[----:B--2---:R-:W-:Y:S02]  /*4a90*/  @!P0 MOV R28, R24 ;  /* 0x00000018001c8202 */ /* 0x004fe40000000f00 */
        /* <DEDUP_REMOVED lines=19> */
[----:B------:R-:W-:Y:S01]  /*4bd0*/  @!P0 HADD2.F32 R22, -RZ, R28.H0_H0 ;  /* 0x2000001cff168230 */ /* 0x000fe20000004100 */
[----:B------:R-:W-:Y:S01]  /*4be0*/  MOV R95, R93 ;  /* 0x0000005d005f7202 */ /* 0x000fe20000000f00 */
[----:B------:R-:W-:Y:S01]  /*4bf0*/  @!P0 FMUL.FTZ R3, R23, R20 ;  /* 0x0000001417038220 */ /* 0x000fe20000410000 */
[----:B------:R-:W-:Y:S01]  /*4c00*/  @!P0 MOV R24, R160 ;  /* 0x000000a000188202 */ /* 0x000fe20000000f00 */
[-C--:B------:R-:W-:Y:S01]  /*4c10*/  @!P0 FMUL.FTZ R159, R37, R21.reuse ;  /* 0x00000015259f8220 */ /* 0x080fe20000410000 */
[----:B------:R-:W-:Y:S01]  /*4c20*/  @!P0 FMUL.FTZ R4, R22, R21 ;  /* 0x0000001516048220 */ /* 0x000fe20000410000 */
[----:B------:R-:W-:Y:S01]  /*4c30*/  @!P0 FFMA.FTZ R3, R36, R38, R3 ;  /* 0x0000002624038223 */ /* 0x000fe20000010003 */
[----:B------:R-:W-:Y:S01]  /*4c40*/  @!P0 FFMA.FTZ R137, R29, R34, -R137 ;  /* 0x000000221d898223 */ /* 0x000fe20000010889 */
[----:B------:R-:W-:Y:S01]  /*4c50*/  @!P0 FFMA.FTZ R158, R23, R38, -R158 ;  /* 0x00000026179e8223 */ /* 0x000fe2000001089e */
[-C--:B------:R-:W-:Y:S01]  /*4c60*/  @!P0 FFMA.FTZ R159, R22, R43.reuse, -R159 ;  /* 0x0000002b169f8223 */ /* 0x080fe2000001089f */
[----:B------:R-:W-:Y:S01]  /*4c70*/  @!P0 FFMA.FTZ R4, R37, R43, R4 ;  /* 0x0000002b25048223 */ /* 0x000fe20000010004 */
[----:B------:R-:W-:Y:S01]  /*4c80*/  IMAD.WIDE.U32 R162, R48, 0xc0, R94 ;  /* 0x000000c030a27825 */ /* 0x000fe200078e005e */
[----:B------:R-:W-:Y:S02]  /*4c90*/  @!P0 F2FP.F16.F32.PACK_AB R137, R2, R137 ;  /* 0x000000890289823e */ /* 0x000fe400000000ff */
[----:B------:R-:W-:Y:S02]  /*4ca0*/  @!P0 F2FP.F16.F32.PACK_AB R158, R3, R158 ;  /* 0x0000009e039e823e */ /* 0x000fe400000000ff */
[----:B------:R-:W-:Y:S02]  /*4cb0*/  @!P0 F2FP.F16.F32.PACK_AB R159, R4, R159 ;  /* 0x0000009f049f823e */ /* 0x000fe400000000ff */
[----:B------:R-:W-:Y:S02]  /*4cc0*/  IADD3 R163, R163, R49, RZ ;  /* 0x00000031a3a37210 */ /* 0x000fe40007ffe0ff */
[----:B------:R-:W-:Y:S02]  /*4cd0*/  @!P0 MOV R25, R137 ;  /* 0x0000008900198202 */ /* 0x000fe40000000f00 */
[----:B------:R-:W-:Y:S02]  /*4ce0*/  @!P0 MOV R26, R158 ;  /* 0x0000009e001a8202 */ /* 0x000fe40000000f00 */
[----:B------:R-:W-:Y:S02]  /*4cf0*/  @!P0 MOV R27, R159 ;  /* 0x0000009f001b8202 */ /* 0x000fe40000000f00 */
[CC--:B------:R-:W-:Y:S02]  /*4d00*/  LEA R48, P3, R83.reuse, R100.reuse, 0x1 ;  /* 0x0000006453307211 */ /* 0x0c0fe400078608ff */
[----:B------:R-:W-:Y:S01]  /*4d10*/  ISETP.GE.AND P0, PT, R14, UR4, PT ;  /* 0x000000040e007c0c */ /* 0x000fe2000bf06270 */
[----:B------:R1:W-:Y:S01]  /*4d20*/  STG.E.128 desc[UR6][R162.64], R24 ;  /* 0x00000018a2007986 */ /* 0x0003e2000c101d06 */
[-C--:B------:R-:W-:Y:S02]  /*4d30*/  LEA.HI.X R49, R83, R101.reuse, R82, 0x1, P3 ;  /* 0x0000006553317211 */ /* 0x080fe400018f0c52 */
[C---:B------:R-:W-:Y:S04]  /*4d40*/  LEA R160, P3, R87.reuse, R100, 0x1 ;  /* 0x0000006457a07211 */ /* 0x040fe800078608ff */
[----:B------:R-:W-:Y:S01]  /*4d50*/  LEA.HI.X R161, R87, R101, R86, 0x1, P3 ;  /* 0x0000006557a17211 */ /* 0x000fe200018f0c56 */
        /* <DEDUP_REMOVED lines=100> */
.L_x_2791:
[----:B------:R-:W-:Y:S05]  /*53a0*/  BSYNC B0 ;  /* 0x0000000000007941 */ /* 0x000fea0003800000 */
.L_x_2790:
[----:B-1----:R-:W-:Y:S01]  /*53b0*/  MOV R20, R50 ;  /* 0x0000003200147202 */ /* 0x002fe20000000f00 */
[----:B------:R-:W-:Y:S01]  /*53c0*/  IMAD.MOV.U32 R46, RZ, RZ, R152 ;  /* 0x000000ffff2e7224 */ /* 0x000fe200078e0098 */
[----:B------:R-:W-:Y:S01]  /*53d0*/  MOV R21, R45 ;  /* 0x0000002d00157202 */ /* 0x000fe20000000f00 */
[----:B------:R-:W-:Y:S01]  /*53e0*/  IMAD.MOV.U32 R47, RZ, RZ, R51 ;  /* 0x000000ffff2f7224 */ /* 0x000fe200078e0033 */
[----:B------:R-:W-:Y:S01]  /*53f0*/  UMOV UR4, UR21 ;  /* 0x0000001500047c82 */ /* 0x000fe20008000000 */
[----:B------:R-:W-:Y:S05]  /*5400*/  BRA `(.L_x_2792) ;  /* 0x0000004c00707947 */ /* 0x000fea0003800000 */
.L_x_2783:
[----:B------:R-:W-:Y:S04]  /*5410*/  BSSY B1, `(.L_x_2793) ;  /* 0x0000118000017945 */ /* 0x000fe80003800000 */
[----:B------:R-:W-:Y:S05]  /*5420*/  @!P6 BRA `(.L_x_2794) ;  /* 0x000000100058e947 */ /* 0x000fea0003800000 */
[----:B------:R-:W-:Y:S01]  /*5430*/  ISETP.GE.AND P0, PT, R18, UR4, PT ;  /* 0x0000000412007c0c */ /* 0x000fe2000bf06270 */
[----:B------:R1:W5:Y:S01]  /*5440*/  LDG.E.128 R48, desc[UR6][R100.64] ;  /* 0x0000000664307981 */ /* 0x000362000c1e1d00 */
[----:B------:R-:W-:Y:S01]  /*5450*/  IADD3 R158, P6, R100, 0x40, RZ ;  /* 0x00000040649e7810 */ /* 0x000fe20007fde0ff */
[----:B------:R-:W-:Y:S01]  /*5460*/  IMAD.MOV.U32 R95, RZ, RZ, R93 ;  /* 0x000000ffff5f7224 */ /* 0x000fe200078e005d */
[----:B------:R-:W-:Y:S01]  /*5470*/  ISETP.GE.AND P1, PT, R15, UR4, PT ;  /* 0x000000040f007c0c */ /* 0x000fe2000bf26270 */
[----:B------:R-:W-:Y:S02]  /*5480*/  BSSY B0, `(.L_x_2795) ;  /* 0x0000058000007945 */ /* 0x000fe40003800000 */
[----:B------:R-:W-:Y:S06]  /*5490*/  IMAD.X R159, RZ, RZ, R101, P6 ;  /* 0x000000ffff9f7224 */ /* 0x000fec00030e0665 */
[----:B------:R-:W-:Y:S05]  /*54a0*/  @P0 BRA `(.L_x_2796) ;  /* 0x0000000400540947 */ /* 0x000fea0003800000 */
[----:B----45:R-:W-:Y:S01]  /*54b0*/  HADD2.F32 R36, -RZ, R49.H0_H0 ;  /* 0x20000031ff247230 */ /* 0x030fe20000004100 */
[----:B------:R-:W-:Y:S01]  /*54c0*/  ULEA.HI UR26, UR4, UR4, URZ, 0x1 ;  /* 0x00000004041a7291 */ /* 0x000fe2000f8f083f */
[----:B------:R-:W-:Y:S02]  /*54d0*/  MOV R161, RZ ;  /* 0x000000ff00a17202 */ /* 0x000fe40000000f00 */
[----:B------:R-:W-:Y:S01]  /*54e0*/  MOV R137, RZ ;  /* 0x000000ff00897202 */ /* 0x000fe20000000f00 */
[----:B------:R-:W-:Y:S01]  /*54f0*/  USHF.R.S32.HI UR26, URZ, 0x1, UR26 ;  /* 0x000000013f1a7899 */ /* 0x000fe2000801141a */
[----:B------:R-:W-:Y:S02]  /*5500*/  MOV R35, R48 ;  /* 0x0000003000237202 */ /* 0x000fe40000000f00 */
[----:B------:R-:W-:Y:S02]  /*5510*/  MOV R48, R50 ;  /* 0x0000003200307202 */ /* 0x000fe40000000f00 */
[----:B------:R-:W-:Y:S01]  /*5520*/  MOV R45, R51 ;  /* 0x00000033002d7202 */ /* 0x000fe20000000f00 */
[--C-:B------:R-:W-:Y:S01]  /*5530*/  HADD2.F32 R31, -RZ, R35.reuse.H0_H0 ;  /* 0x20000023ff1f7230 */ /* 0x100fe20000004100 */
        /* <DEDUP_REMOVED lines=76> */
.L_x_2796:
[----:B------:R-:W-:Y:S05]  /*5a00*/  BSYNC B0 ;  /* 0x0000000000007941 */ /* 0x000fea0003800000 */
.L_x_2795:
[----:B-----5:R2:W-:Y:S01]  /*5a10*/  STG.E.128 desc[UR6][R94.64], R48 ;  /* 0x000000305e007986 */ /* 0x0205e2000c101d06 */
[----:B------:R-:W-:Y:S03]  /*5a20*/  BSSY B0, `(.L_x_2797) ;  /* 0x0000058000007945 */ /* 0x000fe60003800000 */
[----:B--2---:R2:W5:Y:S01]  /*5a30*/  LDG.E.128 R48, desc[UR6][R100.64+0x40] ;  /* 0x0000400664307981 */ /* 0x004562000c1e1d00 */
        /* <DEDUP_REMOVED lines=86> */
.L_x_2798:
[----:B------:R-:W-:Y:S05]  /*5fa0*/  BSYNC B0 ;  /* 0x0000000000007941 */ /* 0x000fea0003800000 */
.L_x_2797:
[----:B-----5:R3:W-:Y:S01]  /*5fb0*/  STG.E.128 desc[UR6][R94.64+0x40], R48 ;  /* 0x000040305e007986 */ /* 0x0207e2000c101d06 */
[----:B------:R-:W-:Y:S01]  /*5fc0*/  ISETP.GE.AND P0, PT, R14, UR4, PT ;  /* 0x000000040e007c0c */ /* 0x000fe2000bf06270 */
[----:B------:R-:W-:Y:S01]  /*5fd0*/  BSSY B0, `(.L_x_2799) ;  /* 0x000005a000007945 */ /* 0x000fe20003800000 */
[----:B------:R-:W-:Y:S05]  /*5fe0*/  IADD3 R160, P1, R100, 0x80, RZ ;  /* 0x0000008064a07810 */ /* 0x000fea0007f3e0ff */
[----:B------:R-:W-:Y:S01]  /*5ff0*/  IMAD.X R161, RZ, RZ, R101, P1 ;  /* 0x000000ffffa17224 */ /* 0x000fe200008e0665 */
[----:B---3--:R3:W5:Y:S05]  /*6000*/  LDG.E.128 R48, desc[UR6][R100.64+0x80] ;  /* 0x0000800664307981 */ /* 0x00876a000c1e1d00 */
        /* <DEDUP_REMOVED lines=17> */
[C---:B------:R-:W-:Y:S02]  /*6120*/  LEA R22, P1, R152.reuse, R160, 0x1 ;  /* 0x000000a098167211 */ /* 0x040fe400078208ff */
[----:B------:R-:W-:Y:S02]  /*6130*/  LEA.HI.X.SX32 R41, R159, R105, 0x1, P0 ;  /* 0x000000699f297211 */ /* 0x000fe400000f0eff */
[C---:B------:R-:W-:Y:S02]  /*6140*/  LEA R160, P0, R137.reuse, R102, 0x1 ;  /* 0x0000006689a07211 */ /* 0x040fe400078008ff */
[----:B------:R-:W-:Y:S02]  /*6150*/  LEA.HI.X.SX32 R23, R152, R161, 0x1, P1 ;  /* 0x000000a198177211 */ /* 0x000fe400008f0eff */
[----:B------:R-:W-:Y:S01]  /*6160*/  LEA.HI.X.SX32 R161, R137, R103, 0x1, P0 ;  /* 0x0000006789a17211 */ /* 0x000fe200000f0eff */
[----:B------:R-:W4:Y:S08]  /*6170*/  LDG.E.128 R40, desc[UR6][R40.64+0x80] ;  /* 0x0000800628287981 */ /* 0x000f30000c1e1d00 */
[----:B------:R-:W2:Y:S08]  /*6180*/  LDG.E.128 R24, desc[UR6][R22.64] ;  /* 0x0000000616187981 */ /* 0x000eb0000c1e1d00 */
[----:B------:R-:W3:Y:S01]  /*6190*/  LDG.E.128 R160, desc[UR6][R160.64+0x80] ;  /* 0x00008006a0a07981 */ /* 0x000ee2000c1e1d00 */
[--C-:B----4-:R-:W-:Y:S02]  /*61a0*/  HADD2.F32 R33, -RZ, R40.reuse.H0_H0 ;  /* 0x20000028ff217230 */ /* 0x110fe40000004100 */
[----:B------:R-:W-:Y:S02]  /*61b0*/  HADD2.F32 R34, -RZ, R40.H1_H1 ;  /* 0x30000028ff227230 */ /* 0x000fe40000004100 */
[--C-:B------:R-:W-:Y:S02]  /*61c0*/  HADD2.F32 R37, -RZ, R41.reuse.H0_H0 ;  /* 0x20000029ff257230 */ /* 0x100fe40000004100 */
[----:B------:R-:W-:Y:S02]  /*61d0*/  HADD2.F32 R38, -RZ, R41.H1_H1 ;  /* 0x30000029ff267230 */ /* 0x000fe40000004100 */
[--C-:B------:R-:W-:Y:S01]  /*61e0*/  HADD2.F32 R39, -RZ, R42.reuse.H0_H0 ;  /* 0x2000002aff277230 */ /* 0x100fe20000004100 */
[----:B--2---:R-:W-:Y:S01]  /*61f0*/  MOV R10, R24 ;  /* 0x00000018000a7202 */ /* 0x004fe20000000f00 */
        /* <DEDUP_REMOVED lines=55> */
.L_x_2800:
[----:B------:R-:W-:Y:S05]  /*6570*/  BSYNC B0 ;  /* 0x0000000000007941 */ /* 0x000fea0003800000 */
.L_x_2799:
[----:B-----5:R1:W-:Y:S02]  /*6580*/  STG.E.128 desc[UR6][R94.64+0x80], R48 ;  /* 0x000080305e007986 */ /* 0x0203e4000c101d06 */
.L_x_2794:
[----:B------:R-:W-:Y:S05]  /*6590*/  BSYNC B1 ;  /* 0x0000000000017941 */ /* 0x000fea0003800000 */
.L_x_2793:
[----:B------:R-:W-:Y:S04]  /*65a0*/  BSSY B1, `(.L_x_2801) ;  /* 0x0000128000017945 */ /* 0x000fe80003800000 */
[----:B------:R-:W-:Y:S05]  /*65b0*/  @!P5 BRA `(.L_x_2802) ;  /* 0x000000100098d947 */ /* 0x000fea0003800000 */
[----:B------:R-:W-:Y:S01]  /*65c0*/  LEA R164, P6, R70, R100, 0x1 ;  /* 0x0000006446a47211 */ /* 0x000fe200078c08ff */
        /* <DEDUP_REMOVED lines=10> */
[----:B----45:R-:W-:Y:S01]  /*6670*/  HADD2.F32 R36, -RZ, R49.H0_H0 ;  /* 0x20000031ff247230 */ /* 0x030fe20000004100 */
        /* <DEDUP_REMOVED lines=10> */
[----:B------:R-:W-:Y:S02]  /*6720*/  LEA R10, P1, R137, R164, 0x1 ;  /* 0x000000a4890a7211 */ /* 0x000fe400078208ff */
[----:B------:R-:W-:Y:S02]  /*6730*/  IADD3 R95, P6, R129, R152, RZ ;  /* 0x00000098815f7210 */ /* 0x000fe40007fde0ff */
[----:B------:R-:W-:Y:S02]  /*6740*/  LEA.HI.X.SX32 R11, R137, R165, 0x1, P1 ;  /* 0x000000a5890b7211 */ /* 0x000fe400008f0eff */
[C---:B------:R-:W-:Y:S02]  /*6750*/  LEA R160, P1, R95.reuse, R102, 0x1 ;  /* 0x000000665fa07211 */ /* 0x040fe400078208ff */
        /* <DEDUP_REMOVED lines=74> */
.L_x_2804:
[----:B------:R-:W-:Y:S05]  /*6c00*/  BSYNC B0 ;  /* 0x0000000000007941 */ /* 0x000fea0003800000 */
.L_x_2803:
[----:B-----5:R2:W-:Y:S01]  /*6c10*/  STG.E.128 desc[UR6][R158.64], R48 ;  /* 0x000000309e007986 */ /* 0x0205e2000c101d06 */
[----:B------:R-:W-:Y:S03]  /*6c20*/  BSSY B0, `(.L_x_2805) ;  /* 0x000005c000007945 */ /* 0x000fe60003800000 */
[----:B--2---:R2:W5:Y:S01]  /*6c30*/  LDG.E.128 R48, desc[UR6][R164.64+0x40] ;  /* 0x00004006a4307981 */ /* 0x004562000c1e1d00 */
[----:B------:R-:W-:Y:S05]  /*6c40*/  @P0 BRA `(.L_x_2806) ;  /* 0x0000000400640947 */ /* 0x000fea0003800000 */
        /* <DEDUP_REMOVED lines=11> */
[C---:B------:R-:W-:Y:S02]  /*6d00*/  LEA R10, P0, R161.reuse, R166, 0x1 ;  /* 0x000000a6a10a7211 */ /* 0x040fe400078008ff */
[C---:B------:R-:W-:Y:S02]  /*6d10*/  IADD3 R95, P5, R122.reuse, R137, RZ ;  /* 0x000000897a5f7210 */ /* 0x040fe40007fbe0ff */
[----:B------:R-:W-:Y:S02]  /*6d20*/  LEA.HI.X.SX32 R11, R161, R167, 0x1, P0 ;  /* 0x000000a7a10b7211 */ /* 0x000fe400000f0eff */
[----:B------:R-:W-:Y:S02]  /*6d30*/  LEA R162, P0, R95, R102, 0x1 ;  /* 0x000000665fa27211 */ /* 0x000fe400078008ff */
[----:B------:R-:W-:Y:S01]  /*6d40*/  LEA.HI.X.SX32 R152, R137, R113, 0x1, P5 ;  /* 0x0000007189987211 */ /* 0x000fe200028f0eff */
[----:B------:R-:W4:Y:S03]  /*6d50*/  LDG.E.128 R28, desc[UR6][R10.64] ;  /* 0x000000060a1c7981 */ /* 0x000f26000c1e1d00 */
        /* <DEDUP_REMOVED lines=72> */
.L_x_2806:
[----:B------:R-:W-:Y:S05]  /*71e0*/  BSYNC B0 ;  /* 0x0000000000007941 */ /* 0x000fea0003800000 */
.L_x_2805:
        /* <DEDUP_REMOVED lines=97> */
.L_x_2808:
[----:B------:R-:W-:Y:S05]  /*7800*/  BSYNC B0 ;  /* 0x0000000000007941 */ /* 0x000fea0003800000 */
.L_x_2807:
[----:B-----5:R4:W-:Y:S02]  /*7810*/  STG.E.128 desc[UR6][R158.64+0x80], R24 ;  /* 0x000080189e007986 */ /* 0x0209e4000c101d06 */
.L_x_2802:
[----:B------:R-:W-:Y:S05]  /*7820*/  BSYNC B1 ;  /* 0x0000000000017941 */ /* 0x000fea0003800000 */
.L_x_2801:
[----:B------:R-:W-:Y:S04]  /*7830*/  BSSY B1, `(.L_x_2809) ;  /* 0x0000130000017945 */ /* 0x000fe80003800000 */
[----:B------:R-:W-:Y:S05]  /*7840*/  @!P4 BRA `(.L_x_2810) ;  /* 0x0000001000b8c947 */ /* 0x000fea0003800000 */
[----:B------:R-:W-:Y:S01]  /*7850*/  LEA R2, P5, R72, R100, 0x1 ;  /* 0x0000006448027211 */ /* 0x000fe200078a08ff */
        /* <DEDUP_REMOVED lines=98> */
.L_x_2812:
[----:B------:R-:W-:Y:S05]  /*7e80*/  BSYNC B0 ;  /* 0x0000000000007941 */ /* 0x000fea0003800000 */
.L_x_2811:
[----:B------:R-:W-:Y:S01]  /*7e90*/  LEA.HI.X R51, R156, R93, R73, 0x1, P4 ;  /* 0x0000005d9c337211 */ /* 0x000fe200020f0c49 */
[----:B------:R-:W-:Y:S01]  /*7ea0*/  BSSY B0, `(.L_x_2813) ;  /* 0x0000064000007945 */ /* 0x000fe20003800000 */
[----:B------:R-:W-:Y:S02]  /*7eb0*/  LEA.HI.X R49, R75, R101, R74, 0x1, P1 ;  /* 0x000000654b317211 */ /* 0x000fe400008f0c4a */
[----:B------:R-:W-:Y:S01]  /*7ec0*/  ISETP.GE.AND P4, PT, R15, UR4, PT ;  /* 0x000000040f007c0c */ /* 0x000fe2000bf86270 */
[----:B-----5:R4:W-:Y:S01]  /*7ed0*/  STG.E.128 desc[UR6][R50.64], R8 ;  /* 0x0000000832007986 */ /* 0x0209e2000c101d06 */
[----:B------:R-:W-:Y:S02]  /*7ee0*/  LEA R42, P5, R77, R94, 0x1 ;  /* 0x0000005e4d2a7211 */ /* 0x000fe400078a08ff */
[----:B------:R-:W-:Y:S01]  /*7ef0*/  LEA R40, P0, R79, R100, 0x1 ;  /* 0x000000644f287211 */ /* 0x000fe200078008ff */
        /* <DEDUP_REMOVED lines=94> */
.L_x_2814:
[----:B------:R-:W-:Y:S05]  /*84e0*/  BSYNC B0 ;  /* 0x0000000000007941 */ /* 0x000fea0003800000 */
.L_x_2813:
        /* <DEDUP_REMOVED lines=98> */
.L_x_2816:
[----:B------:R-:W-:Y:S05]  /*8b10*/  BSYNC B0 ;  /* 0x0000000000007941 */ /* 0x000fea0003800000 */
.L_x_2815:
[----:B-----5:R4:W-:Y:S02]  /*8b20*/  STG.E.128 desc[UR6][R48.64], R8 ;  /* 0x0000000830007986 */ /* 0x0209e4000c101d06 */
.L_x_2810:
[----:B------:R-:W-:Y:S05]  /*8b30*/  BSYNC B1 ;  /* 0x0000000000017941 */ /* 0x000fea0003800000 */
.L_x_2809:
[----:B------:R-:W-:Y:S04]  /*8b40*/  BSSY B1, `(.L_x_2817) ;  /* 0x0000135000017945 */ /* 0x000fe80003800000 */
[----:B------:R-:W-:Y:S05]  /*8b50*/  @!P3 BRA `(.L_x_2818) ;  /* 0x0000001000ccb947 */ /* 0x000fea0003800000 */
[----:B----4-:R-:W4:Y:S01]  /*8b60*/  LDC.64 R4, c[0x0][0x338] ;  /* 0x0000ce00ff047b82 */ /* 0x010f220000000a00 */
[----:B------:R-:W-:Y:S01]  /*8b70*/  ISETP.GE.AND P0, PT, R18, UR4, PT ;  /* 0x0000000412007c0c */ /* 0x000fe2000bf06270 */
[----:B------:R-:W-:Y:S01]  /*8b80*/  BSSY B0, `(.L_x_2819) ;  /* 0x0000065000007945 */ /* 0x000fe20003800000 */
[----:B-1----:R-:W-:Y:S05]  /*8b90*/  MOV R95, R93 ;  /* 0x0000005d005f7202 */ /* 0x002fea0000000f00 */
[----:B------:R-:W1:Y:S01]  /*8ba0*/  LDC.64 R2, c[0x0][0x248] ;  /* 0x00009200ff027b82 */ /* 0x000e620000000a00 */
        /* <DEDUP_REMOVED lines=98> */
.L_x_2820:
[----:B------:R-:W-:Y:S05]  /*91d0*/  BSYNC B0 ;  /* 0x0000000000007941 */ /* 0x000fea0003800000 */
.L_x_2819:
[----:B------:R-:W-:Y:S01]  /*91e0*/  LEA R2, P4, R83, R100, 0x1 ;  /* 0x0000006453027211 */ /* 0x000fe200078808ff */
        /* <DEDUP_REMOVED lines=101> */
.L_x_2822:
[----:B------:R-:W-:Y:S05]  /*9840*/  BSYNC B0 ;  /* 0x0000000000007941 */ /* 0x000fea0003800000 */
.L_x_2821:
        /* <DEDUP_REMOVED lines=98> */
.L_x_2824:
[----:B------:R-:W-:Y:S05]  /*9e70*/  BSYNC B0 ;  /* 0x0000000000007941 */ /* 0x000fea0003800000 */
.L_x_2823:
[----:B-----5:R4:W-:Y:S02]  /*9e80*/  STG.E.128 desc[UR6][R48.64], R8 ;  /* 0x0000000830007986 */ /* 0x0209e4000c101d06 */
.L_x_2818:
[----:B------:R-:W-:Y:S05]  /*9e90*/  BSYNC B1 ;  /* 0x0000000000017941 */ /* 0x000fea0003800000 */
.L_x_2817:
        /* <DEDUP_REMOVED lines=8> */
.L_x_2782:
[----:B----4-:R-:W2:Y:S01]  /*9f20*/  @P6 LDG.E.128 R8, desc[UR6][R100.64] ;  /* 0x0000000664086981 */ /* 0x010ea2000c1e1d00 */
[----:B------:R-:W-:Y:S01]  /*9f30*/  @P6 IMAD.MOV.U32 R95, RZ, RZ, R93 ;  /* 0x000000ffff5f6224 */ /* 0x000fe200078e005d */
        /* <DEDUP_REMOVED lines=9> */
[----:B--2---:R-:W-:Y:S04]  /*9fd0*/  @P6 STG.E.128 desc[UR6][R94.64], R8 ;  /* 0x000000085e006986 */ /* 0x004fe8000c101d06 */
[----:B------:R-:W2:Y:S04]  /*9fe0*/  @P6 LDG.E.128 R28, desc[UR6][R100.64+0x40] ;  /* 0x00004006641c6981 */ /* 0x000ea8000c1e1d00 */
[----:B--2---:R-:W-:Y:S04]  /*9ff0*/  @P6 STG.E.128 desc[UR6][R94.64+0x40], R28 ;  /* 0x0000401c5e006986 */ /* 0x004fe8000c101d06 */
[----:B------:R-:W2:Y:S04]  /*a000*/  @P6 LDG.E.128 R4, desc[UR6][R100.64+0x80] ;  /* 0x0000800664046981 */ /* 0x000ea8000c1e1d00 */
[----:B--2---:R1:W-:Y:S04]  /*a010*/  @P6 STG.E.128 desc[UR6][R94.64+0x80], R4 ;  /* 0x000080045e006986 */ /* 0x0043e8000c101d06 */
[----:B------:R-:W2:Y:S01]  /*a020*/  @P5 LDG.E.128 R24, desc[UR6][R2.64] ;  /* 0x0000000602185981 */ /* 0x000ea2000c1e1d00 */
[----:B-1----:R-:W-:Y:S03]  /*a030*/  @P3 IMAD.MOV.U32 R95, RZ, RZ, R93 ;  /* 0x000000ffff5f3224 */ /* 0x002fe600078e005d */
[----:B--2---:R-:W-:Y:S04]  /*a040*/  @P5 STG.E.128 desc[UR6][R36.64], R24 ;  /* 0x0000001824005986 */ /* 0x004fe8000c101d06 */
[----:B------:R-:W2:Y:S04]  /*a050*/  @P5 LDG.E.128 R8, desc[UR6][R2.64+0x40] ;  /* 0x0000400602085981 */ /* 0x000ea8000c1e1d00 */
[----:B--2---:R-:W-:Y:S04]  /*a060*/  @P5 STG.E.128 desc[UR6][R36.64+0x40], R8 ;  /* 0x0000400824005986 */ /* 0x004fe8000c101d06 */
[----:B------:R1:W2:Y:S02]  /*a070*/  @P5 LDG.E.128 R28, desc[UR6][R2.64+0x80] ;  /* 0x00008006021c5981 */ /* 0x0002a4000c1e1d00 */
[----:B-1----:R-:W1:Y:S02]  /*a080*/  @P3 LDC.64 R2, c[0x0][0x338] ;  /* 0x0000ce00ff023b82 */ /* 0x002e640000000a00 */
[----:B-1----:R-:W-:Y:S04]  /*a090*/  @P3 IMAD.WIDE.U32 R22, R2, 0xc0, R100 ;  /* 0x000000c002163825 */ /* 0x002fe800078e0064 */
[----:B------:R-:W-:Y:S04]  /*a0a0*/  @P3 IMAD R3, R3, 0xc0, RZ ;  /* 0x000000c003033824 */ /* 0x000fe800078e02ff */
[----:B------:R-:W-:Y:S02]  /*a0b0*/  @P3 IMAD.IADD R23, R23, 0x1, R3 ;  /* 0x0000000117173824 */ /* 0x000fe400078e0203 */
[----:B------:R-:W1:Y:S02]  /*a0c0*/  @P3 LDC.64 R2, c[0x0][0x248] ;  /* 0x00009200ff023b82 */ /* 0x000e640000000a00 */
[----:B-1----:R-:W-:Y:S01]  /*a0d0*/  @P3 IMAD R3, R3, 0xc0, RZ ;  /* 0x000000c003033824 */ /* 0x002fe200078e02ff */
[----:B--2---:R1:W-:Y:S04]  /*a0e0*/  @P5 STG.E.128 desc[UR6][R36.64+0x80], R28 ;  /* 0x0000801c24005986 */ /* 0x0043e8000c101d06 */
[----:B------:R-:W2:Y:S01]  /*a0f0*/  @P4 LDG.E.128 R4, desc[UR6][R34.64] ;  /* 0x0000000622044981 */ /* 0x000ea2000c1e1d00 */
        /* <DEDUP_REMOVED lines=13> */
.L_x_2792:
        /* <DEDUP_REMOVED lines=82> */
.L_x_2825:
[----:B------:R-:W2:Y:S01]  /*a6f0*/  LDC R2, c[0x0][0x250] ;  /* 0x00009400ff027b82 */ /* 0x000ea20000000800 */
[----:B------:R-:W-:Y:S07]  /*a700*/  IMAD.MOV.U32 R95, RZ, RZ, R93 ;  /* 0x000000ffff5f7224 */ /* 0x000fee00078e005d */
[----:B------:R-:W1:Y:S02]  /*a710*/  LDC R0, c[0x0][0x248] ;  /* 0x00009200ff007b82 */ /* 0x000e640000000800 */
[----:B-1--4-:R-:W-:Y:S02]  /*a720*/  IMAD.U32 R5, R0, -0x80, RZ ;  /* 0xffffff8000057824 */ /* 0x012fe400078e00ff */
[----:B--2---:R-:W-:Y:S03]  /*a730*/  IMAD.U32 R3, R2, -0x80, RZ ;  /* 0xffffff8002037824 */ /* 0x004fe600078e00ff */
[----:B------:R-:W-:Y:S02]  /*a740*/  LEA R94, P0, R5, R94, 0x1 ;  /* 0x0000005e055e7211 */ /* 0x000fe400078008ff */
[----:B------:R-:W-:Y:S02]  /*a750*/  LEA R96, P1, R3, R96, 0x1 ;  /* 0x0000006003607211 */ /* 0x000fe400078208ff */
[----:B------:R-:W-:Y:S02]  /*a760*/  LEA.HI.X.SX32 R93, R5, R95, 0x1, P0 ;  /* 0x0000005f055d7211 */ /* 0x000fe400000f0eff */
[----:B------:R-:W-:Y:S09]  /*a770*/  LEA.HI.X.SX32 R97, R3, R97, 0x1, P1 ;  /* 0x0000006103617211 */ /* 0x000ff200008f0eff */
.L_x_2826:
[----:B------:R-:W-:Y:S04]  /*a780*/  IADD3 R13, R13, -0x1, RZ ;  /* 0xffffffff0d0d7810 */ /* 0x000fe80007ffe0ff */
[----:B------:R-:W-:Y:S11]  /*a790*/  ISETP.GT.AND P0, PT, R13, R66, PT ;  /* 0x000000420d00720c */ /* 0x000ff60003f04270 */
[----:B------:R-:W-:Y:S02]  /*a7a0*/  @!UPT UIADD3 URZ, URZ, URZ, URZ ;  /* 0x0000003f3f3ff290 */ /* 0x000fe4000fffe03f */
[----:B------:R-:W-:Y:S05]  /*a7b0*/  @P0 BRA `(.L_x_2827) ;  /* 0xffffff7c00d80947 */ /* 0x000fea000383ffff */
.L_x_2781:
        /* <DEDUP_REMOVED lines=20> */
[----:B------:R-:W-:Y:S01]  /*a900*/  IMAD.IADD R32, R151, 0x1, -R58 ;  /* 0x0000000197207824 */ /* 0x000fe200078e0a3a */
[----:B-1--4-:R-:W-:Y:S02]  /*a910*/  IADD3.X R5, R68, UR11, RZ, P0, !PT ;  /* 0x0000000b44057c10 */ /* 0x012fe400087fe4ff */
        /* <DEDUP_REMOVED lines=17> */
[----:B-----5:R1:W5:Y:S04]  /*aa30*/  LDG.E.128 R8, desc[UR6][R34.64+0x80] ;  /* 0x0000800622087981 */ /* 0x020368000c1e1d00 */
        /* <DEDUP_REMOVED lines=51> */
.L_x_2834:
[----:B------:R-:W-:Y:S05]  /*ad70*/  BSYNC B0 ;  /* 0x0000000000007941 */ /* 0x000fea0003800000 */
.L_x_2833:
[----:B-----5:R2:W-:Y:S01]  /*ad80*/  STS.64 [R152], R20 ;  /* 0x0000001498007388 */ /* 0x0205e20000000a00 */
[----:B------:R-:W-:Y:S01]  /*ad90*/  IADD3 R0, R18, 0x20, RZ ;  /* 0x0000002012007810 */ /* 0x000fe20007ffe0ff */
[----:B------:R-:W-:Y:S02]  /*ada0*/  BSSY B0, `(.L_x_2835) ;  /* 0x000002b000007945 */ /* 0x000fe40003800000 */
[----:B------:R2:W-:Y:S01]  /*adb0*/  STS.64 [R152+0x8], R22 ;  /* 0x0000081698007388 */ /* 0x0005e20000000a00 */
        /* <DEDUP_REMOVED lines=41> */
.L_x_2836:
[----:B------:R-:W-:Y:S05]  /*b050*/  BSYNC B0 ;  /* 0x0000000000007941 */ /* 0x000fea0003800000 */
.L_x_2835:
        /* <DEDUP_REMOVED lines=44> */
.L_x_2838:
[----:B------:R-:W-:Y:S05]  /*b320*/  BSYNC B0 ;  /* 0x0000000000007941 */ /* 0x000fea0003800000 */
.L_x_2837:
[----:B------:R4:W-:Y:S02]  /*b330*/  STS.128 [R152+0x2000], R8 ;  /* 0x0020000898007388 */ /* 0x0009e40000000c00 */
.L_x_2832:
[----:B------:R-:W-:Y:S05]  /*b340*/  BSYNC B1 ;  /* 0x0000000000017941 */ /* 0x000fea0003800000 */
.L_x_2831:
[----:B------:R-:W-:-:S05]  /*b350*/  VIADD R3, R144, 0x20 ;  /* 0x0000002090037836 */ /* 0x000fca0000000000 */
[----:B------:R-:W-:-:S04]  /*b360*/  ISETP.GE.AND P0, PT, R3, R32, PT ;  /* 0x000000200300720c */ /* 0x000fc80003f06270 */
[----:B------:R-:W-:-:S13]  /*b370*/  ISETP.LT.OR P0, PT, R57, -0x83, P0 ;  /* 0xffffff7d3900780c */ /* 0x000fda0000701670 */
[----:B------:R-:W-:Y:S05]  /*b380*/  @P0 BRA `(.L_x_2839) ;  /* 0x0000002c00540947 */ /* 0x000fea0003800000 */
[----:B---3--:R3:W5:Y:S04]  /*b390*/  LDG.E.128 R12, desc[UR6][R16.64+0x40] ;  /* 0x00004006100c7981 */ /* 0x008768000c1e1d00 */
[----:B----45:R3:W5:Y:S04]  /*b3a0*/  LDG.E.128 R8, desc[UR6][R16.64+0x80] ;  /* 0x0000800610087981 */ /* 0x030768000c1e1d00 */
        /* <DEDUP_REMOVED lines=54> */
.L_x_2841:
[----:B------:R-:W-:Y:S05]  /*b710*/  BSYNC B0 ;  /* 0x0000000000007941 */ /* 0x000fea0003800000 */
.L_x_2840:
        /* <DEDUP_REMOVED lines=44> */
.L_x_2843:
[----:B------:R-:W-:Y:S05]  /*b9e0*/  BSYNC B0 ;  /* 0x0000000000007941 */ /* 0x000fea0003800000 */
.L_x_2842:
        /* <DEDUP_REMOVED lines=44> */
.L_x_2845:
[----:B------:R-:W-:Y:S05]  /*bcb0*/  BSYNC B0 ;  /* 0x0000000000007941 */ /* 0x000fea0003800000 */
.L_x_2844:
[----:B------:R1:W-:Y:S01]  /*bcc0*/  STS.128 [R152+0x2800], R8 ;  /* 0x0028000898007388 */ /* 0x0003e20000000c00 */
[----:B------:R-:W-:Y:S05]  /*bcd0*/  BRA `(.L_x_2839) ;  /* 0x0000002400007947 */ /* 0x000fea0003800000 */
.L_x_2830:
        /* <DEDUP_REMOVED lines=19> */
[----:B-----5:R-:W-:Y:S01]  /*be10*/  MOV R9, RZ ;  /* 0x000000ff00097202 */ /* 0x020fe20000000f00 */
        /* <DEDUP_REMOVED lines=41> */
[----:B------:R-:W-:Y:S02]  /*c0b0*/  HADD2.F32 R3, -RZ, R29.H0_H0 ;  /* 0x2000001dff037230 */ /* 0x000fe40000004100 */
        /* <DEDUP_REMOVED lines=29> */
.L_x_2849:
[----:B------:R-:W-:Y:S05]  /*c290*/  BSYNC B0 ;  /* 0x0000000000007941 */ /* 0x000fea0003800000 */
.L_x_2848:
[----:B-----5:R2:W-:Y:S01]  /*c2a0*/  STS.64 [R152], R28 ;  /* 0x0000001c98007388 */ /* 0x0205e20000000a00 */
[----:B------:R-:W-:Y:S01]  /*c2b0*/  IADD3 R4, R18, 0x20, RZ ;  /* 0x0000002012047810 */ /* 0x000fe20007ffe0ff */
[----:B------:R-:W-:Y:S02]  /*c2c0*/  BSSY B0, `(.L_x_2850) ;  /* 0x0000057000007945 */ /* 0x000fe40003800000 */
[----:B------:R2:W-:Y:S01]  /*c2d0*/  STS.64 [R152+0x8], R30 ;  /* 0x0000081e98007388 */ /* 0x0005e20000000a00 */
        /* <DEDUP_REMOVED lines=85> */
.L_x_2851:
[----:B------:R-:W-:Y:S05]  /*c830*/  BSYNC B0 ;  /* 0x0000000000007941 */ /* 0x000fea0003800000 */
.L_x_2850:
        /* <DEDUP_REMOVED lines=87> */
.L_x_2853:
[----:B------:R-:W-:Y:S05]  /*cdb0*/  BSYNC B0 ;  /* 0x0000000000007941 */ /* 0x000fea0003800000 */
.L_x_2852:
[----:B------:R4:W-:Y:S02]  /*cdc0*/  STS.128 [R152+0x2000], R12 ;  /* 0x0020000c98007388 */ /* 0x0009e40000000c00 */
.L_x_2847:
[----:B------:R-:W-:Y:S05]  /*cdd0*/  BSYNC B1 ;  /* 0x0000000000017941 */ /* 0x000fea0003800000 */
.L_x_2846:
        /* <DEDUP_REMOVED lines=15> */
[----:B-----5:R-:W-:-:S05]  /*ced0*/  LEA.HI.X.SX32 R9, R129, R2, 0x1, P1 ;  /* 0x0000000281097211 */ /* 0x020fca00008f0eff */
        /* <DEDUP_REMOVED lines=80> */
.L_x_2855:
[----:B------:R-:W-:Y:S05]  /*d3e0*/  BSYNC B0 ;  /* 0x0000000000007941 */ /* 0x000fea0003800000 */
.L_x_2854:
        /* <DEDUP_REMOVED lines=92> */
.L_x_2857:
[----:B------:R-:W-:Y:S05]  /*d9b0*/  BSYNC B0 ;  /* 0x0000000000007941 */ /* 0x000fea0003800000 */
.L_x_2856:
        /* <DEDUP_REMOVED lines=90> */
.L_x_2859:
[----:B------:R-:W-:Y:S05]  /*df60*/  BSYNC B0 ;  /* 0x0000000000007941 */ /* 0x000fea0003800000 */
.L_x_2858:
[----:B------:R1:W-:Y:S01]  /*df70*/  STS.128 [R152+0x2800], R12 ;  /* 0x0028000c98007388 */ /* 0x0003e20000000c00 */
[----:B------:R-:W-:Y:S05]  /*df80*/  BRA `(.L_x_2839) ;  /* 0x0000000000547947 */ /* 0x000fea0003800000 */
.L_x_2829:
[----:B------:R-:W-:Y:S02]  /*df90*/  IMAD.IADD R0, R151, 0x1, -R58 ;  /* 0x0000000197007824 */ /* 0x000fe400078e0a3a */
[----:B------:R-:W-:-:S03]  /*dfa0*/  VIADD R3, R144, 0x20 ;  /* 0x0000002090037836 */ /* 0x000fc60000000000 */
[-C--:B------:R-:W-:Y:S02]  /*dfb0*/  ISETP.GE.AND P4, PT, R144, R0.reuse, PT ;  /* 0x000000009000720c */ /* 0x080fe40003f86270 */
[----:B------:R-:W-:-:S11]  /*dfc0*/  ISETP.GE.AND P3, PT, R3, R0, PT ;  /* 0x000000000300720c */ /* 0x000fd60003f66270 */
[----:B-1--4-:R-:W1:Y:S02]  /*dfd0*/  @!P4 LDC.64 R6, c[0x0][0x210] ;  /* 0x00008400ff06cb82 */ /* 0x012e640000000a00 */
[----:B-----5:R-:W-:-:S04]  /*dfe0*/  @!P3 IADD3 R9, P0, R142, UR10, RZ ;  /* 0x0000000a8e09bc10 */ /* 0x020fc8000ff1e0ff */
        /* <DEDUP_REMOVED lines=15> */
.L_x_2839:
[----:B------:R-:W-:Y:S05]  /*e0e0*/  BSYNC B2 ;  /* 0x0000000000027941 */ /* 0x000fea0003800000 */
.L_x_2828:
[----:B------:R-:W-:Y:S01]  /*e0f0*/  VIADD R157, R53, 0xffffffff ;  /* 0xffffffff359d7836 */ /* 0x000fe20000000000 */
[----:B------:R-:W-:Y:S01]  /*e100*/  ULDC.64 UR12, c[0x0][0x218] ;  /* 0x00008600000c7ab9 */ /* 0x000fe20000000a00 */
[----:B-1--45:R-:W-:Y:S01]  /*e110*/  VIADD R9, R144, 0x40 ;  /* 0x0000004090097836 */ /* 0x032fe20000000000 */
[----:B------:R-:W-:Y:S01]  /*e120*/  LEA R158, P3, R140, UR12, 0x1 ;  /* 0x0000000c8c9e7c11 */ /* 0x000fe2000f8608ff */
[----:B------:R-:W-:Y:S01]  /*e130*/  IMAD.SHL.U32 R0, R157, 0x80, RZ ;  /* 0x000000809d007824 */ /* 0x000fe200078e00ff */
[----:B------:R-:W-:Y:S01]  /*e140*/  LOP3.LUT R134, R134, 0x7fffffe, RZ, 0xc0, !PT ;  /* 0x07fffffe86867812 */ /* 0x000fe200078ec0ff */
[----:B------:R-:W-:Y:S01]  /*e150*/  VIADD R8, R144, 0x60 ;  /* 0x0000006090087836 */ /* 0x000fe20000000000 */
[----:B------:R-:W-:Y:S01]  /*e160*/  LEA.HI.X R159, R140, UR13, R54, 0x1, P3 ;  /* 0x0000000d8c9f7c11 */ /* 0x000fe200098f0c36 */
[----:B------:R-:W-:Y:S01]  /*e170*/  IMAD.IADD R10, R59, 0x1, -R0 ;  /* 0x000000013b0a7824 */ /* 0x000fe200078e0a00 */
[----:B---3--:R-:W-:Y:S01]  /*e180*/  SHF.R.S32.HI R12, RZ, 0x1f, R135 ;  /* 0x0000001fff0c7819 */ /* 0x008fe20000011487 */
[----:B------:R-:W-:Y:S01]  /*e190*/  IMAD.IADD R45, R135, 0x1, -R134 ;  /* 0x00000001872d7824 */ /* 0x000fe200078e0a86 */
[----:B------:R-:W-:Y:S01]  /*e1a0*/  SHF.R.S32.HI R2, RZ, 0x1f, R57 ;  /* 0x0000001fff027819 */ /* 0x000fe20000011439 */
[----:B------:R-:W-:Y:S01]  /*e1b0*/  IMAD.SHL.U32 R132, R132, 0x8, RZ ;  /* 0x0000000884847824 */ /* 0x000fe200078e00ff */
[-C--:B------:R-:W-:Y:S01]  /*e1c0*/  ISETP.GE.AND P0, PT, R9, R10.reuse, PT ;  /* 0x0000000a0900720c */ /* 0x080fe20003f06270 */
[----:B------:R-:W-:Y:S01]  /*e1d0*/  ULDC.64 UR10, c[0x0][0x220] ;  /* 0x00008800000a7ab9 */ /* 0x000fe20000000a00 */
[-C--:B------:R-:W-:Y:S01]  /*e1e0*/  ISETP.GE.AND P6, PT, R8, R10.reuse, PT ;  /* 0x0000000a0800720c */ /* 0x080fe20003fc6270 */
[----:B------:R-:W-:Y:S01]  /*e1f0*/  ULDC UR5, c[0x0][0x398] ;  /* 0x0000e60000057ab9 */ /* 0x000fe20000000800 */
[----:B------:R-:W-:-:S02]  /*e200*/  ISETP.GE.AND P1, PT, R3, R10, PT ;  /* 0x0000000a0300720c */ /* 0x000fc40003f26270 */
[-C--:B------:R-:W-:Y:S02]  /*e210*/  ISETP.GE.AND P5, PT, R144, R10.reuse, PT ;  /* 0x0000000a9000720c */ /* 0x080fe40003fa6270 */
[----:B------:R-:W-:Y:S02]  /*e220*/  LEA.HI R135, R12, R135, RZ, 0x3 ;  /* 0x000000870c877211 */ /* 0x000fe400078f18ff */
[----:B------:R-:W-:Y:S02]  /*e230*/  ISETP.GE.AND P4, PT, R3, R10, PT ;  /* 0x0000000a0300720c */ /* 0x000fe40003f86270 */
[----:B------:R-:W-:Y:S01]  /*e240*/  LEA.HI R3, R2, R57, RZ, 0x4 ;  /* 0x0000003902037211 */ /* 0x000fe200078f20ff */
[----:B------:R-:W1:Y:S01]  /*e250*/  @!P0 LDC.64 R6, c[0x0][0x248] ;  /* 0x00009200ff068b82 */ /* 0x000e620000000a00 */
[----:B------:R-:W-:Y:S02]  /*e260*/  IMAD.SHL.U32 R46, R135, 0x20, RZ ;  /* 0x00000020872e7824 */ /* 0x000fe400078e00ff */
[----:B------:R-:W-:-:S02]  /*e270*/  SHF.R.S32.HI R3, RZ, 0x4, R3 ;  /* 0x00000004ff037819 */ /* 0x000fc40000011403 */
[----:B------:R-:W-:Y:S01]  /*e280*/  @!P1 LEA R16, P3, R56, R158, 0x1 ;  /* 0x0000009e38109211 */ /* 0x000fe200078608ff */
[----:B------:R-:W-:Y:S01]  /*e290*/  @!PT LDS RZ, [RZ] ;  /* 0x00000000fffff984 */ /* 0x000fe20000000800 */
[----:B------:R-:W-:Y:S01]  /*e2a0*/  @!PT LDS RZ, [RZ] ;  /* 0x00000000fffff984 */ /* 0x000fe20000000800 */
[----:B------:R-:W-:Y:S01]  /*e2b0*/  @!PT LDS RZ, [RZ] ;  /* 0x00000000fffff984 */ /* 0x000fe20000000800 */
[----:B------:R-:W-:Y:S01]  /*e2c0*/  @!P5 LDGSTS.E.BYPASS.LTC128B.128 [R152+0x3000], desc[UR6][R158.64] ;  /* 0x030000009e98dfae */ /* 0x000fe2000b901d46 */
[----:B------:R-:W-:Y:S01]  /*e2d0*/  LOP3.LUT R46, R46, 0xffffff00, RZ, 0xc0, !PT ;  /* 0xffffff002e2e7812 */ /* 0x000fe200078ec0ff */
[----:B------:R-:W3:Y:S01]  /*e2e0*/  @!P6 LDC.64 R4, c[0x0][0x248] ;  /* 0x00009200ff04eb82 */ /* 0x000ee20000000a00 */
[----:B------:R-:W-:Y:S01]  /*e2f0*/  @!P1 LEA.HI.X R17, R56, R159, R55, 0x1, P3 ;  /* 0x0000009f38119211 */ /* 0x000fe200018f0c37 */
[----:B------:R-:W-:Y:S01]  /*e300*/  @!P5 LDGSTS.E.BYPASS.LTC128B.128 [R152+0x5000], desc[UR6][R158.64+0x40] ;  /* 0x050000409e98dfae */ /* 0x000fe2000b901d46 */
[-C--:B------:R-:W-:Y:S02]  /*e310*/  ISETP.GE.AND P3, PT, R9, R10.reuse, PT ;  /* 0x0000000a0900720c */ /* 0x080fe40003f66270 */
[----:B------:R-:W-:Y:S01]  /*e320*/  LEA.HI R9, R3, R3, RZ, 0x1 ;  /* 0x0000000303097211 */ /* 0x000fe200078f08ff */
[----:B------:R-:W-:Y:S01]  /*e330*/  @!P5 LDGSTS.E.BYPASS.LTC128B.128 [R152+0x7000], desc[UR6][R158.64+0x80] ;  /* 0x070000809e98dfae */ /* 0x000fe2000b901d46 */
[----:B------:R-:W-:-:S03]  /*e340*/  ISETP.GE.AND P5, PT, R144, R10, PT ;  /* 0x0000000a9000720c */ /* 0x000fc60003fa6270 */
[----:B------:R-:W-:Y:S04]  /*e350*/  @!P1 LDGSTS.E.BYPASS.LTC128B.128 [R152+0x3800], desc[UR6][R16.64] ;  /* 0x0380000010989fae */ /* 0x000fe8000b901d46 */
[----:B------:R-:W-:Y:S04]  /*e360*/  @!P1 LDGSTS.E.BYPASS.LTC128B.128 [R152+0x5800], desc[UR6][R16.64+0x40] ;  /* 0x0580004010989fae */ /* 0x000fe8000b901d46 */
[----:B------:R-:W-:Y:S01]  /*e370*/  @!P1 LDGSTS.E.BYPASS.LTC128B.128 [R152+0x7800], desc[UR6][R16.64+0x80] ;  /* 0x0780008010989fae */ /* 0x000fe2000b901d46 */
[----:B-1----:R-:W-:-:S04]  /*e380*/  @!P0 LEA R12, P1, R6, R158, 0x7 ;  /* 0x0000009e060c8211 */ /* 0x002fc800078238ff */
[----:B------:R-:W-:Y:S01]  /*e390*/  @!P0 LEA.HI.X R13, R6, R159, R7, 0x7, P1 ;  /* 0x0000009f060d8211 */ /* 0x000fe200008f3c07 */
[----:B---3--:R-:W-:Y:S01]  /*e3a0*/  @!P6 IMAD.WIDE.U32 R14, R4, 0xc0, R158 ;  /* 0x000000c0040ee825 */ /* 0x008fe200078e009e */
[----:B------:R-:W-:Y:S02]  /*e3b0*/  LOP3.LUT R4, R9, 0xfffffffe, RZ, 0xc0, !PT ;  /* 0xfffffffe09047812 */ /* 0x000fe400078ec0ff */
[----:B------:R-:W-:Y:S01]  /*e3c0*/  ISETP.GE.AND P1, PT, R8, R10, PT ;  /* 0x0000000a0800720c */ /* 0x000fe20003f26270 */
[----:B------:R-:W-:Y:S01]  /*e3d0*/  @!P6 IMAD R5, R5, 0xc0, RZ ;  /* 0x000000c00505e824 */ /* 0x000fe200078e02ff */
[----:B------:R-:W-:Y:S01]  /*e3e0*/  @!P0 LDGSTS.E.BYPASS.LTC128B.128 [R152+0x4000], desc[UR6][R12.64] ;  /* 0x040000000c988fae */ /* 0x000fe2000b901d46 */
[----:B------:R-:W-:Y:S02]  /*e3f0*/  IMAD.IADD R6, R3, 0x1, -R4 ;  /* 0x0000000103067824 */ /* 0x000fe400078e0a04 */
[----:B------:R-:W-:Y:S01]  /*e400*/  @!P6 IMAD.IADD R15, R5, 0x1, R15 ;  /* 0x00000001050fe824 */ /* 0x000fe200078e020f */
[----:B------:R-:W-:Y:S01]  /*e410*/  @!P0 LDGSTS.E.BYPASS.LTC128B.128 [R152+0x6000], desc[UR6][R12.64+0x40] ;  /* 0x060000400c988fae */ /* 0x000fe2000b901d46 */
[----:B------:R-:W-:Y:S01]  /*e420*/  IMAD.SHL.U32 R3, R60, 0x40, RZ ;  /* 0x000000403c037824 */ /* 0x000fe200078e00ff */
[----:B------:R-:W1:Y:S01]  /*e430*/  @!P3 LDC.64 R4, c[0x0][0x250] ;  /* 0x00009400ff04bb82 */ /* 0x000e620000000a00 */
[----:B------:R-:W-:Y:S01]  /*e440*/  IMAD R131, R6, 0x8, R131 ;  /* 0x0000000806837824 */ /* 0x000fe200078e0283 */
[----:B------:R3:W-:Y:S01]  /*e450*/  @!P0 LDGSTS.E.BYPASS.LTC128B.128 [R152+0x8000], desc[UR6][R12.64+0x80] ;  /* 0x080000800c988fae */ /* 0x0007e2000b901d46 */
[----:B------:R-:W-:Y:S01]  /*e460*/  IMAD.SHL.U32 R10, R133, 0x40, RZ ;  /* 0x00000040850a7824 */ /* 0x000fe200078e00ff */
[----:B------:R-:W-:-:S02]  /*e470*/  LOP3.LUT R3, R3, 0xc0, RZ, 0xc0, !PT ;  /* 0x000000c003037812 */ /* 0x000fc400078ec0ff */
[----:B------:R-:W-:Y:S01]  /*e480*/  @!P6 LDGSTS.E.BYPASS.LTC128B.128 [R152+0x4800], desc[UR6][R14.64] ;  /* 0x048000000e98efae */ /* 0x000fe2000b901d46 */
[C---:B------:R-:W-:Y:S02]  /*e490*/  LEA R156, P0, R138.reuse, UR10, 0x1 ;  /* 0x0000000a8a9c7c11 */ /* 0x040fe4000f8008ff */
[----:B------:R-:W-:Y:S01]  /*e4a0*/  LOP3.LUT R148, R3, 0x8, R132, 0xf8, !PT ;  /* 0x0000000803947812 */ /* 0x000fe200078ef884 */
[----:B------:R-:W-:Y:S01]  /*e4b0*/  @!P6 LDGSTS.E.BYPASS.LTC128B.128 [R152+0x6800], desc[UR6][R14.64+0x40] ;  /* 0x068000400e98efae */ /* 0x000fe2000b901d46 */
[----:B------:R-:W-:Y:S02]  /*e4c0*/  SHF.R.U32.HI R3, RZ, 0x3, R3 ;  /* 0x00000003ff037819 */ /* 0x000fe40000011603 */
[----:B------:R-:W-:Y:S01]  /*e4d0*/  LEA.HI.X R161, R138, UR11, R52, 0x1, P0 ;  /* 0x0000000b8aa17c11 */ /* 0x000fe200080f0c34 */
[----:B------:R4:W-:Y:S01]  /*e4e0*/  @!P6 LDGSTS.E.BYPASS.LTC128B.128 [R152+0x8800], desc[UR6][R14.64+0x80] ;  /* 0x088000800e98efae */ /* 0x0009e2000b901d46 */
[----:B------:R-:W-:Y:S01]  /*e4f0*/  LOP3.LUT R148, R148, R3, RZ, 0x3c, !PT ;  /* 0x0000000394947212 */ /* 0x000fe200078e3cff */
[----:B------:R-:W-:Y:S01]  /*e500*/  IMAD.SHL.U32 R3, R6, 0x8, RZ ;  /* 0x0000000806037824 */ /* 0x000fe200078e00ff */
[----:B------:R-:W-:Y:S01]  /*e510*/  LOP3.LUT R10, R10, 0xc0, RZ, 0xc0, !PT ;  /* 0x000000c00a0a7812 */ /* 0x000fe200078ec0ff */
[----:B------:R-:W0:Y:S01]  /*e520*/  LDGDEPBAR ;  /* 0x00000000000079af */ /* 0x000e220000000000 */
[----:B------:R-:W2:Y:S01]  /*e530*/  @!P1 LDC.64 R6, c[0x0][0x250] ;  /* 0x00009400ff069b82 */ /* 0x000ea20000000a00 */
[----:B------:R-:W-:Y:S01]  /*e540*/  @!P4 LEA R8, P0, R107, R156, 0x1 ;  /* 0x0000009c6b08c211 */ /* 0x000fe200078008ff */
[----:B------:R-:W-:Y:S01]  /*e550*/  IMAD.U32 R148, R131, 0x20, R148 ;  /* 0x0000002083947824 */ /* 0x000fe200078e0094 */
[----:B------:R-:W-:-:S02]  /*e560*/  LEA.HI R132, R2, R57, RZ, 0x5 ;  /* 0x0000003902847211 */ /* 0x000fc400078f28ff */
[----:B------:R-:W-:Y:S02]  /*e570*/  LOP3.LUT R2, R10, 0x8, R3, 0xf8, !PT ;  /* 0x000000080a027812 */ /* 0x000fe400078ef803 */
[----:B------:R-:W-:Y:S02]  /*e580*/  @!P4 LEA.HI.X R9, R107, R161, R106, 0x1, P0 ;  /* 0x000000a16b09c211 */ /* 0x000fe400000f0c6a */
[----:B------:R-:W-:Y:S01]  /*e590*/  SHF.R.U32.HI R3, RZ, 0x3, R10 ;  /* 0x00000003ff037819 */ /* 0x000fe2000001160a */
[----:B---3--:R-:W-:Y:S01]  /*e5a0*/  @!P1 IMAD.MOV.U32 R12, RZ, RZ, R156 ;  /* 0x000000ffff0c9224 */ /* 0x008fe200078e009c */
[----:B------:R-:W-:Y:S01]  /*e5b0*/  SHF.R.S32.HI R47, RZ, 0x5, R132 ;  /* 0x00000005ff2f7819 */ /* 0x000fe20000011484 */
[----:B------:R-:W-:Y:S01]  /*e5c0*/  @!P1 IMAD.MOV.U32 R13, RZ, RZ, R161 ;  /* 0x000000ffff0d9224 */ /* 0x000fe200078e00a1 */
[----:B-1----:R-:W-:Y:S02]  /*e5d0*/  @!P3 LEA R10, P0, R4, R156, 0x7 ;  /* 0x0000009c040ab211 */ /* 0x002fe400078038ff */
[----:B------:R-:W-:Y:S01]  /*e5e0*/  LOP3.LUT R2, R2, R3, RZ, 0x3c, !PT ;  /* 0x0000000302027212 */ /* 0x000fe200078e3cff */
[----:B------:R-:W-:Y:S01]  /*e5f0*/  IMAD.MOV.U32 R3, RZ, RZ, 0x20 ;  /* 0x00000020ff037424 */ /* 0x000fe200078e00ff */
[----:B------:R-:W-:Y:S01]  /*e600*/  @!P3 LEA.HI.X R11, R4, R161, R5, 0x7, P0 ;  /* 0x000000a1040bb211 */ /* 0x000fe200000f3c05 */
[C---:B------:R-:W-:Y:S01]  /*e610*/  IMAD R4, R47.reuse, 0x200, R46 ;  /* 0x000002002f047824 */ /* 0x040fe200078e022e */
[----:B------:R-:W-:Y:S01]  /*e620*/  LEA R148, R148, UR4, 0x1 ;  /* 0x0000000494947c11 */ /* 0x000fe2000f8e08ff */
[----:B------:R-:W-:Y:S01]  /*e630*/  IMAD R47, R47, 0x10, R58 ;  /* 0x000000102f2f7824 */ /* 0x000fe200078e023a */
[----:B------:R-:W-:Y:S01]  /*e640*/  LOP3.LUT P0, RZ, R60, 0x2, RZ, 0xc0, !PT ;  /* 0x000000023cff7812 */ /* 0x000fe2000780c0ff */
[----:B----4-:R-:W-:Y:S01]  /*e650*/  @!P5 IMAD.MOV.U32 R14, RZ, RZ, R156 ;  /* 0x000000ffff0ed224 */ /* 0x010fe200078e009c */
[----:B------:R-:W-:-:S04]  /*e660*/  DEPBAR.LE SB0, 0x0 ;  /* 0x000080000000791a */ /* 0x000fc80000000000 */
[----:B------:R-:W-:Y:S01]  /*e670*/  BAR.SYNC.DEFER_BLOCKING 0x0 ;  /* 0x0000000000007b1d */ /* 0x000fe20000010000 */
[----:B------:R-:W-:Y:S01]  /*e680*/  @!P5 IMAD.MOV.U32 R15, RZ, RZ, R161 ;  /* 0x000000ffff0fd224 */ /* 0x000fe200078e00a1 */
[----:B------:R-:W-:Y:S01]  /*e690*/  SEL R3, R3, 0xffffffe0, !P0 ;  /* 0xffffffe003037807 */ /* 0x000fe20004000000 */
[----:B------:R-:W-:Y:S01]  /*e6a0*/  IMAD R149, R45, 0x20, R4 ;  /* 0x000000202d957824 */ /* 0x000fe200078e0204 */
[----:B------:R-:W-:Y:S01]  /*e6b0*/  LOP3.LUT R132, R132, 0xffffffe0, RZ, 0xc0, !PT ;  /* 0xffffffe084847812 */ /* 0x000fe200078ec0ff */
[----:B--2---:R-:W-:-:S04]  /*e6c0*/  @!P1 IMAD.WIDE.U32 R12, R6, 0xc0, R12 ;  /* 0x000000c0060c9825 */ /* 0x004fc800078e000c */
[----:B------:R-:W-:Y:S02]  /*e6d0*/  @!P1 IMAD R7, R7, 0xc0, RZ ;  /* 0x000000c007079824 */ /* 0x000fe400078e02ff */
[----:B------:R-:W-:Y:S02]  /*e6e0*/  IMAD.IADD R149, R2, 0x1, R149 ;  /* 0x0000000102957824 */ /* 0x000fe400078e0295 */
[----:B------:R-:W-:Y:S02]  /*e6f0*/  @!P1 IMAD.IADD R5, R7, 0x1, R13 ;  /* 0x0000000107059824 */ /* 0x000fe400078e020d */
[----:B------:R-:W-:Y:S01]  /*e700*/  @!P1 IMAD.MOV.U32 R4, RZ, RZ, R12 ;  /* 0x000000ffff049224 */ /* 0x000fe200078e000c */
[----:B------:R-:W-:Y:S01]  /*e710*/  LEA R149, R149, UR4, 0x1 ;  /* 0x0000000495957c11 */ /* 0x000fe2000f8e08ff */
[----:B------:R-:W-:Y:S02]  /*e720*/  IMAD.IADD R145, R148, 0x1, R3 ;  /* 0x0000000194917824 */ /* 0x000fe400078e0203 */
[----:B------:R-:W-:-:S02]  /*e730*/  IMAD.IADD R132, R57, 0x1, -R132 ;  /* 0x0000000139847824 */ /* 0x000fc400078e0a84 */
[----:B------:R-:W-:Y:S02]  /*e740*/  IMAD R147, R44, 0x2, R149 ;  /* 0x000000022c937824 */ /* 0x000fe400078e0295 */
[----:B------:R-:W-:Y:S01]  /*e750*/  IMAD R45, R45, 0x20, R46 ;  /* 0x000000202d2d7824 */ /* 0x000fe200078e022e */
[----:B------:R-:W-:Y:S01]  /*e760*/  @P5 STS [R152+0x9000], RZ ;  /* 0x009000ff98005388 */ /* 0x000fe20000000800 */
[----:B------:R-:W-:-:S03]  /*e770*/  SHF.R.S32.HI R3, RZ, 0x1f, R132 ;  /* 0x0000001fff037819 */ /* 0x000fc60000011484 */
[----:B------:R-:W-:Y:S01]  /*e780*/  @P5 STS [R152+0x9004], RZ ;  /* 0x009004ff98005388 */ /* 0x000fe20000000800 */
[----:B------:R-:W-:Y:S01]  /*e790*/  LEA.HI R162, R3, R132, RZ, 0x2 ;  /* 0x0000008403a27211 */ /* 0x000fe200078f10ff */
[----:B------:R-:W-:Y:S02]  /*e7a0*/  IMAD.SHL.U32 R3, R57, 0x2, RZ ;  /* 0x0000000239037824 */ /* 0x000fe400078e00ff */
[----:B------:R-:W-:Y:S01]  /*e7b0*/  @P5 STS.64 [R152+0x9008], RZ ;  /* 0x009008ff98005388 */ /* 0x000fe20000000a00 */
[----:B------:R-:W-:Y:S02]  /*e7c0*/  SHF.R.S32.HI R162, RZ, 0x2, R162 ;  /* 0x00000002ffa27819 */ /* 0x000fe400000114a2 */
[----:B------:R-:W-:Y:S01]  /*e7d0*/  LOP3.LUT R3, R3, 0x6, RZ, 0xc0, !PT ;  /* 0x0000000603037812 */ /* 0x000fe200078ec0ff */
[----:B------:R-:W-:Y:S04]  /*e7e0*/  @P5 STS.128 [R152+0xb000], RZ ;  /* 0x00b000ff98005388 */ /* 0x000fe80000000c00 */
[----:B------:R-:W-:Y:S01]  /*e7f0*/  @P5 STS.128 [R152+0xd000], RZ ;  /* 0x00d000ff98005388 */ /* 0x000fe20000000c00 */
[----:B------:R-:W-:-:S03]  /*e800*/  IMAD.IADD R3, R0, 0x1, R3 ;  /* 0x0000000100037824 */ /* 0x000fc600078e0203 */
[----:B------:R-:W-:Y:S01]  /*e810*/  @!PT LDS RZ, [RZ] ;  /* 0x00000000fffff984 */ /* 0x000fe20000000800 */
[----:B------:R-:W-:Y:S01]  /*e820*/  @!PT LDS RZ, [RZ] ;  /* 0x00000000fffff984 */ /* 0x000fe20000000800 */
[----:B------:R-:W-:Y:S01]  /*e830*/  @!PT LDS RZ, [RZ] ;  /* 0x00000000fffff984 */ /* 0x000fe20000000800 */
[----:B------:R-:W-:Y:S01]  /*e840*/  @!P5 LDGSTS.E.BYPASS.LTC128B.128 [R152+0x9000], desc[UR6][R14.64] ;  /* 0x090000000e98dfae */ /* 0x000fe2000b901d46 */
[----:B------:R-:W-:-:S03]  /*e850*/  VIADD R46, R3, 0x19 ;  /* 0x00000019032e7836 */ /* 0x000fc60000000000 */
        /* <DEDUP_REMOVED lines=29> */
[----:B------:R-:W-:Y:S04]  /*ea30*/  LDSM.16.M88.4 R68, [R149] ;  /* 0x000000009544783b */ /* 0x000fe80000000200 */
[----:B------:R-:W3:Y:S04]  /*ea40*/  LDSM.16.M88.4 R40, [R148+0x3000] ;  /* 0x003000009428783b */ /* 0x000ee80000000200 */
[----:B-1----:R-:W1:Y:S04]  /*ea50*/  LDSM.16.M88.4 R12, [R148+0x3800] ;  /* 0x00380000940c783b */ /* 0x002e680000000200 */
[----:B------:R-:W4:Y:S04]  /*ea60*/  LDSM.16.M88.4 R32, [R148+0x3400] ;  /* 0x003400009420783b */ /* 0x000f280000000200 */
[----:B------:R-:W4:Y:S04]  /*ea70*/  LDSM.16.M88.4 R100, [R148+0x3c00] ;  /* 0x003c00009464783b */ /* 0x000f280000000200 */
[----:B------:R-:W4:Y:S04]  /*ea80*/  LDSM.16.M88.4 R92, [R148+0x4000] ;  /* 0x00400000945c783b */ /* 0x000f280000000200 */
[----:B------:R-:W4:Y:S04]  /*ea90*/  LDSM.16.M88.4 R84, [R148+0x4400] ;  /* 0x004400009454783b */ /* 0x000f280000000200 */
[----:B------:R-:W4:Y:S04]  /*eaa0*/  LDSM.16.M88.4 R76, [R148+0x4800] ;  /* 0x00480000944c783b */ /* 0x000f280000000200 */
[----:B------:R-:W4:Y:S04]  /*eab0*/  LDSM.16.M88.4 R16, [R148+0x4c00] ;  /* 0x004c00009410783b */ /* 0x000f280000000200 */
[----:B------:R-:W-:Y:S04]  /*eac0*/  LDSM.16.M88.4 R112, [R147] ;  /* 0x000000009370783b */ /* 0x000fe80000000200 */
[----:B------:R-:W4:Y:S04]  /*ead0*/  LDSM.16.M88.4 R60, [R145+0x3000] ;  /* 0x00300000913c783b */ /* 0x000f280000000200 */
[----:B------:R-:W4:Y:S01]  /*eae0*/  LDSM.16.M88.4 R20, [R145+0x3800] ;  /* 0x003800009114783b */ /* 0x000f220000000200 */
[C---:B---3--:R-:W-:Y:S03]  /*eaf0*/  HMMA.16816.F32 R48, R68.reuse, R40, RZ ;  /* 0x000000284430723c */ /* 0x048fe600000018ff */
[----:B------:R-:W3:Y:S03]  /*eb00*/  LDSM.16.M88.4 R24, [R145+0x3400] ;  /* 0x003400009118783b */ /* 0x000ee60000000200 */
[C---:B-1----:R-:W-:Y:S01]  /*eb10*/  HMMA.16816.F32 R28, R68.reuse, R12, RZ ;  /* 0x0000000c441c723c */ /* 0x042fe200000018ff */
[----:B--2---:R-:W1:Y:S04]  /*eb20*/  LDSM.16.M88.4 R4, [R145+0x4000] ;  /* 0x004000009104783b */ /* 0x004e680000000200 */
[----:B------:R-:W2:Y:S01]  /*eb30*/  LDSM.16.M88.4 R64, [R145+0x4400] ;  /* 0x004400009140783b */ /* 0x000ea20000000200 */
[C---:B------:R-:W-:Y:S03]  /*eb40*/  HMMA.16816.F32 R40, R68.reuse, R42, RZ ;  /* 0x0000002a4428723c */ /* 0x040fe600000018ff */
[----:B------:R-:W-:Y:S03]  /*eb50*/  LDSM.16.M88.4 R104, [R145+0x3c00] ;  /* 0x003c00009168783b */ /* 0x000fe60000000200 */
[C---:B------:R-:W-:Y:S01]  /*eb60*/  HMMA.16816.F32 R12, R68.reuse, R14, RZ ;  /* 0x0000000e440c723c */ /* 0x040fe200000018ff */
[----:B------:R-:W-:Y:S04]  /*eb70*/  LDSM.16.M88.4 R116, [R145+0x4c00] ;  /* 0x004c00009174783b */ /* 0x000fe80000000200 */
[----:B------:R-:W-:Y:S01]  /*eb80*/  LDSM.16.M88.4 R120, [R147+0x1000] ;  /* 0x001000009378783b */ /* 0x000fe20000000200 */
[C---:B----4-:R-:W-:Y:S03]  /*eb90*/  HMMA.16816.F32 R36, R68.reuse, R32, RZ ;  /* 0x000000204424723c */ /* 0x050fe600000018ff */
        /* <DEDUP_REMOVED lines=18> */
[----:B------:R-:W-:Y:S05]  /*ecc0*/  LDSM.16.M88.4 R60, [R149+0x1000] ;  /* 0x00100000953c783b */ /* 0x000fea0000000200 */
[C---:B------:R-:W-:Y:S06]  /*ecd0*/  HMMA.16816.F32 R28, R112.reuse, R20, R28 ;  /* 0x00000014701c723c */ /* 0x040fec000000181c */
[C---:B------:R-:W-:Y:S01]  /*ece0*/  HMMA.16816.F32 R12, R112.reuse, R22, R12 ;  /* 0x00000016700c723c */ /* 0x040fe2000000180c */
[----:B------:R-:W4:Y:S05]  /*ecf0*/  LDSM.16.M88.4 R20, [R148+0x5400] ;  /* 0x005400009414783b */ /* 0x000f2a0000000200 */
        /* <DEDUP_REMOVED lines=9> */
[C---:B----4-:R-:W-:Y:S06]  /*ed90*/  HMMA.16816.F32 R80, R112.reuse, R16, R80 ;  /* 0x000000107050723c */ /* 0x050fec0000001850 */
[----:B------:R-:W-:Y:S01]  /*eda0*/  HMMA.16816.F32 R76, R112, R18, R76 ;  /* 0x00000012704c723c */ /* 0x000fe2000000184c */
[----:B------:R-:W4:Y:S05]  /*edb0*/  LDSM.16.M88.4 R16, [R148+0x6800] ;  /* 0x006800009410783b */ /* 0x000f2a0000000200 */
[C---:B------:R-:W-:Y:S06]  /*edc0*/  HMMA.16816.F32 R36, R60.reuse, R20, R36 ;  /* 0x000000143c24723c */ /* 0x040fec0000001824 */
[----:B------:R-:W-:Y:S01]  /*edd0*/  HMMA.16816.F32 R32, R60, R22, R32 ;  /* 0x000000163c20723c */ /* 0x000fe20000001820 */
[----:B------:R-:W4:Y:S05]  /*ede0*/  LDSM.16.M88.4 R20, [R145+0x5400] ;  /* 0x005400009114783b */ /* 0x000f2a0000000200 */
[C---:B------:R-:W-:Y:S06]  /*edf0*/  HMMA.16816.F32 R8, R112.reuse, R104, R8 ;  /* 0x000000687008723c */ /* 0x040fec0000001808 */
[----:B------:R-:W-:Y:S01]  /*ee00*/  HMMA.16816.F32 R100, R112, R106, R100 ;  /* 0x0000006a7064723c */ /* 0x000fe20000001864 */
[----:B------:R-:W4:Y:S05]  /*ee10*/  LDSM.16.M88.4 R104, [R148+0x6000] ;  /* 0x006000009468783b */ /* 0x000f2a0000000200 */
[C---:B---3--:R-:W-:Y:S06]  /*ee20*/  HMMA.16816.F32 R48, R60.reuse, R24, R48 ;  /* 0x000000183c30723c */ /* 0x048fec0000001830 */
[C---:B------:R-:W-:Y:S01]  /*ee30*/  HMMA.16816.F32 R40, R60.reuse, R26, R40 ;  /* 0x0000001a3c28723c */ /* 0x040fe20000001828 */
[----:B------:R-:W3:Y:S05]  /*ee40*/  LDSM.16.M88.4 R24, [R145+0x5000] ;  /* 0x005000009118783b */ /* 0x000eea0000000200 */
[C---:B-1----:R-:W-:Y:S06]  /*ee50*/  HMMA.16816.F32 R28, R60.reuse, R4, R28 ;  /* 0x000000043c1c723c */ /* 0x042fec000000181c */
[----:B------:R-:W-:Y:S01]  /*ee60*/  HMMA.16816.F32 R12, R60, R6, R12 ;  /* 0x000000063c0c723c */ /* 0x000fe2000000180c */
[----:B------:R-:W1:Y:S05]  /*ee70*/  LDSM.16.M88.4 R4, [R145+0x5800] ;  /* 0x005800009104783b */ /* 0x000e6a0000000200 */
[C---:B------:R-:W-:Y:S06]  /*ee80*/  HMMA.16816.F32 R72, R112.reuse, R116, R72 ;  /* 0x000000747048723c */ /* 0x040fec0000001848 */
[----:B------:R-:W-:Y:S01]  /*ee90*/  HMMA.16816.F32 R68, R112, R118, R68 ;  /* 0x000000767044723c */ /* 0x000fe20000001844 */
[----:B------:R-:W-:Y:S04]  /*eea0*/  LDSM.16.M88.4 R116, [R145+0x6000] ;  /* 0x006000009174783b */ /* 0x000fe80000000200 */
[----:B------:R-:W-:Y:S01]  /*eeb0*/  LDSM.16.M88.4 R112, [R145+0x6400] ;  /* 0x006400009170783b */ /* 0x000fe20000000200 */
[C---:B--2---:R-:W-:Y:S06]  /*eec0*/  HMMA.16816.F32 R88, R60.reuse, R64, R88 ;  /* 0x000000403c58723c */ /* 0x044fec0000001858 */
[C---:B------:R-:W-:Y:S01]  /*eed0*/  HMMA.16816.F32 R84, R60.reuse, R66, R84 ;  /* 0x000000423c54723c */ /* 0x040fe20000001854 */
[----:B------:R-:W-:Y:S05]  /*eee0*/  LDSM.16.M88.4 R64, [R148+0x7000] ;  /* 0x007000009440783b */ /* 0x000fea0000000200 */
[C---:B----4-:R-:W-:Y:S06]  /*eef0*/  HMMA.16816.F32 R80, R60.reuse, R16, R80 ;  /* 0x000000103c50723c */ /* 0x050fec0000001850 */
[----:B------:R-:W-:Y:S01]  /*ef00*/  HMMA.16816.F32 R76, R60, R18, R76 ;  /* 0x000000123c4c723c */ /* 0x000fe2000000184c */
[----:B------:R-:W2:Y:S05]  /*ef10*/  LDSM.16.M88.4 R16, [R149+0x2000] ;  /* 0x002000009510783b */ /* 0x000eaa0000000200 */
[C---:B------:R-:W-:Y:S06]  /*ef20*/  HMMA.16816.F32 R36, R120.reuse, R20, R36 ;  /* 0x000000147824723c */ /* 0x040fec0000001824 */
[----:B------:R-:W-:Y:S01]  /*ef30*/  HMMA.16816.F32 R32, R120, R22, R32 ;  /* 0x000000167820723c */ /* 0x000fe20000001820 */
        /* <DEDUP_REMOVED lines=10> */
[C---:B---3--:R-:W-:Y:S06]  /*efe0*/  HMMA.16816.F32 R48, R120.reuse, R24, R48 ;  /* 0x000000187830723c */ /* 0x048fec0000001830 */
[C---:B------:R-:W-:Y:S01]  /*eff0*/  HMMA.16816.F32 R40, R120.reuse, R26, R40 ;  /* 0x0000001a7828723c */ /* 0x040fe20000001828 */
[----:B------:R-:W-:Y:S05]  /*f000*/  LDSM.16.M88.4 R24, [R145+0x7000] ;  /* 0x007000009118783b */ /* 0x000fea0000000200 */
[C---:B-1----:R-:W-:Y:S06]  /*f010*/  HMMA.16816.F32 R28, R120.reuse, R4, R28 ;  /* 0x00000004781c723c */ /* 0x042fec000000181c */
[----:B------:R-:W-:Y:S01]  /*f020*/  HMMA.16816.F32 R12, R120, R6, R12 ;  /* 0x00000006780c723c */ /* 0x000fe2000000180c */
[----:B------:R-:W1:Y:S05]  /*f030*/  LDSM.16.M88.4 R4, [R147+0x2000] ;  /* 0x002000009304783b */ /* 0x000e6a0000000200 */
[C---:B--2---:R-:W-:Y:S06]  /*f040*/  HMMA.16816.F32 R48, R16.reuse, R64, R48 ;  /* 0x000000401030723c */ /* 0x044fec0000001830 */
[C---:B------:R-:W-:Y:S01]  /*f050*/  HMMA.16816.F32 R64, R16.reuse, R66, R40 ;  /* 0x000000421040723c */ /* 0x040fe20000001828 */
[----:B------:R-:W2:Y:S05]  /*f060*/  LDSM.16.M88.4 R40, [R145+0x7400] ;  /* 0x007400009128783b */ /* 0x000eaa0000000200 */
[C---:B----4-:R-:W-:Y:S06]  /*f070*/  HMMA.16816.F32 R28, R16.reuse, R20, R28 ;  /* 0x00000014101c723c */ /* 0x050fec000000181c */
[----:B------:R-:W-:Y:S01]  /*f080*/  HMMA.16816.F32 R36, R16, R60, R36 ;  /* 0x0000003c1024723c */ /* 0x000fe20000001824 */
[----:B------:R-:W-:-:S04]  /*f090*/  IADD3 R20, R47, 0x1, R162 ;  /* 0x000000012f147810 */ /* 0x000fc80007ffe0a2 */
[----:B------:R-:W-:Y:S01]  /*f0a0*/  IADD3 R20, R59, R20, -R151 ;  /* 0x000000143b147210 */ /* 0x000fe20007ffe897 */
[----:B------:R-:W-:Y:S01]  /*f0b0*/  HMMA.16816.F32 R32, R16, R62, R32 ;  /* 0x0000003e1020723c */ /* 0x000fe20000001820 */
[----:B------:R-:W3:Y:S05]  /*f0c0*/  LDSM.16.M88.4 R60, [R148+0x7c00] ;  /* 0x007c0000943c783b */ /* 0x000eea0000000200 */
[----:B------:R-:W-:Y:S06]  /*f0d0*/  HMMA.16816.F32 R8, R120, R124, R8 ;  /* 0x0000007c7808723c */ /* 0x000fec0000001808 */
[----:B-1----:R-:W-:Y:S06]  /*f0e0*/  HMMA.16816.F32 R48, R4, R24, R48 ;  /* 0x000000180430723c */ /* 0x002fec0000001830 */
[----:B------:R-:W-:Y:S01]  /*f0f0*/  HMMA.16816.F32 R72, R120, R104, R72 ;  /* 0x000000687848723c */ /* 0x000fe20000001848 */
[----:B------:R-:W-:-:S02]  /*f100*/  VIADD R24, R20, UR5 ;  /* 0x0000000514187c36 */ /* 0x000fc40008000000 */
[----:B------:R-:W-:-:S03]  /*f110*/  VIADD R20, R3, 0x1 ;  /* 0x0000000103147836 */ /* 0x000fc60000000000 */
[C---:B------:R-:W-:Y:S01]  /*f120*/  VIMNMX R142, R24.reuse, R59, PT ;  /* 0x0000003b188e7248 */ /* 0x040fe20003fe0100 */
[C---:B------:R-:W-:Y:S01]  /*f130*/  HMMA.16816.F32 R68, R120.reuse, R106, R68 ;  /* 0x0000006a7844723c */ /* 0x040fe20000001844 */
[----:B------:R-:W-:Y:S01]  /*f140*/  VIADDMNMX R143, R24, 0x8, R59, PT ;  /* 0x00000008188f7846 */ /* 0x000fe2000380013b */
[----:B------:R-:W1:Y:S01]  /*f150*/  LDSM.16.M88.4 R104, [R145+0x7800] ;  /* 0x007800009168783b */ /* 0x000e620000000200 */
[CC--:B------:R-:W-:Y:S02]  /*f160*/  ISETP.GE.AND P4, PT, R20.reuse, R142.reuse, PT ;  /* 0x0000008e1400720c */ /* 0x0c0fe40003f86270 */
[----:B------:R-:W-:Y:S01]  /*f170*/  ISETP.GE.AND P5, PT, R20, R143, PT ;  /* 0x0000008f1400720c */ /* 0x000fe20003fa6270 */
[----:B------:R-:W-:Y:S01]  /*f180*/  VIADD R20, R3, 0x8 ;  /* 0x0000000803147836 */ /* 0x000fe20000000000 */
[----:B------:R-:W-:Y:S04]  /*f190*/  HMMA.16816.F32 R100, R120, R126, R100 ;  /* 0x0000007e7864723c */ /* 0x000fe80000001864 */
[----:B------:R-:W-:-:S02]  /*f1a0*/  ISETP.GE.AND P1, PT, R20, R142, PT ;  /* 0x0000008e1400720c */ /* 0x000fc40003f26270 */
[----:B------:R-:W-:Y:S01]  /*f1b0*/  HMMA.16816.F32 R64, R4, R26, R64 ;  /* 0x0000001a0440723c */ /* 0x000fe20000001840 */
[----:B------:R-:W-:Y:S01]  /*f1c0*/  ISETP.GE.AND P6, PT, R20, R143, PT ;  /* 0x0000008f1400720c */ /* 0x000fe20003fc6270 */
[----:B------:R-:W4:Y:S04]  /*f1d0*/  LDSM.16.M88.4 R24, [R148+0x8000] ;  /* 0x008000009418783b */ /* 0x000f280000000200 */
[----:B------:R-:W-:Y:S01]  /*f1e0*/  HMMA.16816.F32 R12, R16, R22, R12 ;  /* 0x00000016100c723c */ /* 0x000fe2000000180c */
[----:B------:R-:W4:Y:S05]  /*f1f0*/  LDSM.16.M88.4 R20, [R145+0x7c00] ;  /* 0x007c00009114783b */ /* 0x000f2a0000000200 */
[----:B--2---:R-:W-:Y:S06]  /*f200*/  HMMA.16816.F32 R36, R4, R40, R36 ;  /* 0x000000280424723c */ /* 0x004fec0000001824 */
[----:B------:R-:W-:Y:S01]  /*f210*/  HMMA.16816.F32 R96, R120, R116, R96 ;  /* 0x000000747860723c */ /* 0x000fe20000001860 */
[----:B------:R-:W-:-:S02]  /*f220*/  VIADD R41, R3, 0x9 ;  /* 0x0000000903297836 */ /* 0x000fc40000000000 */
[----:B------:R-:W-:-:S03]  /*f230*/  VIADD R40, R3, 0x10 ;  /* 0x0000001003287836 */ /* 0x000fc60000000000 */
[C---:B---3--:R-:W-:Y:S01]  /*f240*/  HMMA.16816.F32 R8, R16.reuse, R60, R8 ;  /* 0x0000003c1008723c */ /* 0x048fe20000001808 */
[C---:B------:R-:W-:Y:S02]  /*f250*/  ISETP.GE.AND P3, PT, R41.reuse, R142, PT ;  /* 0x0000008e2900720c */ /* 0x040fe40003f66270 */
[-C--:B------:R-:W-:Y:S01]  /*f260*/  ISETP.GE.AND P0, PT, R41, R143.reuse, PT ;  /* 0x0000008f2900720c */ /* 0x080fe20003f06270 */
[----:B------:R-:W-:Y:S01]  /*f270*/  VIADD R41, R3, 0x11 ;  /* 0x0000001103297836 */ /* 0x000fe20000000000 */
[----:B------:R-:W-:Y:S01]  /*f280*/  FSEL R65, R65, -INF , !P3 ;  /* 0xff80000041417808 */ /* 0x000fe20005800000 */
[----:B------:R-:W-:Y:S01]  /*f290*/  HMMA.16816.F32 R100, R16, R62, R100 ;  /* 0x0000003e1064723c */ /* 0x000fe20000001864 */
[----:B------:R-:W2:Y:S02]  /*f2a0*/  LDSM.16.M88.4 R60, [R145+0x8000] ;  /* 0x00800000913c783b */ /* 0x000ea40000000200 */
[----:B------:R-:W-:-:S03]  /*f2b0*/  ISETP.GE.AND P3, PT, R41, R143, PT ;  /* 0x0000008f2900720c */ /* 0x000fc60003f66270 */
[----:B------:R-:W-:Y:S06]  /*f2c0*/  HMMA.16816.F32 R32, R4, R42, R32 ;  /* 0x0000002a0420723c */ /* 0x000fec0000001820 */
[C---:B------:R-:W-:Y:S06]  /*f2d0*/  HMMA.16816.F32 R88, R120.reuse, R112, R88 ;  /* 0x000000707858723c */ /* 0x040fec0000001858 */
[----:B------:R-:W-:Y:S01]  /*f2e0*/  HMMA.16816.F32 R76, R120, R110, R76 ;  /* 0x0000006e784c723c */ /* 0x000fe2000000184c */
[----:B------:R-:W-:-:S02]  /*f2f0*/  FSEL R113, R49, -INF , !P4 ;  /* 0xff80000031717808 */ /* 0x000fc40006000000 */
[-C--:B------:R-:W-:Y:S02]  /*f300*/  ISETP.GE.AND P4, PT, R40, R142.reuse, PT ;  /* 0x0000008e2800720c */ /* 0x080fe40003f86270 */
[----:B------:R-:W-:Y:S01]  /*f310*/  FSEL R112, R67, -INF , !P0 ;  /* 0xff80000043707808 */ /* 0x000fe20004000000 */
[C---:B-1----:R-:W-:Y:S01]  /*f320*/  HMMA.16816.F32 R28, R4.reuse, R104, R28 ;  /* 0x00000068041c723c */ /* 0x042fe2000000181c */
[----:B------:R-:W-:Y:S02]  /*f330*/  FSEL R111, R64, -INF , !P1 ;  /* 0xff800000406f7808 */ /* 0x000fe40004800000 */
[----:B------:R-:W-:Y:S01]  /*f340*/  ISETP.GE.AND P1, PT, R40, R143, PT ;  /* 0x0000008f2800720c */ /* 0x000fe20003f26270 */
[----:B------:R-:W-:Y:S01]  /*f350*/  VIADD R40, R3, 0x18 ;  /* 0x0000001803287836 */ /* 0x000fe20000000000 */
[----:B------:R-:W-:Y:S01]  /*f360*/  FSEL R110, R66, -INF , !P6 ;  /* 0xff800000426e7808 */ /* 0x000fe20007000000 */
[----:B------:R-:W-:Y:S01]  /*f370*/  HMMA.16816.F32 R12, R4, R106, R12 ;  /* 0x0000006a040c723c */ /* 0x000fe2000000180c */
[----:B------:R-:W-:-:S02]  /*f380*/  ISETP.GE.AND P6, PT, R41, R142, PT ;  /* 0x0000008e2900720c */ /* 0x000fc40003fc6270 */
[----:B------:R-:W-:Y:S02]  /*f390*/  ISETP.GE.AND P0, PT, R40, R142, PT ;  /* 0x0000008e2800720c */ /* 0x000fe40003f06270 */
[----:B------:R-:W-:Y:S01]  /*f3a0*/  FSEL R105, R37, -INF , !P6 ;  /* 0xff80000025697808 */ /* 0x000fe20007000000 */
[----:B------:R-:W-:Y:S01]  /*f3b0*/  HMMA.16816.F32 R80, R120, R108, R80 ;  /* 0x0000006c7850723c */ /* 0x000fe20000001850 */
[----:B------:R-:W-:Y:S01]  /*f3c0*/  FSEL R37, R32, -INF , !P0 ;  /* 0xff80000020257808 */ /* 0x000fe20004000000 */
[----:B------:R-:W-:Y:S01]  /*f3d0*/  VIADD R32, R3, 0x21 ;  /* 0x0000002103207836 */ /* 0x000fe20000000000 */
[----:B------:R-:W-:-:S03]  /*f3e0*/  ISETP.GE.AND P6, PT, R46, R143, PT ;  /* 0x0000008f2e00720c */ /* 0x000fc60003fc6270 */
[----:B------:R-:W-:Y:S01]  /*f3f0*/  HMMA.16816.F32 R92, R120, R118, R92 ;  /* 0x00000076785c723c */ /* 0x000fe2000000185c */
[----:B------:R-:W-:Y:S01]  /*f400*/  FSEL R109, R36, -INF , !P4 ;  /* 0xff800000246d7808 */ /* 0x000fe20006000000 */
[----:B------:R-:W-:Y:S01]  /*f410*/  VIADD R36, R3, 0x20 ;  /* 0x0000002003247836 */ /* 0x000fe20000000000 */
[-C--:B------:R-:W-:Y:S02]  /*f420*/  ISETP.GE.AND P4, PT, R40, R143.reuse, PT ;  /* 0x0000008f2800720c */ /* 0x080fe40003f86270 */
[----:B------:R-:W1:Y:S01]  /*f430*/  LDSM.16.M88.4 R40, [R148+0x8400] ;  /* 0x008400009428783b */ /* 0x000e620000000200 */
[----:B----4-:R-:W-:Y:S01]  /*f440*/  HMMA.16816.F32 R96, R16, R24, R96 ;  /* 0x000000181060723c */ /* 0x010fe20000001860 */
[----:B------:R-:W-:Y:S02]  /*f450*/  FSEL R108, R38, -INF , !P1 ;  /* 0xff800000266c7808 */ /* 0x000fe40004800000 */
[----:B------:R-:W-:Y:S02]  /*f460*/  ISETP.GE.AND P1, PT, R46, R142, PT ;  /* 0x0000008e2e00720c */ /* 0x000fe40003f26270 */
[----:B------:R-:W-:Y:S01]  /*f470*/  FSEL R38, R39, -INF , !P3 ;  /* 0xff80000027267808 */ /* 0x000fe20005800000 */
[----:B------:R-:W-:Y:S01]  /*f480*/  HMMA.16816.F32 R8, R4, R20, R8 ;  /* 0x000000140408723c */ /* 0x000fe20000001808 */
[----:B------:R-:W-:Y:S01]  /*f490*/  VIADD R24, R3, 0x28 ;  /* 0x0000002803187836 */ /* 0x000fe20000000000 */
[----:B------:R-:W-:-:S02]  /*f4a0*/  ISETP.GE.AND P0, PT, R36, R143, PT ;  /* 0x0000008f2400720c */ /* 0x000fc40003f06270 */
[----:B------:R-:W-:Y:S02]  /*f4b0*/  FSEL R39, R33, -INF , !P1 ;  /* 0xff80000021277808 */ /* 0x000fe40004800000 */
[----:B------:R-:W-:Y:S01]  /*f4c0*/  FSEL R104, R34, -INF , !P4 ;  /* 0xff80000022687808 */ /* 0x000fe20006000000 */
[C---:B------:R-:W-:Y:S01]  /*f4d0*/  VIADD R21, R3.reuse, 0x29 ;  /* 0x0000002903157836 */ /* 0x040fe20000000000 */
[C---:B------:R-:W-:Y:S01]  /*f4e0*/  ISETP.GE.AND P1, PT, R32.reuse, R143, PT ;  /* 0x0000008f2000720c */ /* 0x040fe20003f26270 */
[----:B------:R-:W-:Y:S01]  /*f4f0*/  VIADD R20, R3, 0x30 ;  /* 0x0000003003147836 */ /* 0x000fe20000000000 */
[----:B------:R-:W-:Y:S01]  /*f500*/  FSEL R106, R35, -INF , !P6 ;  /* 0xff800000236a7808 */ /* 0x000fe20007000000 */
[----:B------:R-:W-:Y:S01]  /*f510*/  HMMA.16816.F32 R100, R4, R22, R100 ;  /* 0x000000160464723c */ /* 0x000fe20000001864 */
[-C--:B------:R-:W-:Y:S02]  /*f520*/  ISETP.GE.AND P4, PT, R32, R142.reuse, PT ;  /* 0x0000008e2000720c */ /* 0x080fe40003f86270 */
[-C--:B------:R-:W-:Y:S01]  /*f530*/  ISETP.GE.AND P6, PT, R24, R142.reuse, PT ;  /* 0x0000008e1800720c */ /* 0x080fe20003fc6270 */
[----:B------:R-:W3:Y:S01]  /*f540*/  LDSM.16.M88.4 R32, [R148+0x8800] ;  /* 0x008800009420783b */ /* 0x000ee20000000200 */
[----:B------:R-:W-:Y:S01]  /*f550*/  ISETP.GE.AND P3, PT, R36, R142, PT ;  /* 0x0000008e2400720c */ /* 0x000fe20003f66270 */
[----:B------:R-:W-:Y:S01]  /*f560*/  HMMA.16816.F32 R84, R120, R114, R84 ;  /* 0x000000727854723c */ /* 0x000fe20000001854 */
[----:B------:R-:W-:-:S02]  /*f570*/  FSEL R116, R30, -INF , !P0 ;  /* 0xff8000001e747808 */ /* 0x000fc40004000000 */
[----:B------:R-:W-:Y:S02]  /*f580*/  FSEL R30, R31, -INF , !P1 ;  /* 0xff8000001f1e7808 */ /* 0x000fe40004800000 */
[----:B------:R-:W-:Y:S01]  /*f590*/  FSEL R29, R29, -INF , !P4 ;  /* 0xff8000001d1d7808 */ /* 0x000fe20006000000 */
[----:B------:R-:W-:Y:S01]  /*f5a0*/  HMMA.16816.F32 R92, R16, R26, R92 ;  /* 0x0000001a105c723c */ /* 0x000fe2000000185c */
[----:B------:R-:W-:Y:S01]  /*f5b0*/  FSEL R31, R12, -INF , !P6 ;  /* 0xff8000000c1f7808 */ /* 0x000fe20007000000 */
[C---:B------:R-:W-:Y:S01]  /*f5c0*/  VIADD R12, R3.reuse, 0x38 ;  /* 0x00000038030c7836 */ /* 0x040fe20000000000 */
[----:B------:R-:W-:Y:S01]  /*f5d0*/  FSEL R135, R28, -INF , !P3 ;  /* 0xff8000001c877808 */ /* 0x000fe20005800000 */
[----:B------:R-:W-:Y:S01]  /*f5e0*/  VIADD R28, R3, 0x39 ;  /* 0x00000039031c7836 */ /* 0x000fe20000000000 */
[----:B------:R-:W-:Y:S01]  /*f5f0*/  ISETP.GE.AND P4, PT, R21, R143, PT ;  /* 0x0000008f1500720c */ /* 0x000fe20003f86270 */
[----:B--2---:R-:W-:Y:S01]  /*f600*/  HMMA.16816.F32 R96, R4, R60, R96 ;  /* 0x0000003c0460723c */ /* 0x004fe20000001860 */
[----:B------:R-:W-:-:S02]  /*f610*/  ISETP.GE.AND P1, PT, R20, R142, PT ;  /* 0x0000008e1400720c */ /* 0x000fc40003f26270 */
[----:B------:R-:W-:Y:S02]  /*f620*/  ISETP.GE.AND P3, PT, R24, R143, PT ;  /* 0x0000008f1800720c */ /* 0x000fe40003f66270 */
[-C--:B------:R-:W-:Y:S01]  /*f630*/  ISETP.GE.AND P0, PT, R21, R142.reuse, PT ;  /* 0x0000008e1500720c */ /* 0x080fe20003f06270 */
[----:B------:R-:W2:Y:S01]  /*f640*/  LDSM.16.M88.4 R24, [R145+0x8400] ;  /* 0x008400009118783b */ /* 0x000ea20000000200 */
[----:B------:R-:W-:Y:S01]  /*f650*/  FSEL R164, R15, -INF , !P4 ;  /* 0xff8000000fa47808 */ /* 0x000fe20006000000 */
[C---:B-1----:R-:W-:Y:S01]  /*f660*/  HMMA.16816.F32 R88, R16.reuse, R40, R88 ;  /* 0x000000281058723c */ /* 0x042fe20000001858 */
[----:B------:R-:W-:Y:S01]  /*f670*/  FSEL R67, R8, -INF , !P1 ;  /* 0xff80000008437808 */ /* 0x000fe20004800000 */
[----:B------:R-:W-:Y:S01]  /*f680*/  VIADD R8, R3, 0x40 ;  /* 0x0000004003087836 */ /* 0x000fe20000000000 */
[----:B------:R-:W-:Y:S02]  /*f690*/  FSEL R118, R14, -INF , !P3 ;  /* 0xff8000000e767808 */ /* 0x000fe40005800000 */
[----:B------:R-:W-:Y:S01]  /*f6a0*/  FSEL R137, R13, -INF , !P0 ;  /* 0xff8000000d897808 */ /* 0x000fe20004000000 */
[----:B------:R-:W-:Y:S01]  /*f6b0*/  HMMA.16816.F32 R84, R16, R42, R84 ;  /* 0x0000002a1054723c */ /* 0x000fe20000001854 */
[----:B------:R-:W-:-:S02]  /*f6c0*/  ISETP.GE.AND P4, PT, R12, R142, PT ;  /* 0x0000008e0c00720c */ /* 0x000fc40003f86270 */
[-C--:B------:R-:W-:Y:S02]  /*f6d0*/  ISETP.GE.AND P1, PT, R12, R143.reuse, PT ;  /* 0x0000008f0c00720c */ /* 0x080fe40003f26270 */
[----:B------:R-:W1:Y:S01]  /*f6e0*/  LDSM.16.M88.4 R12, [R148+0x8c00] ;  /* 0x008c0000940c783b */ /* 0x000e620000000200 */
[-C--:B------:R-:W-:Y:S01]  /*f6f0*/  ISETP.GE.AND P6, PT, R20, R143.reuse, PT ;  /* 0x0000008f1400720c */ /* 0x080fe20003fc6270 */
[----:B------:R-:W-:Y:S01]  /*f700*/  VIADD R20, R3, 0x31 ;  /* 0x0000003103147836 */ /* 0x000fe20000000000 */
[----:B------:R-:W-:Y:S01]  /*f710*/  FSEL R119, R100, -INF , !P4 ;  /* 0xff80000064777808 */ /* 0x000fe20006000000 */
[----:B------:R-:W-:Y:S01]  /*f720*/  HMMA.16816.F32 R92, R4, R62, R92 ;  /* 0x0000003e045c723c */ /* 0x000fe2000000185c */
[----:B------:R-:W-:Y:S02]  /*f730*/  FSEL R122, R10, -INF , !P6 ;  /* 0xff8000000a7a7808 */ /* 0x000fe40007000000 */
[C---:B------:R-:W-:Y:S02]  /*f740*/  ISETP.GE.AND P0, PT, R20.reuse, R143, PT ;  /* 0x0000008f1400720c */ /* 0x040fe40003f06270 */
[----:B------:R-:W-:Y:S01]  /*f750*/  ISETP.GE.AND P3, PT, R20, R142, PT ;  /* 0x0000008e1400720c */ /* 0x000fe20003f66270 */
[----:B---3--:R-:W-:Y:S01]  /*f760*/  HMMA.16816.F32 R80, R16, R32, R80 ;  /* 0x000000201050723c */ /* 0x008fe20000001850 */
[----:B------:R-:W3:Y:S01]  /*f770*/  LDSM.16.M88.4 R20, [R145+0x8800] ;  /* 0x008800009114783b */ /* 0x000ee20000000200 */
[----:B------:R-:W-:-:S02]  /*f780*/  FSEL R120, R11, -INF , !P0 ;  /* 0xff8000000b787808 */ /* 0x000fc40004000000 */
[----:B------:R-:W-:Y:S01]  /*f790*/  FSEL R117, R9, -INF , !P3 ;  /* 0xff80000009757808 */ /* 0x000fe20005800000 */
[C---:B------:R-:W-:Y:S01]  /*f7a0*/  VIADD R9, R3.reuse, 0x41 ;  /* 0x0000004103097836 */ /* 0x040fe20000000000 */
[CC--:B------:R-:W-:Y:S01]  /*f7b0*/  ISETP.GE.AND P0, PT, R8.reuse, R142.reuse, PT ;  /* 0x0000008e0800720c */ /* 0x0c0fe20003f06270 */
[----:B------:R-:W-:Y:S01]  /*f7c0*/  HMMA.16816.F32 R76, R16, R34, R76 ;  /* 0x00000022104c723c */ /* 0x000fe2000000184c */
[-C--:B------:R-:W-:Y:S01]  /*f7d0*/  ISETP.GE.AND P4, PT, R8, R143.reuse, PT ;  /* 0x0000008f0800720c */ /* 0x080fe20003f86270 */
[----:B------:R-:W-:Y:S01]  /*f7e0*/  VIADD R8, R3, 0x48 ;  /* 0x0000004803087836 */ /* 0x000fe20000000000 */
[C---:B------:R-:W-:Y:S02]  /*f7f0*/  ISETP.GE.AND P6, PT, R28.reuse, R142, PT ;  /* 0x0000008e1c00720c */ /* 0x040fe40003fc6270 */
[----:B------:R-:W-:Y:S02]  /*f800*/  ISETP.GE.AND P3, PT, R28, R143, PT ;  /* 0x0000008f1c00720c */ /* 0x000fe40003f66270 */
[----:B------:R-:W-:-:S02]  /*f810*/  FSEL R128, R102, -INF , !P1 ;  /* 0xff80000066807808 */ /* 0x000fc40004800000 */
[----:B------:R-:W-:Y:S01]  /*f820*/  FSEL R121, R101, -INF , !P6 ;  /* 0xff80000065797808 */ /* 0x000fe20007000000 */
[C---:B--2---:R-:W-:Y:S01]  /*f830*/  HMMA.16816.F32 R88, R4.reuse, R24, R88 ;  /* 0x000000180458723c */ /* 0x044fe20000001858 */
[----:B------:R-:W-:Y:S02]  /*f840*/  FSEL R130, R103, -INF , !P3 ;  /* 0xff80000067827808 */ /* 0x000fe40005800000 */
[----:B------:R-:W-:Y:S02]  /*f850*/  FSEL R127, R96, -INF , !P0 ;  /* 0xff800000607f7808 */ /* 0x000fe40004000000 */
[CC--:B------:R-:W-:Y:S01]  /*f860*/  ISETP.GE.AND P1, PT, R9.reuse, R142.reuse, PT ;  /* 0x0000008e0900720c */ /* 0x0c0fe20003f26270 */
[----:B------:R-:W-:Y:S01]  /*f870*/  HMMA.16816.F32 R84, R4, R26, R84 ;  /* 0x0000001a0454723c */ /* 0x000fe20000001854 */
[-C--:B------:R-:W-:Y:S01]  /*f880*/  ISETP.GE.AND P6, PT, R9, R143.reuse, PT ;  /* 0x0000008f0900720c */ /* 0x080fe20003fc6270 */
[C---:B------:R-:W-:Y:S01]  /*f890*/  VIADD R24, R3.reuse, 0x49 ;  /* 0x0000004903187836 */ /* 0x040fe20000000000 */
[C---:B------:R-:W-:Y:S01]  /*f8a0*/  ISETP.GE.AND P3, PT, R8.reuse, R142, PT ;  /* 0x0000008e0800720c */ /* 0x040fe20003f66270 */
[----:B------:R-:W-:Y:S01]  /*f8b0*/  VIADD R25, R3, 0x51 ;  /* 0x0000005103197836 */ /* 0x000fe20000000000 */
[----:B------:R-:W-:-:S02]  /*f8c0*/  ISETP.GE.AND P0, PT, R8, R143, PT ;  /* 0x0000008f0800720c */ /* 0x000fc40003f06270 */
[----:B------:R-:W2:Y:S01]  /*f8d0*/  LDSM.16.M88.4 R8, [R145+0x8c00] ;  /* 0x008c00009108783b */ /* 0x000ea20000000200 */
[----:B-1----:R-:W-:Y:S01]  /*f8e0*/  HMMA.16816.F32 R72, R16, R12, R72 ;  /* 0x0000000c1048723c */ /* 0x002fe20000001848 */
[----:B------:R-:W-:Y:S01]  /*f8f0*/  FSEL R134, R98, -INF , !P4 ;  /* 0xff80000062867808 */ /* 0x000fe20006000000 */
[----:B------:R-:W-:-:S04]  /*f900*/  DEPBAR.LE SB0, 0x0 ;  /* 0x000080000000791a */ /* 0x000fc80000000000 */
[----:B------:R-:W-:Y:S01]  /*f910*/  FSEL R129, R97, -INF , !P1 ;  /* 0xff80000061817808 */ /* 0x000fe20004800000 */
[C---:B------:R-:W-:Y:S01]  /*f920*/  VIADD R12, R3.reuse, 0x58 ;  /* 0x00000058030c7836 */ /* 0x040fe20000000000 */
[CC--:B------:R-:W-:Y:S01]  /*f930*/  ISETP.GE.AND P4, PT, R24.reuse, R142.reuse, PT ;  /* 0x0000008e1800720c */ /* 0x0c0fe20003f86270 */
[----:B------:R-:W-:Y:S01]  /*f940*/  HMMA.16816.F32 R68, R16, R14, R68 ;  /* 0x0000000e1044723c */ /* 0x000fe20000001844 */
[----:B------:R-:W-:Y:S01]  /*f950*/  ISETP.GE.AND P1, PT, R24, R143, PT ;  /* 0x0000008f1800720c */ /* 0x000fe20003f26270 */
[----:B------:R-:W-:Y:S01]  /*f960*/  VIADD R24, R3, 0x50 ;  /* 0x0000005003187836 */ /* 0x000fe20000000000 */
[----:B------:R-:W-:Y:S01]  /*f970*/  FSEL R132, R99, -INF , !P6 ;  /* 0xff80000063847808 */ /* 0x000fe20007000000 */
[----:B------:R-:W-:Y:S01]  /*f980*/  VIADD R13, R3, 0x59 ;  /* 0x00000059030d7836 */ /* 0x000fe20000000000 */
[----:B------:R-:W-:Y:S01]  /*f990*/  FSEL R136, R95, -INF , !P1 ;  /* 0xff8000005f887808 */ /* 0x000fe20004800000 */
[----:B---3--:R-:W-:Y:S01]  /*f9a0*/  HMMA.16816.F32 R80, R4, R20, R80 ;  /* 0x000000140450723c */ /* 0x008fe20000001850 */
[----:B------:R-:W-:-:S02]  /*f9b0*/  ISETP.GE.AND P6, PT, R24, R142, PT ;  /* 0x0000008e1800720c */ /* 0x000fc40003fc6270 */
[----:B------:R-:W-:Y:S02]  /*f9c0*/  FSEL R131, R92, -INF , !P3 ;  /* 0xff8000005c837808 */ /* 0x000fe40005800000 */
[----:B------:R-:W-:Y:S01]  /*f9d0*/  FSEL R160, R94, -INF , !P0 ;  /* 0xff8000005ea07808 */ /* 0x000fe20004000000 */
[----:B------:R-:W-:Y:S01]  /*f9e0*/  HMMA.16816.F32 R76, R4, R22, R76 ;  /* 0x00000016044c723c */ /* 0x000fe2000000184c */
[----:B------:R-:W-:Y:S02]  /*f9f0*/  FSEL R21, R88, -INF , !P6 ;  /* 0xff80000058157808 */ /* 0x000fe40007000000 */
[----:B------:R-:W-:Y:S01]  /*fa00*/  FSEL R133, R93, -INF , !P4 ;  /* 0xff8000005d857808 */ /* 0x000fe20006000000 */
[----:B------:R-:W-:Y:S01]  /*fa10*/  BAR.SYNC.DEFER_BLOCKING 0x0 ;  /* 0x0000000000007b1d */ /* 0x000fe20000010000 */
[C---:B------:R-:W-:Y:S02]  /*fa20*/  ISETP.GE.AND P1, PT, R12.reuse, R142, PT ;  /* 0x0000008e0c00720c */ /* 0x040fe40003f26270 */
[-C--:B------:R-:W-:Y:S01]  /*fa30*/  ISETP.GE.AND P6, PT, R12, R143.reuse, PT ;  /* 0x0000008f0c00720c */ /* 0x080fe20003fc6270 */
[----:B------:R-:W-:Y:S01]  /*fa40*/  VIADD R12, R3, 0x60 ;  /* 0x00000060030c7836 */ /* 0x000fe20000000000 */
[----:B------:R-:W-:-:S02]  /*fa50*/  ISETP.GE.AND P3, PT, R24, R143, PT ;  /* 0x0000008f1800720c */ /* 0x000fc40003f66270 */
[C---:B------:R-:W-:Y:S02]  /*fa60*/  ISETP.GE.AND P0, PT, R25.reuse, R142, PT ;  /* 0x0000008e1900720c */ /* 0x040fe40003f06270 */
[----:B------:R-:W-:Y:S02]  /*fa70*/  ISETP.GE.AND P4, PT, R25, R143, PT ;  /* 0x0000008f1900720c */ /* 0x000fe40003f86270 */
[----:B------:R-:W-:Y:S02]  /*fa80*/  FSEL R126, R90, -INF , !P3 ;  /* 0xff8000005a7e7808 */ /* 0x000fe40005800000 */
[----:B------:R-:W-:Y:S01]  /*fa90*/  FSEL R125, R89, -INF , !P0 ;  /* 0xff800000597d7808 */ /* 0x000fe20004000000 */
[----:B--2---:R-:W-:Y:S01]  /*faa0*/  HMMA.16816.F32 R72, R4, R8, R72 ;  /* 0x000000080448723c */ /* 0x004fe20000001848 */
[----:B------:R-:W-:Y:S02]  /*fab0*/  FSEL R124, R91, -INF , !P4 ;  /* 0xff8000005b7c7808 */ /* 0x000fe40006000000 */
[----:B------:R-:W-:-:S02]  /*fac0*/  FSEL R123, R84, -INF , !P1 ;  /* 0xff800000547b7808 */ /* 0x000fc40004800000 */
[CC--:B------:R-:W-:Y:S01]  /*fad0*/  ISETP.GE.AND P3, PT, R13.reuse, R142.reuse, PT ;  /* 0x0000008e0d00720c */ /* 0x0c0fe20003f66270 */
[----:B------:R-:W-:Y:S01]  /*fae0*/  HMMA.16816.F32 R68, R4, R10, R68 ;  /* 0x0000000a0444723c */ /* 0x000fe20000001844 */
        /* <DEDUP_REMOVED lines=9> */
[----:B------:R-:W-:Y:S01]  /*fb80*/  VIADD R4, R3, 0x78 ;  /* 0x0000007803047836 */ /* 0x000fe20000000000 */
[----:B------:R-:W-:Y:S01]  /*fb90*/  ISETP.GE.AND P3, PT, R13, R143, PT ;  /* 0x0000008f0d00720c */ /* 0x000fe20003f66270 */
[----:B------:R-:W-:Y:S01]  /*fba0*/  VIADD R5, R3, 0x79 ;  /* 0x0000007903057836 */ /* 0x000fe20000000000 */
[----:B------:R-:W-:-:S02]  /*fbb0*/  ISETP.GE.AND P0, PT, R12, R142, PT ;  /* 0x0000008e0c00720c */ /* 0x000fc40003f06270 */
[----:B------:R-:W-:Y:S02]  /*fbc0*/  FSEL R22, R86, -INF , !P6 ;  /* 0xff80000056167808 */ /* 0x000fe40007000000 */
[-C--:B------:R-:W-:Y:S02]  /*fbd0*/  ISETP.GE.AND P6, PT, R13, R142.reuse, PT ;  /* 0x0000008e0d00720c */ /* 0x080fe40003fc6270 */
[----:B------:R-:W-:Y:S02]  /*fbe0*/  FSEL R24, R83, -INF , !P3 ;  /* 0xff80000053187808 */ /* 0x000fe40005800000 */
[----:B------:R-:W-:Y:S02]  /*fbf0*/  FSEL R58, R76, -INF , !P0 ;  /* 0xff8000004c3a7808 */ /* 0x000fe40004000000 */
[----:B------:R-:W-:Y:S02]  /*fc00*/  FSEL R26, R82, -INF , !P1 ;  /* 0xff800000521a7808 */ /* 0x000fe40004800000 */
[----:B------:R-:W-:-:S02]  /*fc10*/  ISETP.GE.AND P3, PT, R8, R142, PT ;  /* 0x0000008e0800720c */ /* 0x000fc40003f66270 */
[-C--:B------:R-:W-:Y:S01]  /*fc20*/  ISETP.GE.AND P0, PT, R8, R143.reuse, PT ;  /* 0x0000008f0800720c */ /* 0x080fe20003f06270 */
[----:B------:R-:W-:Y:S01]  /*fc30*/  VIADD R8, R3, 0x71 ;  /* 0x0000007103087836 */ /* 0x000fe20000000000 */
[----:B------:R-:W-:Y:S02]  /*fc40*/  ISETP.GE.AND P1, PT, R9, R142, PT ;  /* 0x0000008e0900720c */ /* 0x000fe40003f26270 */
[----:B------:R-:W-:Y:S02]  /*fc50*/  FSEL R59, R81, -INF , !P6 ;  /* 0xff800000513b7808 */ /* 0x000fe40007000000 */
[-C--:B------:R-:W-:Y:S02]  /*fc60*/  ISETP.GE.AND P6, PT, R9, R143.reuse, PT ;  /* 0x0000008f0900720c */ /* 0x080fe40003fc6270 */
[----:B------:R-:W-:Y:S02]  /*fc70*/  FSEL R63, R77, -INF , !P1 ;  /* 0xff8000004d3f7808 */ /* 0x000fe40004800000 */
[----:B------:R-:W-:-:S02]  /*fc80*/  ISETP.GE.AND P1, PT, R8, R143, PT ;  /* 0x0000008f0800720c */ /* 0x000fc40003f26270 */
[----:B------:R-:W-:Y:S02]  /*fc90*/  FSEL R47, R74, -INF , !P0 ;  /* 0xff8000004a2f7808 */ /* 0x000fe40004000000 */
[----:B------:R-:W-:Y:S02]  /*fca0*/  FSEL R49, R79, -INF , !P6 ;  /* 0xff8000004f317808 */ /* 0x000fe40007000000 */
[----:B------:R-:W-:Y:S02]  /*fcb0*/  FSEL R27, R72, -INF , !P3 ;  /* 0xff800000481b7808 */ /* 0x000fe40005800000 */
[-C--:B------:R-:W-:Y:S02]  /*fcc0*/  ISETP.GE.AND P0, PT, R3, R142.reuse, PT ;  /* 0x0000008e0300720c */ /* 0x080fe40003f06270 */
[C---:B------:R-:W-:Y:S02]  /*fcd0*/  ISETP.GE.AND P6, PT, R4.reuse, R142, PT ;  /* 0x0000008e0400720c */ /* 0x040fe40003fc6270 */
[----:B------:R-:W-:-:S02]  /*fce0*/  ISETP.GE.AND P3, PT, R4, R143, PT ;  /* 0x0000008f0400720c */ /* 0x000fc40003f66270 */
[----:B------:R-:W-:Y:S02]  /*fcf0*/  FSEL R46, R75, -INF , !P1 ;  /* 0xff8000004b2e7808 */ /* 0x000fe40004800000 */
[----:B------:R-:W-:Y:S02]  /*fd00*/  FSEL R4, R51, -INF , !P5 ;  /* 0xff80000033047808 */ /* 0x000fe40006800000 */
[C---:B------:R-:W-:Y:S02]  /*fd10*/  ISETP.GE.AND P5, PT, R5.reuse, R142, PT ;  /* 0x0000008e0500720c */ /* 0x040fe40003fa6270 */
[----:B------:R-:W-:Y:S02]  /*fd20*/  ISETP.GE.AND P1, PT, R5, R143, PT ;  /* 0x0000008f0500720c */ /* 0x000fe40003f26270 */
[----:B------:R-:W-:Y:S02]  /*fd30*/  FSEL R60, R80, -INF , !P4 ;  /* 0xff800000503c7808 */ /* 0x000fe40006000000 */
[----:B------:R-:W-:-:S02]  /*fd40*/  FSEL R5, R48, -INF , !P0 ;  /* 0xff80000030057808 */ /* 0x000fc40004000000 */
[----:B------:R-:W-:Y:S02]  /*fd50*/  ISETP.GE.AND P4, PT, R12, R143, PT ;  /* 0x0000008f0c00720c */ /* 0x000fe40003f86270 */
[----:B------:R-:W-:Y:S02]  /*fd60*/  ISETP.GT.AND P0, PT, R157, R150, PT ;  /* 0x000000969d00720c */ /* 0x000fe40003f04270 */
[----:B------:R-:W-:Y:S02]  /*fd70*/  FSEL R57, R78, -INF , !P4 ;  /* 0xff8000004e397808 */ /* 0x000fe40006000000 */
[----:B------:R-:W-:Y:S02]  /*fd80*/  ISETP.GE.AND P4, PT, R8, R142, PT ;  /* 0x0000008e0800720c */ /* 0x000fe40003f86270 */
[----:B------:R-:W-:Y:S02]  /*fd90*/  FSEL R62, R68, -INF , !P6 ;  /* 0xff800000443e7808 */ /* 0x000fe40007000000 */
[----:B------:R-:W-:-:S02]  /*fda0*/  FSEL R25, R73, -INF , !P4 ;  /* 0xff80000049197808 */ /* 0x000fc40006000000 */
[----:B------:R-:W-:Y:S01]  /*fdb0*/  ISETP.GE.AND P4, PT, R3, R143, PT ;  /* 0x0000008f0300720c */ /* 0x000fe20003f86270 */
[----:B------:R-:W-:Y:S01]  /*fdc0*/  IMAD.IADD R3, R2, 0x1, R45 ;  /* 0x0000000102037824 */ /* 0x000fe200078e022d */
        /* <DEDUP_REMOVED lines=8> */
[----:B------:R-:W-:Y:S01]  /*fe50*/  IABS R10, R0 ;  /* 0x00000000000a7213 */ /* 0x000fe20000000000 */
[----:B------:R-:W-:Y:S01]  /*fe60*/  ULDC.64 UR14, c[0x0][0x248] ;  /* 0x00009200000e7ab9 */ /* 0x000fe20000000a00 */
[----:B------:R-:W-:Y:S02]  /*fe70*/  ULDC.64 UR8, c[0x0][0x230] ;  /* 0x00008c0000087ab9 */ /* 0x000fe40000000a00 */
[----:B------:R-:W-:Y:S02]  /*fe80*/  IABS R8, R14 ;  /* 0x0000000e00087213 */ /* 0x000fe40000000000 */
[-C--:B-1----:R-:W-:Y:S02]  /*fe90*/  IABS R2, R7.reuse ;  /* 0x0000000700027213 */ /* 0x082fe40000000000 */
[----:B------:R-:W-:-:S02]  /*fea0*/  LOP3.LUT R0, R0, R7, RZ, 0x3c, !PT ;  /* 0x0000000700007212 */ /* 0x000fc400078e3cff */
        /* <DEDUP_REMOVED lines=52> */
.L_x_2861:
[----:B------:R-:W-:Y:S02]  /*101f0*/  ULDC UR14, c[0x0][0x248] ;  /* 0x00009200000e7ab9 */ /* 0x000fe40000000800 */
[----:B------:R-:W-:-:S06]  /*10200*/  USHF.L.U32 UR5, UR14, 0x7, URZ ;  /* 0x000000070e057899 */ /* 0x000fcc000800063f */
[----:B------:R-:W-:-:S04]  /*10210*/  IADD3 R9, RZ, -UR5, RZ ;  /* 0x80000005ff097c10 */ /* 0x000fc8000fffe0ff */
[----:B------:R-:W-:-:S07]  /*10220*/  SHF.R.S32.HI R7, RZ, 0x1f, R9 ;  /* 0x0000001fff077819 */ /* 0x000fce0000011409 */
.L_x_2862:
        /* <DEDUP_REMOVED lines=39> */
.L_x_2860:
        /* <DEDUP_REMOVED lines=144> */
[----:B------:R-:W3:Y:S01]  /*10da0*/  MUFU.EX2 R44, R44 ;  /* 0x0000002c002c7308 */ /* 0x000ee20000000800 */
[----:B------:R-:W-:Y:S01]  /*10db0*/  LDSM.16.MT88.4 R20, [R144+0xa400] ;  /* 0x00a400009014783b */ /* 0x000fe20000004200 */
[--C-:B------:R-:W-:Y:S01]  /*10dc0*/  FFMA.FTZ R141, R58, UR8, -R64.reuse ;  /* 0x000000083a8d7c23 */ /* 0x100fe20008010840 */
[--C-:B------:R-:W-:Y:S01]  /*10dd0*/  FFMA.FTZ R58, R63, UR8, -R64.reuse ;  /* 0x000000083f3a7c23 */ /* 0x100fe20008010840 */
[--C-:B------:R-:W-:Y:S01]  /*10de0*/  FFMA.FTZ R60, R60, UR8, -R64.reuse ;  /* 0x000000083c3c7c23 */ /* 0x100fe20008010840 */
[--C-:B------:R-:W-:Y:S01]  /*10df0*/  FFMA.FTZ R59, R59, UR8, -R64.reuse ;  /* 0x000000083b3b7c23 */ /* 0x100fe20008010840 */
[--C-:B------:R-:W-:Y:S01]  /*10e00*/  FFMA.FTZ R63, R26, UR8, -R51.reuse ;  /* 0x000000081a3f7c23 */ /* 0x100fe20008010833 */
[----:B------:R-:W-:Y:S01]  /*10e10*/  FFMA.FTZ R165, R48, UR8, -R51 ;  /* 0x0000000830a57c23 */ /* 0x000fe20008010833 */
[----:B------:R-:W4:Y:S01]  /*10e20*/  MUFU.EX2 R41, R41 ;  /* 0x0000002900297308 */ /* 0x000f220000000800 */
[----:B--2---:R-:W-:Y:S01]  /*10e30*/  F2FP.F16.F32.PACK_AB R101, R65, R66 ;  /* 0x000000424165723e */ /* 0x004fe200000000ff */
[----:B------:R-:W-:Y:S01]  /*10e40*/  FADD.FTZ R65, R66, R65 ;  /* 0x0000004142417221 */ /* 0x000fe20000010000 */
[--C-:B------:R-:W-:Y:S01]  /*10e50*/  FFMA.FTZ R163, R27, UR8, -R64.reuse ;  /* 0x000000081ba37c23 */ /* 0x100fe20008010840 */
[--C-:B------:R-:W-:Y:S01]  /*10e60*/  FFMA.FTZ R160, R25, UR8, -R64.reuse ;  /* 0x0000000819a07c23 */ /* 0x100fe20008010840 */
[--C-:B------:R-:W-:Y:S01]  /*10e70*/  FFMA.FTZ R166, R61, UR8, -R64.reuse ;  /* 0x000000083da67c23 */ /* 0x100fe20008010840 */
[----:B------:R-:W-:Y:S01]  /*10e80*/  FFMA.FTZ R62, R62, UR8, -R64 ;  /* 0x000000083e3e7c23 */ /* 0x000fe20008010840 */
[----:B------:R-:W-:Y:S01]  /*10e90*/  FFMA.FTZ R50, R50, UR8, -R51 ;  /* 0x0000000832327c23 */ /* 0x000fe20008010833 */
[----:B------:R-:W-:Y:S01]  /*10ea0*/  MUFU.EX2 R43, R43 ;  /* 0x0000002b002b7308 */ /* 0x000fe20000000800 */
[----:B---3--:R-:W-:-:S07]  /*10eb0*/  FADD.FTZ R48, R44, R65 ;  /* 0x000000412c307221 */ /* 0x008fce0000010000 */
[----:B------:R-:W2:Y:S01]  /*10ec0*/  MUFU.EX2 R42, R42 ;  /* 0x0000002a002a7308 */ /* 0x000ea20000000800 */
[C---:B----4-:R-:W-:Y:S01]  /*10ed0*/  F2FP.F16.F32.PACK_AB R103, R41.reuse, R44 ;  /* 0x0000002c2967723e */ /* 0x050fe200000000ff */
[----:B------:R-:W-:-:S06]  /*10ee0*/  FADD.FTZ R41, R41, R48 ;  /* 0x0000003029297221 */ /* 0x000fcc0000010000 */
[C---:B------:R-:W-:Y:S01]  /*10ef0*/  HMMA.16816.F32 R112, R100.reuse, R68, RZ ;  /* 0x000000446470723c */ /* 0x040fe200000018ff */
[----:B------:R-:W-:Y:S05]  /*10f00*/  MUFU.EX2 R37, R37 ;  /* 0x0000002500257308 */ /* 0x000fea0000000800 */
[C---:B------:R-:W-:Y:S03]  /*10f10*/  HMMA.16816.F32 R68, R100.reuse, R70, RZ ;  /* 0x000000466444723c */ /* 0x040fe600000018ff */
[----:B------:R-:W-:Y:S03]  /*10f20*/  MUFU.EX2 R36, R36 ;  /* 0x0000002400247308 */ /* 0x000fe60000000800 */
[C---:B------:R-:W-:Y:S05]  /*10f30*/  HMMA.16816.F32 R72, R100.reuse, R76, RZ ;  /* 0x0000004c6448723c */ /* 0x040fea00000018ff */
[----:B------:R-:W-:Y:S01]  /*10f40*/  MUFU.EX2 R40, R40 ;  /* 0x0000002800287308 */ /* 0x000fe20000000800 */
[C---:B------:R-:W-:Y:S06]  /*10f50*/  HMMA.16816.F32 R80, R100.reuse, R84, RZ ;  /* 0x000000546450723c */ /* 0x040fec00000018ff */
[C---:B------:R-:W-:Y:S01]  /*10f60*/  HMMA.16816.F32 R88, R100.reuse, R92, RZ ;  /* 0x0000005c6458723c */ /* 0x040fe200000018ff */
[----:B------:R-:W3:Y:S05]  /*10f70*/  MUFU.EX2 R39, R39 ;  /* 0x0000002700277308 */ /* 0x000eea0000000800 */
        /* <DEDUP_REMOVED lines=9> */
[C---:B-1----:R-:W-:Y:S05]  /*11010*/  HMMA.16816.F32 R104, R100.reuse, R4, RZ ;  /* 0x000000046468723c */ /* 0x042fea00000018ff */
[----:B------:R-:W-:Y:S01]  /*11020*/  MUFU.EX2 R31, R31 ;  /* 0x0000001f001f7308 */ /* 0x000fe20000000800 */
[----:B------:R-:W-:Y:S01]  /*11030*/  HMMA.16816.F32 R100, R100, R6, RZ ;  /* 0x000000066464723c */ /* 0x000fe200000018ff */
[----:B--2---:R-:W-:-:S02]  /*11040*/  F2FP.F16.F32.PACK_AB R4, R42, R43 ;  /* 0x0000002b2a04723e */ /* 0x004fc400000000ff */
[----:B---3--:R-:W-:Y:S01]  /*11050*/  F2FP.F16.F32.PACK_AB R5, R39, R40 ;  /* 0x000000282705723e */ /* 0x008fe200000000ff */
[----:B------:R-:W-:-:S03]  /*11060*/  FADD.FTZ R40, R40, R41 ;  /* 0x0000002928287221 */ /* 0x000fc60000010000 */
[----:B------:R-:W-:Y:S01]  /*11070*/  F2FP.F16.F32.PACK_AB R6, R36, R37 ;  /* 0x000000252406723e */ /* 0x000fe200000000ff */
[----:B------:R-:W-:Y:S01]  /*11080*/  MUFU.EX2 R28, R28 ;  /* 0x0000001c001c7308 */ /* 0x000fe20000000800 */
[----:B----4-:R-:W-:Y:S01]  /*11090*/  F2FP.F16.F32.PACK_AB R7, R35, R38 ;  /* 0x000000262307723e */ /* 0x010fe200000000ff */
[----:B------:R-:W-:-:S04]  /*110a0*/  FADD.FTZ R39, R39, R40 ;  /* 0x0000002827277221 */ /* 0x000fc80000010000 */
[----:B------:R-:W-:Y:S02]  /*110b0*/  FADD.FTZ R38, R38, R39 ;  /* 0x0000002726267221 */ /* 0x000fe40000010000 */
        /* <DEDUP_REMOVED lines=13> */
[----:B------:R-:W-:Y:S02]  /*11190*/  LDSM.16.MT88.4 R16, [R146+0xb800] ;  /* 0x00b800009210783b */ /* 0x000fe40000004200 */
        /* <DEDUP_REMOVED lines=11> */
[----:B------:R-:W3:Y:S08]  /*11250*/  MUFU.EX2 R122, R122 ;  /* 0x0000007a007a7308 */ /* 0x000ef00000000800 */
[----:B------:R-:W-:Y:S08]  /*11260*/  MUFU.EX2 R121, R121 ;  /* 0x0000007900797308 */ /* 0x000ff00000000800 */
[----:B------:R-:W3:Y:S01]  /*11270*/  MUFU.EX2 R120, R120 ;  /* 0x0000007800787308 */ /* 0x000ee20000000800 */
[C---:B-1----:R-:W-:Y:S07]  /*11280*/  HMMA.16816.F32 R104, R4.reuse, R8, R104 ;  /* 0x000000080468723c */ /* 0x042fee0000001868 */
[----:B------:R-:W-:Y:S01]  /*11290*/  MUFU.EX2 R130, R130 ;  /* 0x0000008200827308 */ /* 0x000fe20000000800 */
[----:B------:R-:W-:Y:S01]  /*112a0*/  HMMA.16816.F32 R100, R4, R10, R100 ;  /* 0x0000000a0464723c */ /* 0x000fe20000001864 */
[----:B------:R-:W1:Y:S06]  /*112b0*/  LDSM.16.MT88.4 R8, [R146+0x9800] ;  /* 0x009800009208783b */ /* 0x000e6c0000004200 */
[----:B-----5:R-:W-:Y:S01]  /*112c0*/  F2FP.F16.F32.PACK_AB R4, R32, R33 ;  /* 0x000000212004723e */ /* 0x020fe200000000ff */
[----:B------:R-:W5:Y:S01]  /*112d0*/  MUFU.EX2 R129, R129 ;  /* 0x0000008100817308 */ /* 0x000f620000000800 */
[----:B--2---:R-:W-:Y:S01]  /*112e0*/  F2FP.F16.F32.PACK_AB R5, R29, R34 ;  /* 0x000000221d05723e */ /* 0x004fe200000000ff */
[----:B------:R-:W-:Y:S01]  /*112f0*/  FADD.FTZ R34, R34, R35 ;  /* 0x0000002322227221 */ /* 0x000fe20000010000 */
[----:B------:R-:W-:-:S02]  /*11300*/  F2FP.F16.F32.PACK_AB R6, R28, R31 ;  /* 0x0000001f1c06723e */ /* 0x000fc400000000ff */
[----:B----4-:R-:W-:Y:S01]  /*11310*/  F2FP.F16.F32.PACK_AB R7, R3, R30 ;  /* 0x0000001e0307723e */ /* 0x010fe200000000ff */
[----:B------:R-:W-:Y:S02]  /*11320*/  FADD.FTZ R29, R29, R34 ;  /* 0x000000221d1d7221 */ /* 0x000fe40000010000 */
[----:B------:R-:W-:Y:S02]  /*11330*/  MUFU.EX2 R128, R128 ;  /* 0x0000008000807308 */ /* 0x000fe40000000800 */
[----:B------:R-:W-:Y:S02]  /*11340*/  FADD.FTZ R30, R30, R29 ;  /* 0x0000001d1e1e7221 */ /* 0x000fe40000010000 */
[C---:B---3--:R-:W-:Y:S02]  /*11350*/  HMMA.16816.F32 R72, R4.reuse, R12, R72 ;  /* 0x0000000c0448723c */ /* 0x048fe40000001848 */
[----:B------:R-:W-:Y:S02]  /*11360*/  FADD.FTZ R30, R3, R30 ;  /* 0x0000001e031e7221 */ /* 0x000fe40000010000 */
[----:B------:R-:W-:Y:S02]  /*11370*/  MUFU.EX2 R127, R127 ;  /* 0x0000007f007f7308 */ /* 0x000fe40000000800 */
[C---:B------:R-:W-:Y:S01]  /*11380*/  HMMA.16816.F32 R76, R4.reuse, R14, R76 ;  /* 0x0000000e044c723c */ /* 0x040fe2000000184c */
[----:B------:R-:W2:Y:S05]  /*11390*/  LDSM.16.MT88.4 R12, [R146+0xd800] ;  /* 0x00d80000920c783b */ /* 0x000eaa0000004200 */
[C---:B------:R-:W-:Y:S01]  /*113a0*/  HMMA.16816.F32 R80, R4.reuse, R16, R80 ;  /* 0x000000100450723c */ /* 0x040fe20000001850 */
[----:B------:R-:W-:Y:S05]  /*113b0*/  MUFU.EX2 R131, R131 ;  /* 0x0000008300837308 */ /* 0x000fea0000000800 */
[C---:B------:R-:W-:Y:S01]  /*113c0*/  HMMA.16816.F32 R84, R4.reuse, R18, R84 ;  /* 0x000000120454723c */ /* 0x040fe20000001854 */
[----:B------:R-:W-:Y:S02]  /*113d0*/  LDSM.16.MT88.4 R16, [R146+0xbc00] ;  /* 0x00bc00009210783b */ /* 0x000fe40000004200 */
[----:B------:R-:W3:Y:S03]  /*113e0*/  MUFU.EX2 R134, R134 ;  /* 0x0000008600867308 */ /* 0x000ee60000000800 */
        /* <DEDUP_REMOVED lines=8> */
[----:B------:R-:W-:Y:S01]  /*11470*/  LDSM.16.MT88.4 R12, [R144+0x9c00] ;  /* 0x009c0000900c783b */ /* 0x000fe20000004200 */
[----:B------:R-:W2:Y:S08]  /*11480*/  MUFU.EX2 R125, R125 ;  /* 0x0000007d007d7308 */ /* 0x000eb00000000800 */
[----:B------:R-:W-:Y:S01]  /*11490*/  MUFU.EX2 R136, R136 ;  /* 0x0000008800887308 */ /* 0x000fe20000000800 */
[C---:B-1----:R-:W-:Y:S07]  /*114a0*/  HMMA.16816.F32 R88, R4.reuse, R8, R88 ;  /* 0x000000080458723c */ /* 0x042fee0000001858 */
[----:B------:R-:W-:Y:S01]  /*114b0*/  MUFU.EX2 R123, R123 ;  /* 0x0000007b007b7308 */ /* 0x000fe20000000800 */
[C---:B------:R-:W-:Y:S01]  /*114c0*/  HMMA.16816.F32 R92, R4.reuse, R10, R92 ;  /* 0x0000000a045c723c */ /* 0x040fe2000000185c */
[----:B------:R-:W1:Y:S06]  /*114d0*/  LDSM.16.MT88.4 R8, [R144+0xd800] ;  /* 0x00d800009008783b */ /* 0x000e6c0000004200 */
[----:B------:R-:W-:Y:S08]  /*114e0*/  MUFU.EX2 R126, R126 ;  /* 0x0000007e007e7308 */ /* 0x000ff00000000800 */
[----:B------:R-:W2:Y:S08]  /*114f0*/  MUFU.EX2 R135, R135 ;  /* 0x0000008700877308 */ /* 0x000eb00000000800 */
[----:B------:R-:W-:Y:S08]  /*11500*/  MUFU.EX2 R137, R137 ;  /* 0x0000008900897308 */ /* 0x000ff00000000800 */
[----:B------:R-:W2:Y:S08]  /*11510*/  MUFU.EX2 R124, R124 ;  /* 0x0000007c007c7308 */ /* 0x000eb00000000800 */
[----:B------:R-:W-:Y:S01]  /*11520*/  MUFU.EX2 R60, R60 ;  /* 0x0000003c003c7308 */ /* 0x000fe20000000800 */
[C---:B-1----:R-:W-:Y:S07]  /*11530*/  HMMA.16816.F32 R104, R4.reuse, R8, R104 ;  /* 0x000000080468723c */ /* 0x042fee0000001868 */
[----:B------:R-:W1:Y:S01]  /*11540*/  MUFU.EX2 R59, R59 ;  /* 0x0000003b003b7308 */ /* 0x000e620000000800 */
[----:B------:R-:W-:Y:S01]  /*11550*/  HMMA.16816.F32 R100, R4, R10, R100 ;  /* 0x0000000a0464723c */ /* 0x000fe20000001864 */
[----:B------:R-:W5:Y:S06]  /*11560*/  LDSM.16.MT88.4 R8, [R146+0x9c00] ;  /* 0x009c00009208783b */ /* 0x000f6c0000004200 */
[----:B------:R-:W-:Y:S01]  /*11570*/  MUFU.EX2 R141, R141 ;  /* 0x0000008d008d7308 */ /* 0x000fe20000000800 */
[----:B------:R-:W-:-:S02]  /*11580*/  F2FP.F16.F32.PACK_AB R4, R117, R118 ;  /* 0x000000767504723e */ /* 0x000fc400000000ff */
[----:B------:R-:W-:Y:S01]  /*11590*/  F2FP.F16.F32.PACK_AB R5, R122, R119 ;  /* 0x000000777a05723e */ /* 0x000fe200000000ff */
[----:B------:R-:W-:Y:S01]  /*115a0*/  FADD.FTZ R119, R119, R30 ;  /* 0x0000001e77777221 */ /* 0x000fe20000010000 */
[----:B------:R-:W-:-:S03]  /*115b0*/  F2FP.F16.F32.PACK_AB R6, R67, R116 ;  /* 0x000000744306723e */ /* 0x000fc600000000ff */
[----:B------:R-:W-:Y:S01]  /*115c0*/  MUFU.EX2 R58, R58 ;  /* 0x0000003a003a7308 */ /* 0x000fe20000000800 */
[----:B------:R-:W-:Y:S01]  /*115d0*/  F2FP.F16.F32.PACK_AB R7, R120, R121 ;  /* 0x000000797807723e */ /* 0x000fe200000000ff */
[----:B------:R-:W-:-:S04]  /*115e0*/  FADD.FTZ R122, R122, R119 ;  /* 0x000000777a7a7221 */ /* 0x000fc80000010000 */
[----:B------:R-:W-:Y:S02]  /*115f0*/  FADD.FTZ R121, R121, R122 ;  /* 0x0000007a79797221 */ /* 0x000fe40000010000 */
[----:B------:R-:W-:Y:S01]  /*11600*/  HMMA.16816.F32 R72, R4, R12, R72 ;  /* 0x0000000c0448723c */ /* 0x000fe20000001848 */
[----:B------:R-:W-:Y:S01]  /*11610*/  MUFU.EX2 R63, R63 ;  /* 0x0000003f003f7308 */ /* 0x000fe20000000800 */
[----:B------:R-:W-:-:S04]  /*11620*/  FADD.FTZ R120, R120, R121 ;  /* 0x0000007978787221 */ /* 0x000fc80000010000 */
[C---:B------:R-:W-:Y:S01]  /*11630*/  HMMA.16816.F32 R76, R4.reuse, R14, R76 ;  /* 0x0000000e044c723c */ /* 0x040fe2000000184c */
[----:B------:R-:W3:Y:S02]  /*11640*/  LDSM.16.MT88.4 R12, [R146+0xdc00] ;  /* 0x00dc0000920c783b */ /* 0x000ee40000004200 */
[----:B------:R-:W-:Y:S03]  /*11650*/  MUFU.EX2 R166, R166 ;  /* 0x000000a600a67308 */ /* 0x000fe60000000800 */
[C---:B------:R-:W-:Y:S05]  /*11660*/  HMMA.16816.F32 R80, R4.reuse, R16, R80 ;  /* 0x000000100450723c */ /* 0x040fea0000001850 */
[----:B------:R-:W-:Y:S01]  /*11670*/  MUFU.EX2 R44, R50 ;  /* 0x00000032002c7308 */ /* 0x000fe20000000800 */
[C---:B------:R-:W-:Y:S01]  /*11680*/  HMMA.16816.F32 R84, R4.reuse, R18, R84 ;  /* 0x000000120454723c */ /* 0x040fe20000001854 */
[----:B------:R-:W-:Y:S05]  /*11690*/  LDSM.16.MT88.4 R16, [R146+0xc000] ;  /* 0x00c000009210783b */ /* 0x000fea0000004200 */
[C---:B-----5:R-:W-:Y:S01]  /*116a0*/  HMMA.16816.F32 R112, R4.reuse, R8, R112 ;  /* 0x000000080470723c */ /* 0x060fe20000001870 */
[----:B------:R-:W-:Y:S05]  /*116b0*/  MUFU.EX2 R165, R165 ;  /* 0x000000a500a57308 */ /* 0x000fea0000000800 */
[C---:B------:R-:W-:Y:S01]  /*116c0*/  HMMA.16816.F32 R68, R4.reuse, R10, R68 ;  /* 0x0000000a0444723c */ /* 0x040fe20000001844 */
[----:B------:R-:W5:Y:S05]  /*116d0*/  LDSM.16.MT88.4 R8, [R144+0xbc00] ;  /* 0x00bc00009008783b */ /* 0x000f6a0000004200 */
[C---:B---3--:R-:W-:Y:S06]  /*116e0*/  HMMA.16816.F32 R108, R4.reuse, R12, R108 ;  /* 0x0000000c046c723c */ /* 0x048fec000000186c */
[C---:B------:R-:W-:Y:S01]  /*116f0*/  HMMA.16816.F32 R96, R4.reuse, R14, R96 ;  /* 0x0000000e0460723c */ /* 0x040fe20000001860 */
[----:B------:R-:W-:Y:S05]  /*11700*/  LDSM.16.MT88.4 R12, [R144+0xa000] ;  /* 0x00a00000900c783b */ /* 0x000fea0000004200 */
[C---:B-----5:R-:W-:Y:S06]  /*11710*/  HMMA.16816.F32 R88, R4.reuse, R8, R88 ;  /* 0x000000080458723c */ /* 0x060fec0000001858 */
[C---:B------:R-:W-:Y:S01]  /*11720*/  HMMA.16816.F32 R92, R4.reuse, R10, R92 ;  /* 0x0000000a045c723c */ /* 0x040fe2000000185c */
[----:B------:R-:W3:Y:S05]  /*11730*/  LDSM.16.MT88.4 R8, [R144+0xdc00] ;  /* 0x00dc00009008783b */ /* 0x000eea0000004200 */
[C---:B---3--:R-:W-:Y:S06]  /*11740*/  HMMA.16816.F32 R104, R4.reuse, R8, R104 ;  /* 0x000000080468723c */ /* 0x048fec0000001868 */
[----:B------:R-:W-:Y:S01]  /*11750*/  HMMA.16816.F32 R100, R4, R10, R100 ;  /* 0x0000000a0464723c */ /* 0x000fe20000001864 */
[----:B------:R-:W3:Y:S06]  /*11760*/  LDSM.16.MT88.4 R8, [R146+0xa000] ;  /* 0x00a000009208783b */ /* 0x000eec0000004200 */
[----:B------:R-:W-:-:S02]  /*11770*/  F2FP.F16.F32.PACK_AB R4, R129, R130 ;  /* 0x000000828104723e */ /* 0x000fc400000000ff */
[----:B------:R-:W-:Y:S01]  /*11780*/  F2FP.F16.F32.PACK_AB R5, R134, R131 ;  /* 0x000000838605723e */ /* 0x000fe200000000ff */
[----:B------:R-:W-:Y:S01]  /*11790*/  FADD.FTZ R131, R131, R120 ;  /* 0x0000007883837221 */ /* 0x000fe20000010000 */
[----:B------:R-:W-:Y:S02]  /*117a0*/  F2FP.F16.F32.PACK_AB R6, R127, R128 ;  /* 0x000000807f06723e */ /* 0x000fe400000000ff */
[----:B----4-:R-:W-:Y:S01]  /*117b0*/  F2FP.F16.F32.PACK_AB R7, R132, R133 ;  /* 0x000000858407723e */ /* 0x010fe200000000ff */
[----:B------:R-:W-:-:S04]  /*117c0*/  FADD.FTZ R134, R134, R131 ;  /* 0x0000008386867221 */ /* 0x000fc80000010000 */
[----:B------:R-:W-:Y:S02]  /*117d0*/  FADD.FTZ R133, R133, R134 ;  /* 0x0000008685857221 */ /* 0x000fe40000010000 */
[----:B------:R-:W-:Y:S02]  /*117e0*/  HMMA.16816.F32 R72, R4, R12, R72 ;  /* 0x0000000c0448723c */ /* 0x000fe40000001848 */
[----:B------:R-:W-:-:S04]  /*117f0*/  FADD.FTZ R133, R132, R133 ;  /* 0x0000008584857221 */ /* 0x000fc80000010000 */
[C---:B------:R-:W-:Y:S01]  /*11800*/  HMMA.16816.F32 R76, R4.reuse, R14, R76 ;  /* 0x0000000e044c723c */ /* 0x040fe2000000184c */
[----:B------:R-:W4:Y:S05]  /*11810*/  LDSM.16.MT88.4 R12, [R146+0xe000] ;  /* 0x00e00000920c783b */ /* 0x000f2a0000004200 */
[C---:B------:R-:W-:Y:S06]  /*11820*/  HMMA.16816.F32 R80, R4.reuse, R16, R80 ;  /* 0x000000100450723c */ /* 0x040fec0000001850 */
[C---:B------:R-:W-:Y:S01]  /*11830*/  HMMA.16816.F32 R84, R4.reuse, R18, R84 ;  /* 0x000000120454723c */ /* 0x040fe20000001854 */
[----:B------:R-:W-:Y:S05]  /*11840*/  LDSM.16.MT88.4 R16, [R146+0xc400] ;  /* 0x00c400009210783b */ /* 0x000fea0000004200 */
[C---:B---3--:R-:W-:Y:S06]  /*11850*/  HMMA.16816.F32 R112, R4.reuse, R8, R112 ;  /* 0x000000080470723c */ /* 0x048fec0000001870 */
[C---:B------:R-:W-:Y:S01]  /*11860*/  HMMA.16816.F32 R68, R4.reuse, R10, R68 ;  /* 0x0000000a0444723c */ /* 0x040fe20000001844 */
[----:B------:R-:W3:Y:S05]  /*11870*/  LDSM.16.MT88.4 R8, [R144+0xc000] ;  /* 0x00c000009008783b */ /* 0x000eea0000004200 */
[C---:B----4-:R-:W-:Y:S06]  /*11880*/  HMMA.16816.F32 R108, R4.reuse, R12, R108 ;  /* 0x0000000c046c723c */ /* 0x050fec000000186c */
[C---:B------:R-:W-:Y:S01]  /*11890*/  HMMA.16816.F32 R96, R4.reuse, R14, R96 ;  /* 0x0000000e0460723c */ /* 0x040fe20000001860 */
[----:B------:R-:W-:Y:S05]  /*118a0*/  LDSM.16.MT88.4 R12, [R146+0xe400] ;  /* 0x00e40000920c783b */ /* 0x000fea0000004200 */
[C---:B---3--:R-:W-:Y:S06]  /*118b0*/  HMMA.16816.F32 R88, R4.reuse, R8, R88 ;  /* 0x000000080458723c */ /* 0x048fec0000001858 */
[C---:B------:R-:W-:Y:S01]  /*118c0*/  HMMA.16816.F32 R92, R4.reuse, R10, R92 ;  /* 0x0000000a045c723c */ /* 0x040fe2000000185c */
[----:B------:R-:W3:Y:S05]  /*118d0*/  LDSM.16.MT88.4 R8, [R144+0xe000] ;  /* 0x00e000009008783b */ /* 0x000eea0000004200 */
[C---:B---3--:R-:W-:Y:S06]  /*118e0*/  HMMA.16816.F32 R104, R4.reuse, R8, R104 ;  /* 0x000000080468723c */ /* 0x048fec0000001868 */
[----:B------:R-:W-:Y:S01]  /*118f0*/  HMMA.16816.F32 R100, R4, R10, R100 ;  /* 0x0000000a0464723c */ /* 0x000fe20000001864 */
[----:B------:R-:W3:Y:S06]  /*11900*/  LDSM.16.MT88.4 R8, [R146+0xa400] ;  /* 0x00a400009208783b */ /* 0x000eec0000004200 */
[----:B--2---:R-:W-:-:S02]  /*11910*/  F2FP.F16.F32.PACK_AB R4, R125, R140 ;  /* 0x0000008c7d04723e */ /* 0x004fc400000000ff */
        /* <DEDUP_REMOVED lines=9> */
[----:B------:R-:W-:Y:S01]  /*119b0*/  FADD.FTZ R13, R56, R55 ;  /* 0x00000037380d7221 */ /* 0x000fe20000010000 */
[--C-:B------:R-:W-:Y:S01]  /*119c0*/  FFMA.FTZ R56, R24, UR8, -R51.reuse ;  /* 0x0000000818387c23 */ /* 0x100fe20008010833 */
[--C-:B------:R-:W-:Y:S01]  /*119d0*/  FFMA.FTZ R55, R57, UR8, -R51.reuse ;  /* 0x0000000839377c23 */ /* 0x100fe20008010833 */
[----:B------:R-:W-:Y:S01]  /*119e0*/  FFMA.FTZ R57, R49, UR8, -R51 ;  /* 0x0000000831397c23 */ /* 0x000fe20008010833 */
[----:B------:R-:W-:Y:S01]  /*119f0*/  FADD.FTZ R54, R54, R13 ;  /* 0x0000000d36367221 */ /* 0x000fe20000010000 */
[C---:B------:R-:W-:Y:S01]  /*11a00*/  HMMA.16816.F32 R84, R4.reuse, R18, R84 ;  /* 0x000000120454723c */ /* 0x040fe20000001854 */
[----:B------:R-:W-:Y:S01]  /*11a10*/  LDSM.16.MT88.4 R16, [R144+0xc800] ;  /* 0x00c800009010783b */ /* 0x000fe20000004200 */
[--C-:B------:R-:W-:Y:S01]  /*11a20*/  FFMA.FTZ R49, R47, UR8, -R51.reuse ;  /* 0x000000082f317c23 */ /* 0x100fe20008010833 */
[----:B------:R-:W-:Y:S01]  /*11a30*/  FFMA.FTZ R47, R46, UR8, -R51 ;  /* 0x000000082e2f7c23 */ /* 0x000fe20008010833 */
[----:B------:R-:W2:Y:S01]  /*11a40*/  MUFU.EX2 R56, R56 ;  /* 0x0000003800387308 */ /* 0x000ea20000000800 */
[----:B------:R-:W-:Y:S01]  /*11a50*/  FADD.FTZ R54, R45, R54 ;  /* 0x000000362d367221 */ /* 0x000fe20000010000 */
[----:B------:R-:W-:Y:S01]  /*11a60*/  HMMA.16816.F32 R96, R4, R14, R96 ;  /* 0x0000000e0460723c */ /* 0x000fe20000001860 */
[----:B------:R-:W-:Y:S02]  /*11a70*/  LDSM.16.MT88.4 R12, [R146+0xe800] ;  /* 0x00e80000920c783b */ /* 0x000fe40000004200 */
[----:B------:R-:W-:-:S02]  /*11a80*/  FADD.FTZ R43, R43, R54 ;  /* 0x000000362b2b7221 */ /* 0x000fc40000010000 */
[----:B------:R-:W-:Y:S01]  /*11a90*/  LDSM.16.MT88.4 R24, [R146+0xa800] ;  /* 0x00a800009218783b */ /* 0x000fe20000004200 */
[----:B---3--:R-:W-:Y:S01]  /*11aa0*/  HMMA.16816.F32 R112, R4, R8, R112 ;  /* 0x000000080470723c */ /* 0x008fe20000001870 */
[----:B------:R-:W-:Y:S01]  /*11ab0*/  MUFU.EX2 R55, R55 ;  /* 0x0000003700377308 */ /* 0x000fe20000000800 */
[----:B------:R-:W-:-:S04]  /*11ac0*/  FADD.FTZ R42, R42, R43 ;  /* 0x0000002b2a2a7221 */ /* 0x000fc80000010000 */
[C---:B------:R-:W-:Y:S01]  /*11ad0*/  HMMA.16816.F32 R68, R4.reuse, R10, R68 ;  /* 0x0000000a0444723c */ /* 0x040fe20000001844 */
[----:B------:R-:W3:Y:S01]  /*11ae0*/  LDSM.16.MT88.4 R8, [R144+0xc400] ;  /* 0x00c400009008783b */ /* 0x000ee20000004200 */
[----:B------:R-:W-:Y:S01]  /*11af0*/  FADD.FTZ R37, R37, R42 ;  /* 0x0000002a25257221 */ /* 0x000fe20000010000 */
[----:B------:R-:W4:Y:S03]  /*11b00*/  MUFU.EX2 R46, R57 ;  /* 0x00000039002e7308 */ /* 0x000f260000000800 */
[----:B------:R-:W-:Y:S01]  /*11b10*/  HMMA.16816.F32 R72, R4, R20, R72 ;  /* 0x000000140448723c */ /* 0x000fe20000001848 */
[----:B------:R-:W-:-:S04]  /*11b20*/  FADD.FTZ R36, R36, R37 ;  /* 0x0000002524247221 */ /* 0x000fc80000010000 */
[----:B------:R-:W-:Y:S01]  /*11b30*/  FADD.FTZ R33, R33, R36 ;  /* 0x0000002421217221 */ /* 0x000fe20000010000 */
[----:B------:R-:W-:Y:S01]  /*11b40*/  HMMA.16816.F32 R76, R4, R22, R76 ;  /* 0x00000016044c723c */ /* 0x000fe2000000184c */
[----:B------:R-:W-:Y:S01]  /*11b50*/  LDSM.16.MT88.4 R20, [R144+0xa800] ;  /* 0x00a800009014783b */ /* 0x000fe20000004200 */
[----:B------:R-:W-:Y:S01]  /*11b60*/  MUFU.EX2 R47, R47 ;  /* 0x0000002f002f7308 */ /* 0x000fe20000000800 */
[----:B------:R-:W-:-:S04]  /*11b70*/  FADD.FTZ R32, R32, R33 ;  /* 0x0000002120207221 */ /* 0x000fc80000010000 */
[----:B------:R-:W-:-:S04]  /*11b80*/  FADD.FTZ R31, R31, R32 ;  /* 0x000000201f1f7221 */ /* 0x000fc80000010000 */
[----:B------:R-:W-:-:S04]  /*11b90*/  FADD.FTZ R31, R28, R31 ;  /* 0x0000001f1c1f7221 */ /* 0x000fc80000010000 */
[----:B------:R-:W-:-:S04]  /*11ba0*/  FADD.FTZ R118, R118, R31 ;  /* 0x0000001f76767221 */ /* 0x000fc80000010000 */
[----:B------:R-:W-:-:S04]  /*11bb0*/  FADD.FTZ R117, R117, R118 ;  /* 0x0000007675757221 */ /* 0x000fc80000010000 */
[----:B------:R-:W-:-:S04]  /*11bc0*/  FADD.FTZ R116, R116, R117 ;  /* 0x0000007574747221 */ /* 0x000fc80000010000 */
[----:B------:R-:W-:Y:S01]  /*11bd0*/  FADD.FTZ R67, R67, R116 ;  /* 0x0000007443437221 */ /* 0x000fe20000010000 */
[----:B---3--:R-:W-:Y:S03]  /*11be0*/  HMMA.16816.F32 R88, R4, R8, R88 ;  /* 0x000000080458723c */ /* 0x008fe60000001858 */
[----:B------:R-:W-:-:S03]  /*11bf0*/  FADD.FTZ R130, R130, R67 ;  /* 0x0000004382827221 */ /* 0x000fc60000010000 */
[----:B------:R-:W-:Y:S01]  /*11c00*/  HMMA.16816.F32 R92, R4, R10, R92 ;  /* 0x0000000a045c723c */ /* 0x000fe2000000185c */
[----:B------:R-:W3:Y:S01]  /*11c10*/  LDSM.16.MT88.4 R8, [R144+0xe400] ;  /* 0x00e400009008783b */ /* 0x000ee20000004200 */
[----:B------:R-:W-:-:S04]  /*11c20*/  FADD.FTZ R129, R129, R130 ;  /* 0x0000008281817221 */ /* 0x000fc80000010000 */
[----:B------:R-:W-:-:S04]  /*11c30*/  FADD.FTZ R128, R128, R129 ;  /* 0x0000008180807221 */ /* 0x000fc80000010000 */
[----:B------:R-:W-:-:S04]  /*11c40*/  FADD.FTZ R127, R127, R128 ;  /* 0x000000807f7f7221 */ /* 0x000fc80000010000 */
[----:B------:R-:W-:-:S04]  /*11c50*/  FADD.FTZ R140, R140, R127 ;  /* 0x0000007f8c8c7221 */ /* 0x000fc80000010000 */
[----:B------:R-:W-:-:S04]  /*11c60*/  FADD.FTZ R125, R125, R140 ;  /* 0x0000008c7d7d7221 */ /* 0x000fc80000010000 */
[----:B------:R-:W-:-:S04]  /*11c70*/  FADD.FTZ R136, R136, R125 ;  /* 0x0000007d88887221 */ /* 0x000fc80000010000 */
[----:B------:R-:W-:Y:S01]  /*11c80*/  FADD.FTZ R123, R123, R136 ;  /* 0x000000887b7b7221 */ /* 0x000fe20000010000 */
[C---:B---3--:R-:W-:Y:S06]  /*11c90*/  HMMA.16816.F32 R104, R4.reuse, R8, R104 ;  /* 0x000000080468723c */ /* 0x048fec0000001868 */
[----:B------:R-:W-:Y:S01]  /*11ca0*/  HMMA.16816.F32 R100, R4, R10, R100 ;  /* 0x0000000a0464723c */ /* 0x000fe20000001864 */
[----:B------:R-:W3:Y:S06]  /*11cb0*/  LDSM.16.MT88.4 R8, [R146+0xc800] ;  /* 0x00c800009208783b */ /* 0x000eec0000004200 */
[----:B-1----:R-:W-:Y:S01]  /*11cc0*/  F2FP.F16.F32.PACK_AB R4, R59, R60 ;  /* 0x0000003c3b04723e */ /* 0x002fe200000000ff */
[----:B------:R-:W-:Y:S01]  /*11cd0*/  FADD.FTZ R60, R60, R123 ;  /* 0x0000007b3c3c7221 */ /* 0x000fe20000010000 */
[----:B--2---:R-:W-:Y:S01]  /*11ce0*/  F2FP.F16.F32.PACK_AB R5, R56, R63 ;  /* 0x0000003f3805723e */ /* 0x004fe200000000ff */
[----:B------:R-:W-:Y:S01]  /*11cf0*/  FADD.FTZ R63, R63, R124 ;  /* 0x0000007c3f3f7221 */ /* 0x000fe20000010000 */
[----:B------:R-:W-:Y:S01]  /*11d00*/  F2FP.F16.F32.PACK_AB R6, R58, R141 ;  /* 0x0000008d3a06723e */ /* 0x000fe200000000ff */
[----:B------:R-:W-:Y:S01]  /*11d10*/  FADD.FTZ R60, R59, R60 ;  /* 0x0000003c3b3c7221 */ /* 0x000fe20000010000 */
[----:B----4-:R-:W-:Y:S01]  /*11d20*/  F2FP.F16.F32.PACK_AB R7, R46, R55 ;  /* 0x000000372e07723e */ /* 0x010fe200000000ff */
[----:B------:R-:W-:-:S02]  /*11d30*/  FADD.FTZ R56, R56, R63 ;  /* 0x0000003f38387221 */ /* 0x000fc40000010000 */
[----:B------:R-:W-:Y:S02]  /*11d40*/  FADD.FTZ R141, R141, R60 ;  /* 0x0000003c8d8d7221 */ /* 0x000fe40000010000 */
[----:B------:R-:W-:Y:S02]  /*11d50*/  FADD.FTZ R55, R55, R56 ;  /* 0x0000003837377221 */ /* 0x000fe40000010000 */
[----:B------:R-:W-:Y:S01]  /*11d60*/  HMMA.16816.F32 R88, R4, R16, R88 ;  /* 0x000000100458723c */ /* 0x000fe20000001858 */
[----:B------:R-:W-:Y:S01]  /*11d70*/  FADD.FTZ R141, R58, R141 ;  /* 0x0000008d3a8d7221 */ /* 0x000fe20000010000 */
[----:B------:R-:W-:-:S04]  /*11d80*/  FADD.FTZ R55, R46, R55 ;  /* 0x000000372e377221 */ /* 0x000fc80000010000 */
[C---:B------:R-:W-:Y:S01]  /*11d90*/  HMMA.16816.F32 R92, R4.reuse, R18, R92 ;  /* 0x00000012045c723c */ /* 0x040fe2000000185c */
[----:B------:R-:W-:Y:S05]  /*11da0*/  LDSM.16.MT88.4 R16, [R144+0xac00] ;  /* 0x00ac00009010783b */ /* 0x000fea0000004200 */
[C---:B------:R-:W-:Y:S06]  /*11db0*/  HMMA.16816.F32 R108, R4.reuse, R12, R108 ;  /* 0x0000000c046c723c */ /* 0x040fec000000186c */
[C---:B------:R-:W-:Y:S01]  /*11dc0*/  HMMA.16816.F32 R96, R4.reuse, R14, R96 ;  /* 0x0000000e0460723c */ /* 0x040fe20000001860 */
[----:B------:R-:W-:Y:S05]  /*11dd0*/  LDSM.16.MT88.4 R12, [R146+0xcc00] ;  /* 0x00cc0000920c783b */ /* 0x000fea0000004200 */
[C---:B---3--:R-:W-:Y:S06]  /*11de0*/  HMMA.16816.F32 R80, R4.reuse, R8, R80 ;  /* 0x000000080450723c */ /* 0x048fec0000001850 */
[C---:B------:R-:W-:Y:S01]  /*11df0*/  HMMA.16816.F32 R84, R4.reuse, R10, R84 ;  /* 0x0000000a0454723c */ /* 0x040fe20000001854 */
[----:B------:R-:W1:Y:S05]  /*11e00*/  LDSM.16.MT88.4 R8, [R144+0xe800] ;  /* 0x00e800009008783b */ /* 0x000e6a0000004200 */
[C---:B------:R-:W-:Y:S01]  /*11e10*/  HMMA.16816.F32 R112, R4.reuse, R24, R112 ;  /* 0x000000180470723c */ /* 0x040fe20000001870 */
[----:B------:R-:W-:Y:S05]  /*11e20*/  MUFU.EX2 R24, R163 ;  /* 0x000000a300187308 */ /* 0x000fea0000000800 */
[C---:B------:R-:W-:Y:S03]  /*11e30*/  HMMA.16816.F32 R68, R4.reuse, R26, R68 ;  /* 0x0000001a0444723c */ /* 0x040fe60000001844 */
[----:B------:R-:W2:Y:S03]  /*11e40*/  MUFU.EX2 R25, R160 ;  /* 0x000000a000197308 */ /* 0x000ea60000000800 */
[C---:B------:R-:W-:Y:S05]  /*11e50*/  HMMA.16816.F32 R72, R4.reuse, R20, R72 ;  /* 0x000000140448723c */ /* 0x040fea0000001848 */
[----:B------:R-:W-:Y:S01]  /*11e60*/  MUFU.EX2 R27, R62 ;  /* 0x0000003e001b7308 */ /* 0x000fe20000000800 */
[C---:B------:R-:W-:Y:S01]  /*11e70*/  HMMA.16816.F32 R76, R4.reuse, R22, R76 ;  /* 0x00000016044c723c */ /* 0x040fe2000000184c */
[----:B------:R-:W3:Y:S06]  /*11e80*/  LDSM.16.MT88.4 R20, [R146+0xac00] ;  /* 0x00ac00009214783b */ /* 0x000eec0000004200 */
[----:B------:R-:W4:Y:S01]  /*11e90*/  MUFU.EX2 R26, R49 ;  /* 0x00000031001a7308 */ /* 0x000f220000000800 */
[C---:B-1----:R-:W-:Y:S06]  /*11ea0*/  HMMA.16816.F32 R104, R4.reuse, R8, R104 ;  /* 0x000000080468723c */ /* 0x042fec0000001868 */
[----:B------:R-:W-:Y:S01]  /*11eb0*/  HMMA.16816.F32 R100, R4, R10, R100 ;  /* 0x0000000a0464723c */ /* 0x000fe20000001864 */
[----:B------:R-:W1:Y:S06]  /*11ec0*/  LDSM.16.MT88.4 R8, [R144+0xcc00] ;  /* 0x00cc00009008783b */ /* 0x000e6c0000004200 */
[----:B--2---:R-:W-:Y:S01]  /*11ed0*/  F2FP.F16.F32.PACK_AB R4, R25, R24 ;  /* 0x000000181904723e */ /* 0x004fe200000000ff */
[----:B------:R-:W-:Y:S01]  /*11ee0*/  FADD.FTZ R24, R24, R141 ;  /* 0x0000008d18187221 */ /* 0x000fe20000010000 */
        /* <DEDUP_REMOVED lines=92> */
.L_x_2864:
[----:B------:R-:W1:Y:S02]  /*124b0*/  LDC R3, c[0x0][0x250] ;  /* 0x00009400ff037b82 */ /* 0x000e640000000800 */
[----:B-1----:R-:W-:-:S05]  /*124c0*/  IMAD.SHL.U32 R8, R3, 0x80, RZ ;  /* 0x0000008003087824 */ /* 0x002fca00078e00ff */
[----:B------:R-:W-:-:S04]  /*124d0*/  IADD3 R8, -R8, RZ, RZ ;  /* 0x000000ff08087210 */ /* 0x000fc80007ffe1ff */
[----:B------:R-:W-:-:S07]  /*124e0*/  SHF.R.S32.HI R5, RZ, 0x1f, R8 ;  /* 0x0000001fff057819 */ /* 0x000fce0000011408 */
.L_x_2865:
[----:B------:R-:W1:Y:S01]  /*124f0*/  LDC R4, c[0x0][0x254] ;  /* 0x00009500ff047b82 */ /* 0x000e620000000800 */
[C---:B------:R-:W-:Y:S02]  /*12500*/  IADD3 R6, P3, R8.reuse, R138, RZ ;  /* 0x0000008a08067210 */ /* 0x040fe40007f7e0ff */
[----:B------:R-:W-:Y:S02]  /*12510*/  LEA R156, P0, R8, R156, 0x1 ;  /* 0x0000009c089c7211 */ /* 0x000fe400078008ff */
[----:B------:R-:W-:Y:S01]  /*12520*/  LEA R9, P1, R3, R8, 0x5 ;  /* 0x0000000803097211 */ /* 0x000fe200078228ff */
[----:B------:R-:W-:Y:S01]  /*12530*/  IMAD.X R7, R5, 0x1, R52, P3 ;  /* 0x0000000105077824 */ /* 0x000fe200018e0634 */
[----:B------:R-:W-:Y:S01]  /*12540*/  LEA R10, P3, R6, UR10, 0x1 ;  /* 0x0000000a060a7c11 */ /* 0x000fe2000f8608ff */
[----:B------:R-:W-:Y:S01]  /*12550*/  IMAD.MOV.U32 R160, RZ, RZ, R156 ;  /* 0x000000ffffa07224 */ /* 0x000fe200078e009c */
        /* <DEDUP_REMOVED lines=27> */
[----:B------:R-:W-:-:S03]  /*12710*/  IMAD.X R25, R19, 0x1, R4, P0 ;  /* 0x0000000113197824 */ /* 0x000fc600000e0604 */
        /* <DEDUP_REMOVED lines=144> */
[----:B------:R-:W-:-:S05]  /*13020*/  LOP3.LUT R128, R3, 0x6, RZ, 0xc0, !PT ;  /* 0x0000000603807812 */ /* 0x000fca00078ec0ff */
[----:B--2---:R-:W-:Y:S01]  /*13030*/  HMMA.16816.F32 R56, R124, R120, R56 ;  /* 0x000000787c38723c */ /* 0x004fe20000001838 */
[----:B------:R-:W-:-:S04]  /*13040*/  IMAD R128, R157, 0x80, R128 ;  /* 0x000000809d807824 */ /* 0x000fc800078e0280 */
[C---:B------:R-:W-:Y:S01]  /*13050*/  VIADD R3, R128.reuse, 0x8 ;  /* 0x0000000880037836 */ /* 0x040fe20000000000 */
[----:B------:R-:W-:Y:S01]  /*13060*/  HMMA.16816.F32 R52, R124, R122, R52 ;  /* 0x0000007a7c34723c */ /* 0x000fe20000001834 */
[----:B------:R-:W-:-:S03]  /*13070*/  VIADD R120, R128, 0x1 ;  /* 0x0000000180787836 */ /* 0x000fc60000000000 */
[CC--:B------:R-:W-:Y:S02]  /*13080*/  ISETP.GE.AND P1, PT, R3.reuse, R142.reuse, PT ;  /* 0x0000008e0300720c */ /* 0x0c0fe40003f26270 */
[-C--:B------:R-:W-:Y:S01]  /*13090*/  ISETP.GE.AND P0, PT, R3, R143.reuse, PT ;  /* 0x0000008f0300720c */ /* 0x080fe20003f06270 */
[----:B------:R-:W-:Y:S01]  /*130a0*/  VIADD R3, R128, 0x10 ;  /* 0x0000001080037836 */ /* 0x000fe20000000000 */
[-C--:B------:R-:W-:Y:S01]  /*130b0*/  ISETP.GE.AND P5, PT, R120, R142.reuse, PT ;  /* 0x0000008e7800720c */ /* 0x080fe20003fa6270 */
[C---:B---3--:R-:W-:Y:S01]  /*130c0*/  HMMA.16816.F32 R40, R124.reuse, R132, R40 ;  /* 0x000000847c28723c */ /* 0x048fe20000001828 */
[----:B------:R-:W-:Y:S01]  /*130d0*/  FSEL R129, R60, -INF , !P1 ;  /* 0xff8000003c817808 */ /* 0x000fe20004800000 */
[C---:B------:R-:W-:Y:S01]  /*130e0*/  VIADD R60, R128.reuse, 0x19 ;  /* 0x00000019803c7836 */ /* 0x040fe20000000000 */
[----:B------:R-:W-:Y:S02]  /*130f0*/  FSEL R131, R65, -INF , !P5 ;  /* 0xff80000041837808 */ /* 0x000fe40006800000 */
[C---:B------:R-:W-:Y:S01]  /*13100*/  ISETP.GE.AND P5, PT, R3.reuse, R142, PT ;  /* 0x0000008e0300720c */ /* 0x040fe20003fa6270 */
[----:B------:R-:W-:Y:S01]  /*13110*/  HMMA.16816.F32 R36, R124, R134, R36 ;  /* 0x000000867c24723c */ /* 0x000fe20000001824 */
[----:B------:R-:W-:Y:S01]  /*13120*/  ISETP.GE.AND P1, PT, R3, R143, PT ;  /* 0x0000008f0300720c */ /* 0x000fe20003f26270 */
[----:B------:R-:W-:Y:S01]  /*13130*/  VIADD R3, R128, 0x18 ;  /* 0x0000001880037836 */ /* 0x000fe20000000000 */
[----:B------:R-:W-:-:S02]  /*13140*/  FSEL R194, R62, -INF , !P0 ;  /* 0xff8000003ec27808 */ /* 0x000fc40004000000 */
[----:B------:R-:W-:Y:S01]  /*13150*/  FSEL R58, R58, -INF , !P1 ;  /* 0xff8000003a3a7808 */ /* 0x000fe20004800000 */
[C---:B----4-:R-:W-:Y:S01]  /*13160*/  HMMA.16816.F32 R32, R124.reuse, R116, R32 ;  /* 0x000000747c20723c */ /* 0x050fe20000001820 */
[----:B------:R-:W-:Y:S02]  /*13170*/  ISETP.GE.AND P1, PT, R60, R142, PT ;  /* 0x0000008e3c00720c */ /* 0x000fe40003f26270 */
[----:B------:R-:W-:Y:S02]  /*13180*/  ISETP.GE.AND P4, PT, R120, R143, PT ;  /* 0x0000008f7800720c */ /* 0x000fe40003f86270 */
[----:B------:R-:W1:Y:S01]  /*13190*/  LDSM.16.M88.4 R120, [R145+0x8400] ;  /* 0x008400009178783b */ /* 0x000e620000000200 */
[----:B------:R-:W-:Y:S01]  /*131a0*/  HMMA.16816.F32 R28, R124, R118, R28 ;  /* 0x000000767c1c723c */ /* 0x000fe2000000181c */
[----:B------:R-:W-:-:S05]  /*131b0*/  VIADD R116, R128, 0x9 ;  /* 0x0000000980747836 */ /* 0x000fca0000000000 */
[C---:B------:R-:W-:Y:S02]  /*131c0*/  ISETP.GE.AND P6, PT, R116.reuse, R142, PT ;  /* 0x0000008e7400720c */ /* 0x040fe40003fc6270 */
[-C--:B------:R-:W-:Y:S01]  /*131d0*/  ISETP.GE.AND P3, PT, R116, R143.reuse, PT ;  /* 0x0000008f7400720c */ /* 0x080fe20003f66270 */
[----:B------:R-:W-:Y:S01]  /*131e0*/  VIADD R116, R128, 0x11 ;  /* 0x0000001180747836 */ /* 0x000fe20000000000 */
[----:B------:R-:W-:Y:S02]  /*131f0*/  FSEL R65, R61, -INF , !P6 ;  /* 0xff8000003d417808 */ /* 0x000fe40007000000 */
[----:B------:R-:W-:Y:S02]  /*13200*/  FSEL R192, R63, -INF , !P3 ;  /* 0xff8000003fc07808 */ /* 0x000fe40005800000 */
[----:B------:R-:W-:Y:S02]  /*13210*/  FSEL R61, R56, -INF , !P5 ;  /* 0xff800000383d7808 */ /* 0x000fe40006800000 */
[----:B------:R-:W-:-:S02]  /*13220*/  ISETP.GE.AND P6, PT, R116, R143, PT ;  /* 0x0000008f7400720c */ /* 0x000fc40003fc6270 */
[CC--:B------:R-:W-:Y:S02]  /*13230*/  ISETP.GE.AND P3, PT, R3.reuse, R142.reuse, PT ;  /* 0x0000008e0300720c */ /* 0x0c0fe40003f66270 */
[-C--:B------:R-:W-:Y:S01]  /*13240*/  ISETP.GE.AND P5, PT, R3, R143.reuse, PT ;  /* 0x0000008f0300720c */ /* 0x080fe20003fa6270 */
[----:B------:R-:W-:Y:S01]  /*13250*/  VIADD R3, R128, 0x20 ;  /* 0x0000002080037836 */ /* 0x000fe20000000000 */
[----:B------:R-:W-:Y:S02]  /*13260*/  ISETP.GE.AND P0, PT, R116, R142, PT ;  /* 0x0000008e7400720c */ /* 0x000fe40003f06270 */
[----:B------:R-:W-:Y:S02]  /*13270*/  FSEL R56, R59, -INF , !P6 ;  /* 0xff8000003b387808 */ /* 0x000fe40007000000 */
[----:B------:R-:W-:Y:S02]  /*13280*/  FSEL R63, R57, -INF , !P0 ;  /* 0xff800000393f7808 */ /* 0x000fe40004000000 */
[----:B------:R-:W-:Y:S01]  /*13290*/  FSEL R59, R52, -INF , !P3 ;  /* 0xff800000343b7808 */ /* 0x000fe20005800000 */
[----:B------:R-:W-:Y:S01]  /*132a0*/  VIADD R52, R128, 0x28 ;  /* 0x0000002880347836 */ /* 0x000fe20000000000 */
[----:B------:R-:W-:-:S02]  /*132b0*/  ISETP.GE.AND P0, PT, R60, R143, PT ;  /* 0x0000008f3c00720c */ /* 0x000fc40003f06270 */
[-C--:B------:R-:W-:Y:S02]  /*132c0*/  ISETP.GE.AND P6, PT, R3, R142.reuse, PT ;  /* 0x0000008e0300720c */ /* 0x080fe40003fc6270 */
[----:B------:R-:W-:Y:S02]  /*132d0*/  FSEL R62, R55, -INF , !P0 ;  /* 0xff800000373e7808 */ /* 0x000fe40004000000 */
[----:B------:R-:W-:Y:S01]  /*132e0*/  FSEL R191, R48, -INF , !P6 ;  /* 0xff80000030bf7808 */ /* 0x000fe20007000000 */
[----:B------:R-:W-:Y:S01]  /*132f0*/  VIADD R48, R128, 0x29 ;  /* 0x0000002980307836 */ /* 0x000fe20000000000 */
[----:B------:R-:W-:Y:S01]  /*13300*/  FSEL R60, R54, -INF , !P5 ;  /* 0xff800000363c7808 */ /* 0x000fe20006800000 */
[----:B-1----:R-:W-:Y:S01]  /*13310*/  HMMA.16816.F32 R24, R124, R120, R24 ;  /* 0x000000787c18723c */ /* 0x002fe20000001818 */
[----:B------:R-:W-:Y:S02]  /*13320*/  FSEL R57, R53, -INF , !P1 ;  /* 0xff80000035397808 */ /* 0x000fe40004800000 */
[----:B------:R-:W-:-:S02]  /*13330*/  ISETP.GE.AND P0, PT, R52, R142, PT ;  /* 0x0000008e3400720c */ /* 0x000fc40003f06270 */
[-C--:B------:R-:W-:Y:S01]  /*13340*/  ISETP.GE.AND P6, PT, R52, R143.reuse, PT ;  /* 0x0000008f3400720c */ /* 0x080fe20003fc6270 */
[----:B------:R-:W-:Y:S01]  /*13350*/  HMMA.16816.F32 R20, R124, R122, R20 ;  /* 0x0000007a7c14723c */ /* 0x000fe20000001814 */
[----:B------:R-:W1:Y:S01]  /*13360*/  LDSM.16.M88.4 R52, [R145+0x8800] ;  /* 0x008800009134783b */ /* 0x000e620000000200 */
[-C--:B------:R-:W-:Y:S01]  /*13370*/  ISETP.GE.AND P3, PT, R3, R143.reuse, PT ;  /* 0x0000008f0300720c */ /* 0x080fe20003f66270 */
[----:B------:R-:W-:Y:S01]  /*13380*/  VIADD R3, R128, 0x21 ;  /* 0x0000002180037836 */ /* 0x000fe20000000000 */
[----:B------:R-:W-:Y:S01]  /*13390*/  FSEL R197, R44, -INF , !P0 ;  /* 0xff8000002cc57808 */ /* 0x000fe20004000000 */
[----:B------:R-:W-:Y:S01]  /*133a0*/  VIADD R44, R128, 0x39 ;  /* 0x00000039802c7836 */ /* 0x000fe20000000000 */
[----:B------:R-:W-:Y:S02]  /*133b0*/  FSEL R190, R50, -INF , !P3 ;  /* 0xff80000032be7808 */ /* 0x000fe40005800000 */
[C---:B------:R-:W-:Y:S02]  /*133c0*/  ISETP.GE.AND P5, PT, R3.reuse, R142, PT ;  /* 0x0000008e0300720c */ /* 0x040fe40003fa6270 */
[----:B------:R-:W-:Y:S01]  /*133d0*/  ISETP.GE.AND P1, PT, R3, R143, PT ;  /* 0x0000008f0300720c */ /* 0x000fe20003f26270 */
[----:B------:R-:W-:Y:S01]  /*133e0*/  VIADD R3, R128, 0x30 ;  /* 0x0000003080037836 */ /* 0x000fe20000000000 */
[----:B------:R-:W-:-:S02]  /*133f0*/  FSEL R195, R49, -INF , !P5 ;  /* 0xff80000031c37808 */ /* 0x000fc40006800000 */
        /* <DEDUP_REMOVED lines=9> */
[----:B------:R-:W-:Y:S02]  /*13490*/  FSEL R193, R45, -INF , !P3 ;  /* 0xff8000002dc17808 */ /* 0x000fe40005800000 */
[C---:B------:R-:W-:Y:S02]  /*134a0*/  ISETP.GE.AND P5, PT, R3.reuse, R142, PT ;  /* 0x0000008e0300720c */ /* 0x040fe40003fa6270 */
[-C--:B------:R-:W-:Y:S01]  /*134b0*/  ISETP.GE.AND P1, PT, R3, R143.reuse, PT ;  /* 0x0000008f0300720c */ /* 0x080fe20003f26270 */
[----:B------:R-:W-:Y:S01]  /*134c0*/  VIADD R3, R128, 0x40 ;  /* 0x0000004080037836 */ /* 0x000fe20000000000 */
[----:B------:R-:W-:Y:S02]  /*134d0*/  ISETP.GE.AND P3, PT, R48, R143, PT ;  /* 0x0000008f3000720c */ /* 0x000fe40003f66270 */
[----:B------:R-:W-:-:S02]  /*134e0*/  FSEL R184, R46, -INF , !P6 ;  /* 0xff8000002eb87808 */ /* 0x000fc40007000000 */
[----:B------:R-:W-:Y:S02]  /*134f0*/  ISETP.GE.AND P6, PT, R48, R142, PT ;  /* 0x0000008e3000720c */ /* 0x000fe40003fc6270 */
[----:B------:R-:W-:Y:S01]  /*13500*/  FSEL R178, R43, -INF , !P3 ;  /* 0xff8000002bb27808 */ /* 0x000fe20005800000 */
[----:B-1----:R-:W-:Y:S01]  /*13510*/  HMMA.16816.F32 R116, R124, R52, R16 ;  /* 0x000000347c74723c */ /* 0x002fe20000001810 */
[----:B------:R-:W1:Y:S01]  /*13520*/  LDSM.16.M88.4 R16, [R145+0x8c00] ;  /* 0x008c00009110783b */ /* 0x000e620000000200 */
[----:B------:R-:W-:Y:S01]  /*13530*/  FSEL R187, R36, -INF , !P5 ;  /* 0xff80000024bb7808 */ /* 0x000fe20006800000 */
[----:B------:R-:W-:Y:S01]  /*13540*/  VIADD R36, R128, 0x48 ;  /* 0x0000004880247836 */ /* 0x000fe20000000000 */
[----:B------:R-:W-:Y:S01]  /*13550*/  FSEL R182, R42, -INF , !P0 ;  /* 0xff8000002ab67808 */ /* 0x000fe20004000000 */
[----:B------:R-:W-:-:S04]  /*13560*/  DEPBAR.LE SB0, 0x0 ;  /* 0x000080000000791a */ /* 0x000fc80000000000 */
[CC--:B------:R-:W-:Y:S01]  /*13570*/  ISETP.GE.AND P3, PT, R3.reuse, R142.reuse, PT ;  /* 0x0000008e0300720c */ /* 0x0c0fe20003f66270 */
[----:B------:R-:W-:Y:S01]  /*13580*/  HMMA.16816.F32 R12, R124, R54, R12 ;  /* 0x000000367c0c723c */ /* 0x000fe2000000180c */
[----:B------:R-:W-:Y:S01]  /*13590*/  BAR.SYNC.DEFER_BLOCKING 0x0 ;  /* 0x0000000000007b1d */ /* 0x000fe20000010000 */
[-C--:B------:R-:W-:Y:S01]  /*135a0*/  ISETP.GE.AND P5, PT, R3, R143.reuse, PT ;  /* 0x0000008f0300720c */ /* 0x080fe20003fa6270 */
[----:B------:R-:W-:Y:S01]  /*135b0*/  VIADD R3, R128, 0x41 ;  /* 0x0000004180037836 */ /* 0x000fe20000000000 */
[C---:B------:R-:W-:Y:S02]  /*135c0*/  ISETP.GE.AND P0, PT, R44.reuse, R142, PT ;  /* 0x0000008e2c00720c */ /* 0x040fe40003f06270 */
[----:B------:R-:W-:Y:S02]  /*135d0*/  FSEL R185, R41, -INF , !P6 ;  /* 0xff80000029b97808 */ /* 0x000fe40007000000 */
[----:B------:R-:W-:Y:S02]  /*135e0*/  ISETP.GE.AND P6, PT, R44, R143, PT ;  /* 0x0000008f2c00720c */ /* 0x000fe40003fc6270 */
[----:B------:R-:W-:-:S02]  /*135f0*/  FSEL R180, R38, -INF , !P1 ;  /* 0xff80000026b47808 */ /* 0x000fc40004800000 */
[----:B------:R-:W-:Y:S02]  /*13600*/  FSEL R189, R37, -INF , !P0 ;  /* 0xff80000025bd7808 */ /* 0x000fe40004000000 */
[CC--:B------:R-:W-:Y:S02]  /*13610*/  ISETP.GE.AND P1, PT, R3.reuse, R142.reuse, PT ;  /* 0x0000008e0300720c */ /* 0x0c0fe40003f26270 */
[----:B------:R-:W-:Y:S01]  /*13620*/  ISETP.GE.AND P0, PT, R3, R143, PT ;  /* 0x0000008f0300720c */ /* 0x000fe20003f06270 */
[----:B------:R-:W-:Y:S01]  /*13630*/  VIADD R3, R128, 0x50 ;  /* 0x0000005080037836 */ /* 0x000fe20000000000 */
[----:B------:R-:W-:Y:S02]  /*13640*/  FSEL R176, R39, -INF , !P6 ;  /* 0xff80000027b07808 */ /* 0x000fe40007000000 */
[----:B------:R-:W-:Y:S02]  /*13650*/  ISETP.GE.AND P6, PT, R36, R142, PT ;  /* 0x0000008e2400720c */ /* 0x000fe40003fc6270 */
[----:B------:R-:W-:Y:S01]  /*13660*/  FSEL R175, R32, -INF , !P3 ;  /* 0xff80000020af7808 */ /* 0x000fe20005800000 */
[----:B------:R-:W-:Y:S01]  /*13670*/  VIADD R32, R128, 0x49 ;  /* 0x0000004980207836 */ /* 0x000fe20000000000 */
[----:B------:R-:W-:-:S02]  /*13680*/  FSEL R172, R35, -INF , !P0 ;  /* 0xff80000023ac7808 */ /* 0x000fc40004000000 */
[----:B------:R-:W-:Y:S01]  /*13690*/  FSEL R179, R28, -INF , !P6 ;  /* 0xff8000001cb37808 */ /* 0x000fe20007000000 */
[C---:B------:R-:W-:Y:S01]  /*136a0*/  VIADD R28, R128.reuse, 0x59 ;  /* 0x00000059801c7836 */ /* 0x040fe20000000000 */
[----:B------:R-:W-:Y:S02]  /*136b0*/  FSEL R177, R33, -INF , !P1 ;  /* 0xff80000021b17808 */ /* 0x000fe40004800000 */
[CC--:B------:R-:W-:Y:S01]  /*136c0*/  ISETP.GE.AND P0, PT, R3.reuse, R142.reuse, PT ;  /* 0x0000008e0300720c */ /* 0x0c0fe20003f06270 */
[C---:B-1----:R-:W-:Y:S01]  /*136d0*/  HMMA.16816.F32 R8, R124.reuse, R16, R8 ;  /* 0x000000107c08723c */ /* 0x042fe20000001808 */
[-C--:B------:R-:W-:Y:S01]  /*136e0*/  ISETP.GE.AND P6, PT, R3, R143.reuse, PT ;  /* 0x0000008f0300720c */ /* 0x080fe20003fc6270 */
[----:B------:R-:W-:Y:S01]  /*136f0*/  VIADD R3, R128, 0x58 ;  /* 0x0000005880037836 */ /* 0x000fe20000000000 */
[----:B------:R-:W-:Y:S02]  /*13700*/  FSEL R174, R34, -INF , !P5 ;  /* 0xff80000022ae7808 */ /* 0x000fe40006800000 */
[CC--:B------:R-:W-:Y:S01]  /*13710*/  ISETP.GE.AND P1, PT, R32.reuse, R143.reuse, PT ;  /* 0x0000008f2000720c */ /* 0x0c0fe20003f26270 */
[----:B------:R-:W-:Y:S01]  /*13720*/  HMMA.16816.F32 R4, R124, R18, R4 ;  /* 0x000000127c04723c */ /* 0x000fe20000001804 */
[-C--:B------:R-:W-:Y:S01]  /*13730*/  ISETP.GE.AND P5, PT, R32, R142.reuse, PT ;  /* 0x0000008e2000720c */ /* 0x080fe20003fa6270 */
[C---:B------:R-:W-:Y:S01]  /*13740*/  VIADD R32, R128.reuse, 0x51 ;  /* 0x0000005180207836 */ /* 0x040fe20000000000 */
[----:B------:R-:W-:Y:S01]  /*13750*/  FSEL R168, R31, -INF , !P1 ;  /* 0xff8000001fa87808 */ /* 0x000fe20004800000 */
[----:B------:R-:W-:Y:S01]  /*13760*/  VIADD R17, R128, 0x69 ;  /* 0x0000006980117836 */ /* 0x000fe20000000000 */
[----:B------:R-:W-:Y:S01]  /*13770*/  FSEL R167, R24, -INF , !P0 ;  /* 0xff80000018a77808 */ /* 0x000fe20004000000 */
[C---:B------:R-:W-:Y:S01]  /*13780*/  VIADD R24, R128.reuse, 0x61 ;  /* 0x0000006180187836 */ /* 0x040fe20000000000 */
[C---:B------:R-:W-:Y:S01]  /*13790*/  ISETP.GE.AND P1, PT, R3.reuse, R142, PT ;  /* 0x0000008e0300720c */ /* 0x040fe20003f26270 */
[C---:B------:R-:W-:Y:S01]  /*137a0*/  VIADD R16, R128.reuse, 0x70 ;  /* 0x0000007080107836 */ /* 0x040fe20000000000 */
[----:B------:R-:W-:Y:S01]  /*137b0*/  ISETP.GE.AND P0, PT, R3, R143, PT ;  /* 0x0000008f0300720c */ /* 0x000fe20003f06270 */
[----:B------:R-:W-:Y:S01]  /*137c0*/  VIADD R3, R128, 0x60 ;  /* 0x0000006080037836 */ /* 0x000fe20000000000 */
[----:B------:R-:W-:-:S02]  /*137d0*/  FSEL R181, R29, -INF , !P5 ;  /* 0xff8000001db57808 */ /* 0x000fc40006800000 */
[-C--:B------:R-:W-:Y:S02]  /*137e0*/  ISETP.GE.AND P5, PT, R32, R143.reuse, PT ;  /* 0x0000008f2000720c */ /* 0x080fe40003fa6270 */
[----:B------:R-:W-:Y:S01]  /*137f0*/  FSEL R173, R20, -INF , !P1 ;  /* 0xff80000014ad7808 */ /* 0x000fe20004800000 */
[----:B------:R-:W-:Y:S01]  /*13800*/  VIADD R20, R128, 0x68 ;  /* 0x0000006880147836 */ /* 0x000fe20000000000 */
[----:B------:R-:W-:Y:S02]  /*13810*/  FSEL R140, R22, -INF , !P0 ;  /* 0xff800000168c7808 */ /* 0x000fe40004000000 */
[----:B------:R-:W-:Y:S02]  /*13820*/  FSEL R160, R27, -INF , !P5 ;  /* 0xff8000001ba07808 */ /* 0x000fe40006800000 */
[----:B------:R-:W-:Y:S02]  /*13830*/  ISETP.GE.AND P1, PT, R3, R143, PT ;  /* 0x0000008f0300720c */ /* 0x000fe40003f26270 */
[----:B------:R-:W-:-:S02]  /*13840*/  ISETP.GE.AND P0, PT, R24, R142, PT ;  /* 0x0000008e1800720c */ /* 0x000fc40003f06270 */
[----:B------:R-:W-:Y:S02]  /*13850*/  ISETP.GE.AND P3, PT, R36, R143, PT ;  /* 0x0000008f2400720c */ /* 0x000fe40003f66270 */
        /* <DEDUP_REMOVED lines=8> */
[----:B------:R-:W-:Y:S02]  /*138e0*/  ISETP.GE.AND P3, PT, R32, R142, PT ;  /* 0x0000008e2000720c */ /* 0x000fe40003f66270 */
[----:B------:R-:W-:Y:S02]  /*138f0*/  ISETP.GE.AND P5, PT, R20, R143, PT ;  /* 0x0000008f1400720c */ /* 0x000fe40003fa6270 */
[----:B------:R-:W-:Y:S02]  /*13900*/  FSEL R164, R26, -INF , !P6 ;  /* 0xff8000001aa47808 */ /* 0x000fe40007000000 */
[----:B------:R-:W-:-:S02]  /*13910*/  FSEL R171, R25, -INF , !P3 ;  /* 0xff80000019ab7808 */ /* 0x000fc40005800000 */
[----:B------:R-:W-:Y:S02]  /*13920*/  FSEL R116, R14, -INF , !P5 ;  /* 0xff8000000e747808 */ /* 0x000fe40006800000 */
[CC--:B------:R-:W-:Y:S02]  /*13930*/  ISETP.GE.AND P6, PT, R28.reuse, R142.reuse, PT ;  /* 0x0000008e1c00720c */ /* 0x0c0fe40003fc6270 */
[----:B------:R-:W-:Y:S02]  /*13940*/  ISETP.GE.AND P3, PT, R28, R143, PT ;  /* 0x0000008f1c00720c */ /* 0x000fe40003f66270 */
[-C--:B------:R-:W-:Y:S02]  /*13950*/  ISETP.GE.AND P5, PT, R17, R142.reuse, PT ;  /* 0x0000008e1100720c */ /* 0x080fe40003fa6270 */
[----:B------:R-:W-:Y:S02]  /*13960*/  FSEL R120, R15, -INF , !P0 ;  /* 0xff8000000f787808 */ /* 0x000fe40004000000 */
[----:B------:R-:W-:-:S02]  /*13970*/  ISETP.GE.AND P0, PT, R128, R142, PT ;  /* 0x0000008e8000720c */ /* 0x000fc40003f06270 */
[----:B------:R-:W-:Y:S02]  /*13980*/  FSEL R169, R21, -INF , !P6 ;  /* 0xff80000015a97808 */ /* 0x000fe40007000000 */
[----:B------:R-:W-:Y:S02]  /*13990*/  FSEL R138, R23, -INF , !P3 ;  /* 0xff800000178a7808 */ /* 0x000fe40005800000 */
[----:B------:R-:W-:Y:S02]  /*139a0*/  FSEL R122, R9, -INF , !P5 ;  /* 0xff800000097a7808 */ /* 0x000fe40006800000 */
[----:B------:R-:W-:Y:S02]  /*139b0*/  ISETP.GE.AND P6, PT, R24, R143, PT ;  /* 0x0000008f1800720c */ /* 0x000fe40003fc6270 */
[----:B------:R-:W-:Y:S02]  /*139c0*/  ISETP.GE.AND P3, PT, R20, R142, PT ;  /* 0x0000008e1400720c */ /* 0x000fe40003f66270 */
[----:B------:R-:W-:-:S02]  /*139d0*/  FSEL R9, R64, -INF , !P0 ;  /* 0xff80000040097808 */ /* 0x000fc40004000000 */
[----:B------:R-:W-:Y:S02]  /*139e0*/  ISETP.GT.AND P0, PT, R157, R150, PT ;  /* 0x000000969d00720c */ /* 0x000fe40003f04270 */
[----:B------:R-:W-:Y:S02]  /*139f0*/  FSEL R117, R119, -INF , !P6 ;  /* 0xff80000077757808 */ /* 0x000fe40007000000 */
[----:B------:R-:W-:Y:S02]  /*13a00*/  FSEL R141, R12, -INF , !P3 ;  /* 0xff8000000c8d7808 */ /* 0x000fe40005800000 */
[----:B------:R-:W-:Y:S01]  /*13a10*/  FSEL R119, R13, -INF , !P1 ;  /* 0xff8000000d777808 */ /* 0x000fe20004800000 */
[C---:B------:R-:W-:Y:S01]  /*13a20*/  VIADD R13, R128.reuse, 0x78 ;  /* 0x00000078800d7836 */ /* 0x040fe20000000000 */
[----:B------:R-:W-:Y:S02]  /*13a30*/  FSEL R12, R67, -INF , !P4 ;  /* 0xff800000430c7808 */ /* 0x000fe40006000000 */
[C---:B------:R-:W-:Y:S01]  /*13a40*/  ISETP.GE.AND P4, PT, R128.reuse, R143, PT ;  /* 0x0000008f8000720c */ /* 0x040fe20003f86270 */
[----:B------:R-:W-:Y:S01]  /*13a50*/  VIADD R128, R128, 0x79 ;  /* 0x0000007980807836 */ /* 0x000fe20000000000 */
[----:B------:R-:W-:-:S02]  /*13a60*/  ISETP.GE.AND P6, PT, R16, R142, PT ;  /* 0x0000008e1000720c */ /* 0x000fc40003fc6270 */
[-C--:B------:R-:W-:Y:S02]  /*13a70*/  ISETP.GE.AND P3, PT, R16, R143.reuse, PT ;  /* 0x0000008f1000720c */ /* 0x080fe40003f66270 */
[----:B------:R-:W-:Y:S02]  /*13a80*/  ISETP.GE.AND P1, PT, R17, R143, PT ;  /* 0x0000008f1100720c */ /* 0x000fe40003f26270 */
        /* <DEDUP_REMOVED lines=15> */
[----:B------:R-:W-:Y:S01]  /*13b80*/  IMAD.SHL.U32 R6, R157, 0x80, RZ ;  /* 0x000000809d067824 */ /* 0x000fe200078e00ff */
[----:B------:R-:W-:Y:S01]  /*13b90*/  ULDC.64 UR10, c[0x0][0x248] ;  /* 0x00009200000a7ab9 */ /* 0x000fe20000000a00 */
[----:B------:R-:W-:-:S03]  /*13ba0*/  ULDC.64 UR4, c[0x0][0x230] ;  /* 0x00008c0000047ab9 */ /* 0x000fc60000000a00 */
[C---:B------:R-:W-:Y:S02]  /*13bb0*/  IADD3 R14, R6.reuse, -0x80, RZ ;  /* 0xffffff80060e7810 */ /* 0x040fe40007ffe0ff */
[----:B------:R-:W-:Y:S02]  /*13bc0*/  IABS R10, R6 ;  /* 0x00000006000a7213 */ /* 0x000fe40000000000 */
[----:B------:R-:W-:Y:S02]  /*13bd0*/  IABS R8, R14 ;  /* 0x0000000e00087213 */ /* 0x000fe40000000000 */
[-C--:B-1----:R-:W-:Y:S02]  /*13be0*/  IABS R4, R5.reuse ;  /* 0x0000000500047213 */ /* 0x082fe40000000000 */
[-C--:B------:R-:W-:Y:S02]  /*13bf0*/  LOP3.LUT R6, R6, R5.reuse, RZ, 0x3c, !PT ;  /* 0x0000000506067212 */ /* 0x080fe400078e3cff */
[----:B------:R-:W1:Y:S01]  /*13c00*/  I2F.RP R7, R4 ;  /* 0x0000000400077306 */ /* 0x000e620000209400 */
[----:B------:R-:W-:-:S02]  /*13c10*/  LOP3.LUT R14, R14, R5, RZ, 0x3c, !PT ;  /* 0x000000050e0e7212 */ /* 0x000fc400078e3cff */
[----:B------:R-:W-:-:S05]  /*13c20*/  ISETP.GE.AND P4, PT, R6, RZ, PT ;  /* 0x000000ff0600720c */ /* 0x000fca0003f86270 */
        /* <DEDUP_REMOVED lines=48> */
.L_x_2867:
[----:B------:R-:W-:Y:S02]  /*13f30*/  ULDC UR10, c[0x0][0x248] ;  /* 0x00009200000a7ab9 */ /* 0x000fe40000000800 */
[----:B------:R-:W-:-:S06]  /*13f40*/  USHF.L.U32 UR4, UR10, 0x7, URZ ;  /* 0x000000070a047899 */ /* 0x000fcc000800063f */
[----:B------:R-:W-:-:S04]  /*13f50*/  IADD3 R6, RZ, -UR4, RZ ;  /* 0x80000004ff067c10 */ /* 0x000fc8000fffe0ff */
[----:B------:R-:W-:-:S07]  /*13f60*/  SHF.R.S32.HI R4, RZ, 0x1f, R6 ;  /* 0x0000001fff047819 */ /* 0x000fce0000011406 */
.L_x_2868:
        /* <DEDUP_REMOVED lines=27> */
.L_x_2866:
        /* <DEDUP_REMOVED lines=90> */
[----:B------:R-:W1:Y:S01]  /*146c0*/  LDSM.16.MT88.4 R8, [R146+0x9000] ;  /* 0x009000009208783b */ /* 0x000e620000004200 */
[--C-:B------:R-:W-:Y:S01]  /*146d0*/  FFMA.FTZ R167, R167, UR8, -R136.reuse ;  /* 0x00000008a7a77c23 */ /* 0x100fe20008010888 */
[----:B------:R-:W-:Y:S01]  /*146e0*/  FSEL R5, R135, RZ, P1 ;  /* 0x000000ff87057208 */ /* 0x000fe20000800000 */
[--C-:B------:R-:W-:Y:S01]  /*146f0*/  FFMA.FTZ R169, R169, UR8, -R136.reuse ;  /* 0x00000008a9a97c23 */ /* 0x100fe20008010888 */
[----:B------:R-:W-:Y:S01]  /*14700*/  FSEL R131, R131, RZ, P1 ;  /* 0x000000ff83837208 */ /* 0x000fe20000800000 */
[----:B------:R-:W2:Y:S01]  /*14710*/  MUFU.EX2 R143, R143 ;  /* 0x0000008f008f7308 */ /* 0x000ea20000000800 */
[----:B------:R-:W-:Y:S01]  /*14720*/  FFMA.FTZ R127, R127, UR8, -R136 ;  /* 0x000000087f7f7c23 */ /* 0x000fe20008010888 */
[----:B------:R-:W-:-:S02]  /*14730*/  FADD.FTZ R0, R0, -R5 ;  /* 0x8000000500007221 */ /* 0x000fc40000010000 */
[--C-:B------:R-:W-:Y:S01]  /*14740*/  FFMA.FTZ R130, R66, UR8, -R131.reuse ;  /* 0x0000000842827c23 */ /* 0x100fe20008010883 */
[--C-:B------:R-:W-:Y:S01]  /*14750*/  FFMA.FTZ R129, R12, UR8, -R131.reuse ;  /* 0x000000080c817c23 */ /* 0x100fe20008010883 */
[----:B------:R-:W-:Y:S01]  /*14760*/  FMUL.FTZ R0, R0, UR8 ;  /* 0x0000000800007c20 */ /* 0x000fe20008410000 */
        /* <DEDUP_REMOVED lines=8> */
[----:B------:R-:W-:-:S02]  /*147f0*/  FFMA.FTZ R116, R116, UR8, -R131 ;  /* 0x0000000874747c23 */ /* 0x000fc40008010883 */
[----:B------:R-:W4:Y:S01]  /*14800*/  MUFU.EX2 R132, R132 ;  /* 0x0000008400847308 */ /* 0x000f220000000800 */
[----:B--2---:R-:W-:-:S07]  /*14810*/  F2FP.F16.F32.PACK_AB R4, R134, R143 ;  /* 0x0000008f8604723e */ /* 0x004fce00000000ff */
[----:B------:R-:W-:Y:S08]  /*14820*/  MUFU.EX2 R130, R130 ;  /* 0x0000008200827308 */ /* 0x000ff00000000800 */
[----:B------:R-:W2:Y:S01]  /*14830*/  MUFU.EX2 R129, R129 ;  /* 0x0000008100817308 */ /* 0x000ea20000000800 */
[----:B----4-:R-:W-:-:S07]  /*14840*/  F2FP.F16.F32.PACK_AB R6, R132, R133 ;  /* 0x000000858406723e */ /* 0x010fce00000000ff */
[----:B------:R-:W-:Y:S08]  /*14850*/  MUFU.EX2 R2, R194 ;  /* 0x000000c200027308 */ /* 0x000ff00000000800 */
[----:B------:R-:W4:Y:S01]  /*14860*/  MUFU.EX2 R142, R142 ;  /* 0x0000008e008e7308 */ /* 0x000f220000000800 */
[----:B--2---:R-:W-:-:S07]  /*14870*/  F2FP.F16.F32.PACK_AB R5, R129, R130 ;  /* 0x000000828105723e */ /* 0x004fce00000000ff */
        /* <DEDUP_REMOVED lines=14> */
[--C-:B------:R-:W-:Y:S01]  /*14960*/  FFMA.FTZ R75, R59, UR8, -R136.reuse ;  /* 0x000000083b4b7c23 */ /* 0x100fe20008010888 */
[--C-:B------:R-:W-:Y:S01]  /*14970*/  FFMA.FTZ R74, R57, UR8, -R136.reuse ;  /* 0x00000008394a7c23 */ /* 0x100fe20008010888 */
[-C--:B------:R-:W-:Y:S01]  /*14980*/  FMUL.FTZ R30, R82, R0.reuse ;  /* 0x00000000521e7220 */ /* 0x080fe20000410000 */
[----:B------:R-:W-:Y:S01]  /*14990*/  FMUL.FTZ R31, R83, R0 ;  /* 0x00000000531f7220 */ /* 0x000fe20000410000 */
[----:B-----5:R-:W-:Y:S01]  /*149a0*/  F2FP.F16.F32.PACK_AB R7, R139, R2 ;  /* 0x000000028b07723e */ /* 0x020fe200000000ff */
[-C--:B------:R-:W-:Y:S01]  /*149b0*/  FMUL.FTZ R86, R86, R0.reuse ;  /* 0x0000000056567220 */ /* 0x080fe20000410000 */
[----:B------:R-:W-:Y:S01]  /*149c0*/  FMUL.FTZ R87, R87, R0 ;  /* 0x0000000057577220 */ /* 0x000fe20000410000 */
[--C-:B------:R-:W-:Y:S01]  /*149d0*/  FFMA.FTZ R73, R61, UR8, -R136.reuse ;  /* 0x000000083d497c23 */ /* 0x100fe20008010888 */
[--C-:B------:R-:W-:Y:S01]  /*149e0*/  FFMA.FTZ R72, R63, UR8, -R136.reuse ;  /* 0x000000083f487c23 */ /* 0x100fe20008010888 */
[----:B------:R-:W-:Y:S01]  /*149f0*/  MUFU.EX2 R75, R75 ;  /* 0x0000004b004b7308 */ /* 0x000fe20000000800 */
        /* <DEDUP_REMOVED lines=13> */
[C---:B------:R-:W-:Y:S01]  /*14ad0*/  HMMA.16816.F32 R28, R4.reuse, R24, R28 ;  /* 0x00000018041c723c */ /* 0x040fe2000000181c */
[--C-:B------:R-:W-:Y:S01]  /*14ae0*/  FFMA.FTZ R78, R58, UR8, -R131.reuse ;  /* 0x000000083a4e7c23 */ /* 0x100fe20008010883 */
[--C-:B------:R-:W-:Y:S01]  /*14af0*/  FFMA.FTZ R79, R56, UR8, -R131.reuse ;  /* 0x00000008384f7c23 */ /* 0x100fe20008010883 */
[--C-:B------:R-:W-:Y:S01]  /*14b00*/  FFMA.FTZ R77, R60, UR8, -R131.reuse ;  /* 0x000000083c4d7c23 */ /* 0x100fe20008010883 */
[----:B------:R-:W2:Y:S01]  /*14b10*/  LDSM.16.MT88.4 R56, [R146+0xb400] ;  /* 0x00b400009238783b */ /* 0x000ea20000004200 */
[--C-:B------:R-:W-:Y:S01]  /*14b20*/  FFMA.FTZ R76, R62, UR8, -R131.reuse ;  /* 0x000000083e4c7c23 */ /* 0x100fe20008010883 */
[C---:B------:R-:W-:Y:S01]  /*14b30*/  HMMA.16816.F32 R24, R4.reuse, R26, R84 ;  /* 0x0000001a0418723c */ /* 0x040fe20000001854 */
[----:B------:R-:W4:Y:S01]  /*14b40*/  MUFU.EX2 R72, R72 ;  /* 0x0000004800487308 */ /* 0x000f220000000800 */
[-C--:B------:R-:W-:Y:S01]  /*14b50*/  FMUL.FTZ R46, R110, R0.reuse ;  /* 0x000000006e2e7220 */ /* 0x080fe20000410000 */
[----:B------:R-:W-:Y:S01]  /*14b60*/  FMUL.FTZ R47, R111, R0 ;  /* 0x000000006f2f7220 */ /* 0x000fe20000410000 */
[-C--:B------:R-:W-:Y:S01]  /*14b70*/  FMUL.FTZ R68, R68, R142.reuse ;  /* 0x0000008e44447220 */ /* 0x080fe20000410000 */
[----:B------:R-:W-:Y:S01]  /*14b80*/  FMUL.FTZ R69, R69, R142 ;  /* 0x0000008e45457220 */ /* 0x000fe20000410000 */
[-C--:B------:R-:W-:Y:S01]  /*14b90*/  FMUL.FTZ R70, R70, R0.reuse ;  /* 0x0000000046467220 */ /* 0x080fe20000410000 */
[----:B------:R-:W-:Y:S01]  /*14ba0*/  FMUL.FTZ R71, R71, R0 ;  /* 0x0000000047477220 */ /* 0x000fe20000410000 */
[-C--:B------:R-:W-:Y:S01]  /*14bb0*/  FMUL.FTZ R92, R92, R142.reuse ;  /* 0x0000008e5c5c7220 */ /* 0x080fe20000410000 */
[----:B------:R-:W5:Y:S01]  /*14bc0*/  MUFU.EX2 R74, R74 ;  /* 0x0000004a004a7308 */ /* 0x000f620000000800 */
[----:B------:R-:W-:Y:S01]  /*14bd0*/  FMUL.FTZ R93, R93, R142 ;  /* 0x0000008e5d5d7220 */ /* 0x000fe20000410000 */
        /* <DEDUP_REMOVED lines=14> */
[----:B------:R-:W3:Y:S01]  /*14cc0*/  MUFU.EX2 R79, R79 ;  /* 0x0000004f004f7308 */ /* 0x000ee20000000800 */
[----:B------:R-:W-:Y:S01]  /*14cd0*/  FMUL.FTZ R103, R103, R0 ;  /* 0x0000000067677220 */ /* 0x000fe20000410000 */
[----:B----4-:R-:W-:Y:S01]  /*14ce0*/  F2FP.F16.F32.PACK_AB R60, R72, R73 ;  /* 0x00000049483c723e */ /* 0x010fe200000000ff */
[C---:B-1----:R-:W-:Y:S01]  /*14cf0*/  HMMA.16816.F32 R12, R4.reuse, R8, R12 ;  /* 0x00000008040c723c */ /* 0x042fe2000000180c */
[----:B-----5:R-:W-:Y:S01]  /*14d00*/  F2FP.F16.F32.PACK_AB R62, R74, R75 ;  /* 0x0000004b4a3e723e */ /* 0x020fe200000000ff */
        /* <DEDUP_REMOVED lines=8> */
[--C-:B------:R-:W-:Y:S01]  /*14d90*/  FFMA.FTZ R86, R184, UR8, -R131.reuse ;  /* 0x00000008b8567c23 */ /* 0x100fe20008010883 */
[--C-:B------:R-:W-:Y:S01]  /*14da0*/  FFMA.FTZ R85, R186, UR8, -R131.reuse ;  /* 0x00000008ba557c23 */ /* 0x100fe20008010883 */
[C---:B------:R-:W-:Y:S01]  /*14db0*/  HMMA.16816.F32 R44, R4.reuse, R40, R44 ;  /* 0x00000028042c723c */ /* 0x040fe2000000182c */
[----:B------:R-:W1:Y:S01]  /*14dc0*/  MUFU.EX2 R76, R76 ;  /* 0x0000004c004c7308 */ /* 0x000e620000000800 */
[----:B---3--:R-:W-:Y:S01]  /*14dd0*/  F2FP.F16.F32.PACK_AB R61, R79, R78 ;  /* 0x0000004e4f3d723e */ /* 0x008fe200000000ff */
[--C-:B------:R-:W-:Y:S01]  /*14de0*/  FFMA.FTZ R91, R183, UR8, -R136.reuse ;  /* 0x00000008b75b7c23 */ /* 0x100fe20008010888 */
[--C-:B------:R-:W-:Y:S01]  /*14df0*/  FFMA.FTZ R90, R185, UR8, -R136.reuse ;  /* 0x00000008b95a7c23 */ /* 0x100fe20008010888 */
[--C-:B------:R-:W-:Y:S01]  /*14e00*/  FFMA.FTZ R89, R187, UR8, -R136.reuse ;  /* 0x00000008bb597c23 */ /* 0x100fe20008010888 */
[C---:B------:R-:W-:Y:S01]  /*14e10*/  HMMA.16816.F32 R8, R4.reuse, R10, R68 ;  /* 0x0000000a0408723c */ /* 0x040fe20000001844 */
[----:B------:R-:W3:Y:S01]  /*14e20*/  LDSM.16.MT88.4 R68, [R146+0x9400] ;  /* 0x009400009244783b */ /* 0x000ee20000004200 */
        /* <DEDUP_REMOVED lines=9> */
[----:B------:R-:W4:Y:S01]  /*14ec0*/  MUFU.EX2 R81, R81 ;  /* 0x0000005100517308 */ /* 0x000f220000000800 */
[----:B-1----:R-:W-:Y:S01]  /*14ed0*/  F2FP.F16.F32.PACK_AB R63, R76, R77 ;  /* 0x0000004d4c3f723e */ /* 0x002fe200000000ff */
[C---:B------:R-:W-:Y:S01]  /*14ee0*/  HMMA.16816.F32 R40, R4.reuse, R42, R96 ;  /* 0x0000002a0428723c */ /* 0x040fe20000001860 */
[--C-:B------:R-:W-:Y:S01]  /*14ef0*/  FFMA.FTZ R92, R182, UR8, -R131.reuse ;  /* 0x00000008b65c7c23 */ /* 0x100fe20008010883 */
[--C-:B------:R-:W-:Y:S01]  /*14f00*/  FFMA.FTZ R93, R178, UR8, -R131.reuse ;  /* 0x00000008b25d7c23 */ /* 0x100fe20008010883 */
[--C-:B------:R-:W-:Y:S01]  /*14f10*/  FFMA.FTZ R94, R180, UR8, -R131.reuse ;  /* 0x00000008b45e7c23 */ /* 0x100fe20008010883 */
[--C-:B------:R-:W-:Y:S01]  /*14f20*/  FFMA.FTZ R95, R176, UR8, -R131.reuse ;  /* 0x00000008b05f7c23 */ /* 0x100fe20008010883 */
[--C-:B------:R-:W-:Y:S01]  /*14f30*/  FFMA.FTZ R110, R170, UR8, -R131.reuse ;  /* 0x00000008aa6e7c23 */ /* 0x100fe20008010883 */
[C---:B------:R-:W-:Y:S01]  /*14f40*/  HMMA.16816.F32 R48, R4.reuse, R52, R48 ;  /* 0x000000340430723c */ /* 0x040fe20000001830 */
[----:B------:R-:W-:Y:S01]  /*14f50*/  MUFU.EX2 R80, R80 ;  /* 0x0000005000507308 */ /* 0x000fe20000000800 */
[--C-:B------:R-:W-:Y:S01]  /*14f60*/  FFMA.FTZ R111, R168, UR8, -R131.reuse ;  /* 0x00000008a86f7c23 */ /* 0x100fe20008010883 */
[--C-:B------:R-:W-:Y:S01]  /*14f70*/  FFMA.FTZ R168, R171, UR8, -R136.reuse ;  /* 0x00000008aba87c23 */ /* 0x100fe20008010888 */
[--C-:B------:R-:W-:Y:S01]  /*14f80*/  FFMA.FTZ R170, R173, UR8, -R136.reuse ;  /* 0x00000008adaa7c23 */ /* 0x100fe20008010888 */
[--C-:B------:R-:W-:Y:S01]  /*14f90*/  FFMA.FTZ R173, R160, UR8, -R131.reuse ;  /* 0x00000008a0ad7c23 */ /* 0x100fe20008010883 */
[----:B------:R-:W-:Y:S01]  /*14fa0*/  HMMA.16816.F32 R4, R4, R54, R100 ;  /* 0x000000360404723c */ /* 0x000fe20000001864 */
[----:B------:R-:W1:Y:S01]  /*14fb0*/  LDSM.16.MT88.4 R52, [R144+0xb400] ;  /* 0x00b400009034783b */ /* 0x000e620000004200 */
[----:B------:R-:W-:Y:S01]  /*14fc0*/  FFMA.FTZ R171, R138, UR8, -R131 ;  /* 0x000000088aab7c23 */ /* 0x000fe20008010883 */
[----:B------:R-:W-:Y:S01]  /*14fd0*/  MUFU.EX2 R83, R83 ;  /* 0x0000005300537308 */ /* 0x000fe20000000800 */
[----:B------:R-:W-:Y:S01]  /*14fe0*/  FFMA.FTZ R97, R166, R142, R143 ;  /* 0x0000008ea6617223 */ /* 0x000fe2000001008f */
        /* <DEDUP_REMOVED lines=8> */
[----:B------:R-:W5:Y:S01]  /*15070*/  LDSM.16.MT88.4 R64, [R144+0xd400] ;  /* 0x00d400009040783b */ /* 0x000f620000004200 */
[--C-:B------:R-:W-:Y:S01]  /*15080*/  FFMA.FTZ R96, R122, UR8, -R136.reuse ;  /* 0x000000087a607c23 */ /* 0x100fe20008010888 */
[----:B------:R-:W-:Y:S01]  /*15090*/  FFMA.FTZ R98, R123, UR8, -R136 ;  /* 0x000000087b627c23 */ /* 0x000fe20008010888 */
[----:B------:R-:W-:Y:S01]  /*150a0*/  FFMA.FTZ R130, R165, R0, R130 ;  /* 0x00000000a5827223 */ /* 0x000fe20000010082 */
[--C-:B------:R-:W-:Y:S01]  /*150b0*/  FFMA.FTZ R122, R124, UR8, -R131.reuse ;  /* 0x000000087c7a7c23 */ /* 0x100fe20008010883 */
[C---:B--2---:R-:W-:Y:S01]  /*150c0*/  HMMA.16816.F32 R28, R60.reuse, R56, R28 ;  /* 0x000000383c1c723c */ /* 0x044fe2000000181c */
[----:B------:R-:W2:Y:S01]  /*150d0*/  MUFU.EX2 R87, R87 ;  /* 0x0000005700577308 */ /* 0x000ea20000000800 */
[----:B------:R-:W-:Y:S01]  /*150e0*/  FFMA.FTZ R120, R128, UR8, -R136 ;  /* 0x0000000880787c23 */ /* 0x000fe20008010888 */
[--C-:B------:R-:W-:Y:S01]  /*150f0*/  FFMA.FTZ R123, R121, UR8, -R131.reuse ;  /* 0x00000008797b7c23 */ /* 0x100fe20008010883 */
[--C-:B------:R-:W-:Y:S01]  /*15100*/  FFMA.FTZ R124, R126, UR8, -R131.reuse ;  /* 0x000000087e7c7c23 */ /* 0x100fe20008010883 */
[----:B------:R-:W-:Y:S01]  /*15110*/  FFMA.FTZ R165, R125, UR8, -R131 ;  /* 0x000000087da57c23 */ /* 0x000fe20008010883 */
[----:B------:R-:W-:Y:S01]  /*15120*/  HMMA.16816.F32 R24, R60, R58, R24 ;  /* 0x0000003a3c18723c */ /* 0x000fe20000001818 */
[----:B------:R-:W2:Y:S01]  /*15130*/  LDSM.16.MT88.4 R56, [R146+0xd400] ;  /* 0x00d400009238783b */ /* 0x000ea20000004200 */
[----:B------:R-:W-:Y:S01]  /*15140*/  FADD.FTZ R134, R134, R97 ;  /* 0x0000006186867221 */ /* 0x000fe20000010000 */
[----:B------:R-:W-:Y:S01]  /*15150*/  MUFU.EX2 R86, R86 ;  /* 0x0000005600567308 */ /* 0x000fe20000000800 */
[----:B------:R-:W-:-:S02]  /*15160*/  FADD.FTZ R129, R129, R130 ;  /* 0x0000008281817221 */ /* 0x000fc40000010000 */
[----:B---3--:R-:W-:Y:S01]  /*15170*/  HMMA.16816.F32 R12, R60, R68, R12 ;  /* 0x000000443c0c723c */ /* 0x008fe2000000180c */
[----:B------:R-:W-:Y:S01]  /*15180*/  FADD.FTZ R133, R133, R134 ;  /* 0x0000008685857221 */ /* 0x000fe20000010000 */
[----:B------:R-:W-:-:S03]  /*15190*/  FADD.FTZ R2, R2, R129 ;  /* 0x0000008102027221 */ /* 0x000fc60000010000 */
[----:B------:R-:W3:Y:S01]  /*151a0*/  MUFU.EX2 R85, R85 ;  /* 0x0000005500557308 */ /* 0x000ee20000000800 */
[----:B------:R-:W-:Y:S01]  /*151b0*/  HMMA.16816.F32 R8, R60, R70, R8 ;  /* 0x000000463c08723c */ /* 0x000fe20000001808 */
[----:B------:R-:W3:Y:S01]  /*151c0*/  LDSM.16.MT88.4 R68, [R146+0x9800] ;  /* 0x009800009244783b */ /* 0x000ee20000004200 */
[----:B------:R-:W-:Y:S01]  /*151d0*/  FADD.FTZ R132, R132, R133 ;  /* 0x0000008584847221 */ /* 0x000fe20000010000 */
[----:B------:R-:W-:-:S03]  /*151e0*/  FADD.FTZ R139, R139, R2 ;  /* 0x000000028b8b7221 */ /* 0x000fc60000010000 */
[----:B-1----:R-:W-:Y:S01]  /*151f0*/  HMMA.16816.F32 R36, R60, R52, R36 ;  /* 0x000000343c24723c */ /* 0x002fe20000001824 */
[----:B------:R-:W-:Y:S01]  /*15200*/  MUFU.EX2 R91, R91 ;  /* 0x0000005b005b7308 */ /* 0x000fe20000000800 */
[----:B------:R-:W-:Y:S01]  /*15210*/  FADD.FTZ R73, R73, R132 ;  /* 0x0000008449497221 */ /* 0x000fe20000010000 */
[----:B------:R-:W-:-:S03]  /*15220*/  FADD.FTZ R78, R78, R139 ;  /* 0x0000008b4e4e7221 */ /* 0x000fc60000010000 */
[C---:B------:R-:W-:Y:S01]  /*15230*/  HMMA.16816.F32 R32, R60.reuse, R54, R32 ;  /* 0x000000363c20723c */ /* 0x040fe20000001820 */
[----:B------:R-:W1:Y:S01]  /*15240*/  LDSM.16.MT88.4 R52, [R144+0xb800] ;  /* 0x00b800009034783b */ /* 0x000e620000004200 */
[----:B------:R-:W-:Y:S01]  /*15250*/  FADD.FTZ R72, R72, R73 ;  /* 0x0000004948487221 */ /* 0x000fe20000010000 */
[----:B------:R-:W3:Y:S01]  /*15260*/  MUFU.EX2 R90, R90 ;  /* 0x0000005a005a7308 */ /* 0x000ee20000000800 */
[----:B------:R-:W-:Y:S02]  /*15270*/  FADD.FTZ R78, R79, R78 ;  /* 0x0000004e4f4e7221 */ /* 0x000fe40000010000 */
[----:B-----5:R-:W-:Y:S01]  /*15280*/  HMMA.16816.F32 R48, R60, R64, R48 ;  /* 0x000000403c30723c */ /* 0x020fe20000001830 */
[----:B------:R-:W-:-:S04]  /*15290*/  FADD.FTZ R75, R75, R72 ;  /* 0x000000484b4b7221 */ /* 0x000fc80000010000 */
[----:B------:R-:W-:Y:S01]  /*152a0*/  MUFU.EX2 R89, R89 ;  /* 0x0000005900597308 */ /* 0x000fe20000000800 */
[----:B------:R-:W-:Y:S01]  /*152b0*/  HMMA.16816.F32 R4, R60, R66, R4 ;  /* 0x000000423c04723c */ /* 0x000fe20000001804 */
[----:B----4-:R-:W-:Y:S01]  /*152c0*/  F2FP.F16.F32.PACK_AB R64, R81, R82 ;  /* 0x000000525140723e */ /* 0x010fe200000000ff */
[----:B------:R-:W-:Y:S01]  /*152d0*/  FADD.FTZ R75, R74, R75 ;  /* 0x0000004b4a4b7221 */ /* 0x000fe20000010000 */
[----:B--2---:R-:W-:-:S03]  /*152e0*/  F2FP.F16.F32.PACK_AB R65, R87, R84 ;  /* 0x000000545741723e */ /* 0x004fc600000000ff */
[C---:B------:R-:W-:Y:S01]  /*152f0*/  HMMA.16816.F32 R44, R60.reuse, R56, R44 ;  /* 0x000000383c2c723c */ /* 0x040fe2000000182c */
[----:B------:R-:W-:Y:S01]  /*15300*/  F2FP.F16.F32.PACK_AB R66, R83, R80 ;  /* 0x000000505342723e */ /* 0x000fe200000000ff */
[----:B------:R-:W2:Y:S01]  /*15310*/  MUFU.EX2 R88, R88 ;  /* 0x0000005800587308 */ /* 0x000ea20000000800 */
[----:B---3--:R-:W-:Y:S01]  /*15320*/  F2FP.F16.F32.PACK_AB R67, R85, R86 ;  /* 0x000000565543723e */ /* 0x008fe200000000ff */
[----:B------:R-:W-:Y:S02]  /*15330*/  FADD.FTZ R82, R82, R75 ;  /* 0x0000004b52527221 */ /* 0x000fe40000010000 */
[----:B------:R-:W-:Y:S01]  /*15340*/  HMMA.16816.F32 R40, R60, R58, R40 ;  /* 0x0000003a3c28723c */ /* 0x000fe20000001828 */
[----:B------:R-:W3:Y:S01]  /*15350*/  LDSM.16.MT88.4 R60, [R144+0x9800] ;  /* 0x00980000903c783b */ /* 0x000ee20000004200 */
[----:B------:R-:W-:Y:S02]  /*15360*/  FADD.FTZ R81, R81, R82 ;  /* 0x0000005251517221 */ /* 0x000fe40000010000 */
[----:B------:R-:W-:Y:S01]  /*15370*/  MUFU.EX2 R92, R92 ;  /* 0x0000005c005c7308 */ /* 0x000fe20000000800 */
[----:B------:R-:W4:Y:S01]  /*15380*/  LDSM.16.MT88.4 R56, [R146+0xb800] ;  /* 0x00b800009238783b */ /* 0x000f220000004200 */
[----:B------:R-:W-:Y:S01]  /*15390*/  HMMA.16816.F32 R12, R64, R68, R12 ;  /* 0x00000044400c723c */ /* 0x000fe2000000180c */
[----:B------:R-:W-:-:S04]  /*153a0*/  FADD.FTZ R2, R80, R81 ;  /* 0x0000005150027221 */ /* 0x000fc80000010000 */
[----:B------:R-:W-:Y:S01]  /*153b0*/  FADD.FTZ R2, R83, R2 ;  /* 0x0000000253027221 */ /* 0x000fe20000010000 */
[----:B------:R-:W-:Y:S01]  /*153c0*/  HMMA.16816.F32 R8, R64, R70, R8 ;  /* 0x000000464008723c */ /* 0x000fe20000001808 */
[----:B------:R-:W5:Y:S01]  /*153d0*/  MUFU.EX2 R93, R93 ;  /* 0x0000005d005d7308 */ /* 0x000f620000000800 */
[----:B------:R-:W-:Y:S01]  /*153e0*/  F2FP.F16.F32.PACK_AB R68, R90, R91 ;  /* 0x0000005b5a44723e */ /* 0x000fe200000000ff */
[----:B------:R-:W-:-:S03]  /*153f0*/  FADD.FTZ R91, R91, R2 ;  /* 0x000000025b5b7221 */ /* 0x000fc60000010000 */
[C---:B-1----:R-:W-:Y:S01]  /*15400*/  HMMA.16816.F32 R36, R64.reuse, R52, R36 ;  /* 0x000000344024723c */ /* 0x042fe20000001824 */
[----:B--2---:R-:W-:Y:S01]  /*15410*/  F2FP.F16.F32.PACK_AB R70, R88, R89 ;  /* 0x000000595846723e */ /* 0x004fe200000000ff */
[----:B------:R-:W-:Y:S01]  /*15420*/  FADD.FTZ R90, R90, R91 ;  /* 0x0000005b5a5a7221 */ /* 0x000fe20000010000 */
[----:B------:R-:W-:Y:S03]  /*15430*/  MUFU.EX2 R94, R94 ;  /* 0x0000005e005e7308 */ /* 0x000fe60000000800 */
[----:B------:R-:W-:Y:S01]  /*15440*/  HMMA.16816.F32 R32, R64, R54, R32 ;  /* 0x000000364020723c */ /* 0x000fe20000001820 */
[----:B------:R-:W1:Y:S04]  /*15450*/  LDSM.16.MT88.4 R52, [R146+0x9c00] ;  /* 0x009c00009234783b */ /* 0x000e680000004200 */
[----:B------:R-:W2:Y:S01]  /*15460*/  MUFU.EX2 R95, R95 ;  /* 0x0000005f005f7308 */ /* 0x000ea20000000800 */
[----:B-----5:R-:W-:-:S07]  /*15470*/  F2FP.F16.F32.PACK_AB R69, R93, R92 ;  /* 0x0000005c5d45723e */ /* 0x020fce00000000ff */
[----:B------:R-:W-:Y:S01]  /*15480*/  MUFU.EX2 R106, R106 ;  /* 0x0000006a006a7308 */ /* 0x000fe20000000800 */
[C---:B---3--:R-:W-:Y:S07]  /*15490*/  HMMA.16816.F32 R16, R64.reuse, R60, R16 ;  /* 0x0000003c4010723c */ /* 0x048fee0000001810 */
[----:B------:R-:W3:Y:S01]  /*154a0*/  MUFU.EX2 R107, R107 ;  /* 0x0000006b006b7308 */ /* 0x000ee20000000800 */
[----:B--2---:R-:W-:Y:S01]  /*154b0*/  F2FP.F16.F32.PACK_AB R71, R95, R94 ;  /* 0x0000005e5f47723e */ /* 0x004fe200000000ff */
[C---:B------:R-:W-:Y:S01]  /*154c0*/  HMMA.16816.F32 R20, R64.reuse, R62, R20 ;  /* 0x0000003e4014723c */ /* 0x040fe20000001814 */
[----:B------:R-:W2:Y:S05]  /*154d0*/  LDSM.16.MT88.4 R60, [R144+0xd800] ;  /* 0x00d80000903c783b */ /* 0x000eaa0000004200 */
[C---:B----4-:R-:W-:Y:S01]  /*154e0*/  HMMA.16816.F32 R28, R64.reuse, R56, R28 ;  /* 0x00000038401c723c */ /* 0x050fe2000000181c */
[----:B------:R-:W-:Y:S05]  /*154f0*/  MUFU.EX2 R104, R104 ;  /* 0x0000006800687308 */ /* 0x000fea0000000800 */
[----:B------:R-:W-:Y:S01]  /*15500*/  HMMA.16816.F32 R24, R64, R58, R24 ;  /* 0x0000003a4018723c */ /* 0x000fe20000001818 */
[----:B------:R-:W4:Y:S02]  /*15510*/  LDSM.16.MT88.4 R56, [R146+0xd800] ;  /* 0x00d800009238783b */ /* 0x000f240000004200 */
[----:B------:R-:W-:Y:S03]  /*15520*/  MUFU.EX2 R105, R105 ;  /* 0x0000006900697308 */ /* 0x000fe60000000800 */
[C---:B-1----:R-:W-:Y:S05]  /*15530*/  HMMA.16816.F32 R12, R68.reuse, R52, R12 ;  /* 0x00000034440c723c */ /* 0x042fea000000180c */
[----:B------:R-:W-:Y:S01]  /*15540*/  MUFU.EX2 R108, R108 ;  /* 0x0000006c006c7308 */ /* 0x000fe20000000800 */
[----:B------:R-:W-:Y:S01]  /*15550*/  HMMA.16816.F32 R8, R68, R54, R8 ;  /* 0x000000364408723c */ /* 0x000fe20000001808 */
[----:B------:R-:W1:Y:S06]  /*15560*/  LDSM.16.MT88.4 R52, [R146+0xdc00] ;  /* 0x00dc00009234783b */ /* 0x000e6c0000004200 */
[----:B------:R-:W5:Y:S08]  /*15570*/  MUFU.EX2 R109, R109 ;  /* 0x0000006d006d7308 */ /* 0x000f700000000800 */
[----:B------:R-:W-:Y:S01]  /*15580*/  MUFU.EX2 R110, R110 ;  /* 0x0000006e006e7308 */ /* 0x000fe20000000800 */
[C---:B--2---:R-:W-:Y:S06]  /*15590*/  HMMA.16816.F32 R48, R64.reuse, R60, R48 ;  /* 0x0000003c4030723c */ /* 0x044fec0000001830 */
[C---:B------:R-:W-:Y:S01]  /*155a0*/  HMMA.16816.F32 R4, R64.reuse, R62, R4 ;  /* 0x0000003e4004723c */ /* 0x040fe20000001804 */
[----:B------:R-:W2:Y:S01]  /*155b0*/  LDSM.16.MT88.4 R60, [R146+0xbc00] ;  /* 0x00bc0000923c783b */ /* 0x000ea20000004200 */
[----:B------:R-:W5:Y:S04]  /*155c0*/  MUFU.EX2 R111, R111 ;  /* 0x0000006f006f7308 */ /* 0x000f680000000800 */
[C---:B----4-:R-:W-:Y:S04]  /*155d0*/  HMMA.16816.F32 R44, R64.reuse, R56, R44 ;  /* 0x00000038402c723c */ /* 0x050fe8000000182c */
[----:B------:R-:W-:Y:S02]  /*155e0*/  MUFU.EX2 R167, R167 ;  /* 0x000000a700a77308 */ /* 0x000fe40000000800 */
[----:B------:R-:W-:Y:S01]  /*155f0*/  HMMA.16816.F32 R40, R64, R58, R40 ;  /* 0x0000003a4028723c */ /* 0x000fe20000001828 */
[----:B------:R-:W4:Y:S04]  /*15600*/  LDSM.16.MT88.4 R56, [R144+0xbc00] ;  /* 0x00bc00009038783b */ /* 0x000f280000004200 */
[----:B------:R-:W3:Y:S01]  /*15610*/  LDSM.16.MT88.4 R64, [R144+0x9c00] ;  /* 0x009c00009040783b */ /* 0x000ee20000004200 */
[----:B------:R-:W-:Y:S08]  /*15620*/  MUFU.EX2 R168, R168 ;  /* 0x000000a800a87308 */ /* 0x000ff00000000800 */
[----:B------:R-:W-:Y:S04]  /*15630*/  MUFU.EX2 R170, R170 ;  /* 0x000000aa00aa7308 */ /* 0x000fe80000000800 */
[C---:B-1----:R-:W-:Y:S04]  /*15640*/  HMMA.16816.F32 R44, R68.reuse, R52, R44 ;  /* 0x00000034442c723c */ /* 0x042fe8000000182c */
[----:B------:R-:W-:Y:S02]  /*15650*/  MUFU.EX2 R169, R169 ;  /* 0x000000a900a97308 */ /* 0x000fe40000000800 */
[C---:B------:R-:W-:Y:S01]  /*15660*/  HMMA.16816.F32 R40, R68.reuse, R54, R40 ;  /* 0x000000364428723c */ /* 0x040fe20000001828 */
[----:B------:R-:W-:Y:S05]  /*15670*/  LDSM.16.MT88.4 R52, [R146+0xc000] ;  /* 0x00c000009234783b */ /* 0x000fea0000004200 */
[C---:B--2---:R-:W-:Y:S01]  /*15680*/  HMMA.16816.F32 R28, R68.reuse, R60, R28 ;  /* 0x0000003c441c723c */ /* 0x044fe2000000181c */
[----:B------:R-:W-:Y:S05]  /*15690*/  MUFU.EX2 R164, R164 ;  /* 0x000000a400a47308 */ /* 0x000fea0000000800 */
[C---:B------:R-:W-:Y:S01]  /*156a0*/  HMMA.16816.F32 R24, R68.reuse, R62, R24 ;  /* 0x0000003e4418723c */ /* 0x040fe20000001818 */
[----:B------:R-:W1:Y:S02]  /*156b0*/  LDSM.16.MT88.4 R60, [R144+0xdc00] ;  /* 0x00dc0000903c783b */ /* 0x000e640000004200 */
[----:B------:R-:W-:Y:S03]  /*156c0*/  MUFU.EX2 R173, R173 ;  /* 0x000000ad00ad7308 */ /* 0x000fe60000000800 */
[C---:B----4-:R-:W-:Y:S05]  /*156d0*/  HMMA.16816.F32 R36, R68.reuse, R56, R36 ;  /* 0x000000384424723c */ /* 0x050fea0000001824 */
[----:B------:R-:W-:Y:S01]  /*156e0*/  MUFU.EX2 R140, R140 ;  /* 0x0000008c008c7308 */ /* 0x000fe20000000800 */
[C---:B------:R-:W-:Y:S01]  /*156f0*/  HMMA.16816.F32 R32, R68.reuse, R58, R32 ;  /* 0x0000003a4420723c */ /* 0x040fe20000001820 */
[----:B------:R-:W2:Y:S05]  /*15700*/  LDSM.16.MT88.4 R56, [R144+0xa000] ;  /* 0x00a000009038783b */ /* 0x000eaa0000004200 */
[C---:B---3--:R-:W-:Y:S01]  /*15710*/  HMMA.16816.F32 R16, R68.reuse, R64, R16 ;  /* 0x000000404410723c */ /* 0x048fe20000001810 */
[----:B------:R-:W-:Y:S05]  /*15720*/  MUFU.EX2 R171, R171 ;  /* 0x000000ab00ab7308 */ /* 0x000fea0000000800 */
[C---:B------:R-:W-:Y:S01]  /*15730*/  HMMA.16816.F32 R20, R68.reuse, R66, R20 ;  /* 0x000000424414723c */ /* 0x040fe20000001814 */
[----:B------:R-:W3:Y:S02]  /*15740*/  LDSM.16.MT88.4 R64, [R146+0xa000] ;  /* 0x00a000009240783b */ /* 0x000ee40000004200 */
[----:B------:R-:W-:Y:S08]  /*15750*/  MUFU.EX2 R138, R138 ;  /* 0x0000008a008a7308 */ /* 0x000ff00000000800 */
[----:B------:R-:W-:Y:S01]  /*15760*/  MUFU.EX2 R143, R143 ;  /* 0x0000008f008f7308 */ /* 0x000fe20000000800 */
[C---:B-1----:R-:W-:Y:S07]  /*15770*/  HMMA.16816.F32 R48, R68.reuse, R60, R48 ;  /* 0x0000003c4430723c */ /* 0x042fee0000001830 */
[----:B------:R-:W-:Y:S01]  /*15780*/  MUFU.EX2 R3, R3 ;  /* 0x0000000300037308 */ /* 0x000fe20000000800 */
[----:B------:R-:W-:Y:S01]  /*15790*/  HMMA.16816.F32 R4, R68, R62, R4 ;  /* 0x0000003e4404723c */ /* 0x000fe20000001804 */
[----:B------:R-:W-:Y:S01]  /*157a0*/  F2FP.F16.F32.PACK_AB R60, R107, R106 ;  /* 0x0000006a6b3c723e */ /* 0x000fe200000000ff */
[----:B------:R-:W-:Y:S01]  /*157b0*/  LDSM.16.MT88.4 R68, [R146+0xa400] ;  /* 0x00a400009244783b */ /* 0x000fe20000004200 */
[----:B-----5:R-:W-:-:S04]  /*157c0*/  F2FP.F16.F32.PACK_AB R61, R109, R108 ;  /* 0x0000006c6d3d723e */ /* 0x020fc800000000ff */
[----:B------:R-:W-:Y:S01]  /*157d0*/  MUFU.EX2 R142, R142 ;  /* 0x0000008e008e7308 */ /* 0x000fe20000000800 */
[----:B------:R-:W-:Y:S02]  /*157e0*/  F2FP.F16.F32.PACK_AB R62, R105, R104 ;  /* 0x00000068693e723e */ /* 0x000fe400000000ff */
[----:B------:R-:W-:-:S05]  /*157f0*/  F2FP.F16.F32.PACK_AB R63, R111, R110 ;  /* 0x0000006e6f3f723e */ /* 0x000fca00000000ff */
[----:B------:R-:W-:Y:S02]  /*15800*/  MUFU.EX2 R118, R118 ;  /* 0x0000007600767308 */ /* 0x000fe40000000800 */
[C---:B--2---:R-:W-:Y:S06]  /*15810*/  HMMA.16816.F32 R16, R60.reuse, R56, R16 ;  /* 0x000000383c10723c */ /* 0x044fec0000001810 */
[----:B------:R-:W-:Y:S01]  /*15820*/  MUFU.EX2 R117, R117 ;  /* 0x0000007500757308 */ /* 0x000fe20000000800 */
[C---:B------:R-:W-:Y:S01]  /*15830*/  HMMA.16816.F32 R20, R60.reuse, R58, R20 ;  /* 0x0000003a3c14723c */ /* 0x040fe20000001814 */
[----:B------:R-:W1:Y:S05]  /*15840*/  LDSM.16.MT88.4 R56, [R144+0xc000] ;  /* 0x00c000009038783b */ /* 0x000e6a0000004200 */
        /* <DEDUP_REMOVED lines=8> */
[----:B------:R-:W3:Y:S06]  /*158d0*/  LDSM.16.MT88.4 R64, [R146+0xe000] ;  /* 0x00e000009240783b */ /* 0x000eec0000004200 */
[----:B------:R-:W4:Y:S08]  /*158e0*/  MUFU.EX2 R0, R96 ;  /* 0x0000006000007308 */ /* 0x000f300000000800 */
[----:B------:R-:W-:Y:S01]  /*158f0*/  MUFU.EX2 R120, R120 ;  /* 0x0000007800787308 */ /* 0x000fe20000000800 */
[C---:B-1----:R-:W-:Y:S06]  /*15900*/  HMMA.16816.F32 R36, R60.reuse, R56, R36 ;  /* 0x000000383c24723c */ /* 0x042fec0000001824 */
[----:B------:R-:W-:Y:S01]  /*15910*/  HMMA.16816.F32 R32, R60, R58, R32 ;  /* 0x0000003a3c20723c */ /* 0x000fe20000001820 */
[----:B------:R-:W1:Y:S01]  /*15920*/  LDSM.16.MT88.4 R56, [R144+0xa400] ;  /* 0x00a400009038783b */ /* 0x000e620000004200 */
[----:B------:R-:W5:Y:S01]  /*15930*/  MUFU.EX2 R125, R127 ;  /* 0x0000007f007d7308 */ /* 0x000f620000000800 */
[----:B----4-:R-:W-:-:S02]  /*15940*/  F2FP.F16.F32.PACK_AB R100, R0, R121 ;  /* 0x000000790064723e */ /* 0x010fc400000000ff */
[----:B------:R-:W-:Y:S01]  /*15950*/  LDSM.16.MT88.4 R96, [R146+0xec00] ;  /* 0x00ec00009260783b */ /* 0x000fe20000004200 */
[C---:B--2---:R-:W-:Y:S04]  /*15960*/  HMMA.16816.F32 R48, R60.reuse, R52, R48 ;  /* 0x000000343c30723c */ /* 0x044fe80000001830 */
[----:B------:R-:W-:Y:S02]  /*15970*/  MUFU.EX2 R123, R123 ;  /* 0x0000007b007b7308 */ /* 0x000fe40000000800 */
[C---:B------:R-:W-:Y:S01]  /*15980*/  HMMA.16816.F32 R4, R60.reuse, R54, R4 ;  /* 0x000000363c04723c */ /* 0x040fe20000001804 */
[----:B------:R-:W2:Y:S05]  /*15990*/  LDSM.16.MT88.4 R52, [R146+0xc400] ;  /* 0x00c400009234783b */ /* 0x000eaa0000004200 */
[----:B---3--:R-:W-:Y:S01]  /*159a0*/  HMMA.16816.F32 R44, R60, R64, R44 ;  /* 0x000000403c2c723c */ /* 0x008fe2000000182c */
[----:B------:R-:W3:Y:S01]  /*159b0*/  MUFU.EX2 R122, R122 ;  /* 0x0000007a007a7308 */ /* 0x000ee20000000800 */
[----:B-----5:R-:W-:-:S04]  /*159c0*/  F2FP.F16.F32.PACK_AB R102, R125, R120 ;  /* 0x000000787d66723e */ /* 0x020fc800000000ff */
[----:B------:R-:W-:Y:S01]  /*159d0*/  HMMA.16816.F32 R40, R60, R66, R40 ;  /* 0x000000423c28723c */ /* 0x000fe20000001828 */
[----:B------:R-:W4:Y:S01]  /*159e0*/  LDSM.16.MT88.4 R60, [R144+0xc400] ;  /* 0x00c40000903c783b */ /* 0x000f220000004200 */
[----:B------:R-:W-:Y:S01]  /*159f0*/  F2FP.F16.F32.PACK_AB R64, R168, R167 ;  /* 0x000000a7a840723e */ /* 0x000fe200000000ff */
[----:B------:R-:W-:Y:S01]  /*15a00*/  MUFU.EX2 R124, R124 ;  /* 0x0000007c007c7308 */ /* 0x000fe20000000800 */
[----:B------:R-:W-:-:S03]  /*15a10*/  F2FP.F16.F32.PACK_AB R65, R173, R164 ;  /* 0x000000a4ad41723e */ /* 0x000fc600000000ff */
[----:B------:R-:W-:Y:S02]  /*15a20*/  F2FP.F16.F32.PACK_AB R66, R169, R170 ;  /* 0x000000aaa942723e */ /* 0x000fe400000000ff */
[----:B------:R-:W-:Y:S02]  /*15a30*/  F2FP.F16.F32.PACK_AB R67, R171, R140 ;  /* 0x0000008cab43723e */ /* 0x000fe400000000ff */
[----:B------:R-:W5:Y:S01]  /*15a40*/  MUFU.EX2 R165, R165 ;  /* 0x000000a500a57308 */ /* 0x000f620000000800 */
[----:B---3--:R-:W-:-:S04]  /*15a50*/  F2FP.F16.F32.PACK_AB R101, R122, R123 ;  /* 0x0000007b7a65723e */ /* 0x008fc800000000ff */
[C---:B------:R-:W-:Y:S06]  /*15a60*/  HMMA.16816.F32 R12, R64.reuse, R68, R12 ;  /* 0x00000044400c723c */ /* 0x040fec000000180c */
[----:B-1----:R-:W-:Y:S01]  /*15a70*/  HMMA.16816.F32 R16, R64, R56, R16 ;  /* 0x000000384010723c */ /* 0x002fe20000001810 */
[----:B------:R-:W-:Y:S02]  /*15a80*/  F2FP.F16.F32.PACK_AB R68, R143, R138 ;  /* 0x0000008a8f44723e */ /* 0x000fe400000000ff */
[----:B------:R-:W-:-:S03]  /*15a90*/  F2FP.F16.F32.PACK_AB R69, R117, R118 ;  /* 0x000000767545723e */ /* 0x000fc600000000ff */
[----:B------:R-:W-:Y:S01]  /*15aa0*/  HMMA.16816.F32 R20, R64, R58, R20 ;  /* 0x0000003a4014723c */ /* 0x000fe20000001814 */
[----:B------:R-:W1:Y:S01]  /*15ab0*/  LDSM.16.MT88.4 R56, [R146+0xe400] ;  /* 0x00e400009238783b */ /* 0x000e620000004200 */
[----:B-----5:R-:W-:-:S04]  /*15ac0*/  F2FP.F16.F32.PACK_AB R103, R165, R124 ;  /* 0x0000007ca567723e */ /* 0x020fc800000000ff */
[C---:B--2---:R-:W-:Y:S06]  /*15ad0*/  HMMA.16816.F32 R28, R64.reuse, R52, R28 ;  /* 0x00000034401c723c */ /* 0x044fec000000181c */
[C---:B------:R-:W-:Y:S01]  /*15ae0*/  HMMA.16816.F32 R24, R64.reuse, R54, R24 ;  /* 0x000000364018723c */ /* 0x040fe20000001818 */
[----:B------:R-:W2:Y:S05]  /*15af0*/  LDSM.16.MT88.4 R52, [R144+0xe400] ;  /* 0x00e400009034783b */ /* 0x000eaa0000004200 */
[C---:B----4-:R-:W-:Y:S06]  /*15b00*/  HMMA.16816.F32 R36, R64.reuse, R60, R36 ;  /* 0x0000003c4024723c */ /* 0x050fec0000001824 */
[C---:B------:R-:W-:Y:S01]  /*15b10*/  HMMA.16816.F32 R32, R64.reuse, R62, R32 ;  /* 0x0000003e4020723c */ /* 0x040fe20000001820 */
[----:B------:R-:W3:Y:S05]  /*15b20*/  LDSM.16.MT88.4 R60, [R146+0xc800] ;  /* 0x00c80000923c783b */ /* 0x000eea0000004200 */
[----:B------:R-:W-:Y:S07]  /*15b30*/  HMMA.16816.F32 R8, R64, R70, R8 ;  /* 0x000000464008723c */ /* 0x000fee0000001808 */
[----:B------:R-:W-:-:S02]  /*15b40*/  F2FP.F16.F32.PACK_AB R70, R142, R3 ;  /* 0x000000038e46723e */ /* 0x000fc400000000ff */
[----:B------:R-:W-:Y:S01]  /*15b50*/  F2FP.F16.F32.PACK_AB R71, R119, R116 ;  /* 0x000000747747723e */ /* 0x000fe200000000ff */
        /* <DEDUP_REMOVED lines=18> */
[----:B------:R-:W4:Y:S05]  /*15c80*/  LDSM.16.MT88.4 R64, [R144+0xac00] ;  /* 0x00ac00009040783b */ /* 0x000f2a0000004200 */
[----:B---3--:R-:W-:Y:S07]  /*15c90*/  HMMA.16816.F32 R112, R100, R60, R12 ;  /* 0x0000003c6470723c */ /* 0x008fee000000180c */
[----:B------:R-:W-:-:S04]  /*15ca0*/  FADD.FTZ R13, R77, R78 ;  /* 0x0000004e4d0d7221 */ /* 0x000fc80000010000 */
[----:B------:R-:W-:Y:S01]  /*15cb0*/  FADD.FTZ R13, R76, R13 ;  /* 0x0000000d4c0d7221 */ /* 0x000fe20000010000 */
[C---:B-1----:R-:W-:Y:S03]  /*15cc0*/  HMMA.16816.F32 R44, R68.reuse, R56, R44 ;  /* 0x00000038442c723c */ /* 0x042fe6000000182c */
[----:B------:R-:W-:Y:S02]  /*15cd0*/  FADD.FTZ R84, R84, R13 ;  /* 0x0000000d54547221 */ /* 0x000fe40000010000 */
[----:B------:R-:W-:Y:S01]  /*15ce0*/  LDSM.16.MT88.4 R12, [R144+0xec00] ;  /* 0x00ec0000900c783b */ /* 0x000fe20000004200 */
[C---:B------:R-:W-:Y:S01]  /*15cf0*/  HMMA.16816.F32 R40, R68.reuse, R58, R40 ;  /* 0x0000003a4428723c */ /* 0x040fe20000001828 */
[----:B------:R-:W-:Y:S02]  /*15d00*/  FADD.FTZ R87, R87, R84 ;  /* 0x0000005457577221 */ /* 0x000fe40000010000 */
[----:B------:R-:W1:Y:S02]  /*15d10*/  LDSM.16.MT88.4 R56, [R146+0xcc00] ;  /* 0x00cc00009238783b */ /* 0x000e640000004200 */
[----:B------:R-:W-:Y:S01]  /*15d20*/  FADD.FTZ R86, R86, R87 ;  /* 0x0000005756567221 */ /* 0x000fe20000010000 */
[----:B--2---:R-:W-:Y:S03]  /*15d30*/  HMMA.16816.F32 R48, R68, R52, R48 ;  /* 0x000000344430723c */ /* 0x004fe60000001830 */
[----:B------:R-:W-:-:S03]  /*15d40*/  FADD.FTZ R85, R85, R86 ;  /* 0x0000005655557221 */ /* 0x000fc60000010000 */
[----:B------:R-:W-:Y:S01]  /*15d50*/  HMMA.16816.F32 R4, R68, R54, R4 ;  /* 0x000000364404723c */ /* 0x000fe20000001804 */
[----:B------:R-:W-:-:S04]  /*15d60*/  FADD.FTZ R92, R92, R85 ;  /* 0x000000555c5c7221 */ /* 0x000fc80000010000 */
[----:B------:R-:W-:Y:S01]  /*15d70*/  FADD.FTZ R93, R93, R92 ;  /* 0x0000005c5d5d7221 */ /* 0x000fe20000010000 */
[----:B------:R-:W-:Y:S01]  /*15d80*/  HMMA.16816.F32 R68, R100, R62, R8 ;  /* 0x0000003e6444723c */ /* 0x000fe20000001808 */
[----:B------:R-:W2:Y:S02]  /*15d90*/  LDSM.16.MT88.4 R8, [R144+0xcc00] ;  /* 0x00cc00009008783b */ /* 0x000ea40000004200 */
[----:B------:R-:W-:-:S03]  /*15da0*/  FADD.FTZ R94, R94, R93 ;  /* 0x0000005d5e5e7221 */ /* 0x000fc60000010000 */
[----:B----4-:R-:W-:Y:S01]  /*15db0*/  HMMA.16816.F32 R72, R100, R64, R16 ;  /* 0x000000406448723c */ /* 0x010fe20000001810 */
        /* <DEDUP_REMOVED lines=10> */
[C---:B-1----:R-:W-:Y:S01]  /*15e60*/  HMMA.16816.F32 R80, R100.reuse, R56, R28 ;  /* 0x000000386450723c */ /* 0x042fe2000000181c */
[----:B------:R-:W-:Y:S02]  /*15e70*/  FADD.FTZ R164, R164, R111 ;  /* 0x0000006fa4a47221 */ /* 0x000fe40000010000 */
[----:B------:R-:W-:Y:S02]  /*15e80*/  FADD.FTZ R2, R104, R107 ;  /* 0x0000006b68027221 */ /* 0x000fe40000010000 */
[----:B------:R-:W-:Y:S01]  /*15e90*/  FADD.FTZ R173, R173, R164 ;  /* 0x000000a4adad7221 */ /* 0x000fe20000010000 */
[----:B------:R-:W-:Y:S01]  /*15ea0*/  HMMA.16816.F32 R108, R100, R96, R44 ;  /* 0x00000060646c723c */ /* 0x000fe2000000182c */
[----:B------:R-:W-:-:S02]  /*15eb0*/  FADD.FTZ R2, R105, R2 ;  /* 0x0000000269027221 */ /* 0x000fc40000010000 */
        /* <DEDUP_REMOVED lines=14> */
[----:B------:R-:W-:Y:S03]  /*15fa0*/  HMMA.16816.F32 R100, R100, R14, R4 ;  /* 0x0000000e6464723c */ /* 0x000fe60000001804 */
[----:B------:R-:W-:-:S04]  /*15fb0*/  FADD.FTZ R2, R143, R2 ;  /* 0x000000028f027221 */ /* 0x000fc80000010000 */
        /* <DEDUP_REMOVED lines=13> */
[----:B------:R-:W-:-:S07]  /*16090*/  FADD.FTZ R165, R165, R124 ;  /* 0x0000007ca5a57221 */ /* 0x000fce0000010000 */
.L_x_2863:
        /* <DEDUP_REMOVED lines=16> */
.L_x_2873:
        /* <DEDUP_REMOVED lines=67> */
.L_x_2870:
[C---:B------:R-:W-:Y:S04]  /*165d0*/  LEA R156, P0, R8.reuse, R156, 0x1 ;  /* 0x0000009c089c7211 */ /* 0x040fe800078008ff */
[----:B------:R-:W-:Y:S01]  /*165e0*/  LEA.HI.X R161, R8, R161, R7, 0x1, P0 ;  /* 0x000000a108a17211 */ /* 0x000fe200000f0c07 */
[----:B------:R-:W-:Y:S01]  /*165f0*/  IMAD.MOV.U32 R160, RZ, RZ, R156 ;  /* 0x000000ffffa07224 */ /* 0x000fe200078e009c */
[----:B------:R-:W-:Y:S04]  /*16600*/  IADD3 R12, P0, R156, UR12, RZ ;  /* 0x0000000c9c0c7c10 */ /* 0x000fe8000ff1e0ff */
        /* <DEDUP_REMOVED lines=12> */
[----:B------:R-:W-:Y:S01]  /*166d0*/  ISETP.GT.AND P0, PT, R157, R150, PT ;  /* 0x000000969d00720c */ /* 0x000fe20003f04270 */
        /* <DEDUP_REMOVED lines=230> */
.L_x_2872:
        /* <DEDUP_REMOVED lines=24> */
.L_x_2871:
        /* <DEDUP_REMOVED lines=133> */
[C---:B------:R-:W-:Y:S01]  /*17f10*/  FMUL.FTZ R94, R3.reuse, R94 ;  /* 0x0000005e035e7220 */ /* 0x040fe20000410000 */
[----:B------:R-:W-:Y:S01]  /*17f20*/  FMUL.FTZ R95, R3, R95 ;  /* 0x0000005f035f7220 */ /* 0x000fe20000410000 */
[--C-:B------:R-:W-:Y:S01]  /*17f30*/  FFMA.FTZ R139, R12, UR4, -R136.reuse ;  /* 0x000000040c8b7c23 */ /* 0x100fe20008010888 */
[--C-:B------:R-:W-:Y:S01]  /*17f40*/  FFMA.FTZ R140, R14, UR4, -R119.reuse ;  /* 0x000000040e8c7c23 */ /* 0x100fe20008010877 */
[----:B------:R-:W-:Y:S03]  /*17f50*/  FMUL.FTZ R12, R116, R108 ;  /* 0x0000006c740c7220 */ /* 0x000fe60000410000 */
[----:B------:R-:W2:Y:S01]  /*17f60*/  MUFU.EX2 R5, R5 ;  /* 0x0000000500057308 */ /* 0x000ea20000000800 */
[----:B---3--:R-:W-:Y:S01]  /*17f70*/  F2FP.F16.F32.PACK_AB R113, R7, R160 ;  /* 0x000000a00771723e */ /* 0x008fe200000000ff */
[----:B------:R-:W-:Y:S01]  /*17f80*/  FMUL.FTZ R14, R3, R110 ;  /* 0x0000006e030e7220 */ /* 0x000fe20000410000 */
[--C-:B------:R-:W-:Y:S01]  /*17f90*/  FFMA.FTZ R141, R18, UR4, -R119.reuse ;  /* 0x00000004128d7c23 */ /* 0x100fe20008010877 */
[--C-:B------:R-:W-:Y:S01]  /*17fa0*/  FFMA.FTZ R142, R19, UR4, -R119.reuse ;  /* 0x00000004138e7c23 */ /* 0x100fe20008010877 */
        /* <DEDUP_REMOVED lines=10> */
[----:B------:R-:W-:Y:S03]  /*18050*/  FMUL.FTZ R103, R3, R103 ;  /* 0x0000006703677220 */ /* 0x000fe60000410000 */
[----:B------:R-:W3:Y:S01]  /*18060*/  MUFU.EX2 R6, R6 ;  /* 0x0000000600067308 */ /* 0x000ee20000000800 */
        /* <DEDUP_REMOVED lines=8> */
[----:B------:R-:W-:Y:S01]  /*180f0*/  FFMA.FTZ R172, R49, UR4, -R136 ;  /* 0x0000000431ac7c23 */ /* 0x000fe20008010888 */
[--C-:B------:R-:W-:Y:S01]  /*18100*/  FFMA.FTZ R173, R50, UR4, -R119.reuse ;  /* 0x0000000432ad7c23 */ /* 0x100fe20008010877 */
[----:B------:R-:W-:Y:S01]  /*18110*/  FFMA.FTZ R174, R51, UR4, -R119 ;  /* 0x0000000433ae7c23 */ /* 0x000fe20008010877 */
[----:B------:R-:W-:Y:S01]  /*18120*/  FFMA.FTZ R160, R3, R165, R160 ;  /* 0x000000a503a07223 */ /* 0x000fe200000100a0 */
[----:B------:R-:W-:Y:S01]  /*18130*/  FFMA.FTZ R143, R116, R166, R143 ;  /* 0x000000a6748f7223 */ /* 0x000fe2000001008f */
[----:B------:R-:W-:Y:S01]  /*18140*/  ISETP.GT.AND P0, PT, R157, R150, PT ;  /* 0x000000969d00720c */ /* 0x000fe20003f04270 */
[----:B------:R-:W-:Y:S03]  /*18150*/  LDSM.16.MT88.4 R48, [R146+0xec00] ;  /* 0x00ec00009230783b */ /* 0x000fe60000004200 */
[----:B------:R-:W-:Y:S01]  /*18160*/  MUFU.EX2 R140, R140 ;  /* 0x0000008c008c7308 */ /* 0x000fe20000000800 */
[----:B---3--:R-:W-:Y:S01]  /*18170*/  F2FP.F16.F32.PACK_AB R115, R6, R137 ;  /* 0x000000890673723e */ /* 0x008fe200000000ff */
[----:B------:R-:W-:Y:S01]  /*18180*/  FADD.FTZ R160, R7, R160 ;  /* 0x000000a007a07221 */ /* 0x000fe20000010000 */
[--C-:B------:R-:W-:Y:S01]  /*18190*/  FFMA.FTZ R7, R60, UR4, -R136.reuse ;  /* 0x000000043c077c23 */ /* 0x100fe20008010888 */
[----:B------:R-:W-:Y:S01]  /*181a0*/  FFMA.FTZ R60, R61, UR4, -R136 ;  /* 0x000000043d3c7c23 */ /* 0x000fe20008010888 */
[----:B------:R-:W-:Y:S01]  /*181b0*/  FFMA.FTZ R61, R66, UR4, -R119 ;  /* 0x00000004423d7c23 */ /* 0x000fe20008010877 */
[----:B------:R-:W-:Y:S01]  /*181c0*/  FADD.FTZ R137, R137, R160 ;  /* 0x000000a089897221 */ /* 0x000fe20000010000 */
[----:B------:R-:W-:Y:S01]  /*181d0*/  FADD.FTZ R143, R138, R143 ;  /* 0x0000008f8a8f7221 */ /* 0x000fe20000010000 */
[C---:B------:R-:W-:Y:S02]  /*181e0*/  HMMA.16816.F32 R8, R112.reuse, R120, R8 ;  /* 0x000000787008723c */ /* 0x040fe40000001808 */
[----:B------:R-:W-:Y:S03]  /*181f0*/  MUFU.EX2 R141, R141 ;  /* 0x0000008d008d7308 */ /* 0x000fe60000000800 */
[----:B------:R-:W-:Y:S01]  /*18200*/  FADD.FTZ R137, R6, R137 ;  /* 0x0000008906897221 */ /* 0x000fe20000010000 */
[C---:B------:R-:W-:Y:S01]  /*18210*/  HMMA.16816.F32 R68, R112.reuse, R122, R68 ;  /* 0x0000007a7044723c */ /* 0x040fe20000001844 */
[----:B------:R-:W2:Y:S05]  /*18220*/  LDSM.16.MT88.4 R120, [R146+0xd000] ;  /* 0x00d000009278783b */ /* 0x000eaa0000004200 */
[----:B------:R-:W3:Y:S01]  /*18230*/  MUFU.EX2 R142, R142 ;  /* 0x0000008e008e7308 */ /* 0x000ee20000000800 */
[----:B------:R-:W-:Y:S01]  /*18240*/  FFMA.FTZ R6, R63, UR4, -R119 ;  /* 0x000000043f067c23 */ /* 0x000fe20008010877 */
[C---:B-1----:R-:W-:Y:S08]  /*18250*/  HMMA.16816.F32 R72, R112.reuse, R124, R72 ;  /* 0x0000007c7048723c */ /* 0x042ff00000001848 */
[----:B------:R-:W-:Y:S01]  /*18260*/  MUFU.EX2 R167, R167 ;  /* 0x000000a700a77308 */ /* 0x000fe20000000800 */
[C---:B------:R-:W-:Y:S01]  /*18270*/  HMMA.16816.F32 R76, R112.reuse, R126, R76 ;  /* 0x0000007e704c723c */ /* 0x040fe2000000184c */
[----:B------:R-:W1:Y:S02]  /*18280*/  LDSM.16.MT88.4 R124, [R144+0xd000] ;  /* 0x00d00000907c783b */ /* 0x000e640000004200 */
[----:B------:R-:W-:Y:S03]  /*18290*/  FADD.FTZ R118, R118, R143 ;  /* 0x0000008f76767221 */ /* 0x000fe60000010000 */
[C---:B------:R-:W-:Y:S03]  /*182a0*/  HMMA.16816.F32 R80, R112.reuse, R128, R80 ;  /* 0x000000807050723c */ /* 0x040fe60000001850 */
[----:B------:R-:W-:Y:S02]  /*182b0*/  MUFU.EX2 R168, R168 ;  /* 0x000000a800a87308 */ /* 0x000fe40000000800 */
[----:B---3--:R-:W-:Y:S01]  /*182c0*/  F2FP.F16.F32.PACK_AB R107, R142, R141 ;  /* 0x0000008d8e6b723e */ /* 0x008fe200000000ff */
[C---:B------:R-:W-:Y:S01]  /*182d0*/  HMMA.16816.F32 R84, R112.reuse, R130, R84 ;  /* 0x000000827054723c */ /* 0x040fe20000001854 */
[----:B------:R-:W-:Y:S06]  /*182e0*/  LDSM.16.MT88.4 R128, [R144+0x9400] ;  /* 0x009400009080783b */ /* 0x000fec0000004200 */
[----:B------:R-:W-:Y:S01]  /*182f0*/  MUFU.EX2 R169, R169 ;  /* 0x000000a900a97308 */ /* 0x000fe20000000800 */
[----:B------:R-:W-:Y:S01]  /*18300*/  FADD.FTZ R118, R5, R118 ;  /* 0x0000007605767221 */ /* 0x000fe20000010000 */
[C---:B------:R-:W-:Y:S08]  /*18310*/  HMMA.16816.F32 R88, R112.reuse, R132, R88 ;  /* 0x000000847058723c */ /* 0x040ff00000001858 */
[----:B------:R3:W4:Y:S01]  /*18320*/  MUFU.EX2 R132, R13 ;  /* 0x0000000d00847308 */ /* 0x0007220000000800 */
[C---:B------:R-:W-:Y:S03]  /*18330*/  HMMA.16816.F32 R92, R112.reuse, R134, R92 ;  /* 0x00000086705c723c */ /* 0x040fe6000000185c */
[--C-:B------:R-:W-:Y:S01]  /*18340*/  FFMA.FTZ R133, R15, UR4, -R119.reuse ;  /* 0x000000040f857c23 */ /* 0x100fe20008010877 */
[----:B------:R-:W-:Y:S03]  /*18350*/  FMUL.FTZ R15, R3, R111 ;  /* 0x0000006f030f7220 */ /* 0x000fe60000410000 */
[--C-:B------:R-:W-:Y:S01]  /*18360*/  FFMA.FTZ R134, R16, UR4, -R136.reuse ;  /* 0x0000000410867c23 */ /* 0x100fe20008010888 */
[--C-:B------:R-:W-:Y:S01]  /*18370*/  FFMA.FTZ R135, R17, UR4, -R136.reuse ;  /* 0x0000000411877c23 */ /* 0x100fe20008010888 */
[----:B------:R-:W-:Y:S02]  /*18380*/  MUFU.EX2 R170, R170 ;  /* 0x000000aa00aa7308 */ /* 0x000fe40000000800 */
[C---:B------:R-:W-:Y:S01]  /*18390*/  FMUL.FTZ R16, R116.reuse, R104 ;  /* 0x0000006874107220 */ /* 0x040fe20000410000 */
[----:B------:R-:W-:Y:S01]  /*183a0*/  FMUL.FTZ R17, R116, R105 ;  /* 0x0000006974117220 */ /* 0x000fe20000410000 */
[--C-:B------:R-:W-:Y:S01]  /*183b0*/  FFMA.FTZ R3, R52, UR4, -R136.reuse ;  /* 0x0000000434037c23 */ /* 0x100fe20008010888 */
[--C-:B------:R-:W-:Y:S01]  /*183c0*/  FFMA.FTZ R52, R53, UR4, -R136.reuse ;  /* 0x0000000435347c23 */ /* 0x100fe20008010888 */
[--C-:B------:R-:W-:Y:S01]  /*183d0*/  FFMA.FTZ R53, R54, UR4, -R119.reuse ;  /* 0x0000000436357c23 */ /* 0x100fe20008010877 */
[----:B---3--:R-:W-:Y:S01]  /*183e0*/  FMUL.FTZ R13, R116, R109 ;  /* 0x0000006d740d7220 */ /* 0x008fe20000410000 */
[----:B----4-:R-:W-:Y:S01]  /*183f0*/  F2FP.F16.F32.PACK_AB R104, R132, R139 ;  /* 0x0000008b8468723e */ /* 0x010fe200000000ff */
[----:B------:R-:W3:Y:S01]  /*18400*/  LDSM.16.MT88.4 R108, [R146+0x9400] ;  /* 0x00940000926c783b */ /* 0x000ee20000004200 */
[----:B------:R-:W4:Y:S01]  /*18410*/  MUFU.EX2 R133, R133 ;  /* 0x0000008500857308 */ /* 0x000f220000000800 */
[--C-:B------:R-:W-:Y:S01]  /*18420*/  FFMA.FTZ R54, R55, UR4, -R119.reuse ;  /* 0x0000000437367c23 */ /* 0x100fe20008010877 */
[--C-:B------:R-:W-:Y:S01]  /*18430*/  FFMA.FTZ R55, R56, UR4, -R136.reuse ;  /* 0x0000000438377c23 */ /* 0x100fe20008010888 */
[--C-:B------:R-:W-:Y:S01]  /*18440*/  FFMA.FTZ R56, R57, UR4, -R136.reuse ;  /* 0x0000000439387c23 */ /* 0x100fe20008010888 */
[C---:B--2---:R-:W-:Y:S03]  /*18450*/  HMMA.16816.F32 R12, R112.reuse, R120, R12 ;  /* 0x00000078700c723c */ /* 0x044fe6000000180c */
[--C-:B------:R-:W-:Y:S03]  /*18460*/  FFMA.FTZ R57, R58, UR4, -R119.reuse ;  /* 0x000000043a397c23 */ /* 0x100fe60008010877 */
[----:B------:R-:W-:Y:S01]  /*18470*/  MUFU.EX2 R134, R134 ;  /* 0x0000008600867308 */ /* 0x000fe20000000800 */
[--C-:B------:R-:W-:Y:S01]  /*18480*/  FFMA.FTZ R58, R59, UR4, -R119.reuse ;  /* 0x000000043b3a7c23 */ /* 0x100fe20008010877 */
[C---:B------:R-:W-:Y:S01]  /*18490*/  HMMA.16816.F32 R96, R112.reuse, R122, R96 ;  /* 0x0000007a7060723c */ /* 0x040fe20000001860 */
[----:B------:R-:W2:Y:S02]  /*184a0*/  LDSM.16.MT88.4 R120, [R146+0xb400] ;  /* 0x00b400009278783b */ /* 0x000ea40000004200 */
[--C-:B------:R-:W-:Y:S03]  /*184b0*/  FFMA.FTZ R59, R64, UR4, -R136.reuse ;  /* 0x00000004403b7c23 */ /* 0x100fe60008010888 */
[C---:B-1----:R-:W-:Y:S02]  /*184c0*/  HMMA.16816.F32 R16, R112.reuse, R124, R16 ;  /* 0x0000007c7010723c */ /* 0x042fe40000001810 */
[----:B------:R-:W1:Y:S03]  /*184d0*/  MUFU.EX2 R135, R135 ;  /* 0x0000008700877308 */ /* 0x000e660000000800 */
[----:B----4-:R-:W-:Y:S01]  /*184e0*/  F2FP.F16.F32.PACK_AB R105, R133, R140 ;  /* 0x0000008c8569723e */ /* 0x010fe200000000ff */
[----:B------:R-:W-:Y:S01]  /*184f0*/  HMMA.16816.F32 R100, R112, R126, R100 ;  /* 0x0000007e7064723c */ /* 0x000fe20000001864 */
[----:B------:R-:W4:Y:S05]  /*18500*/  LDSM.16.MT88.4 R112, [R144+0xb400] ;  /* 0x00b400009070783b */ /* 0x000f2a0000004200 */
[----:B------:R-:W-:Y:S01]  /*18510*/  MUFU.EX2 R171, R171 ;  /* 0x000000ab00ab7308 */ /* 0x000fe20000000800 */
[--C-:B------:R-:W-:Y:S01]  /*18520*/  FFMA.FTZ R124, R20, UR4, -R136.reuse ;  /* 0x00000004147c7c23 */ /* 0x100fe20008010888 */
[--C-:B------:R-:W-:Y:S03]  /*18530*/  FFMA.FTZ R125, R21, UR4, -R136.reuse ;  /* 0x00000004157d7c23 */ /* 0x100fe60008010888 */
[--C-:B------:R-:W-:Y:S01]  /*18540*/  FFMA.FTZ R126, R22, UR4, -R119.reuse ;  /* 0x00000004167e7c23 */ /* 0x100fe20008010877 */
[----:B------:R-:W-:Y:S04]  /*18550*/  FFMA.FTZ R127, R24, UR4, -R136 ;  /* 0x00000004187f7c23 */ /* 0x000fe80008010888 */
[----:B------:R-:W-:Y:S01]  /*18560*/  MUFU.EX2 R124, R124 ;  /* 0x0000007c007c7308 */ /* 0x000fe20000000800 */
[----:B-1----:R-:W-:Y:S01]  /*18570*/  F2FP.F16.F32.PACK_AB R106, R135, R134 ;  /* 0x00000086876a723e */ /* 0x002fe200000000ff */
[----:B------:R-:W-:Y:S01]  /*18580*/  FFMA.FTZ R5, R62, UR4, -R119 ;  /* 0x000000043e057c23 */ /* 0x000fe20008010877 */
[----:B------:R-:W-:Y:S01]  /*18590*/  FADD.FTZ R139, R139, R118 ;  /* 0x000000768b8b7221 */ /* 0x000fe20000010000 */
[----:B------:R-:W-:Y:S01]  /*185a0*/  FADD.FTZ R140, R140, R137 ;  /* 0x000000898c8c7221 */ /* 0x000fe20000010000 */
[----:B------:R-:W-:Y:S02]  /*185b0*/  MOV R117, R2 ;  /* 0x0000000200757202 */ /* 0x000fe40000000f00 */
[----:B------:R-:W-:Y:S01]  /*185c0*/  FADD.FTZ R139, R132, R139 ;  /* 0x0000008b848b7221 */ /* 0x000fe20000010000 */
[C---:B---3--:R-:W-:Y:S02]  /*185d0*/  HMMA.16816.F32 R8, R104.reuse, R108, R8 ;  /* 0x0000006c6808723c */ /* 0x048fe40000001808 */
[----:B------:R-:W1:Y:S03]  /*185e0*/  MUFU.EX2 R125, R125 ;  /* 0x0000007d007d7308 */ /* 0x000e660000000800 */
[----:B------:R-:W-:Y:S01]  /*185f0*/  FADD.FTZ R134, R134, R139 ;  /* 0x0000008b86867221 */ /* 0x000fe20000010000 */
[C---:B------:R-:W-:Y:S01]  /*18600*/  HMMA.16816.F32 R68, R104.reuse, R110, R68 ;  /* 0x0000006e6844723c */ /* 0x040fe20000001844 */
[----:B------:R-:W3:Y:S05]  /*18610*/  LDSM.16.MT88.4 R108, [R146+0xd400] ;  /* 0x00d40000926c783b */ /* 0x000eea0000004200 */
[----:B------:R-:W-:Y:S01]  /*18620*/  MUFU.EX2 R126, R126 ;  /* 0x0000007e007e7308 */ /* 0x000fe20000000800 */
[----:B------:R-:W-:Y:S01]  /*18630*/  FADD.FTZ R135, R135, R134 ;  /* 0x0000008687877221 */ /* 0x000fe20000010000 */
[C---:B------:R-:W-:Y:S08]  /*18640*/  HMMA.16816.F32 R72, R104.reuse, R128, R72 ;  /* 0x000000806848723c */ /* 0x040ff00000001848 */
[----:B------:R-:W-:Y:S01]  /*18650*/  MUFU.EX2 R127, R127 ;  /* 0x0000007f007f7308 */ /* 0x000fe20000000800 */
[C---:B------:R-:W-:Y:S03]  /*18660*/  HMMA.16816.F32 R76, R104.reuse, R130, R76 ;  /* 0x00000082684c723c */ /* 0x040fe6000000184c */
[--C-:B------:R-:W-:Y:S03]  /*18670*/  FFMA.FTZ R129, R23, UR4, -R119.reuse ;  /* 0x0000000417817c23 */ /* 0x100fe60008010877 */
[C---:B--2---:R-:W-:Y:S01]  /*18680*/  HMMA.16816.F32 R80, R104.reuse, R120, R80 ;  /* 0x000000786850723c */ /* 0x044fe20000001850 */
[----:B------:R-:W2:Y:S02]  /*18690*/  LDSM.16.MT88.4 R20, [R144+0xd400] ;  /* 0x00d400009014783b */ /* 0x000ea40000004200 */
[----:B------:R-:W-:Y:S02]  /*186a0*/  MUFU.EX2 R172, R172 ;  /* 0x000000ac00ac7308 */ /* 0x000fe40000000800 */
[----:B------:R-:W-:Y:S01]  /*186b0*/  FFMA.FTZ R128, R25, UR4, -R136 ;  /* 0x0000000419807c23 */ /* 0x000fe20008010888 */
[C---:B------:R-:W-:Y:S03]  /*186c0*/  HMMA.16816.F32 R84, R104.reuse, R122, R84 ;  /* 0x0000007a6854723c */ /* 0x040fe60000001854 */
[----:B------:R-:W5:Y:S04]  /*186d0*/  LDSM.16.MT88.4 R120, [R146+0x9800] ;  /* 0x009800009278783b */ /* 0x000f680000004200 */
[----:B------:R-:W1:Y:S01]  /*186e0*/  MUFU.EX2 R129, R129 ;  /* 0x0000008100817308 */ /* 0x000e620000000800 */
[--C-:B------:R-:W-:Y:S01]  /*186f0*/  FFMA.FTZ R131, R26, UR4, -R119.reuse ;  /* 0x000000041a837c23 */ /* 0x100fe20008010877 */
[C---:B----4-:R-:W-:Y:S03]  /*18700*/  HMMA.16816.F32 R88, R104.reuse, R112, R88 ;  /* 0x000000706858723c */ /* 0x050fe60000001858 */
[----:B------:R-:W-:Y:S03]  /*18710*/  FFMA.FTZ R130, R27, UR4, -R119 ;  /* 0x000000041b827c23 */ /* 0x000fe60008010877 */
[C---:B------:R-:W-:Y:S01]  /*18720*/  HMMA.16816.F32 R92, R104.reuse, R114, R92 ;  /* 0x00000072685c723c */ /* 0x040fe2000000185c */
[----:B------:R-:W4:Y:S01]  /*18730*/  LDSM.16.MT88.4 R112, [R144+0x9800] ;  /* 0x009800009070783b */ /* 0x000f220000004200 */
[----:B------:R-:W1:Y:S03]  /*18740*/  MUFU.EX2 R128, R128 ;  /* 0x0000008000807308 */ /* 0x000e660000000800 */
[----:B------:R-:W-:Y:S01]  /*18750*/  FADD.FTZ R140, R133, R140 ;  /* 0x0000008c858c7221 */ /* 0x000fe20000010000 */
[C---:B---3--:R-:W-:Y:S03]  /*18760*/  HMMA.16816.F32 R12, R104.reuse, R108, R12 ;  /* 0x0000006c680c723c */ /* 0x048fe6000000180c */
[----:B------:R-:W3:Y:S03]  /*18770*/  LDSM.16.MT88.4 R24, [R146+0xb800] ;  /* 0x00b800009218783b */ /* 0x000ee60000004200 */
[----:B------:R-:W-:Y:S01]  /*18780*/  MUFU.EX2 R131, R131 ;  /* 0x0000008300837308 */ /* 0x000fe20000000800 */
[----:B------:R-:W-:Y:S01]  /*18790*/  FADD.FTZ R141, R141, R140 ;  /* 0x0000008c8d8d7221 */ /* 0x000fe20000010000 */
[C---:B------:R-:W-:Y:S03]  /*187a0*/  HMMA.16816.F32 R96, R104.reuse, R110, R96 ;  /* 0x0000006e6860723c */ /* 0x040fe60000001860 */
[----:B------:R-:W-:Y:S05]  /*187b0*/  LDSM.16.MT88.4 R108, [R146+0xd800] ;  /* 0x00d80000926c783b */ /* 0x000fea0000004200 */
[----:B------:R-:W5:Y:S03]  /*187c0*/  MUFU.EX2 R130, R130 ;  /* 0x0000008200827308 */ /* 0x000f660000000800 */
[----:B------:R-:W-:Y:S01]  /*187d0*/  FADD.FTZ R141, R142, R141 ;  /* 0x0000008d8e8d7221 */ /* 0x000fe20000010000 */
[C---:B--2---:R-:W-:Y:S06]  /*187e0*/  HMMA.16816.F32 R16, R104.reuse, R20, R16 ;  /* 0x000000146810723c */ /* 0x044fec0000001810 */
[----:B------:R-:W-:Y:S01]  /*187f0*/  MUFU.EX2 R173, R173 ;  /* 0x000000ad00ad7308 */ /* 0x000fe20000000800 */
[----:B------:R-:W-:Y:S01]  /*18800*/  HMMA.16816.F32 R100, R104, R22, R100 ;  /* 0x000000166864723c */ /* 0x000fe20000001864 */
[----:B------:R-:W2:Y:S03]  /*18810*/  LDSM.16.MT88.4 R104, [R144+0xb800] ;  /* 0x00b800009068783b */ /* 0x000ea60000004200 */
[----:B-1----:R-:W-:Y:S05]  /*18820*/  F2FP.F16.F32.PACK_AB R20, R125, R124 ;  /* 0x0000007c7d14723e */ /* 0x002fea00000000ff */
[----:B------:R-:W-:Y:S02]  /*18830*/  MUFU.EX2 R174, R174 ;  /* 0x000000ae00ae7308 */ /* 0x000fe40000000800 */
[----:B------:R-:W-:Y:S01]  /*18840*/  F2FP.F16.F32.PACK_AB R21, R129, R126 ;  /* 0x0000007e8115723e */ /* 0x000fe200000000ff */
[----:B------:R-:W-:Y:S01]  /*18850*/  FADD.FTZ R124, R124, R135 ;  /* 0x000000877c7c7221 */ /* 0x000fe20000010000 */
[----:B------:R-:W-:Y:S03]  /*18860*/  F2FP.F16.F32.PACK_AB R22, R128, R127 ;  /* 0x0000007f8016723e */ /* 0x000fe600000000ff */
[----:B------:R-:W-:Y:S01]  /*18870*/  FADD.FTZ R124, R125, R124 ;  /* 0x0000007c7d7c7221 */ /* 0x000fe20000010000 */
[----:B-----5:R-:W-:Y:S02]  /*18880*/  F2FP.F16.F32.PACK_AB R23, R130, R131 ;  /* 0x000000838217723e */ /* 0x020fe400000000ff */
[----:B------:R-:W-:Y:S01]  /*18890*/  MUFU.EX2 R3, R3 ;  /* 0x0000000300037308 */ /* 0x000fe20000000800 */
[----:B------:R-:W-:Y:S01]  /*188a0*/  FADD.FTZ R126, R126, R141 ;  /* 0x0000008d7e7e7221 */ /* 0x000fe20000010000 */
[----:B------:R-:W-:Y:S03]  /*188b0*/  FADD.FTZ R127, R127, R124 ;  /* 0x0000007c7f7f7221 */ /* 0x000fe60000010000 */
[----:B------:R-:W-:Y:S01]  /*188c0*/  FADD.FTZ R126, R129, R126 ;  /* 0x0000007e817e7221 */ /* 0x000fe20000010000 */
[C---:B------:R-:W-:Y:S04]  /*188d0*/  HMMA.16816.F32 R8, R20.reuse, R120, R8 ;  /* 0x000000781408723c */ /* 0x040fe80000001808 */
[----:B------:R-:W-:Y:S01]  /*188e0*/  MUFU.EX2 R52, R52 ;  /* 0x0000003400347308 */ /* 0x000fe20000000800 */
[----:B------:R-:W-:Y:S01]  /*188f0*/  FADD.FTZ R128, R128, R127 ;  /* 0x0000007f80807221 */ /* 0x000fe20000010000 */
[C---:B------:R-:W-:Y:S08]  /*18900*/  HMMA.16816.F32 R68, R20.reuse, R122, R68 ;  /* 0x0000007a1444723c */ /* 0x040ff00000001844 */
[----:B------:R-:W-:Y:S03]  /*18910*/  MUFU.EX2 R53, R53 ;  /* 0x0000003500357308 */ /* 0x000fe60000000800 */
[--C-:B------:R-:W-:Y:S01]  /*18920*/  FFMA.FTZ R121, R28, UR4, -R136.reuse ;  /* 0x000000041c797c23 */ /* 0x100fe20008010888 */
[C---:B----4-:R-:W-:Y:S03]  /*18930*/  HMMA.16816.F32 R72, R20.reuse, R112, R72 ;  /* 0x000000701448723c */ /* 0x050fe60000001848 */
[--C-:B------:R-:W-:Y:S03]  /*18940*/  FFMA.FTZ R120, R33, UR4, -R136.reuse ;  /* 0x0000000421787c23 */ /* 0x100fe60008010888 */
[C---:B------:R-:W-:Y:S01]  /*18950*/  HMMA.16816.F32 R76, R20.reuse, R114, R76 ;  /* 0x00000072144c723c */ /* 0x040fe2000000184c */
[----:B------:R-:W-:Y:S04]  /*18960*/  MUFU.EX2 R121, R121 ;  /* 0x0000007900797308 */ /* 0x000fe80000000800 */
[--C-:B------:R-:W-:Y:S01]  /*18970*/  FFMA.FTZ R112, R29, UR4, -R136.reuse ;  /* 0x000000041d707c23 */ /* 0x100fe20008010888 */
[C---:B---3--:R-:W-:Y:S05]  /*18980*/  HMMA.16816.F32 R80, R20.reuse, R24, R80 ;  /* 0x000000181450723c */ /* 0x048fea0000001850 */
[----:B------:R-:W-:Y:S01]  /*18990*/  MUFU.EX2 R120, R120 ;  /* 0x0000007800787308 */ /* 0x000fe20000000800 */
[--C-:B------:R-:W-:Y:S01]  /*189a0*/  FFMA.FTZ R114, R30, UR4, -R119.reuse ;  /* 0x000000041e727c23 */ /* 0x100fe20008010877 */
[C---:B------:R-:W-:Y:S01]  /*189b0*/  HMMA.16816.F32 R84, R20.reuse, R26, R84 ;  /* 0x0000001a1454723c */ /* 0x040fe20000001854 */
[----:B------:R-:W-:Y:S03]  /*189c0*/  LDSM.16.MT88.4 R24, [R146+0x9c00] ;  /* 0x009c00009218783b */ /* 0x000fe60000004200 */
[--C-:B------:R-:W-:Y:S02]  /*189d0*/  FFMA.FTZ R113, R31, UR4, -R119.reuse ;  /* 0x000000041f717c23 */ /* 0x100fe40008010877 */
[C---:B--2---:R-:W-:Y:S02]  /*189e0*/  HMMA.16816.F32 R88, R20.reuse, R104, R88 ;  /* 0x000000681458723c */ /* 0x044fe40000001858 */
[----:B------:R-:W1:Y:S01]  /*189f0*/  MUFU.EX2 R112, R112 ;  /* 0x0000007000707308 */ /* 0x000e620000000800 */
[----:B------:R-:W2:Y:S02]  /*18a00*/  LDSM.16.MT88.4 R28, [R144+0xd800] ;  /* 0x00d80000901c783b */ /* 0x000ea40000004200 */
[--C-:B------:R-:W-:Y:S01]  /*18a10*/  FFMA.FTZ R115, R32, UR4, -R136.reuse ;  /* 0x0000000420737c23 */ /* 0x100fe20008010888 */
[C---:B------:R-:W-:Y:S06]  /*18a20*/  HMMA.16816.F32 R92, R20.reuse, R106, R92 ;  /* 0x0000006a145c723c */ /* 0x040fec000000185c */
[----:B------:R-:W-:Y:S01]  /*18a30*/  MUFU.EX2 R113, R113 ;  /* 0x0000007100717308 */ /* 0x000fe20000000800 */
[----:B------:R-:W3:Y:S01]  /*18a40*/  LDSM.16.MT88.4 R104, [R144+0x9c00] ;  /* 0x009c00009068783b */ /* 0x000ee20000004200 */
[C---:B------:R-:W-:Y:S03]  /*18a50*/  HMMA.16816.F32 R12, R20.reuse, R108, R12 ;  /* 0x0000006c140c723c */ /* 0x040fe6000000180c */
[--C-:B------:R-:W-:Y:S03]  /*18a60*/  FFMA.FTZ R123, R34, UR4, -R119.reuse ;  /* 0x00000004227b7c23 */ /* 0x100fe60008010877 */
[C---:B------:R-:W-:Y:S02]  /*18a70*/  HMMA.16816.F32 R96, R20.reuse, R110, R96 ;  /* 0x0000006e1460723c */ /* 0x040fe40000001860 */
[----:B------:R-:W4:Y:S03]  /*18a80*/  MUFU.EX2 R114, R114 ;  /* 0x0000007200727308 */ /* 0x000f260000000800 */
[--C-:B------:R-:W-:Y:S01]  /*18a90*/  FFMA.FTZ R122, R35, UR4, -R119.reuse ;  /* 0x00000004237a7c23 */ /* 0x100fe20008010877 */
[--C-:B------:R-:W-:Y:S01]  /*18aa0*/  FFMA.FTZ R109, R36, UR4, -R136.reuse ;  /* 0x00000004246d7c23 */ /* 0x100fe20008010888 */
[----:B------:R-:W5:Y:S01]  /*18ab0*/  LDSM.16.MT88.4 R32, [R146+0xbc00] ;  /* 0x00bc00009220783b */ /* 0x000f620000004200 */
[----:B------:R-:W-:Y:S04]  /*18ac0*/  FFMA.FTZ R110, R41, UR4, -R136 ;  /* 0x00000004296e7c23 */ /* 0x000fe80008010888 */
[----:B------:R1:W-:Y:S01]  /*18ad0*/  MUFU.EX2 R108, R122 ;  /* 0x0000007a006c7308 */ /* 0x0003e20000000800 */
[----:B------:R-:W-:Y:S01]  /*18ae0*/  FFMA.FTZ R111, R42, UR4, -R119 ;  /* 0x000000042a6f7c23 */ /* 0x000fe20008010877 */
[----:B------:R-:W-:Y:S04]  /*18af0*/  FADD.FTZ R131, R131, R126 ;  /* 0x0000007e83837221 */ /* 0x000fe80000010000 */
[----:B------:R-:W-:Y:S04]  /*18b00*/  FADD.FTZ R131, R130, R131 ;  /* 0x0000008382837221 */ /* 0x000fe80000010000 */
[----:B------:R-:W3:Y:S01]  /*18b10*/  MUFU.EX2 R115, R115 ;  /* 0x0000007300737308 */ /* 0x000ee20000000800 */
[C---:B--2---:R-:W-:Y:S09]  /*18b20*/  HMMA.16816.F32 R16, R20.reuse, R28, R16 ;  /* 0x0000001c1410723c */ /* 0x044ff20000001810 */
[----:B------:R-:W2:Y:S02]  /*18b30*/  MUFU.EX2 R123, R123 ;  /* 0x0000007b007b7308 */ /* 0x000ea40000000800 */
[----:B-1----:R-:W-:Y:S01]  /*18b40*/  FFMA.FTZ R122, R43, UR4, -R119 ;  /* 0x000000042b7a7c23 */ /* 0x002fe20008010877 */
[----:B------:R-:W-:Y:S01]  /*18b50*/  HMMA.16816.F32 R100, R20, R30, R100 ;  /* 0x0000001e1464723c */ /* 0x000fe20000001864 */
[----:B------:R-:W1:Y:S06]  /*18b60*/  LDSM.16.MT88.4 R28, [R144+0xbc00] ;  /* 0x00bc0000901c783b */ /* 0x000e6c0000004200 */
[----:B------:R-:W-:Y:S01]  /*18b70*/  MUFU.EX2 R109, R109 ;  /* 0x0000006d006d7308 */ /* 0x000fe20000000800 */
[C---:B------:R-:W-:Y:S03]  /*18b80*/  F2FP.F16.F32.PACK_AB R20, R112.reuse, R121 ;  /* 0x000000797014723e */ /* 0x040fe600000000ff */
[----:B------:R-:W-:Y:S01]  /*18b90*/  FADD.FTZ R121, R121, R128 ;  /* 0x0000008079797221 */ /* 0x000fe20000010000 */
[----:B----4-:R-:W-:Y:S03]  /*18ba0*/  F2FP.F16.F32.PACK_AB R21, R113, R114 ;  /* 0x000000727115723e */ /* 0x010fe600000000ff */
[----:B------:R-:W-:Y:S01]  /*18bb0*/  FADD.FTZ R112, R112, R121 ;  /* 0x0000007970707221 */ /* 0x000fe20000010000 */
[----:B---3--:R-:W-:Y:S01]  /*18bc0*/  F2FP.F16.F32.PACK_AB R22, R120, R115 ;  /* 0x000000737816723e */ /* 0x008fe200000000ff */
[----:B------:R-:W-:Y:S01]  /*18bd0*/  MUFU.EX2 R110, R110 ;  /* 0x0000006e006e7308 */ /* 0x000fe20000000800 */
[----:B--2---:R-:W-:Y:S01]  /*18be0*/  F2FP.F16.F32.PACK_AB R23, R108, R123 ;  /* 0x0000007b6c17723e */ /* 0x004fe200000000ff */
[----:B------:R-:W-:Y:S01]  /*18bf0*/  FADD.FTZ R115, R115, R112 ;  /* 0x0000007073737221 */ /* 0x000fe20000010000 */
[----:B------:R-:W-:Y:S03]  /*18c00*/  FADD.FTZ R114, R114, R131 ;  /* 0x0000008372727221 */ /* 0x000fe60000010000 */
[----:B------:R-:W-:Y:S01]  /*18c10*/  FADD.FTZ R120, R120, R115 ;  /* 0x0000007378787221 */ /* 0x000fe20000010000 */
[----:B------:R-:W-:Y:S01]  /*18c20*/  FADD.FTZ R114, R113, R114 ;  /* 0x0000007271727221 */ /* 0x000fe20000010000 */
[C---:B------:R-:W-:Y:S02]  /*18c30*/  HMMA.16816.F32 R8, R20.reuse, R24, R8 ;  /* 0x000000181408723c */ /* 0x040fe40000001808 */
[----:B------:R-:W-:Y:S01]  /*18c40*/  MUFU.EX2 R111, R111 ;  /* 0x0000006f006f7308 */ /* 0x000fe20000000800 */
[----:B------:R-:W-:Y:S03]  /*18c50*/  FADD.FTZ R123, R123, R114 ;  /* 0x000000727b7b7221 */ /* 0x000fe60000010000 */
[C---:B------:R-:W-:Y:S01]  /*18c60*/  HMMA.16816.F32 R68, R20.reuse, R26, R68 ;  /* 0x0000001a1444723c */ /* 0x040fe20000001844 */
[----:B------:R-:W2:Y:S05]  /*18c70*/  LDSM.16.MT88.4 R24, [R146+0xdc00] ;  /* 0x00dc00009218783b */ /* 0x000eaa0000004200 */
[----:B------:R-:W-:Y:S01]  /*18c80*/  MUFU.EX2 R122, R122 ;  /* 0x0000007a007a7308 */ /* 0x000fe20000000800 */
[----:B------:R-:W-:Y:S01]  /*18c90*/  FADD.FTZ R123, R108, R123 ;  /* 0x0000007b6c7b7221 */ /* 0x000fe20000010000 */
[C---:B------:R-:W-:Y:S08]  /*18ca0*/  HMMA.16816.F32 R72, R20.reuse, R104, R72 ;  /* 0x000000681448723c */ /* 0x040ff00000001848 */
[----:B------:R-:W-:Y:S01]  /*18cb0*/  MUFU.EX2 R54, R54 ;  /* 0x0000003600367308 */ /* 0x000fe20000000800 */
[C---:B------:R-:W-:Y:S03]  /*18cc0*/  HMMA.16816.F32 R76, R20.reuse, R106, R76 ;  /* 0x0000006a144c723c */ /* 0x040fe6000000184c */
[--C-:B------:R-:W-:Y:S03]  /*18cd0*/  FFMA.FTZ R104, R37, UR4, -R136.reuse ;  /* 0x0000000425687c23 */ /* 0x100fe60008010888 */
[C---:B-----5:R-:W-:Y:S03]  /*18ce0*/  HMMA.16816.F32 R80, R20.reuse, R32, R80 ;  /* 0x000000201450723c */ /* 0x060fe60000001850 */
[----:B------:R-:W-:Y:S02]  /*18cf0*/  MUFU.EX2 R55, R55 ;  /* 0x0000003700377308 */ /* 0x000fe40000000800 */
[--C-:B------:R-:W-:Y:S01]  /*18d00*/  FFMA.FTZ R106, R38, UR4, -R119.reuse ;  /* 0x00000004266a7c23 */ /* 0x100fe20008010877 */
[C---:B------:R-:W-:Y:S01]  /*18d10*/  HMMA.16816.F32 R84, R20.reuse, R34, R84 ;  /* 0x000000221454723c */ /* 0x040fe20000001854 */
[----:B------:R-:W-:Y:S06]  /*18d20*/  LDSM.16.MT88.4 R32, [R146+0xa000] ;  /* 0x00a000009220783b */ /* 0x000fec0000004200 */
[----:B------:R-:W3:Y:S01]  /*18d30*/  MUFU.EX2 R104, R104 ;  /* 0x0000006800687308 */ /* 0x000ee20000000800 */
[--C-:B------:R-:W-:Y:S01]  /*18d40*/  FFMA.FTZ R105, R39, UR4, -R119.reuse ;  /* 0x0000000427697c23 */ /* 0x100fe20008010877 */
[C---:B-1----:R-:W-:Y:S01]  /*18d50*/  HMMA.16816.F32 R88, R20.reuse, R28, R88 ;  /* 0x0000001c1458723c */ /* 0x042fe20000001858 */
[----:B------:R-:W1:Y:S02]  /*18d60*/  LDSM.16.MT88.4 R36, [R144+0xdc00] ;  /* 0x00dc00009024783b */ /* 0x000e640000004200 */
[--C-:B------:R-:W-:Y:S03]  /*18d70*/  FFMA.FTZ R107, R40, UR4, -R136.reuse ;  /* 0x00000004286b7c23 */ /* 0x100fe60008010888 */
[C---:B------:R-:W-:Y:S02]  /*18d80*/  HMMA.16816.F32 R92, R20.reuse, R30, R92 ;  /* 0x0000001e145c723c */ /* 0x040fe4000000185c */
[----:B------:R-:W-:Y:S01]  /*18d90*/  MUFU.EX2 R106, R106 ;  /* 0x0000006a006a7308 */ /* 0x000fe20000000800 */
[----:B------:R-:W4:Y:S03]  /*18da0*/  LDSM.16.MT88.4 R28, [R144+0xa000] ;  /* 0x00a00000901c783b */ /* 0x000f260000004200 */
[C---:B--2---:R-:W-:Y:S06]  /*18db0*/  HMMA.16816.F32 R12, R20.reuse, R24, R12 ;  /* 0x00000018140c723c */ /* 0x044fec000000180c */
[----:B------:R-:W2:Y:S01]  /*18dc0*/  MUFU.EX2 R105, R105 ;  /* 0x0000006900697308 */ /* 0x000ea20000000800 */
[----:B------:R-:W-:Y:S01]  /*18dd0*/  FFMA.FTZ R136, R65, UR4, -R136 ;  /* 0x0000000441887c23 */ /* 0x000fe20008010888 */
[C---:B------:R-:W-:Y:S01]  /*18de0*/  HMMA.16816.F32 R96, R20.reuse, R26, R96 ;  /* 0x0000001a1460723c */ /* 0x040fe20000001860 */
[----:B------:R-:W5:Y:S07]  /*18df0*/  LDSM.16.MT88.4 R24, [R146+0xc000] ;  /* 0x00c000009218783b */ /* 0x000f6e0000004200 */
[----:B------:R-:W2:Y:S03]  /*18e00*/  MUFU.EX2 R107, R107 ;  /* 0x0000006b006b7308 */ /* 0x000ea60000000800 */
[----:B------:R-:W-:Y:S01]  /*18e10*/  FFMA.FTZ R119, R67, UR4, -R119 ;  /* 0x0000000443777c23 */ /* 0x000fe20008010877 */
[----:B------:R-:W-:Y:S06]  /*18e20*/  LDSM.16.MT88.4 R40, [R146+0xac00] ;  /* 0x00ac00009228783b */ /* 0x000fec0000004200 */
[----:B------:R-:W5:Y:S10]  /*18e30*/  MUFU.EX2 R56, R56 ;  /* 0x0000003800387308 */ /* 0x000f740000000800 */
[----:B------:R-:W-:Y:S01]  /*18e40*/  MUFU.EX2 R57, R57 ;  /* 0x0000003900397308 */ /* 0x000fe20000000800 */
[C---:B-1----:R-:W-:Y:S09]  /*18e50*/  HMMA.16816.F32 R16, R20.reuse, R36, R16 ;  /* 0x000000241410723c */ /* 0x042ff20000001810 */
[----:B------:R-:W1:Y:S01]  /*18e60*/  MUFU.EX2 R58, R58 ;  /* 0x0000003a003a7308 */ /* 0x000e620000000800 */
[----:B------:R-:W-:Y:S01]  /*18e70*/  HMMA.16816.F32 R100, R20, R38, R100 ;  /* 0x000000261464723c */ /* 0x000fe20000001864 */
[----:B------:R-:W1:Y:S08]  /*18e80*/  LDSM.16.MT88.4 R36, [R144+0xc000] ;  /* 0x00c000009024783b */ /* 0x000e700000004200 */
[----:B------:R-:W-:Y:S02]  /*18e90*/  MUFU.EX2 R7, R7 ;  /* 0x0000000700077308 */ /* 0x000fe40000000800 */
[----:B---3--:R-:W-:Y:S01]  /*18ea0*/  F2FP.F16.F32.PACK_AB R20, R104, R109 ;  /* 0x0000006d6814723e */ /* 0x008fe200000000ff */
[----:B------:R-:W-:Y:S01]  /*18eb0*/  FADD.FTZ R109, R109, R120 ;  /* 0x000000786d6d7221 */ /* 0x000fe20000010000 */
[C---:B--2---:R-:W-:Y:S01]  /*18ec0*/  F2FP.F16.F32.PACK_AB R21, R105.reuse, R106 ;  /* 0x0000006a6915723e */ /* 0x044fe200000000ff */
[----:B------:R-:W-:Y:S01]  /*18ed0*/  FADD.FTZ R106, R106, R123 ;  /* 0x0000007b6a6a7221 */ /* 0x000fe20000010000 */
[----:B------:R-:W-:Y:S04]  /*18ee0*/  F2FP.F16.F32.PACK_AB R22, R110, R107 ;  /* 0x0000006b6e16723e */ /* 0x000fe800000000ff */
[----:B------:R-:W2:Y:S01]  /*18ef0*/  MUFU.EX2 R60, R60 ;  /* 0x0000003c003c7308 */ /* 0x000ea20000000800 */
[----:B------:R-:W-:Y:S01]  /*18f00*/  F2FP.F16.F32.PACK_AB R23, R122, R111 ;  /* 0x0000006f7a17723e */ /* 0x000fe200000000ff */
[----:B------:R-:W-:Y:S01]  /*18f10*/  FADD.FTZ R104, R104, R109 ;  /* 0x0000006d68687221 */ /* 0x000fe20000010000 */
[----:B------:R-:W-:Y:S03]  /*18f20*/  FADD.FTZ R106, R105, R106 ;  /* 0x0000006a696a7221 */ /* 0x000fe60000010000 */
[----:B------:R-:W-:Y:S01]  /*18f30*/  FADD.FTZ R107, R107, R104 ;  /* 0x000000686b6b7221 */ /* 0x000fe20000010000 */
[----:B------:R-:W-:Y:S01]  /*18f40*/  FADD.FTZ R111, R111, R106 ;  /* 0x0000006a6f6f7221 */ /* 0x000fe20000010000 */
[C---:B------:R-:W-:Y:S02]  /*18f50*/  HMMA.16816.F32 R8, R20.reuse, R32, R8 ;  /* 0x000000201408723c */ /* 0x040fe40000001808 */
[----:B------:R-:W-:Y:S01]  /*18f60*/  MUFU.EX2 R5, R5 ;  /* 0x0000000500057308 */ /* 0x000fe20000000800 */
[----:B------:R-:W-:Y:S01]  /*18f70*/  FADD.FTZ R110, R110, R107 ;  /* 0x0000006b6e6e7221 */ /* 0x000fe20000010000 */
[----:B------:R-:W-:Y:S02]  /*18f80*/  FADD.FTZ R122, R122, R111 ;  /* 0x0000006f7a7a7221 */ /* 0x000fe40000010000 */
[C---:B------:R-:W-:Y:S01]  /*18f90*/  HMMA.16816.F32 R68, R20.reuse, R34, R68 ;  /* 0x000000221444723c */ /* 0x040fe20000001844 */
[----:B------:R-:W3:Y:S05]  /*18fa0*/  LDSM.16.MT88.4 R32, [R146+0xe000] ;  /* 0x00e000009220783b */ /* 0x000eea0000004200 */
[----:B------:R-:W2:Y:S01]  /*18fb0*/  MUFU.EX2 R6, R6 ;  /* 0x0000000600067308 */ /* 0x000ea20000000800 */
[C---:B----4-:R-:W-:Y:S09]  /*18fc0*/  HMMA.16816.F32 R72, R20.reuse, R28, R72 ;  /* 0x0000001c1448723c */ /* 0x050ff20000001848 */
[----:B------:R-:W-:Y:S01]  /*18fd0*/  MUFU.EX2 R59, R59 ;  /* 0x0000003b003b7308 */ /* 0x000fe20000000800 */
[C---:B------:R-:W-:Y:S01]  /*18fe0*/  HMMA.16816.F32 R76, R20.reuse, R30, R76 ;  /* 0x0000001e144c723c */ /* 0x040fe2000000184c */
[----:B------:R-:W4:Y:S05]  /*18ff0*/  LDSM.16.MT88.4 R28, [R144+0xe000] ;  /* 0x00e00000901c783b */ /* 0x000f2a0000004200 */
[C---:B-----5:R-:W-:Y:S03]  /*19000*/  HMMA.16816.F32 R80, R20.reuse, R24, R80 ;  /* 0x000000181450723c */ /* 0x060fe60000001850 */
[----:B------:R-:W5:Y:S03]  /*19010*/  MUFU.EX2 R136, R136 ;  /* 0x0000008800887308 */ /* 0x000f660000000800 */
[C---:B------:R-:W-:Y:S01]  /*19020*/  HMMA.16816.F32 R84, R20.reuse, R26, R84 ;  /* 0x0000001a1454723c */ /* 0x040fe20000001854 */
[----:B------:R-:W2:Y:S06]  /*19030*/  LDSM.16.MT88.4 R24, [R146+0xa400] ;  /* 0x00a400009218783b */ /* 0x000eac0000004200 */
[----:B------:R-:W-:Y:S01]  /*19040*/  MUFU.EX2 R61, R61 ;  /* 0x0000003d003d7308 */ /* 0x000fe20000000800 */
[C---:B-1----:R-:W-:Y:S09]  /*19050*/  HMMA.16816.F32 R88, R20.reuse, R36, R88 ;  /* 0x000000241458723c */ /* 0x042ff20000001858 */
[----:B------:R-:W1:Y:S01]  /*19060*/  MUFU.EX2 R62, R119 ;  /* 0x00000077003e7308 */ /* 0x000e620000000800 */
[C---:B------:R-:W-:Y:S01]  /*19070*/  HMMA.16816.F32 R92, R20.reuse, R38, R92 ;  /* 0x00000026145c723c */ /* 0x040fe2000000185c */
[----:B------:R-:W5:Y:S05]  /*19080*/  LDSM.16.MT88.4 R36, [R144+0xa400] ;  /* 0x00a400009024783b */ /* 0x000f6a0000004200 */
[C---:B---3--:R-:W-:Y:S06]  /*19090*/  HMMA.16816.F32 R12, R20.reuse, R32, R12 ;  /* 0x00000020140c723c */ /* 0x048fec000000180c */
[C---:B------:R-:W-:Y:S01]  /*190a0*/  HMMA.16816.F32 R96, R20.reuse, R34, R96 ;  /* 0x000000221460723c */ /* 0x040fe20000001860 */
[----:B------:R-:W3:Y:S05]  /*190b0*/  LDSM.16.MT88.4 R32, [R146+0xc400] ;  /* 0x00c400009220783b */ /* 0x000eea0000004200 */
[C---:B----4-:R-:W-:Y:S06]  /*190c0*/  HMMA.16816.F32 R16, R20.reuse, R28, R16 ;  /* 0x0000001c1410723c */ /* 0x050fec0000001810 */
[----:B------:R-:W-:Y:S01]  /*190d0*/  HMMA.16816.F32 R100, R20, R30, R100 ;  /* 0x0000001e1464723c */ /* 0x000fe20000001864 */
[----:B------:R-:W4:Y:S06]  /*190e0*/  LDSM.16.MT88.4 R28, [R144+0xc400] ;  /* 0x00c40000901c783b */ /* 0x000f2c0000004200 */
[----:B------:R-:W-:Y:S01]  /*190f0*/  F2FP.F16.F32.PACK_AB R20, R168, R167 ;  /* 0x000000a7a814723e */ /* 0x000fe200000000ff */
[----:B------:R-:W-:Y:S03]  /*19100*/  FADD.FTZ R167, R167, R110 ;  /* 0x0000006ea7a77221 */ /* 0x000fe60000010000 */
[----:B------:R-:W-:Y:S01]  /*19110*/  F2FP.F16.F32.PACK_AB R21, R170, R169 ;  /* 0x000000a9aa15723e */ /* 0x000fe200000000ff */
[----:B------:R-:W-:Y:S01]  /*19120*/  FADD.FTZ R169, R169, R122 ;  /* 0x0000007aa9a97221 */ /* 0x000fe20000010000 */
[----:B------:R-:W-:Y:S01]  /*19130*/  F2FP.F16.F32.PACK_AB R22, R172, R171 ;  /* 0x000000abac16723e */ /* 0x000fe200000000ff */
[----:B------:R-:W-:Y:S01]  /*19140*/  FADD.FTZ R168, R168, R167 ;  /* 0x000000a7a8a87221 */ /* 0x000fe20000010000 */
[----:B------:R-:W-:Y:S01]  /*19150*/  F2FP.F16.F32.PACK_AB R23, R174, R173 ;  /* 0x000000adae17723e */ /* 0x000fe200000000ff */
[----:B------:R-:W-:Y:S02]  /*19160*/  FADD.FTZ R170, R170, R169 ;  /* 0x000000a9aaaa7221 */ /* 0x000fe40000010000 */
[----:B------:R-:W-:Y:S02]  /*19170*/  FADD.FTZ R171, R171, R168 ;  /* 0x000000a8abab7221 */ /* 0x000fe40000010000 */
[----:B------:R-:W-:Y:S02]  /*19180*/  FADD.FTZ R173, R173, R170 ;  /* 0x000000aaadad7221 */ /* 0x000fe40000010000 */
[C---:B--2---:R-:W-:Y:S03]  /*19190*/  HMMA.16816.F32 R8, R20.reuse, R24, R8 ;  /* 0x000000181408723c */ /* 0x044fe60000001808 */
[----:B------:R-:W-:Y:S01]  /*191a0*/  FADD.FTZ R172, R172, R171 ;  /* 0x000000abacac7221 */ /* 0x000fe20000010000 */
[----:B------:R-:W-:Y:S02]  /*191b0*/  FADD.FTZ R174, R174, R173 ;  /* 0x000000adaeae7221 */ /* 0x000fe40000010000 */
[C---:B------:R-:W-:Y:S01]  /*191c0*/  HMMA.16816.F32 R68, R20.reuse, R26, R68 ;  /* 0x0000001a1444723c */ /* 0x040fe20000001844 */
[----:B------:R-:W2:Y:S05]  /*191d0*/  LDSM.16.MT88.4 R24, [R146+0xe400] ;  /* 0x00e400009218783b */ /* 0x000eaa0000004200 */
[C---:B-----5:R-:W-:Y:S06]  /*191e0*/  HMMA.16816.F32 R72, R20.reuse, R36, R72 ;  /* 0x000000241448723c */ /* 0x060fec0000001848 */
[C---:B------:R-:W-:Y:S01]  /*191f0*/  HMMA.16816.F32 R76, R20.reuse, R38, R76 ;  /* 0x00000026144c723c */ /* 0x040fe2000000184c */
[----:B------:R-:W5:Y:S05]  /*19200*/  LDSM.16.MT88.4 R36, [R144+0xe400] ;  /* 0x00e400009024783b */ /* 0x000f6a0000004200 */
[C---:B---3--:R-:W-:Y:S06]  /*19210*/  HMMA.16816.F32 R80, R20.reuse, R32, R80 ;  /* 0x000000201450723c */ /* 0x048fec0000001850 */
[C---:B------:R-:W-:Y:S01]  /*19220*/  HMMA.16816.F32 R84, R20.reuse, R34, R84 ;  /* 0x000000221454723c */ /* 0x040fe20000001854 */
[----:B------:R-:W3:Y:S05]  /*19230*/  LDSM.16.MT88.4 R32, [R146+0xa800] ;  /* 0x00a800009220783b */ /* 0x000eea0000004200 */
[C---:B----4-:R-:W-:Y:S06]  /*19240*/  HMMA.16816.F32 R88, R20.reuse, R28, R88 ;  /* 0x0000001c1458723c */ /* 0x050fec0000001858 */
[C---:B------:R-:W-:Y:S01]  /*19250*/  HMMA.16816.F32 R92, R20.reuse, R30, R92 ;  /* 0x0000001e145c723c */ /* 0x040fe2000000185c */
[----:B------:R-:W4:Y:S05]  /*19260*/  LDSM.16.MT88.4 R28, [R144+0xa800] ;  /* 0x00a80000901c783b */ /* 0x000f2a0000004200 */
[C---:B--2---:R-:W-:Y:S06]  /*19270*/  HMMA.16816.F32 R12, R20.reuse, R24, R12 ;  /* 0x00000018140c723c */ /* 0x044fec000000180c */
[C---:B------:R-:W-:Y:S01]  /*19280*/  HMMA.16816.F32 R96, R20.reuse, R26, R96 ;  /* 0x0000001a1460723c */ /* 0x040fe20000001860 */
[----:B------:R-:W2:Y:S05]  /*19290*/  LDSM.16.MT88.4 R24, [R146+0xc800] ;  /* 0x00c800009218783b */ /* 0x000eaa0000004200 */
[C---:B-----5:R-:W-:Y:S06]  /*192a0*/  HMMA.16816.F32 R16, R20.reuse, R36, R16 ;  /* 0x000000241410723c */ /* 0x060fec0000001810 */
[----:B------:R-:W-:Y:S01]  /*192b0*/  HMMA.16816.F32 R100, R20, R38, R100 ;  /* 0x000000261464723c */ /* 0x000fe20000001864 */
[----:B------:R-:W5:Y:S06]  /*192c0*/  LDSM.16.MT88.4 R36, [R144+0xc800] ;  /* 0x00c800009024783b */ /* 0x000f6c0000004200 */
[----:B------:R-:W-:Y:S01]  /*192d0*/  F2FP.F16.F32.PACK_AB R20, R52, R3 ;  /* 0x000000033414723e */ /* 0x000fe200000000ff */
[----:B------:R-:W-:Y:S03]  /*192e0*/  FADD.FTZ R3, R3, R172 ;  /* 0x000000ac03037221 */ /* 0x000fe60000010000 */
[----:B------:R-:W-:Y:S01]  /*192f0*/  F2FP.F16.F32.PACK_AB R21, R54, R53 ;  /* 0x000000353615723e */ /* 0x000fe200000000ff */
[----:B------:R-:W-:Y:S01]  /*19300*/  FADD.FTZ R53, R53, R174 ;  /* 0x000000ae35357221 */ /* 0x000fe20000010000 */
[----:B------:R-:W-:Y:S01]  /*19310*/  F2FP.F16.F32.PACK_AB R22, R56, R55 ;  /* 0x000000373816723e */ /* 0x000fe200000000ff */
[----:B------:R-:W-:Y:S01]  /*19320*/  FADD.FTZ R52, R52, R3 ;  /* 0x0000000334347221 */ /* 0x000fe20000010000 */
[----:B------:R-:W-:Y:S01]  /*19330*/  F2FP.F16.F32.PACK_AB R23, R58, R57 ;  /* 0x000000393a17723e */ /* 0x000fe200000000ff */
[----:B------:R-:W-:Y:S01]  /*19340*/  FADD.FTZ R54, R54, R53 ;  /* 0x0000003536367221 */ /* 0x000fe20000010000 */
[----:B------:R-:W-:Y:S01]  /*19350*/  MOV R3, R0 ;  /* 0x0000000000037202 */ /* 0x000fe20000000f00 */
[----:B------:R-:W-:Y:S02]  /*19360*/  FADD.FTZ R55, R55, R52 ;  /* 0x0000003437377221 */ /* 0x000fe40000010000 */
[----:B------:R-:W-:Y:S02]  /*19370*/  FADD.FTZ R57, R57, R54 ;  /* 0x0000003639397221 */ /* 0x000fe40000010000 */
[C---:B---3--:R-:W-:Y:S03]  /*19380*/  HMMA.16816.F32 R8, R20.reuse, R32, R8 ;  /* 0x000000201408723c */ /* 0x048fe60000001808 */
[----:B------:R-:W-:Y:S01]  /*19390*/  FADD.FTZ R56, R56, R55 ;  /* 0x0000003738387221 */ /* 0x000fe20000010000 */
[----:B------:R-:W-:Y:S02]  /*193a0*/  FADD.FTZ R58, R58, R57 ;  /* 0x000000393a3a7221 */ /* 0x000fe40000010000 */
[C---:B------:R-:W-:Y:S01]  /*193b0*/  HMMA.16816.F32 R68, R20.reuse, R34, R68 ;  /* 0x000000221444723c */ /* 0x040fe20000001844 */
[----:B------:R-:W3:Y:S05]  /*193c0*/  LDSM.16.MT88.4 R32, [R146+0xe800] ;  /* 0x00e800009220783b */ /* 0x000eea0000004200 */
[C---:B----4-:R-:W-:Y:S06]  /*193d0*/  HMMA.16816.F32 R72, R20.reuse, R28, R72 ;  /* 0x0000001c1448723c */ /* 0x050fec0000001848 */
[C---:B------:R-:W-:Y:S01]  /*193e0*/  HMMA.16816.F32 R76, R20.reuse, R30, R76 ;  /* 0x0000001e144c723c */ /* 0x040fe2000000184c */
[----:B------:R-:W4:Y:S05]  /*193f0*/  LDSM.16.MT88.4 R28, [R144+0xe800] ;  /* 0x00e80000901c783b */ /* 0x000f2a0000004200 */
[C---:B--2---:R-:W-:Y:S06]  /*19400*/  HMMA.16816.F32 R80, R20.reuse, R24, R80 ;  /* 0x000000181450723c */ /* 0x044fec0000001850 */
[C---:B------:R-:W-:Y:S05]  /*19410*/  HMMA.16816.F32 R84, R20.reuse, R26, R84 ;  /* 0x0000001a1454723c */ /* 0x040fea0000001854 */
[----:B------:R-:W-:Y:S01]  /*19420*/  F2FP.F16.F32.PACK_AB R24, R60, R7 ;  /* 0x000000073c18723e */ /* 0x000fe200000000ff */
[C---:B-----5:R-:W-:Y:S05]  /*19430*/  HMMA.16816.F32 R88, R20.reuse, R36, R88 ;  /* 0x000000241458723c */ /* 0x060fea0000001858 */
[----:B------:R-:W-:Y:S01]  /*19440*/  F2FP.F16.F32.PACK_AB R25, R6, R5 ;  /* 0x000000050619723e */ /* 0x000fe200000000ff */
[C---:B------:R-:W-:Y:S01]  /*19450*/  HMMA.16816.F32 R92, R20.reuse, R38, R92 ;  /* 0x00000026145c723c */ /* 0x040fe2000000185c */
[----:B------:R-:W2:Y:S04]  /*19460*/  LDSM.16.MT88.4 R36, [R144+0xac00] ;  /* 0x00ac00009024783b */ /* 0x000ea80000004200 */
[----:B------:R-:W-:Y:S01]  /*19470*/  F2FP.F16.F32.PACK_AB R26, R136, R59 ;  /* 0x0000003b881a723e */ /* 0x000fe200000000ff */
[C---:B---3--:R-:W-:Y:S05]  /*19480*/  HMMA.16816.F32 R12, R20.reuse, R32, R12 ;  /* 0x00000020140c723c */ /* 0x048fea000000180c */
[----:B-1----:R-:W-:Y:S01]  /*19490*/  F2FP.F16.F32.PACK_AB R27, R62, R61 ;  /* 0x0000003d3e1b723e */ /* 0x002fe200000000ff */
[C---:B------:R-:W-:Y:S01]  /*194a0*/  HMMA.16816.F32 R96, R20.reuse, R34, R96 ;  /* 0x000000221460723c */ /* 0x040fe20000001860 */
[----:B------:R-:W1:Y:S04]  /*194b0*/  LDSM.16.MT88.4 R32, [R144+0xcc00] ;  /* 0x00cc00009020783b */ /* 0x000e680000004200 */
[----:B------:R-:W-:Y:S01]  /*194c0*/  FADD.FTZ R7, R7, R56 ;  /* 0x0000003807077221 */ /* 0x000fe20000010000 */
[C---:B----4-:R-:W-:Y:S05]  /*194d0*/  HMMA.16816.F32 R16, R20.reuse, R28, R16 ;  /* 0x0000001c1410723c */ /* 0x050fea0000001810 */
[----:B------:R-:W-:Y:S01]  /*194e0*/  FADD.FTZ R5, R5, R58 ;  /* 0x0000003a05057221 */ /* 0x000fe20000010000 */
[----:B------:R-:W-:Y:S05]  /*194f0*/  HMMA.16816.F32 R100, R20, R30, R100 ;  /* 0x0000001e1464723c */ /* 0x000fea0000001864 */
[----:B------:R-:W-:Y:S01]  /*19500*/  FADD.FTZ R60, R60, R7 ;  /* 0x000000073c3c7221 */ /* 0x000fe20000010000 */
[C---:B------:R-:W-:Y:S01]  /*19510*/  HMMA.16816.F32 R112, R24.reuse, R40, R8 ;  /* 0x000000281870723c */ /* 0x040fe20000001808 */
[----:B------:R-:W3:Y:S04]  /*19520*/  LDSM.16.MT88.4 R8, [R144+0xec00] ;  /* 0x00ec00009008783b */ /* 0x000ee80000004200 */
        /* <DEDUP_REMOVED lines=9> */
[C---:B------:R-:W-:Y:S06]  /*195c0*/  HMMA.16816.F32 R84, R24.reuse, R46, R84 ;  /* 0x0000002e1854723c */ /* 0x040fec0000001854 */
[C---:B-1----:R-:W-:Y:S06]  /*195d0*/  HMMA.16816.F32 R88, R24.reuse, R32, R88 ;  /* 0x000000201858723c */ /* 0x042fec0000001858 */
[C---:B------:R-:W-:Y:S06]  /*195e0*/  HMMA.16816.F32 R92, R24.reuse, R34, R92 ;  /* 0x00000022185c723c */ /* 0x040fec000000185c */
[C---:B------:R-:W-:Y:S06]  /*195f0*/  HMMA.16816.F32 R108, R24.reuse, R48, R12 ;  /* 0x00000030186c723c */ /* 0x040fec000000180c */
[C---:B------:R-:W-:Y:S06]  /*19600*/  HMMA.16816.F32 R96, R24.reuse, R50, R96 ;  /* 0x000000321860723c */ /* 0x040fec0000001860 */
[C---:B---3--:R-:W-:Y:S06]  /*19610*/  HMMA.16816.F32 R104, R24.reuse, R8, R16 ;  /* 0x000000081868723c */ /* 0x048fec0000001810 */
[----:B------:R-:W-:Y:S01]  /*19620*/  HMMA.16816.F32 R100, R24, R10, R100 ;  /* 0x0000000a1864723c */ /* 0x000fe20000001864 */
[----:B------:R-:W-:Y:S11]  /*19630*/  @!UPT UIADD3 URZ, URZ, URZ, URZ ;  /* 0x0000003f3f3ff290 */ /* 0x000ff6000fffe03f */
[----:B------:R-:W-:Y:S01]  /*19640*/  @!UPT UIADD3 URZ, URZ, URZ, URZ ;  /* 0x0000003f3f3ff290 */ /* 0x000fe2000fffe03f */
[----:B------:R-:W-:Y:S11]  /*19650*/  @P0 BRA `(.L_x_2873) ;  /* 0xffffffc800d00947 */ /* 0x000ff6000383ffff */
.L_x_2869:
        /* <DEDUP_REMOVED lines=13> */
[----:B------:R-:W2:Y:S01]  /*19730*/  S2UR UR4, SR_CTAID.Z ;  /* 0x00000000000479c3 */ /* 0x000ea20000002700 */
[----:B---3--:R-:W-:Y:S01]  /*19740*/  FADD.FTZ R9, R4, R165 ;  /* 0x000000a504097221 */ /* 0x008fe20000010000 */
[----:B------:R-:W3:Y:S04]  /*19750*/  SHFL.BFLY PT, R5, R8, 0x1, 0x1f ;  /* 0x0c201f0008057f89 */ /* 0x000ee800000e0000 */
[----:B------:R-:W4:Y:S01]  /*19760*/  SHFL.BFLY PT, R4, R9, 0x1, 0x1f ;  /* 0x0c201f0009047f89 */ /* 0x000f2200000e0000 */
[----:B---3--:R-:W-:Y:S01]  /*19770*/  FADD.FTZ R5, R8, R5 ;  /* 0x0000000508057221 */ /* 0x008fe20000010000 */
[----:B-1----:R-:W-:Y:S01]  /*19780*/  SHF.R.S32.HI R8, RZ, 0x1f, R3 ;  /* 0x0000001fff087819 */ /* 0x002fe20000011403 */
[----:B----4-:R-:W-:-:S03]  /*19790*/  FADD.FTZ R4, R9, R4 ;  /* 0x0000000409047221 */ /* 0x010fc60000010000 */
[----:B------:R-:W-:Y:S02]  /*197a0*/  FSETP.NE.FTZ.AND P3, PT, R5, RZ, PT ;  /* 0x000000ff0500720b */ /* 0x000fe40003f75000 */
[CC--:B------:R-:W-:Y:S02]  /*197b0*/  LEA.HI R12, R8.reuse, R3.reuse, RZ, 0x3 ;  /* 0x00000003080c7211 */ /* 0x0c0fe400078f18ff */
[----:B------:R-:W-:Y:S02]  /*197c0*/  LEA.HI R10, R8, R3, RZ, 0x2 ;  /* 0x00000003080a7211 */ /* 0x000fe400078f10ff */
[----:B------:R-:W-:Y:S02]  /*197d0*/  SHF.R.S32.HI R9, RZ, 0x3, R12 ;  /* 0x00000003ff097819 */ /* 0x000fe4000001140c */
[----:B------:R-:W-:Y:S02]  /*197e0*/  SHF.R.S32.HI R11, RZ, 0x2, R10 ;  /* 0x00000002ff0b7819 */ /* 0x000fe4000001140a */
[----:B------:R-:W-:-:S02]  /*197f0*/  LEA.HI R18, R12, R9, RZ, 0x1 ;  /* 0x000000090c127211 */ /* 0x000fc400078f08ff */
[----:B------:R-:W-:Y:S01]  /*19800*/  LEA.HI R14, R8, R3, RZ, 0x6 ;  /* 0x00000003080e7211 */ /* 0x000fe200078f30ff */
[----:B------:R-:W1:Y:S01]  /*19810*/  @P3 MUFU.RCP R7, R5 ;  /* 0x0000000500073308 */ /* 0x000e620000001000 */
[----:B------:R-:W-:Y:S01]  /*19820*/  SHF.R.S32.HI R16, RZ, 0x1f, R11 ;  /* 0x0000001fff107819 */ /* 0x000fe2000001140b */
[----:B------:R-:W3:Y:S01]  /*19830*/  @P3 LDC R53, c[0x0][0x2e8] ;  /* 0x0000ba00ff353b82 */ /* 0x000ee20000000800 */
[----:B------:R-:W-:Y:S02]  /*19840*/  LOP3.LUT R18, R18, 0xfffffffe, RZ, 0xc0, !PT ;  /* 0xfffffffe12127812 */ /* 0x000fe400078ec0ff */
[----:B------:R-:W-:Y:S02]  /*19850*/  SHF.L.U32 R14, R14, 0x2, RZ ;  /* 0x000000020e0e7819 */ /* 0x000fe400000006ff */
[----:B------:R-:W-:Y:S01]  /*19860*/  LEA.HI R16, R16, R11, RZ, 0x3 ;  /* 0x0000000b10107211 */ /* 0x000fe200078f18ff */
[----:B------:R-:W-:Y:S01]  /*19870*/  IMAD.IADD R13, R9, 0x1, -R18 ;  /* 0x00000001090d7824 */ /* 0x000fe200078e0a12 */
[----:B------:R-:W-:Y:S01]  /*19880*/  LOP3.LUT R14, R14, 0x3fffff00, RZ, 0xc0, !PT ;  /* 0x3fffff000e0e7812 */ /* 0x000fe200078ec0ff */
[----:B------:R-:W-:Y:S01]  /*19890*/  @P3 MUFU.LG2 R5, R5 ;  /* 0x0000000500053308 */ /* 0x000fe20000000c00 */
[----:B------:R-:W-:-:S02]  /*198a0*/  LOP3.LUT R16, R16, 0xfffffff8, RZ, 0xc0, !PT ;  /* 0xfffffff810107812 */ /* 0x000fc400078ec0ff */
[----:B------:R-:W-:Y:S02]  /*198b0*/  LOP3.LUT R12, R12, 0xfffffff8, RZ, 0xc0, !PT ;  /* 0xfffffff80c0c7812 */ /* 0x000fe400078ec0ff */
[----:B------:R-:W-:Y:S02]  /*198c0*/  LEA R13, R13, R14, 0x5 ;  /* 0x0000000e0d0d7211 */ /* 0x000fe400078e28ff */
[----:B------:R-:W-:Y:S01]  /*198d0*/  LOP3.LUT R14, R10, 0xfffffffc, RZ, 0xc0, !PT ;  /* 0xfffffffc0a0e7812 */ /* 0x000fe200078ec0ff */
[----:B-1----:R-:W-:Y:S01]  /*198e0*/  FMUL.FTZ R112, R7, R112 ;  /* 0x0000007007707220 */ /* 0x002fe20000410000 */
[----:B------:R-:W-:Y:S01]  /*198f0*/  IADD3 R17, R11, -R16, RZ ;  /* 0x800000100b117210 */ /* 0x000fe20007ffe0ff */
[----:B------:R-:W-:Y:S01]  /*19900*/  FMUL.FTZ R113, R7, R113 ;  /* 0x0000007107717220 */ /* 0x000fe20000410000 */
[-C--:B------:R-:W-:Y:S01]  /*19910*/  IADD3 R10, -R12, R3.reuse, RZ ;  /* 0x000000030c0a7210 */ /* 0x080fe20007ffe1ff */
[----:B------:R-:W-:Y:S01]  /*19920*/  IMAD.IADD R23, R3, 0x1, -R14 ;  /* 0x0000000103177824 */ /* 0x000fe200078e0a0e */
[----:B------:R-:W-:Y:S01]  /*19930*/  LEA.HI R15, R8, R3, RZ, 0x4 ;  /* 0x00000003080f7211 */ /* 0x000fe200078f20ff */
[----:B------:R-:W-:Y:S01]  /*19940*/  FMUL.FTZ R68, R7, R68 ;  /* 0x0000004407447220 */ /* 0x000fe20000410000 */
[----:B------:R-:W-:Y:S01]  /*19950*/  LEA.HI R19, R17, R17, RZ, 0x1 ;  /* 0x0000001111137211 */ /* 0x000fe200078f08ff */
[C---:B------:R-:W-:Y:S01]  /*19960*/  FMUL.FTZ R69, R7.reuse, R69 ;  /* 0x0000004507457220 */ /* 0x040fe20000410000 */
[----:B------:R-:W-:Y:S01]  /*19970*/  LEA.HI R16, R10, R10, RZ, 0x1 ;  /* 0x0000000a0a107211 */ /* 0x000fe200078f08ff */
[C---:B------:R-:W-:Y:S01]  /*19980*/  FMUL.FTZ R72, R7.reuse, R72 ;  /* 0x0000004807487220 */ /* 0x040fe20000410000 */
[----:B------:R-:W-:Y:S01]  /*19990*/  FSETP.NE.FTZ.AND P2, PT, R4, RZ, PT ;  /* 0x000000ff0400720b */ /* 0x000fe20003f55000 */
[C---:B------:R-:W-:Y:S01]  /*199a0*/  FMUL.FTZ R73, R7.reuse, R73 ;  /* 0x0000004907497220 */ /* 0x040fe20000410000 */
[----:B------:R-:W-:Y:S01]  /*199b0*/  LEA.HI R11, R8, R3, RZ, 0x5 ;  /* 0x00000003080b7211 */ /* 0x000fe200078f28ff */
[C---:B------:R-:W-:Y:S01]  /*199c0*/  FMUL.FTZ R76, R7.reuse, R76 ;  /* 0x0000004c074c7220 */ /* 0x040fe20000410000 */
[----:B------:R-:W-:Y:S01]  /*199d0*/  SHF.R.S32.HI R15, RZ, 0x4, R15 ;  /* 0x00000004ff0f7819 */ /* 0x000fe2000001140f */
[----:B------:R-:W-:Y:S01]  /*199e0*/  FMUL.FTZ R77, R7, R77 ;  /* 0x0000004d074d7220 */ /* 0x000fe20000410000 */
[----:B------:R-:W-:Y:S01]  /*199f0*/  LOP3.LUT R12, R19, 0x1fffffe, RZ, 0xc0, !PT ;  /* 0x01fffffe130c7812 */ /* 0x000fe200078ec0ff */
[C---:B------:R-:W-:Y:S01]  /*19a00*/  FMUL.FTZ R80, R7.reuse, R80 ;  /* 0x0000005007507220 */ /* 0x040fe20000410000 */
[----:B------:R-:W-:Y:S01]  /*19a10*/  LOP3.LUT R21, R16, 0xfffffffe, RZ, 0xc0, !PT ;  /* 0xfffffffe10157812 */ /* 0x000fe200078ec0ff */
[C---:B------:R-:W-:Y:S01]  /*19a20*/  FMUL.FTZ R81, R7.reuse, R81 ;  /* 0x0000005107517220 */ /* 0x040fe20000410000 */
[----:B------:R-:W-:Y:S01]  /*19a30*/  SHF.R.S32.HI R8, RZ, 0x5, R11 ;  /* 0x00000005ff087819 */ /* 0x000fe2000001140b */
[----:B------:R-:W-:Y:S01]  /*19a40*/  FMUL.FTZ R84, R7, R84 ;  /* 0x0000005407547220 */ /* 0x000fe20000410000 */
[----:B------:R-:W-:Y:S01]  /*19a50*/  SHF.L.U32 R15, R15, 0x6, RZ ;  /* 0x000000060f0f7819 */ /* 0x000fe200000006ff */
[----:B------:R-:W1:Y:S01]  /*19a60*/  @P2 MUFU.RCP R6, R4 ;  /* 0x0000000400062308 */ /* 0x000e620000001000 */
[----:B------:R-:W-:Y:S01]  /*19a70*/  SHF.R.S32.HI R16, RZ, 0x1, R16 ;  /* 0x00000001ff107819 */ /* 0x000fe20000011410 */
[----:B------:R-:W-:Y:S01]  /*19a80*/  FMUL.FTZ R85, R7, R85 ;  /* 0x0000005507557220 */ /* 0x000fe20000410000 */
[----:B------:R-:W-:Y:S01]  /*19a90*/  IADD3 R17, R17, -R12, RZ ;  /* 0x8000000c11117210 */ /* 0x000fe20007ffe0ff */
[----:B------:R-:W-:Y:S01]  /*19aa0*/  IMAD.IADD R12, R10, 0x1, -R21 ;  /* 0x000000010a0c7824 */ /* 0x000fe200078e0a15 */
[----:B------:R-:W-:Y:S01]  /*19ab0*/  SHF.R.S32.HI R19, RZ, 0x1, R19 ;  /* 0x00000001ff137819 */ /* 0x000fe20000011413 */
[C---:B------:R-:W-:Y:S01]  /*19ac0*/  FMUL.FTZ R88, R7.reuse, R88 ;  /* 0x0000005807587220 */ /* 0x040fe20000410000 */
        /* <DEDUP_REMOVED lines=54> */
[----:B------:R-:W1:Y:S01]  /*19e30*/  @P2 MUFU.LG2 R4, R4 ;  /* 0x0000000400042308 */ /* 0x000e620000000c00 */
[C---:B------:R-:W-:Y:S01]  /*19e40*/  @P1 IADD3 R6, R14.reuse, 0x20, RZ ;  /* 0x000000200e061810 */ /* 0x040fe20007ffe0ff */
[----:B------:R-:W-:Y:S01]  /*19e50*/  STS.64 [R14+0x400], R114 ;  /* 0x000400720e007388 */ /* 0x000fe20000000a00 */
[----:B------:R-:W-:-:S02]  /*19e60*/  IADD3 R15, R14, R7, RZ ;  /* 0x000000070e0f7210 */ /* 0x000fc40007ffe0ff */
[----:B------:R-:W-:Y:S01]  /*19e70*/  IADD3 R7, R7, R6, RZ ;  /* 0x0000000607077210 */ /* 0x000fe20007ffe0ff */
[----:B------:R-:W-:Y:S01]  /*19e80*/  STS.64 [R6], R68 ;  /* 0x0000004406007388 */ /* 0x000fe20000000a00 */
[----:B------:R-:W-:Y:S02]  /*19e90*/  LOP3.LUT R13, R13, R18, RZ, 0x3c, !PT ;  /* 0x000000120d0d7212 */ /* 0x000fe400078e3cff */
[----:B------:R-:W-:Y:S01]  /*19ea0*/  LOP3.LUT R56, R11, 0xffffffe0, RZ, 0xc0, !PT ;  /* 0xffffffe00b387812 */ /* 0x000fe200078ec0ff */
[----:B------:R-:W-:Y:S02]  /*19eb0*/  STS.64 [R6+0x400], R70 ;  /* 0x0004004606007388 */ /* 0x000fe40000000a00 */
[----:B------:R-:W-:Y:S02]  /*19ec0*/  IMAD.IADD R12, R12, 0x1, R13 ;  /* 0x000000010c0c7824 */ /* 0x000fe400078e020d */
[----:B------:R-:W-:Y:S01]  /*19ed0*/  STS.64 [R15], R72 ;  /* 0x000000480f007388 */ /* 0x000fe20000000a00 */
[----:B------:R-:W-:Y:S01]  /*19ee0*/  IMAD.IADD R56, R3, 0x1, -R56 ;  /* 0x0000000103387824 */ /* 0x000fe200078e0a38 */
[----:B------:R-:W-:-:S02]  /*19ef0*/  MOV R3, 0xff800000 ;  /* 0xff80000000037802 */ /* 0x000fc40000000f00 */
[----:B------:R-:W-:Y:S01]  /*19f00*/  STS.64 [R15+0x400], R74 ;  /* 0x0004004a0f007388 */ /* 0x000fe20000000a00 */
[----:B------:R-:W-:Y:S02]  /*19f10*/  LEA R55, R12, UR5, 0x2 ;  /* 0x000000050c377c11 */ /* 0x000fe4000f8e10ff */
[----:B------:R-:W4:Y:S01]  /*19f20*/  LDC.64 R12, c[0x0][0x2c0] ;  /* 0x0000b000ff0c7b82 */ /* 0x000f220000000a00 */
[----:B------:R-:W-:Y:S01]  /*19f30*/  STS.64 [R7], R76 ;  /* 0x0000004c07007388 */ /* 0x000fe20000000a00 */
[----:B------:R-:W-:-:S03]  /*19f40*/  LOP3.LUT P0, RZ, R56, 0x3, RZ, 0xc0, !PT ;  /* 0x0000000338ff7812 */ /* 0x000fc6000780c0ff */
        /* <DEDUP_REMOVED lines=16> */
[----:B------:R3:W-:Y:S01]  /*1a050*/  STS.64 [R7+0x4400], R102 ;  /* 0x0044006607007388 */ /* 0x0007e20000000a00 */
[----:B------:R-:W-:Y:S08]  /*1a060*/  BAR.SYNC.DEFER_BLOCKING 0x0 ;  /* 0x0000000000007b1d */ /* 0x000ff00000010000 */
[----:B-----5:R-:W5:Y:S01]  /*1a070*/  LDC R6, c[0x0][0x270] ;  /* 0x00009c00ff067b82 */ /* 0x020f620000000800 */
[----:B--2---:R-:W-:-:S04]  /*1a080*/  SHF.R.S32.HI R15, RZ, 0x1f, R8 ;  /* 0x0000001fff0f7819 */ /* 0x004fc80000011408 */
[----:B------:R-:W-:Y:S01]  /*1a090*/  LEA.HI R14, R15, R8, RZ, 0x2 ;  /* 0x000000080f0e7211 */ /* 0x000fe200078f10ff */
[----:B------:R-:W-:Y:S01]  /*1a0a0*/  @P3 FMUL.FTZ R15, R5, 0.69314718246459960938 ;  /* 0x3f317218050f3820 */ /* 0x000fe20000410000 */
[----:B------:R-:W-:Y:S01]  /*1a0b0*/  IADD3 R5, -R153, RZ, RZ ;  /* 0x000000ff99057210 */ /* 0x000fe20007ffe1ff */
[----:B----4-:R-:W-:Y:S01]  /*1a0c0*/  IMAD R153, R52, R12, R153 ;  /* 0x0000000c34997224 */ /* 0x010fe200078e0299 */
[----:B---3--:R-:W2:Y:S01]  /*1a0d0*/  @P2 LDC R7, c[0x0][0x2e8] ;  /* 0x0000ba00ff072b82 */ /* 0x008ea20000000800 */
[----:B------:R3:W4:Y:S01]  /*1a0e0*/  LDS.128 R48, [R55] ;  /* 0x0000000037307984 */ /* 0x0007220000000c00 */
[----:B------:R-:W-:Y:S01]  /*1a0f0*/  LOP3.LUT R11, R14, 0xffffffc, RZ, 0xc0, !PT ;  /* 0x0ffffffc0e0b7812 */ /* 0x000fe200078ec0ff */
[----:B------:R-:W-:Y:S01]  /*1a100*/  @P3 FFMA.FTZ R3, R2, R53, R15 ;  /* 0x0000003502033223 */ /* 0x000fe2000001000f */
[----:B-1----:R-:W-:Y:S01]  /*1a110*/  @P2 FMUL.FTZ R15, R4, 0.69314718246459960938 ;  /* 0x3f317218040f2820 */ /* 0x002fe20000410000 */
[----:B------:R3:W1:Y:S01]  /*1a120*/  LDS.128 R44, [R55+0x800] ;  /* 0x00080000372c7984 */ /* 0x0006620000000c00 */
[----:B------:R-:W-:Y:S01]  /*1a130*/  IADD3 R11, R8, -R11, RZ ;  /* 0x8000000b080b7210 */ /* 0x000fe20007ffe0ff */
[----:B-----5:R-:W-:-:S02]  /*1a140*/  IMAD R5, R6, R5, UR4 ;  /* 0x0000000406057e24 */ /* 0x020fc4000f8e0205 */
[----:B------:R3:W1:Y:S01]  /*1a150*/  LDS.128 R40, [R55+0x1000] ;  /* 0x0010000037287984 */ /* 0x0006620000000c00 */
[----:B------:R-:W-:Y:S01]  /*1a160*/  SHF.L.U32 R2, R54, 0x6, RZ ;  /* 0x0000000636027819 */ /* 0x000fe200000006ff */
[----:B------:R-:W-:Y:S01]  /*1a170*/  IMAD R11, R11, 0x10, R162 ;  /* 0x000000100b0b7824 */ /* 0x000fe200078e02a2 */
[----:B------:R-:W-:Y:S01]  /*1a180*/  SHF.L.U32 R14, R10, 0x2, RZ ;  /* 0x000000020a0e7819 */ /* 0x000fe200000006ff */
[----:B------:R3:W1:Y:S01]  /*1a190*/  LDS.128 R36, [R55+0x2000] ;  /* 0x0020000037247984 */ /* 0x0006620000000c00 */
[----:B------:R-:W-:Y:S01]  /*1a1a0*/  IMAD R5, R153, R6, R5 ;  /* 0x0000000699057224 */ /* 0x000fe200078e0205 */
[----:B------:R-:W-:Y:S02]  /*1a1b0*/  MOV R8, 0xff800000 ;  /* 0xff80000000087802 */ /* 0x000fe40000000f00 */
[----:B------:R3:W1:Y:S01]  /*1a1c0*/  LDS.128 R32, [R55+0x2800] ;  /* 0x0028000037207984 */ /* 0x0006620000000c00 */
[----:B------:R-:W-:-:S03]  /*1a1d0*/  IMAD R2, R5, R13, R2 ;  /* 0x0000000d05027224 */ /* 0x000fc600078e0202 */
[----:B------:R3:W1:Y:S01]  /*1a1e0*/  LDS.128 R28, [R55+0x3000] ;  /* 0x00300000371c7984 */ /* 0x0006620000000c00 */
[----:B--2---:R-:W-:-:S03]  /*1a1f0*/  @P2 FFMA.FTZ R8, R0, R7, R15 ;  /* 0x0000000700082223 */ /* 0x004fc6000001000f */
[----:B------:R3:W2:Y:S01]  /*1a200*/  LDS.128 R24, [R55+0x4000] ;  /* 0x0040000037187984 */ /* 0x0006a20000000c00 */
[----:B------:R-:W-:Y:S01]  /*1a210*/  IMAD R0, R54, -0x40, R151 ;  /* 0xffffffc036007824 */ /* 0x000fe200078e0297 */
[----:B------:R-:W-:Y:S02]  /*1a220*/  SHF.R.S32.HI R15, RZ, 0x1f, R14 ;  /* 0x0000001fff0f7819 */ /* 0x000fe4000001140e */
[----:B------:R3:W1:Y:S04]  /*1a230*/  LDS.128 R20, [R55+0x4800] ;  /* 0x0048000037147984 */ /* 0x0006680000000c00 */
[----:B------:R3:W1:Y:S01]  /*1a240*/  LDS.128 R16, [R55+0x5000] ;  /* 0x0050000037107984 */ /* 0x0006620000000c00 */
[----:B----4-:R-:W-:Y:S05]  /*1a250*/  @P0 BRA `(.L_x_2875) ;  /* 0x0000000000300947 */ /* 0x010fea0003800000 */
        /* <DEDUP_REMOVED lines=12> */
.L_x_2875:
[----:B------:R-:W-:Y:S05]  /*1a320*/  BSYNC B0 ;  /* 0x0000000000007941 */ /* 0x000fea0003800000 */
.L_x_2874:
[C---:B------:R-:W-:Y:S01]  /*1a330*/  IMAD.WIDE R10, R9.reuse, 0x60, R14 ;  /* 0x00000060090a7825 */ /* 0x040fe200078e020e */
[----:B----4-:R4:W2:Y:S01]  /*1a340*/  LDS.128 R4, [R55+0x3800] ;  /* 0x0038000037047984 */ /* 0x0108a20000000c00 */
[----:B------:R-:W-:Y:S01]  /*1a350*/  ULDC UR4, c[0x0][0x2dc] ;  /* 0x0000b70000047ab9 */ /* 0x000fe20000000800 */
[C---:B------:R-:W-:Y:S01]  /*1a360*/  ISETP.GE.AND P3, PT, R9.reuse, R0, PT ;  /* 0x000000000900720c */ /* 0x040fe20003f66270 */
[----:B------:R-:W-:Y:S01]  /*1a370*/  IMAD R2, R2, UR4, RZ ;  /* 0x0000000402027c24 */ /* 0x000fe2000f8e02ff */
[----:B------:R4:W2:Y:S01]  /*1a380*/  LDS.128 R12, [R55+0x1800] ;  /* 0x00180000370c7984 */ /* 0x0008a20000000c00 */
[----:B------:R-:W-:Y:S01]  /*1a390*/  VIADD R3, R9, 0x10 ;  /* 0x0000001009037836 */ /* 0x000fe20000000000 */
[----:B------:R-:W-:Y:S02]  /*1a3a0*/  ULDC.64 UR4, c[0x0][0x288] ;  /* 0x0000a20000047ab9 */ /* 0x000fe40000000a00 */
[----:B------:R4:W2:Y:S01]  /*1a3b0*/  LDS.128 R56, [R55+0x5800] ;  /* 0x0058000037387984 */ /* 0x0008a20000000c00 */
[----:B------:R-:W-:-:S02]  /*1a3c0*/  IADD3 R8, P0, R2, R10, RZ ;  /* 0x0000000a02087210 */ /* 0x000fc40007f1e0ff */
        /* <DEDUP_REMOVED lines=10> */
[----:B-1----:R4:W-:Y:S04]  /*1a470*/  @!P2 STG.E.128 desc[UR6][R2.64+0x1800], R44 ;  /* 0x0018002c0200a986 */ /* 0x0029e8000c101d06 */
[----:B------:R4:W-:Y:S04]  /*1a480*/  @!P1 STG.E.128 desc[UR6][R2.64+0x3000], R40 ;  /* 0x0030002802009986 */ /* 0x0009e8000c101d06 */
[----:B------:R4:W-:Y:S04]  /*1a490*/  @!P3 STG.E.128 desc[UR6][R2.64+0x80], R36 ;  /* 0x000080240200b986 */ /* 0x0009e8000c101d06 */
[----:B------:R4:W-:Y:S04]  /*1a4a0*/  @!P2 STG.E.128 desc[UR6][R2.64+0x1880], R32 ;  /* 0x001880200200a986 */ /* 0x0009e8000c101d06 */
[----:B------:R4:W-:Y:S04]  /*1a4b0*/  @!P1 STG.E.128 desc[UR6][R2.64+0x3080], R28 ;  /* 0x0030801c02009986 */ /* 0x0009e8000c101d06 */
[----:B--2---:R4:W-:Y:S04]  /*1a4c0*/  @!P3 STG.E.128 desc[UR6][R2.64+0x100], R24 ;  /* 0x000100180200b986 */ /* 0x0049e8000c101d06 */
[----:B------:R4:W-:Y:S04]  /*1a4d0*/  @!P2 STG.E.128 desc[UR6][R2.64+0x1900], R20 ;  /* 0x001900140200a986 */ /* 0x0009e8000c101d06 */
[----:B------:R4:W-:Y:S01]  /*1a4e0*/  @!P1 STG.E.128 desc[UR6][R2.64+0x3100], R16 ;  /* 0x0031001002009986 */ /* 0x0009e2000c101d06 */
[----:B------:R-:W-:Y:S05]  /*1a4f0*/  @P0 EXIT ;  /* 0x000000000000094d */ /* 0x000fea0003800000 */
[----:B------:R-:W-:Y:S04]  /*1a500*/  STG.E.128 desc[UR6][R2.64+0x4800], R12 ;  /* 0x0048000c02007986 */ /* 0x000fe8000c101d06 */
[----:B------:R-:W-:Y:S04]  /*1a510*/  STG.E.128 desc[UR6][R2.64+0x4880], R4 ;  /* 0x0048800402007986 */ /* 0x000fe8000c101d06 */
[----:B------:R-:W-:Y:S01]  /*1a520*/  STG.E.128 desc[UR6][R2.64+0x4900], R56 ;  /* 0x0049003802007986 */ /* 0x000fe2000c101d06 */
[----:B------:R-:W-:Y:S05]  /*1a530*/  EXIT ;  /* 0x000000000000794d */ /* 0x000fea0003800000 */
.L_x_2876:
        /* <DEDUP_REMOVED lines=12> */
.L_x_6260:


//--------------------- .text._ZN5flash24flash_fwd_splitkv_kernelI23Flash_fwd_kernel_traitsILi96ELi64ELi128ELi4ELb0ELb0EN7cutlass6half_tE19Flash_kernel_traitsILi96ELi64ELi128ELi4ES3_EELb1ELb0ELb0ELb0ELb1ELb1ELb1ELb1EEEvNS_16Flash_fwd_paramsE --------------------------
	.section	.text._ZN5flash24flash_fwd_splitkv_kernelI23Flash_fwd_kernel_traitsILi96ELi64ELi128ELi4ELb0ELb0EN7cutlass6half_tE19Flash_kernel_traitsILi96ELi64ELi128ELi4ES3_EELb1ELb0ELb0ELb0ELb1ELb1ELb1ELb1EEEvNS_16Flash_fwd_paramsE,"ax",@progbits
	.align	128
        .global         _ZN5flash24flash_fwd_splitkv_kernelI23Flash_fwd_kernel_traitsILi96ELi64ELi128ELi4ELb0ELb0EN7cutlass6half_tE19Flash_kernel_traitsILi96ELi64ELi128ELi4ES3_EELb1ELb0ELb0ELb0ELb1ELb1ELb1ELb1EEEvNS_16Flash_fwd_paramsE
        .type           _ZN5flash24flash_fwd_splitkv_kernelI23Flash_fwd_kernel_traitsILi96ELi64ELi128ELi4ELb0ELb0EN7cutlass6half_tE19Flash_kernel_traitsILi96ELi64ELi128ELi4ES3_EELb1ELb0ELb0ELb0ELb1ELb1ELb1ELb1EEEvNS_16Flash_fwd_paramsE,@function
        .size           _ZN5flash24flash_fwd_splitkv_kernelI23Flash_fwd_kernel_traitsILi96ELi64ELi128ELi4ELb0ELb0EN7cutlass6half_tE19Flash_kernel_traitsILi96ELi64ELi128ELi4ES3_EELb1ELb0ELb0ELb0ELb1ELb1ELb1ELb1EEEvNS_16Flash_fwd_paramsE,(.L_x_6261 - _ZN5flash24flash_fwd_splitkv_kernelI23Flash_fwd_kernel_traitsILi96ELi64ELi128ELi4ELb0ELb0EN7cutlass6half_tE19Flash_kernel_traitsILi96ELi64ELi128ELi4ES3_EELb1ELb0ELb0ELb0ELb1ELb1ELb1ELb1EEEvNS_16Flash_fwd_paramsE)
        .other          _ZN5flash24flash_fwd_splitkv_kernelI23Flash_fwd_kernel_traitsILi96ELi64ELi128ELi4ELb0ELb0EN7cutlass6half_tE19Flash_kernel_traitsILi96ELi64ELi128ELi4ES3_EELb1ELb0ELb0ELb0ELb1ELb1ELb1ELb1EEEvNS_16Flash_fwd_paramsE,@"STO_CUDA_ENTRY STV_DEFAULT"
_ZN5flash24flash_fwd_splitkv_kernelI23Flash_fwd_kernel_traitsILi96ELi64ELi128ELi4ELb0ELb0EN7cutlass6half_tE19Flash_kernel_traitsILi96ELi64ELi128ELi4ES3_EELb1ELb0ELb0ELb0ELb1ELb1ELb1ELb1EEEvNS_16Flash_fwd_paramsE:
.text._ZN5flash24flash_fwd_splitkv_kernelI23Flash_fwd_kernel_traitsILi96ELi64ELi128ELi4ELb0ELb0EN7cutlass6half_tE19Flash_kernel_traitsILi96ELi64ELi128ELi4ES3_EELb1ELb0ELb0ELb0ELb1ELb1ELb1ELb1EEEvNS_16Flash_fwd_paramsE:
        /* <DEDUP_REMOVED lines=60> */
.L_x_2877:
[----:B------:R-:W2:Y:S02]  /*03c0*/  LDC R65, c[0x0][0x2c8] ;  /* 0x0000b200ff417b82 */ /* 0x000ea40000000800 */
.L_x_2878:
        /* <DEDUP_REMOVED lines=123> */
.L_x_2879:
        /* <DEDUP_REMOVED lines=24> */
.L_x_2880:
        /* <DEDUP_REMOVED lines=81> */
.L_x_2881:
        /* <DEDUP_REMOVED lines=49> */
.L_x_2883:
        /* <DEDUP_REMOVED lines=33> */
.L_x_2882:
        /* <DEDUP_REMOVED lines=255> */
.L_x_2930:
        /* <DEDUP_REMOVED lines=211> */
.L_x_2888:
[----:B------:R-:W-:Y:S05]  /*3450*/  BSYNC B0 ;  /* 0x0000000000007941 */ /* 0x000fea0003800000 */
.L_x_2887:
        /* <DEDUP_REMOVED lines=159> */
.L_x_2890:
[----:B------:R-:W-:Y:S05]  /*3e50*/  BSYNC B0 ;  /* 0x0000000000007941 */ /* 0x000fea0003800000 */
.L_x_2889:
        /* <DEDUP_REMOVED lines=167> */
.L_x_2892:
[----:B------:R-:W-:Y:S05]  /*48d0*/  BSYNC B0 ;  /* 0x0000000000007941 */ /* 0x000fea0003800000 */
.L_x_2891:
        /* <DEDUP_REMOVED lines=172> */
.L_x_2894:
[----:B------:R-:W-:Y:S05]  /*53a0*/  BSYNC B0 ;  /* 0x0000000000007941 */ /* 0x000fea0003800000 */
.L_x_2893:
[----:B-1----:R-:W-:Y:S01]  /*53b0*/  MOV R20, R50 ;  /* 0x0000003200147202 */ /* 0x002fe20000000f00 */
[----:B------:R-:W-:Y:S01]  /*53c0*/  IMAD.MOV.U32 R46, RZ, RZ, R150 ;  /* 0x000000ffff2e7224 */ /* 0x000fe200078e0096 */
[----:B------:R-:W-:Y:S01]  /*53d0*/  MOV R21, R45 ;  /* 0x0000002d00157202 */ /* 0x000fe20000000f00 */
[----:B------:R-:W-:Y:S01]  /*53e0*/  IMAD.MOV.U32 R47, RZ, RZ, R51 ;  /* 0x000000ffff2f7224 */ /* 0x000fe200078e0033 */
[----:B------:R-:W-:Y:S01]  /*53f0*/  UMOV UR4, UR21 ;  /* 0x0000001500047c82 */ /* 0x000fe20008000000 */
[----:B------:R-:W-:Y:S05]  /*5400*/  BRA `(.L_x_2895) ;  /* 0x0000004c00707947 */ /* 0x000fea0003800000 */
.L_x_2886:
        /* <DEDUP_REMOVED lines=95> */
.L_x_2899:
[----:B------:R-:W-:Y:S05]  /*5a00*/  BSYNC B0 ;  /* 0x0000000000007941 */ /* 0x000fea0003800000 */
.L_x_2898:
        /* <DEDUP_REMOVED lines=89> */
.L_x_2901:
[----:B------:R-:W-:Y:S05]  /*5fa0*/  BSYNC B0 ;  /* 0x0000000000007941 */ /* 0x000fea0003800000 */
.L_x_2900:
        /* <DEDUP_REMOVED lines=92> */
.L_x_2903:
[----:B------:R-:W-:Y:S05]  /*6570*/  BSYNC B0 ;  /* 0x0000000000007941 */ /* 0x000fea0003800000 */
.L_x_2902:
[----:B-----5:R1:W-:Y:S02]  /*6580*/  STG.E.128 desc[UR6][R94.64+0x80], R48 ;  /* 0x000080305e007986 */ /* 0x0203e4000c101d06 */
.L_x_2897:
[----:B------:R-:W-:Y:S05]  /*6590*/  BSYNC B1 ;  /* 0x0000000000017941 */ /* 0x000fea0003800000 */
.L_x_2896:
        /* <DEDUP_REMOVED lines=102> */
.L_x_2907:
[----:B------:R-:W-:Y:S05]  /*6c00*/  BSYNC B0 ;  /* 0x0000000000007941 */ /* 0x000fea0003800000 */
.L_x_2906:
        /* <DEDUP_REMOVED lines=93> */
.L_x_2909:
[----:B------:R-:W-:Y:S05]  /*71e0*/  BSYNC B0 ;  /* 0x0000000000007941 */ /* 0x000fea0003800000 */
.L_x_2908:
        /* <DEDUP_REMOVED lines=97> */
.L_x_2911:
[----:B------:R-:W-:Y:S05]  /*7800*/  BSYNC B0 ;  /* 0x0000000000007941 */ /* 0x000fea0003800000 */
.L_x_2910:
[----:B-----5:R4:W-:Y:S02]  /*7810*/  STG.E.128 desc[UR6][R158.64+0x80], R24 ;  /* 0x000080189e007986 */ /* 0x0209e4000c101d06 */
.L_x_2905:
[----:B------:R-:W-:Y:S05]  /*7820*/  BSYNC B1 ;  /* 0x0000000000017941 */ /* 0x000fea0003800000 */
.L_x_2904:
        /* <DEDUP_REMOVED lines=101> */
.L_x_2915:
[----:B------:R-:W-:Y:S05]  /*7e80*/  BSYNC B0 ;  /* 0x0000000000007941 */ /* 0x000fea0003800000 */
.L_x_2914:
        /* <DEDUP_REMOVED lines=101> */
.L_x_2917:
[----:B------:R-:W-:Y:S05]  /*84e0*/  BSYNC B0 ;  /* 0x0000000000007941 */ /* 0x000fea0003800000 */
.L_x_2916:
        /* <DEDUP_REMOVED lines=98> */
.L_x_2919:
[----:B------:R-:W-:Y:S05]  /*8b10*/  BSYNC B0 ;  /* 0x0000000000007941 */ /* 0x000fea0003800000 */
.L_x_2918:
[----:B-----5:R4:W-:Y:S02]  /*8b20*/  STG.E.128 desc[UR6][R48.64], R8 ;  /* 0x0000000830007986 */ /* 0x0209e4000c101d06 */
.L_x_2913:
[----:B------:R-:W-:Y:S05]  /*8b30*/  BSYNC B1 ;  /* 0x0000000000017941 */ /* 0x000fea0003800000 */
.L_x_2912:
        /* <DEDUP_REMOVED lines=105> */
.L_x_2923:
[----:B------:R-:W-:Y:S05]  /*91d0*/  BSYNC B0 ;  /* 0x0000000000007941 */ /* 0x000fea0003800000 */
.L_x_2922:
        /* <DEDUP_REMOVED lines=102> */
.L_x_2925:
[----:B------:R-:W-:Y:S05]  /*9840*/  BSYNC B0 ;  /* 0x0000000000007941 */ /* 0x000fea0003800000 */
.L_x_2924:
        /* <DEDUP_REMOVED lines=98> */
.L_x_2927:
[----:B------:R-:W-:Y:S05]  /*9e70*/  BSYNC B0 ;  /* 0x0000000000007941 */ /* 0x000fea0003800000 */
.L_x_2926:
[----:B-----5:R4:W-:Y:S02]  /*9e80*/  STG.E.128 desc[UR6][R48.64], R8 ;  /* 0x0000000830007986 */ /* 0x0209e4000c101d06 */
.L_x_2921:
[----:B------:R-:W-:Y:S05]  /*9e90*/  BSYNC B1 ;  /* 0x0000000000017941 */ /* 0x000fea0003800000 */
.L_x_2920:
        /* <DEDUP_REMOVED lines=8> */
.L_x_2885:
        /* <DEDUP_REMOVED lines=43> */
.L_x_2895:
        /* <DEDUP_REMOVED lines=82> */
.L_x_2928:
        /* <DEDUP_REMOVED lines=9> */
.L_x_2929:
[----:B------:R-:W-:Y:S04]  /*a780*/  IADD3 R13, R13, -0x1, RZ ;  /* 0xffffffff0d0d7810 */ /* 0x000fe80007ffe0ff */
[----:B------:R-:W-:Y:S11]  /*a790*/  ISETP.GT.AND P0, PT, R13, R66, PT ;  /* 0x000000420d00720c */ /* 0x000ff60003f04270 */
[----:B------:R-:W-:Y:S02]  /*a7a0*/  @!UPT UIADD3 URZ, URZ, URZ, URZ ;  /* 0x0000003f3f3ff290 */ /* 0x000fe4000fffe03f */
[----:B------:R-:W-:Y:S05]  /*a7b0*/  @P0 BRA `(.L_x_2930) ;  /* 0xffffff7c00d80947 */ /* 0x000fea000383ffff */
.L_x_2884:
        /* <DEDUP_REMOVED lines=91> */
.L_x_2937:
[----:B------:R-:W-:Y:S05]  /*ad70*/  BSYNC B0 ;  /* 0x0000000000007941 */ /* 0x000fea0003800000 */
.L_x_2936:
        /* <DEDUP_REMOVED lines=45> */
.L_x_2939:
[----:B------:R-:W-:Y:S05]  /*b050*/  BSYNC B0 ;  /* 0x0000000000007941 */ /* 0x000fea0003800000 */
.L_x_2938:
        /* <DEDUP_REMOVED lines=44> */
.L_x_2941:
[----:B------:R-:W-:Y:S05]  /*b320*/  BSYNC B0 ;  /* 0x0000000000007941 */ /* 0x000fea0003800000 */
.L_x_2940:
[----:B------:R4:W-:Y:S02]  /*b330*/  STS.128 [R150+0x2000], R8 ;  /* 0x0020000896007388 */ /* 0x0009e40000000c00 */
.L_x_2935:
[----:B------:R-:W-:Y:S05]  /*b340*/  BSYNC B1 ;  /* 0x0000000000017941 */ /* 0x000fea0003800000 */
.L_x_2934:
        /* <DEDUP_REMOVED lines=60> */
.L_x_2944:
[----:B------:R-:W-:Y:S05]  /*b710*/  BSYNC B0 ;  /* 0x0000000000007941 */ /* 0x000fea0003800000 */
.L_x_2943:
        /* <DEDUP_REMOVED lines=44> */
.L_x_2946:
[----:B------:R-:W-:Y:S05]  /*b9e0*/  BSYNC B0 ;  /* 0x0000000000007941 */ /* 0x000fea0003800000 */
.L_x_2945:
        /* <DEDUP_REMOVED lines=44> */
.L_x_2948:
[----:B------:R-:W-:Y:S05]  /*bcb0*/  BSYNC B0 ;  /* 0x0000000000007941 */ /* 0x000fea0003800000 */
.L_x_2947:
[----:B------:R1:W-:Y:S01]  /*bcc0*/  STS.128 [R150+0x2800], R8 ;  /* 0x0028000896007388 */ /* 0x0003e20000000c00 */
[----:B------:R-:W-:Y:S05]  /*bcd0*/  BRA `(.L_x_2942) ;  /* 0x0000002400007947 */ /* 0x000fea0003800000 */
.L_x_2933:
        /* <DEDUP_REMOVED lines=91> */
.L_x_2952:
[----:B------:R-:W-:Y:S05]  /*c290*/  BSYNC B0 ;  /* 0x0000000000007941 */ /* 0x000fea0003800000 */
.L_x_2951:
        /* <DEDUP_REMOVED lines=89> */
.L_x_2954:
[----:B------:R-:W-:Y:S05]  /*c830*/  BSYNC B0 ;  /* 0x0000000000007941 */ /* 0x000fea0003800000 */
.L_x_2953:
        /* <DEDUP_REMOVED lines=87> */
.L_x_2956:
[----:B------:R-:W-:Y:S05]  /*cdb0*/  BSYNC B0 ;  /* 0x0000000000007941 */ /* 0x000fea0003800000 */
.L_x_2955:
[----:B------:R4:W-:Y:S02]  /*cdc0*/  STS.128 [R150+0x2000], R12 ;  /* 0x0020000c96007388 */ /* 0x0009e40000000c00 */
.L_x_2950:
[----:B------:R-:W-:Y:S05]  /*cdd0*/  BSYNC B1 ;  /* 0x0000000000017941 */ /* 0x000fea0003800000 */
.L_x_2949:
        /* <DEDUP_REMOVED lines=96> */
.L_x_2958:
[----:B------:R-:W-:Y:S05]  /*d3e0*/  BSYNC B0 ;  /* 0x0000000000007941 */ /* 0x000fea0003800000 */
.L_x_2957:
        /* <DEDUP_REMOVED lines=92> */
.L_x_2960:
[----:B------:R-:W-:Y:S05]  /*d9b0*/  BSYNC B0 ;  /* 0x0000000000007941 */ /* 0x000fea0003800000 */
.L_x_2959:
        /* <DEDUP_REMOVED lines=90> */
.L_x_2962:
[----:B------:R-:W-:Y:S05]  /*df60*/  BSYNC B0 ;  /* 0x0000000000007941 */ /* 0x000fea0003800000 */
.L_x_2961:
[----:B------:R1:W-:Y:S01]  /*df70*/  STS.128 [R150+0x2800], R12 ;  /* 0x0028000c96007388 */ /* 0x0003e20000000c00 */
[----:B------:R-:W-:Y:S05]  /*df80*/  BRA `(.L_x_2942) ;  /* 0x0000000000547947 */ /* 0x000fea0003800000 */
.L_x_2932:
        /* <DEDUP_REMOVED lines=21> */
.L_x_2942:
[----:B------:R-:W-:Y:S05]  /*e0e0*/  BSYNC B2 ;  /* 0x0000000000027941 */ /* 0x000fea0003800000 */
.L_x_2931:
[----:B------:R-:W-:Y:S01]  /*e0f0*/  VIADD R155, R53, 0xffffffff ;  /* 0xffffffff359b7836 */ /* 0x000fe20000000000 */
[----:B------:R-:W-:Y:S01]  /*e100*/  ULDC.64 UR12, c[0x0][0x218] ;  /* 0x00008600000c7ab9 */ /* 0x000fe20000000a00 */
[----:B-1--4-:R-:W-:Y:S01]  /*e110*/  VIADD R8, R144, 0x40 ;  /* 0x0000004090087836 */ /* 0x012fe20000000000 */
[----:B------:R-:W-:Y:S01]  /*e120*/  LEA R156, P3, R140, UR12, 0x1 ;  /* 0x0000000c8c9c7c11 */ /* 0x000fe2000f8608ff */
[----:B------:R-:W-:Y:S01]  /*e130*/  IMAD.SHL.U32 R0, R155, 0x80, RZ ;  /* 0x000000809b007824 */ /* 0x000fe200078e00ff */
[----:B------:R-:W-:Y:S01]  /*e140*/  LOP3.LUT R134, R134, 0x7fffffe, RZ, 0xc0, !PT ;  /* 0x07fffffe86867812 */ /* 0x000fe200078ec0ff */
[----:B------:R-:W-:Y:S01]  /*e150*/  VIADD R2, R144, 0x60 ;  /* 0x0000006090027836 */ /* 0x000fe20000000000 */
[----:B------:R-:W-:Y:S01]  /*e160*/  LEA.HI.X R157, R140, UR13, R54, 0x1, P3 ;  /* 0x0000000d8c9d7c11 */ /* 0x000fe200098f0c36 */
[----:B-----5:R-:W-:Y:S01]  /*e170*/  IMAD.IADD R9, R59, 0x1, -R0 ;  /* 0x000000013b097824 */ /* 0x020fe200078e0a00 */
[----:B------:R-:W-:Y:S01]  /*e180*/  SHF.R.S32.HI R10, RZ, 0x1f, R135 ;  /* 0x0000001fff0a7819 */ /* 0x000fe20000011487 */
[----:B------:R-:W-:Y:S01]  /*e190*/  IMAD.IADD R45, R135, 0x1, -R134 ;  /* 0x00000001872d7824 */ /* 0x000fe200078e0a86 */
[----:B------:R-:W-:Y:S01]  /*e1a0*/  SHF.R.S32.HI R116, RZ, 0x1f, R57 ;  /* 0x0000001fff747819 */ /* 0x000fe20000011439 */
[----:B------:R-:W-:Y:S01]  /*e1b0*/  IMAD.SHL.U32 R132, R132, 0x8, RZ ;  /* 0x0000000884847824 */ /* 0x000fe200078e00ff */
[-C--:B------:R-:W-:Y:S01]  /*e1c0*/  ISETP.GE.AND P0, PT, R8, R9.reuse, PT ;  /* 0x000000090800720c */ /* 0x080fe20003f06270 */
[----:B------:R-:W-:Y:S01]  /*e1d0*/  ULDC.64 UR10, c[0x0][0x220] ;  /* 0x00008800000a7ab9 */ /* 0x000fe20000000a00 */
[-C--:B------:R-:W-:Y:S01]  /*e1e0*/  ISETP.GE.AND P6, PT, R2, R9.reuse, PT ;  /* 0x000000090200720c */ /* 0x080fe20003fc6270 */
[----:B------:R-:W-:Y:S01]  /*e1f0*/  ULDC.64 UR16, c[0x0][0x398] ;  /* 0x0000e60000107ab9 */ /* 0x000fe20000000a00 */
[----:B------:R-:W-:-:S02]  /*e200*/  ISETP.GE.AND P1, PT, R3, R9, PT ;  /* 0x000000090300720c */ /* 0x000fc40003f26270 */
[----:B------:R-:W-:Y:S02]  /*e210*/  ISETP.GE.AND P5, PT, R144, R9, PT ;  /* 0x000000099000720c */ /* 0x000fe40003fa6270 */
[----:B------:R-:W-:Y:S02]  /*e220*/  LEA.HI R135, R10, R135, RZ, 0x3 ;  /* 0x000000870a877211 */ /* 0x000fe400078f18ff */
[----:B------:R-:W-:Y:S02]  /*e230*/  ISETP.GE.AND P4, PT, R3, R9, PT ;  /* 0x000000090300720c */ /* 0x000fe40003f86270 */
[CC--:B------:R-:W-:Y:S01]  /*e240*/  LEA.HI R3, R116.reuse, R57.reuse, RZ, 0x4 ;  /* 0x0000003974037211 */ /* 0x0c0fe200078f20ff */
[----:B------:R-:W1:Y:S01]  /*e250*/  @!P0 LDC.64 R6, c[0x0][0x248] ;  /* 0x00009200ff068b82 */ /* 0x000e620000000a00 */
[----:B------:R-:W-:Y:S01]  /*e260*/  IMAD.SHL.U32 R46, R135, 0x20, RZ ;  /* 0x00000020872e7824 */ /* 0x000fe200078e00ff */
[----:B------:R-:W-:Y:S02]  /*e270*/  LEA.HI R116, R116, R57, RZ, 0x5 ;  /* 0x0000003974747211 */ /* 0x000fe400078f28ff */
[----:B---3--:R-:W-:-:S02]  /*e280*/  @!P1 LEA R14, P3, R56, R156, 0x1 ;  /* 0x0000009c380e9211 */ /* 0x008fc400078608ff */
[----:B------:R-:W-:Y:S01]  /*e290*/  @!PT LDS RZ, [RZ] ;  /* 0x00000000fffff984 */ /* 0x000fe20000000800 */
[----:B------:R-:W-:Y:S01]  /*e2a0*/  @!PT LDS RZ, [RZ] ;  /* 0x00000000fffff984 */ /* 0x000fe20000000800 */
[----:B------:R-:W-:Y:S01]  /*e2b0*/  @!PT LDS RZ, [RZ] ;  /* 0x00000000fffff984 */ /* 0x000fe20000000800 */
[----:B------:R-:W-:Y:S01]  /*e2c0*/  @!P5 LDGSTS.E.BYPASS.LTC128B.128 [R150+0x3000], desc[UR6][R156.64] ;  /* 0x030000009c96dfae */ /* 0x000fe2000b901d46 */
[----:B------:R-:W-:Y:S01]  /*e2d0*/  SHF.R.S32.HI R3, RZ, 0x4, R3 ;  /* 0x00000004ff037819 */ /* 0x000fe20000011403 */
[----:B------:R-:W3:Y:S01]  /*e2e0*/  @!P6 LDC.64 R4, c[0x0][0x248] ;  /* 0x00009200ff04eb82 */ /* 0x000ee20000000a00 */
[----:B------:R-:W-:Y:S01]  /*e2f0*/  @!P1 LEA.HI.X R15, R56, R157, R55, 0x1, P3 ;  /* 0x0000009d380f9211 */ /* 0x000fe200018f0c37 */
[----:B------:R-:W-:Y:S01]  /*e300*/  @!P5 LDGSTS.E.BYPASS.LTC128B.128 [R150+0x5000], desc[UR6][R156.64+0x40] ;  /* 0x050000409c96dfae */ /* 0x000fe2000b901d46 */
[----:B------:R-:W-:Y:S02]  /*e310*/  ISETP.GE.AND P3, PT, R8, R9, PT ;  /* 0x000000090800720c */ /* 0x000fe40003f66270 */
[----:B------:R-:W-:Y:S01]  /*e320*/  LEA.HI R8, R3, R3, RZ, 0x1 ;  /* 0x0000000303087211 */ /* 0x000fe200078f08ff */
[----:B------:R-:W-:Y:S01]  /*e330*/  @!P5 LDGSTS.E.BYPASS.LTC128B.128 [R150+0x7000], desc[UR6][R156.64+0x80] ;  /* 0x070000809c96dfae */ /* 0x000fe2000b901d46 */
[----:B------:R-:W-:Y:S02]  /*e340*/  ISETP.GE.AND P5, PT, R144, R9, PT ;  /* 0x000000099000720c */ /* 0x000fe40003fa6270 */
[----:B------:R-:W-:Y:S01]  /*e350*/  LOP3.LUT R8, R8, 0xfffffffe, RZ, 0xc0, !PT ;  /* 0xfffffffe08087812 */ /* 0x000fe200078ec0ff */
[----:B------:R-:W-:Y:S01]  /*e360*/  @!P1 LDGSTS.E.BYPASS.LTC128B.128 [R150+0x3800], desc[UR6][R14.64] ;  /* 0x038000000e969fae */ /* 0x000fe2000b901d46 */
[----:B------:R-:W-:-:S02]  /*e370*/  SHF.R.S32.HI R47, RZ, 0x5, R116 ;  /* 0x00000005ff2f7819 */ /* 0x000fc40000011474 */
[----:B------:R-:W-:Y:S01]  /*e380*/  LOP3.LUT R46, R46, 0xffffff00, RZ, 0xc0, !PT ;  /* 0xffffff002e2e7812 */ /* 0x000fe200078ec0ff */
[----:B------:R-:W-:Y:S04]  /*e390*/  @!P1 LDGSTS.E.BYPASS.LTC128B.128 [R150+0x5800], desc[UR6][R14.64+0x40] ;  /* 0x058000400e969fae */ /* 0x000fe8000b901d46 */
[----:B------:R4:W-:Y:S01]  /*e3a0*/  @!P1 LDGSTS.E.BYPASS.LTC128B.128 [R150+0x7800], desc[UR6][R14.64+0x80] ;  /* 0x078000800e969fae */ /* 0x0009e2000b901d46 */
[----:B-1----:R-:W-:-:S04]  /*e3b0*/  @!P0 LEA R10, P1, R6, R156, 0x7 ;  /* 0x0000009c060a8211 */ /* 0x002fc800078238ff */
[----:B------:R-:W-:Y:S01]  /*e3c0*/  @!P0 LEA.HI.X R11, R6, R157, R7, 0x7, P1 ;  /* 0x0000009d060b8211 */ /* 0x000fe200008f3c07 */
[----:B---3--:R-:W-:Y:S01]  /*e3d0*/  @!P6 IMAD.WIDE.U32 R12, R4, 0xc0, R156 ;  /* 0x000000c0040ce825 */ /* 0x008fe200078e009c */
[----:B------:R-:W-:-:S03]  /*e3e0*/  ISETP.GE.AND P1, PT, R2, R9, PT ;  /* 0x000000090200720c */ /* 0x000fc60003f26270 */
[----:B------:R-:W-:Y:S01]  /*e3f0*/  @!P6 IMAD R5, R5, 0xc0, RZ ;  /* 0x000000c00505e824 */ /* 0x000fe200078e02ff */
[----:B------:R-:W-:Y:S01]  /*e400*/  @!P0 LDGSTS.E.BYPASS.LTC128B.128 [R150+0x4000], desc[UR6][R10.64] ;  /* 0x040000000a968fae */ /* 0x000fe2000b901d46 */
[----:B------:R-:W-:Y:S02]  /*e410*/  IMAD.IADD R2, R3, 0x1, -R8 ;  /* 0x0000000103027824 */ /* 0x000fe400078e0a08 */
[----:B------:R-:W-:Y:S01]  /*e420*/  @!P6 IMAD.IADD R13, R5, 0x1, R13 ;  /* 0x00000001050de824 */ /* 0x000fe200078e020d */
[----:B------:R-:W-:Y:S01]  /*e430*/  @!P0 LDGSTS.E.BYPASS.LTC128B.128 [R150+0x6000], desc[UR6][R10.64+0x40] ;  /* 0x060000400a968fae */ /* 0x000fe2000b901d46 */
[----:B------:R-:W-:Y:S01]  /*e440*/  IMAD.SHL.U32 R3, R60, 0x40, RZ ;  /* 0x000000403c037824 */ /* 0x000fe200078e00ff */
[----:B------:R-:W1:Y:S01]  /*e450*/  @!P3 LDC.64 R4, c[0x0][0x250] ;  /* 0x00009400ff04bb82 */ /* 0x000e620000000a00 */
[----:B------:R-:W-:Y:S01]  /*e460*/  IMAD.SHL.U32 R6, R133, 0x40, RZ ;  /* 0x0000004085067824 */ /* 0x000fe200078e00ff */
[----:B------:R1:W-:Y:S01]  /*e470*/  @!P0 LDGSTS.E.BYPASS.LTC128B.128 [R150+0x8000], desc[UR6][R10.64+0x80] ;  /* 0x080000800a968fae */ /* 0x0003e2000b901d46 */
[----:B------:R-:W-:Y:S01]  /*e480*/  IMAD R131, R2, 0x8, R131 ;  /* 0x0000000802837824 */ /* 0x000fe200078e0283 */
[----:B------:R-:W-:-:S02]  /*e490*/  LOP3.LUT R3, R3, 0xc0, RZ, 0xc0, !PT ;  /* 0x000000c003037812 */ /* 0x000fc400078ec0ff */
[----:B------:R-:W-:Y:S01]  /*e4a0*/  @!P6 LDGSTS.E.BYPASS.LTC128B.128 [R150+0x4800], desc[UR6][R12.64] ;  /* 0x048000000c96efae */ /* 0x000fe2000b901d46 */
[----:B------:R-:W-:Y:S02]  /*e4b0*/  LOP3.LUT R6, R6, 0xc0, RZ, 0xc0, !PT ;  /* 0x000000c006067812 */ /* 0x000fe400078ec0ff */
[----:B------:R-:W-:Y:S01]  /*e4c0*/  LOP3.LUT R146, R3, 0x8, R132, 0xf8, !PT ;  /* 0x0000000803927812 */ /* 0x000fe200078ef884 */
[----:B------:R-:W-:Y:S01]  /*e4d0*/  @!P6 LDGSTS.E.BYPASS.LTC128B.128 [R150+0x6800], desc[UR6][R12.64+0x40] ;  /* 0x068000400c96efae */ /* 0x000fe2000b901d46 */
[----:B------:R-:W-:Y:S02]  /*e4e0*/  SHF.R.U32.HI R3, RZ, 0x3, R3 ;  /* 0x00000003ff037819 */ /* 0x000fe40000011603 */
[----:B------:R-:W-:Y:S01]  /*e4f0*/  LEA R154, P0, R138, UR10, 0x1 ;  /* 0x0000000a8a9a7c11 */ /* 0x000fe2000f8008ff */
[----:B------:R3:W-:Y:S01]  /*e500*/  @!P6 LDGSTS.E.BYPASS.LTC128B.128 [R150+0x8800], desc[UR6][R12.64+0x80] ;  /* 0x088000800c96efae */ /* 0x0007e2000b901d46 */
[----:B------:R-:W-:Y:S01]  /*e510*/  LOP3.LUT R146, R146, R3, RZ, 0x3c, !PT ;  /* 0x0000000392927212 */ /* 0x000fe200078e3cff */
[----:B------:R-:W-:Y:S01]  /*e520*/  IMAD.SHL.U32 R3, R2, 0x8, RZ ;  /* 0x0000000802037824 */ /* 0x000fe200078e00ff */
[----:B------:R-:W-:Y:S01]  /*e530*/  LEA.HI.X R159, R138, UR11, R52, 0x1, P0 ;  /* 0x0000000b8a9f7c11 */ /* 0x000fe200080f0c34 */
[----:B------:R-:W0:Y:S01]  /*e540*/  LDGDEPBAR ;  /* 0x00000000000079af */ /* 0x000e220000000000 */
[----:B------:R-:W-:Y:S01]  /*e550*/  @!P4 LEA R8, P0, R107, R154, 0x1 ;  /* 0x0000009a6b08c211 */ /* 0x000fe200078008ff */
[----:B----4-:R-:W-:Y:S01]  /*e560*/  @!P5 IMAD.MOV.U32 R14, RZ, RZ, R154 ;  /* 0x000000ffff0ed224 */ /* 0x010fe200078e009a */
[----:B------:R-:W-:Y:S01]  /*e570*/  LOP3.LUT R2, R6, 0x8, R3, 0xf8, !PT ;  /* 0x0000000806027812 */ /* 0x000fe200078ef803 */
[----:B------:R-:W-:Y:S01]  /*e580*/  @!P5 IMAD.MOV.U32 R15, RZ, RZ, R159 ;  /* 0x000000ffff0fd224 */ /* 0x000fe200078e009f */
[----:B------:R-:W-:Y:S01]  /*e590*/  SHF.R.U32.HI R3, RZ, 0x3, R6 ;  /* 0x00000003ff037819 */ /* 0x000fe20000011606 */
[----:B------:R-:W-:Y:S01]  /*e5a0*/  IMAD.U32 R146, R131, 0x20, R146 ;  /* 0x0000002083927824 */ /* 0x000fe200078e0092 */
[----:B------:R-:W4:Y:S01]  /*e5b0*/  @!P1 LDC.64 R6, c[0x0][0x250] ;  /* 0x00009400ff069b82 */ /* 0x000f220000000a00 */
[----:B------:R-:W-:-:S02]  /*e5c0*/  @!P4 LEA.HI.X R9, R107, R159, R106, 0x1, P0 ;  /* 0x0000009f6b09c211 */ /* 0x000fc400000f0c6a */
[----:B------:R-:W-:Y:S01]  /*e5d0*/  LOP3.LUT R2, R2, R3, RZ, 0x3c, !PT ;  /* 0x0000000302027212 */ /* 0x000fe200078e3cff */
[----:B------:R-:W-:Y:S01]  /*e5e0*/  IMAD.MOV.U32 R3, RZ, RZ, 0x20 ;  /* 0x00000020ff037424 */ /* 0x000fe200078e00ff */
[----:B-1----:R-:W-:Y:S02]  /*e5f0*/  @!P3 LEA R10, P0, R4, R154, 0x7 ;  /* 0x0000009a040ab211 */ /* 0x002fe400078038ff */
[----:B------:R-:W-:Y:S02]  /*e600*/  LEA R146, R146, UR4, 0x1 ;  /* 0x0000000492927c11 */ /* 0x000fe4000f8e08ff */
[----:B------:R-:W-:Y:S01]  /*e610*/  @!P3 LEA.HI.X R11, R4, R159, R5, 0x7, P0 ;  /* 0x0000009f040bb211 */ /* 0x000fe200000f3c05 */
[C---:B------:R-:W-:Y:S01]  /*e620*/  IMAD R4, R47.reuse, 0x200, R46 ;  /* 0x000002002f047824 */ /* 0x040fe200078e022e */
[----:B------:R-:W-:Y:S01]  /*e630*/  LOP3.LUT P0, RZ, R60, 0x2, RZ, 0xc0, !PT ;  /* 0x000000023cff7812 */ /* 0x000fe2000780c0ff */
[----:B------:R-:W-:Y:S02]  /*e640*/  IMAD R47, R47, 0x10, R58 ;  /* 0x000000102f2f7824 */ /* 0x000fe400078e023a */
[----:B------:R-:W-:Y:S01]  /*e650*/  IMAD R147, R45, 0x20, R4 ;  /* 0x000000202d937824 */ /* 0x000fe200078e0204 */
[----:B------:R-:W-:Y:S01]  /*e660*/  SEL R3, R3, 0xffffffe0, !P0 ;  /* 0xffffffe003037807 */ /* 0x000fe20004000000 */
[----:B---3--:R-:W-:Y:S01]  /*e670*/  @!P1 IMAD.MOV.U32 R12, RZ, RZ, R154 ;  /* 0x000000ffff0c9224 */ /* 0x008fe200078e009a */
[----:B------:R-:W-:-:S04]  /*e680*/  DEPBAR.LE SB0, 0x0 ;  /* 0x000080000000791a */ /* 0x000fc80000000000 */
[----:B------:R-:W-:Y:S01]  /*e690*/  BAR.SYNC.DEFER_BLOCKING 0x0 ;  /* 0x0000000000007b1d */ /* 0x000fe20000010000 */
[----:B------:R-:W-:Y:S02]  /*e6a0*/  @!P1 IMAD.MOV.U32 R13, RZ, RZ, R159 ;  /* 0x000000ffff0d9224 */ /* 0x000fe400078e009f */
[----:B----4-:R-:W-:Y:S02]  /*e6b0*/  @!P1 IMAD R7, R7, 0xc0, RZ ;  /* 0x000000c007079824 */ /* 0x010fe400078e02ff */
[----:B------:R-:W-:-:S04]  /*e6c0*/  @!P1 IMAD.WIDE.U32 R12, R6, 0xc0, R12 ;  /* 0x000000c0060c9825 */ /* 0x000fc800078e000c */
[----:B------:R-:W-:Y:S02]  /*e6d0*/  IMAD.IADD R147, R2, 0x1, R147 ;  /* 0x0000000102937824 */ /* 0x000fe400078e0293 */
[----:B------:R-:W-:Y:S02]  /*e6e0*/  @!P1 IMAD.IADD R13, R7, 0x1, R13 ;  /* 0x00000001070d9824 */ /* 0x000fe400078e020d */
[----:B------:R-:W-:Y:S01]  /*e6f0*/  IMAD.IADD R118, R146, 0x1, R3 ;  /* 0x0000000192767824 */ /* 0x000fe200078e0203 */
[----:B------:R-:W-:Y:S01]  /*e700*/  LEA R147, R147, UR4, 0x1 ;  /* 0x0000000493937c11 */ /* 0x000fe2000f8e08ff */
[----:B------:R-:W-:-:S04]  /*e710*/  IMAD R45, R45, 0x20, R46 ;  /* 0x000000202d2d7824 */ /* 0x000fc800078e022e */
[----:B------:R-:W-:Y:S02]  /*e720*/  IMAD R145, R44, 0x2, R147 ;  /* 0x000000022c917824 */ /* 0x000fe400078e0293 */
        /* <DEDUP_REMOVED lines=40> */
[----:B------:R-:W4:Y:S04]  /*e9b0*/  LDSM.16.M88.4 R24, [R146+0x3000] ;  /* 0x003000009218783b */ /* 0x000f280000000200 */
[----:B------:R-:W-:Y:S04]  /*e9c0*/  LDSM.16.M88.4 R128, [R145] ;  /* 0x000000009180783b */ /* 0x000fe80000000200 */
[----:B------:R-:W-:Y:S04]  /*e9d0*/  LDSM.16.M88.4 R112, [R118+0x3000] ;  /* 0x003000007670783b */ /* 0x000fe80000000200 */
[----:B------:R-:W3:Y:S04]  /*e9e0*/  LDSM.16.M88.4 R72, [R146+0x3400] ;  /* 0x003400009248783b */ /* 0x000ee80000000200 */
[----:B------:R-:W3:Y:S04]  /*e9f0*/  LDSM.16.M88.4 R64, [R146+0x3800] ;  /* 0x003800009240783b */ /* 0x000ee80000000200 */
[----:B------:R-:W-:Y:S04]  /*ea00*/  LDSM.16.M88.4 R16, [R147+0x1000] ;  /* 0x001000009310783b */ /* 0x000fe80000000200 */
[----:B--2---:R-:W2:Y:S04]  /*ea10*/  LDSM.16.M88.4 R20, [R146+0x5000] ;  /* 0x005000009214783b */ /* 0x004ea80000000200 */
[----:B------:R-:W2:Y:S04]  /*ea20*/  LDSM.16.M88.4 R48, [R146+0x3c00] ;  /* 0x003c00009230783b */ /* 0x000ea80000000200 */
[----:B------:R-:W2:Y:S04]  /*ea30*/  LDSM.16.M88.4 R32, [R118+0x3400] ;  /* 0x003400007620783b */ /* 0x000ea80000000200 */
[----:B-1----:R-:W1:Y:S01]  /*ea40*/  LDSM.16.M88.4 R8, [R118+0x3800] ;  /* 0x003800007608783b */ /* 0x002e620000000200 */
[C---:B----4-:R-:W-:Y:S03]  /*ea50*/  HMMA.16816.F32 R28, R80.reuse, R24, RZ ;  /* 0x00000018501c723c */ /* 0x050fe600000018ff */
[----:B---3--:R-:W-:Y:S04]  /*ea60*/  LDSM.16.M88.4 R12, [R145+0x1000] ;  /* 0x00100000910c783b */ /* 0x008fe80000000200 */
[----:B------:R-:W3:Y:S01]  /*ea70*/  LDSM.16.M88.4 R76, [R118+0x5000] ;  /* 0x00500000764c783b */ /* 0x000ee20000000200 */
[C---:B------:R-:W-:Y:S03]  /*ea80*/  HMMA.16816.F32 R24, R80.reuse, R26, RZ ;  /* 0x0000001a5018723c */ /* 0x040fe600000018ff */
[----:B------:R-:W4:Y:S03]  /*ea90*/  LDSM.16.M88.4 R104, [R146+0x4000] ;  /* 0x004000009268783b */ /* 0x000f260000000200 */
[C---:B------:R-:W-:Y:S01]  /*eaa0*/  HMMA.16816.F32 R36, R80.reuse, R72, RZ ;  /* 0x000000485024723c */ /* 0x040fe200000018ff */
[----:B------:R-:W4:Y:S04]  /*eab0*/  LDSM.16.M88.4 R96, [R146+0x4400] ;  /* 0x004400009260783b */ /* 0x000f280000000200 */
[----:B------:R-:W4:Y:S01]  /*eac0*/  LDSM.16.M88.4 R88, [R146+0x4800] ;  /* 0x004800009258783b */ /* 0x000f220000000200 */
[----:B------:R-:W-:Y:S03]  /*ead0*/  HMMA.16816.F32 R68, R80, R64, RZ ;  /* 0x000000405044723c */ /* 0x000fe600000018ff */
[----:B------:R-:W4:Y:S03]  /*eae0*/  LDSM.16.M88.4 R40, [R146+0x4c00] ;  /* 0x004c00009228783b */ /* 0x000f260000000200 */
[----:B------:R-:W-:Y:S01]  /*eaf0*/  HMMA.16816.F32 R28, R128, R112, R28 ;  /* 0x00000070801c723c */ /* 0x000fe2000000181c */
[----:B------:R-:W4:Y:S04]  /*eb00*/  LDSM.16.M88.4 R4, [R118+0x3c00] ;  /* 0x003c00007604783b */ /* 0x000f280000000200 */
[----:B------:R-:W4:Y:S01]  /*eb10*/  LDSM.16.M88.4 R160, [R146+0x5400] ;  /* 0x0054000092a0783b */ /* 0x000f220000000200 */
[C---:B------:R-:W-:Y:S03]  /*eb20*/  HMMA.16816.F32 R72, R80.reuse, R74, RZ ;  /* 0x0000004a5048723c */ /* 0x040fe600000018ff */
[----:B------:R-:W-:Y:S03]  /*eb30*/  LDSM.16.M88.4 R124, [R118+0x4000] ;  /* 0x00400000767c783b */ /* 0x000fe60000000200 */
[----:B------:R-:W-:Y:S01]  /*eb40*/  HMMA.16816.F32 R64, R80, R66, RZ ;  /* 0x000000425040723c */ /* 0x000fe200000018ff */
[----:B------:R-:W-:Y:S04]  /*eb50*/  LDSM.16.M88.4 R120, [R118+0x4400] ;  /* 0x004400007678783b */ /* 0x000fe80000000200 */
[----:B------:R-:W0:Y:S01]  /*eb60*/  LDGDEPBAR ;  /* 0x00000000000079af */ /* 0x000e220000000000 */
[----:B------:R-:W-:Y:S03]  /*eb70*/  HMMA.16816.F32 R24, R128, R114, R24 ;  /* 0x000000728018723c */ /* 0x000fe60000001818 */
[----:B------:R-:W-:Y:S03]  /*eb80*/  LDSM.16.M88.4 R112, [R118+0x4800] ;  /* 0x004800007670783b */ /* 0x000fe60000000200 */
[----:B--2---:R-:W-:Y:S06]  /*eb90*/  HMMA.16816.F32 R28, R16, R20, R28 ;  /* 0x00000014101c723c */ /* 0x004fec000000181c */
[C---:B------:R-:W-:Y:S06]  /*eba0*/  HMMA.16816.F32 R60, R80.reuse, R48, RZ ;  /* 0x00000030503c723c */ /* 0x040fec00000018ff */
[----:B------:R-:W-:Y:S06]  /*ebb0*/  HMMA.16816.F32 R48, R80, R50, RZ ;  /* 0x000000325030723c */ /* 0x000fec00000018ff */
[C---:B------:R-:W-:Y:S06]  /*ebc0*/  HMMA.16816.F32 R36, R128.reuse, R32, R36 ;  /* 0x000000208024723c */ /* 0x040fec0000001824 */
[C---:B------:R-:W-:Y:S01]  /*ebd0*/  HMMA.16816.F32 R72, R128.reuse, R34, R72 ;  /* 0x000000228048723c */ /* 0x040fe20000001848 */
[----:B------:R-:W-:Y:S05]  /*ebe0*/  LDSM.16.M88.4 R32, [R146+0x7000] ;  /* 0x007000009220783b */ /* 0x000fea0000000200 */
[C---:B-1----:R-:W-:Y:S06]  /*ebf0*/  HMMA.16816.F32 R68, R128.reuse, R8, R68 ;  /* 0x000000088044723c */ /* 0x042fec0000001844 */
[----:B------:R-:W-:Y:S01]  /*ec00*/  HMMA.16816.F32 R64, R128, R10, R64 ;  /* 0x0000000a8040723c */ /* 0x000fe20000001840 */
[----:B------:R-:W1:Y:S05]  /*ec10*/  LDSM.16.M88.4 R8, [R147+0x2000] ;  /* 0x002000009308783b */ /* 0x000e6a0000000200 */
[----:B------:R-:W-:Y:S01]  /*ec20*/  HMMA.16816.F32 R24, R16, R22, R24 ;  /* 0x000000161018723c */ /* 0x000fe20000001818 */
[----:B------:R-:W-:Y:S05]  /*ec30*/  LDSM.16.M88.4 R20, [R118+0x7000] ;  /* 0x007000007614783b */ /* 0x000fea0000000200 */
[----:B---3--:R-:W-:Y:S06]  /*ec40*/  HMMA.16816.F32 R28, R12, R76, R28 ;  /* 0x0000004c0c1c723c */ /* 0x008fec000000181c */
        /* <DEDUP_REMOVED lines=10> */
[----:B------:R-:W-:Y:S01]  /*ecf0*/  HMMA.16816.F32 R48, R128, R6, R48 ;  /* 0x000000068030723c */ /* 0x000fe20000001830 */
[----:B------:R-:W3:Y:S05]  /*ed00*/  LDSM.16.M88.4 R4, [R145+0x2000] ;  /* 0x002000009104783b */ /* 0x000eea0000000200 */
[----:B------:R-:W-:Y:S01]  /*ed10*/  HMMA.16816.F32 R24, R12, R78, R24 ;  /* 0x0000004e0c18723c */ /* 0x000fe20000001818 */
[----:B------:R-:W4:Y:S05]  /*ed20*/  LDSM.16.M88.4 R76, [R146+0x5800] ;  /* 0x00580000924c783b */ /* 0x000f2a0000000200 */
[----:B------:R-:W-:Y:S06]  /*ed30*/  HMMA.16816.F32 R36, R16, R160, R36 ;  /* 0x000000a01024723c */ /* 0x000fec0000001824 */
[----:B-1----:R-:W-:Y:S01]  /*ed40*/  HMMA.16816.F32 R28, R8, R32, R28 ;  /* 0x00000020081c723c */ /* 0x002fe2000000181c */
[----:B------:R-:W-:-:S05]  /*ed50*/  LOP3.LUT R160, R116, 0xffffffe0, RZ, 0xc0, !PT ;  /* 0xffffffe074a07812 */ /* 0x000fca00078ec0ff */
[----:B------:R-:W-:Y:S01]  /*ed60*/  HMMA.16816.F32 R132, R128, R124, R108 ;  /* 0x0000007c8084723c */ /* 0x000fe2000000186c */
[----:B------:R-:W1:Y:S01]  /*ed70*/  LDSM.16.M88.4 R108, [R146+0x7400] ;  /* 0x00740000926c783b */ /* 0x000e620000000200 */
[----:B------:R-:W-:-:S04]  /*ed80*/  IMAD.IADD R160, R57, 0x1, -R160 ;  /* 0x0000000139a07824 */ /* 0x000fc800078e0aa0 */
[----:B------:R-:W-:Y:S01]  /*ed90*/  HMMA.16816.F32 R24, R8, R34, R24 ;  /* 0x000000220818723c */ /* 0x000fe20000001818 */
[----:B------:R-:W-:Y:S01]  /*eda0*/  LDSM.16.M88.4 R32, [R118+0x5800] ;  /* 0x005800007620783b */ /* 0x000fe20000000200 */
[----:B------:R-:W-:-:S04]  /*edb0*/  SHF.R.S32.HI R3, RZ, 0x1f, R160 ;  /* 0x0000001fff037819 */ /* 0x000fc800000114a0 */
[----:B------:R-:W-:Y:S01]  /*edc0*/  HMMA.16816.F32 R72, R16, R162, R72 ;  /* 0x000000a21048723c */ /* 0x000fe20000001848 */
[----:B------:R-:W-:-:S04]  /*edd0*/  LEA.HI R160, R3, R160, RZ, 0x2 ;  /* 0x000000a003a07211 */ /* 0x000fc800078f10ff */
[----:B------:R-:W-:Y:S01]  /*ede0*/  SHF.R.S32.HI R160, RZ, 0x2, R160 ;  /* 0x00000002ffa07819 */ /* 0x000fe200000114a0 */
[----:B--2---:R-:W-:Y:S06]  /*edf0*/  HMMA.16816.F32 R36, R12, R40, R36 ;  /* 0x000000280c24723c */ /* 0x004fec0000001824 */
[----:B------:R-:W-:Y:S01]  /*ee00*/  HMMA.16816.F32 R104, R128, R126, R104 ;  /* 0x0000007e8068723c */ /* 0x000fe20000001868 */
[----:B------:R-:W2:Y:S05]  /*ee10*/  LDSM.16.M88.4 R124, [R146+0x5c00] ;  /* 0x005c0000927c783b */ /* 0x000eaa0000000200 */
[C---:B---3--:R-:W-:Y:S06]  /*ee20*/  HMMA.16816.F32 R28, R4.reuse, R20, R28 ;  /* 0x00000014041c723c */ /* 0x048fec000000181c */
[----:B------:R-:W-:Y:S01]  /*ee30*/  HMMA.16816.F32 R24, R4, R22, R24 ;  /* 0x000000160418723c */ /* 0x000fe20000001818 */
[----:B------:R-:W3:Y:S05]  /*ee40*/  LDSM.16.M88.4 R20, [R146+0x7800] ;  /* 0x007800009214783b */ /* 0x000eea0000000200 */
[----:B----4-:R-:W-:Y:S06]  /*ee50*/  HMMA.16816.F32 R68, R16, R76, R68 ;  /* 0x0000004c1044723c */ /* 0x010fec0000001844 */
[----:B------:R-:W-:Y:S01]  /*ee60*/  HMMA.16816.F32 R72, R12, R42, R72 ;  /* 0x0000002a0c48723c */ /* 0x000fe20000001848 */
[----:B------:R-:W-:Y:S05]  /*ee70*/  LDSM.16.M88.4 R40, [R118+0x7800] ;  /* 0x007800007628783b */ /* 0x000fea0000000200 */
[----:B-1----:R-:W-:Y:S01]  /*ee80*/  HMMA.16816.F32 R36, R8, R108, R36 ;  /* 0x0000006c0824723c */ /* 0x002fe20000001824 */
[----:B------:R-:W-:Y:S01]  /*ee90*/  FMUL.FTZ R76, R28, UR17 ;  /* 0x000000111c4c7c20 */ /* 0x000fe20008410000 */
[----:B------:R-:W-:-:S04]  /*eea0*/  FMUL.FTZ R77, R30, UR17 ;  /* 0x000000111e4d7c20 */ /* 0x000fc80008410000 */
[C---:B------:R-:W-:Y:S01]  /*eeb0*/  HMMA.16816.F32 R64, R16.reuse, R78, R64 ;  /* 0x0000004e1040723c */ /* 0x040fe20000001840 */
[----:B------:R-:W-:Y:S01]  /*eec0*/  FMUL.FTZ R109, R31, UR17 ;  /* 0x000000111f6d7c20 */ /* 0x000fe20008410000 */
[----:B------:R-:W-:Y:S01]  /*eed0*/  FMUL.FTZ R24, R24, UR17 ;  /* 0x0000001118187c20 */ /* 0x000fe20008410000 */
[----:B------:R-:W-:Y:S03]  /*eee0*/  MUFU.TANH R76, R76 ;  /* 0x0000004c004c7308 */ /* 0x000fe60000002400 */
[C---:B--2---:R-:W-:Y:S01]  /*eef0*/  HMMA.16816.F32 R60, R16.reuse, R124, R60 ;  /* 0x0000007c103c723c */ /* 0x044fe2000000183c */
[----:B------:R-:W-:Y:S01]  /*ef00*/  FMUL.FTZ R78, R29, UR17 ;  /* 0x000000111d4e7c20 */ /* 0x000fe20008410000 */
[----:B------:R-:W-:Y:S01]  /*ef10*/  FMUL.FTZ R79, R25, UR17 ;  /* 0x00000011194f7c20 */ /* 0x000fe20008410000 */
[----:B------:R-:W1:Y:S02]  /*ef20*/  LDSM.16.M88.4 R28, [R118+0x5c00] ;  /* 0x005c0000761c783b */ /* 0x000e640000000200 */
[----:B------:R2:W-:Y:S01]  /*ef30*/  MUFU.TANH R108, R24 ;  /* 0x00000018006c7308 */ /* 0x0005e20000002400 */
[----:B------:R-:W-:Y:S06]  /*ef40*/  HMMA.16816.F32 R48, R16, R126, R48 ;  /* 0x0000007e1030723c */ /* 0x000fec0000001830 */
[----:B------:R-:W-:Y:S01]  /*ef50*/  HMMA.16816.F32 R72, R8, R110, R72 ;  /* 0x0000006e0848723c */ /* 0x000fe20000001848 */
[----:B------:R-:W-:Y:S05]  /*ef60*/  MUFU.TANH R79, R79 ;  /* 0x0000004f004f7308 */ /* 0x000fea0000002400 */
[C---:B------:R-:W-:Y:S01]  /*ef70*/  HMMA.16816.F32 R68, R12.reuse, R32, R68 ;  /* 0x000000200c44723c */ /* 0x040fe20000001844 */
[----:B------:R-:W-:Y:S01]  /*ef80*/  FMUL.FTZ R111, R26, UR17 ;  /* 0x000000111a6f7c20 */ /* 0x000fe20008410000 */
[----:B------:R-:W-:Y:S01]  /*ef90*/  FMUL.FTZ R110, R27, UR17 ;  /* 0x000000111b6e7c20 */ /* 0x000fe20008410000 */
[----:B------:R-:W4:Y:S01]  /*efa0*/  MUFU.TANH R78, R78 ;  /* 0x0000004e004e7308 */ /* 0x000f220000002400 */
[----:B--2---:R-:W-:Y:S02]  /*efb0*/  LDSM.16.M88.4 R24, [R146+0x7c00] ;  /* 0x007c00009218783b */ /* 0x004fe40000000200 */
[----:B------:R-:W-:Y:S02]  /*efc0*/  HMMA.16816.F32 R64, R12, R34, R64 ;  /* 0x000000220c40723c */ /* 0x000fe40000001840 */
[----:B------:R-:W2:Y:S03]  /*efd0*/  LDSM.16.M88.4 R32, [R146+0x6000] ;  /* 0x006000009220783b */ /* 0x000ea60000000200 */
[----:B------:R-:W-:Y:S01]  /*efe0*/  MUFU.TANH R111, R111 ;  /* 0x0000006f006f7308 */ /* 0x000fe20000002400 */
[C---:B------:R-:W-:Y:S06]  /*eff0*/  HMMA.16816.F32 R100, R128.reuse, R120, R100 ;  /* 0x000000788064723c */ /* 0x040fec0000001864 */
[----:B------:R-:W-:Y:S01]  /*f000*/  HMMA.16816.F32 R96, R128, R122, R96 ;  /* 0x0000007a8060723c */ /* 0x000fe20000001860 */
[----:B------:R-:W4:Y:S01]  /*f010*/  LDSM.16.M88.4 R120, [R118+0x7400] ;  /* 0x007400007678783b */ /* 0x000f220000000200 */
[----:B------:R-:W4:Y:S04]  /*f020*/  MUFU.TANH R110, R110 ;  /* 0x0000006e006e7308 */ /* 0x000f280000002400 */
[----:B---3--:R-:W-:Y:S04]  /*f030*/  HMMA.16816.F32 R68, R8, R20, R68 ;  /* 0x000000140844723c */ /* 0x008fe80000001844 */
[----:B------:R-:W3:Y:S02]  /*f040*/  MUFU.TANH R109, R109 ;  /* 0x0000006d006d7308 */ /* 0x000ee40000002400 */
[C---:B-1----:R-:W-:Y:S06]  /*f050*/  HMMA.16816.F32 R60, R12.reuse, R28, R60 ;  /* 0x0000001c0c3c723c */ /* 0x042fec000000183c */
[----:B------:R-:W-:Y:S01]  /*f060*/  HMMA.16816.F32 R48, R12, R30, R48 ;  /* 0x0000001e0c30723c */ /* 0x000fe20000001830 */
[----:B------:R-:W-:Y:S01]  /*f070*/  LDSM.16.M88.4 R28, [R146+0x8000] ;  /* 0x00800000921c783b */ /* 0x000fe20000000200 */
[----:B------:R-:W-:Y:S04]  /*f080*/  MUFU.TANH R77, R77 ;  /* 0x0000004d004d7308 */ /* 0x000fe80000002400 */
[----:B------:R-:W-:Y:S01]  /*f090*/  HMMA.16816.F32 R64, R8, R22, R64 ;  /* 0x000000160840723c */ /* 0x000fe20000001840 */
[----:B------:R-:W1:Y:S05]  /*f0a0*/  LDSM.16.M88.4 R20, [R118+0x6000] ;  /* 0x006000007614783b */ /* 0x000e6a0000000200 */
[----:B--2---:R-:W-:Y:S06]  /*f0b0*/  HMMA.16816.F32 R132, R16, R32, R132 ;  /* 0x000000201084723c */ /* 0x004fec0000001884 */
[----:B------:R-:W-:Y:S06]  /*f0c0*/  HMMA.16816.F32 R60, R8, R24, R60 ;  /* 0x00000018083c723c */ /* 0x000fec000000183c */
[----:B------:R-:W-:Y:S01]  /*f0d0*/  HMMA.16816.F32 R104, R16, R34, R104 ;  /* 0x000000221068723c */ /* 0x000fe20000001868 */
[----:B------:R-:W-:Y:S05]  /*f0e0*/  LDSM.16.M88.4 R32, [R118+0x4c00] ;  /* 0x004c00007620783b */ /* 0x000fea0000000200 */
[----:B------:R-:W-:Y:S01]  /*f0f0*/  HMMA.16816.F32 R48, R8, R26, R48 ;  /* 0x0000001a0830723c */ /* 0x000fe20000001830 */
[----:B------:R-:W2:Y:S05]  /*f100*/  LDSM.16.M88.4 R24, [R146+0x6400] ;  /* 0x006400009218783b */ /* 0x000eaa0000000200 */
[----:B----4-:R-:W-:Y:S06]  /*f110*/  HMMA.16816.F32 R36, R4, R120, R36 ;  /* 0x000000780424723c */ /* 0x010fec0000001824 */
[----:B------:R-:W-:Y:S06]  /*f120*/  HMMA.16816.F32 R92, R128, R112, R92 ;  /* 0x00000070805c723c */ /* 0x000fec000000185c */
[C---:B-1----:R-:W-:Y:S06]  /*f130*/  HMMA.16816.F32 R132, R12.reuse, R20, R132 ;  /* 0x000000140c84723c */ /* 0x042fec0000001884 */
[----:B------:R-:W-:Y:S01]  /*f140*/  HMMA.16816.F32 R104, R12, R22, R104 ;  /* 0x000000160c68723c */ /* 0x000fe20000001868 */
[----:B------:R-:W1:Y:S05]  /*f150*/  LDSM.16.M88.4 R20, [R118+0x6400] ;  /* 0x006400007614783b */ /* 0x000e6a0000000200 */
[----:B------:R-:W-:Y:S01]  /*f160*/  FMUL.FTZ R36, R36, UR17 ;  /* 0x0000001124247c20 */ /* 0x000fe20008410000 */
[----:B------:R-:W-:Y:S01]  /*f170*/  FMUL.FTZ R37, R37, UR17 ;  /* 0x0000001125257c20 */ /* 0x000fe20008410000 */
[----:B------:R-:W-:Y:S01]  /*f180*/  FMUL.FTZ R119, R38, UR17 ;  /* 0x0000001126777c20 */ /* 0x000fe20008410000 */
[----:B------:R-:W-:Y:S01]  /*f190*/  FMUL.FTZ R120, R39, UR17 ;  /* 0x0000001127787c20 */ /* 0x000fe20008410000 */
[----:B------:R-:W4:Y:S01]  /*f1a0*/  MUFU.TANH R112, R36 ;  /* 0x0000002400707308 */ /* 0x000f220000002400 */
[----:B------:R-:W-:Y:S06]  /*f1b0*/  HMMA.16816.F32 R68, R4, R40, R68 ;  /* 0x000000280444723c */ /* 0x000fec0000001844 */
[----:B--2---:R-:W-:Y:S01]  /*f1c0*/  HMMA.16816.F32 R100, R16, R24, R100 ;  /* 0x000000181064723c */ /* 0x004fe20000001864 */
[----:B------:R2:W-:Y:S05]  /*f1d0*/  MUFU.TANH R113, R37 ;  /* 0x0000002500717308 */ /* 0x0005ea0000002400 */
[C---:B------:R-:W-:Y:S03]  /*f1e0*/  HMMA.16816.F32 R132, R8.reuse, R28, R132 ;  /* 0x0000001c0884723c */ /* 0x040fe60000001884 */
[----:B------:R-:W4:Y:S03]  /*f1f0*/  MUFU.TANH R119, R119 ;  /* 0x0000007700777308 */ /* 0x000f260000002400 */
[----:B------:R-:W-:Y:S01]  /*f200*/  HMMA.16816.F32 R104, R8, R30, R104 ;  /* 0x0000001e0868723c */ /* 0x000fe20000001868 */
[----:B------:R-:W3:Y:S04]  /*f210*/  LDSM.16.M88.4 R28, [R146+0x8400] ;  /* 0x00840000921c783b */ /* 0x000ee80000000200 */
[----:B------:R-:W4:Y:S01]  /*f220*/  MUFU.TANH R120, R120 ;  /* 0x0000007800787308 */ /* 0x000f220000002400 */
[----:B------:R-:W-:Y:S01]  /*f230*/  HMMA.16816.F32 R96, R16, R26, R96 ;  /* 0x0000001a1060723c */ /* 0x000fe20000001860 */
[----:B------:R-:W4:Y:S01]  /*f240*/  LDSM.16.M88.4 R24, [R146+0x6800] ;  /* 0x006800009218783b */ /* 0x000f220000000200 */
[----:B------:R-:W-:Y:S01]  /*f250*/  FMUL.FTZ R68, R68, UR17 ;  /* 0x0000001144447c20 */ /* 0x000fe20008410000 */
[----:B------:R-:W-:Y:S01]  /*f260*/  FMUL.FTZ R69, R69, UR17 ;  /* 0x0000001145457c20 */ /* 0x000fe20008410000 */
[----:B------:R-:W-:Y:S01]  /*f270*/  FMUL.FTZ R70, R70, UR17 ;  /* 0x0000001146467c20 */ /* 0x000fe20008410000 */
[----:B--2---:R-:W2:Y:S01]  /*f280*/  LDSM.16.M88.4 R36, [R118+0x7c00] ;  /* 0x007c00007624783b */ /* 0x004ea20000000200 */
[----:B------:R-:W-:Y:S01]  /*f290*/  HMMA.16816.F32 R64, R4, R42, R64 ;  /* 0x0000002a0440723c */ /* 0x000fe20000001840 */
[----:B------:R-:W-:Y:S01]  /*f2a0*/  FMUL.FTZ R71, R71, UR17 ;  /* 0x0000001147477c20 */ /* 0x000fe20008410000 */
[----:B------:R-:W-:Y:S01]  /*f2b0*/  MUFU.TANH R68, R68 ;  /* 0x0000004400447308 */ /* 0x000fe20000002400 */
[----:B------:R-:W2:Y:S03]  /*f2c0*/  LDSM.16.M88.4 R40, [R118+0x8000] ;  /* 0x008000007628783b */ /* 0x000ea60000000200 */
[----:B-1----:R-:W-:Y:S04]  /*f2d0*/  HMMA.16816.F32 R100, R12, R20, R100 ;  /* 0x000000140c64723c */ /* 0x002fe80000001864 */
[----:B------:R-:W-:Y:S02]  /*f2e0*/  MUFU.TANH R69, R69 ;  /* 0x0000004500457308 */ /* 0x000fe40000002400 */
[----:B------:R-:W-:Y:S06]  /*f2f0*/  HMMA.16816.F32 R84, R128, R32, R84 ;  /* 0x000000208054723c */ /* 0x000fec0000001854 */
[----:B------:R-:W-:Y:S01]  /*f300*/  HMMA.16816.F32 R96, R12, R22, R96 ;  /* 0x000000160c60723c */ /* 0x000fe20000001860 */
[----:B------:R-:W-:Y:S01]  /*f310*/  LDSM.16.M88.4 R20, [R118+0x6800] ;  /* 0x006800007614783b */ /* 0x000fe20000000200 */
[----:B------:R-:W1:Y:S04]  /*f320*/  MUFU.TANH R70, R70 ;  /* 0x0000004600467308 */ /* 0x000e680000002400 */
[----:B------:R-:W-:Y:S01]  /*f330*/  HMMA.16816.F32 R80, R128, R34, R80 ;  /* 0x000000228050723c */ /* 0x000fe20000001850 */
[----:B------:R-:W1:Y:S01]  /*f340*/  LDSM.16.M88.4 R32, [R118+0x8400] ;  /* 0x008400007620783b */ /* 0x000e620000000200 */
[----:B------:R-:W-:Y:S01]  /*f350*/  FMUL.FTZ R121, R64, UR17 ;  /* 0x0000001140797c20 */ /* 0x000fe20008410000 */
[----:B------:R-:W-:Y:S01]  /*f360*/  FMUL.FTZ R64, R65, UR17 ;  /* 0x0000001141407c20 */ /* 0x000fe20008410000 */
[----:B------:R-:W-:Y:S01]  /*f370*/  FMUL.FTZ R65, R66, UR17 ;  /* 0x0000001142417c20 */ /* 0x000fe20008410000 */
[----:B------:R-:W-:Y:S01]  /*f380*/  MUFU.TANH R71, R71 ;  /* 0x0000004700477308 */ /* 0x000fe20000002400 */
[----:B---3--:R-:W-:Y:S01]  /*f390*/  HMMA.16816.F32 R100, R8, R28, R100 ;  /* 0x0000001c0864723c */ /* 0x008fe20000001864 */
[----:B------:R-:W-:-:S05]  /*f3a0*/  FMUL.FTZ R67, R67, UR17 ;  /* 0x0000001143437c20 */ /* 0x000fca0008410000 */
[----:B----4-:R-:W-:Y:S01]  /*f3b0*/  HMMA.16816.F32 R92, R16, R24, R92 ;  /* 0x00000018105c723c */ /* 0x010fe2000000185c */
[----:B------:R-:W-:Y:S01]  /*f3c0*/  IADD3 R28, R47, 0x1, R160 ;  /* 0x000000012f1c7810 */ /* 0x000fe20007ffe0a0 */
[----:B------:R-:W-:Y:S01]  /*f3d0*/  IMAD.SHL.U32 R29, R57, 0x2, RZ ;  /* 0x00000002391d7824 */ /* 0x000fe200078e00ff */
[----:B------:R-:W-:Y:S02]  /*f3e0*/  MUFU.TANH R121, R121 ;  /* 0x0000007900797308 */ /* 0x000fe40000002400 */
[----:B------:R-:W-:Y:S01]  /*f3f0*/  IADD3 R3, R59, R28, -R149 ;  /* 0x0000001c3b037210 */ /* 0x000fe20007ffe895 */
[----:B--2---:R-:W-:Y:S01]  /*f400*/  HMMA.16816.F32 R60, R4, R36, R60 ;  /* 0x00000024043c723c */ /* 0x004fe2000000183c */
[----:B------:R-:W-:-:S03]  /*f410*/  LOP3.LUT R29, R29, 0x6, RZ, 0xc0, !PT ;  /* 0x000000061d1d7812 */ /* 0x000fc600078ec0ff */
[----:B------:R-:W-:Y:S01]  /*f420*/  VIADD R28, R3, UR16 ;  /* 0x00000010031c7c36 */ /* 0x000fe20008000000 */
[----:B------:R-:W-:Y:S01]  /*f430*/  MUFU.TANH R65, R65 ;  /* 0x0000004100417308 */ /* 0x000fe20000002400 */
[----:B------:R-:W-:Y:S03]  /*f440*/  HMMA.16816.F32 R88, R128, R114, R88 ;  /* 0x000000728058723c */ /* 0x000fe60000001858 */
[C---:B------:R-:W-:Y:S02]  /*f450*/  VIMNMX R3, R28.reuse, R59, PT ;  /* 0x0000003b1c037248 */ /* 0x040fe40003fe0100 */
[----:B------:R-:W-:Y:S01]  /*f460*/  VIADDMNMX R117, R28, 0x8, R59, PT ;  /* 0x000000081c757846 */ /* 0x000fe2000380013b */
[C---:B------:R-:W-:Y:S01]  /*f470*/  HMMA.16816.F32 R48, R4.reuse, R38, R48 ;  /* 0x000000260430723c */ /* 0x040fe20000001830 */
[----:B------:R-:W2:Y:S01]  /*f480*/  LDSM.16.M88.4 R36, [R146+0x6c00] ;  /* 0x006c00009224783b */ /* 0x000ea20000000200 */
[----:B------:R-:W-:Y:S04]  /*f490*/  MUFU.TANH R64, R64 ;  /* 0x0000004000407308 */ /* 0x000fe80000002400 */
[----:B------:R-:W-:Y:S04]  /*f4a0*/  HMMA.16816.F32 R104, R4, R42, R104 ;  /* 0x0000002a0468723c */ /* 0x000fe80000001868 */
[----:B------:R-:W3:Y:S02]  /*f4b0*/  MUFU.TANH R163, R67 ;  /* 0x0000004300a37308 */ /* 0x000ee40000002400 */
[----:B------:R-:W-:Y:S01]  /*f4c0*/  HMMA.16816.F32 R96, R8, R30, R96 ;  /* 0x0000001e0860723c */ /* 0x000fe20000001860 */
[----:B------:R-:W-:-:S02]  /*f4d0*/  IMAD.IADD R42, R0, 0x1, R29 ;  /* 0x00000001002a7824 */ /* 0x000fc400078e021d */
[----:B------:R-:W-:Y:S01]  /*f4e0*/  FMUL.FTZ R62, R62, UR17 ;  /* 0x000000113e3e7c20 */ /* 0x000fe20008410000 */
[----:B------:R-:W4:Y:S01]  /*f4f0*/  LDSM.16.M88.4 R28, [R146+0x8800] ;  /* 0x00880000921c783b */ /* 0x000f220000000200 */
[----:B------:R-:W-:Y:S01]  /*f500*/  FMUL.FTZ R63, R63, UR17 ;  /* 0x000000113f3f7c20 */ /* 0x000fe20008410000 */
[----:B------:R-:W-:Y:S01]  /*f510*/  VIADD R24, R42, 0x1 ;  /* 0x000000012a187836 */ /* 0x000fe20000000000 */
[----:B-1----:R-:W-:Y:S02]  /*f520*/  HMMA.16816.F32 R100, R4, R32, R100 ;  /* 0x000000200464723c */ /* 0x002fe40000001864 */
[----:B------:R-:W-:Y:S02]  /*f530*/  MUFU.TANH R125, R63 ;  /* 0x0000003f007d7308 */ /* 0x000fe40000002400 */
[C---:B------:R-:W-:Y:S02]  /*f540*/  ISETP.GE.AND P6, PT, R24.reuse, R3, PT ;  /* 0x000000031800720c */ /* 0x040fe40003fc6270 */
[----:B------:R-:W-:Y:S01]  /*f550*/  ISETP.GE.AND P4, PT, R24, R117, PT ;  /* 0x000000751800720c */ /* 0x000fe20003f86270 */
[C---:B------:R-:W-:Y:S01]  /*f560*/  VIADD R32, R42.reuse, 0x9 ;  /* 0x000000092a207836 */ /* 0x040fe20000000000 */
[----:B------:R-:W-:Y:S01]  /*f570*/  HMMA.16816.F32 R92, R12, R20, R92 ;  /* 0x000000140c5c723c */ /* 0x000fe2000000185c */
[----:B------:R-:W-:Y:S01]  /*f580*/  VIADD R24, R42, 0x8 ;  /* 0x000000082a187836 */ /* 0x000fe20000000000 */
[----:B------:R-:W-:Y:S01]  /*f590*/  FSEL R78, R78, -INF , !P6 ;  /* 0xff8000004e4e7808 */ /* 0x000fe20007000000 */
[----:B------:R-:W-:Y:S01]  /*f5a0*/  FMUL.FTZ R49, R49, UR17 ;  /* 0x0000001131317c20 */ /* 0x000fe20008410000 */
[----:B------:R-:W-:Y:S01]  /*f5b0*/  FMUL.FTZ R105, R105, UR17 ;  /* 0x0000001169697c20 */ /* 0x000fe20008410000 */
[C---:B------:R-:W-:Y:S01]  /*f5c0*/  ISETP.GE.AND P0, PT, R32.reuse, R3, PT ;  /* 0x000000032000720c */ /* 0x040fe20003f06270 */
[----:B------:R-:W-:Y:S01]  /*f5d0*/  HMMA.16816.F32 R88, R16, R26, R88 ;  /* 0x0000001a1058723c */ /* 0x000fe20000001858 */
[----:B------:R-:W-:Y:S01]  /*f5e0*/  ISETP.GE.AND P3, PT, R32, R117, PT ;  /* 0x000000752000720c */ /* 0x000fe20003f66270 */
[----:B------:R-:W-:Y:S01]  /*f5f0*/  VIADD R20, R42, 0x11 ;  /* 0x000000112a147836 */ /* 0x000fe20000000000 */
[C---:B------:R-:W-:Y:S01]  /*f600*/  ISETP.GE.AND P5, PT, R24.reuse, R3, PT ;  /* 0x000000031800720c */ /* 0x040fe20003fa6270 */
[----:B------:R1:W-:Y:S01]  /*f610*/  MUFU.TANH R136, R105 ;  /* 0x0000006900887308 */ /* 0x0003e20000002400 */
[----:B------:R-:W-:Y:S01]  /*f620*/  ISETP.GE.AND P1, PT, R24, R117, PT ;  /* 0x000000751800720c */ /* 0x000fe20003f26270 */
[C---:B------:R-:W-:Y:S01]  /*f630*/  HMMA.16816.F32 R96, R4.reuse, R34, R96 ;  /* 0x000000220460723c */ /* 0x040fe20000001860 */
[----:B------:R-:W3:Y:S01]  /*f640*/  LDSM.16.M88.4 R32, [R118+0x6c00] ;  /* 0x006c00007620783b */ /* 0x000ee20000000200 */
[----:B------:R-:W-:Y:S01]  /*f650*/  FSEL R108, R108, -INF , !P5 ;  /* 0xff8000006c6c7808 */ /* 0x000fe20006800000 */
[----:B------:R-:W-:Y:S01]  /*f660*/  VIADD R24, R42, 0x10 ;  /* 0x000000102a187836 */ /* 0x000fe20000000000 */
[-C--:B------:R-:W-:Y:S01]  /*f670*/  ISETP.GE.AND P5, PT, R20, R3.reuse, PT ;  /* 0x000000031400720c */ /* 0x080fe20003fa6270 */
[----:B------:R-:W-:Y:S01]  /*f680*/  FMUL.FTZ R51, R51, UR17 ;  /* 0x0000001133337c20 */ /* 0x000fe20008410000 */
[----:B------:R-:W-:Y:S01]  /*f690*/  FSEL R66, R79, -INF , !P0 ;  /* 0xff8000004f427808 */ /* 0x000fe20004000000 */
[----:B------:R-:W-:Y:S01]  /*f6a0*/  HMMA.16816.F32 R132, R4, R40, R132 ;  /* 0x000000280484723c */ /* 0x000fe20000001884 */
[----:B------:R-:W-:Y:S01]  /*f6b0*/  FSEL R79, R110, -INF , !P3 ;  /* 0xff8000006e4f7808 */ /* 0x000fe20005800000 */
[----:B------:R-:W-:Y:S01]  /*f6c0*/  FMUL.FTZ R48, R48, UR17 ;  /* 0x0000001130307c20 */ /* 0x000fe20008410000 */
[----:B------:R-:W-:Y:S01]  /*f6d0*/  FSEL R43, R109, -INF , !P4 ;  /* 0xff8000006d2b7808 */ /* 0x000fe20006000000 */
[----:B------:R-:W-:Y:S01]  /*f6e0*/  MUFU.TANH R124, R49 ;  /* 0x00000031007c7308 */ /* 0x000fe20000002400 */
[C---:B------:R-:W-:Y:S01]  /*f6f0*/  ISETP.GE.AND P6, PT, R24.reuse, R3, PT ;  /* 0x000000031800720c */ /* 0x040fe20003fc6270 */
[C---:B--2---:R-:W-:Y:S01]  /*f700*/  HMMA.16816.F32 R84, R16.reuse, R36, R84 ;  /* 0x000000241054723c */ /* 0x044fe20000001854 */
[-C--:B------:R-:W-:Y:S01]  /*f710*/  ISETP.GE.AND P4, PT, R24, R117.reuse, PT ;  /* 0x000000751800720c */ /* 0x080fe20003f86270 */
[----:B------:R-:W-:Y:S01]  /*f720*/  FMUL.FTZ R40, R50, UR17 ;  /* 0x0000001132287c20 */ /* 0x000fe20008410000 */
[----:B-1----:R-:W-:Y:S01]  /*f730*/  FSEL R105, R111, -INF , !P1 ;  /* 0xff8000006f697808 */ /* 0x002fe20004800000 */
[----:B------:R-:W1:Y:S01]  /*f740*/  LDSM.16.M88.4 R24, [R118+0x8800] ;  /* 0x008800007618783b */ /* 0x000e620000000200 */
[----:B------:R-:W-:Y:S01]  /*f750*/  ISETP.GE.AND P1, PT, R20, R117, PT ;  /* 0x000000751400720c */ /* 0x000fe20003f26270 */
[----:B------:R-:W-:Y:S01]  /*f760*/  VIADD R20, R42, 0x18 ;  /* 0x000000182a147836 */ /* 0x000fe20000000000 */
[----:B------:R-:W-:Y:S01]  /*f770*/  FSEL R112, R112, -INF , !P6 ;  /* 0xff80000070707808 */ /* 0x000fe20007000000 */
[----:B------:R-:W-:Y:S01]  /*f780*/  HMMA.16816.F32 R80, R16, R38, R80 ;  /* 0x000000261050723c */ /* 0x000fe20000001850 */
[----:B------:R-:W-:Y:S01]  /*f790*/  FSEL R41, R119, -INF , !P4 ;  /* 0xff80000077297808 */ /* 0x000fe20006000000 */
[----:B------:R-:W-:Y:S01]  /*f7a0*/  LDSM.16.M88.4 R16, [R118+0x8c00] ;  /* 0x008c00007610783b */ /* 0x000fe20000000200 */
[C---:B------:R-:W-:Y:S01]  /*f7b0*/  ISETP.GE.AND P0, PT, R20.reuse, R3, PT ;  /* 0x000000031400720c */ /* 0x040fe20003f06270 */
[----:B------:R-:W-:Y:S01]  /*f7c0*/  MUFU.TANH R131, R51 ;  /* 0x0000003300837308 */ /* 0x000fe20000002400 */
[----:B------:R-:W-:Y:S01]  /*f7d0*/  ISETP.GE.AND P3, PT, R20, R117, PT ;  /* 0x000000751400720c */ /* 0x000fe20003f66270 */
[----:B------:R-:W-:Y:S01]  /*f7e0*/  VIADD R20, R42, 0x19 ;  /* 0x000000192a147836 */ /* 0x000fe20000000000 */
[----:B----4-:R-:W-:Y:S01]  /*f7f0*/  HMMA.16816.F32 R92, R8, R28, R92 ;  /* 0x0000001c085c723c */ /* 0x010fe2000000185c */
[----:B------:R-:W-:Y:S01]  /*f800*/  FSEL R36, R113, -INF , !P5 ;  /* 0xff80000071247808 */ /* 0x000fe20006800000 */
[----:B------:R-:W-:Y:S01]  /*f810*/  FMUL.FTZ R104, R104, UR17 ;  /* 0x0000001168687c20 */ /* 0x000fe20008410000 */
[----:B------:R-:W-:Y:S01]  /*f820*/  FMUL.FTZ R132, R132, UR17 ;  /* 0x0000001184847c20 */ /* 0x000fe20008410000 */
[C---:B------:R-:W-:Y:S01]  /*f830*/  ISETP.GE.AND P6, PT, R20.reuse, R3, PT ;  /* 0x000000031400720c */ /* 0x040fe20003fc6270 */
[----:B------:R2:W-:Y:S01]  /*f840*/  MUFU.TANH R126, R48 ;  /* 0x00000030007e7308 */ /* 0x0005e20000002400 */
[----:B------:R-:W-:Y:S01]  /*f850*/  ISETP.GE.AND P4, PT, R20, R117, PT ;  /* 0x000000751400720c */ /* 0x000fe20003f86270 */
[----:B------:R-:W-:Y:S01]  /*f860*/  VIADD R20, R42, 0x20 ;  /* 0x000000202a147836 */ /* 0x000fe20000000000 */
[----:B------:R-:W-:Y:S01]  /*f870*/  FSEL R29, R120, -INF , !P1 ;  /* 0xff800000781d7808 */ /* 0x000fe20004800000 */
[----:B------:R-:W-:Y:S01]  /*f880*/  HMMA.16816.F32 R88, R12, R22, R88 ;  /* 0x000000160c58723c */ /* 0x000fe20000001858 */
[----:B------:R-:W-:-:S02]  /*f890*/  VIADD R28, R42, 0x21 ;  /* 0x000000212a1c7836 */ /* 0x000fc40000000000 */
[----:B------:R-:W-:Y:S01]  /*f8a0*/  FMUL.FTZ R134, R134, UR17 ;  /* 0x0000001186867c20 */ /* 0x000fe20008410000 */
[C---:B------:R-:W-:Y:S01]  /*f8b0*/  ISETP.GE.AND P5, PT, R20.reuse, R3, PT ;  /* 0x000000031400720c */ /* 0x040fe20003fa6270 */
[----:B------:R-:W-:Y:S01]  /*f8c0*/  MUFU.TANH R132, R132 ;  /* 0x0000008400847308 */ /* 0x000fe20000002400 */
[----:B------:R-:W-:Y:S01]  /*f8d0*/  ISETP.GE.AND P1, PT, R20, R117, PT ;  /* 0x000000751400720c */ /* 0x000fe20003f26270 */
[----:B------:R-:W-:Y:S01]  /*f8e0*/  HMMA.16816.F32 R72, R4, R122, R72 ;  /* 0x0000007a0448723c */ /* 0x000fe20000001848 */
[----:B------:R-:W4:Y:S01]  /*f8f0*/  LDSM.16.M88.4 R20, [R146+0x8c00] ;  /* 0x008c00009214783b */ /* 0x000f220000000200 */
[----:B------:R-:W-:Y:S01]  /*f900*/  FMUL.FTZ R106, R106, UR17 ;  /* 0x000000116a6a7c20 */ /* 0x000fe20008410000 */
[----:B------:R-:W-:Y:S01]  /*f910*/  FSEL R119, R70, -INF , !P1 ;  /* 0xff80000046777808 */ /* 0x000fe20004800000 */
[----:B------:R-:W-:Y:S01]  /*f920*/  FMUL.FTZ R133, R133, UR17 ;  /* 0x0000001185857c20 */ /* 0x000fe20008410000 */
[----:B------:R-:W-:Y:S01]  /*f930*/  FMUL.FTZ R135, R135, UR17 ;  /* 0x0000001187877c20 */ /* 0x000fe20008410000 */
[----:B---3--:R-:W-:Y:S01]  /*f940*/  HMMA.16816.F32 R84, R12, R32, R84 ;  /* 0x000000200c54723c */ /* 0x008fe20000001854 */
[----:B------:R-:W-:Y:S01]  /*f950*/  FMUL.FTZ R122, R60, UR17 ;  /* 0x000000113c7a7c20 */ /* 0x000fe20008410000 */
[----:B------:R-:W-:Y:S01]  /*f960*/  FMUL.FTZ R60, R61, UR17 ;  /* 0x000000113d3c7c20 */ /* 0x000fe20008410000 */
[----:B------:R-:W-:Y:S01]  /*f970*/  MUFU.TANH R123, R62 ;  /* 0x0000003e007b7308 */ /* 0x000fe20000002400 */
[----:B--2---:R-:W-:-:S02]  /*f980*/  VIADD R48, R42, 0x29 ;  /* 0x000000292a307836 */ /* 0x004fc40000000000 */
[----:B------:R-:W-:Y:S01]  /*f990*/  FMUL.FTZ R46, R100, UR17 ;  /* 0x00000011642e7c20 */ /* 0x000fe20008410000 */
[----:B------:R-:W-:Y:S01]  /*f9a0*/  HMMA.16816.F32 R80, R12, R34, R80 ;  /* 0x000000220c50723c */ /* 0x000fe20000001850 */
[----:B------:R-:W-:Y:S02]  /*f9b0*/  VIADD R32, R42, 0x30 ;  /* 0x000000302a207836 */ /* 0x000fe40000000000 */
[----:B------:R-:W-:Y:S01]  /*f9c0*/  FMUL.FTZ R102, R102, UR17 ;  /* 0x0000001166667c20 */ /* 0x000fe20008410000 */
[-C--:B------:R-:W-:Y:S01]  /*f9d0*/  ISETP.GE.AND P1, PT, R48, R117.reuse, PT ;  /* 0x000000753000720c */ /* 0x080fe20003f26270 */
[----:B------:R-:W-:Y:S01]  /*f9e0*/  FMUL.FTZ R107, R107, UR17 ;  /* 0x000000116b6b7c20 */ /* 0x000fe20008410000 */
[----:B------:R-:W-:Y:S01]  /*f9f0*/  MUFU.TANH R122, R122 ;  /* 0x0000007a007a7308 */ /* 0x000fe20000002400 */
[----:B------:R-:W-:Y:S01]  /*fa00*/  HMMA.16816.F32 R88, R8, R30, R88 ;  /* 0x0000001e0858723c */ /* 0x000fe20000001858 */
[----:B------:R-:W-:Y:S02]  /*fa10*/  VIADD R14, R42, 0x48 ;  /* 0x000000482a0e7836 */ /* 0x000fe40000000000 */
[----:B------:R-:W-:Y:S01]  /*fa20*/  FMUL.FTZ R96, R96, UR17 ;  /* 0x0000001160607c20 */ /* 0x000fe20008410000 */
[----:B------:R-:W-:Y:S01]  /*fa30*/  VIADD R38, R42, 0x38 ;  /* 0x000000382a267836 */ /* 0x000fe20000000000 */
[----:B------:R-:W-:Y:S01]  /*fa40*/  FSEL R163, R163, -INF , !P1 ;  /* 0xff800000a3a37808 */ /* 0x000fe20004800000 */
[----:B------:R-:W-:Y:S01]  /*fa50*/  FMUL.FTZ R101, R101, UR17 ;  /* 0x0000001165657c20 */ /* 0x000fe20008410000 */
[----:B------:R-:W-:Y:S01]  /*fa60*/  FMUL.FTZ R72, R72, UR17 ;  /* 0x0000001148487c20 */ /* 0x000fe20008410000 */
[----:B------:R-:W-:Y:S01]  /*fa70*/  FMUL.FTZ R74, R74, UR17 ;  /* 0x000000114a4a7c20 */ /* 0x000fe20008410000 */
[----:B------:R-:W-:Y:S01]  /*fa80*/  FMUL.FTZ R73, R73, UR17 ;  /* 0x0000001149497c20 */ /* 0x000fe20008410000 */
[----:B------:R-:W-:Y:S01]  /*fa90*/  FMUL.FTZ R75, R75, UR17 ;  /* 0x000000114b4b7c20 */ /* 0x000fe20008410000 */
[----:B-1----:R-:W-:Y:S01]  /*faa0*/  HMMA.16816.F32 R92, R4, R24, R92 ;  /* 0x00000018045c723c */ /* 0x002fe2000000185c */
[----:B------:R-:W-:Y:S01]  /*fab0*/  MUFU.TANH R60, R60 ;  /* 0x0000003c003c7308 */ /* 0x000fe20000002400 */
[----:B------:R-:W-:Y:S01]  /*fac0*/  ISETP.GE.AND P1, PT, R38, R117, PT ;  /* 0x000000752600720c */ /* 0x000fe20003f26270 */
[----:B------:R-:W-:Y:S01]  /*fad0*/  FMUL.FTZ R103, R103, UR17 ;  /* 0x0000001167677c20 */ /* 0x000fe20008410000 */
[----:B------:R-:W-:Y:S01]  /*fae0*/  FMUL.FTZ R33, R99, UR17 ;  /* 0x0000001163217c20 */ /* 0x000fe20008410000 */
[----:B------:R-:W-:-:S04]  /*faf0*/  DEPBAR.LE SB0, 0x0 ;  /* 0x000080000000791a */ /* 0x000fc80000000000 */
[----:B------:R-:W1:Y:S01]  /*fb00*/  MUFU.TANH R72, R72 ;  /* 0x0000004800487308 */ /* 0x000e620000002400 */
[----:B------:R-:W-:Y:S01]  /*fb10*/  FMUL.FTZ R25, R98, UR17 ;  /* 0x0000001162197c20 */ /* 0x000fe20008410000 */
[----:B------:R-:W-:Y:S01]  /*fb20*/  FMUL.FTZ R24, R97, UR17 ;  /* 0x0000001161187c20 */ /* 0x000fe20008410000 */
[C---:B----4-:R-:W-:Y:S05]  /*fb30*/  HMMA.16816.F32 R84, R8.reuse, R20, R84 ;  /* 0x000000140854723c */ /* 0x050fea0000001854 */
[----:B------:R-:W2:Y:S01]  /*fb40*/  MUFU.TANH R74, R74 ;  /* 0x0000004a004a7308 */ /* 0x000ea20000002400 */
[----:B------:R-:W-:Y:S01]  /*fb50*/  HMMA.16816.F32 R80, R8, R22, R80 ;  /* 0x000000160850723c */ /* 0x000fe20000001850 */
[----:B------:R-:W-:-:S05]  /*fb60*/  VIADD R20, R42, 0x40 ;  /* 0x000000402a147836 */ /* 0x000fca0000000000 */
[----:B------:R-:W-:Y:S01]  /*fb70*/  FMUL.FTZ R61, R93, UR17 ;  /* 0x000000115d3d7c20 */ /* 0x000fe20008410000 */
[----:B------:R-:W3:Y:S01]  /*fb80*/  MUFU.TANH R73, R73 ;  /* 0x0000004900497308 */ /* 0x000ee20000002400 */
[----:B-1----:R-:W-:Y:S01]  /*fb90*/  FSEL R72, R72, -INF , !P0 ;  /* 0xff80000048487808 */ /* 0x002fe20004000000 */
[C---:B------:R-:W-:Y:S01]  /*fba0*/  HMMA.16816.F32 R88, R4.reuse, R26, R88 ;  /* 0x0000001a0458723c */ /* 0x040fe20000001858 */
[----:B------:R-:W-:Y:S01]  /*fbb0*/  ISETP.GE.AND P0, PT, R28, R3, PT ;  /* 0x000000031c00720c */ /* 0x000fe20003f06270 */
[----:B------:R-:W-:Y:S01]  /*fbc0*/  FMUL.FTZ R12, R95, UR17 ;  /* 0x000000115f0c7c20 */ /* 0x000fe20008410000 */
[----:B------:R-:W-:Y:S01]  /*fbd0*/  FMUL.FTZ R62, R92, UR17 ;  /* 0x000000115c3e7c20 */ /* 0x000fe20008410000 */
[----:B------:R-:W-:Y:S01]  /*fbe0*/  VIADD R8, R42, 0x51 ;  /* 0x000000512a087836 */ /* 0x000fe20000000000 */
[----:B------:R-:W-:Y:S01]  /*fbf0*/  FSEL R30, R69, -INF , !P0 ;  /* 0xff800000451e7808 */ /* 0x000fe20004000000 */
[----:B------:R-:W1:Y:S01]  /*fc00*/  MUFU.TANH R75, R75 ;  /* 0x0000004b004b7308 */ /* 0x000e620000002400 */
[----:B--2---:R-:W-:Y:S01]  /*fc10*/  FSEL R165, R74, -INF , !P3 ;  /* 0xff8000004aa57808 */ /* 0x004fe20005800000 */
[----:B------:R-:W-:Y:S01]  /*fc20*/  VIADD R26, R42, 0x39 ;  /* 0x000000392a1a7836 */ /* 0x000fe20000000000 */
[----:B------:R-:W-:Y:S01]  /*fc30*/  ISETP.GE.AND P3, PT, R28, R117, PT ;  /* 0x000000751c00720c */ /* 0x000fe20003f66270 */
[----:B------:R-:W-:Y:S01]  /*fc40*/  VIADD R28, R42, 0x28 ;  /* 0x000000282a1c7836 */ /* 0x000fe20000000000 */
[-C--:B------:R-:W-:Y:S01]  /*fc50*/  ISETP.GE.AND P0, PT, R32, R3.reuse, PT ;  /* 0x000000032000720c */ /* 0x080fe20003f06270 */
[C---:B------:R-:W-:Y:S01]  /*fc60*/  HMMA.16816.F32 R84, R4.reuse, R16, R84 ;  /* 0x000000100454723c */ /* 0x040fe20000001854 */
[----:B------:R-:W-:Y:S01]  /*fc70*/  FSEL R31, R71, -INF , !P3 ;  /* 0xff800000471f7808 */ /* 0x000fe20005800000 */
[----:B------:R2:W-:Y:S01]  /*fc80*/  MUFU.TANH R47, R134 ;  /* 0x00000086002f7308 */ /* 0x0005e20000002400 */
[----:B---3--:R-:W-:Y:S01]  /*fc90*/  FSEL R74, R73, -INF , !P6 ;  /* 0xff800000494a7808 */ /* 0x008fe20007000000 */
[----:B------:R-:W-:Y:S01]  /*fca0*/  VIADD R10, R42, 0x58 ;  /* 0x000000582a0a7836 */ /* 0x000fe20000000000 */
[----:B------:R-:W-:Y:S01]  /*fcb0*/  ISETP.GE.AND P6, PT, R28, R3, PT ;  /* 0x000000031c00720c */ /* 0x000fe20003fc6270 */
[----:B------:R-:W-:Y:S01]  /*fcc0*/  HMMA.16816.F32 R4, R4, R18, R80 ;  /* 0x000000120404723c */ /* 0x000fe20000001850 */
[-C--:B------:R-:W-:Y:S01]  /*fcd0*/  ISETP.GE.AND P3, PT, R32, R117.reuse, PT ;  /* 0x000000752000720c */ /* 0x080fe20003f66270 */
[----:B------:R-:W-:Y:S01]  /*fce0*/  FMUL.FTZ R59, R94, UR17 ;  /* 0x000000115e3b7c20 */ /* 0x000fe20008410000 */
[----:B------:R-:W-:Y:S01]  /*fcf0*/  FSEL R32, R121, -INF , !P6 ;  /* 0xff80000079207808 */ /* 0x000fe20007000000 */
[----:B------:R-:W3:Y:S01]  /*fd00*/  MUFU.TANH R40, R40 ;  /* 0x0000002800287308 */ /* 0x000ee20000002400 */
[----:B-1----:R-:W-:Y:S01]  /*fd10*/  FSEL R75, R75, -INF , !P4 ;  /* 0xff8000004b4b7808 */ /* 0x002fe20006000000 */
[----:B------:R-:W-:Y:S01]  /*fd20*/  FMUL.FTZ R58, R89, UR17 ;  /* 0x00000011593a7c20 */ /* 0x000fe20008410000 */
[----:B------:R-:W-:Y:S01]  /*fd30*/  ISETP.GE.AND P4, PT, R28, R117, PT ;  /* 0x000000751c00720c */ /* 0x000fe20003f86270 */
[----:B------:R-:W-:Y:S01]  /*fd40*/  FMUL.FTZ R50, R91, UR17 ;  /* 0x000000115b327c20 */ /* 0x000fe20008410000 */
[----:B------:R-:W-:Y:S01]  /*fd50*/  FSEL R28, R68, -INF , !P5 ;  /* 0xff800000441c7808 */ /* 0x000fe20006800000 */
[----:B------:R-:W-:Y:S01]  /*fd60*/  FMUL.FTZ R51, R90, UR17 ;  /* 0x000000115a337c20 */ /* 0x000fe20008410000 */
[----:B------:R-:W-:Y:S01]  /*fd70*/  ISETP.GE.AND P5, PT, R48, R3, PT ;  /* 0x000000033000720c */ /* 0x000fe20003fa6270 */
[----:B------:R-:W-:Y:S01]  /*fd80*/  VIADD R48, R42, 0x31 ;  /* 0x000000312a307836 */ /* 0x000fe20000000000 */
[----:B------:R-:W1:Y:S01]  /*fd90*/  MUFU.TANH R142, R104 ;  /* 0x00000068008e7308 */ /* 0x000e620000002400 */
[----:B------:R-:W-:-:S02]  /*fda0*/  FSEL R122, R122, -INF , !P0 ;  /* 0xff8000007a7a7808 */ /* 0x000fc40004000000 */
[----:B------:R-:W-:Y:S02]  /*fdb0*/  FSEL R123, R123, -INF , !P3 ;  /* 0xff8000007b7b7808 */ /* 0x000fe40005800000 */
[----:B------:R-:W-:Y:S01]  /*fdc0*/  FSEL R121, R65, -INF , !P4 ;  /* 0xff80000041797808 */ /* 0x000fe20006000000 */
[----:B------:R-:W-:Y:S01]  /*fdd0*/  FMUL.FTZ R57, R84, UR17 ;  /* 0x0000001154397c20 */ /* 0x000fe20008410000 */
[C---:B------:R-:W-:Y:S01]  /*fde0*/  ISETP.GE.AND P0, PT, R26.reuse, R3, PT ;  /* 0x000000031a00720c */ /* 0x040fe20003f06270 */
[----:B------:R-:W4:Y:S01]  /*fdf0*/  MUFU.TANH R137, R106 ;  /* 0x0000006a00897308 */ /* 0x000f220000002400 */
[----:B------:R-:W-:Y:S01]  /*fe00*/  ISETP.GE.AND P3, PT, R26, R117, PT ;  /* 0x000000751a00720c */ /* 0x000fe20003f66270 */
[----:B------:R-:W-:Y:S01]  /*fe10*/  FMUL.FTZ R27, R85, UR17 ;  /* 0x00000011551b7c20 */ /* 0x000fe20008410000 */
[----:B------:R-:W-:Y:S01]  /*fe20*/  ISETP.GE.AND P6, PT, R48, R3, PT ;  /* 0x000000033000720c */ /* 0x000fe20003fc6270 */
[----:B------:R-:W-:Y:S01]  /*fe30*/  FMUL.FTZ R26, R4, UR17 ;  /* 0x00000011041a7c20 */ /* 0x000fe20008410000 */
[----:B------:R-:W-:Y:S01]  /*fe40*/  ISETP.GE.AND P4, PT, R48, R117, PT ;  /* 0x000000753000720c */ /* 0x000fe20003f86270 */
[----:B------:R-:W-:Y:S01]  /*fe50*/  VIADD R4, R42, 0x70 ;  /* 0x000000702a047836 */ /* 0x000fe20000000000 */
[----:B------:R-:W-:Y:S01]  /*fe60*/  FSEL R124, R124, -INF , !P0 ;  /* 0xff8000007c7c7808 */ /* 0x000fe20004000000 */
[----:B------:R3:W4:Y:S01]  /*fe70*/  MUFU.TANH R158, R133 ;  /* 0x00000085009e7308 */ /* 0x0007220000002400 */
[----:B------:R-:W-:Y:S01]  /*fe80*/  FSEL R131, R131, -INF , !P3 ;  /* 0xff80000083837808 */ /* 0x000fe20005800000 */
[----:B------:R-:W-:Y:S01]  /*fe90*/  FMUL.FTZ R49, R86, UR17 ;  /* 0x0000001156317c20 */ /* 0x000fe20008410000 */
[----:B------:R-:W-:Y:S01]  /*fea0*/  FSEL R120, R60, -INF , !P6 ;  /* 0xff8000003c787808 */ /* 0x000fe20007000000 */
[----:B------:R-:W-:Y:S01]  /*feb0*/  FMUL.FTZ R60, R88, UR17 ;  /* 0x00000011583c7c20 */ /* 0x000fe20008410000 */
[----:B------:R-:W-:Y:S01]  /*fec0*/  FSEL R125, R125, -INF , !P4 ;  /* 0xff8000007d7d7808 */ /* 0x000fe20006000000 */
[----:B------:R-:W-:Y:S01]  /*fed0*/  FMUL.FTZ R48, R87, UR17 ;  /* 0x0000001157307c20 */ /* 0x000fe20008410000 */
[C---:B------:R-:W-:Y:S01]  /*fee0*/  ISETP.GE.AND P0, PT, R14.reuse, R3, PT ;  /* 0x000000030e00720c */ /* 0x040fe20003f06270 */
[----:B------:R1:W4:Y:S01]  /*fef0*/  MUFU.TANH R161, R135 ;  /* 0x0000008700a17308 */ /* 0x0003220000002400 */
[----:B------:R-:W-:Y:S01]  /*ff00*/  ISETP.GE.AND P3, PT, R14, R117, PT ;  /* 0x000000750e00720c */ /* 0x000fe20003f66270 */
[----:B------:R-:W-:Y:S01]  /*ff10*/  VIADD R14, R42, 0x49 ;  /* 0x000000492a0e7836 */ /* 0x000fe20000000000 */
[----:B--2---:R-:W-:Y:S01]  /*ff20*/  FSEL R134, R64, -INF , !P5 ;  /* 0xff80000040867808 */ /* 0x004fe20006800000 */
[----:B------:R-:W-:Y:S01]  /*ff30*/  FMUL.FTZ R5, R5, UR17 ;  /* 0x0000001105057c20 */ /* 0x000fe20008410000 */
[----:B------:R-:W-:Y:S01]  /*ff40*/  ISETP.GE.AND P6, PT, R20, R3, PT ;  /* 0x000000031400720c */ /* 0x000fe20003fc6270 */
[----:B------:R-:W-:Y:S01]  /*ff50*/  FMUL.FTZ R6, R6, UR17 ;  /* 0x0000001106067c20 */ /* 0x000fe20008410000 */
[----:B------:R-:W-:Y:S01]  /*ff60*/  ISETP.GE.AND P4, PT, R20, R117, PT ;  /* 0x000000751400720c */ /* 0x000fe20003f86270 */
[----:B------:R-:W2:Y:S01]  /*ff70*/  MUFU.TANH R46, R46 ;  /* 0x0000002e002e7308 */ /* 0x000ea20000002400 */
[----:B------:R-:W-:Y:S01]  /*ff80*/  ISETP.GE.AND P5, PT, R38, R3, PT ;  /* 0x000000032600720c */ /* 0x000fe20003fa6270 */
[----:B------:R-:W-:Y:S01]  /*ff90*/  VIADD R20, R42, 0x41 ;  /* 0x000000412a147836 */ /* 0x000fe20000000000 */
[----:B------:R-:W-:Y:S01]  /*ffa0*/  FSEL R132, R132, -INF , !P6 ;  /* 0xff80000084847808 */ /* 0x000fe20007000000 */
[----:B------:R-:W-:Y:S01]  /*ffb0*/  FMUL.FTZ R7, R7, UR17 ;  /* 0x0000001107077c20 */ /* 0x000fe20008410000 */
[----:B------:R-:W-:-:S02]  /*ffc0*/  FSEL R126, R126, -INF , !P5 ;  /* 0xff8000007e7e7808 */ /* 0x000fc40006800000 */
[----:B---3--:R-:W-:Y:S01]  /*ffd0*/  FSEL R133, R40, -INF , !P1 ;  /* 0xff80000028857808 */ /* 0x008fe20004800000 */
[----:B------:R-:W3:Y:S01]  /*ffe0*/  MUFU.TANH R129, R102 ;  /* 0x0000006600817308 */ /* 0x000ee20000002400 */
[----:B-1----:R-:W-:Y:S02]  /*fff0*/  FSEL R135, R47, -INF , !P4 ;  /* 0xff8000002f877808 */ /* 0x002fe40006000000 */
[C---:B------:R-:W-:Y:S02]  /*10000*/  ISETP.GE.AND P6, PT, R14.reuse, R3, PT ;  /* 0x000000030e00720c */ /* 0x040fe40003fc6270 */
[----:B------:R-:W-:Y:S01]  /*10010*/  ISETP.GE.AND P4, PT, R14, R117, PT ;  /* 0x000000750e00720c */ /* 0x000fe20003f86270 */
[----:B------:R-:W-:Y:S01]  /*10020*/  VIADD R14, R42, 0x50 ;  /* 0x000000502a0e7836 */ /* 0x000fe20000000000 */
[C---:B------:R-:W-:Y:S01]  /*10030*/  ISETP.GE.AND P5, PT, R20.reuse, R3, PT ;  /* 0x000000031400720c */ /* 0x040fe20003fa6270 */
[----:B------:R-:W1:Y:S01]  /*10040*/  MUFU.TANH R143, R107 ;  /* 0x0000006b008f7308 */ /* 0x000e620000002400 */
[----:B------:R-:W-:-:S02]  /*10050*/  ISETP.GE.AND P1, PT, R20, R117, PT ;  /* 0x000000751400720c */ /* 0x000fc40003f26270 */
[----:B------:R-:W-:Y:S02]  /*10060*/  FSEL R142, R142, -INF , !P0 ;  /* 0xff8000008e8e7808 */ /* 0x000fe40004000000 */
[----:B----4-:R-:W-:Y:S02]  /*10070*/  FSEL R137, R137, -INF , !P3 ;  /* 0xff80000089897808 */ /* 0x010fe40005800000 */
[----:B------:R-:W-:Y:S01]  /*10080*/  FSEL R158, R158, -INF , !P5 ;  /* 0xff8000009e9e7808 */ /* 0x000fe20006800000 */
[----:B------:R-:W4:Y:S01]  /*10090*/  MUFU.TANH R128, R96 ;  /* 0x0000006000807308 */ /* 0x000f220000002400 */
[----:B------:R-:W-:Y:S02]  /*100a0*/  FSEL R161, R161, -INF , !P1 ;  /* 0xff800000a1a17808 */ /* 0x000fe40004800000 */
[C---:B------:R-:W-:Y:S02]  /*100b0*/  ISETP.GE.AND P0, PT, R8.reuse, R3, PT ;  /* 0x000000030800720c */ /* 0x040fe40003f06270 */
[----:B------:R-:W-:Y:S01]  /*100c0*/  ISETP.GE.AND P3, PT, R8, R117, PT ;  /* 0x000000750800720c */ /* 0x000fe20003f66270 */
[----:B------:R-:W-:Y:S01]  /*100d0*/  VIADD R8, R42, 0x59 ;  /* 0x000000592a087836 */ /* 0x000fe20000000000 */
[C---:B------:R-:W-:Y:S01]  /*100e0*/  ISETP.GE.AND P5, PT, R14.reuse, R3, PT ;  /* 0x000000030e00720c */ /* 0x040fe20003fa6270 */
[----:B------:R-:W4:Y:S01]  /*100f0*/  MUFU.TANH R25, R25 ;  /* 0x0000001900197308 */ /* 0x000f220000002400 */
[----:B------:R-:W-:-:S02]  /*10100*/  ISETP.GE.AND P1, PT, R14, R117, PT ;  /* 0x000000750e00720c */ /* 0x000fc40003f26270 */
[----:B--2---:R-:W-:Y:S02]  /*10110*/  FSEL R20, R46, -INF , !P5 ;  /* 0xff8000002e147808 */ /* 0x004fe40006800000 */
[----:B---3--:R-:W-:Y:S02]  /*10120*/  FSEL R129, R129, -INF , !P1 ;  /* 0xff80000081817808 */ /* 0x008fe40004800000 */
[----:B------:R-:W-:Y:S01]  /*10130*/  FSEL R136, R136, -INF , !P6 ;  /* 0xff80000088887808 */ /* 0x000fe20007000000 */
[----:B------:R-:W2:Y:S01]  /*10140*/  MUFU.TANH R130, R101 ;  /* 0x0000006500827308 */ /* 0x000ea20000002400 */
[----:B-1----:R-:W-:Y:S02]  /*10150*/  FSEL R143, R143, -INF , !P4 ;  /* 0xff8000008f8f7808 */ /* 0x002fe40006000000 */
[C---:B------:R-:W-:Y:S02]  /*10160*/  ISETP.GE.AND P5, PT, R8.reuse, R3, PT ;  /* 0x000000030800720c */ /* 0x040fe40003fa6270 */
[----:B------:R-:W-:Y:S01]  /*10170*/  ISETP.GE.AND P1, PT, R8, R117, PT ;  /* 0x000000750800720c */ /* 0x000fe20003f26270 */
[----:B------:R-:W-:Y:S01]  /*10180*/  VIADD R8, R42, 0x61 ;  /* 0x000000612a087836 */ /* 0x000fe20000000000 */
[C---:B------:R-:W-:Y:S01]  /*10190*/  ISETP.GE.AND P6, PT, R10.reuse, R3, PT ;  /* 0x000000030a00720c */ /* 0x040fe20003fc6270 */
[----:B------:R-:W1:Y:S01]  /*101a0*/  MUFU.TANH R61, R61 ;  /* 0x0000003d003d7308 */ /* 0x000e620000002400 */
[----:B------:R-:W-:Y:S01]  /*101b0*/  ISETP.GE.AND P4, PT, R10, R117, PT ;  /* 0x000000750a00720c */ /* 0x000fe20003f86270 */
[----:B------:R-:W-:Y:S01]  /*101c0*/  VIADD R10, R42, 0x60 ;  /* 0x000000602a0a7836 */ /* 0x000fe20000000000 */
[----:B----4-:R-:W-:-:S02]  /*101d0*/  FSEL R128, R128, -INF , !P6 ;  /* 0xff80000080807808 */ /* 0x010fc40007000000 */
[----:B------:R-:W-:Y:S02]  /*101e0*/  FSEL R23, R25, -INF , !P4 ;  /* 0xff80000019177808 */ /* 0x000fe40006000000 */
[----:B------:R-:W-:Y:S01]  /*101f0*/  ISETP.GE.AND P6, PT, R8, R3, PT ;  /* 0x000000030800720c */ /* 0x000fe20003fc6270 */
[----:B------:R-:W3:Y:S01]  /*10200*/  MUFU.TANH R12, R12 ;  /* 0x0000000c000c7308 */ /* 0x000ee20000002400 */
[----:B--2---:R-:W-:Y:S02]  /*10210*/  FSEL R130, R130, -INF , !P0 ;  /* 0xff80000082827808 */ /* 0x004fe40004000000 */
[----:B------:R-:W-:Y:S01]  /*10220*/  ISETP.GE.AND P4, PT, R8, R117, PT ;  /* 0x000000750800720c */ /* 0x000fe20003f86270 */
[----:B------:R-:W-:Y:S01]  /*10230*/  VIADD R8, R42, 0x69 ;  /* 0x000000692a087836 */ /* 0x000fe20000000000 */
[----:B------:R-:W-:-:S03]  /*10240*/  ISETP.GE.AND P0, PT, R10, R3, PT ;  /* 0x000000030a00720c */ /* 0x000fc60003f06270 */
        /* <DEDUP_REMOVED lines=43> */
[----:B------:R-:W-:-:S04]  /*10500*/  ISETP.GE.AND P6, PT, R42, R3, PT ;  /* 0x000000032a00720c */ /* 0x000fc80003fc6270 */
[----:B------:R-:W-:Y:S01]  /*10510*/  FSEL R76, R76, -INF , !P6 ;  /* 0xff8000004c4c7808 */ /* 0x000fe20007000000 */
        /* <DEDUP_REMOVED lines=9> */
[----:B------:R-:W-:-:S05]  /*105b0*/  ISETP.GE.AND P1, PT, R4, R117, PT ;  /* 0x000000750400720c */ /* 0x000fca0003f26270 */
[----:B------:R-:W1:Y:S01]  /*105c0*/  MUFU.TANH R46, R7 ;  /* 0x00000007002e7308 */ /* 0x000e620000002400 */
[----:B---3--:R-:W-:Y:S02]  /*105d0*/  FSEL R24, R24, -INF , !P5 ;  /* 0xff80000018187808 */ /* 0x008fe40006800000 */
[----:B--2---:R-:W-:Y:S02]  /*105e0*/  FSEL R47, R47, -INF , !P3 ;  /* 0xff8000002f2f7808 */ /* 0x004fe40005800000 */
[----:B-1----:R-:W-:Y:S01]  /*105f0*/  FSEL R46, R46, -INF , !P1 ;  /* 0xff8000002e2e7808 */ /* 0x002fe20004800000 */
        /* <DEDUP_REMOVED lines=62> */
.L_x_2964:
[----:B------:R-:W-:Y:S02]  /*109e0*/  ULDC UR14, c[0x0][0x248] ;  /* 0x00009200000e7ab9 */ /* 0x000fe40000000800 */
[----:B------:R-:W-:-:S06]  /*109f0*/  USHF.L.U32 UR5, UR14, 0x7, URZ ;  /* 0x000000070e057899 */ /* 0x000fcc000800063f */
[----:B------:R-:W-:-:S04]  /*10a00*/  IADD3 R7, RZ, -UR5, RZ ;  /* 0x80000005ff077c10 */ /* 0x000fc8000fffe0ff */
[----:B------:R-:W-:-:S07]  /*10a10*/  SHF.R.S32.HI R5, RZ, 0x1f, R7 ;  /* 0x0000001fff057819 */ /* 0x000fce0000011407 */
.L_x_2965:
        /* <DEDUP_REMOVED lines=39> */
.L_x_2963:
        /* <DEDUP_REMOVED lines=80> */
[----:B------:R-:W-:-:S05]  /*11190*/  FSEL R65, R65, RZ, P1 ;  /* 0x000000ff41417208 */ /* 0x000fca0000800000 */
[--C-:B------:R-:W-:Y:S01]  /*111a0*/  FFMA.FTZ R56, R108, UR8, -R65.reuse ;  /* 0x000000086c387c23 */ /* 0x100fe20008010841 */
[--C-:B------:R-:W-:Y:S01]  /*111b0*/  FFMA.FTZ R45, R66, UR8, -R65.reuse ;  /* 0x00000008422d7c23 */ /* 0x100fe20008010841 */
[----:B------:R-:W1:Y:S01]  /*111c0*/  LDSM.16.MT88.4 R108, [R144+0x9000] ;  /* 0x00900000906c783b */ /* 0x000e620000004200 */
[--C-:B------:R-:W-:Y:S01]  /*111d0*/  FFMA.FTZ R64, R76, UR8, -R65.reuse ;  /* 0x000000084c407c23 */ /* 0x100fe20008010841 */
[--C-:B------:R-:W-:Y:S01]  /*111e0*/  FFMA.FTZ R63, R78, UR8, -R65.reuse ;  /* 0x000000084e3f7c23 */ /* 0x100fe20008010841 */
[----:B--2---:R-:W-:Y:S01]  /*111f0*/  FMNMX.FTZ R0, R5, R0, !PT ;  /* 0x0000000005007209 */ /* 0x004fe20007810000 */
[----:B------:R-:W-:Y:S01]  /*11200*/  MUFU.EX2 R56, R56 ;  /* 0x0000003800387308 */ /* 0x000fe20000000800 */
        /* <DEDUP_REMOVED lines=59> */
[----:B------:R-:W-:Y:S01]  /*115c0*/  LDSM.16.MT88.4 R20, [R116+0xa400] ;  /* 0x00a400007414783b */ /* 0x000fe20000004200 */
        /* <DEDUP_REMOVED lines=9> */
[----:B------:R-:W-:Y:S01]  /*11660*/  FFMA.FTZ R164, R46, UR8, -R54 ;  /* 0x000000082ea47c23 */ /* 0x000fe20008010836 */
[----:B------:R-:W-:Y:S01]  /*11670*/  FADD.FTZ R63, R64, R63 ;  /* 0x0000003f403f7221 */ /* 0x000fe20000010000 */
[----:B------:R-:W-:Y:S01]  /*11680*/  FADD.FTZ R66, R67, R66 ;  /* 0x0000004243427221 */ /* 0x000fe20000010000 */
[----:B------:R-:W-:Y:S01]  /*11690*/  FFMA.FTZ R162, R27, UR8, -R65 ;  /* 0x000000081ba27c23 */ /* 0x000fe20008010841 */
[----:B------:R-:W2:Y:S01]  /*116a0*/  MUFU.EX2 R43, R43 ;  /* 0x0000002b002b7308 */ /* 0x000ea20000000800 */
[----:B----4-:R-:W-:Y:S01]  /*116b0*/  F2FP.F16.F32.PACK_AB R71, R42, R55 ;  /* 0x000000372a47723e */ /* 0x010fe200000000ff */
[----:B------:R-:W-:Y:S01]  /*116c0*/  FADD.FTZ R56, R56, R63 ;  /* 0x0000003f38387221 */ /* 0x000fe20000010000 */
[----:B------:R-:W-:Y:S01]  /*116d0*/  FADD.FTZ R55, R55, R66 ;  /* 0x0000004237377221 */ /* 0x000fe20000010000 */
[----:B------:R-:W-:Y:S01]  /*116e0*/  FFMA.FTZ R163, R24, UR8, -R65 ;  /* 0x0000000818a37c23 */ /* 0x000fe20008010841 */
[--C-:B------:R-:W-:Y:S01]  /*116f0*/  FFMA.FTZ R48, R48, UR8, -R54.reuse ;  /* 0x0000000830307c23 */ /* 0x100fe20008010836 */
[--C-:B------:R-:W-:Y:S01]  /*11700*/  FFMA.FTZ R49, R49, UR8, -R54.reuse ;  /* 0x0000000831317c23 */ /* 0x100fe20008010836 */
[----:B------:R-:W-:Y:S01]  /*11710*/  FADD.FTZ R42, R42, R55 ;  /* 0x000000372a2a7221 */ /* 0x000fe20000010000 */
[----:B-1----:R-:W-:Y:S01]  /*11720*/  HMMA.16816.F32 R112, R68, R108, RZ ;  /* 0x0000006c4470723c */ /* 0x002fe200000018ff */
        /* <DEDUP_REMOVED lines=8> */
[----:B------:R-:W1:Y:S05]  /*117b0*/  MUFU.EX2 R40, R40 ;  /* 0x0000002800287308 */ /* 0x000e6a0000000800 */
[C---:B---3--:R-:W-:Y:S03]  /*117c0*/  HMMA.16816.F32 R80, R68.reuse, R76, RZ ;  /* 0x0000004c4450723c */ /* 0x048fe600000018ff */
[----:B------:R-:W-:Y:S03]  /*117d0*/  MUFU.EX2 R39, R39 ;  /* 0x0000002700277308 */ /* 0x000fe60000000800 */
[C---:B------:R-:W-:Y:S05]  /*117e0*/  HMMA.16816.F32 R100, R68.reuse, R102, RZ ;  /* 0x000000664464723c */ /* 0x040fea00000018ff */
[----:B------:R-:W3:Y:S01]  /*117f0*/  MUFU.EX2 R36, R36 ;  /* 0x0000002400247308 */ /* 0x000ee20000000800 */
[C---:B------:R-:W-:Y:S06]  /*11800*/  HMMA.16816.F32 R92, R68.reuse, R94, RZ ;  /* 0x0000005e445c723c */ /* 0x040fec00000018ff */
[C---:B------:R-:W-:Y:S01]  /*11810*/  HMMA.16816.F32 R84, R68.reuse, R86, RZ ;  /* 0x000000564454723c */ /* 0x040fe200000018ff */
[----:B------:R-:W-:Y:S05]  /*11820*/  MUFU.EX2 R34, R34 ;  /* 0x0000002200227308 */ /* 0x000fea0000000800 */
[C---:B------:R-:W-:Y:S03]  /*11830*/  HMMA.16816.F32 R76, R68.reuse, R78, RZ ;  /* 0x0000004e444c723c */ /* 0x040fe600000018ff */
[----:B------:R-:W4:Y:S03]  /*11840*/  MUFU.EX2 R33, R33 ;  /* 0x0000002100217308 */ /* 0x000f260000000800 */
[C---:B------:R-:W-:Y:S05]  /*11850*/  HMMA.16816.F32 R72, R68.reuse, R4, RZ ;  /* 0x000000044448723c */ /* 0x040fea00000018ff */
[----:B------:R-:W-:Y:S01]  /*11860*/  MUFU.EX2 R32, R32 ;  /* 0x0000002000207308 */ /* 0x000fe20000000800 */
[----:B------:R-:W-:Y:S01]  /*11870*/  HMMA.16816.F32 R68, R68, R6, RZ ;  /* 0x000000064444723c */ /* 0x000fe200000018ff */
[----:B--2---:R-:W-:-:S02]  /*11880*/  F2FP.F16.F32.PACK_AB R4, R43, R44 ;  /* 0x0000002c2b04723e */ /* 0x004fc400000000ff */
[----:B-1----:R-:W-:Y:S01]  /*11890*/  F2FP.F16.F32.PACK_AB R5, R40, R41 ;  /* 0x000000292805723e */ /* 0x002fe200000000ff */
[----:B------:R-:W-:-:S03]  /*118a0*/  FADD.FTZ R41, R41, R42 ;  /* 0x0000002a29297221 */ /* 0x000fc60000010000 */
[----:B------:R-:W-:Y:S01]  /*118b0*/  F2FP.F16.F32.PACK_AB R6, R37, R38 ;  /* 0x000000262506723e */ /* 0x000fe200000000ff */
[----:B------:R-:W-:Y:S01]  /*118c0*/  MUFU.EX2 R29, R29 ;  /* 0x0000001d001d7308 */ /* 0x000fe20000000800 */
[----:B---3--:R-:W-:Y:S01]  /*118d0*/  F2FP.F16.F32.PACK_AB R7, R36, R39 ;  /* 0x000000272407723e */ /* 0x008fe200000000ff */
        /* <DEDUP_REMOVED lines=13> */
[----:B------:R-:W5:Y:S05]  /*119b0*/  MUFU.EX2 R28, R28 ;  /* 0x0000001c001c7308 */ /* 0x000f6a0000000800 */
[C---:B------:R-:W-:Y:S01]  /*119c0*/  HMMA.16816.F32 R92, R4.reuse, R18, R92 ;  /* 0x00000012045c723c */ /* 0x040fe2000000185c */
[----:B------:R-:W-:Y:S02]  /*119d0*/  LDSM.16.MT88.4 R16, [R144+0xb800] ;  /* 0x00b800009010783b */ /* 0x000fe40000004200 */
        /* <DEDUP_REMOVED lines=18> */
[----:B----4-:R-:W-:Y:S01]  /*11b00*/  F2FP.F16.F32.PACK_AB R4, R33, R34 ;  /* 0x000000222104723e */ /* 0x010fe200000000ff */
[----:B------:R-:W4:Y:S01]  /*11b10*/  MUFU.EX2 R133, R133 ;  /* 0x0000008500857308 */ /* 0x000f220000000800 */
[----:B--2---:R-:W-:Y:S01]  /*11b20*/  F2FP.F16.F32.PACK_AB R5, R30, R35 ;  /* 0x000000231e05723e */ /* 0x004fe200000000ff */
[----:B------:R-:W-:Y:S01]  /*11b30*/  FADD.FTZ R35, R35, R36 ;  /* 0x0000002423237221 */ /* 0x000fe20000010000 */
[----:B------:R-:W-:-:S02]  /*11b40*/  F2FP.F16.F32.PACK_AB R6, R29, R32 ;  /* 0x000000201d06723e */ /* 0x000fc400000000ff */
[----:B-----5:R-:W-:Y:S01]  /*11b50*/  F2FP.F16.F32.PACK_AB R7, R28, R31 ;  /* 0x0000001f1c07723e */ /* 0x020fe200000000ff */
        /* <DEDUP_REMOVED lines=17> */
[----:B------:R-:W5:Y:S08]  /*11c70*/  MUFU.EX2 R136, R136 ;  /* 0x0000008800887308 */ /* 0x000f700000000800 */
        /* <DEDUP_REMOVED lines=18> */
[----:B------:R-:W4:Y:S06]  /*11da0*/  LDSM.16.MT88.4 R8, [R144+0x9c00] ;  /* 0x009c00009008783b */ /* 0x000f2c0000004200 */
        /* <DEDUP_REMOVED lines=19> */
[C---:B----4-:R-:W-:Y:S01]  /*11ee0*/  HMMA.16816.F32 R112, R4.reuse, R8, R112 ;  /* 0x000000080470723c */ /* 0x050fe20000001870 */
[----:B------:R-:W-:Y:S05]  /*11ef0*/  MUFU.EX2 R163, R163 ;  /* 0x000000a300a37308 */ /* 0x000fea0000000800 */
[C---:B------:R-:W-:Y:S01]  /*11f00*/  HMMA.16816.F32 R108, R4.reuse, R10, R108 ;  /* 0x0000000a046c723c */ /* 0x040fe2000000186c */
[----:B------:R-:W4:Y:S02]  /*11f10*/  LDSM.16.MT88.4 R8, [R116+0xbc00] ;  /* 0x00bc00007408783b */ /* 0x000f240000004200 */
[----:B------:R-:W-:Y:S08]  /*11f20*/  MUFU.EX2 R48, R48 ;  /* 0x0000003000307308 */ /* 0x000ff00000000800 */
[----:B------:R-:W-:Y:S01]  /*11f30*/  MUFU.EX2 R164, R164 ;  /* 0x000000a400a47308 */ /* 0x000fe20000000800 */
[C---:B---3--:R-:W-:Y:S06]  /*11f40*/  HMMA.16816.F32 R80, R4.reuse, R12, R80 ;  /* 0x0000000c0450723c */ /* 0x048fec0000001850 */
[C---:B------:R-:W-:Y:S01]  /*11f50*/  HMMA.16816.F32 R76, R4.reuse, R14, R76 ;  /* 0x0000000e044c723c */ /* 0x040fe2000000184c */
[----:B------:R-:W-:Y:S05]  /*11f60*/  LDSM.16.MT88.4 R12, [R116+0xa000] ;  /* 0x00a00000740c783b */ /* 0x000fea0000004200 */
[C---:B----4-:R-:W-:Y:S06]  /*11f70*/  HMMA.16816.F32 R88, R4.reuse, R8, R88 ;  /* 0x000000080458723c */ /* 0x050fec0000001858 */
        /* <DEDUP_REMOVED lines=9> */
[----:B-----5:R-:W-:Y:S01]  /*12010*/  F2FP.F16.F32.PACK_AB R7, R136, R137 ;  /* 0x000000898807723e */ /* 0x020fe200000000ff */
        /* <DEDUP_REMOVED lines=31> */
[----:B------:R-:W-:Y:S01]  /*12210*/  FFMA.FTZ R12, R59, UR8, -R54 ;  /* 0x000000083b0c7c23 */ /* 0x000fe20008010836 */
[----:B------:R-:W-:Y:S02]  /*12220*/  FFMA.FTZ R59, R26, UR8, -R65 ;  /* 0x000000081a3b7c23 */ /* 0x000fe40008010841 */
[----:B------:R-:W-:Y:S01]  /*12230*/  LDSM.16.MT88.4 R24, [R144+0xa800] ;  /* 0x00a800009018783b */ /* 0x000fe20000004200 */
[----:B------:R2:W4:Y:S01]  /*12240*/  MUFU.EX2 R57, R12 ;  /* 0x0000000c00397308 */ /* 0x0005220000000800 */
[C---:B------:R-:W-:Y:S06]  /*12250*/  HMMA.16816.F32 R96, R4.reuse, R16, R96 ;  /* 0x000000100460723c */ /* 0x040fec0000001860 */
[C---:B------:R-:W-:Y:S01]  /*12260*/  HMMA.16816.F32 R92, R4.reuse, R18, R92 ;  /* 0x00000012045c723c */ /* 0x040fe2000000185c */
[----:B------:R-:W-:Y:S05]  /*12270*/  LDSM.16.MT88.4 R16, [R116+0xc800] ;  /* 0x00c800007410783b */ /* 0x000fea0000004200 */
[C---:B---3--:R-:W-:Y:S01]  /*12280*/  HMMA.16816.F32 R112, R4.reuse, R8, R112 ;  /* 0x000000080470723c */ /* 0x048fe20000001870 */
[----:B--2---:R-:W-:Y:S05]  /*12290*/  LDSM.16.MT88.4 R12, [R144+0xe800] ;  /* 0x00e80000900c783b */ /* 0x004fea0000004200 */
[C---:B------:R-:W-:Y:S01]  /*122a0*/  HMMA.16816.F32 R108, R4.reuse, R10, R108 ;  /* 0x0000000a046c723c */ /* 0x040fe2000000186c */
[----:B------:R-:W2:Y:S05]  /*122b0*/  LDSM.16.MT88.4 R8, [R116+0xc400] ;  /* 0x00c400007408783b */ /* 0x000eaa0000004200 */
[C---:B------:R-:W-:Y:S06]  /*122c0*/  HMMA.16816.F32 R104, R4.reuse, R20, R104 ;  /* 0x000000140468723c */ /* 0x040fec0000001868 */
[C---:B------:R-:W-:Y:S01]  /*122d0*/  HMMA.16816.F32 R100, R4.reuse, R22, R100 ;  /* 0x000000160464723c */ /* 0x040fe20000001864 */
[----:B------:R-:W-:Y:S05]  /*122e0*/  LDSM.16.MT88.4 R20, [R116+0xa800] ;  /* 0x00a800007414783b */ /* 0x000fea0000004200 */
[C---:B--2---:R-:W-:Y:S06]  /*122f0*/  HMMA.16816.F32 R88, R4.reuse, R8, R88 ;  /* 0x000000080458723c */ /* 0x044fec0000001858 */
[C---:B------:R-:W-:Y:S01]  /*12300*/  HMMA.16816.F32 R84, R4.reuse, R10, R84 ;  /* 0x0000000a0454723c */ /* 0x040fe20000001854 */
[----:B------:R-:W2:Y:S05]  /*12310*/  LDSM.16.MT88.4 R8, [R116+0xe400] ;  /* 0x00e400007408783b */ /* 0x000eaa0000004200 */
[C---:B--2---:R-:W-:Y:S06]  /*12320*/  HMMA.16816.F32 R72, R4.reuse, R8, R72 ;  /* 0x000000080448723c */ /* 0x044fec0000001848 */
[----:B------:R-:W-:Y:S01]  /*12330*/  HMMA.16816.F32 R68, R4, R10, R68 ;  /* 0x0000000a0444723c */ /* 0x000fe20000001844 */
[----:B------:R-:W2:Y:S06]  /*12340*/  LDSM.16.MT88.4 R8, [R144+0xc800] ;  /* 0x00c800009008783b */ /* 0x000eac0000004200 */
[----:B-1----:R-:W-:-:S02]  /*12350*/  F2FP.F16.F32.PACK_AB R4, R61, R62 ;  /* 0x0000003e3d04723e */ /* 0x002fc400000000ff */
[----:B----4-:R-:W-:Y:S01]  /*12360*/  F2FP.F16.F32.PACK_AB R5, R60, R57 ;  /* 0x000000393c05723e */ /* 0x010fe200000000ff */
        /* <DEDUP_REMOVED lines=8> */
[----:B------:R-:W-:Y:S02]  /*123f0*/  FADD.FTZ R13, R45, R56 ;  /* 0x000000382d0d7221 */ /* 0x000fe40000010000 */
[----:B------:R-:W-:Y:S02]  /*12400*/  MUFU.EX2 R45, R47 ;  /* 0x0000002f002d7308 */ /* 0x000fe40000000800 */
        /* <DEDUP_REMOVED lines=8> */
[----:B--2---:R-:W-:Y:S03]  /*12490*/  HMMA.16816.F32 R96, R4, R8, R96 ;  /* 0x000000080460723c */ /* 0x004fe60000001860 */
[----:B------:R-:W-:-:S03]  /*124a0*/  FADD.FTZ R34, R34, R37 ;  /* 0x0000002522227221 */ /* 0x000fc60000010000 */
[----:B------:R-:W-:Y:S01]  /*124b0*/  HMMA.16816.F32 R92, R4, R10, R92 ;  /* 0x0000000a045c723c */ /* 0x000fe2000000185c */
[----:B------:R-:W1:Y:S01]  /*124c0*/  LDSM.16.MT88.4 R8, [R116+0xe800] ;  /* 0x00e800007408783b */ /* 0x000e620000004200 */
[----:B------:R-:W-:-:S04]  /*124d0*/  FADD.FTZ R33, R33, R34 ;  /* 0x0000002221217221 */ /* 0x000fc80000010000 */
        /* <DEDUP_REMOVED lines=17> */
[----:B------:R-:W-:Y:S01]  /*125f0*/  FADD.FTZ R132, R132, R133 ;  /* 0x0000008584847221 */ /* 0x000fe20000010000 */
[----:B-1----:R-:W-:Y:S03]  /*12600*/  HMMA.16816.F32 R72, R4, R8, R72 ;  /* 0x000000080448723c */ /* 0x002fe60000001848 */
[----:B------:R-:W-:-:S04]  /*12610*/  FADD.FTZ R132, R131, R132 ;  /* 0x0000008483847221 */ /* 0x000fc80000010000 */
[----:B------:R-:W-:Y:S01]  /*12620*/  FADD.FTZ R143, R143, R132 ;  /* 0x000000848f8f7221 */ /* 0x000fe20000010000 */
[----:B------:R-:W-:Y:S01]  /*12630*/  HMMA.16816.F32 R68, R4, R10, R68 ;  /* 0x0000000a0444723c */ /* 0x000fe20000001844 */
[----:B------:R-:W1:Y:S02]  /*12640*/  LDSM.16.MT88.4 R8, [R116+0xcc00] ;  /* 0x00cc00007408783b */ /* 0x000e640000004200 */
[----:B------:R-:W-:-:S04]  /*12650*/  FADD.FTZ R130, R130, R143 ;  /* 0x0000008f82827221 */ /* 0x000fc80000010000 */
[----:B--2---:R-:W-:Y:S01]  /*12660*/  F2FP.F16.F32.PACK_AB R4, R25, R24 ;  /* 0x000000181904723e */ /* 0x004fe200000000ff */
[----:B------:R-:W-:Y:S01]  /*12670*/  FADD.FTZ R141, R141, R130 ;  /* 0x000000828d8d7221 */ /* 0x000fe20000010000 */
[----:B----4-:R-:W-:Y:S01]  /*12680*/  F2FP.F16.F32.PACK_AB R5, R48, R27 ;  /* 0x0000001b3005723e */ /* 0x010fe200000000ff */
[----:B------:R-:W-:Y:S01]  /*12690*/  FADD.FTZ R27, R27, R46 ;  /* 0x0000002e1b1b7221 */ /* 0x000fe20000010000 */
[----:B------:R-:W-:Y:S01]  /*126a0*/  F2FP.F16.F32.PACK_AB R6, R163, R26 ;  /* 0x0000001aa306723e */ /* 0x000fe200000000ff */
[----:B------:R-:W-:Y:S01]  /*126b0*/  FADD.FTZ R141, R128, R141 ;  /* 0x0000008d808d7221 */ /* 0x000fe20000010000 */
[----:B------:R-:W-:Y:S01]  /*126c0*/  F2FP.F16.F32.PACK_AB R7, R164, R45 ;  /* 0x0000002da407723e */ /* 0x000fe200000000ff */
[----:B------:R-:W-:Y:S02]  /*126d0*/  FADD.FTZ R48, R48, R27 ;  /* 0x0000001b30307221 */ /* 0x000fe40000010000 */
[----:B------:R-:W-:Y:S02]  /*126e0*/  FADD.FTZ R62, R62, R141 ;  /* 0x0000008d3e3e7221 */ /* 0x000fe40000010000 */
[----:B------:R-:W-:-:S02]  /*126f0*/  FADD.FTZ R45, R45, R48 ;  /* 0x000000302d2d7221 */ /* 0x000fc40000010000 */
[----:B------:R-:W-:Y:S01]  /*12700*/  HMMA.16816.F32 R104, R4, R16, R104 ;  /* 0x000000100468723c */ /* 0x000fe20000001868 */
[----:B------:R-:W-:Y:S01]  /*12710*/  FADD.FTZ R62, R61, R62 ;  /* 0x0000003e3d3e7221 */ /* 0x000fe20000010000 */
[----:B------:R-:W-:-:S03]  /*12720*/  FADD.FTZ R164, R164, R45 ;  /* 0x0000002da4a47221 */ /* 0x000fc60000010000 */
[----:B------:R-:W-:Y:S01]  /*12730*/  FADD.FTZ R161, R161, R62 ;  /* 0x0000003ea1a17221 */ /* 0x000fe20000010000 */
[----:B------:R-:W-:Y:S01]  /*12740*/  HMMA.16816.F32 R100, R4, R18, R100 ;  /* 0x000000120464723c */ /* 0x000fe20000001864 */
[----:B------:R-:W2:Y:S02]  /*12750*/  LDSM.16.MT88.4 R16, [R144+0xec00] ;  /* 0x00ec00009010783b */ /* 0x000ea40000004200 */
[----:B------:R-:W-:-:S03]  /*12760*/  FADD.FTZ R161, R58, R161 ;  /* 0x000000a13aa17221 */ /* 0x000fc60000010000 */
[----:B------:R-:W-:Y:S01]  /*12770*/  HMMA.16816.F32 R96, R4, R12, R96 ;  /* 0x0000000c0460723c */ /* 0x000fe20000001860 */
[----:B------:R-:W-:-:S04]  /*12780*/  FADD.FTZ R24, R24, R161 ;  /* 0x000000a118187221 */ /* 0x000fc80000010000 */
[----:B------:R-:W-:Y:S01]  /*12790*/  FADD.FTZ R25, R25, R24 ;  /* 0x0000001819197221 */ /* 0x000fe20000010000 */
[----:B------:R-:W-:Y:S01]  /*127a0*/  HMMA.16816.F32 R92, R4, R14, R92 ;  /* 0x0000000e045c723c */ /* 0x000fe2000000185c */
[----:B------:R-:W4:Y:S02]  /*127b0*/  LDSM.16.MT88.4 R12, [R116+0xec00] ;  /* 0x00ec0000740c783b */ /* 0x000f240000004200 */
[----:B------:R-:W-:-:S03]  /*127c0*/  FADD.FTZ R26, R26, R25 ;  /* 0x000000191a1a7221 */ /* 0x000fc60000010000 */
[----:B---3--:R-:W-:Y:S01]  /*127d0*/  HMMA.16816.F32 R112, R4, R20, R112 ;  /* 0x000000140470723c */ /* 0x008fe20000001870 */
[----:B------:R-:W-:-:S05]  /*127e0*/  FADD.FTZ R163, R163, R26 ;  /* 0x0000001aa3a37221 */ /* 0x000fca0000010000 */
        /* <DEDUP_REMOVED lines=76> */
.L_x_2967:
[----:B------:R-:W1:Y:S02]  /*12cb0*/  LDC R6, c[0x0][0x250] ;  /* 0x00009400ff067b82 */ /* 0x000e640000000800 */
[----:B-1----:R-:W-:-:S05]  /*12cc0*/  IMAD.SHL.U32 R9, R6, 0x80, RZ ;  /* 0x0000008006097824 */ /* 0x002fca00078e00ff */
[----:B------:R-:W-:-:S04]  /*12cd0*/  IADD3 R9, -R9, RZ, RZ ;  /* 0x000000ff09097210 */ /* 0x000fc80007ffe1ff */
[----:B------:R-:W-:-:S07]  /*12ce0*/  SHF.R.S32.HI R4, RZ, 0x1f, R9 ;  /* 0x0000001fff047819 */ /* 0x000fce0000011409 */
.L_x_2968:
        /* <DEDUP_REMOVED lines=8> */
[----:B------:R-:W-:-:S02]  /*12d70*/  IADD3 R138, P0, R11, R138, RZ ;  /* 0x0000008a0b8a7210 */ /* 0x000fc40007f1e0ff */
[----:B------:R-:W-:Y:S01]  /*12d80*/  LEA.HI.X R11, R7, UR11, R8, 0x1, P3 ;  /* 0x0000000b070b7c11 */ /* 0x000fe200098f0c08 */
[C---:B------:R-:W-:Y:S01]  /*12d90*/  IMAD.SHL.U32 R7, R6.reuse, 0x40, RZ ;  /* 0x0000004006077824 */ /* 0x040fe200078e00ff */
        /* <DEDUP_REMOVED lines=27> */
[----:B------:R3:W-:Y:S04]  /*12f50*/  LDGSTS.E.BYPASS.LTC128B.128 [R150+0xa800], desc[UR6][R16.64] ;  /* 0x0a80000010967fae */ /* 0x0007e8000b901d46 */
[----:B------:R-:W-:Y:S04]  /*12f60*/  LDGSTS.E.BYPASS.LTC128B.128 [R150+0xc800], desc[UR6][R24.64+0x40] ;  /* 0x0c80004018967fae */ /* 0x000fe8000b901d46 */
[----:B------:R4:W-:Y:S04]  /*12f70*/  LDGSTS.E.BYPASS.LTC128B.128 [R150+0xe800], desc[UR6][R24.64+0x80] ;  /* 0x0e80008018967fae */ /* 0x0009e8000b901d46 */
[----:B------:R-:W-:Y:S04]  /*12f80*/  LDSM.16.M88.4 R44, [R147] ;  /* 0x00000000932c783b */ /* 0x000fe80000000200 */
[----:B------:R-:W5:Y:S04]  /*12f90*/  LDSM.16.M88.4 R28, [R146+0x3000] ;  /* 0x00300000921c783b */ /* 0x000f680000000200 */
[----:B------:R-:W-:Y:S04]  /*12fa0*/  LDSM.16.M88.4 R128, [R145] ;  /* 0x000000009180783b */ /* 0x000fe80000000200 */
[----:B-1----:R-:W-:Y:S04]  /*12fb0*/  LDSM.16.M88.4 R8, [R118+0x3000] ;  /* 0x003000007608783b */ /* 0x002fe80000000200 */
[----:B--2---:R-:W3:Y:S04]  /*12fc0*/  LDSM.16.M88.4 R12, [R146+0x3800] ;  /* 0x00380000920c783b */ /* 0x004ee80000000200 */
[----:B------:R-:W1:Y:S04]  /*12fd0*/  LDSM.16.M88.4 R4, [R146+0x3c00] ;  /* 0x003c00009204783b */ /* 0x000e680000000200 */
[----:B------:R-:W2:Y:S04]  /*12fe0*/  LDSM.16.M88.4 R120, [R146+0x4000] ;  /* 0x004000009278783b */ /* 0x000ea80000000200 */
[----:B------:R-:W4:Y:S04]  /*12ff0*/  LDSM.16.M88.4 R60, [R146+0x4400] ;  /* 0x00440000923c783b */ /* 0x000f280000000200 */
[----:B------:R-:W4:Y:S04]  /*13000*/  LDSM.16.M88.4 R20, [R146+0x3400] ;  /* 0x003400009214783b */ /* 0x000f280000000200 */
[----:B------:R-:W4:Y:S04]  /*13010*/  LDSM.16.M88.4 R52, [R146+0x4800] ;  /* 0x004800009234783b */ /* 0x000f280000000200 */
[----:B------:R-:W4:Y:S01]  /*13020*/  LDSM.16.M88.4 R140, [R146+0x4c00] ;  /* 0x004c0000928c783b */ /* 0x000f220000000200 */
        /* <DEDUP_REMOVED lines=8> */
[----:B------:R-:W-:Y:S03]  /*130b0*/  HMMA.16816.F32 R12, R44, R14, RZ ;  /* 0x0000000e2c0c723c */ /* 0x000fe600000018ff */
[----:B------:R-:W0:Y:S03]  /*130c0*/  LDGDEPBAR ;  /* 0x00000000000079af */ /* 0x000e260000000000 */
[C---:B------:R-:W-:Y:S06]  /*130d0*/  HMMA.16816.F32 R32, R128.reuse, R8, R32 ;  /* 0x000000088020723c */ /* 0x040fec0000001820 */
[----:B------:R-:W-:Y:S06]  /*130e0*/  HMMA.16816.F32 R28, R128, R10, R28 ;  /* 0x0000000a801c723c */ /* 0x000fec000000181c */
[C---:B-1----:R-:W-:Y:S06]  /*130f0*/  HMMA.16816.F32 R8, R44.reuse, R4, RZ ;  /* 0x000000042c08723c */ /* 0x042fec00000018ff */
[C---:B--2---:R-:W-:Y:S06]  /*13100*/  HMMA.16816.F32 R124, R44.reuse, R120, RZ ;  /* 0x000000782c7c723c */ /* 0x044fec00000018ff */
[C---:B----4-:R-:W-:Y:S06]  /*13110*/  HMMA.16816.F32 R64, R44.reuse, R60, RZ ;  /* 0x0000003c2c40723c */ /* 0x050fec00000018ff */
        /* <DEDUP_REMOVED lines=12> */
[----:B------:R-:W-:Y:S05]  /*131e0*/  LDSM.16.M88.4 R136, [R147+0x1000] ;  /* 0x001000009388783b */ /* 0x000fea0000000200 */
[C---:B------:R-:W-:Y:S06]  /*131f0*/  HMMA.16816.F32 R8, R128.reuse, R132, R8 ;  /* 0x000000848008723c */ /* 0x040fec0000001808 */
        /* <DEDUP_REMOVED lines=8> */
[C---:B------:R-:W-:Y:S06]  /*13280*/  HMMA.16816.F32 R24, R128.reuse, R168, R24 ;  /* 0x000000a88018723c */ /* 0x040fec0000001818 */
[C---:B------:R-:W-:Y:S06]  /*13290*/  HMMA.16816.F32 R20, R128.reuse, R170, R20 ;  /* 0x000000aa8014723c */ /* 0x040fec0000001814 */
[C---:B-1----:R-:W-:Y:S06]  /*132a0*/  HMMA.16816.F32 R56, R128.reuse, R140, R56 ;  /* 0x0000008c8038723c */ /* 0x042fec0000001838 */
[C---:B------:R-:W-:Y:S01]  /*132b0*/  HMMA.16816.F32 R52, R128.reuse, R142, R52 ;  /* 0x0000008e8034723c */ /* 0x040fe20000001834 */
[----:B------:R-:W1:Y:S05]  /*132c0*/  LDSM.16.M88.4 R140, [R146+0x5800] ;  /* 0x00580000928c783b */ /* 0x000e6a0000000200 */
[C---:B--2---:R-:W-:Y:S06]  /*132d0*/  HMMA.16816.F32 R48, R128.reuse, R132, R48 ;  /* 0x000000848030723c */ /* 0x044fec0000001830 */
[----:B------:R-:W-:Y:S01]  /*132e0*/  HMMA.16816.F32 R44, R128, R134, R44 ;  /* 0x00000086802c723c */ /* 0x000fe2000000182c */
[----:B------:R-:W2:Y:S04]  /*132f0*/  LDSM.16.M88.4 R132, [R146+0x5c00] ;  /* 0x005c00009284783b */ /* 0x000ea80000000200 */
[----:B------:R-:W5:Y:S01]  /*13300*/  LDSM.16.M88.4 R128, [R146+0x6000] ;  /* 0x006000009280783b */ /* 0x000f620000000200 */
[C---:B----4-:R-:W-:Y:S06]  /*13310*/  HMMA.16816.F32 R32, R136.reuse, R40, R32 ;  /* 0x000000288820723c */ /* 0x050fec0000001820 */
        /* <DEDUP_REMOVED lines=11> */
[C---:B-----5:R-:W-:Y:S06]  /*133d0*/  HMMA.16816.F32 R124, R136.reuse, R128, R124 ;  /* 0x00000080887c723c */ /* 0x060fec000000187c */
[C---:B------:R-:W-:Y:S01]  /*133e0*/  HMMA.16816.F32 R120, R136.reuse, R130, R120 ;  /* 0x000000828878723c */ /* 0x040fe20000001878 */
[----:B------:R-:W-:Y:S05]  /*133f0*/  LDSM.16.M88.4 R128, [R118+0x5400] ;  /* 0x005400007680783b */ /* 0x000fea0000000200 */
[C---:B----4-:R-:W-:Y:S06]  /*13400*/  HMMA.16816.F32 R64, R136.reuse, R40, R64 ;  /* 0x000000288840723c */ /* 0x050fec0000001840 */
[C---:B------:R-:W-:Y:S01]  /*13410*/  HMMA.16816.F32 R60, R136.reuse, R42, R60 ;  /* 0x0000002a883c723c */ /* 0x040fe2000000183c */
[----:B------:R-:W-:Y:S05]  /*13420*/  LDSM.16.M88.4 R40, [R118+0x5800] ;  /* 0x005800007628783b */ /* 0x000fea0000000200 */
[C---:B---3--:R-:W-:Y:S06]  /*13430*/  HMMA.16816.F32 R56, R136.reuse, R36, R56 ;  /* 0x000000248838723c */ /* 0x048fec0000001838 */
[C---:B------:R-:W-:Y:S01]  /*13440*/  HMMA.16816.F32 R52, R136.reuse, R38, R52 ;  /* 0x000000268834723c */ /* 0x040fe20000001834 */
[----:B------:R-:W2:Y:S05]  /*13450*/  LDSM.16.M88.4 R36, [R145+0x1000] ;  /* 0x001000009124783b */ /* 0x000eaa0000000200 */
[C---:B-1----:R-:W-:Y:S06]  /*13460*/  HMMA.16816.F32 R48, R136.reuse, R140, R48 ;  /* 0x0000008c8830723c */ /* 0x042fec0000001830 */
[----:B------:R-:W-:Y:S01]  /*13470*/  HMMA.16816.F32 R44, R136, R142, R44 ;  /* 0x0000008e882c723c */ /* 0x000fe2000000182c */
[----:B------:R-:W1:Y:S04]  /*13480*/  LDSM.16.M88.4 R140, [R118+0x5c00] ;  /* 0x005c0000768c783b */ /* 0x000e680000000200 */
[----:B------:R-:W3:Y:S01]  /*13490*/  LDSM.16.M88.4 R136, [R118+0x6000] ;  /* 0x006000007688783b */ /* 0x000ee20000000200 */
[C---:B--2---:R-:W-:Y:S06]  /*134a0*/  HMMA.16816.F32 R32, R36.reuse, R132, R32 ;  /* 0x000000842420723c */ /* 0x044fec0000001820 */
[C---:B------:R-:W-:Y:S01]  /*134b0*/  HMMA.16816.F32 R28, R36.reuse, R134, R28 ;  /* 0x00000086241c723c */ /* 0x040fe2000000181c */
[----:B------:R-:W2:Y:S05]  /*134c0*/  LDSM.16.M88.4 R132, [R118+0x6400] ;  /* 0x006400007684783b */ /* 0x000eaa0000000200 */
[C---:B------:R-:W-:Y:S06]  /*134d0*/  HMMA.16816.F32 R24, R36.reuse, R128, R24 ;  /* 0x000000802418723c */ /* 0x040fec0000001818 */
[C---:B------:R-:W-:Y:S01]  /*134e0*/  HMMA.16816.F32 R20, R36.reuse, R130, R20 ;  /* 0x000000822414723c */ /* 0x040fe20000001814 */
[----:B------:R-:W4:Y:S05]  /*134f0*/  LDSM.16.M88.4 R128, [R118+0x6800] ;  /* 0x006800007680783b */ /* 0x000f2a0000000200 */
[C---:B------:R-:W-:Y:S06]  /*13500*/  HMMA.16816.F32 R16, R36.reuse, R40, R16 ;  /* 0x000000282410723c */ /* 0x040fec0000001810 */
[C---:B------:R-:W-:Y:S01]  /*13510*/  HMMA.16816.F32 R12, R36.reuse, R42, R12 ;  /* 0x0000002a240c723c */ /* 0x040fe2000000180c */
[----:B------:R-:W5:Y:S05]  /*13520*/  LDSM.16.M88.4 R40, [R118+0x6c00] ;  /* 0x006c00007628783b */ /* 0x000f6a0000000200 */
        /* <DEDUP_REMOVED lines=12> */
[C---:B-----5:R-:W-:Y:S06]  /*135f0*/  HMMA.16816.F32 R48, R36.reuse, R40, R48 ;  /* 0x000000282430723c */ /* 0x060fec0000001830 */
        /* <DEDUP_REMOVED lines=13> */
[C---:B------:R-:W-:Y:S01]  /*136d0*/  HMMA.16816.F32 R12, R140.reuse, R42, R12 ;  /* 0x0000002a8c0c723c */ /* 0x040fe2000000180c */
[----:B------:R-:W-:Y:S05]  /*136e0*/  LDSM.16.M88.4 R40, [R145+0x2000] ;  /* 0x002000009128783b */ /* 0x000fea0000000200 */
[C---:B-----5:R-:W-:Y:S06]  /*136f0*/  HMMA.16816.F32 R8, R140.reuse, R36, R8 ;  /* 0x000000248c08723c */ /* 0x060fec0000001808 */
        /* <DEDUP_REMOVED lines=8> */
[C---:B------:R-:W-:Y:S06]  /*13780*/  HMMA.16816.F32 R48, R140.reuse, R136, R48 ;  /* 0x000000888c30723c */ /* 0x040fec0000001830 */
[----:B------:R-:W-:Y:S06]  /*13790*/  HMMA.16816.F32 R44, R140, R138, R44 ;  /* 0x0000008a8c2c723c */ /* 0x000fec000000182c */
[C---:B---3--:R-:W-:Y:S06]  /*137a0*/  HMMA.16816.F32 R32, R40.reuse, R36, R32 ;  /* 0x000000242820723c */ /* 0x048fec0000001820 */
[C---:B------:R-:W-:Y:S01]  /*137b0*/  HMMA.16816.F32 R28, R40.reuse, R38, R28 ;  /* 0x00000026281c723c */ /* 0x040fe2000000181c */
[----:B------:R-:W3:Y:S05]  /*137c0*/  LDSM.16.M88.4 R36, [R118+0x7c00] ;  /* 0x007c00007624783b */ /* 0x000eea0000000200 */
[C---:B-1----:R-:W-:Y:S06]  /*137d0*/  HMMA.16816.F32 R24, R40.reuse, R132, R24 ;  /* 0x000000842818723c */ /* 0x042fec0000001818 */
[C---:B------:R-:W-:Y:S06]  /*137e0*/  HMMA.16816.F32 R20, R40.reuse, R134, R20 ;  /* 0x000000862814723c */ /* 0x040fec0000001814 */
[----:B------:R-:W-:Y:S01]  /*137f0*/  FMUL.FTZ R119, R33, UR17 ;  /* 0x0000001121777c20 */ /* 0x000fe20008410000 */
[----:B------:R-:W-:Y:S01]  /*13800*/  FMUL.FTZ R33, R34, UR17 ;  /* 0x0000001122217c20 */ /* 0x000fe20008410000 */
[----:B--2---:R-:W-:Y:S01]  /*13810*/  HMMA.16816.F32 R16, R40, R128, R16 ;  /* 0x000000802810723c */ /* 0x004fe20000001810 */
[----:B------:R-:W-:Y:S01]  /*13820*/  FMUL.FTZ R34, R35, UR17 ;  /* 0x0000001123227c20 */ /* 0x000fe20008410000 */
[----:B------:R-:W-:-:S02]  /*13830*/  FMUL.FTZ R32, R32, UR17 ;  /* 0x0000001120207c20 */ /* 0x000fc40008410000 */
[----:B------:R-:W-:Y:S01]  /*13840*/  FMUL.FTZ R35, R28, UR17 ;  /* 0x000000111c237c20 */ /* 0x000fe20008410000 */
[----:B------:R-:W1:Y:S01]  /*13850*/  MUFU.TANH R119, R119 ;  /* 0x0000007700777308 */ /* 0x000e620000002400 */
[----:B------:R-:W-:Y:S01]  /*13860*/  HMMA.16816.F32 R12, R40, R130, R12 ;  /* 0x00000082280c723c */ /* 0x000fe2000000180c */
[----:B------:R-:W-:Y:S01]  /*13870*/  FMUL.FTZ R128, R29, UR17 ;  /* 0x000000111d807c20 */ /* 0x000fe20008410000 */
[----:B------:R-:W-:Y:S02]  /*13880*/  FMUL.FTZ R129, R30, UR17 ;  /* 0x000000111e817c20 */ /* 0x000fe40008410000 */
[----:B------:R-:W-:Y:S01]  /*13890*/  FMUL.FTZ R237, R24, UR17 ;  /* 0x0000001118ed7c20 */ /* 0x000fe20008410000 */
[----:B------:R-:W-:Y:S01]  /*138a0*/  FMUL.FTZ R26, R26, UR17 ;  /* 0x000000111a1a7c20 */ /* 0x000fe20008410000 */
[----:B------:R-:W-:Y:S01]  /*138b0*/  FMUL.FTZ R235, R25, UR17 ;  /* 0x0000001119eb7c20 */ /* 0x000fe20008410000 */
[----:B------:R-:W2:Y:S01]  /*138c0*/  MUFU.TANH R34, R34 ;  /* 0x0000002200227308 */ /* 0x000ea20000002400 */
[----:B------:R-:W-:-:S02]  /*138d0*/  FMUL.FTZ R25, R27, UR17 ;  /* 0x000000111b197c20 */ /* 0x000fc40008410000 */
[----:B------:R-:W-:Y:S01]  /*138e0*/  FMUL.FTZ R20, R20, UR17 ;  /* 0x0000001114147c20 */ /* 0x000fe20008410000 */
[----:B------:R-:W-:Y:S01]  /*138f0*/  FMUL.FTZ R24, R21, UR17 ;  /* 0x0000001115187c20 */ /* 0x000fe20008410000 */
[----:B------:R-:W-:Y:S01]  /*13900*/  FMUL.FTZ R231, R22, UR17 ;  /* 0x0000001116e77c20 */ /* 0x000fe20008410000 */
[----:B------:R-:W-:Y:S01]  /*13910*/  FMUL.FTZ R229, R23, UR17 ;  /* 0x0000001117e57c20 */ /* 0x000fe20008410000 */
[C---:B---3--:R-:W-:Y:S01]  /*13920*/  HMMA.16816.F32 R8, R40.reuse, R36, R8 ;  /* 0x000000242808723c */ /* 0x048fe20000001808 */
[----:B------:R-:W3:Y:S03]  /*13930*/  MUFU.TANH R35, R35 ;  /* 0x0000002300237308 */ /* 0x000ee60000002400 */
[----:B------:R-:W-:Y:S01]  /*13940*/  FMUL.FTZ R16, R16, UR17 ;  /* 0x0000001110107c20 */ /* 0x000fe20008410000 */
[----:B------:R-:W-:Y:S01]  /*13950*/  FMUL.FTZ R18, R18, UR17 ;  /* 0x0000001112127c20 */ /* 0x000fe20008410000 */
[----:B------:R-:W-:Y:S01]  /*13960*/  FMUL.FTZ R17, R17, UR17 ;  /* 0x0000001111117c20 */ /* 0x000fe20008410000 */
[----:B------:R-:W-:Y:S01]  /*13970*/  HMMA.16816.F32 R4, R40, R38, R4 ;  /* 0x000000262804723c */ /* 0x000fe20000001804 */
[----:B------:R-:W4:Y:S01]  /*13980*/  LDSM.16.M88.4 R36, [R118+0x8000] ;  /* 0x008000007624783b */ /* 0x000f220000000200 */
[----:B------:R-:W-:Y:S01]  /*13990*/  FMUL.FTZ R19, R19, UR17 ;  /* 0x0000001113137c20 */ /* 0x000fe20008410000 */
[----:B------:R-:W5:Y:S01]  /*139a0*/  MUFU.TANH R129, R129 ;  /* 0x0000008100817308 */ /* 0x000f620000002400 */
[----:B------:R-:W-:Y:S01]  /*139b0*/  FMUL.FTZ R12, R12, UR17 ;  /* 0x000000110c0c7c20 */ /* 0x000fe20008410000 */
[----:B------:R-:W-:Y:S01]  /*139c0*/  FMUL.FTZ R13, R13, UR17 ;  /* 0x000000110d0d7c20 */ /* 0x000fe20008410000 */
[----:B------:R-:W-:Y:S01]  /*139d0*/  FMUL.FTZ R215, R14, UR17 ;  /* 0x000000110ed77c20 */ /* 0x000fe20008410000 */
[----:B------:R-:W-:-:S04]  /*139e0*/  FMUL.FTZ R213, R15, UR17 ;  /* 0x000000110fd57c20 */ /* 0x000fc80008410000 */
[----:B------:R-:W-:Y:S06]  /*139f0*/  MUFU.TANH R128, R128 ;  /* 0x0000008000807308 */ /* 0x000fec0000002400 */
[----:B------:R-:W-:Y:S02]  /*13a00*/  FMUL.FTZ R211, R8, UR17 ;  /* 0x0000001108d37c20 */ /* 0x000fe40008410000 */
[----:B------:R-:W5:Y:S01]  /*13a10*/  MUFU.TANH R237, R237 ;  /* 0x000000ed00ed7308 */ /* 0x000f620000002400 */
[----:B------:R-:W1:Y:S01]  /*13a20*/  S2R R8, SR_TID.X ;  /* 0x0000000000087919 */ /* 0x000e620000002100 */
[----:B------:R-:W-:Y:S01]  /*13a30*/  FMUL.FTZ R9, R9, UR17 ;  /* 0x0000001109097c20 */ /* 0x000fe20008410000 */
[----:B------:R-:W-:Y:S01]  /*13a40*/  FMUL.FTZ R11, R11, UR17 ;  /* 0x000000110b0b7c20 */ /* 0x000fe20008410000 */
[----:B------:R-:W-:Y:S01]  /*13a50*/  FMUL.FTZ R10, R10, UR17 ;  /* 0x000000110a0a7c20 */ /* 0x000fe20008410000 */
[----:B------:R-:W-:Y:S01]  /*13a60*/  FMUL.FTZ R4, R4, UR17 ;  /* 0x0000001104047c20 */ /* 0x000fe20008410000 */
[----:B------:R-:W-:Y:S01]  /*13a70*/  FMUL.FTZ R6, R6, UR17 ;  /* 0x0000001106067c20 */ /* 0x000fe20008410000 */
[----:B------:R-:W-:Y:S01]  /*13a80*/  FMUL.FTZ R7, R7, UR17 ;  /* 0x0000001107077c20 */ /* 0x000fe20008410000 */
[----:B------:R-:W5:Y:S01]  /*13a90*/  MUFU.TANH R233, R26 ;  /* 0x0000001a00e97308 */ /* 0x000f620000002400 */
[----:B------:R-:W-:-:S07]  /*13aa0*/  FMUL.FTZ R5, R5, UR17 ;  /* 0x0000001105057c20 */ /* 0x000fce0008410000 */
[----:B------:R1:W-:Y:S01]  /*13ab0*/  MUFU.TANH R181, R4 ;  /* 0x0000000400b57308 */ /* 0x0003e20000002400 */
[C---:B----4-:R-:W-:Y:S07]  /*13ac0*/  HMMA.16816.F32 R124, R40.reuse, R36, R124 ;  /* 0x00000024287c723c */ /* 0x050fee000000187c */
[----:B------:R4:W-:Y:S01]  /*13ad0*/  MUFU.TANH R199, R6 ;  /* 0x0000000600c77308 */ /* 0x0009e20000002400 */
[----:B------:R-:W-:Y:S01]  /*13ae0*/  HMMA.16816.F32 R120, R40, R38, R120 ;  /* 0x000000262878723c */ /* 0x000fe20000001878 */
[----:B------:R-:W-:-:S02]  /*13af0*/  FMUL.FTZ R36, R31, UR17 ;  /* 0x000000111f247c20 */ /* 0x000fc40008410000 */
[----:B------:R-:W5:Y:S04]  /*13b00*/  LDSM.16.M88.4 R28, [R118+0x8400] ;  /* 0x00840000761c783b */ /* 0x000f680000000200 */
[----:B------:R2:W-:Y:S01]  /*13b10*/  MUFU.TANH R201, R7 ;  /* 0x0000000700c97308 */ /* 0x0005e20000002400 */
[----:B-1----:R-:W-:-:S05]  /*13b20*/  IMAD.SHL.U32 R4, R8, 0x2, RZ ;  /* 0x0000000208047824 */ /* 0x002fca00078e00ff */
[----:B------:R-:W-:Y:S02]  /*13b30*/  LOP3.LUT R4, R4, 0x6, RZ, 0xc0, !PT ;  /* 0x0000000604047812 */ /* 0x000fe400078ec0ff */
[----:B------:R-:W-:Y:S03]  /*13b40*/  MUFU.TANH R36, R36 ;  /* 0x0000002400247308 */ /* 0x000fe60000002400 */
[----:B------:R-:W-:Y:S02]  /*13b50*/  IMAD R4, R155, 0x80, R4 ;  /* 0x000000809b047824 */ /* 0x000fe400078e0204 */
[----:B------:R-:W-:Y:S02]  /*13b60*/  FMUL.FTZ R125, R125, UR17 ;  /* 0x000000117d7d7c20 */ /* 0x000fe40008410000 */
[C---:B----4-:R-:W-:Y:S01]  /*13b70*/  VIADD R6, R4.reuse, 0x1 ;  /* 0x0000000104067836 */ /* 0x050fe20000000000 */
[----:B------:R5:W-:Y:S01]  /*13b80*/  MUFU.TANH R209, R9 ;  /* 0x0000000900d17308 */ /* 0x000be20000002400 */
[----:B------:R-:W-:-:S02]  /*13b90*/  VIADD R8, R4, 0x40 ;  /* 0x0000004004087836 */ /* 0x000fc40000000000 */
[----:B------:R-:W-:Y:S01]  /*13ba0*/  FMUL.FTZ R127, R127, UR17 ;  /* 0x000000117f7f7c20 */ /* 0x000fe20008410000 */
[----:B------:R-:W-:Y:S01]  /*13bb0*/  FMUL.FTZ R124, R124, UR17 ;  /* 0x000000117c7c7c20 */ /* 0x000fe20008410000 */
[----:B------:R-:W-:Y:S01]  /*13bc0*/  ISETP.GE.AND P0, PT, R6, R3, PT ;  /* 0x000000030600720c */ /* 0x000fe20003f06270 */
[----:B------:R-:W-:Y:S01]  /*13bd0*/  FMUL.FTZ R120, R120, UR17 ;  /* 0x0000001178787c20 */ /* 0x000fe20008410000 */
[----:B------:R-:W-:Y:S01]  /*13be0*/  ISETP.GE.AND P3, PT, R6, R117, PT ;  /* 0x000000750600720c */ /* 0x000fe20003f66270 */
[----:B------:R-:W-:Y:S01]  /*13bf0*/  VIADD R6, R4, 0x8 ;  /* 0x0000000804067836 */ /* 0x000fe20000000000 */
[----:B------:R-:W-:Y:S01]  /*13c00*/  FSEL R119, R119, -INF , !P0 ;  /* 0xff80000077777808 */ /* 0x000fe20004000000 */
[----:B------:R-:W1:Y:S01]  /*13c10*/  MUFU.TANH R235, R235 ;  /* 0x000000eb00eb7308 */ /* 0x000e620000002400 */
[----:B--2---:R-:W-:Y:S01]  /*13c20*/  FSEL R7, R34, -INF , !P3 ;  /* 0xff80000022077808 */ /* 0x004fe20005800000 */
[----:B------:R-:W-:Y:S01]  /*13c30*/  FMUL.FTZ R122, R122, UR17 ;  /* 0x000000117a7a7c20 */ /* 0x000fe20008410000 */
[C---:B------:R-:W-:Y:S01]  /*13c40*/  ISETP.GE.AND P5, PT, R6.reuse, R3, PT ;  /* 0x000000030600720c */ /* 0x040fe20003fa6270 */
[----:B------:R-:W-:Y:S01]  /*13c50*/  FMUL.FTZ R121, R121, UR17 ;  /* 0x0000001179797c20 */ /* 0x000fe20008410000 */
[----:B------:R-:W-:Y:S01]  /*13c60*/  ISETP.GE.AND P1, PT, R6, R117, PT ;  /* 0x000000750600720c */ /* 0x000fe20003f26270 */
[----:B------:R-:W-:Y:S01]  /*13c70*/  VIADD R6, R4, 0x9 ;  /* 0x0000000904067836 */ /* 0x000fe20000000000 */
[----:B---3--:R-:W-:Y:S01]  /*13c80*/  FSEL R35, R35, -INF , !P5 ;  /* 0xff80000023237808 */ /* 0x008fe20006800000 */
[----:B------:R-:W2:Y:S01]  /*13c90*/  MUFU.TANH R25, R25 ;  /* 0x0000001900197308 */ /* 0x000ea20000002400 */
[----:B-----5:R-:W-:Y:S01]  /*13ca0*/  FSEL R9, R129, -INF , !P1 ;  /* 0xff80000081097808 */ /* 0x020fe20004800000 */
[----:B------:R-:W-:Y:S01]  /*13cb0*/  FMUL.FTZ R126, R126, UR17 ;  /* 0x000000117e7e7c20 */ /* 0x000fe20008410000 */
[C---:B------:R-:W-:Y:S01]  /*13cc0*/  ISETP.GE.AND P6, PT, R6.reuse, R3, PT ;  /* 0x000000030600720c */ /* 0x040fe20003fc6270 */
[----:B------:R-:W-:Y:S01]  /*13cd0*/  FMUL.FTZ R123, R123, UR17 ;  /* 0x000000117b7b7c20 */ /* 0x000fe20008410000 */
[----:B------:R-:W-:Y:S01]  /*13ce0*/  ISETP.GE.AND P4, PT, R6, R117, PT ;  /* 0x000000750600720c */ /* 0x000fe20003f86270 */
[----:B------:R-:W-:Y:S01]  /*13cf0*/  VIADD R6, R4, 0x10 ;  /* 0x0000001004067836 */ /* 0x000fe20000000000 */
[----:B------:R-:W-:Y:S01]  /*13d00*/  HMMA.16816.F32 R64, R40, R28, R64 ;  /* 0x0000001c2840723c */ /* 0x000fe20000001840 */
[----:B------:R3:W4:Y:S03]  /*13d10*/  MUFU.TANH R239, R20 ;  /* 0x0000001400ef7308 */ /* 0x0007260000002400 */
[----:B------:R-:W-:-:S02]  /*13d20*/  ISETP.GE.AND P0, PT, R6, R3, PT ;  /* 0x000000030600720c */ /* 0x000fc40003f06270 */
[----:B------:R-:W-:Y:S01]  /*13d30*/  ISETP.GE.AND P3, PT, R6, R117, PT ;  /* 0x000000750600720c */ /* 0x000fe20003f66270 */
[----:B------:R-:W-:Y:S01]  /*13d40*/  VIADD R6, R4, 0x11 ;  /* 0x0000001104067836 */ /* 0x000fe20000000000 */
[----:B------:R-:W-:Y:S01]  /*13d50*/  FSEL R237, R237, -INF , !P0 ;  /* 0xff800000eded7808 */ /* 0x000fe20004000000 */
[----:B------:R5:W-:Y:S01]  /*13d60*/  MUFU.TANH R203, R11 ;  /* 0x0000000b00cb7308 */ /* 0x000be20000002400 */
[----:B------:R-:W-:Y:S01]  /*13d70*/  FSEL R233, R233, -INF , !P3 ;  /* 0xff800000e9e97808 */ /* 0x000fe20005800000 */
[----:B------:R-:W-:Y:S01]  /*13d80*/  HMMA.16816.F32 R60, R40, R30, R60 ;  /* 0x0000001e283c723c */ /* 0x000fe2000000183c */
[C---:B------:R-:W-:Y:S02]  /*13d90*/  ISETP.GE.AND P5, PT, R6.reuse, R3, PT ;  /* 0x000000030600720c */ /* 0x040fe40003fa6270 */
[----:B------:R-:W-:Y:S01]  /*13da0*/  ISETP.GE.AND P1, PT, R6, R117, PT ;  /* 0x000000750600720c */ /* 0x000fe20003f26270 */
[----:B------:R-:W-:Y:S01]  /*13db0*/  VIADD R6, R4, 0x18 ;  /* 0x0000001804067836 */ /* 0x000fe20000000000 */
[----:B-1----:R-:W-:Y:S01]  /*13dc0*/  FSEL R235, R235, -INF , !P5 ;  /* 0xff800000ebeb7808 */ /* 0x002fe20006800000 */
[----:B------:R1:W-:Y:S01]  /*13dd0*/  MUFU.TANH R207, R5 ;  /* 0x0000000500cf7308 */ /* 0x0003e20000002400 */
[----:B---3--:R-:W3:Y:S06]  /*13de0*/  LDSM.16.M88.4 R20, [R118+0x8800] ;  /* 0x008800007614783b */ /* 0x008eec0000000200 */
[----:B------:R-:W-:Y:S01]  /*13df0*/  FMUL.FTZ R179, R65, UR17 ;  /* 0x0000001141b37c20 */ /* 0x000fe20008410000 */
[----:B------:R-:W-:Y:S01]  /*13e00*/  MUFU.TANH R223, R12 ;  /* 0x0000000c00df7308 */ /* 0x000fe20000002400 */
[----:B-----5:R-:W-:Y:S01]  /*13e10*/  FSEL R11, R128, -INF , !P6 ;  /* 0xff800000800b7808 */ /* 0x020fe20007000000 */
[----:B------:R-:W-:Y:S01]  /*13e20*/  FMUL.FTZ R169, R67, UR17 ;  /* 0x0000001143a97c20 */ /* 0x000fe20008410000 */
[----:B------:R-:W-:Y:S01]  /*13e30*/  ISETP.GE.AND P6, PT, R6, R3, PT ;  /* 0x000000030600720c */ /* 0x000fe20003fc6270 */
[----:B------:R-:W-:Y:S01]  /*13e40*/  FMUL.FTZ R64, R64, UR17 ;  /* 0x0000001140407c20 */ /* 0x000fe20008410000 */
[----:B--2---:R-:W-:Y:S01]  /*13e50*/  FSEL R65, R25, -INF , !P1 ;  /* 0xff80000019417808 */ /* 0x004fe20004800000 */
[----:B------:R-:W-:Y:S01]  /*13e60*/  FMUL.FTZ R66, R66, UR17 ;  /* 0x0000001142427c20 */ /* 0x000fe20008410000 */
[----:B----4-:R-:W-:Y:S01]  /*13e70*/  FSEL R239, R239, -INF , !P6 ;  /* 0xff800000efef7808 */ /* 0x010fe20007000000 */
[----:B------:R2:W-:Y:S01]  /*13e80*/  MUFU.TANH R221, R13 ;  /* 0x0000000d00dd7308 */ /* 0x0005e20000002400 */
[----:B-1----:R-:W-:Y:S01]  /*13e90*/  FSEL R5, R36, -INF , !P4 ;  /* 0xff80000024057808 */ /* 0x002fe20006000000 */
[----:B------:R-:W-:Y:S01]  /*13ea0*/  FMUL.FTZ R61, R61, UR17 ;  /* 0x000000113d3d7c20 */ /* 0x000fe20008410000 */
[----:B------:R-:W-:Y:S01]  /*13eb0*/  ISETP.GE.AND P4, PT, R6, R117, PT ;  /* 0x000000750600720c */ /* 0x000fe20003f86270 */
[----:B------:R-:W-:-:S02]  /*13ec0*/  VIADD R6, R4, 0x19 ;  /* 0x0000001904067836 */ /* 0x000fc40000000000 */
[----:B------:R-:W-:Y:S01]  /*13ed0*/  FMUL.FTZ R63, R63, UR17 ;  /* 0x000000113f3f7c20 */ /* 0x000fe20008410000 */
[----:B------:R-:W-:Y:S01]  /*13ee0*/  FMUL.FTZ R60, R60, UR17 ;  /* 0x000000113c3c7c20 */ /* 0x000fe20008410000 */
[----:B------:R-:W-:Y:S01]  /*13ef0*/  FMUL.FTZ R62, R62, UR17 ;  /* 0x000000113e3e7c20 */ /* 0x000fe20008410000 */
[----:B------:R-:W1:Y:S01]  /*13f00*/  MUFU.TANH R231, R231 ;  /* 0x000000e700e77308 */ /* 0x000e620000002400 */
[C---:B------:R-:W-:Y:S02]  /*13f10*/  ISETP.GE.AND P0, PT, R6.reuse, R3, PT ;  /* 0x000000030600720c */ /* 0x040fe40003f06270 */
[----:B------:R-:W-:Y:S01]  /*13f20*/  ISETP.GE.AND P3, PT, R6, R117, PT ;  /* 0x000000750600720c */ /* 0x000fe20003f66270 */
[----:B------:R-:W-:-:S04]  /*13f30*/  VIADD R6, R4, 0x20 ;  /* 0x0000002004067836 */ /* 0x000fc80000000000 */
[----:B------:R-:W4:Y:S01]  /*13f40*/  MUFU.TANH R24, R24 ;  /* 0x0000001800187308 */ /* 0x000f220000002400 */
[----:B--2---:R-:W2:Y:S01]  /*13f50*/  LDSM.16.M88.4 R12, [R118+0x8c00] ;  /* 0x008c0000760c783b */ /* 0x004ea20000000200 */
[----:B------:R-:W-:Y:S01]  /*13f60*/  ISETP.GE.AND P5, PT, R6, R3, PT ;  /* 0x000000030600720c */ /* 0x000fe20003fa6270 */
[----:B------:R-:W-:-:S04]  /*13f70*/  DEPBAR.LE SB0, 0x0 ;  /* 0x000080000000791a */ /* 0x000fc80000000000 */
[----:B------:R-:W-:Y:S01]  /*13f80*/  ISETP.GE.AND P1, PT, R6, R117, PT ;  /* 0x000000750600720c */ /* 0x000fe20003f26270 */
[----:B------:R-:W5:Y:S01]  /*13f90*/  MUFU.TANH R229, R229 ;  /* 0x000000e500e57308 */ /* 0x000f620000002400 */
[----:B------:R-:W-:Y:S01]  /*13fa0*/  VIADD R6, R4, 0x21 ;  /* 0x0000002104067836 */ /* 0x000fe20000000000 */
[----:B-1----:R-:W-:Y:S01]  /*13fb0*/  FSEL R231, R231, -INF , !P4 ;  /* 0xff800000e7e77808 */ /* 0x002fe20006000000 */
[C---:B---3--:R-:W-:Y:S03]  /*13fc0*/  HMMA.16816.F32 R56, R40.reuse, R20, R56 ;  /* 0x000000142838723c */ /* 0x048fe60000001838 */
[C---:B------:R-:W-:Y:S02]  /*13fd0*/  ISETP.GE.AND P6, PT, R6.reuse, R3, PT ;  /* 0x000000030600720c */ /* 0x040fe40003fc6270 */
[----:B------:R-:W1:Y:S01]  /*13fe0*/  MUFU.TANH R227, R16 ;  /* 0x0000001000e37308 */ /* 0x000e620000002400 */
[----:B------:R-:W-:Y:S01]  /*13ff0*/  ISETP.GE.AND P4, PT, R6, R117, PT ;  /* 0x000000750600720c */ /* 0x000fe20003f86270 */
[----:B------:R-:W-:Y:S01]  /*14000*/  VIADD R6, R4, 0x28 ;  /* 0x0000002804067836 */ /* 0x000fe20000000000 */
[----:B----4-:R-:W-:Y:S01]  /*14010*/  FSEL R67, R24, -INF , !P0 ;  /* 0xff80000018437808 */ /* 0x010fe20004000000 */
[----:B------:R-:W-:Y:S03]  /*14020*/  HMMA.16816.F32 R52, R40, R22, R52 ;  /* 0x000000162834723c */ /* 0x000fe60000001834 */
[----:B------:R-:W-:Y:S01]  /*14030*/  ISETP.GE.AND P0, PT, R6, R3, PT ;  /* 0x000000030600720c */ /* 0x000fe20003f06270 */
[----:B------:R-:W3:Y:S01]  /*14040*/  MUFU.TANH R219, R18 ;  /* 0x0000001200db7308 */ /* 0x000ee20000002400 */
[----:B-----5:R-:W-:-:S02]  /*14050*/  FSEL R229, R229, -INF , !P3 ;  /* 0xff800000e5e57808 */ /* 0x020fc40005800000 */
[----:B------:R-:W-:Y:S01]  /*14060*/  ISETP.GE.AND P3, PT, R6, R117, PT ;  /* 0x000000750600720c */ /* 0x000fe20003f66270 */
[----:B------:R-:W-:Y:S01]  /*14070*/  VIADD R6, R4, 0x29 ;  /* 0x0000002904067836 */ /* 0x000fe20000000000 */
[----:B------:R-:W-:-:S03]  /*14080*/  FSEL R223, R223, -INF , !P0 ;  /* 0xff800000dfdf7808 */ /* 0x000fc60004000000 */
[----:B------:R-:W4:Y:S01]  /*14090*/  MUFU.TANH R225, R17 ;  /* 0x0000001100e17308 */ /* 0x000f220000002400 */
[----:B-1----:R-:W-:Y:S01]  /*140a0*/  FSEL R227, R227, -INF , !P5 ;  /* 0xff800000e3e37808 */ /* 0x002fe20006800000 */
[----:B------:R-:W-:Y:S01]  /*140b0*/  VIADD R16, R4, 0x50 ;  /* 0x0000005004107836 */ /* 0x000fe20000000000 */
[----:B------:R-:W-:Y:S01]  /*140c0*/  ISETP.GE.AND P5, PT, R6, R3, PT ;  /* 0x000000030600720c */ /* 0x000fe20003fa6270 */
[----:B------:R-:W-:Y:S01]  /*140d0*/  FMUL.FTZ R57, R57, UR17 ;  /* 0x0000001139397c20 */ /* 0x000fe20008410000 */
[----:B------:R-:W-:Y:S01]  /*140e0*/  FMUL.FTZ R56, R56, UR17 ;  /* 0x0000001138387c20 */ /* 0x000fe20008410000 */
[----:B------:R-:W-:Y:S01]  /*140f0*/  FMUL.FTZ R58, R58, UR17 ;  /* 0x000000113a3a7c20 */ /* 0x000fe20008410000 */
[----:B------:R-:W-:Y:S01]  /*14100*/  FSEL R221, R221, -INF , !P5 ;  /* 0xff800000dddd7808 */ /* 0x000fe20006800000 */
[----:B------:R-:W1:Y:S01]  /*14110*/  MUFU.TANH R217, R19 ;  /* 0x0000001300d97308 */ /* 0x000e620000002400 */
[----:B---3--:R-:W-:Y:S01]  /*14120*/  FSEL R219, R219, -INF , !P1 ;  /* 0xff800000dbdb7808 */ /* 0x008fe20004800000 */
[----:B--2---:R-:W-:Y:S01]  /*14130*/  HMMA.16816.F32 R48, R40, R12, R48 ;  /* 0x0000000c2830723c */ /* 0x004fe20000001830 */
[----:B------:R-:W-:Y:S01]  /*14140*/  ISETP.GE.AND P1, PT, R6, R117, PT ;  /* 0x000000750600720c */ /* 0x000fe20003f26270 */
[----:B------:R-:W-:-:S02]  /*14150*/  VIADD R6, R4, 0x30 ;  /* 0x0000003004067836 */ /* 0x000fc40000000000 */
[----:B------:R-:W-:Y:S01]  /*14160*/  FMUL.FTZ R53, R53, UR17 ;  /* 0x0000001135357c20 */ /* 0x000fe20008410000 */
[----:B------:R-:W-:Y:S01]  /*14170*/  FMUL.FTZ R55, R55, UR17 ;  /* 0x0000001137377c20 */ /* 0x000fe20008410000 */
[----:B------:R-:W-:Y:S01]  /*14180*/  FMUL.FTZ R59, R59, UR17 ;  /* 0x000000113b3b7c20 */ /* 0x000fe20008410000 */
[----:B------:R-:W2:Y:S01]  /*14190*/  MUFU.TANH R215, R215 ;  /* 0x000000d700d77308 */ /* 0x000ea20000002400 */
[----:B----4-:R-:W-:Y:S01]  /*141a0*/  FSEL R225, R225, -INF , !P6 ;  /* 0xff800000e1e17808 */ /* 0x010fe20007000000 */
[----:B------:R-:W-:Y:S01]  /*141b0*/  HMMA.16816.F32 R44, R40, R14, R44 ;  /* 0x0000000e282c723c */ /* 0x000fe2000000182c */
[----:B------:R-:W-:Y:S01]  /*141c0*/  ISETP.GE.AND P6, PT, R6, R3, PT ;  /* 0x000000030600720c */ /* 0x000fe20003fc6270 */
[----:B------:R-:W-:Y:S02]  /*141d0*/  VIADD R12, R4, 0x51 ;  /* 0x00000051040c7836 */ /* 0x000fe40000000000 */
[----:B------:R-:W-:Y:S01]  /*141e0*/  FMUL.FTZ R52, R52, UR17 ;  /* 0x0000001134347c20 */ /* 0x000fe20008410000 */
[----:B------:R-:W-:Y:S01]  /*141f0*/  FMUL.FTZ R54, R54, UR17 ;  /* 0x0000001136367c20 */ /* 0x000fe20008410000 */
[----:B------:R-:W3:Y:S01]  /*14200*/  MUFU.TANH R213, R213 ;  /* 0x000000d500d57308 */ /* 0x000ee20000002400 */
[----:B-1----:R-:W-:Y:S01]  /*14210*/  FSEL R217, R217, -INF , !P4 ;  /* 0xff800000d9d97808 */ /* 0x002fe20006000000 */
[----:B------:R-:W-:Y:S01]  /*14220*/  VIADD R14, R4, 0x60 ;  /* 0x00000060040e7836 */ /* 0x000fe20000000000 */
[----:B------:R-:W-:Y:S01]  /*14230*/  ISETP.GE.AND P4, PT, R6, R117, PT ;  /* 0x000000750600720c */ /* 0x000fe20003f86270 */
[----:B------:R-:W-:-:S04]  /*14240*/  VIADD R6, R4, 0x31 ;  /* 0x0000003104067836 */ /* 0x000fc80000000000 */
[----:B------:R-:W1:Y:S01]  /*14250*/  MUFU.TANH R211, R211 ;  /* 0x000000d300d37308 */ /* 0x000e620000002400 */
[----:B--2---:R-:W-:Y:S01]  /*14260*/  FSEL R215, R215, -INF , !P3 ;  /* 0xff800000d7d77808 */ /* 0x004fe20005800000 */
[----:B------:R-:W-:Y:S01]  /*14270*/  FMUL.FTZ R48, R48, UR17 ;  /* 0x0000001130307c20 */ /* 0x000fe20008410000 */
[C---:B------:R-:W-:Y:S01]  /*14280*/  ISETP.GE.AND P0, PT, R6.reuse, R3, PT ;  /* 0x000000030600720c */ /* 0x040fe20003f06270 */
[----:B------:R-:W-:Y:S01]  /*14290*/  FMUL.FTZ R49, R49, UR17 ;  /* 0x0000001131317c20 */ /* 0x000fe20008410000 */
[----:B------:R-:W-:Y:S01]  /*142a0*/  ISETP.GE.AND P3, PT, R6, R117, PT ;  /* 0x000000750600720c */ /* 0x000fe20003f66270 */
[----:B------:R-:W-:Y:S01]  /*142b0*/  VIADD R6, R4, 0x38 ;  /* 0x0000003804067836 */ /* 0x000fe20000000000 */
[----:B------:R-:W-:Y:S01]  /*142c0*/  FSEL R209, R209, -INF , !P0 ;  /* 0xff800000d1d17808 */ /* 0x000fe20004000000 */
[----:B------:R2:W4:Y:S01]  /*142d0*/  MUFU.TANH R205, R10 ;  /* 0x0000000a00cd7308 */ /* 0x0005220000002400 */
[----:B------:R-:W-:Y:S01]  /*142e0*/  FSEL R203, R203, -INF , !P3 ;  /* 0xff800000cbcb7808 */ /* 0x000fe20005800000 */
[----:B------:R-:W-:Y:S01]  /*142f0*/  FMUL.FTZ R44, R44, UR17 ;  /* 0x000000112c2c7c20 */ /* 0x000fe20008410000 */
[----:B---3--:R-:W-:Y:S01]  /*14300*/  FSEL R213, R213, -INF , !P1 ;  /* 0xff800000d5d57808 */ /* 0x008fe20004800000 */
[----:B------:R-:W-:Y:S01]  /*14310*/  FMUL.FTZ R50, R50, UR17 ;  /* 0x0000001132327c20 */ /* 0x000fe20008410000 */
[C---:B------:R-:W-:Y:S01]  /*14320*/  ISETP.GE.AND P0, PT, R8.reuse, R3, PT ;  /* 0x000000030800720c */ /* 0x040fe20003f06270 */
[----:B------:R-:W-:Y:S01]  /*14330*/  FMUL.FTZ R51, R51, UR17 ;  /* 0x0000001133337c20 */ /* 0x000fe20008410000 */
[----:B------:R-:W-:Y:S01]  /*14340*/  ISETP.GE.AND P3, PT, R8, R117, PT ;  /* 0x000000750800720c */ /* 0x000fe20003f66270 */
[----:B------:R-:W3:Y:S01]  /*14350*/  MUFU.TANH R195, R120 ;  /* 0x0000007800c37308 */ /* 0x000ee20000002400 */
[----:B------:R-:W-:Y:S01]  /*14360*/  ISETP.GE.AND P5, PT, R6, R3, PT ;  /* 0x000000030600720c */ /* 0x000fe20003fa6270 */
[----:B------:R-:W-:Y:S01]  /*14370*/  VIADD R8, R4, 0x41 ;  /* 0x0000004104087836 */ /* 0x000fe20000000000 */
[----:B------:R-:W-:Y:S01]  /*14380*/  ISETP.GE.AND P1, PT, R6, R117, PT ;  /* 0x000000750600720c */ /* 0x000fe20003f26270 */
[C---:B------:R-:W-:Y:S01]  /*14390*/  VIADD R6, R4.reuse, 0x39 ;  /* 0x0000003904067836 */ /* 0x040fe20000000000 */
[----:B------:R-:W-:Y:S01]  /*143a0*/  FSEL R181, R181, -INF , !P5 ;  /* 0xff800000b5b57808 */ /* 0x000fe20006800000 */
[----:B------:R-:W-:Y:S01]  /*143b0*/  FMUL.FTZ R45, R45, UR17 ;  /* 0x000000112d2d7c20 */ /* 0x000fe20008410000 */
[----:B------:R-:W-:Y:S01]  /*143c0*/  FSEL R199, R199, -INF , !P1 ;  /* 0xff800000c7c77808 */ /* 0x000fe20004800000 */
[----:B------:R-:W5:Y:S01]  /*143d0*/  MUFU.TANH R189, R122 ;  /* 0x0000007a00bd7308 */ /* 0x000f620000002400 */
[----:B-1----:R-:W-:Y:S01]  /*143e0*/  FSEL R211, R211, -INF , !P6 ;  /* 0xff800000d3d37808 */ /* 0x002fe20007000000 */
[----:B--2---:R-:W-:Y:S01]  /*143f0*/  VIADD R10, R4, 0x49 ;  /* 0x00000049040a7836 */ /* 0x004fe20000000000 */
[----:B----4-:R-:W-:Y:S01]  /*14400*/  FSEL R205, R205, -INF , !P4 ;  /* 0xff800000cdcd7808 */ /* 0x010fe20006000000 */
[----:B------:R-:W-:Y:S01]  /*14410*/  FMUL.FTZ R46, R46, UR17 ;  /* 0x000000112e2e7c20 */ /* 0x000fe20008410000 */
[C---:B------:R-:W-:Y:S01]  /*14420*/  ISETP.GE.AND P5, PT, R8.reuse, R3, PT ;  /* 0x000000030800720c */ /* 0x040fe20003fa6270 */
[----:B------:R-:W-:Y:S01]  /*14430*/  FMUL.FTZ R47, R47, UR17 ;  /* 0x000000112f2f7c20 */ /* 0x000fe20008410000 */
[----:B------:R-:W-:Y:S01]  /*14440*/  ISETP.GE.AND P1, PT, R8, R117, PT ;  /* 0x000000750800720c */ /* 0x000fe20003f26270 */
[----:B------:R-:W1:Y:S01]  /*14450*/  MUFU.TANH R193, R125 ;  /* 0x0000007d00c17308 */ /* 0x000e620000002400 */
[----:B------:R-:W-:Y:S01]  /*14460*/  ISETP.GE.AND P6, PT, R6, R3, PT ;  /* 0x000000030600720c */ /* 0x000fe20003fc6270 */
[----:B------:R-:W-:Y:S01]  /*14470*/  VIADD R8, R4, 0x48 ;  /* 0x0000004804087836 */ /* 0x000fe20000000000 */
[----:B------:R-:W-:-:S02]  /*14480*/  ISETP.GE.AND P4, PT, R6, R117, PT ;  /* 0x000000750600720c */ /* 0x000fc40003f86270 */
[----:B------:R-:W-:Y:S02]  /*14490*/  FSEL R207, R207, -INF , !P6 ;  /* 0xff800000cfcf7808 */ /* 0x000fe40007000000 */
[----:B------:R-:W-:Y:S01]  /*144a0*/  FSEL R201, R201, -INF , !P4 ;  /* 0xff800000c9c97808 */ /* 0x000fe20006000000 */
[----:B------:R-:W2:Y:S01]  /*144b0*/  MUFU.TANH R191, R127 ;  /* 0x0000007f00bf7308 */ /* 0x000ea20000002400 */
[C---:B------:R-:W-:Y:S02]  /*144c0*/  ISETP.GE.AND P6, PT, R8.reuse, R3, PT ;  /* 0x000000030800720c */ /* 0x040fe40003fc6270 */
[----:B------:R-:W-:Y:S02]  /*144d0*/  ISETP.GE.AND P4, PT, R8, R117, PT ;  /* 0x000000750800720c */ /* 0x000fe40003f86270 */
[----:B---3--:R-:W-:Y:S02]  /*144e0*/  FSEL R195, R195, -INF , !P6 ;  /* 0xff800000c3c37808 */ /* 0x008fe40007000000 */
[----:B-----5:R-:W-:Y:S01]  /*144f0*/  FSEL R189, R189, -INF , !P4 ;  /* 0xff800000bdbd7808 */ /* 0x020fe20006000000 */
[----:B------:R-:W3:Y:S01]  /*14500*/  MUFU.TANH R187, R124 ;  /* 0x0000007c00bb7308 */ /* 0x000ee20000002400 */
[----:B-1----:R-:W-:-:S02]  /*14510*/  FSEL R193, R193, -INF , !P5 ;  /* 0xff800000c1c17808 */ /* 0x002fc40006800000 */
[C---:B------:R-:W-:Y:S02]  /*14520*/  ISETP.GE.AND P6, PT, R12.reuse, R3, PT ;  /* 0x000000030c00720c */ /* 0x040fe40003fc6270 */
[----:B------:R-:W-:Y:S01]  /*14530*/  ISETP.GE.AND P4, PT, R12, R117, PT ;  /* 0x000000750c00720c */ /* 0x000fe20003f86270 */
[----:B------:R-:W-:Y:S01]  /*14540*/  VIADD R12, R4, 0x59 ;  /* 0x00000059040c7836 */ /* 0x000fe20000000000 */
[C---:B------:R-:W-:Y:S01]  /*14550*/  ISETP.GE.AND P5, PT, R16.reuse, R3, PT ;  /* 0x000000031000720c */ /* 0x040fe20003fa6270 */
        /* <DEDUP_REMOVED lines=42> */
[----:B------:R-:W-:Y:S01]  /*14800*/  VIADD R6, R4, 0x78 ;  /* 0x0000007804067836 */ /* 0x000fe20000000000 */
        /* <DEDUP_REMOVED lines=17> */
[----:B------:R-:W-:-:S05]  /*14920*/  ISETP.GT.AND P0, PT, R155, R148, PT ;  /* 0x000000949b00720c */ /* 0x000fca0003f04270 */
        /* <DEDUP_REMOVED lines=91> */
[----:B------:R-:W-:Y:S02]  /*14ee0*/  IMAD R13, R6, UR4, RZ ;  /* 0x00000004060d7c24 */ /* 0x000fe4000f8e02ff */
[----:B------:R-:W-:-:S04]  /*14ef0*/  IMAD.WIDE.U32 R14, R8, UR4, R14 ;  /* 0x00000004080e7c25 */ /* 0x000fc8000f8e000e */
[----:B------:R-:W-:-:S04]  /*14f00*/  IMAD R13, R8, UR5, R13 ;  /* 0x00000005080d7c24 */ /* 0x000fc8000f8e020d */
[----:B------:R-:W-:Y:S01]  /*14f10*/  IMAD.IADD R4, R15, 0x1, R13 ;  /* 0x000000010f047824 */ /* 0x000fe200078e020d */
[----:B------:R-:W-:Y:S06]  /*14f20*/  BRA `(.L_x_2971) ;  /* 0x0000000000107947 */ /* 0x000fec0003800000 */
.L_x_2970:
[----:B------:R-:W-:Y:S02]  /*14f30*/  ULDC UR10, c[0x0][0x248] ;  /* 0x00009200000a7ab9 */ /* 0x000fe40000000800 */
[----:B------:R-:W-:-:S06]  /*14f40*/  USHF.L.U32 UR4, UR10, 0x7, URZ ;  /* 0x000000070a047899 */ /* 0x000fcc000800063f */
[----:B------:R-:W-:-:S04]  /*14f50*/  IADD3 R14, RZ, -UR4, RZ ;  /* 0x80000004ff0e7c10 */ /* 0x000fc8000fffe0ff */
[----:B------:R-:W-:-:S07]  /*14f60*/  SHF.R.S32.HI R4, RZ, 0x1f, R14 ;  /* 0x0000001fff047819 */ /* 0x000fce000001140e */
.L_x_2971:
        /* <DEDUP_REMOVED lines=27> */
.L_x_2969:
        /* <DEDUP_REMOVED lines=59> */
[----:B-1----:R-:W-:-:S04]  /*154d0*/  FMNMX.FTZ R13, R139, R6, !PT ;  /* 0x000000068b0d7209 */ /* 0x002fc80007810000 */
        /* <DEDUP_REMOVED lines=36> */
[----:B------:R-:W-:Y:S01]  /*15720*/  FSEL R7, R56, RZ, P3 ;  /* 0x000000ff38077208 */ /* 0x000fe20001800000 */
[--C-:B------:R-:W-:Y:S01]  /*15730*/  FFMA.FTZ R129, R33, UR8, -R124.reuse ;  /* 0x0000000821817c23 */ /* 0x100fe2000801087c */
[--C-:B------:R-:W-:Y:S01]  /*15740*/  FFMA.FTZ R59, R9, UR8, -R124.reuse ;  /* 0x00000008093b7c23 */ /* 0x100fe2000801087c */
[----:B------:R-:W2:Y:S01]  /*15750*/  LDSM.16.MT88.4 R32, [R116+0xb000] ;  /* 0x00b000007420783b */ /* 0x000ea20000004200 */
[----:B------:R-:W-:Y:S01]  /*15760*/  FFMA.FTZ R199, R199, UR8, -R124 ;  /* 0x00000008c7c77c23 */ /* 0x000fe2000801087c */
[----:B------:R-:W-:Y:S01]  /*15770*/  FADD.FTZ R136, R2, -R7 ;  /* 0x8000000702887221 */ /* 0x000fe20000010000 */
[----:B------:R-:W-:Y:S01]  /*15780*/  FSEL R7, R3, RZ, P1 ;  /* 0x000000ff03077208 */ /* 0x000fe20000800000 */
[----:B------:R-:W3:Y:S01]  /*15790*/  LDSM.16.MT88.4 R8, [R144+0x9000] ;  /* 0x009000009008783b */ /* 0x000ee20000004200 */
[----:B------:R-:W-:Y:S01]  /*157a0*/  MUFU.EX2 R58, R58 ;  /* 0x0000003a003a7308 */ /* 0x000fe20000000800 */
[----:B------:R-:W-:Y:S01]  /*157b0*/  FMUL.FTZ R136, R136, UR8 ;  /* 0x0000000888887c20 */ /* 0x000fe20008410000 */
[----:B------:R-:W-:Y:S01]  /*157c0*/  FFMA.FTZ R2, R235, UR8, -R130 ;  /* 0x00000008eb027c23 */ /* 0x000fe20008010882 */
[----:B------:R-:W-:Y:S01]  /*157d0*/  FADD.FTZ R0, R0, -R7 ;  /* 0x8000000700007221 */ /* 0x000fe20000010000 */
[--C-:B------:R-:W-:Y:S01]  /*157e0*/  FFMA.FTZ R138, R201, UR8, -R124.reuse ;  /* 0x00000008c98a7c23 */ /* 0x100fe2000801087c */
[--C-:B------:R-:W-:Y:S01]  /*157f0*/  FFMA.FTZ R158, R185, UR8, -R124.reuse ;  /* 0x00000008b99e7c23 */ /* 0x100fe2000801087c */
[--C-:B------:R-:W-:Y:S01]  /*15800*/  FFMA.FTZ R185, R191, UR8, -R124.reuse ;  /* 0x00000008bfb97c23 */ /* 0x100fe2000801087c */
[----:B------:R-:W-:Y:S01]  /*15810*/  FMUL.FTZ R132, R0, UR8 ;  /* 0x0000000800847c20 */ /* 0x000fe20008410000 */
[--C-:B------:R-:W-:Y:S01]  /*15820*/  FFMA.FTZ R0, R5, UR8, -R124.reuse ;  /* 0x0000000805007c23 */ /* 0x100fe2000801087c */
[----:B------:R-:W4:Y:S01]  /*15830*/  MUFU.EX2 R136, R136 ;  /* 0x0000008800887308 */ /* 0x000f220000000800 */
[----:B-1----:R-:W-:Y:S01]  /*15840*/  F2FP.F16.F32.PACK_AB R4, R119, R134 ;  /* 0x000000867704723e */ /* 0x002fe200000000ff */
[--C-:B------:R-:W-:Y:S01]  /*15850*/  FFMA.FTZ R162, R189, UR8, -R124.reuse ;  /* 0x00000008bda27c23 */ /* 0x100fe2000801087c */
[----:B------:R-:W-:Y:S01]  /*15860*/  FFMA.FTZ R183, R183, UR8, -R124 ;  /* 0x00000008b7b77c23 */ /* 0x000fe2000801087c */
[--C-:B------:R-:W-:Y:S01]  /*15870*/  FFMA.FTZ R166, R177, UR8, -R130.reuse ;  /* 0x00000008b1a67c23 */ /* 0x100fe20008010882 */
[--C-:B------:R-:W-:Y:S01]  /*15880*/  FFMA.FTZ R177, R179, UR8, -R130.reuse ;  /* 0x00000008b3b17c23 */ /* 0x100fe20008010882 */
[--C-:B------:R-:W-:Y:S01]  /*15890*/  FFMA.FTZ R168, R175, UR8, -R130.reuse ;  /* 0x00000008afa87c23 */ /* 0x100fe20008010882 */
[----:B------:R-:W-:Y:S01]  /*158a0*/  FFMA.FTZ R173, R173, UR8, -R130 ;  /* 0x00000008adad7c23 */ /* 0x000fe20008010882 */
[----:B------:R-:W1:Y:S01]  /*158b0*/  MUFU.EX2 R57, R57 ;  /* 0x0000003900397308 */ /* 0x000e620000000800 */
[--C-:B------:R-:W-:Y:S01]  /*158c0*/  FFMA.FTZ R170, R171, UR8, -R124.reuse ;  /* 0x00000008abaa7c23 */ /* 0x100fe2000801087c */
[--C-:B------:R-:W-:Y:S01]  /*158d0*/  FFMA.FTZ R169, R169, UR8, -R124.reuse ;  /* 0x00000008a9a97c23 */ /* 0x100fe2000801087c */
[--C-:B------:R-:W-:Y:S01]  /*158e0*/  FFMA.FTZ R167, R167, UR8, -R124.reuse ;  /* 0x00000008a7a77c23 */ /* 0x100fe2000801087c */
[----:B------:R-:W-:Y:S01]  /*158f0*/  FFMA.FTZ R172, R165, UR8, -R124 ;  /* 0x00000008a5ac7c23 */ /* 0x000fe2000801087c */
[--C-:B------:R-:W-:Y:S01]  /*15900*/  FFMA.FTZ R143, R143, UR8, -R130.reuse ;  /* 0x000000088f8f7c23 */ /* 0x100fe20008010882 */
[----:B------:R-:W-:Y:S01]  /*15910*/  FFMA.FTZ R139, R139, UR8, -R130 ;  /* 0x000000088b8b7c23 */ /* 0x000fe20008010882 */
[----:B------:R-:W-:Y:S01]  /*15920*/  FFMA.FTZ R137, R137, UR8, -R124 ;  /* 0x0000000889897c23 */ /* 0x000fe2000801087c */
[----:B------:R-:W-:Y:S01]  /*15930*/  MUFU.EX2 R129, R129 ;  /* 0x0000008100817308 */ /* 0x000fe20000000800 */
[-C--:B----4-:R-:W-:Y:S01]  /*15940*/  FMUL.FTZ R44, R80, R136.reuse ;  /* 0x00000088502c7220 */ /* 0x090fe20000410000 */
[-C--:B------:R-:W-:Y:S01]  /*15950*/  FMUL.FTZ R48, R76, R136.reuse ;  /* 0x000000884c307220 */ /* 0x080fe20000410000 */
[----:B------:R-:W-:Y:S01]  /*15960*/  FFMA.FTZ R76, R67, UR8, -R130 ;  /* 0x00000008434c7c23 */ /* 0x000fe20008010882 */
[--C-:B------:R-:W-:Y:S01]  /*15970*/  FFMA.FTZ R80, R65, UR8, -R124.reuse ;  /* 0x0000000841507c23 */ /* 0x100fe2000801087c */
[-C--:B------:R-:W-:Y:S01]  /*15980*/  FMUL.FTZ R36, R88, R136.reuse ;  /* 0x0000008858247220 */ /* 0x080fe20000410000 */
[----:B------:R-:W4:Y:S01]  /*15990*/  LDSM.16.MT88.4 R64, [R144+0xb400] ;  /* 0x00b400009040783b */ /* 0x000f220000004200 */
[----:B------:R-:W-:Y:S01]  /*159a0*/  FMUL.FTZ R37, R89, R136 ;  /* 0x0000008859257220 */ /* 0x000fe20000410000 */
[----:B------:R-:W5:Y:S01]  /*159b0*/  MUFU.EX2 R117, R117 ;  /* 0x0000007500757308 */ /* 0x000f620000000800 */
[----:B-1----:R-:W-:Y:S01]  /*159c0*/  F2FP.F16.F32.PACK_AB R6, R57, R58 ;  /* 0x0000003a3906723e */ /* 0x002fe200000000ff */
        /* <DEDUP_REMOVED lines=9> */
[--C-:B------:R-:W-:Y:S01]  /*15a60*/  FFMA.FTZ R81, R233, UR8, -R124.reuse ;  /* 0x00000008e9517c23 */ /* 0x100fe2000801087c */
[-C--:B------:R-:W-:Y:S01]  /*15a70*/  FMUL.FTZ R12, R112, R136.reuse ;  /* 0x00000088700c7220 */ /* 0x080fe20000410000 */
[-C--:B------:R-:W-:Y:S01]  /*15a80*/  FMUL.FTZ R13, R113, R136.reuse ;  /* 0x00000088710d7220 */ /* 0x080fe20000410000 */
[-C--:B------:R-:W-:Y:S01]  /*15a90*/  FMUL.FTZ R16, R104, R136.reuse ;  /* 0x0000008868107220 */ /* 0x080fe20000410000 */
[-C--:B------:R-:W-:Y:S01]  /*15aa0*/  FMUL.FTZ R17, R105, R136.reuse ;  /* 0x0000008869117220 */ /* 0x080fe20000410000 */
[----:B------:R-:W1:Y:S01]  /*15ab0*/  MUFU.EX2 R132, R132 ;  /* 0x0000008400847308 */ /* 0x000e620000000800 */
[----:B-----5:R-:W-:Y:S01]  /*15ac0*/  F2FP.F16.F32.PACK_AB R5, R117, R129 ;  /* 0x000000817505723e */ /* 0x020fe200000000ff */
[-C--:B------:R-:W-:Y:S01]  /*15ad0*/  FMUL.FTZ R108, R108, R136.reuse ;  /* 0x000000886c6c7220 */ /* 0x080fe20000410000 */
[-C--:B------:R-:W-:Y:S01]  /*15ae0*/  FMUL.FTZ R109, R109, R136.reuse ;  /* 0x000000886d6d7220 */ /* 0x080fe20000410000 */
[-C--:B------:R-:W-:Y:S01]  /*15af0*/  FMUL.FTZ R100, R100, R136.reuse ;  /* 0x0000008864647220 */ /* 0x080fe20000410000 */
[-C--:B------:R-:W-:Y:S01]  /*15b00*/  FMUL.FTZ R101, R101, R136.reuse ;  /* 0x0000008865657220 */ /* 0x080fe20000410000 */
[-C--:B------:R-:W-:Y:S01]  /*15b10*/  FMUL.FTZ R68, R68, R136.reuse ;  /* 0x0000008844447220 */ /* 0x080fe20000410000 */
[----:B------:R-:W-:Y:S01]  /*15b20*/  FMUL.FTZ R69, R69, R136 ;  /* 0x0000008845457220 */ /* 0x000fe20000410000 */
[----:B------:R-:W5:Y:S01]  /*15b30*/  MUFU.EX2 R0, R0 ;  /* 0x0000000000007308 */ /* 0x000f620000000800 */
[--C-:B------:R-:W-:Y:S01]  /*15b40*/  FFMA.FTZ R89, R215, UR8, -R124.reuse ;  /* 0x00000008d7597c23 */ /* 0x100fe2000801087c */
[----:B------:R-:W-:Y:S01]  /*15b50*/  FFMA.FTZ R88, R213, UR8, -R124 ;  /* 0x00000008d5587c23 */ /* 0x000fe2000801087c */
[--C-:B------:R-:W-:Y:S01]  /*15b60*/  FFMA.FTZ R97, R211, UR8, -R130.reuse ;  /* 0x00000008d3617c23 */ /* 0x100fe20008010882 */
[----:B------:R-:W-:Y:S01]  /*15b70*/  FFMA.FTZ R96, R209, UR8, -R130 ;  /* 0x00000008d1607c23 */ /* 0x000fe20008010882 */
[--C-:B------:R-:W-:Y:S01]  /*15b80*/  FFMA.FTZ R174, R135, UR8, -R124.reuse ;  /* 0x0000000887ae7c23 */ /* 0x100fe2000801087c */
[--C-:B------:R-:W-:Y:S01]  /*15b90*/  FFMA.FTZ R133, R133, UR8, -R124.reuse ;  /* 0x0000000885857c23 */ /* 0x100fe2000801087c */
[--C-:B------:R-:W-:Y:S01]  /*15ba0*/  FFMA.FTZ R176, R131, UR8, -R124.reuse ;  /* 0x0000000883b07c23 */ /* 0x100fe2000801087c */
[----:B------:R-:W-:Y:S01]  /*15bb0*/  MUFU.EX2 R2, R2 ;  /* 0x0000000200027308 */ /* 0x000fe20000000800 */
        /* <DEDUP_REMOVED lines=13> */
[--C-:B------:R-:W-:Y:S01]  /*15c90*/  FFMA.FTZ R79, R231, UR8, -R124.reuse ;  /* 0x00000008e74f7c23 */ /* 0x100fe2000801087c */
[----:B------:R-:W-:Y:S01]  /*15ca0*/  FFMA.FTZ R78, R229, UR8, -R124 ;  /* 0x00000008e54e7c23 */ /* 0x000fe2000801087c */
[C---:B--2---:R-:W-:Y:S01]  /*15cb0*/  HMMA.16816.F32 R36, R4.reuse, R32, R36 ;  /* 0x000000200424723c */ /* 0x044fe20000001824 */
        /* <DEDUP_REMOVED lines=9> */
[----:B------:R-:W-:Y:S01]  /*15d50*/  MUFU.EX2 R77, R239 ;  /* 0x000000ef004d7308 */ /* 0x000fe20000000800 */
[-C--:B------:R-:W-:Y:S01]  /*15d60*/  FMUL.FTZ R70, R70, R132.reuse ;  /* 0x0000008446467220 */ /* 0x080fe20000410000 */
[C---:B------:R-:W-:Y:S01]  /*15d70*/  HMMA.16816.F32 R44, R4.reuse, R40, R44 ;  /* 0x00000028042c723c */ /* 0x040fe2000000182c */
[--C-:B------:R-:W-:Y:S01]  /*15d80*/  FFMA.FTZ R85, R237, UR8, -R130.reuse ;  /* 0x00000008ed557c23 */ /* 0x100fe20008010882 */
[----:B------:R-:W-:Y:S01]  /*15d90*/  FMUL.FTZ R71, R71, R132 ;  /* 0x0000008447477220 */ /* 0x000fe20000410000 */
[--C-:B------:R-:W-:Y:S01]  /*15da0*/  FFMA.FTZ R87, R227, UR8, -R130.reuse ;  /* 0x00000008e3577c23 */ /* 0x100fe20008010882 */
[--C-:B------:R-:W-:Y:S01]  /*15db0*/  FFMA.FTZ R84, R225, UR8, -R130.reuse ;  /* 0x00000008e1547c23 */ /* 0x100fe20008010882 */
[--C-:B------:R-:W-:Y:S01]  /*15dc0*/  FFMA.FTZ R82, R223, UR8, -R130.reuse ;  /* 0x00000008df527c23 */ /* 0x100fe20008010882 */
[C---:B------:R-:W-:Y:S01]  /*15dd0*/  HMMA.16816.F32 R28, R4.reuse, R24, R28 ;  /* 0x00000018041c723c */ /* 0x040fe2000000181c */
[----:B------:R-:W1:Y:S01]  /*15de0*/  MUFU.EX2 R85, R85 ;  /* 0x0000005500557308 */ /* 0x000e620000000800 */
[----:B------:R-:W-:Y:S01]  /*15df0*/  FFMA.FTZ R83, R221, UR8, -R130 ;  /* 0x00000008dd537c23 */ /* 0x000fe20008010882 */
[--C-:B------:R-:W-:Y:S01]  /*15e00*/  FFMA.FTZ R86, R219, UR8, -R124.reuse ;  /* 0x00000008db567c23 */ /* 0x100fe2000801087c */
[----:B------:R-:W-:Y:S01]  /*15e10*/  FFMA.FTZ R91, R217, UR8, -R124 ;  /* 0x00000008d95b7c23 */ /* 0x000fe2000801087c */
[----:B------:R-:W-:Y:S01]  /*15e20*/  FFMA.FTZ R90, R207, UR8, -R130 ;  /* 0x00000008cf5a7c23 */ /* 0x000fe20008010882 */
[C---:B------:R-:W-:Y:S01]  /*15e30*/  HMMA.16816.F32 R40, R4.reuse, R42, R48 ;  /* 0x0000002a0428723c */ /* 0x040fe20000001830 */
[--C-:B------:R-:W-:Y:S01]  /*15e40*/  FFMA.FTZ R98, R205, UR8, -R124.reuse ;  /* 0x00000008cd627c23 */ /* 0x100fe2000801087c */
[----:B------:R-:W-:Y:S01]  /*15e50*/  FFMA.FTZ R99, R203, UR8, -R124 ;  /* 0x00000008cb637c23 */ /* 0x000fe2000801087c */
[----:B------:R-:W-:Y:S01]  /*15e60*/  MUFU.EX2 R76, R76 ;  /* 0x0000004c004c7308 */ /* 0x000fe20000000800 */
[--C-:B------:R-:W-:Y:S01]  /*15e70*/  FFMA.FTZ R126, R126, UR8, -R130.reuse ;  /* 0x000000087e7e7c23 */ /* 0x100fe20008010882 */
[----:B------:R-:W-:Y:S01]  /*15e80*/  FFMA.FTZ R128, R128, UR8, -R130 ;  /* 0x0000000880807c23 */ /* 0x000fe20008010882 */
[C---:B------:R-:W-:Y:S01]  /*15e90*/  HMMA.16816.F32 R24, R4.reuse, R26, R92 ;  /* 0x0000001a0418723c */ /* 0x040fe2000000185c */
[-C--:B------:R-:W-:Y:S01]  /*15ea0*/  FMUL.FTZ R48, R72, R136.reuse ;  /* 0x0000008848307220 */ /* 0x080fe20000410000 */
[----:B------:R-:W-:Y:S01]  /*15eb0*/  FMUL.FTZ R49, R73, R136 ;  /* 0x0000008849317220 */ /* 0x000fe20000410000 */
[-C--:B------:R-:W-:Y:S01]  /*15ec0*/  FMUL.FTZ R50, R74, R132.reuse ;  /* 0x000000844a327220 */ /* 0x080fe20000410000 */
[----:B------:R-:W-:Y:S01]  /*15ed0*/  FMUL.FTZ R51, R75, R132 ;  /* 0x000000844b337220 */ /* 0x000fe20000410000 */
[----:B------:R-:W-:Y:S01]  /*15ee0*/  MUFU.EX2 R81, R81 ;  /* 0x0000005100517308 */ /* 0x000fe20000000800 */
[C---:B---3--:R-:W-:Y:S01]  /*15ef0*/  HMMA.16816.F32 R12, R4.reuse, R8, R12 ;  /* 0x00000008040c723c */ /* 0x048fe2000000180c */
[----:B------:R-:W2:Y:S01]  /*15f00*/  LDSM.16.MT88.4 R72, [R144+0x9400] ;  /* 0x009400009048783b */ /* 0x000ea20000004200 */
[----:B------:R-:W-:Y:S01]  /*15f10*/  FFMA.FTZ R92, R163, R136, R134 ;  /* 0x00000088a35c7223 */ /* 0x000fe20000010086 */
[--C-:B------:R-:W-:Y:S01]  /*15f20*/  FFMA.FTZ R136, R161, UR8, -R130.reuse ;  /* 0x00000008a1887c23 */ /* 0x100fe20008010882 */
[--C-:B------:R-:W-:Y:S01]  /*15f30*/  FFMA.FTZ R134, R141, UR8, -R130.reuse ;  /* 0x000000088d867c23 */ /* 0x100fe20008010882 */
[--C-:B------:R-:W-:Y:S01]  /*15f40*/  FFMA.FTZ R95, R125, UR8, -R130.reuse ;  /* 0x000000087d5f7c23 */ /* 0x100fe20008010882 */
[C---:B------:R-:W-:Y:S01]  /*15f50*/  HMMA.16816.F32 R16, R4.reuse, R20, R16 ;  /* 0x000000140410723c */ /* 0x040fe20000001810 */
[----:B------:R-:W3:Y:S01]  /*15f60*/  MUFU.EX2 R80, R80 ;  /* 0x0000005000507308 */ /* 0x000ee20000000800 */
[----:B------:R-:W-:Y:S01]  /*15f70*/  FFMA.FTZ R132, R164, R132, R129 ;  /* 0x00000084a4847223 */ /* 0x000fe20000010081 */
[----:B------:R-:W-:Y:S01]  /*15f80*/  FFMA.FTZ R163, R127, UR8, -R130 ;  /* 0x000000087fa37c23 */ /* 0x000fe20008010882 */
[--C-:B------:R-:W-:Y:S01]  /*15f90*/  FFMA.FTZ R125, R123, UR8, -R124.reuse ;  /* 0x000000087b7d7c23 */ /* 0x100fe2000801087c */
[--C-:B------:R-:W-:Y:S01]  /*15fa0*/  FFMA.FTZ R164, R122, UR8, -R124.reuse ;  /* 0x000000087aa47c23 */ /* 0x100fe2000801087c */
[C---:B------:R-:W-:Y:S01]  /*15fb0*/  HMMA.16816.F32 R8, R4.reuse, R10, R108 ;  /* 0x0000000a0408723c */ /* 0x040fe2000000186c */
[----:B------:R-:W-:Y:S01]  /*15fc0*/  LDSM.16.MT88.4 R108, [R144+0xac00] ;  /* 0x00ac0000906c783b */ /* 0x000fe20000004200 */
[--C-:B------:R-:W-:Y:S01]  /*15fd0*/  FFMA.FTZ R94, R120, UR8, -R124.reuse ;  /* 0x00000008785e7c23 */ /* 0x100fe2000801087c */
[----:B------:R-:W-:Y:S01]  /*15fe0*/  MUFU.EX2 R79, R79 ;  /* 0x0000004f004f7308 */ /* 0x000fe20000000800 */
[----:B------:R-:W-:Y:S01]  /*15ff0*/  FFMA.FTZ R93, R121, UR8, -R124 ;  /* 0x00000008795d7c23 */ /* 0x000fe2000801087c */
[----:B------:R-:W-:Y:S01]  /*16000*/  FADD.FTZ R119, R119, R92 ;  /* 0x0000005c77777221 */ /* 0x000fe20000010000 */
[----:B------:R-:W-:Y:S01]  /*16010*/  HMMA.16816.F32 R20, R4, R22, R100 ;  /* 0x000000160414723c */ /* 0x000fe20000001864 */
[----:B------:R-:W-:Y:S01]  /*16020*/  FADD.FTZ R132, R117, R132 ;  /* 0x0000008475847221 */ /* 0x000fe20000010000 */
[----:B------:R-:W-:Y:S01]  /*16030*/  LDSM.16.MT88.4 R100, [R116+0xac00] ;  /* 0x00ac00007464783b */ /* 0x000fe20000004200 */
[----:B------:R-:W-:-:S02]  /*16040*/  FADD.FTZ R58, R58, R119 ;  /* 0x000000773a3a7221 */ /* 0x000fc40000010000 */
[----:B------:R-:W5:Y:S01]  /*16050*/  MUFU.EX2 R78, R78 ;  /* 0x0000004e004e7308 */ /* 0x000f620000000800 */
[----:B------:R-:W-:Y:S01]  /*16060*/  HMMA.16816.F32 R48, R4, R52, R48 ;  /* 0x000000340430723c */ /* 0x000fe20000001830 */
[----:B------:R-:W-:Y:S01]  /*16070*/  FADD.FTZ R59, R59, R132 ;  /* 0x000000843b3b7221 */ /* 0x000fe20000010000 */
[----:B------:R-:W-:-:S03]  /*16080*/  FADD.FTZ R58, R57, R58 ;  /* 0x0000003a393a7221 */ /* 0x000fc60000010000 */
[----:B------:R-:W-:Y:S01]  /*16090*/  FADD.FTZ R0, R0, R59 ;  /* 0x0000003b00007221 */ /* 0x000fe20000010000 */
[----:B------:R-:W-:Y:S01]  /*160a0*/  HMMA.16816.F32 R4, R4, R54, R68 ;  /* 0x000000360404723c */ /* 0x000fe20000001844 */
[----:B------:R-:W2:Y:S01]  /*160b0*/  LDSM.16.MT88.4 R68, [R116+0x9400] ;  /* 0x009400007444783b */ /* 0x000ea20000004200 */
[----:B-1----:R-:W-:Y:S01]  /*160c0*/  F2FP.F16.F32.PACK_AB R52, R2, R85 ;  /* 0x000000550234723e */ /* 0x002fe200000000ff */
[----:B------:R-:W-:Y:S01]  /*160d0*/  MUFU.EX2 R87, R87 ;  /* 0x0000005700577308 */ /* 0x000fe20000000800 */
[----:B---3--:R-:W-:Y:S01]  /*160e0*/  F2FP.F16.F32.PACK_AB R53, R80, R81 ;  /* 0x000000515035723e */ /* 0x008fe200000000ff */
[----:B------:R-:W-:Y:S01]  /*160f0*/  FADD.FTZ R85, R85, R58 ;  /* 0x0000003a55557221 */ /* 0x000fe20000010000 */
[----:B------:R-:W-:Y:S01]  /*16100*/  FADD.FTZ R81, R81, R0 ;  /* 0x0000000051517221 */ /* 0x000fe20000010000 */
[----:B------:R-:W-:Y:S02]  /*16110*/  F2FP.F16.F32.PACK_AB R54, R76, R77 ;  /* 0x0000004d4c36723e */ /* 0x000fe400000000ff */
[----:B------:R-:W-:Y:S01]  /*16120*/  FADD.FTZ R2, R2, R85 ;  /* 0x0000005502027221 */ /* 0x000fe20000010000 */
[----:B-----5:R-:W-:Y:S01]  /*16130*/  F2FP.F16.F32.PACK_AB R55, R78, R79 ;  /* 0x0000004f4e37723e */ /* 0x020fe200000000ff */
[----:B------:R-:W1:Y:S01]  /*16140*/  MUFU.EX2 R84, R84 ;  /* 0x0000005400547308 */ /* 0x000e620000000800 */
[----:B------:R-:W-:Y:S01]  /*16150*/  FADD.FTZ R80, R80, R81 ;  /* 0x0000005150507221 */ /* 0x000fe20000010000 */
[----:B------:R-:W-:-:S04]  /*16160*/  FADD.FTZ R77, R77, R2 ;  /* 0x000000024d4d7221 */ /* 0x000fc80000010000 */
[C---:B----4-:R-:W-:Y:S01]  /*16170*/  HMMA.16816.F32 R28, R52.reuse, R64, R28 ;  /* 0x00000040341c723c */ /* 0x050fe2000000181c */
[----:B------:R-:W-:Y:S01]  /*16180*/  FADD.FTZ R76, R76, R77 ;  /* 0x0000004d4c4c7221 */ /* 0x000fe20000010000 */
[----:B------:R-:W-:Y:S04]  /*16190*/  MUFU.EX2 R82, R82 ;  /* 0x0000005200527308 */ /* 0x000fe80000000800 */
[C---:B------:R-:W-:Y:S01]  /*161a0*/  HMMA.16816.F32 R24, R52.reuse, R66, R24 ;  /* 0x000000423418723c */ /* 0x040fe20000001818 */
[----:B------:R-:W3:Y:S03]  /*161b0*/  LDSM.16.MT88.4 R64, [R116+0xd400] ;  /* 0x00d400007440783b */ /* 0x000ee60000004200 */
[----:B------:R-:W-:Y:S02]  /*161c0*/  MUFU.EX2 R83, R83 ;  /* 0x0000005300537308 */ /* 0x000fe40000000800 */
[C---:B--2---:R-:W-:Y:S06]  /*161d0*/  HMMA.16816.F32 R12, R52.reuse, R72, R12 ;  /* 0x00000048340c723c */ /* 0x044fec000000180c */
[----:B------:R-:W-:Y:S01]  /*161e0*/  MUFU.EX2 R86, R86 ;  /* 0x0000005600567308 */ /* 0x000fe20000000800 */
[C---:B------:R-:W-:Y:S01]  /*161f0*/  HMMA.16816.F32 R8, R52.reuse, R74, R8 ;  /* 0x0000004a3408723c */ /* 0x040fe20000001808 */
[----:B------:R-:W-:Y:S05]  /*16200*/  LDSM.16.MT88.4 R72, [R144+0x9800] ;  /* 0x009800009048783b */ /* 0x000fea0000004200 */
[C---:B------:R-:W-:Y:S01]  /*16210*/  HMMA.16816.F32 R16, R52.reuse, R68, R16 ;  /* 0x000000443410723c */ /* 0x040fe20000001810 */
[----:B------:R-:W2:Y:S05]  /*16220*/  MUFU.EX2 R91, R91 ;  /* 0x0000005b005b7308 */ /* 0x000eaa0000000800 */
[C---:B------:R-:W-:Y:S01]  /*16230*/  HMMA.16816.F32 R20, R52.reuse, R70, R20 ;  /* 0x000000463414723c */ /* 0x040fe20000001814 */
[----:B------:R-:W4:Y:S02]  /*16240*/  LDSM.16.MT88.4 R68, [R144+0xd400] ;  /* 0x00d400009044783b */ /* 0x000f240000004200 */
        /* <DEDUP_REMOVED lines=9> */
[----:B------:R-:W3:Y:S08]  /*162e0*/  MUFU.EX2 R96, R96 ;  /* 0x0000006000607308 */ /* 0x000ef00000000800 */
[----:B------:R-:W-:Y:S01]  /*162f0*/  MUFU.EX2 R181, R181 ;  /* 0x000000b500b57308 */ /* 0x000fe20000000800 */
[C---:B----4-:R-:W-:Y:S07]  /*16300*/  HMMA.16816.F32 R44, R52.reuse, R68, R44 ;  /* 0x00000044342c723c */ /* 0x050fee000000182c */
[----:B------:R-:W-:Y:S01]  /*16310*/  MUFU.EX2 R90, R90 ;  /* 0x0000005a005a7308 */ /* 0x000fe20000000800 */
[----:B------:R-:W-:Y:S01]  /*16320*/  HMMA.16816.F32 R40, R52, R70, R40 ;  /* 0x000000463428723c */ /* 0x000fe20000001828 */
[----:B------:R-:W4:Y:S06]  /*16330*/  LDSM.16.MT88.4 R68, [R116+0x9800] ;  /* 0x009800007444783b */ /* 0x000f2c0000004200 */
[----:B------:R-:W-:Y:S01]  /*16340*/  MUFU.EX2 R98, R98 ;  /* 0x0000006200627308 */ /* 0x000fe20000000800 */
[----:B-1----:R-:W-:Y:S01]  /*16350*/  F2FP.F16.F32.PACK_AB R52, R84, R87 ;  /* 0x000000575434723e */ /* 0x002fe200000000ff */
[----:B------:R-:W-:Y:S01]  /*16360*/  FADD.FTZ R87, R87, R76 ;  /* 0x0000004c57577221 */ /* 0x000fe20000010000 */
[----:B--2---:R-:W-:-:S02]  /*16370*/  F2FP.F16.F32.PACK_AB R53, R91, R86 ;  /* 0x000000565b35723e */ /* 0x004fc400000000ff */
[----:B------:R-:W-:-:S03]  /*16380*/  F2FP.F16.F32.PACK_AB R54, R83, R82 ;  /* 0x000000525336723e */ /* 0x000fc600000000ff */
[----:B------:R-:W1:Y:S01]  /*16390*/  MUFU.EX2 R99, R99 ;  /* 0x0000006300637308 */ /* 0x000e620000000800 */
[----:B-----5:R-:W-:-:S07]  /*163a0*/  F2FP.F16.F32.PACK_AB R55, R88, R89 ;  /* 0x000000595837723e */ /* 0x020fce00000000ff */
        /* <DEDUP_REMOVED lines=8> */
[----:B------:R-:W-:Y:S05]  /*16430*/  LDSM.16.MT88.4 R72, [R144+0x9c00] ;  /* 0x009c00009048783b */ /* 0x000fea0000004200 */
[C---:B----4-:R-:W-:Y:S01]  /*16440*/  HMMA.16816.F32 R16, R52.reuse, R68, R16 ;  /* 0x000000443410723c */ /* 0x050fe20000001810 */
[----:B------:R-:W4:Y:S05]  /*16450*/  MUFU.EX2 R193, R193 ;  /* 0x000000c100c17308 */ /* 0x000f2a0000000800 */
[C---:B------:R-:W-:Y:S01]  /*16460*/  HMMA.16816.F32 R20, R52.reuse, R70, R20 ;  /* 0x000000463414723c */ /* 0x040fe20000001814 */
[----:B------:R-:W5:Y:S02]  /*16470*/  LDSM.16.MT88.4 R68, [R144+0xd800] ;  /* 0x00d800009044783b */ /* 0x000f640000004200 */
[----:B------:R-:W-:Y:S03]  /*16480*/  MUFU.EX2 R140, R140 ;  /* 0x0000008c008c7308 */ /* 0x000fe60000000800 */
[C---:B------:R-:W-:Y:S05]  /*16490*/  HMMA.16816.F32 R36, R52.reuse, R60, R36 ;  /* 0x0000003c3424723c */ /* 0x040fea0000001824 */
[----:B------:R-:W-:Y:S01]  /*164a0*/  MUFU.EX2 R187, R187 ;  /* 0x000000bb00bb7308 */ /* 0x000fe20000000800 */
[C---:B------:R-:W-:Y:S01]  /*164b0*/  HMMA.16816.F32 R32, R52.reuse, R62, R32 ;  /* 0x0000003e3420723c */ /* 0x040fe20000001820 */
[----:B------:R-:W-:Y:S05]  /*164c0*/  LDSM.16.MT88.4 R60, [R116+0xbc00] ;  /* 0x00bc0000743c783b */ /* 0x000fea0000004200 */
[C---:B--2---:R-:W-:Y:S01]  /*164d0*/  HMMA.16816.F32 R48, R52.reuse, R64, R48 ;  /* 0x000000403430723c */ /* 0x044fe20000001830 */
[----:B------:R-:W-:Y:S05]  /*164e0*/  MUFU.EX2 R158, R158 ;  /* 0x0000009e009e7308 */ /* 0x000fea0000000800 */
[C---:B------:R-:W-:Y:S01]  /*164f0*/  HMMA.16816.F32 R4, R52.reuse, R66, R4 ;  /* 0x000000423404723c */ /* 0x040fe20000001804 */
[----:B------:R-:W2:Y:S02]  /*16500*/  LDSM.16.MT88.4 R64, [R144+0xbc00] ;  /* 0x00bc00009040783b */ /* 0x000ea40000004200 */
[----:B------:R-:W4:Y:S08]  /*16510*/  MUFU.EX2 R185, R185 ;  /* 0x000000b900b97308 */ /* 0x000f300000000800 */
[----:B------:R-:W-:Y:S01]  /*16520*/  MUFU.EX2 R162, R162 ;  /* 0x000000a200a27308 */ /* 0x000fe20000000800 */
[C---:B-----5:R-:W-:Y:S07]  /*16530*/  HMMA.16816.F32 R44, R52.reuse, R68, R44 ;  /* 0x00000044342c723c */ /* 0x060fee000000182c */
[----:B------:R-:W5:Y:S01]  /*16540*/  MUFU.EX2 R183, R183 ;  /* 0x000000b700b77308 */ /* 0x000f620000000800 */
[----:B------:R-:W-:Y:S01]  /*16550*/  HMMA.16816.F32 R40, R52, R70, R40 ;  /* 0x000000463428723c */ /* 0x000fe20000001828 */
[----:B------:R-:W4:Y:S06]  /*16560*/  LDSM.16.MT88.4 R68, [R116+0x9c00] ;  /* 0x009c00007444783b */ /* 0x000f2c0000004200 */
[----:B------:R-:W-:Y:S01]  /*16570*/  MUFU.EX2 R166, R166 ;  /* 0x000000a600a67308 */ /* 0x000fe20000000800 */
[----:B------:R-:W-:-:S02]  /*16580*/  F2FP.F16.F32.PACK_AB R52, R96, R97 ;  /* 0x000000616034723e */ /* 0x000fc400000000ff */
[----:B-1----:R-:W-:Y:S02]  /*16590*/  F2FP.F16.F32.PACK_AB R53, R99, R98 ;  /* 0x000000626335723e */ /* 0x002fe400000000ff */
[----:B------:R-:W-:-:S03]  /*165a0*/  F2FP.F16.F32.PACK_AB R54, R90, R181 ;  /* 0x000000b55a36723e */ /* 0x000fc600000000ff */
[----:B------:R-:W1:Y:S01]  /*165b0*/  MUFU.EX2 R177, R177 ;  /* 0x000000b100b17308 */ /* 0x000e620000000800 */
[----:B---3--:R-:W-:-:S07]  /*165c0*/  F2FP.F16.F32.PACK_AB R55, R138, R199 ;  /* 0x000000c78a37723e */ /* 0x008fce00000000ff */
        /* <DEDUP_REMOVED lines=8> */
[----:B------:R-:W-:Y:S05]  /*16650*/  LDSM.16.MT88.4 R60, [R144+0xc000] ;  /* 0x00c00000903c783b */ /* 0x000fea0000004200 */
[C---:B----4-:R-:W-:Y:S01]  /*16660*/  HMMA.16816.F32 R16, R52.reuse, R68, R16 ;  /* 0x000000443410723c */ /* 0x050fe20000001810 */
[----:B------:R-:W3:Y:S05]  /*16670*/  MUFU.EX2 R169, R169 ;  /* 0x000000a900a97308 */ /* 0x000eea0000000800 */
[C---:B------:R-:W-:Y:S01]  /*16680*/  HMMA.16816.F32 R20, R52.reuse, R70, R20 ;  /* 0x000000463414723c */ /* 0x040fe20000001814 */
[----:B------:R-:W4:Y:S02]  /*16690*/  LDSM.16.MT88.4 R68, [R116+0xdc00] ;  /* 0x00dc00007444783b */ /* 0x000f240000004200 */
        /* <DEDUP_REMOVED lines=9> */
[----:B------:R-:W3:Y:S08]  /*16730*/  MUFU.EX2 R143, R143 ;  /* 0x0000008f008f7308 */ /* 0x000ef00000000800 */
[----:B------:R-:W-:Y:S01]  /*16740*/  MUFU.EX2 R134, R134 ;  /* 0x0000008600867308 */ /* 0x000fe20000000800 */
[C---:B----4-:R-:W-:Y:S07]  /*16750*/  HMMA.16816.F32 R48, R52.reuse, R68, R48 ;  /* 0x000000443430723c */ /* 0x050fee0000001830 */
[----:B------:R-:W-:Y:S01]  /*16760*/  MUFU.EX2 R139, R139 ;  /* 0x0000008b008b7308 */ /* 0x000fe20000000800 */
[----:B------:R-:W-:Y:S01]  /*16770*/  HMMA.16816.F32 R4, R52, R70, R4 ;  /* 0x000000463404723c */ /* 0x000fe20000001804 */
[----:B------:R-:W4:Y:S06]  /*16780*/  LDSM.16.MT88.4 R68, [R116+0xc000] ;  /* 0x00c000007444783b */ /* 0x000f2c0000004200 */
[----:B------:R-:W-:Y:S01]  /*16790*/  MUFU.EX2 R137, R137 ;  /* 0x0000008900897308 */ /* 0x000fe20000000800 */
[----:B------:R-:W-:-:S02]  /*167a0*/  F2FP.F16.F32.PACK_AB R52, R193, R142 ;  /* 0x0000008ec134723e */ /* 0x000fc400000000ff */
[----:B------:R-:W-:Y:S02]  /*167b0*/  F2FP.F16.F32.PACK_AB R53, R185, R158 ;  /* 0x0000009eb935723e */ /* 0x000fe400000000ff */
[----:B------:R-:W-:-:S03]  /*167c0*/  F2FP.F16.F32.PACK_AB R54, R187, R140 ;  /* 0x0000008cbb36723e */ /* 0x000fc600000000ff */
[----:B------:R-:W3:Y:S01]  /*167d0*/  MUFU.EX2 R174, R174 ;  /* 0x000000ae00ae7308 */ /* 0x000ee20000000800 */
[----:B-----5:R-:W-:-:S07]  /*167e0*/  F2FP.F16.F32.PACK_AB R55, R183, R162 ;  /* 0x000000a2b737723e */ /* 0x020fce00000000ff */
[C---:B--2---:R-:W-:Y:S01]  /*167f0*/  HMMA.16816.F32 R16, R52.reuse, R64, R16 ;  /* 0x000000403410723c */ /* 0x044fe20000001810 */
[----:B------:R-:W-:Y:S05]  /*16800*/  MUFU.EX2 R133, R133 ;  /* 0x0000008500857308 */ /* 0x000fea0000000800 */
[C---:B------:R-:W-:Y:S01]  /*16810*/  HMMA.16816.F32 R20, R52.reuse, R66, R20 ;  /* 0x000000423414723c */ /* 0x040fe20000001814 */
[----:B------:R-:W2:Y:S02]  /*16820*/  LDSM.16.MT88.4 R64, [R144+0xe000] ;  /* 0x00e000009040783b */ /* 0x000ea40000004200 */
[----:B------:R-:W5:Y:S03]  /*16830*/  MUFU.EX2 R176, R176 ;  /* 0x000000b000b07308 */ /* 0x000f660000000800 */
[C---:B------:R-:W-:Y:S05]  /*16840*/  HMMA.16816.F32 R28, R52.reuse, R60, R28 ;  /* 0x0000003c341c723c */ /* 0x040fea000000181c */
[----:B------:R-:W-:Y:S01]  /*16850*/  MUFU.EX2 R121, R126 ;  /* 0x0000007e00797308 */ /* 0x000fe20000000800 */
[C---:B------:R-:W-:Y:S01]  /*16860*/  HMMA.16816.F32 R24, R52.reuse, R62, R24 ;  /* 0x0000003e3418723c */ /* 0x040fe20000001818 */
[----:B------:R-:W1:Y:S05]  /*16870*/  LDSM.16.MT88.4 R60, [R116+0xe000] ;  /* 0x00e00000743c783b */ /* 0x000e6a0000004200 */
        /* <DEDUP_REMOVED lines=13> */
[----:B------:R4:W2:Y:S03]  /*16950*/  MUFU.EX2 R123, R93 ;  /* 0x0000005d007b7308 */ /* 0x0008a60000000800 */
[C---:B-1----:R-:W-:Y:S05]  /*16960*/  HMMA.16816.F32 R48, R52.reuse, R60, R48 ;  /* 0x0000003c3430723c */ /* 0x042fea0000001830 */
[----:B------:R-:W-:Y:S01]  /*16970*/  MUFU.EX2 R125, R125 ;  /* 0x0000007d007d7308 */ /* 0x000fe20000000800 */
[----:B------:R-:W-:Y:S01]  /*16980*/  HMMA.16816.F32 R4, R52, R62, R4 ;  /* 0x0000003e3404723c */ /* 0x000fe20000001804 */
[----:B------:R-:W1:Y:S06]  /*16990*/  LDSM.16.MT88.4 R60, [R116+0xc400] ;  /* 0x00c40000743c783b */ /* 0x000e6c0000004200 */
[----:B------:R-:W-:Y:S01]  /*169a0*/  F2FP.F16.F32.PACK_AB R52, R177, R166 ;  /* 0x000000a6b134723e */ /* 0x000fe200000000ff */
[----:B------:R-:W1:Y:S01]  /*169b0*/  MUFU.EX2 R164, R164 ;  /* 0x000000a400a47308 */ /* 0x000e620000000800 */
[----:B---3--:R-:W-:Y:S01]  /*169c0*/  F2FP.F16.F32.PACK_AB R53, R169, R170 ;  /* 0x000000aaa935723e */ /* 0x008fe200000000ff */
[----:B----4-:R-:W-:Y:S01]  /*169d0*/  LDSM.16.MT88.4 R92, [R144+0xcc00] ;  /* 0x00cc0000905c783b */ /* 0x010fe20000004200 */
[----:B------:R-:W-:-:S02]  /*169e0*/  F2FP.F16.F32.PACK_AB R54, R173, R168 ;  /* 0x000000a8ad36723e */ /* 0x000fc400000000ff */
[----:B------:R-:W-:-:S07]  /*169f0*/  F2FP.F16.F32.PACK_AB R55, R172, R167 ;  /* 0x000000a7ac37723e */ /* 0x000fce00000000ff */
[C---:B-----5:R-:W-:Y:S06]  /*16a00*/  HMMA.16816.F32 R16, R52.reuse, R68, R16 ;  /* 0x000000443410723c */ /* 0x060fec0000001810 */
        /* <DEDUP_REMOVED lines=19> */
[----:B------:R-:W-:Y:S02]  /*16b40*/  F2FP.F16.F32.PACK_AB R54, R139, R134 ;  /* 0x000000868b36723e */ /* 0x000fe400000000ff */
[----:B------:R-:W-:-:S07]  /*16b50*/  F2FP.F16.F32.PACK_AB R55, R176, R133 ;  /* 0x00000085b037723e */ /* 0x000fce00000000ff */
[C---:B-1----:R-:W-:Y:S06]  /*16b60*/  HMMA.16816.F32 R12, R52.reuse, R60, R12 ;  /* 0x0000003c340c723c */ /* 0x042fec000000180c */
[C---:B------:R-:W-:Y:S01]  /*16b70*/  HMMA.16816.F32 R8, R52.reuse, R62, R8 ;  /* 0x0000003e3408723c */ /* 0x040fe20000001808 */
[----:B------:R-:W1:Y:S05]  /*16b80*/  LDSM.16.MT88.4 R60, [R144+0xe800] ;  /* 0x00e80000903c783b */ /* 0x000e6a0000004200 */
[C---:B---3--:R-:W-:Y:S06]  /*16b90*/  HMMA.16816.F32 R36, R52.reuse, R68, R36 ;  /* 0x000000443424723c */ /* 0x048fec0000001824 */
[----:B------:R-:W-:Y:S01]  /*16ba0*/  HMMA.16816.F32 R32, R52, R70, R32 ;  /* 0x000000463420723c */ /* 0x000fe20000001820 */
[----:B------:R-:W-:-:S02]  /*16bb0*/  F2FP.F16.F32.PACK_AB R68, R120, R121 ;  /* 0x000000797844723e */ /* 0x000fc400000000ff */
[----:B------:R-:W-:-:S03]  /*16bc0*/  F2FP.F16.F32.PACK_AB R69, R123, R124 ;  /* 0x0000007c7b45723e */ /* 0x000fc600000000ff */
[----:B--2---:R-:W-:Y:S01]  /*16bd0*/  HMMA.16816.F32 R16, R52, R64, R16 ;  /* 0x000000403410723c */ /* 0x004fe20000001810 */
[----:B------:R-:W-:Y:S02]  /*16be0*/  F2FP.F16.F32.PACK_AB R70, R163, R122 ;  /* 0x0000007aa346723e */ /* 0x000fe400000000ff */
[----:B------:R-:W-:-:S03]  /*16bf0*/  F2FP.F16.F32.PACK_AB R71, R164, R125 ;  /* 0x0000007da447723e */ /* 0x000fc600000000ff */
[----:B------:R-:W-:Y:S01]  /*16c00*/  HMMA.16816.F32 R20, R52, R66, R20 ;  /* 0x000000423414723c */ /* 0x000fe20000001814 */
[----:B------:R-:W2:Y:S05]  /*16c10*/  LDSM.16.MT88.4 R64, [R116+0xe800] ;  /* 0x00e800007440783b */ /* 0x000eaa0000004200 */
[C---:B------:R-:W-:Y:S06]  /*16c20*/  HMMA.16816.F32 R112, R68.reuse, R108, R12 ;  /* 0x0000006c4470723c */ /* 0x040fec000000180c */
[C---:B------:R-:W-:Y:S01]  /*16c30*/  HMMA.16816.F32 R108, R68.reuse, R110, R8 ;  /* 0x0000006e446c723c */ /* 0x040fe20000001808 */
[----:B------:R-:W-:Y:S01]  /*16c40*/  FADD.FTZ R13, R79, R80 ;  /* 0x000000504f0d7221 */ /* 0x000fe20000010000 */
[----:B------:R-:W3:Y:S03]  /*16c50*/  LDSM.16.MT88.4 R8, [R116+0xcc00] ;  /* 0x00cc00007408783b */ /* 0x000ee60000004200 */
[----:B------:R-:W-:Y:S01]  /*16c60*/  FADD.FTZ R13, R78, R13 ;  /* 0x0000000d4e0d7221 */ /* 0x000fe20000010000 */
[----:B------:R-:W-:Y:S01]  /*16c70*/  HMMA.16816.F32 R104, R68, R100, R16 ;  /* 0x000000644468723c */ /* 0x000fe20000001810 */
[----:B------:R-:W4:Y:S02]  /*16c80*/  LDSM.16.MT88.4 R76, [R144+0xec00] ;  /* 0x00ec0000904c783b */ /* 0x000f240000004200 */
[----:B------:R-:W-:Y:S01]  /*16c90*/  FADD.FTZ R0, R86, R13 ;  /* 0x0000000d56007221 */ /* 0x000fe20000010000 */
[----:B------:R-:W-:-:S02]  /*16ca0*/  FADD.FTZ R13, R84, R87 ;  /* 0x00000057540d7221 */ /* 0x000fc40000010000 */
        /* <DEDUP_REMOVED lines=10> */
[----:B------:R-:W1:Y:S01]  /*16d50*/  LDSM.16.MT88.4 R12, [R116+0xec00] ;  /* 0x00ec0000740c783b */ /* 0x000e620000004200 */
[----:B------:R-:W-:Y:S01]  /*16d60*/  HMMA.16816.F32 R24, R52, R74, R24 ;  /* 0x0000004a3418723c */ /* 0x000fe20000001818 */
        /* <DEDUP_REMOVED lines=34> */
[C---:B------:R-:W-:Y:S01]  /*16f90*/  HMMA.16816.F32 R100, R68.reuse, R102, R20 ;  /* 0x000000664464723c */ /* 0x040fe20000001814 */
[----:B------:R-:W-:Y:S02]  /*16fa0*/  FADD.FTZ R0, R139, R0 ;  /* 0x000000008b007221 */ /* 0x000fe40000010000 */
[----:B------:R-:W-:Y:S02]  /*16fb0*/  FADD.FTZ R9, R176, R9 ;  /* 0x00000009b0097221 */ /* 0x000fe40000010000 */
[----:B------:R-:W-:Y:S01]  /*16fc0*/  FADD.FTZ R121, R121, R0 ;  /* 0x0000000079797221 */ /* 0x000fe20000010000 */
[----:B------:R-:W-:Y:S01]  /*16fd0*/  HMMA.16816.F32 R92, R68, R94, R24 ;  /* 0x0000005e445c723c */ /* 0x000fe20000001818 */
[----:B------:R-:W-:Y:S01]  /*16fe0*/  FADD.FTZ R124, R124, R9 ;  /* 0x000000097c7c7221 */ /* 0x000fe20000010000 */
[----:B------:R-:W-:Y:S01]  /*16ff0*/  MOV R0, R3 ;  /* 0x0000000300007202 */ /* 0x000fe20000000f00 */
[----:B------:R-:W-:-:S02]  /*17000*/  FADD.FTZ R121, R120, R121 ;  /* 0x0000007978797221 */ /* 0x000fc40000010000 */
[----:B------:R-:W-:Y:S01]  /*17010*/  FADD.FTZ R124, R123, R124 ;  /* 0x0000007c7b7c7221 */ /* 0x000fe20000010000 */
[C---:B------:R-:W-:Y:S01]  /*17020*/  HMMA.16816.F32 R84, R68.reuse, R10, R32 ;  /* 0x0000000a4454723c */ /* 0x040fe20000001820 */
[----:B------:R-:W-:Y:S02]  /*17030*/  FADD.FTZ R122, R122, R121 ;  /* 0x000000797a7a7221 */ /* 0x000fe40000010000 */
[----:B------:R-:W-:Y:S02]  /*17040*/  FADD.FTZ R125, R125, R124 ;  /* 0x0000007c7d7d7221 */ /* 0x000fe40000010000 */
[----:B------:R-:W-:Y:S01]  /*17050*/  FADD.FTZ R163, R163, R122 ;  /* 0x0000007aa3a37221 */ /* 0x000fe20000010000 */
[----:B------:R-:W-:Y:S01]  /*17060*/  HMMA.16816.F32 R76, R68, R78, R40 ;  /* 0x0000004e444c723c */ /* 0x000fe20000001828 */
[----:B------:R-:W-:-:S05]  /*17070*/  FADD.FTZ R164, R164, R125 ;  /* 0x0000007da4a47221 */ /* 0x000fca0000010000 */
[C---:B-1----:R-:W-:Y:S06]  /*17080*/  HMMA.16816.F32 R72, R68.reuse, R12, R48 ;  /* 0x0000000c4448723c */ /* 0x042fec0000001830 */
[----:B------:R-:W-:-:S15]  /*17090*/  HMMA.16816.F32 R68, R68, R14, R4 ;  /* 0x0000000e4444723c */ /* 0x000fde0000001804 */
[----:B------:R-:W-:-:S09]  /*170a0*/  NOP ;  /* 0x0000000000007918 */ /* 0x000fd20000000000 */
.L_x_2966:
        /* <DEDUP_REMOVED lines=17> */
.L_x_2976:
        /* <DEDUP_REMOVED lines=67> */
.L_x_2973:
[C---:B------:R-:W-:Y:S04]  /*175f0*/  LEA R154, P0, R10.reuse, R154, 0x1 ;  /* 0x0000009a0a9a7211 */ /* 0x040fe800078008ff */
[----:B------:R-:W-:Y:S02]  /*17600*/  LEA.HI.X R159, R10, R159, R5, 0x1, P0 ;  /* 0x0000009f0a9f7211 */ /* 0x000fe400000f0c05 */
[----:B------:R-:W-:Y:S02]  /*17610*/  MOV R158, R154 ;  /* 0x0000009a009e7202 */ /* 0x000fe40000000f00 */
        /* <DEDUP_REMOVED lines=371> */
.L_x_2975:
        /* <DEDUP_REMOVED lines=24> */
.L_x_2974:
[----:B--2---:R-:W-:Y:S01]  /*18ed0*/  FMNMX.FTZ R5, R250, R119, !PT ;  /* 0x00000077fa057209 */ /* 0x004fe20007810000 */
[----:B-1----:R-:W-:Y:S01]  /*18ee0*/  LDSM.16.MT88.4 R24, [R116+0x9000] ;  /* 0x009000007418783b */ /* 0x002fe20000004200 */
[----:B------:R-:W-:Y:S02]  /*18ef0*/  FMNMX.FTZ R2, R142, R117, !PT ;  /* 0x000000758e027209 */ /* 0x000fe40007810000 */
        /* <DEDUP_REMOVED lines=66> */
[----:B------:R-:W-:Y:S03]  /*19320*/  LDSM.16.MT88.4 R12, [R144+0x9000] ;  /* 0x00900000900c783b */ /* 0x000fe60000004200 */
[----:B------:R-:W-:Y:S05]  /*19330*/  FMNMX.FTZ R7, R3, R0, !PT ;  /* 0x0000000003077209 */ /* 0x000fea0007810000 */
        /* <DEDUP_REMOVED lines=23> */
[----:B------:R-:W2:Y:S01]  /*194b0*/  MUFU.EX2 R53, R53 ;  /* 0x0000003500357308 */ /* 0x000ea20000000800 */
[----:B------:R-:W-:Y:S01]  /*194c0*/  FFMA.FTZ R246, R246, UR4, -R117 ;  /* 0x00000004f6f67c23 */ /* 0x000fe20008010875 */
[--C-:B------:R-:W-:Y:S01]  /*194d0*/  FFMA.FTZ R184, R142, UR4, -R55.reuse ;  /* 0x000000048eb87c23 */ /* 0x100fe20008010837 */
[--C-:B------:R-:W-:Y:S01]  /*194e0*/  FFMA.FTZ R127, R127, UR4, -R55.reuse ;  /* 0x000000047f7f7c23 */ /* 0x100fe20008010837 */
[--C-:B------:R-:W-:Y:S01]  /*194f0*/  FFMA.FTZ R130, R252, UR4, -R55.reuse ;  /* 0x00000004fc827c23 */ /* 0x100fe20008010837 */
[----:B------:R-:W-:Y:S01]  /*19500*/  FFMA.FTZ R123, R123, UR4, -R55 ;  /* 0x000000047b7b7c23 */ /* 0x000fe20008010837 */
[----:B------:R-:W-:Y:S01]  /*19510*/  FFMA.FTZ R142, R135, UR4, -R117 ;  /* 0x00000004878e7c23 */ /* 0x000fe20008010875 */
[C---:B-1----:R-:W-:Y:S03]  /*19520*/  FMUL.FTZ R5, R54.reuse, R113 ;  /* 0x0000007136057220 */ /* 0x042fe60000410000 */
        /* <DEDUP_REMOVED lines=24> */
[----:B------:R-:W1:Y:S01]  /*196b0*/  MUFU.EX2 R129, R129 ;  /* 0x0000008100817308 */ /* 0x000e620000000800 */
[C---:B------:R-:W-:Y:S01]  /*196c0*/  FMUL.FTZ R42, R53.reuse, R78 ;  /* 0x0000004e352a7220 */ /* 0x040fe20000410000 */
[C---:B------:R-:W-:Y:S01]  /*196d0*/  FMUL.FTZ R43, R53.reuse, R79 ;  /* 0x0000004f352b7220 */ /* 0x040fe20000410000 */
[----:B------:R-:W-:Y:S01]  /*196e0*/  FFMA.FTZ R89, R234, UR4, -R55 ;  /* 0x00000004ea597c23 */ /* 0x000fe20008010837 */
[----:B------:R-:W2:Y:S01]  /*196f0*/  LDSM.16.MT88.4 R76, [R116+0x9400] ;  /* 0x00940000744c783b */ /* 0x000ea20000004200 */
[----:B------:R-:W-:Y:S01]  /*19700*/  FFMA.FTZ R248, R248, UR4, -R117 ;  /* 0x00000004f8f87c23 */ /* 0x000fe20008010875 */
[--C-:B------:R-:W-:Y:S01]  /*19710*/  FFMA.FTZ R244, R244, UR4, -R55.reuse ;  /* 0x00000004f4f47c23 */ /* 0x100fe20008010837 */
[----:B------:R-:W-:Y:S03]  /*19720*/  FFMA.FTZ R242, R242, UR4, -R55 ;  /* 0x00000004f2f27c23 */ /* 0x000fe60008010837 */
[----:B------:R-:W3:Y:S01]  /*19730*/  MUFU.EX2 R184, R184 ;  /* 0x000000b800b87308 */ /* 0x000ee20000000800 */
[C---:B------:R-:W-:Y:S01]  /*19740*/  FMUL.FTZ R48, R54.reuse, R68 ;  /* 0x0000004436307220 */ /* 0x040fe20000410000 */
[----:B------:R-:W-:Y:S01]  /*19750*/  FMUL.FTZ R49, R54, R69 ;  /* 0x0000004536317220 */ /* 0x000fe20000410000 */
[C---:B------:R-:W-:Y:S01]  /*19760*/  FMUL.FTZ R50, R53.reuse, R70 ;  /* 0x0000004635327220 */ /* 0x040fe20000410000 */
[----:B------:R-:W-:Y:S01]  /*19770*/  FMUL.FTZ R51, R53, R71 ;  /* 0x0000004735337220 */ /* 0x000fe20000410000 */
[----:B------:R-:W-:Y:S01]  /*19780*/  LDSM.16.MT88.4 R108, [R144+0xac00] ;  /* 0x00ac0000906c783b */ /* 0x000fe20000004200 */
[----:B------:R-:W-:Y:S01]  /*19790*/  FFMA.FTZ R90, R232, UR4, -R117 ;  /* 0x00000004e85a7c23 */ /* 0x000fe20008010875 */
[--C-:B------:R-:W-:Y:S03]  /*197a0*/  FFMA.FTZ R96, R210, UR4, -R55.reuse ;  /* 0x00000004d2607c23 */ /* 0x100fe60008010837 */
[----:B------:R-:W-:Y:S01]  /*197b0*/  MUFU.EX2 R142, R142 ;  /* 0x0000008e008e7308 */ /* 0x000fe20000000800 */
[----:B-1----:R-:W-:Y:S01]  /*197c0*/  F2FP.F16.F32.PACK_AB R56, R129, R131 ;  /* 0x000000838138723e */ /* 0x002fe200000000ff */
[--C-:B------:R-:W-:Y:S01]  /*197d0*/  FFMA.FTZ R99, R204, UR4, -R55.reuse ;  /* 0x00000004cc637c23 */ /* 0x100fe20008010837 */
[--C-:B------:R-:W-:Y:S01]  /*197e0*/  FFMA.FTZ R139, R186, UR4, -R55.reuse ;  /* 0x00000004ba8b7c23 */ /* 0x100fe20008010837 */
[--C-:B------:R-:W-:Y:S01]  /*197f0*/  FFMA.FTZ R112, R196, UR4, -R55.reuse ;  /* 0x00000004c4707c23 */ /* 0x100fe20008010837 */
[----:B------:R-:W-:Y:S01]  /*19800*/  LDSM.16.MT88.4 R68, [R116+0xd400] ;  /* 0x00d400007444783b */ /* 0x000fe20000004200 */
[--C-:B------:R-:W-:Y:S01]  /*19810*/  FFMA.FTZ R135, R194, UR4, -R55.reuse ;  /* 0x00000004c2877c23 */ /* 0x100fe20008010837 */
[--C-:B------:R-:W-:Y:S03]  /*19820*/  FFMA.FTZ R186, R188, UR4, -R55.reuse ;  /* 0x00000004bcba7c23 */ /* 0x100fe60008010837 */
[----:B------:R-:W1:Y:S01]  /*19830*/  MUFU.EX2 R125, R125 ;  /* 0x0000007d007d7308 */ /* 0x000e620000000800 */
[----:B---3--:R-:W-:Y:S01]  /*19840*/  F2FP.F16.F32.PACK_AB R57, R127, R184 ;  /* 0x000000b87f39723e */ /* 0x008fe200000000ff */
[----:B------:R-:W-:Y:S01]  /*19850*/  FFMA.FTZ R184, R53, R164, R184 ;  /* 0x000000a435b87223 */ /* 0x000fe200000100b8 */
[--C-:B------:R-:W-:Y:S01]  /*19860*/  FFMA.FTZ R143, R178, UR4, -R55.reuse ;  /* 0x00000004b28f7c23 */ /* 0x100fe20008010837 */
[--C-:B------:R-:W-:Y:S01]  /*19870*/  FFMA.FTZ R174, R174, UR4, -R55.reuse ;  /* 0x00000004aeae7c23 */ /* 0x100fe20008010837 */
[----:B------:R-:W-:Y:S01]  /*19880*/  LDSM.16.MT88.4 R100, [R116+0xac00] ;  /* 0x00ac00007464783b */ /* 0x000fe20000004200 */
        /* <DEDUP_REMOVED lines=23> */
[----:B------:R-:W-:Y:S01]  /*19a00*/  FFMA.FTZ R121, R121, UR4, -R117 ;  /* 0x0000000479797c23 */ /* 0x000fe20008010875 */
[----:B------:R-:W-:Y:S01]  /*19a10*/  FFMA.FTZ R131, R54, R163, R131 ;  /* 0x000000a336837223 */ /* 0x000fe20000010083 */
[----:B------:R-:W-:Y:S01]  /*19a20*/  FFMA.FTZ R163, R136, UR4, -R117 ;  /* 0x0000000488a37c23 */ /* 0x000fe20008010875 */
[C---:B------:R-:W-:Y:S02]  /*19a30*/  HMMA.16816.F32 R4, R56.reuse, R12, R4 ;  /* 0x0000000c3804723c */ /* 0x040fe40000001804 */
[----:B------:R-:W-:Y:S03]  /*19a40*/  MUFU.EX2 R90, R90 ;  /* 0x0000005a005a7308 */ /* 0x000fe60000000800 */
[----:B------:R-:W-:Y:S01]  /*19a50*/  FADD.FTZ R131, R129, R131 ;  /* 0x0000008381837221 */ /* 0x000fe20000010000 */
[C---:B------:R-:W-:Y:S06]  /*19a60*/  HMMA.16816.F32 R8, R56.reuse, R14, R8 ;  /* 0x0000000e3808723c */ /* 0x040fec0000001808 */
[----:B------:R-:W-:Y:S01]  /*19a70*/  MUFU.EX2 R88, R244 ;  /* 0x000000f400587308 */ /* 0x000fe20000000800 */
[----:B------:R-:W-:Y:S01]  /*19a80*/  ISETP.GT.AND P0, PT, R155, R148, PT ;  /* 0x000000949b00720c */ /* 0x000fe20003f04270 */
[C---:B------:R-:W-:Y:S03]  /*19a90*/  FMUL.FTZ R12, R54.reuse, R104 ;  /* 0x00000068360c7220 */ /* 0x040fe60000410000 */
[----:B------:R-:W-:Y:S01]  /*19aa0*/  FMUL.FTZ R13, R54, R105 ;  /* 0x00000069360d7220 */ /* 0x000fe20000410000 */
[C---:B------:R-:W-:Y:S01]  /*19ab0*/  FMUL.FTZ R14, R53.reuse, R106 ;  /* 0x0000006a350e7220 */ /* 0x040fe20000410000 */
[C---:B------:R-:W-:Y:S03]  /*19ac0*/  FMUL.FTZ R15, R53.reuse, R107 ;  /* 0x0000006b350f7220 */ /* 0x040fe60000410000 */
[----:B------:R-:W-:Y:S01]  /*19ad0*/  MUFU.EX2 R96, R96 ;  /* 0x0000006000607308 */ /* 0x000fe20000000800 */
[----:B------:R-:W-:Y:S01]  /*19ae0*/  FFMA.FTZ R104, R202, UR4, -R55 ;  /* 0x00000004ca687c23 */ /* 0x000fe20008010837 */
[--C-:B------:R-:W-:Y:S01]  /*19af0*/  FFMA.FTZ R105, R206, UR4, -R117.reuse ;  /* 0x00000004ce697c23 */ /* 0x100fe20008010875 */
[--C-:B------:R-:W-:Y:S01]  /*19b00*/  FFMA.FTZ R107, R200, UR4, -R117.reuse ;  /* 0x00000004c86b7c23 */ /* 0x100fe20008010875 */
[C---:B------:R-:W-:Y:S03]  /*19b10*/  HMMA.16816.F32 R12, R56.reuse, R24, R12 ;  /* 0x00000018380c723c */ /* 0x040fe6000000180c */
[----:B------:R-:W-:Y:S03]  /*19b20*/  FFMA.FTZ R106, R198, UR4, -R117 ;  /* 0x00000004c66a7c23 */ /* 0x000fe60008010875 */
[----:B------:R-:W-:Y:S01]  /*19b30*/  MUFU.EX2 R112, R112 ;  /* 0x0000007000707308 */ /* 0x000fe20000000800 */
[----:B------:R-:W-:Y:S01]  /*19b40*/  FADD.FTZ R142, R142, R131 ;  /* 0x000000838e8e7221 */ /* 0x000fe20000010000 */
[C---:B------:R-:W-:Y:S03]  /*19b50*/  HMMA.16816.F32 R16, R56.reuse, R26, R16 ;  /* 0x0000001a3810723c */ /* 0x040fe60000001810 */
[C---:B------:R-:W-:Y:S03]  /*19b60*/  FMUL.FTZ R24, R54.reuse, R92 ;  /* 0x0000005c36187220 */ /* 0x040fe60000410000 */
[C---:B------:R-:W-:Y:S02]  /*19b70*/  HMMA.16816.F32 R20, R56.reuse, R32, R20 ;  /* 0x000000203814723c */ /* 0x040fe40000001814 */
[----:B------:R-:W1:Y:S03]  /*19b80*/  MUFU.EX2 R92, R246 ;  /* 0x000000f6005c7308 */ /* 0x000e660000000800 */
[C---:B------:R-:W-:Y:S01]  /*19b90*/  FMUL.FTZ R26, R53.reuse, R94 ;  /* 0x0000005e351a7220 */ /* 0x040fe20000410000 */
[----:B------:R-:W-:Y:S01]  /*19ba0*/  FMUL.FTZ R27, R53, R95 ;  /* 0x0000005f351b7220 */ /* 0x000fe20000410000 */
        /* <DEDUP_REMOVED lines=8> */
[----:B------:R-:W-:Y:S01]  /*19c30*/  FADD.FTZ R142, R125, R142 ;  /* 0x0000008e7d8e7221 */ /* 0x000fe20000010000 */
[C---:B------:R-:W-:Y:S03]  /*19c40*/  HMMA.16816.F32 R28, R56.reuse, R36, R28 ;  /* 0x00000024381c723c */ /* 0x040fe6000000181c */
[C---:B------:R-:W-:Y:S01]  /*19c50*/  FMUL.FTZ R34, R53.reuse, R86 ;  /* 0x0000005635227220 */ /* 0x040fe20000410000 */
[C---:B------:R-:W-:Y:S03]  /*19c60*/  FMUL.FTZ R35, R53.reuse, R87 ;  /* 0x0000005735237220 */ /* 0x040fe60000410000 */
[C---:B------:R-:W-:Y:S01]  /*19c70*/  FMUL.FTZ R36, R54.reuse, R80 ;  /* 0x0000005036247220 */ /* 0x040fe20000410000 */
[----:B------:R-:W-:Y:S01]  /*19c80*/  FMUL.FTZ R37, R54, R81 ;  /* 0x0000005136257220 */ /* 0x000fe20000410000 */
[----:B------:R-:W3:Y:S02]  /*19c90*/  MUFU.EX2 R85, R242 ;  /* 0x000000f200557308 */ /* 0x000ee40000000800 */
[----:B------:R-:W-:Y:S01]  /*19ca0*/  FFMA.FTZ R87, R238, UR4, -R117 ;  /* 0x00000004ee577c23 */ /* 0x000fe20008010875 */
[----:B------:R-:W-:Y:S01]  /*19cb0*/  FFMA.FTZ R86, R236, UR4, -R55 ;  /* 0x00000004ec567c23 */ /* 0x000fe20008010837 */
[C---:B------:R-:W-:Y:S06]  /*19cc0*/  HMMA.16816.F32 R32, R56.reuse, R38, R32 ;  /* 0x000000263820723c */ /* 0x040fec0000001820 */
[----:B------:R-:W-:Y:S01]  /*19cd0*/  MUFU.EX2 R84, R84 ;  /* 0x0000005400547308 */ /* 0x000fe20000000800 */
[C---:B------:R-:W-:Y:S01]  /*19ce0*/  FMUL.FTZ R38, R53.reuse, R82 ;  /* 0x0000005235267220 */ /* 0x040fe20000410000 */
[C---:B------:R-:W-:Y:S02]  /*19cf0*/  FMUL.FTZ R39, R53.reuse, R83 ;  /* 0x0000005335277220 */ /* 0x040fe40000410000 */
[----:B------:R-:W4:Y:S06]  /*19d00*/  LDSM.16.MT88.4 R80, [R144+0xb400] ;  /* 0x00b400009050783b */ /* 0x000f2c0000004200 */
[----:B------:R-:W5:Y:S01]  /*19d10*/  MUFU.EX2 R87, R87 ;  /* 0x0000005700577308 */ /* 0x000f620000000800 */
[C---:B------:R-:W-:Y:S09]  /*19d20*/  HMMA.16816.F32 R36, R56.reuse, R44, R36 ;  /* 0x0000002c3824723c */ /* 0x040ff20000001824 */
[----:B------:R-:W2:Y:S01]  /*19d30*/  MUFU.EX2 R86, R86 ;  /* 0x0000005600567308 */ /* 0x000ea20000000800 */
[C---:B------:R-:W-:Y:S03]  /*19d40*/  HMMA.16816.F32 R40, R56.reuse, R46, R40 ;  /* 0x0000002e3828723c */ /* 0x040fe60000001828 */
[C---:B------:R-:W-:Y:S01]  /*19d50*/  FMUL.FTZ R44, R54.reuse, R72 ;  /* 0x00000048362c7220 */ /* 0x040fe20000410000 */
[----:B------:R-:W-:Y:S03]  /*19d60*/  FMUL.FTZ R45, R54, R73 ;  /* 0x00000049362d7220 */ /* 0x000fe60000410000 */
[C---:B------:R-:W-:Y:S01]  /*19d70*/  FMUL.FTZ R46, R53.reuse, R74 ;  /* 0x0000004a352e7220 */ /* 0x040fe20000410000 */
[----:B------:R-:W-:Y:S01]  /*19d80*/  FMUL.FTZ R47, R53, R75 ;  /* 0x0000004b352f7220 */ /* 0x000fe20000410000 */
[----:B------:R-:W-:Y:S01]  /*19d90*/  MUFU.EX2 R98, R98 ;  /* 0x0000006200627308 */ /* 0x000fe20000000800 */
[----:B------:R-:W-:Y:S01]  /*19da0*/  LDSM.16.MT88.4 R72, [R144+0x9800] ;  /* 0x009800009048783b */ /* 0x000fe20000004200 */
[----:B------:R-:W-:Y:S01]  /*19db0*/  FFMA.FTZ R54, R133, UR4, -R117 ;  /* 0x0000000485367c23 */ /* 0x000fe20008010875 */
[----:B------:R-:W-:Y:S01]  /*19dc0*/  FFMA.FTZ R133, R158, UR4, -R55 ;  /* 0x000000049e857c23 */ /* 0x000fe20008010837 */
[----:B------:R-:W-:Y:S02]  /*19dd0*/  FFMA.FTZ R53, R166, UR4, -R117 ;  /* 0x00000004a6357c23 */ /* 0x000fe40008010875 */
[C---:B------:R-:W-:Y:S04]  /*19de0*/  HMMA.16816.F32 R44, R56.reuse, R60, R44 ;  /* 0x0000003c382c723c */ /* 0x040fe8000000182c */
[----:B------:R-:W-:Y:S02]  /*19df0*/  MUFU.EX2 R105, R105 ;  /* 0x0000006900697308 */ /* 0x000fe40000000800 */
[----:B------:R-:W-:Y:S01]  /*19e00*/  HMMA.16816.F32 R48, R56, R62, R48 ;  /* 0x0000003e3830723c */ /* 0x000fe20000001830 */
[----:B------:R-:W4:Y:S07]  /*19e10*/  LDSM.16.MT88.4 R60, [R116+0xb400] ;  /* 0x00b40000743c783b */ /* 0x000f2e0000004200 */
[----:B------:R-:W-:Y:S03]  /*19e20*/  MUFU.EX2 R104, R104 ;  /* 0x0000006800687308 */ /* 0x000fe60000000800 */
[C---:B-1----:R-:W-:Y:S01]  /*19e30*/  F2FP.F16.F32.PACK_AB R56, R92.reuse, R97 ;  /* 0x000000615c38723e */ /* 0x042fe200000000ff */
[----:B------:R-:W-:Y:S01]  /*19e40*/  FADD.FTZ R97, R97, R142 ;  /* 0x0000008e61617221 */ /* 0x000fe20000010000 */
[----:B---3--:R-:W-:Y:S03]  /*19e50*/  F2FP.F16.F32.PACK_AB R57, R85, R88 ;  /* 0x000000585539723e */ /* 0x008fe600000000ff */
[----:B------:R-:W-:Y:S01]  /*19e60*/  FADD.FTZ R97, R92, R97 ;  /* 0x000000615c617221 */ /* 0x000fe20000010000 */
[----:B-----5:R-:W-:Y:S01]  /*19e70*/  F2FP.F16.F32.PACK_AB R58, R87, R84 ;  /* 0x00000054573a723e */ /* 0x020fe200000000ff */
[----:B------:R-:W-:Y:S01]  /*19e80*/  MUFU.EX2 R99, R99 ;  /* 0x0000006300637308 */ /* 0x000fe20000000800 */
[----:B--2---:R-:W-:Y:S01]  /*19e90*/  F2FP.F16.F32.PACK_AB R59, R89, R86 ;  /* 0x00000056593b723e */ /* 0x004fe200000000ff */
[----:B------:R-:W-:Y:S04]  /*19ea0*/  FADD.FTZ R84, R84, R97 ;  /* 0x0000006154547221 */ /* 0x000fe80000010000 */
[----:B------:R-:W-:Y:S02]  /*19eb0*/  FADD.FTZ R87, R87, R84 ;  /* 0x0000005457577221 */ /* 0x000fe40000010000 */
[C---:B------:R-:W-:Y:S02]  /*19ec0*/  HMMA.16816.F32 R4, R56.reuse, R64, R4 ;  /* 0x000000403804723c */ /* 0x040fe40000001804 */
[----:B------:R-:W-:Y:S04]  /*19ed0*/  MUFU.EX2 R107, R107 ;  /* 0x0000006b006b7308 */ /* 0x000fe80000000800 */
[C---:B------:R-:W-:Y:S01]  /*19ee0*/  HMMA.16816.F32 R8, R56.reuse, R66, R8 ;  /* 0x000000423808723c */ /* 0x040fe20000001808 */
[----:B------:R-:W1:Y:S05]  /*19ef0*/  LDSM.16.MT88.4 R64, [R144+0xd400] ;  /* 0x00d400009040783b */ /* 0x000e6a0000004200 */
[----:B------:R-:W-:Y:S01]  /*19f00*/  MUFU.EX2 R106, R106 ;  /* 0x0000006a006a7308 */ /* 0x000fe20000000800 */
[C---:B------:R-:W-:Y:S09]  /*19f10*/  HMMA.16816.F32 R12, R56.reuse, R76, R12 ;  /* 0x0000004c380c723c */ /* 0x040ff2000000180c */
[----:B------:R-:W-:Y:S01]  /*19f20*/  MUFU.EX2 R135, R135 ;  /* 0x0000008700877308 */ /* 0x000fe20000000800 */
[C---:B------:R-:W-:Y:S03]  /*19f30*/  HMMA.16816.F32 R16, R56.reuse, R78, R16 ;  /* 0x0000004e3810723c */ /* 0x040fe60000001810 */
[----:B------:R-:W-:Y:S03]  /*19f40*/  FFMA.FTZ R77, R230, UR4, -R117 ;  /* 0x00000004e64d7c23 */ /* 0x000fe60008010875 */
[C---:B----4-:R-:W-:Y:S03]  /*19f50*/  HMMA.16816.F32 R20, R56.reuse, R80, R20 ;  /* 0x000000503814723c */ /* 0x050fe60000001814 */
[----:B------:R-:W-:Y:S02]  /*19f60*/  MUFU.EX2 R137, R137 ;  /* 0x0000008900897308 */ /* 0x000fe40000000800 */
[----:B------:R-:W-:Y:S01]  /*19f70*/  FFMA.FTZ R79, R224, UR4, -R55 ;  /* 0x00000004e04f7c23 */ /* 0x000fe20008010837 */
[C---:B------:R-:W-:Y:S07]  /*19f80*/  HMMA.16816.F32 R24, R56.reuse, R82, R24 ;  /* 0x000000523818723c */ /* 0x040fee0000001818 */
[----:B------:R-:W2:Y:S01]  /*19f90*/  MUFU.EX2 R77, R77 ;  /* 0x0000004d004d7308 */ /* 0x000ea20000000800 */
[----:B------:R-:W-:Y:S01]  /*19fa0*/  FFMA.FTZ R78, R226, UR4, -R117 ;  /* 0x00000004e24e7c23 */ /* 0x000fe20008010875 */
[C---:B------:R-:W-:Y:S08]  /*19fb0*/  HMMA.16816.F32 R28, R56.reuse, R60, R28 ;  /* 0x0000003c381c723c */ /* 0x040ff0000000181c */
[----:B------:R-:W-:Y:S01]  /*19fc0*/  MUFU.EX2 R79, R79 ;  /* 0x0000004f004f7308 */ /* 0x000fe20000000800 */
[C---:B------:R-:W-:Y:S01]  /*19fd0*/  HMMA.16816.F32 R32, R56.reuse, R62, R32 ;  /* 0x0000003e3820723c */ /* 0x040fe20000001820 */
[----:B------:R-:W3:Y:S02]  /*19fe0*/  LDSM.16.MT88.4 R60, [R116+0x9800] ;  /* 0x00980000743c783b */ /* 0x000ee40000004200 */
[----:B------:R-:W-:Y:S03]  /*19ff0*/  FFMA.FTZ R76, R228, UR4, -R55 ;  /* 0x00000004e44c7c23 */ /* 0x000fe60008010837 */
[C---:B-1----:R-:W-:Y:S03]  /*1a000*/  HMMA.16816.F32 R36, R56.reuse, R64, R36 ;  /* 0x000000403824723c */ /* 0x042fe60000001824 */
[----:B------:R-:W-:Y:S02]  /*1a010*/  MUFU.EX2 R78, R78 ;  /* 0x0000004e004e7308 */ /* 0x000fe40000000800 */
[----:B------:R-:W-:Y:S01]  /*1a020*/  FFMA.FTZ R81, R222, UR4, -R117 ;  /* 0x00000004de517c23 */ /* 0x000fe20008010875 */
[C---:B------:R-:W-:Y:S01]  /*1a030*/  HMMA.16816.F32 R40, R56.reuse, R66, R40 ;  /* 0x000000423828723c */ /* 0x040fe20000001828 */
[----:B------:R-:W1:Y:S06]  /*1a040*/  LDSM.16.MT88.4 R64, [R144+0xb800] ;  /* 0x00b800009040783b */ /* 0x000e6c0000004200 */
[----:B------:R-:W4:Y:S01]  /*1a050*/  MUFU.EX2 R76, R76 ;  /* 0x0000004c004c7308 */ /* 0x000f220000000800 */
[--C-:B------:R-:W-:Y:S01]  /*1a060*/  FFMA.FTZ R83, R220, UR4, -R55.reuse ;  /* 0x00000004dc537c23 */ /* 0x100fe20008010837 */
[C---:B------:R-:W-:Y:S03]  /*1a070*/  HMMA.16816.F32 R44, R56.reuse, R68, R44 ;  /* 0x00000044382c723c */ /* 0x040fe6000000182c */
[----:B------:R-:W-:Y:S03]  /*1a080*/  FFMA.FTZ R80, R218, UR4, -R55 ;  /* 0x00000004da507c23 */ /* 0x000fe60008010837 */
[----:B------:R-:W-:Y:S02]  /*1a090*/  HMMA.16816.F32 R48, R56, R70, R48 ;  /* 0x000000463830723c */ /* 0x000fe40000001830 */
[----:B------:R-:W5:Y:S01]  /*1a0a0*/  MUFU.EX2 R81, R81 ;  /* 0x0000005100517308 */ /* 0x000f620000000800 */
[----:B------:R-:W1:Y:S02]  /*1a0b0*/  LDSM.16.MT88.4 R68, [R116+0xb800] ;  /* 0x00b800007444783b */ /* 0x000e640000004200 */
[----:B------:R-:W-:Y:S01]  /*1a0c0*/  FFMA.FTZ R82, R214, UR4, -R117 ;  /* 0x00000004d6527c23 */ /* 0x000fe20008010875 */
[----:B------:R-:W-:Y:S01]  /*1a0d0*/  FFMA.FTZ R55, R3, UR4, -R55 ;  /* 0x0000000403377c23 */ /* 0x000fe20008010837 */
[----:B--2---:R-:W-:Y:S01]  /*1a0e0*/  F2FP.F16.F32.PACK_AB R56, R77, R90 ;  /* 0x0000005a4d38723e */ /* 0x004fe200000000ff */
[----:B------:R-:W-:Y:S04]  /*1a0f0*/  FADD.FTZ R90, R90, R87 ;  /* 0x000000575a5a7221 */ /* 0x000fe80000010000 */
[----:B------:R-:W-:Y:S01]  /*1a100*/  MUFU.EX2 R83, R83 ;  /* 0x0000005300537308 */ /* 0x000fe20000000800 */
[----:B----4-:R-:W-:Y:S01]  /*1a110*/  F2FP.F16.F32.PACK_AB R57, R79, R76 ;  /* 0x0000004c4f39723e */ /* 0x010fe200000000ff */
[----:B------:R-:W-:Y:S08]  /*1a120*/  FADD.FTZ R77, R77, R90 ;  /* 0x0000005a4d4d7221 */ /* 0x000ff00000010000 */
[----:B------:R-:W2:Y:S01]  /*1a130*/  MUFU.EX2 R80, R80 ;  /* 0x0000005000507308 */ /* 0x000ea20000000800 */
[----:B-----5:R-:W-:Y:S09]  /*1a140*/  F2FP.F16.F32.PACK_AB R58, R81, R78 ;  /* 0x0000004e513a723e */ /* 0x020ff200000000ff */
[----:B------:R-:W4:Y:S10]  /*1a150*/  MUFU.EX2 R82, R82 ;  /* 0x0000005200527308 */ /* 0x000f340000000800 */
[----:B------:R-:W5:Y:S01]  /*1a160*/  MUFU.EX2 R190, R190 ;  /* 0x000000be00be7308 */ /* 0x000f620000000800 */
[----:B--2---:R-:W-:Y:S07]  /*1a170*/  F2FP.F16.F32.PACK_AB R59, R80, R83 ;  /* 0x00000053503b723e */ /* 0x004fee00000000ff */
[C---:B------:R-:W-:Y:S02]  /*1a180*/  HMMA.16816.F32 R4, R56.reuse, R72, R4 ;  /* 0x000000483804723c */ /* 0x040fe40000001804 */
[----:B------:R-:W-:Y:S04]  /*1a190*/  MUFU.EX2 R139, R139 ;  /* 0x0000008b008b7308 */ /* 0x000fe80000000800 */
[C---:B------:R-:W-:Y:S01]  /*1a1a0*/  HMMA.16816.F32 R8, R56.reuse, R74, R8 ;  /* 0x0000004a3808723c */ /* 0x040fe20000001808 */
[----:B------:R-:W2:Y:S05]  /*1a1b0*/  LDSM.16.MT88.4 R72, [R144+0xd800] ;  /* 0x00d800009048783b */ /* 0x000eaa0000004200 */
[----:B------:R-:W5:Y:S01]  /*1a1c0*/  MUFU.EX2 R186, R186 ;  /* 0x000000ba00ba7308 */ /* 0x000f620000000800 */
[C---:B---3--:R-:W-:Y:S09]  /*1a1d0*/  HMMA.16816.F32 R12, R56.reuse, R60, R12 ;  /* 0x0000003c380c723c */ /* 0x048ff2000000180c */
[----:B------:R-:W-:Y:S01]  /*1a1e0*/  MUFU.EX2 R141, R141 ;  /* 0x0000008d008d7308 */ /* 0x000fe20000000800 */
[C---:B------:R-:W-:Y:S01]  /*1a1f0*/  HMMA.16816.F32 R16, R56.reuse, R62, R16 ;  /* 0x0000003e3810723c */ /* 0x040fe20000001810 */
[----:B------:R-:W3:Y:S05]  /*1a200*/  LDSM.16.MT88.4 R60, [R116+0xd800] ;  /* 0x00d80000743c783b */ /* 0x000eea0000004200 */
[C---:B-1----:R-:W-:Y:S03]  /*1a210*/  HMMA.16816.F32 R20, R56.reuse, R64, R20 ;  /* 0x000000403814723c */ /* 0x042fe60000001814 */
[----:B------:R-:W1:Y:S03]  /*1a220*/  MUFU.EX2 R180, R180 ;  /* 0x000000b400b47308 */ /* 0x000e660000000800 */
[C---:B------:R-:W-:Y:S01]  /*1a230*/  HMMA.16816.F32 R24, R56.reuse, R66, R24 ;  /* 0x000000423818723c */ /* 0x040fe20000001818 */
[----:B------:R-:W5:Y:S06]  /*1a240*/  LDSM.16.MT88.4 R64, [R144+0x9c00] ;  /* 0x009c00009040783b */ /* 0x000f6c0000004200 */
[----:B------:R-:W-:Y:S01]  /*1a250*/  MUFU.EX2 R143, R143 ;  /* 0x0000008f008f7308 */ /* 0x000fe20000000800 */
[C---:B------:R-:W-:Y:S09]  /*1a260*/  HMMA.16816.F32 R28, R56.reuse, R68, R28 ;  /* 0x00000044381c723c */ /* 0x040ff2000000181c */
[----:B------:R-:W1:Y:S01]  /*1a270*/  MUFU.EX2 R174, R174 ;  /* 0x000000ae00ae7308 */ /* 0x000e620000000800 */
[C---:B------:R-:W-:Y:S01]  /*1a280*/  HMMA.16816.F32 R32, R56.reuse, R70, R32 ;  /* 0x000000463820723c */ /* 0x040fe20000001820 */
[----:B------:R-:W1:Y:S05]  /*1a290*/  LDSM.16.MT88.4 R68, [R116+0x9c00] ;  /* 0x009c00007444783b */ /* 0x000e6a0000004200 */
[C---:B--2---:R-:W-:Y:S03]  /*1a2a0*/  HMMA.16816.F32 R36, R56.reuse, R72, R36 ;  /* 0x000000483824723c */ /* 0x044fe60000001824 */
[----:B------:R-:W-:Y:S03]  /*1a2b0*/  MUFU.EX2 R165, R165 ;  /* 0x000000a500a57308 */ /* 0x000fe60000000800 */
[C---:B------:R-:W-:Y:S01]  /*1a2c0*/  HMMA.16816.F32 R40, R56.reuse, R74, R40 ;  /* 0x0000004a3828723c */ /* 0x040fe20000001828 */
[----:B------:R-:W2:Y:S06]  /*1a2d0*/  LDSM.16.MT88.4 R72, [R144+0xbc00] ;  /* 0x00bc00009048783b */ /* 0x000eac0000004200 */
[----:B------:R-:W2:Y:S01]  /*1a2e0*/  MUFU.EX2 R172, R172 ;  /* 0x000000ac00ac7308 */ /* 0x000ea20000000800 */
[C---:B---3--:R-:W-:Y:S09]  /*1a2f0*/  HMMA.16816.F32 R44, R56.reuse, R60, R44 ;  /* 0x0000003c382c723c */ /* 0x048ff2000000182c */
[----:B------:R-:W-:Y:S01]  /*1a300*/  MUFU.EX2 R167, R167 ;  /* 0x000000a700a77308 */ /* 0x000fe20000000800 */
[----:B------:R-:W-:Y:S01]  /*1a310*/  HMMA.16816.F32 R48, R56, R62, R48 ;  /* 0x0000003e3830723c */ /* 0x000fe20000001830 */
[----:B------:R-:W3:Y:S06]  /*1a320*/  LDSM.16.MT88.4 R60, [R116+0xbc00] ;  /* 0x00bc0000743c783b */ /* 0x000eec0000004200 */
[----:B------:R-:W-:Y:S02]  /*1a330*/  F2FP.F16.F32.PACK_AB R57, R96, R93 ;  /* 0x0000005d6039723e */ /* 0x000fe400000000ff */
[----:B------:R-:W3:Y:S02]  /*1a340*/  MUFU.EX2 R168, R168 ;  /* 0x000000a800a87308 */ /* 0x000ee40000000800 */
[----:B----4-:R-:W-:Y:S02]  /*1a350*/  F2FP.F16.F32.PACK_AB R56, R82, R91 ;  /* 0x0000005b5238723e */ /* 0x010fe400000000ff */
[----:B------:R-:W-:Y:S02]  /*1a360*/  F2FP.F16.F32.PACK_AB R58, R105, R98 ;  /* 0x00000062693a723e */ /* 0x000fe400000000ff */
[----:B------:R-:W-:Y:S04]  /*1a370*/  F2FP.F16.F32.PACK_AB R59, R99, R104 ;  /* 0x00000068633b723e */ /* 0x000fe800000000ff */
[----:B------:R-:W-:Y:S03]  /*1a380*/  MUFU.EX2 R53, R53 ;  /* 0x0000003500357308 */ /* 0x000fe60000000800 */
[C---:B-----5:R-:W-:Y:S07]  /*1a390*/  HMMA.16816.F32 R4, R56.reuse, R64, R4 ;  /* 0x000000403804723c */ /* 0x060fee0000001804 */
[----:B------:R-:W4:Y:S01]  /*1a3a0*/  MUFU.EX2 R54, R54 ;  /* 0x0000003600367308 */ /* 0x000f220000000800 */
[C---:B------:R-:W-:Y:S01]  /*1a3b0*/  HMMA.16816.F32 R8, R56.reuse, R66, R8 ;  /* 0x000000423808723c */ /* 0x040fe20000001808 */
[----:B------:R-:W5:Y:S08]  /*1a3c0*/  LDSM.16.MT88.4 R64, [R144+0xdc00] ;  /* 0x00dc00009040783b */ /* 0x000f700000004200 */
[----:B------:R-:W-:Y:S01]  /*1a3d0*/  MUFU.EX2 R133, R133 ;  /* 0x0000008500857308 */ /* 0x000fe20000000800 */
[C---:B-1----:R-:W-:Y:S06]  /*1a3e0*/  HMMA.16816.F32 R12, R56.reuse, R68, R12 ;  /* 0x00000044380c723c */ /* 0x042fec000000180c */
[C---:B------:R-:W-:Y:S01]  /*1a3f0*/  HMMA.16816.F32 R16, R56.reuse, R70, R16 ;  /* 0x000000463810723c */ /* 0x040fe20000001810 */
[----:B------:R-:W1:Y:S02]  /*1a400*/  LDSM.16.MT88.4 R68, [R116+0xdc00] ;  /* 0x00dc00007444783b */ /* 0x000e640000004200 */
[----:B------:R-:W4:Y:S03]  /*1a410*/  MUFU.EX2 R138, R138 ;  /* 0x0000008a008a7308 */ /* 0x000f260000000800 */
[C---:B--2---:R-:W-:Y:S07]  /*1a420*/  HMMA.16816.F32 R20, R56.reuse, R72, R20 ;  /* 0x000000483814723c */ /* 0x044fee0000001814 */
        /* <DEDUP_REMOVED lines=8> */
[C---:B-----5:R-:W-:Y:S09]  /*1a4b0*/  HMMA.16816.F32 R36, R56.reuse, R64, R36 ;  /* 0x000000403824723c */ /* 0x060ff20000001824 */
[----:B------:R-:W5:Y:S01]  /*1a4c0*/  MUFU.EX2 R169, R169 ;  /* 0x000000a900a97308 */ /* 0x000f620000000800 */
[C---:B------:R-:W-:Y:S01]  /*1a4d0*/  HMMA.16816.F32 R40, R56.reuse, R66, R40 ;  /* 0x000000423828723c */ /* 0x040fe20000001828 */
[----:B------:R-:W3:Y:S05]  /*1a4e0*/  LDSM.16.MT88.4 R64, [R144+0xc000] ;  /* 0x00c000009040783b */ /* 0x000eea0000004200 */
[C---:B-1----:R-:W-:Y:S03]  /*1a4f0*/  HMMA.16816.F32 R44, R56.reuse, R68, R44 ;  /* 0x00000044382c723c */ /* 0x042fe6000000182c */
[----:B------:R-:W-:Y:S03]  /*1a500*/  MUFU.EX2 R126, R126 ;  /* 0x0000007e007e7308 */ /* 0x000fe60000000800 */
[----:B------:R-:W-:Y:S01]  /*1a510*/  HMMA.16816.F32 R48, R56, R70, R48 ;  /* 0x000000463830723c */ /* 0x000fe20000001830 */
[----:B------:R-:W1:Y:S06]  /*1a520*/  LDSM.16.MT88.4 R68, [R116+0xc000] ;  /* 0x00c000007444783b */ /* 0x000e6c0000004200 */
[----:B------:R-:W-:Y:S01]  /*1a530*/  MUFU.EX2 R122, R122 ;  /* 0x0000007a007a7308 */ /* 0x000fe20000000800 */
[----:B------:R-:W-:Y:S03]  /*1a540*/  F2FP.F16.F32.PACK_AB R56, R106, R107 ;  /* 0x0000006b6a38723e */ /* 0x000fe600000000ff */
[----:B------:R-:W-:Y:S06]  /*1a550*/  F2FP.F16.F32.PACK_AB R57, R135, R112 ;  /* 0x000000708739723e */ /* 0x000fec00000000ff */
[----:B------:R-:W-:Y:S01]  /*1a560*/  MUFU.EX2 R52, R52 ;  /* 0x0000003400347308 */ /* 0x000fe20000000800 */
[----:B------:R-:W-:Y:S02]  /*1a570*/  F2FP.F16.F32.PACK_AB R58, R190, R137 ;  /* 0x00000089be3a723e */ /* 0x000fe400000000ff */
[----:B------:R-:W-:Y:S07]  /*1a580*/  F2FP.F16.F32.PACK_AB R59, R186, R139 ;  /* 0x0000008bba3b723e */ /* 0x000fee00000000ff */
[----:B------:R-:W-:Y:S01]  /*1a590*/  MUFU.EX2 R55, R55 ;  /* 0x0000003700377308 */ /* 0x000fe20000000800 */
        /* <DEDUP_REMOVED lines=38> */
[----:B------:R-:W-:Y:S05]  /*1a800*/  HMMA.16816.F32 R48, R56, R70, R48 ;  /* 0x000000463830723c */ /* 0x000fea0000001830 */
[----:B------:R-:W-:Y:S01]  /*1a810*/  FADD.FTZ R69, R127, R184 ;  /* 0x000000b87f457221 */ /* 0x000fe20000010000 */
[--C-:B------:R-:W-:Y:S01]  /*1a820*/  FFMA.FTZ R127, R128, UR4, -R117.reuse ;  /* 0x00000004807f7c23 */ /* 0x100fe20008010875 */
[----:B------:R-:W-:Y:S01]  /*1a830*/  F2FP.F16.F32.PACK_AB R56, R54, R53 ;  /* 0x000000353638723e */ /* 0x000fe200000000ff */
[----:B------:R-:W-:Y:S03]  /*1a840*/  FFMA.FTZ R117, R120, UR4, -R117 ;  /* 0x0000000478757c23 */ /* 0x000fe60008010875 */
[----:B------:R-:W-:Y:S01]  /*1a850*/  F2FP.F16.F32.PACK_AB R57, R138, R133 ;  /* 0x000000858a39723e */ /* 0x000fe200000000ff */
[----:B------:R-:W-:Y:S01]  /*1a860*/  FADD.FTZ R130, R130, R69 ;  /* 0x0000004582827221 */ /* 0x000fe20000010000 */
[----:B------:R-:W-:Y:S01]  /*1a870*/  F2FP.F16.F32.PACK_AB R58, R163, R140 ;  /* 0x0000008ca33a723e */ /* 0x000fe200000000ff */
[----:B------:R-:W1:Y:S01]  /*1a880*/  LDSM.16.MT88.4 R68, [R116+0xc800] ;  /* 0x00c800007444783b */ /* 0x000e620000004200 */
[----:B-----5:R-:W-:Y:S01]  /*1a890*/  F2FP.F16.F32.PACK_AB R59, R169, R134 ;  /* 0x00000086a93b723e */ /* 0x020fe200000000ff */
[----:B------:R-:W-:Y:S01]  /*1a8a0*/  FADD.FTZ R123, R123, R130 ;  /* 0x000000827b7b7221 */ /* 0x000fe20000010000 */
[----:B------:R-:W5:Y:S03]  /*1a8b0*/  MUFU.EX2 R127, R127 ;  /* 0x0000007f007f7308 */ /* 0x000f660000000800 */
[----:B------:R-:W-:Y:S02]  /*1a8c0*/  FADD.FTZ R88, R88, R123 ;  /* 0x0000007b58587221 */ /* 0x000fe40000010000 */
[C---:B--2---:R-:W-:Y:S03]  /*1a8d0*/  HMMA.16816.F32 R4, R56.reuse, R72, R4 ;  /* 0x000000483804723c */ /* 0x044fe60000001804 */
[----:B------:R-:W-:Y:S02]  /*1a8e0*/  FADD.FTZ R85, R85, R88 ;  /* 0x0000005855557221 */ /* 0x000fe40000010000 */
[----:B------:R-:W2:Y:S01]  /*1a8f0*/  MUFU.EX2 R123, R124 ;  /* 0x0000007c007b7308 */ /* 0x000ea20000000800 */
[C---:B------:R-:W-:Y:S01]  /*1a900*/  HMMA.16816.F32 R8, R56.reuse, R74, R8 ;  /* 0x0000004a3808723c */ /* 0x040fe20000001808 */
[----:B------:R-:W5:Y:S04]  /*1a910*/  LDSM.16.MT88.4 R72, [R144+0xe800] ;  /* 0x00e800009048783b */ /* 0x000f680000004200 */
[----:B------:R-:W-:Y:S01]  /*1a920*/  FADD.FTZ R86, R86, R85 ;  /* 0x0000005556567221 */ /* 0x000fe20000010000 */
[C---:B----4-:R-:W-:Y:S03]  /*1a930*/  HMMA.16816.F32 R12, R56.reuse, R60, R12 ;  /* 0x0000003c380c723c */ /* 0x050fe6000000180c */
[----:B------:R-:W-:Y:S02]  /*1a940*/  MUFU.EX2 R117, R117 ;  /* 0x0000007500757308 */ /* 0x000fe40000000800 */
[----:B------:R-:W-:Y:S01]  /*1a950*/  FADD.FTZ R89, R89, R86 ;  /* 0x0000005659597221 */ /* 0x000fe20000010000 */
[C---:B------:R-:W-:Y:S01]  /*1a960*/  HMMA.16816.F32 R16, R56.reuse, R62, R16 ;  /* 0x0000003e3810723c */ /* 0x040fe20000001810 */
[----:B------:R-:W4:Y:S04]  /*1a970*/  LDSM.16.MT88.4 R60, [R116+0xe800] ;  /* 0x00e80000743c783b */ /* 0x000f280000004200 */
[----:B------:R-:W-:Y:S01]  /*1a980*/  FADD.FTZ R76, R76, R89 ;  /* 0x000000594c4c7221 */ /* 0x000fe20000010000 */
[C---:B---3--:R-:W-:Y:S01]  /*1a990*/  HMMA.16816.F32 R20, R56.reuse, R64, R20 ;  /* 0x000000403814723c */ /* 0x048fe20000001814 */
[----:B------:R-:W3:Y:S02]  /*1a9a0*/  MUFU.EX2 R64, R121 ;  /* 0x0000007900407308 */ /* 0x000ee40000000800 */
[----:B------:R-:W-:Y:S02]  /*1a9b0*/  LDSM.16.MT88.4 R84, [R116+0xcc00] ;  /* 0x00cc00007454783b */ /* 0x000fe40000004200 */
[----:B------:R-:W-:Y:S01]  /*1a9c0*/  FADD.FTZ R76, R79, R76 ;  /* 0x0000004c4f4c7221 */ /* 0x000fe20000010000 */
[C---:B------:R-:W-:Y:S05]  /*1a9d0*/  HMMA.16816.F32 R24, R56.reuse, R66, R24 ;  /* 0x000000423818723c */ /* 0x040fea0000001818 */
[----:B------:R-:W-:Y:S01]  /*1a9e0*/  FADD.FTZ R83, R83, R76 ;  /* 0x0000004c53537221 */ /* 0x000fe20000010000 */
        /* <DEDUP_REMOVED lines=10> */
[C---:B----4-:R-:W-:Y:S05]  /*1aa90*/  HMMA.16816.F32 R44, R56.reuse, R60, R44 ;  /* 0x0000003c382c723c */ /* 0x050fea000000182c */
[----:B------:R-:W-:Y:S01]  /*1aaa0*/  FADD.FTZ R3, R96, R3 ;  /* 0x0000000360037221 */ /* 0x000fe20000010000 */
[----:B------:R-:W-:Y:S05]  /*1aab0*/  HMMA.16816.F32 R48, R56, R62, R48 ;  /* 0x0000003e3830723c */ /* 0x000fea0000001830 */
[----:B------:R-:W-:Y:S01]  /*1aac0*/  FADD.FTZ R91, R91, R66 ;  /* 0x000000425b5b7221 */ /* 0x000fe20000010000 */
[----:B------:R-:W-:Y:S01]  /*1aad0*/  FADD.FTZ R104, R104, R3 ;  /* 0x0000000368687221 */ /* 0x000fe20000010000 */
[----:B------:R-:W-:Y:S04]  /*1aae0*/  F2FP.F16.F32.PACK_AB R68, R126, R127 ;  /* 0x0000007f7e44723e */ /* 0x000fe800000000ff */
[----:B------:R-:W-:Y:S01]  /*1aaf0*/  FADD.FTZ R91, R82, R91 ;  /* 0x0000005b525b7221 */ /* 0x000fe20000010000 */
[----:B--2---:R-:W-:Y:S01]  /*1ab00*/  F2FP.F16.F32.PACK_AB R69, R122, R123 ;  /* 0x0000007b7a45723e */ /* 0x004fe200000000ff */
[----:B------:R-:W-:Y:S01]  /*1ab10*/  FADD.FTZ R99, R99, R104 ;  /* 0x0000006863637221 */ /* 0x000fe20000010000 */
[----:B---3--:R-:W-:Y:S01]  /*1ab20*/  F2FP.F16.F32.PACK_AB R70, R117, R64 ;  /* 0x000000407546723e */ /* 0x008fe200000000ff */
[----:B------:R-:W-:Y:S01]  /*1ab30*/  FADD.FTZ R66, R98, R91 ;  /* 0x0000005b62427221 */ /* 0x000fe20000010000 */
[----:B------:R-:W-:Y:S01]  /*1ab40*/  F2FP.F16.F32.PACK_AB R71, R55, R52 ;  /* 0x000000343747723e */ /* 0x000fe200000000ff */
[----:B------:R-:W-:Y:S02]  /*1ab50*/  FADD.FTZ R56, R112, R99 ;  /* 0x0000006370387221 */ /* 0x000fe40000010000 */
[----:B------:R-:W-:Y:S02]  /*1ab60*/  FADD.FTZ R66, R105, R66 ;  /* 0x0000004269427221 */ /* 0x000fe40000010000 */
[----:B------:R-:W-:Y:S02]  /*1ab70*/  FADD.FTZ R56, R135, R56 ;  /* 0x0000003887387221 */ /* 0x000fe40000010000 */
[C---:B------:R-:W-:Y:S01]  /*1ab80*/  HMMA.16816.F32 R112, R68.reuse, R108, R4 ;  /* 0x0000006c4470723c */ /* 0x040fe20000001804 */
[----:B------:R-:W2:Y:S04]  /*1ab90*/  LDSM.16.MT88.4 R4, [R116+0xec00] ;  /* 0x00ec00007404783b */ /* 0x000ea80000004200 */
[----:B------:R-:W-:Y:S01]  /*1aba0*/  FADD.FTZ R107, R107, R66 ;  /* 0x000000426b6b7221 */ /* 0x000fe20000010000 */
[C---:B------:R-:W-:Y:S05]  /*1abb0*/  HMMA.16816.F32 R108, R68.reuse, R110, R8 ;  /* 0x0000006e446c723c */ /* 0x040fea0000001808 */
[----:B------:R-:W-:Y:S01]  /*1abc0*/  FADD.FTZ R106, R106, R107 ;  /* 0x0000006b6a6a7221 */ /* 0x000fe20000010000 */
[----:B------:R-:W-:Y:S05]  /*1abd0*/  FADD.FTZ R139, R139, R56 ;  /* 0x000000388b8b7221 */ /* 0x000fea0000010000 */
        /* <DEDUP_REMOVED lines=39> */
.L_x_2972:
        /* <DEDUP_REMOVED lines=17> */
[----:B---3--:R-:W-:Y:S01]  /*1af60*/  FADD.FTZ R5, R8, R5 ;  /* 0x0000000508057221 */ /* 0x008fe20000010000 */
[----:B----4-:R-:W-:Y:S01]  /*1af70*/  SHF.R.S32.HI R8, RZ, 0x1f, R3 ;  /* 0x0000001fff087819 */ /* 0x010fe20000011403 */
[----:B-----5:R-:W-:-:S03]  /*1af80*/  FADD.FTZ R4, R9, R4 ;  /* 0x0000000409047221 */ /* 0x020fc60000010000 */
[CC--:B------:R-:W-:Y:S02]  /*1af90*/  LEA.HI R12, R8.reuse, R3.reuse, RZ, 0x3 ;  /* 0x00000003080c7211 */ /* 0x0c0fe400078f18ff */
[----:B------:R-:W-:Y:S02]  /*1afa0*/  LEA.HI R10, R8, R3, RZ, 0x2 ;  /* 0x00000003080a7211 */ /* 0x000fe400078f10ff */
[----:B------:R-:W-:Y:S02]  /*1afb0*/  SHF.R.S32.HI R9, RZ, 0x3, R12 ;  /* 0x00000003ff097819 */ /* 0x000fe4000001140c */
[----:B------:R-:W-:Y:S02]  /*1afc0*/  SHF.R.S32.HI R11, RZ, 0x2, R10 ;  /* 0x00000002ff0b7819 */ /* 0x000fe4000001140a */
[----:B------:R-:W-:Y:S02]  /*1afd0*/  LEA.HI R18, R12, R9, RZ, 0x1 ;  /* 0x000000090c127211 */ /* 0x000fe400078f08ff */
[----:B------:R-:W-:-:S02]  /*1afe0*/  LEA.HI R14, R8, R3, RZ, 0x6 ;  /* 0x00000003080e7211 */ /* 0x000fc400078f30ff */
[----:B------:R-:W-:Y:S02]  /*1aff0*/  SHF.R.S32.HI R16, RZ, 0x1f, R11 ;  /* 0x0000001fff107819 */ /* 0x000fe4000001140b */
[----:B------:R-:W-:Y:S02]  /*1b000*/  LOP3.LUT R18, R18, 0xfffffffe, RZ, 0xc0, !PT ;  /* 0xfffffffe12127812 */ /* 0x000fe400078ec0ff */
[----:B------:R-:W-:Y:S02]  /*1b010*/  SHF.L.U32 R14, R14, 0x2, RZ ;  /* 0x000000020e0e7819 */ /* 0x000fe400000006ff */
[----:B------:R-:W-:Y:S01]  /*1b020*/  LEA.HI R16, R16, R11, RZ, 0x3 ;  /* 0x0000000b10107211 */ /* 0x000fe200078f18ff */
[----:B------:R-:W-:Y:S01]  /*1b030*/  IMAD.IADD R13, R9, 0x1, -R18 ;  /* 0x00000001090d7824 */ /* 0x000fe200078e0a12 */
[----:B------:R-:W-:Y:S02]  /*1b040*/  LOP3.LUT R14, R14, 0x3fffff00, RZ, 0xc0, !PT ;  /* 0x3fffff000e0e7812 */ /* 0x000fe400078ec0ff */
[----:B------:R-:W-:-:S02]  /*1b050*/  LOP3.LUT R16, R16, 0xfffffff8, RZ, 0xc0, !PT ;  /* 0xfffffff810107812 */ /* 0x000fc400078ec0ff */
[----:B------:R-:W-:Y:S02]  /*1b060*/  LOP3.LUT R12, R12, 0xfffffff8, RZ, 0xc0, !PT ;  /* 0xfffffff80c0c7812 */ /* 0x000fe400078ec0ff */
[----:B------:R-:W-:Y:S02]  /*1b070*/  LEA R13, R13, R14, 0x5 ;  /* 0x0000000e0d0d7211 */ /* 0x000fe400078e28ff */
[----:B------:R-:W-:Y:S02]  /*1b080*/  LOP3.LUT R14, R10, 0xfffffffc, RZ, 0xc0, !PT ;  /* 0xfffffffc0a0e7812 */ /* 0x000fe400078ec0ff */
[----:B------:R-:W-:Y:S02]  /*1b090*/  IADD3 R17, R11, -R16, RZ ;  /* 0x800000100b117210 */ /* 0x000fe40007ffe0ff */
[----:B------:R-:W-:Y:S01]  /*1b0a0*/  IADD3 R10, -R12, R3, RZ ;  /* 0x000000030c0a7210 */ /* 0x000fe20007ffe1ff */
[----:B------:R-:W-:Y:S01]  /*1b0b0*/  IMAD.IADD R23, R3, 0x1, -R14 ;  /* 0x0000000103177824 */ /* 0x000fe200078e0a0e */
[----:B------:R-:W-:-:S02]  /*1b0c0*/  FSETP.NE.FTZ.AND P3, PT, R5, RZ, PT ;  /* 0x000000ff0500720b */ /* 0x000fc40003f75000 */
[----:B------:R-:W-:Y:S02]  /*1b0d0*/  LEA.HI R15, R8, R3, RZ, 0x4 ;  /* 0x00000003080f7211 */ /* 0x000fe400078f20ff */
[----:B------:R-:W-:Y:S02]  /*1b0e0*/  LEA.HI R19, R17, R17, RZ, 0x1 ;  /* 0x0000001111137211 */ /* 0x000fe400078f08ff */
[----:B------:R-:W-:Y:S02]  /*1b0f0*/  LEA.HI R16, R10, R10, RZ, 0x1 ;  /* 0x0000000a0a107211 */ /* 0x000fe400078f08ff */
[----:B------:R-:W-:Y:S02]  /*1b100*/  FSETP.NE.FTZ.AND P2, PT, R4, RZ, PT ;  /* 0x000000ff0400720b */ /* 0x000fe40003f55000 */
[----:B------:R-:W-:Y:S02]  /*1b110*/  LEA.HI R11, R8, R3, RZ, 0x5 ;  /* 0x00000003080b7211 */ /* 0x000fe400078f28ff */
[----:B------:R-:W-:Y:S01]  /*1b120*/  SHF.R.S32.HI R15, RZ, 0x4, R15 ;  /* 0x00000004ff0f7819 */ /* 0x000fe2000001140f */
[----:B------:R-:W3:Y:S01]  /*1b130*/  @P3 MUFU.RCP R7, R5 ;  /* 0x0000000500073308 */ /* 0x000ee20000001000 */
[----:B------:R-:W-:Y:S01]  /*1b140*/  LOP3.LUT R12, R19, 0x1fffffe, RZ, 0xc0, !PT ;  /* 0x01fffffe130c7812 */ /* 0x000fe200078ec0ff */
[----:B------:R-:W4:Y:S01]  /*1b150*/  @P3 LDC R53, c[0x0][0x2e8] ;  /* 0x0000ba00ff353b82 */ /* 0x000f220000000800 */
[----:B------:R-:W-:-:S02]  /*1b160*/  LOP3.LUT R21, R16, 0xfffffffe, RZ, 0xc0, !PT ;  /* 0xfffffffe10157812 */ /* 0x000fc400078ec0ff */
[----:B------:R-:W-:Y:S02]  /*1b170*/  SHF.R.S32.HI R8, RZ, 0x5, R11 ;  /* 0x00000005ff087819 */ /* 0x000fe4000001140b */
[----:B------:R-:W-:Y:S01]  /*1b180*/  SHF.L.U32 R15, R15, 0x6, RZ ;  /* 0x000000060f0f7819 */ /* 0x000fe200000006ff */
[----:B------:R-:W5:Y:S01]  /*1b190*/  @P2 MUFU.RCP R6, R4 ;  /* 0x0000000400062308 */ /* 0x000f620000001000 */
[----:B------:R-:W-:Y:S02]  /*1b1a0*/  SHF.R.S32.HI R16, RZ, 0x1, R16 ;  /* 0x00000001ff107819 */ /* 0x000fe40000011410 */
[----:B------:R-:W-:Y:S01]  /*1b1b0*/  IADD3 R17, R17, -R12, RZ ;  /* 0x8000000c11117210 */ /* 0x000fe20007ffe0ff */
[----:B------:R-:W-:Y:S01]  /*1b1c0*/  IMAD.IADD R12, R10, 0x1, -R21 ;  /* 0x000000010a0c7824 */ /* 0x000fe200078e0a15 */
[----:B------:R-:W-:Y:S02]  /*1b1d0*/  SHF.R.S32.HI R19, RZ, 0x1, R19 ;  /* 0x00000001ff137819 */ /* 0x000fe40000011413 */
[----:B------:R-:W-:Y:S01]  /*1b1e0*/  LEA R14, R8, R23, 0x8 ;  /* 0x00000017080e7211 */ /* 0x000fe200078e40ff */
[----:B------:R-:W2:Y:S01]  /*1b1f0*/  @P3 MUFU.LG2 R5, R5 ;  /* 0x0000000500053308 */ /* 0x000ea20000000c00 */
[----:B------:R-:W-:Y:S01]  /*1b200*/  LOP3.LUT R15, R15, 0xc0, RZ, 0xc0, !PT ;  /* 0x000000c00f0f7812 */ /* 0x000fe200078ec0ff */
[----:B---3--:R-:W-:Y:S01]  /*1b210*/  FMUL.FTZ R112, R7, R112 ;  /* 0x0000007007707220 */ /* 0x008fe20000410000 */
        /* <DEDUP_REMOVED lines=79> */
[----:B------:R-:W5:Y:S01]  /*1b710*/  LDC.64 R12, c[0x0][0x2c0] ;  /* 0x0000b000ff0c7b82 */ /* 0x000f620000000a00 */
        /* <DEDUP_REMOVED lines=20> */
[----:B-1----:R-:W1:Y:S01]  /*1b860*/  LDC R6, c[0x0][0x270] ;  /* 0x00009c00ff067b82 */ /* 0x002e620000000800 */
[----:B--2---:R-:W-:-:S04]  /*1b870*/  SHF.R.S32.HI R15, RZ, 0x1f, R8 ;  /* 0x0000001fff0f7819 */ /* 0x004fc80000011408 */
[----:B------:R-:W-:Y:S01]  /*1b880*/  LEA.HI R14, R15, R8, RZ, 0x2 ;  /* 0x000000080f0e7211 */ /* 0x000fe200078f10ff */
[----:B------:R-:W-:Y:S01]  /*1b890*/  @P3 FMUL.FTZ R15, R5, 0.69314718246459960938 ;  /* 0x3f317218050f3820 */ /* 0x000fe20000410000 */
[----:B------:R-:W-:Y:S01]  /*1b8a0*/  IADD3 R5, -R151, RZ, RZ ;  /* 0x000000ff97057210 */ /* 0x000fe20007ffe1ff */
[----:B-----5:R-:W-:Y:S01]  /*1b8b0*/  IMAD R151, R52, R12, R151 ;  /* 0x0000000c34977224 */ /* 0x020fe200078e0297 */
[----:B----4-:R-:W2:Y:S01]  /*1b8c0*/  @P2 LDC R7, c[0x0][0x2e8] ;  /* 0x0000ba00ff072b82 */ /* 0x010ea20000000800 */
[----:B------:R4:W2:Y:S01]  /*1b8d0*/  LDS.128 R48, [R55] ;  /* 0x0000000037307984 */ /* 0x0008a20000000c00 */
[----:B------:R-:W-:Y:S01]  /*1b8e0*/  LOP3.LUT R11, R14, 0xffffffc, RZ, 0xc0, !PT ;  /* 0x0ffffffc0e0b7812 */ /* 0x000fe200078ec0ff */
[----:B------:R-:W-:Y:S01]  /*1b8f0*/  @P3 FFMA.FTZ R3, R2, R53, R15 ;  /* 0x0000003502033223 */ /* 0x000fe2000001000f */
[----:B---3--:R-:W-:Y:S01]  /*1b900*/  @P2 FMUL.FTZ R15, R4, 0.69314718246459960938 ;  /* 0x3f317218040f2820 */ /* 0x008fe20000410000 */
[----:B------:R4:W3:Y:S01]  /*1b910*/  LDS.128 R44, [R55+0x800] ;  /* 0x00080000372c7984 */ /* 0x0008e20000000c00 */
[----:B------:R-:W-:Y:S01]  /*1b920*/  IADD3 R11, R8, -R11, RZ ;  /* 0x8000000b080b7210 */ /* 0x000fe20007ffe0ff */
[----:B-1----:R-:W-:-:S02]  /*1b930*/  IMAD R5, R6, R5, UR4 ;  /* 0x0000000406057e24 */ /* 0x002fc4000f8e0205 */
        /* <DEDUP_REMOVED lines=16> */
[----:B---3--:R-:W-:Y:S05]  /*1ba40*/  @P0 BRA `(.L_x_2978) ;  /* 0x0000000000300947 */ /* 0x008fea0003800000 */
        /* <DEDUP_REMOVED lines=12> */
.L_x_2978:
[----:B------:R-:W-:Y:S05]  /*1bb10*/  BSYNC B0 ;  /* 0x0000000000007941 */ /* 0x000fea0003800000 */
.L_x_2977:
[C---:B------:R-:W-:Y:S01]  /*1bb20*/  IMAD.WIDE R10, R9.reuse, 0x60, R14 ;  /* 0x00000060090a7825 */ /* 0x040fe200078e020e */
[----:B---3--:R3:W2:Y:S01]  /*1bb30*/  LDS.128 R4, [R55+0x3800] ;  /* 0x0038000037047984 */ /* 0x0086a20000000c00 */
        /* <DEDUP_REMOVED lines=19> */
[----:B-1----:R3:W-:Y:S04]  /*1bc70*/  @!P1 STG.E.128 desc[UR6][R2.64+0x3000], R40 ;  /* 0x0030002802009986 */ /* 0x0027e8000c101d06 */
        /* <DEDUP_REMOVED lines=11> */
.L_x_2979:
        /* <DEDUP_REMOVED lines=13> */
.L_x_6261:


//--------------------- .text._ZN5flash24flash_fwd_splitkv_kernelI23Flash_fwd_kernel_traitsILi96ELi64ELi128ELi4ELb0ELb0EN7cutlass6half_tE19Flash_kernel_traitsILi96ELi64ELi128ELi4ES3_EELb1ELb0ELb1ELb0ELb0ELb0ELb1ELb1EEEvNS_16Flash_fwd_paramsE --------------------------
	.section	.text._ZN5flash24flash_fwd_splitkv_kernelI23Flash_fwd_kernel_traitsILi96ELi64ELi128ELi4ELb0ELb0EN7cutlass6half_tE19Flash_kernel_traitsILi96ELi64ELi128ELi4ES3_EELb1ELb0ELb1ELb0ELb0ELb0ELb1ELb1EEEvNS_16Flash_fwd_paramsE,"ax",@progbits
	.align	128
        .global         _ZN5flash24flash_fwd_splitkv_kernelI23Flash_fwd_kernel_traitsILi96ELi64ELi128ELi4ELb0ELb0EN7cutlass6half_tE19Flash_kernel_traitsILi96ELi64ELi128ELi4ES3_EELb1ELb0ELb1ELb0ELb0ELb0ELb1ELb1EEEvNS_16Flash_fwd_paramsE
        .type           _ZN5flash24flash_fwd_splitkv_kernelI23Flash_fwd_kernel_traitsILi96ELi64ELi128ELi4ELb0ELb0EN7cutlass6half_tE19Flash_kernel_traitsILi96ELi64ELi128ELi4ES3_EELb1ELb0ELb1ELb0ELb0ELb0ELb1ELb1EEEvNS_16Flash_fwd_paramsE,@function
        .size           _ZN5flash24flash_fwd_splitkv_kernelI23Flash_fwd_kernel_traitsILi96ELi64ELi128ELi4ELb0ELb0EN7cutlass6half_tE19Flash_kernel_traitsILi96ELi64ELi128ELi4ES3_EELb1ELb0ELb1ELb0ELb0ELb0ELb1ELb1EEEvNS_16Flash_fwd_paramsE,(.L_x_6262 - _ZN5flash24flash_fwd_splitkv_kernelI23Flash_fwd_kernel_traitsILi96ELi64ELi128ELi4ELb0ELb0EN7cutlass6half_tE19Flash_kernel_traitsILi96ELi64ELi128ELi4ES3_EELb1ELb0ELb1ELb0ELb0ELb0ELb1ELb1EEEvNS_16Flash_fwd_paramsE)
        .other          _ZN5flash24flash_fwd_splitkv_kernelI23Flash_fwd_kernel_traitsILi96ELi64ELi128ELi4ELb0ELb0EN7cutlass6half_tE19Flash_kernel_traitsILi96ELi64ELi128ELi4ES3_EELb1ELb0ELb1ELb0ELb0ELb0ELb1ELb1EEEvNS_16Flash_fwd_paramsE,@"STO_CUDA_ENTRY STV_DEFAULT"
_ZN5flash24flash_fwd_splitkv_kernelI23Flash_fwd_kernel_traitsILi96ELi64ELi128ELi4ELb0ELb0EN7cutlass6half_tE19Flash_kernel_traitsILi96ELi64ELi128ELi4ES3_EELb1ELb0ELb1ELb0ELb0ELb0ELb1ELb1EEEvNS_16Flash_fwd_paramsE:
.text._ZN5flash24flash_fwd_splitkv_kernelI23Flash_fwd_kernel_traitsILi96ELi64ELi128ELi4ELb0ELb0EN7cutlass6half_tE19Flash_kernel_traitsILi96ELi64ELi128ELi4ES3_EELb1ELb0ELb1ELb0ELb0ELb0ELb1ELb1EEEvNS_16Flash_fwd_paramsE:
        /* <DEDUP_REMOVED lines=31> */
[C---:B--2---:R-:W-:Y:S02]  /*01f0*/  IMAD.WIDE R14, R157.reuse, 0x4, R6 ;  /* 0x000000049d0e7825 */ /* 0x044fe400078e0206 */
[----:B------:R-:W2:Y:S03]  /*0200*/  LDC.64 R6, c[0x0][0x2f8] ;  /* 0x0000be00ff067b82 */ /* 0x000ea60000000a00 */
[----:B------:R-:W2:Y:S04]  /*0210*/  @P0 LDG.E R8, desc[UR6][R14.64] ;  /* 0x000000060e080981 */ /* 0x000ea8000c1e1900 */
[----:B------:R-:W2:Y:S01]  /*0220*/  @P0 LDG.E R155, desc[UR6][R14.64+0x4] ;  /* 0x000004060e9b0981 */ /* 0x000ea2000c1e1900 */
[----:B-1----:R-:W-:Y:S01]  /*0230*/  ISETP.EQ.U32.AND P2, PT, R2, RZ, PT ;  /* 0x000000ff0200720c */ /* 0x002fe20003f42070 */
[----:B------:R-:W-:Y:S01]  /*0240*/  IMAD.MOV.U32 R11, RZ, RZ, -0x1 ;  /* 0xffffffffff0b7424 */ /* 0x000fe200078e00ff */
[----:B------:R-:W-:Y:S01]  /*0250*/  ISETP.NE.U32.AND P1, PT, RZ, UR8, PT ;  /* 0x00000008ff007c0c */ /* 0x000fe2000bf25070 */
[----:B---3--:R-:W-:Y:S01]  /*0260*/  IMAD.WIDE R174, R157, 0x4, R174 ;  /* 0x000000049dae7825 */ /* 0x008fe200078e02ae */
[----:B----4-:R-:W-:-:S02]  /*0270*/  ISETP.NE.AND P3, PT, R0, RZ, PT ;  /* 0x000000ff0000720c */ /* 0x010fc40003f65270 */
[----:B------:R-:W-:Y:S02]  /*0280*/  ISETP.NE.AND.EX P6, PT, RZ, UR9, PT, P1 ;  /* 0x00000009ff007c0c */ /* 0x000fe4000bfc5310 */
[----:B------:R-:W-:Y:S02]  /*0290*/  ISETP.EQ.OR.EX P2, PT, R3, RZ, !P3, P2 ;  /* 0x000000ff0300720c */ /* 0x000fe40005f42720 */
[----:B------:R-:W-:Y:S01]  /*02a0*/  MOV R12, RZ ;  /* 0x000000ff000c7202 */ /* 0x000fe20000000f00 */
[----:B--2---:R-:W-:-:S08]  /*02b0*/  IMAD.WIDE R6, R157, 0x4, R6 ;  /* 0x000000049d067825 */ /* 0x004fd000078e0206 */
[----:B------:R1:W5:Y:S04]  /*02c0*/  @P6 LDG.E R12, desc[UR6][R174.64] ;  /* 0x00000006ae0c6981 */ /* 0x000368000c1e1900 */
[----:B------:R1:W5:Y:S01]  /*02d0*/  @!P2 LDG.E R11, desc[UR6][R6.64] ;  /* 0x00000006060ba981 */ /* 0x000362000c1e1900 */
[----:B------:R-:W2:Y:S01]  /*02e0*/  S2R R21, SR_CTAID.X ;  /* 0x0000000000157919 */ /* 0x000ea20000002500 */
[----:B------:R-:W3:Y:S01]  /*02f0*/  S2R R0, SR_CTAID.Y ;  /* 0x0000000000007919 */ /* 0x000ee20000002600 */
[----:B------:R-:W-:-:S05]  /*0300*/  IADD3 R171, -R157, RZ, RZ ;  /* 0x000000ff9dab7210 */ /* 0x000fca0007ffe1ff */
[----:B------:R-:W-:Y:S02]  /*0310*/  IMAD R170, R5, R171, R170 ;  /* 0x000000ab05aa7224 */ /* 0x000fe400078e02aa */
[----:B------:R-:W-:-:S06]  /*0320*/  @P0 IMAD.IADD R155, R155, 0x1, -R8 ;  /* 0x000000019b9b0824 */ /* 0x000fcc00078e0a08 */
[----:B------:R-:W4:Y:S01]  /*0330*/  @!P0 LDC R155, c[0x0][0x2c4] ;  /* 0x0000b100ff9b8b82 */ /* 0x000f220000000800 */
[----:B------:R-:W-:-:S04]  /*0340*/  ISETP.NE.U32.AND P0, PT, R2, RZ, PT ;  /* 0x000000ff0200720c */ /* 0x000fc80003f05070 */
[----:B------:R-:W-:-:S13]  /*0350*/  ISETP.NE.AND.EX P0, PT, R3, RZ, PT, P0 ;  /* 0x000000ff0300720c */ /* 0x000fda0003f05300 */
[----:B-123--:R-:W-:Y:S05]  /*0360*/  @!P0 BRA `(.L_x_2980) ;  /* 0x0000000000108947 */ /* 0x00efea0003800000 */
[----:B------:R-:W2:Y:S02]  /*0370*/  @P3 LDG.E R2, desc[UR6][R6.64+0x4] ;  /* 0x0000040606023981 */ /* 0x000ea4000c1e1900 */
[----:B--2--5:R-:W-:-:S06]  /*0380*/  @P3 IADD3 R69, R2, -R11, RZ ;  /* 0x8000000b02453210 */ /* 0x024fcc0007ffe0ff */
[----:B------:R2:W5:Y:S01]  /*0390*/  @!P3 LDG.E R69, desc[UR6][R6.64] ;  /* 0x000000060645b981 */ /* 0x000562000c1e1900 */
[----:B------:R-:W-:Y:S05]  /*03a0*/  BRA `(.L_x_2981) ;  /* 0x0000000000047947 */ /* 0x000fea0003800000 */
.L_x_2980:
[----:B------:R-:W1:Y:S02]  /*03b0*/  LDC R69, c[0x0][0x2c8] ;  /* 0x0000b200ff457b82 */ /* 0x000e640000000800 */
.L_x_2981:
        /* <DEDUP_REMOVED lines=10> */
[--C-:B-1---5:R-:W-:Y:S01]  /*0460*/  IMAD.IADD R69, R69, 0x1, -R12.reuse ;  /* 0x0000000145457824 */ /* 0x122fe200078e0a0c */
[----:B------:R-:W1:Y:S01]  /*0470*/  S2R R128, SR_TID.X ;  /* 0x0000000000807919 */ /* 0x000e620000002100 */
[----:B------:R-:W-:-:S05]  /*0480*/  @P0 IMAD.IADD R55, R55, 0x1, -R12 ;  /* 0x0000000137370824 */ /* 0x000fca00078e0a0c */
[----:B---3--:R-:W3:Y:S08]  /*0490*/  LDC R3, c[0x0][0x2c8] ;  /* 0x0000b200ff037b82 */ /* 0x008ef00000000800 */
        /* <DEDUP_REMOVED lines=10> */
[----:B------:R-:W-:-:S05]  /*0540*/  VIADD R14, R14, 0xffffffff ;  /* 0xffffffff0e0e7836 */ /* 0x000fca0000000000 */
[----:B------:R-:W-:Y:S02]  /*0550*/  IABS R13, R14 ;  /* 0x0000000e000d7213 */ /* 0x000fe40000000000 */
[----:B------:R-:W-:Y:S01]  /*0560*/  LOP3.LUT R14, R14, R7, RZ, 0x3c, !PT ;  /* 0x000000070e0e7212 */ /* 0x000fe200078e3cff */
[----:B--2---:R-:W-:-:S04]  /*0570*/  VIADD R16, R16, 0xffffffe ;  /* 0x0ffffffe10107836 */ /* 0x004fc80000000000 */
[----:B------:R-:W2:Y:S02]  /*0580*/  F2I.FTZ.U32.TRUNC.NTZ R17, R16 ;  /* 0x0000001000117305 */ /* 0x000ea4000021f000 */
[----:B--2---:R-:W-:Y:S02]  /*0590*/  IMAD.MOV R3, RZ, RZ, -R17 ;  /* 0x000000ffff037224 */ /* 0x004fe400078e0a11 */
[----:B------:R-:W-:Y:S02]  /*05a0*/  IMAD.MOV.U32 R16, RZ, RZ, RZ ;  /* 0x000000ffff107224 */ /* 0x000fe400078e00ff */
[----:B------:R-:W-:-:S04]  /*05b0*/  IMAD R2, R3, R10, RZ ;  /* 0x0000000a03027224 */ /* 0x000fc800078e02ff */
[----:B------:R-:W-:-:S06]  /*05c0*/  IMAD.HI.U32 R2, R17, R2, R16 ;  /* 0x0000000211027227 */ /* 0x000fcc00078e0010 */
[----:B------:R-:W-:Y:S02]  /*05d0*/  IMAD.HI.U32 R9, R2, R13, RZ ;  /* 0x0000000d02097227 */ /* 0x000fe400078e00ff */
[----:B------:R-:W2:Y:S02]  /*05e0*/  @!P0 LDC.64 R2, c[0x0][0x318] ;  /* 0x0000c600ff028b82 */ /* 0x000ea40000000a00 */
[----:B------:R-:W-:-:S05]  /*05f0*/  IMAD R13, R9, R4, R13 ;  /* 0x00000004090d7224 */ /* 0x000fca00078e020d */
[----:B------:R-:W-:Y:S01]  /*0600*/  ISETP.GT.U32.AND P1, PT, R10, R13, PT ;  /* 0x0000000d0a00720c */ /* 0x000fe20003f24070 */
[----:B------:R-:W3:-:S12]  /*0610*/  LDC R4, c[0x0][0x398] ;  /* 0x0000e600ff047b82 */ /* 0x000ed80000000800 */
[----:B------:R-:W-:Y:S02]  /*0620*/  @!P1 IMAD.IADD R13, R13, 0x1, -R10 ;  /* 0x000000010d0d9824 */ /* 0x000fe400078e0a0a */
[----:B------:R-:W-:Y:S01]  /*0630*/  @!P1 VIADD R9, R9, 0x1 ;  /* 0x0000000109099836 */ /* 0x000fe20000000000 */
[----:B------:R-:W-:Y:S02]  /*0640*/  ISETP.NE.AND P1, PT, R7, RZ, PT ;  /* 0x000000ff0700720c */ /* 0x000fe40003f25270 */
[----:B--2---:R-:W-:Y:S02]  /*0650*/  @!P0 ISETP.NE.U32.AND P2, PT, R2, RZ, PT ;  /* 0x000000ff0200820c */ /* 0x004fe40003f45070 */
[----:B------:R-:W-:Y:S02]  /*0660*/  ISETP.GE.U32.AND P4, PT, R13, R10, PT ;  /* 0x0000000a0d00720c */ /* 0x000fe40003f86070 */
[----:B------:R-:W-:Y:S02]  /*0670*/  @!P0 ISETP.NE.AND.EX P3, PT, R3, RZ, PT, P2 ;  /* 0x000000ff0300820c */ /* 0x000fe40003f65320 */
[----:B------:R-:W-:-:S02]  /*0680*/  ISETP.GE.AND P2, PT, R14, RZ, PT ;  /* 0x000000ff0e00720c */ /* 0x000fc40003f46270 */
[----:B----4-:R-:W-:Y:S02]  /*0690*/  @!P0 SEL R6, R6, RZ, P3 ;  /* 0x000000ff06068207 */ /* 0x010fe40001800000 */
[----:B------:R-:W-:-:S03]  /*06a0*/  IADD3 R3, -R155, 0xbf, R56 ;  /* 0x000000bf9b037810 */ /* 0x000fc60007ffe138 */
[----:B------:R-:W-:Y:S02]  /*06b0*/  @!P0 IMAD.IADD R55, R69, 0x1, R6 ;  /* 0x0000000145378824 */ /* 0x000fe400078e0206 */
[----:B------:R-:W-:Y:S02]  /*06c0*/  @P4 VIADD R9, R9, 0x1 ;  /* 0x0000000109094836 */ /* 0x000fe40000000000 */
[----:B------:R-:W-:Y:S01]  /*06d0*/  VIADD R2, R55, 0x7f ;  /* 0x0000007f37027836 */ /* 0x000fe20000000000 */
[----:B---3--:R-:W-:Y:S01]  /*06e0*/  IADD3 R4, R3, R4, R55 ;  /* 0x0000000403047210 */ /* 0x008fe20007ffe037 */
        /* <DEDUP_REMOVED lines=16> */
[----:B------:R-:W-:Y:S02]  /*07f0*/  BSSY B0, `(.L_x_2983) ;  /* 0x0000027000007945 */ /* 0x000fe40003800000 */
        /* <DEDUP_REMOVED lines=8> */
[--C-:B------:R-:W-:Y:S02]  /*0880*/  IMAD R0, R0, R3, R56.reuse ;  /* 0x0000000300007224 */ /* 0x100fe400078e0238 */
[----:B------:R-:W-:Y:S01]  /*0890*/  IMAD.IADD R56, R155, 0x1, -R56 ;  /* 0x000000019b387824 */ /* 0x000fe200078e0a38 */
[----:B------:R-:W-:Y:S01]  /*08a0*/  SHF.R.S32.HI R3, RZ, 0x1f, R2 ;  /* 0x0000001fff037819 */ /* 0x000fe20000011402 */
[----:B------:R-:W-:Y:S01]  /*08b0*/  IMAD R4, R0, UR4, RZ ;  /* 0x0000000400047c24 */ /* 0x000fe2000f8e02ff */
[----:B------:R-:W-:Y:S01]  /*08c0*/  ULDC.64 UR4, c[0x0][0x288] ;  /* 0x0000a20000047ab9 */ /* 0x000fe20000000a00 */
[----:B------:R-:W-:-:S02]  /*08d0*/  VIADD R7, R5, 0x10 ;  /* 0x0000001005077836 */ /* 0x000fc40000000000 */
[----:B------:R-:W-:-:S03]  /*08e0*/  IMAD.WIDE R12, R5, 0x60, R2 ;  /* 0x00000060050c7825 */ /* 0x000fc600078e0202 */
[----:B------:R-:W-:Y:S01]  /*08f0*/  ISETP.GE.AND P1, PT, R7, R56, PT ;  /* 0x000000380700720c */ /* 0x000fe20003f26270 */
[----:B------:R-:W-:Y:S01]  /*0900*/  VIADD R11, R5, 0x20 ;  /* 0x00000020050b7836 */ /* 0x000fe20000000000 */
[----:B------:R-:W-:Y:S01]  /*0910*/  IADD3 R9, P0, R4, R12, RZ ;  /* 0x0000000c04097210 */ /* 0x000fe20007f1e0ff */
[----:B------:R-:W-:Y:S01]  /*0920*/  VIADD R8, R2, 0x20 ;  /* 0x0000002002087836 */ /* 0x000fe20000000000 */
[-C--:B------:R-:W-:Y:S01]  /*0930*/  ISETP.GE.OR P6, PT, R7, R56.reuse, P3 ;  /* 0x000000380700720c */ /* 0x080fe20001fc6670 */
[----:B------:R-:W-:Y:S01]  /*0940*/  VIADD R7, R5, 0x30 ;  /* 0x0000003005077836 */ /* 0x000fe20000000000 */
[----:B------:R-:W-:Y:S01]  /*0950*/  LEA.HI.X.SX32 R4, R4, R13, 0x1, P0 ;  /* 0x0000000d04047211 */ /* 0x000fe200000f0eff */
[----:B------:R-:W-:Y:S01]  /*0960*/  VIADD R6, R2, 0x40 ;  /* 0x0000004002067836 */ /* 0x000fe20000000000 */
[----:B------:R-:W-:Y:S02]  /*0970*/  LEA R12, P0, R9, UR4, 0x2 ;  /* 0x00000004090c7c11 */ /* 0x000fe4000f8010ff */
[----:B------:R-:W-:-:S02]  /*0980*/  ISETP.GE.AND P2, PT, R7, R56, PT ;  /* 0x000000380700720c */ /* 0x000fc40003f46270 */
[----:B------:R-:W-:Y:S02]  /*0990*/  LEA.HI.X R13, R9, UR5, R4, 0x2, P0 ;  /* 0x00000005090d7c11 */ /* 0x000fe400080f1404 */
[-C--:B------:R-:W-:Y:S02]  /*09a0*/  ISETP.GE.AND P0, PT, R5, R56.reuse, PT ;  /* 0x000000380500720c */ /* 0x080fe40003f06270 */
[CC--:B------:R-:W-:Y:S02]  /*09b0*/  ISETP.GE.AND P4, PT, R11.reuse, R56.reuse, PT ;  /* 0x000000380b00720c */ /* 0x0c0fe40003f86270 */
[----:B------:R-:W-:Y:S02]  /*09c0*/  ISETP.GE.OR P5, PT, R11, R56, P3 ;  /* 0x000000380b00720c */ /* 0x000fe40001fa6670 */
        /* <DEDUP_REMOVED lines=9> */
.L_x_2984:
[----:B------:R-:W-:Y:S05]  /*0a60*/  BSYNC B0 ;  /* 0x0000000000007941 */ /* 0x000fea0003800000 */
.L_x_2983:
        /* <DEDUP_REMOVED lines=11> */
.L_x_2986:
[----:B------:R-:W-:Y:S05]  /*0b20*/  BSYNC B0 ;  /* 0x0000000000007941 */ /* 0x000fea0003800000 */
.L_x_2985:
        /* <DEDUP_REMOVED lines=11> */
.L_x_2988:
[----:B------:R-:W-:Y:S05]  /*0be0*/  BSYNC B0 ;  /* 0x0000000000007941 */ /* 0x000fea0003800000 */
.L_x_2987:
        /* <DEDUP_REMOVED lines=10> */
.L_x_2990:
[----:B------:R-:W-:Y:S05]  /*0c90*/  BSYNC B0 ;  /* 0x0000000000007941 */ /* 0x000fea0003800000 */
.L_x_2989:
        /* <DEDUP_REMOVED lines=16> */
.L_x_2982:
        /* <DEDUP_REMOVED lines=27> */
.L_x_2991:
        /* <DEDUP_REMOVED lines=31> */
[----:B--2---:R-:W-:Y:S02]  /*1140*/  IABS R0, R7 ;  /* 0x0000000700007213 */ /* 0x004fe40000000000 */
[----:B------:R-:W-:Y:S02]  /*1150*/  IADD3 R17, -R17, RZ, RZ ;  /* 0x000000ff11117210 */ /* 0x000fe40007ffe1ff */
[----:B-----5:R-:W1:Y:S03]  /*1160*/  I2F.RP R9, R0 ;  /* 0x0000000000097306 */ /* 0x020e660000209400 */
[----:B------:R-:W-:-:S05]  /*1170*/  IMAD R17, R11, R17, R42 ;  /* 0x000000110b117224 */ /* 0x000fca00078e022a */
[----:B------:R-:W-:Y:S01]  /*1180*/  SHF.R.S32.HI R15, RZ, 0x1f, R17 ;  /* 0x0000001fff0f7819 */ /* 0x000fe20000011411 */
        /* <DEDUP_REMOVED lines=8> */
[----:B------:R-:W1:Y:S04]  /*1210*/  LDC.64 R4, c[0x0][0x230] ;  /* 0x00008c00ff047b82 */ /* 0x000e680000000a00 */
[----:B------:R-:W-:-:S04]  /*1220*/  IMAD.HI.U32 R10, R3, R2, RZ ;  /* 0x00000002030a7227 */ /* 0x000fc800078e00ff */
[----:B------:R-:W-:-:S04]  /*1230*/  IMAD.MOV R3, RZ, RZ, -R10 ;  /* 0x000000ffff037224 */ /* 0x000fc800078e0a0a */
[----:B------:R-:W-:-:S05]  /*1240*/  IMAD R3, R0, R3, R2 ;  /* 0x0000000300037224 */ /* 0x000fca00078e0202 */
[----:B------:R-:W-:-:S13]  /*1250*/  ISETP.GT.U32.AND P0, PT, R0, R3, PT ;  /* 0x000000030000720c */ /* 0x000fda0003f04070 */
[-C--:B------:R-:W-:Y:S01]  /*1260*/  @!P0 IADD3 R3, R3, -R0.reuse, RZ ;  /* 0x8000000003038210 */ /* 0x080fe20007ffe0ff */
[----:B------:R-:W-:Y:S01]  /*1270*/  @!P0 VIADD R10, R10, 0x1 ;  /* 0x000000010a0a8836 */ /* 0x000fe20000000000 */
[----:B------:R-:W-:Y:S02]  /*1280*/  ISETP.NE.AND P0, PT, R7, RZ, PT ;  /* 0x000000ff0700720c */ /* 0x000fe40003f05270 */
[----:B------:R-:W-:Y:S02]  /*1290*/  ISETP.GE.U32.AND P2, PT, R3, R0, PT ;  /* 0x000000000300720c */ /* 0x000fe40003f46070 */
[----:B------:R-:W-:Y:S01]  /*12a0*/  LOP3.LUT R0, R170, R7, RZ, 0x3c, !PT ;  /* 0x00000007aa007212 */ /* 0x000fe200078e3cff */
[----:B------:R-:W2:Y:S03]  /*12b0*/  LDC.64 R2, c[0x0][0x238] ;  /* 0x00008e00ff027b82 */ /* 0x000ea60000000a00 */
[----:B------:R-:W-:-:S07]  /*12c0*/  ISETP.GE.AND P1, PT, R0, RZ, PT ;  /* 0x000000ff0000720c */ /* 0x000fce0003f26270 */
[----:B------:R-:W-:Y:S01]  /*12d0*/  @P2 VIADD R10, R10, 0x1 ;  /* 0x000000010a0a2836 */ /* 0x000fe20000000000 */
[----:B----4-:R-:W-:Y:S01]  /*12e0*/  SHF.R.S32.HI R9, RZ, 0x1f, R6 ;  /* 0x0000001fff097819 */ /* 0x010fe20000011406 */
[----:B-1----:R-:W-:-:S04]  /*12f0*/  IMAD.WIDE.U32 R12, R6, R4, RZ ;  /* 0x00000004060c7225 */ /* 0x002fc800078e00ff */
[----:B------:R-:W-:Y:S02]  /*1300*/  IMAD R0, R9, R4, RZ ;  /* 0x0000000409007224 */ /* 0x000fe400078e02ff */
[----:B---3--:R-:W-:Y:S02]  /*1310*/  IMAD R4, R15, R178, RZ ;  /* 0x000000b20f047224 */ /* 0x008fe400078e02ff */
[C---:B------:R-:W-:Y:S01]  /*1320*/  IMAD R5, R6.reuse, R5, R0 ;  /* 0x0000000506057224 */ /* 0x040fe200078e0200 */
[----:B------:R-:W-:Y:S01]  /*1330*/  MOV R0, R10 ;  /* 0x0000000a00007202 */ /* 0x000fe20000000f00 */
[----:B------:R-:W-:Y:S02]  /*1340*/  IMAD R4, R17, R179, R4 ;  /* 0x000000b311047224 */ /* 0x000fe400078e0204 */
[----:B--2---:R-:W-:Y:S01]  /*1350*/  IMAD R9, R9, R2, RZ ;  /* 0x0000000209097224 */ /* 0x004fe200078e02ff */
        /* <DEDUP_REMOVED lines=9> */
[C---:B------:R-:W-:Y:S02]  /*13f0*/  IMAD R5, R0.reuse, UR5, R5 ;  /* 0x0000000500057c24 */ /* 0x040fe4000f8e0205 */
[----:B------:R-:W-:Y:S01]  /*1400*/  IMAD.WIDE.U32 R18, R0, UR4, R10 ;  /* 0x0000000400127c25 */ /* 0x000fe2000f8e000a */
[----:B------:R-:W-:-:S03]  /*1410*/  MOV R10, R12 ;  /* 0x0000000c000a7202 */ /* 0x000fc60000000f00 */
[----:B------:R-:W-:Y:S01]  /*1420*/  IMAD.IADD R11, R13, 0x1, R3 ;  /* 0x000000010d0b7824 */ /* 0x000fe200078e0203 */
[----:B------:R-:W-:Y:S02]  /*1430*/  IADD3 R13, R19, R5, RZ ;  /* 0x00000005130d7210 */ /* 0x000fe40007ffe0ff */
[----:B------:R-:W-:Y:S01]  /*1440*/  MOV R6, R18 ;  /* 0x0000001200067202 */ /* 0x000fe20000000f00 */
[----:B------:R-:W-:Y:S06]  /*1450*/  BRA `(.L_x_2993) ;  /* 0x00000004003c7947 */ /* 0x000fec0003800000 */
.L_x_2992:
[----:B------:R-:W1:Y:S01]  /*1460*/  LDC R13, c[0x0][0x278] ;  /* 0x00009e00ff0d7b82 */ /* 0x000e620000000800 */
[----:B------:R-:W-:Y:S02]  /*1470*/  IABS R4, R170 ;  /* 0x000000aa00047213 */ /* 0x000fe40000000000 */
        /* <DEDUP_REMOVED lines=8> */
[----:B-1----:R-:W-:-:S06]  /*1500*/  VIADD R6, R6, 0xffffffe ;  /* 0x0ffffffe06067836 */ /* 0x002fcc0000000000 */
[----:B------:R-:W1:Y:S02]  /*1510*/  F2I.FTZ.U32.TRUNC.NTZ R7, R6 ;  /* 0x0000000600077305 */ /* 0x000e64000021f000 */
[----:B-1----:R-:W-:Y:S01]  /*1520*/  IMAD.MOV R0, RZ, RZ, -R7 ;  /* 0x000000ffff007224 */ /* 0x002fe200078e0a07 */
[----:B------:R-:W-:-:S03]  /*1530*/  MOV R6, RZ ;  /* 0x000000ff00067202 */ /* 0x000fc60000000f00 */
[----:B------:R-:W-:-:S04]  /*1540*/  IMAD R5, R0, R3, RZ ;  /* 0x0000000300057224 */ /* 0x000fc800078e02ff */
[----:B------:R-:W-:Y:S01]  /*1550*/  IMAD.HI.U32 R5, R7, R5, R6 ;  /* 0x0000000507057227 */ /* 0x000fe200078e0006 */
[----:B------:R-:W-:-:S03]  /*1560*/  LOP3.LUT R6, R170, R13, RZ, 0x3c, !PT ;  /* 0x0000000daa067212 */ /* 0x000fc600078e3cff */
[----:B--2---:R-:W-:Y:S01]  /*1570*/  @P0 IMAD R7, R16, R179, RZ ;  /* 0x000000b310070224 */ /* 0x004fe200078e02ff */
[----:B------:R-:W-:Y:S01]  /*1580*/  ISETP.GE.AND P2, PT, R6, RZ, PT ;  /* 0x000000ff0600720c */ /* 0x000fe20003f46270 */
[----:B------:R-:W-:-:S04]  /*1590*/  IMAD.HI.U32 R0, R5, R4, RZ ;  /* 0x0000000405007227 */ /* 0x000fc800078e00ff */
[----:B------:R-:W-:Y:S02]  /*15a0*/  IMAD.MOV R2, RZ, RZ, -R0 ;  /* 0x000000ffff027224 */ /* 0x000fe400078e0a00 */
[----:B------:R-:W-:-:S04]  /*15b0*/  @P0 IMAD.WIDE.U32 R16, R16, R178, RZ ;  /* 0x000000b210100225 */ /* 0x000fc800078e00ff */
[----:B------:R-:W-:Y:S01]  /*15c0*/  IMAD R2, R3, R2, R4 ;  /* 0x0000000203027224 */ /* 0x000fe200078e0204 */
[----:B------:R-:W-:Y:S01]  /*15d0*/  @P0 IADD3 R7, R17, R7, RZ ;  /* 0x0000000711070210 */ /* 0x000fe20007ffe0ff */
[----:B------:R-:W1:Y:S01]  /*15e0*/  @P0 LDC.64 R4, c[0x0][0x250] ;  /* 0x00009400ff040b82 */ /* 0x000e620000000a00 */
[----:B------:R-:W-:Y:S02]  /*15f0*/  @P0 MOV R10, R16 ;  /* 0x00000010000a0202 */ /* 0x000fe40000000f00 */
        /* <DEDUP_REMOVED lines=22> */
.L_x_2994:
        /* <DEDUP_REMOVED lines=10> */
[----:B--2---:R-:W-:Y:S01]  /*1800*/  IMAD R6, R7, R2, RZ ;  /* 0x0000000207067224 */ /* 0x004fe200078e02ff */
[----:B------:R-:W-:Y:S01]  /*1810*/  @P0 MOV R10, R18 ;  /* 0x00000012000a0202 */ /* 0x000fe20000000f00 */
        /* <DEDUP_REMOVED lines=19> */
.L_x_2993:
[----:B-----5:R1:W5:Y:S01]  /*1950*/  @P6 LDG.E R9, desc[UR6][R174.64] ;  /* 0x00000006ae096981 */ /* 0x020362000c1e1900 */
[----:B------:R-:W-:Y:S01]  /*1960*/  SHF.R.S32.HI R5, RZ, 0x1f, R128 ;  /* 0x0000001fff057819 */ /* 0x000fe20000011480 */
[----:B------:R-:W2:Y:S01]  /*1970*/  LDC.64 R2, c[0x0][0x240] ;  /* 0x00009000ff027b82 */ /* 0x000ea20000000a00 */
[----:B------:R-:W-:Y:S01]  /*1980*/  ISETP.NE.AND P0, PT, R8, -0x1, PT ;  /* 0xffffffff0800780c */ /* 0x000fe20003f05270 */
[----:B------:R-:W-:Y:S01]  /*1990*/  ULDC.64 UR4, c[0x0][0x268] ;  /* 0x00009a0000047ab9 */ /* 0x000fe20000000a00 */
[CC--:B------:R-:W-:Y:S01]  /*19a0*/  LEA.HI R12, R5.reuse, R128.reuse, RZ, 0x3 ;  /* 0x00000080050c7211 */ /* 0x0c0fe200078f18ff */
[----:B------:R-:W-:Y:S01]  /*19b0*/  IMAD.SHL.U32 R152, R178, 0x20, RZ ;  /* 0x00000020b2987824 */ /* 0x000fe200078e00ff */
[CC--:B------:R-:W-:Y:S02]  /*19c0*/  LEA.HI R60, R5.reuse, R128.reuse, RZ, 0x4 ;  /* 0x00000080053c7211 */ /* 0x0c0fe400078f20ff */
[----:B------:R-:W-:Y:S01]  /*19d0*/  SHF.R.S32.HI R19, RZ, 0x3, R12 ;  /* 0x00000003ff137819 */ /* 0x000fe2000001140c */
[----:B------:R-:W3:Y:S01]  /*19e0*/  LDC.64 R176, c[0x0][0x250] ;  /* 0x00009400ffb07b82 */ /* 0x000ee20000000a00 */
[----:B------:R-:W-:-:S02]  /*19f0*/  LEA.HI R25, R5, R128, RZ, 0x2 ;  /* 0x0000008005197211 */ /* 0x000fc400078f10ff */
[C---:B------:R-:W-:Y:S02]  /*1a00*/  LEA.HI R14, R12.reuse, R19, RZ, 0x1 ;  /* 0x000000130c0e7211 */ /* 0x040fe400078f08ff */
[----:B------:R-:W-:Y:S02]  /*1a10*/  LOP3.LUT R23, R12, 0xfffffff8, RZ, 0xc0, !PT ;  /* 0xfffffff80c177812 */ /* 0x000fe400078ec0ff */
[----:B------:R-:W-:Y:S01]  /*1a20*/  LOP3.LUT R12, R14, 0xfffffffe, RZ, 0xc0, !PT ;  /* 0xfffffffe0e0c7812 */ /* 0x000fe200078ec0ff */
[----:B------:R-:W4:Y:S01]  /*1a30*/  LDC R144, c[0x0][0x2e0] ;  /* 0x0000b800ff907b82 */ /* 0x000f220000000800 */
[----:B------:R-:W-:Y:S01]  /*1a40*/  LOP3.LUT R63, R60, 0xfffffff0, RZ, 0xc0, !PT ;  /* 0xfffffff03c3f7812 */ /* 0x000fe200078ec0ff */
[C---:B------:R-:W-:Y:S01]  /*1a50*/  IMAD.IADD R58, R128.reuse, 0x1, -R23 ;  /* 0x00000001803a7824 */ /* 0x040fe200078e0a17 */
[----:B------:R-:W-:Y:S01]  /*1a60*/  LOP3.LUT R27, R25, 0xfffffffc, RZ, 0xc0, !PT ;  /* 0xfffffffc191b7812 */ /* 0x000fe200078ec0ff */
[----:B------:R-:W-:Y:S01]  /*1a70*/  IMAD.IADD R59, R19, 0x1, -R12 ;  /* 0x00000001133b7824 */ /* 0x000fe200078e0a0c */
[----:B------:R-:W-:Y:S01]  /*1a80*/  LEA.HI R147, R5, R128, RZ, 0x5 ;  /* 0x0000008005937211 */ /* 0x000fe200078f28ff */
[C---:B------:R-:W-:Y:S01]  /*1a90*/  IMAD.IADD R63, R128.reuse, 0x1, -R63 ;  /* 0x00000001803f7824 */ /* 0x040fe200078e0a3f */
[----:B------:R-:W-:Y:S01]  /*1aa0*/  SHF.R.S32.HI R172, RZ, 0x2, R25 ;  /* 0x00000002ffac7819 */ /* 0x000fe20000011419 */
[----:B------:R-:W1:Y:S01]  /*1ab0*/  @!P0 LDC.64 R4, c[0x0][0x228] ;  /* 0x00008a00ff048b82 */ /* 0x000e620000000a00 */
[----:B------:R-:W-:Y:S01]  /*1ac0*/  IMAD.SHL.U32 R19, R19, 0x40, RZ ;  /* 0x0000004013137824 */ /* 0x000fe200078e00ff */
[----:B------:R-:W-:Y:S01]  /*1ad0*/  SHF.R.S32.HI R54, RZ, 0x5, R147 ;  /* 0x00000005ff367819 */ /* 0x000fe20000011493 */
[----:B------:R-:W-:Y:S01]  /*1ae0*/  IMAD.IADD R142, R128, 0x1, -R27 ;  /* 0x00000001808e7824 */ /* 0x000fe200078e0a1b */
[----:B------:R-:W-:-:S02]  /*1af0*/  LEA.HI R25, R25, R172, RZ, 0x1 ;  /* 0x000000ac19197211 */ /* 0x000fc400078f08ff */
[----:B------:R-:W-:Y:S01]  /*1b00*/  LEA.HI R62, R63, R63, RZ, 0x1 ;  /* 0x0000003f3f3e7211 */ /* 0x000fe200078f08ff */
[C---:B------:R-:W-:Y:S01]  /*1b10*/  IMAD.SHL.U32 R116, R142.reuse, 0x8, RZ ;  /* 0x000000088e747824 */ /* 0x040fe200078e00ff */
[----:B------:R-:W-:Y:S01]  /*1b20*/  LOP3.LUT R19, R19, 0xc0, RZ, 0xc0, !PT ;  /* 0x000000c013137812 */ /* 0x000fe200078ec0ff */
[----:B------:R-:W-:Y:S01]  /*1b30*/  IMAD.SHL.U32 R142, R142, 0x4, RZ ;  /* 0x000000048e8e7824 */ /* 0x000fe200078e00ff */
[----:B------:R-:W-:Y:S01]  /*1b40*/  LOP3.LUT R25, R25, 0x7fffffe, RZ, 0xc0, !PT ;  /* 0x07fffffe19197812 */ /* 0x000fe200078ec0ff */
[----:B---3--:R-:W-:Y:S01]  /*1b50*/  IMAD.SHL.U32 R154, R176, 0x20, RZ ;  /* 0x00000020b09a7824 */ /* 0x008fe200078e00ff */
[--C-:B------:R-:W-:Y:S02]  /*1b60*/  SHF.R.S32.HI R12, RZ, 0x1, R62.reuse ;  /* 0x00000001ff0c7819 */ /* 0x100fe4000001143e */
[----:B------:R-:W-:Y:S01]  /*1b70*/  SHF.R.S32.HI R61, RZ, 0x1f, R62 ;  /* 0x0000001fff3d7819 */ /* 0x000fe2000001143e */
[----:B------:R-:W-:Y:S01]  /*1b80*/  IMAD.IADD R25, R172, 0x1, -R25 ;  /* 0x00000001ac197824 */ /* 0x000fe200078e0a19 */
[----:B------:R-:W-:-:S02]  /*1b90*/  LOP3.LUT R14, R19, 0x18, R116, 0xf8, !PT ;  /* 0x00000018130e7812 */ /* 0x000fc400078ef874 */
[----:B------:R-:W-:Y:S01]  /*1ba0*/  SHF.R.U32.HI R19, RZ, 0x3, R19 ;  /* 0x00000003ff137819 */ /* 0x000fe20000011613 */
[----:B------:R-:W-:Y:S01]  /*1bb0*/  IMAD R148, R54, 0x8, R25 ;  /* 0x0000000836947824 */ /* 0x000fe200078e0219 */
[----:B------:R-:W-:Y:S01]  /*1bc0*/  LEA.HI R61, R61, R12, RZ, 0x2 ;  /* 0x0000000c3d3d7211 */ /* 0x000fe200078f10ff */
[----:B--2---:R-:W-:Y:S01]  /*1bd0*/  @P0 IMAD.WIDE.U32 R24, R8, R2, RZ ;  /* 0x0000000208180225 */ /* 0x004fe200078e00ff */
[----:B------:R-:W-:Y:S02]  /*1be0*/  LOP3.LUT R19, R14, R19, RZ, 0x3c, !PT ;  /* 0x000000130e137212 */ /* 0x000fe400078e3cff */
[----:B------:R-:W-:Y:S02]  /*1bf0*/  LOP3.LUT R61, R61, 0xfffffffc, RZ, 0xc0, !PT ;  /* 0xfffffffc3d3d7812 */ /* 0x000fe400078ec0ff */
[----:B------:R-:W-:Y:S01]  /*1c00*/  SHF.R.S32.HI R173, RZ, 0x1f, R172 ;  /* 0x0000001fffad7819 */ /* 0x000fe200000114ac */
[----:B------:R-:W-:Y:S01]  /*1c10*/  IMAD.U32 R148, R148, 0x20, R19 ;  /* 0x0000002094947824 */ /* 0x000fe200078e0013 */
[----:B------:R-:W-:Y:S01]  /*1c20*/  LEA.HI R57, R58, R58, RZ, 0x1 ;  /* 0x0000003a3a397211 */ /* 0x000fe200078f08ff */
[----:B------:R-:W-:Y:S01]  /*1c30*/  @P0 IMAD R19, R8, R3, R25 ;  /* 0x0000000308130224 */ /* 0x000fe200078e0219 */
[----:B------:R-:W-:Y:S01]  /*1c40*/  SHF.R.S32.HI R117, RZ, 0x1f, R116 ;  /* 0x0000001fff757819 */ /* 0x000fe20000011474 */
[----:B------:R-:W-:Y:S01]  /*1c50*/  IMAD.IADD R61, R12, 0x1, -R61 ;  /* 0x000000010c3d7824 */ /* 0x000fe200078e0a3d */
[----:B------:R-:W-:Y:S01]  /*1c60*/  LOP3.LUT R23, R57, 0xfffffffe, RZ, 0xc0, !PT ;  /* 0xfffffffe39177812 */ /* 0x000fe200078ec0ff */
[----:B------:R-:W-:Y:S01]  /*1c70*/  @P0 IMAD.MOV.U32 R8, RZ, RZ, R24 ;  /* 0x000000ffff080224 */ /* 0x000fe200078e0018 */
[----:B------:R-:W-:Y:S01]  /*1c80*/  IADD3 R22, P1, R116, R10, RZ ;  /* 0x0000000a74167210 */ /* 0x000fe20007f3e0ff */
[----:B-1----:R-:W-:Y:S01]  /*1c90*/  @!P0 IMAD R12, R127, R4, RZ ;  /* 0x000000047f0c8224 */ /* 0x002fe200078e02ff */
[----:B----4-:R-:W-:Y:S01]  /*1ca0*/  LEA.HI R144, R144, R144, RZ, 0x1 ;  /* 0x0000009090907211 */ /* 0x010fe200078f08ff */
[----:B------:R-:W-:Y:S01]  /*1cb0*/  @!P0 IMAD.WIDE.U32 R24, R157, R4, RZ ;  /* 0x000000049d188225 */ /* 0x000fe200078e00ff */
[----:B------:R-:W-:-:S02]  /*1cc0*/  SHF.R.S32.HI R171, RZ, 0x1f, R170 ;  /* 0x0000001fffab7819 */ /* 0x000fc400000114aa */
[----:B------:R-:W-:Y:S01]  /*1cd0*/  SHF.R.S32.HI R141, RZ, 0x1, R144 ;  /* 0x00000001ff8d7819 */ /* 0x000fe20000011490 */
[----:B------:R-:W-:Y:S01]  /*1ce0*/  @!P0 IMAD R12, R157, R5, R12 ;  /* 0x000000059d0c8224 */ /* 0x000fe200078e020c */
[----:B------:R-:W-:Y:S01]  /*1cf0*/  LOP3.LUT R147, R147, 0xffffffe0, RZ, 0xc0, !PT ;  /* 0xffffffe093937812 */ /* 0x000fe200078ec0ff */
[----:B------:R-:W-:Y:S01]  /*1d00*/  @!P0 IMAD.MOV.U32 R8, RZ, RZ, R24 ;  /* 0x000000ffff088224 */ /* 0x000fe200078e0018 */
[----:B------:R-:W-:Y:S01]  /*1d10*/  SHF.L.U64.HI R151, R178, 0x5, R179 ;  /* 0x00000005b2977819 */ /* 0x000fe200000102b3 */
[----:B------:R-:W-:Y:S01]  /*1d20*/  @!P0 IMAD.IADD R19, R25, 0x1, R12 ;  /* 0x0000000119138824 */ /* 0x000fe200078e020c */
[----:B------:R-:W-:Y:S01]  /*1d30*/  SHF.L.U64.HI R153, R176, 0x5, R177 ;  /* 0x00000005b0997819 */ /* 0x000fe200000102b1 */
[----:B------:R-:W-:Y:S01]  /*1d40*/  IMAD.WIDE R20, R21, 0x40, R172 ;  /* 0x0000004015147825 */ /* 0x000fe200078e02ac */
[----:B------:R-:W-:Y:S02]  /*1d50*/  IADD3 R18, P0, R116, R8, RZ ;  /* 0x0000000874127210 */ /* 0x000fe40007f1e0ff */
[----:B------:R-:W-:Y:S01]  /*1d60*/  SHF.R.S32.HI R60, RZ, 0x4, R60 ;  /* 0x00000004ff3c7819 */ /* 0x000fe2000001143c */
[----:B------:R-:W-:Y:S01]  /*1d70*/  IMAD R4, R21, R2, RZ ;  /* 0x0000000215047224 */ /* 0x000fe200078e02ff */
[----:B------:R-:W-:Y:S01]  /*1d80*/  SHF.R.S32.HI R57, RZ, 0x1, R57 ;  /* 0x00000001ff397819 */ /* 0x000fe20000011439 */
[----:B------:R-:W-:Y:S01]  /*1d90*/  IMAD.X R19, R117, 0x1, R19, P0 ;  /* 0x0000000175137824 */ /* 0x000fe200000e0613 */
[----:B------:R-:W-:Y:S01]  /*1da0*/  IADD3 R162, P0, R172, R17, RZ ;  /* 0x00000011aca27210 */ /* 0x000fe20007f1e0ff */
[----:B------:R-:W-:-:S02]  /*1db0*/  IMAD.IADD R58, R58, 0x1, -R23 ;  /* 0x000000013a3a7824 */ /* 0x000fc400078e0a17 */
[----:B------:R-:W-:Y:S02]  /*1dc0*/  IMAD.X R23, R117, 0x1, R11, P1 ;  /* 0x0000000175177824 */ /* 0x000fe400008e060b */
[C---:B------:R-:W-:Y:S02]  /*1dd0*/  IMAD R3, R20.reuse, R3, R4 ;  /* 0x0000000314037224 */ /* 0x040fe400078e0204 */
[----:B------:R-:W-:Y:S01]  /*1de0*/  IMAD.WIDE.U32 R168, R20, R2, R18 ;  /* 0x0000000214a87225 */ /* 0x000fe200078e0012 */
[----:B------:R-:W-:-:S03]  /*1df0*/  SHF.R.S32.HI R2, RZ, 0x1f, R69 ;  /* 0x0000001fff027819 */ /* 0x000fc60000011445 */
[C---:B------:R-:W-:Y:S02]  /*1e00*/  VIADD R11, R116.reuse, 0x20 ;  /* 0x00000020740b7836 */ /* 0x040fe40000000000 */
[----:B------:R-:W-:Y:S01]  /*1e10*/  IMAD.X R15, R173, 0x1, R15, P0 ;  /* 0x00000001ad0f7824 */ /* 0x000fe200000e060f */
[----:B------:R-:W-:Y:S01]  /*1e20*/  IADD3 R164, P0, R116, R6, RZ ;  /* 0x0000000674a47210 */ /* 0x000fe20007f1e0ff */
[----:B------:R-:W-:Y:S02]  /*1e30*/  IMAD R5, R7, UR4, RZ ;  /* 0x0000000407057c24 */ /* 0x000fe4000f8e02ff */
[----:B------:R-:W-:Y:S01]  /*1e40*/  IMAD.WIDE.U32 R22, R0, UR4, R22 ;  /* 0x0000000400167c25 */ /* 0x000fe2000f8e0016 */
[----:B------:R-:W-:Y:S02]  /*1e50*/  ULDC UR4, c[0x0][0x2d0] ;  /* 0x0000b40000047ab9 */ /* 0x000fe40000000800 */
[----:B------:R-:W-:Y:S01]  /*1e60*/  ISETP.GE.AND P5, PT, R11, UR4, PT ;  /* 0x000000040b007c0c */ /* 0x000fe2000bfa6270 */
[----:B------:R-:W-:Y:S01]  /*1e70*/  IMAD.IADD R169, R169, 0x1, R3 ;  /* 0x00000001a9a97824 */ /* 0x000fe200078e0203 */
[----:B------:R-:W-:Y:S01]  /*1e80*/  ISETP.GE.AND P1, PT, R116, UR4, PT ;  /* 0x0000000474007c0c */ /* 0x000fe2000bf26270 */
[----:B------:R-:W-:Y:S01]  /*1e90*/  IMAD R3, R15, R176, RZ ;  /* 0x000000b00f037224 */ /* 0x000fe200078e02ff */
[----:B------:R-:W-:Y:S01]  /*1ea0*/  LEA.HI R15, R2, R69, RZ, 0x7 ;  /* 0x00000045020f7211 */ /* 0x000fe200078f38ff */
[----:B------:R-:W-:Y:S01]  /*1eb0*/  IMAD R4, R0, UR5, R5 ;  /* 0x0000000500047c24 */ /* 0x000fe2000f8e0205 */
[----:B------:R-:W-:Y:S01]  /*1ec0*/  SEL R5, RZ, 0xffffffff, P5 ;  /* 0xffffffffff057807 */ /* 0x000fe20002800000 */
[----:B------:R-:W-:Y:S01]  /*1ed0*/  VIADD R10, R116, 0x40 ;  /* 0x00000040740a7836 */ /* 0x000fe20000000000 */
[----:B------:R-:W-:Y:S01]  /*1ee0*/  SHF.R.S32.HI R15, RZ, 0x7, R15 ;  /* 0x00000007ff0f7819 */ /* 0x000fe2000001140f */
[----:B------:R-:W-:Y:S01]  /*1ef0*/  IMAD.X R165, R117, 0x1, R13, P0 ;  /* 0x0000000175a57824 */ /* 0x000fe200000e060d */
[----:B------:R-:W-:Y:S01]  /*1f00*/  SEL R8, RZ, 0x1, P1 ;  /* 0x00000001ff087807 */ /* 0x000fe20000800000 */
[----:B------:R-:W-:Y:S01]  /*1f10*/  IMAD.SHL.U32 R5, R5, 0x2, RZ ;  /* 0x0000000205057824 */ /* 0x000fe200078e00ff */
[----:B------:R-:W-:Y:S01]  /*1f20*/  VIMNMX R68, R150, R15, !PT ;  /* 0x0000000f96447248 */ /* 0x000fe20007fe0100 */
[----:B------:R-:W-:Y:S01]  /*1f30*/  IMAD R143, R172, R141, R142 ;  /* 0x0000008dac8f7224 */ /* 0x000fe200078e028e */
[----:B------:R-:W-:Y:S01]  /*1f40*/  ISETP.GE.AND P2, PT, R10, UR4, PT ;  /* 0x000000040a007c0c */ /* 0x000fe2000bf46270 */
[----:B------:R-:W-:Y:S01]  /*1f50*/  ULDC.64 UR4, c[0x0][0x258] ;  /* 0x0000960000047ab9 */ /* 0x000fe20000000a00 */
[----:B------:R-:W-:Y:S01]  /*1f60*/  ISETP.GT.AND P0, PT, R53, R68, PT ;  /* 0x000000443500720c */ /* 0x000fe20003f04270 */
[----:B------:R-:W-:Y:S01]  /*1f70*/  IMAD.IADD R23, R23, 0x1, R4 ;  /* 0x0000000117177824 */ /* 0x000fe200078e0204 */
[----:B------:R-:W-:Y:S01]  /*1f80*/  LOP3.LUT R5, R5, 0x2, R8, 0xe2, !PT ;  /* 0x0000000205057812 */ /* 0x000fe200078ee208 */
[----:B------:R-:W-:Y:S01]  /*1f90*/  IMAD R167, R173, R178, RZ ;  /* 0x000000b2ada77224 */ /* 0x000fe200078e02ff */
[----:B------:R-:W-:Y:S01]  /*1fa0*/  SEL R146, RZ, 0x4, P2 ;  /* 0x00000004ff927807 */ /* 0x000fe20001000000 */
[----:B------:R-:W-:Y:S01]  /*1fb0*/  IMAD R3, R162, R177, R3 ;  /* 0x000000b1a2037224 */ /* 0x000fe200078e0203 */
[----:B------:R-:W-:Y:S01]  /*1fc0*/  P2R R156, PR, RZ, 0x4 ;  /* 0x00000004ff9c7803 */ /* 0x000fe20000000000 */
[--C-:B------:R-:W-:Y:S01]  /*1fd0*/  IMAD.IADD R142, R142, 0x1, R143.reuse ;  /* 0x000000018e8e7824 */ /* 0x100fe200078e028f */
[----:B------:R-:W-:Y:S01]  /*1fe0*/  LOP3.LUT R146, R5, R146, RZ, 0xfc, !PT ;  /* 0x0000009205927212 */ /* 0x000fe200078efcff */
[----:B------:R-:W-:Y:S01]  /*1ff0*/  IMAD R5, R171, UR4, RZ ;  /* 0x00000004ab057c24 */ /* 0x000fe2000f8e02ff */
[----:B------:R-:W-:Y:S01]  /*2000*/  SHF.R.S32.HI R126, RZ, 0x1f, R143 ;  /* 0x0000001fff7e7819 */ /* 0x000fe2000001148f */
[----:B------:R-:W-:Y:S01]  /*2010*/  IMAD.WIDE.U32 R162, R162, R176, R22 ;  /* 0x000000b0a2a27225 */ /* 0x000fe200078e0016 */
[----:B------:R-:W-:-:S03]  /*2020*/  SHF.R.S32.HI R125, RZ, 0x1f, R142 ;  /* 0x0000001fff7d7819 */ /* 0x000fc6000001148e */
[C---:B------:R-:W-:Y:S02]  /*2030*/  IMAD R5, R170.reuse, UR5, R5 ;  /* 0x00000005aa057c24 */ /* 0x040fe4000f8e0205 */
[----:B------:R-:W-:-:S04]  /*2040*/  IMAD.WIDE.U32 R168, R170, UR4, R168 ;  /* 0x00000004aaa87c25 */ /* 0x000fc8000f8e00a8 */
[C---:B------:R-:W-:Y:S02]  /*2050*/  IMAD R167, R172.reuse, R179, R167 ;  /* 0x000000b3aca77224 */ /* 0x040fe400078e02a7 */
[----:B------:R-:W-:-:S04]  /*2060*/  IMAD.WIDE.U32 R164, R172, R178, R164 ;  /* 0x000000b2aca47225 */ /* 0x000fc800078e00a4 */
        /* <DEDUP_REMOVED lines=36> */
[C---:B------:R-:W-:Y:S01]  /*22b0*/  IMAD R4, R5.reuse, UR11, R4 ;  /* 0x0000000b05047c24 */ /* 0x040fe2000f8e0204 */
[C---:B------:R-:W-:Y:S01]  /*22c0*/  SHF.L.U64.HI R71, R74.reuse, 0x5, R75 ;  /* 0x000000054a477819 */ /* 0x040fe2000001024b */
[C---:B------:R-:W-:Y:S01]  /*22d0*/  IMAD.WIDE.U32 R12, R5.reuse, UR10, R12 ;  /* 0x0000000a050c7c25 */ /* 0x040fe2000f8e000c */
[----:B------:R-:W-:Y:S01]  /*22e0*/  ULDC.64 UR10, c[0x0][0x360] ;  /* 0x0000d800000a7ab9 */ /* 0x000fe20000000a00 */
[----:B------:R-:W-:Y:S01]  /*22f0*/  SHF.L.U64.HI R73, R74, 0x6, R75 ;  /* 0x000000064a497819 */ /* 0x000fe2000001024b */
[----:B------:R-:W-:Y:S01]  /*2300*/  USHF.L.U64.HI UR20, UR21, 0x1, UR20 ;  /* 0x0000000115147899 */ /* 0x000fe20008010214 */
[C---:B------:R-:W-:Y:S01]  /*2310*/  IMAD R2, R5.reuse, R75, R2 ;  /* 0x0000004b05027224 */ /* 0x040fe200078e0202 */
[----:B------:R-:W-:Y:S01]  /*2320*/  LOP3.LUT R138, R136, 0x2, RZ, 0xc0, !PT ;  /* 0x00000002888a7812 */ /* 0x000fe200078ec0ff */
[----:B------:R-:W-:Y:S01]  /*2330*/  IMAD.WIDE.U32 R14, R5, R74, R14 ;  /* 0x0000004a050e7225 */ /* 0x000fe200078e000e */
[----:B------:R-:W-:Y:S01]  /*2340*/  IADD3 R135, R172, 0x60, RZ ;  /* 0x00000060ac877810 */ /* 0x000fe20007ffe0ff */
[----:B------:R-:W-:Y:S01]  /*2350*/  USHF.L.U64.HI UR25, UR15, 0x1, UR14 ;  /* 0x000000010f197899 */ /* 0x000fe2000801020e */
[----:B------:R-:W-:Y:S01]  /*2360*/  SHF.R.S32.HI R124, RZ, 0x1f, R145 ;  /* 0x0000001fff7c7819 */ /* 0x000fe20000011491 */
[----:B------:R-:W-:Y:S01]  /*2370*/  IMAD.IADD R13, R13, 0x1, R4 ;  /* 0x000000010d0d7824 */ /* 0x000fe200078e0204 */
[----:B------:R-:W-:Y:S01]  /*2380*/  MOV R4, R14 ;  /* 0x0000000e00047202 */ /* 0x000fe20000000f00 */
[----:B------:R-:W-:Y:S01]  /*2390*/  IMAD R109, R7, UR12, RZ ;  /* 0x0000000c076d7c24 */ /* 0x000fe2000f8e02ff */
[----:B------:R-:W-:Y:S01]  /*23a0*/  LOP3.LUT R136, R136, 0x4, RZ, 0xc0, !PT ;  /* 0x0000000488887812 */ /* 0x000fe200078ec0ff */
[----:B------:R-:W-:Y:S01]  /*23b0*/  IMAD.IADD R5, R15, 0x1, R2 ;  /* 0x000000010f057824 */ /* 0x000fe200078e0202 */
[----:B------:R-:W-:Y:S01]  /*23c0*/  USHF.L.U32 UR26, UR15, 0x1, URZ ;  /* 0x000000010f1a7899 */ /* 0x000fe2000800063f */
[C---:B------:R-:W-:Y:S01]  /*23d0*/  IMAD R109, R0.reuse, UR13, R109 ;  /* 0x0000000d006d7c24 */ /* 0x040fe2000f8e026d */
[----:B------:R-:W-:Y:S01]  /*23e0*/  ULDC UR23, c[0x0][0x2e0] ;  /* 0x0000b80000177ab9 */ /* 0x000fe20000000800 */
[----:B------:R-:W-:Y:S01]  /*23f0*/  IMAD.WIDE.U32 R2, R0, UR12, R12 ;  /* 0x0000000c00027c25 */ /* 0x000fe2000f8e000c */
[----:B------:R-:W-:Y:S01]  /*2400*/  ULDC.64 UR12, c[0x0][0x320] ;  /* 0x0000c800000c7ab9 */ /* 0x000fe20000000a00 */
[----:B------:R-:W-:Y:S01]  /*2410*/  ULDC.64 UR16, c[0x0][0x250] ;  /* 0x0000940000107ab9 */ /* 0x000fe20000000a00 */
[----:B------:R-:W-:Y:S01]  /*2420*/  USHF.L.U32 UR21, UR21, 0x1, URZ ;  /* 0x0000000115157899 */ /* 0x000fe2000800063f */
[----:B-----5:R-:W-:Y:S01]  /*2430*/  IMAD.IADD R42, R9, 0x1, R42 ;  /* 0x00000001092a7824 */ /* 0x020fe200078e022a */
[----:B------:R-:W-:Y:S01]  /*2440*/  LEA R108, P1, R2, UR12, 0x1 ;  /* 0x0000000c026c7c11 */ /* 0x000fe2000f8208ff */
[----:B------:R-:W-:Y:S01]  /*2450*/  IMAD R111, R7, UR4, RZ ;  /* 0x00000004076f7c24 */ /* 0x000fe2000f8e02ff */
[----:B------:R-:W-:Y:S01]  /*2460*/  UIADD3 UR27, UR19, UR22, URZ ;  /* 0x00000016131b7290 */ /* 0x000fe2000fffe03f */
[----:B------:R-:W-:Y:S01]  /*2470*/  IMAD.IADD R109, R3, 0x1, R109 ;  /* 0x00000001036d7824 */ /* 0x000fe200078e026d */
[----:B------:R-:W-:Y:S01]  /*2480*/  ULDC.64 UR14, c[0x0][0x238] ;  /* 0x00008e00000e7ab9 */ /* 0x000fe20000000a00 */
[----:B------:R-:W-:-:S02]  /*2490*/  IMAD.SHL.U32 R100, R177, 0x40, RZ ;  /* 0x00000040b1647824 */ /* 0x000fc400078e00ff */
[----:B------:R-:W-:Y:S01]  /*24a0*/  IMAD.WIDE.U32 R6, R176, 0x40, RZ ;  /* 0x00000040b0067825 */ /* 0x000fe200078e00ff */
[----:B------:R-:W-:Y:S01]  /*24b0*/  LEA.HI.X R109, R2, UR13, R109, 0x1, P1 ;  /* 0x0000000d026d7c11 */ /* 0x000fe200088f0c6d */
[----:B------:R-:W-:Y:S02]  /*24c0*/  ULDC.64 UR12, c[0x0][0x220] ;  /* 0x00008800000c7ab9 */ /* 0x000fe40000000a00 */
[----:B------:R-:W-:Y:S01]  /*24d0*/  IMAD R42, R141, R42, RZ ;  /* 0x0000002a8d2a7224 */ /* 0x000fe200078e02ff */
[----:B------:R-:W-:Y:S01]  /*24e0*/  LEA R106, P3, R162, UR12, 0x1 ;  /* 0x0000000ca26a7c11 */ /* 0x000fe2000f8608ff */
[----:B------:R-:W-:Y:S01]  /*24f0*/  IMAD R111, R0, UR5, R111 ;  /* 0x00000005006f7c24 */ /* 0x000fe2000f8e026f */
[----:B------:R-:W-:Y:S01]  /*2500*/  SHF.L.U32 R101, R6, 0x1, RZ ;  /* 0x0000000106657819 */ /* 0x000fe200000006ff */
[----:B------:R-:W-:Y:S01]  /*2510*/  IMAD.WIDE.U32 R4, R0, UR4, R4 ;  /* 0x0000000400047c25 */ /* 0x000fe2000f8e0004 */
[-C--:B------:R-:W-:Y:S01]  /*2520*/  IADD3 R114, P1, R142, R42.reuse, RZ ;  /* 0x0000002a8e727210 */ /* 0x080fe20007f3e0ff */
[----:B------:R-:W-:Y:S01]  /*2530*/  ULDC.64 UR4, c[0x0][0x318] ;  /* 0x0000c60000047ab9 */ /* 0x000fe20000000a00 */
[----:B------:R-:W-:Y:S01]  /*2540*/  LEA.HI.X R107, R162, UR13, R52, 0x1, P3 ;  /* 0x0000000da26b7c11 */ /* 0x000fe200098f0c34 */
[----:B------:R-:W-:Y:S01]  /*2550*/  IMAD.IADD R100, R7, 0x1, R100 ;  /* 0x0000000107647824 */ /* 0x000fe200078e0264 */
[----:B------:R-:W-:Y:S01]  /*2560*/  SHF.R.S32.HI R7, RZ, 0x1f, R42 ;  /* 0x0000001fff077819 */ /* 0x000fe2000001142a */
[----:B------:R-:W-:Y:S01]  /*2570*/  IMAD.IADD R111, R5, 0x1, R111 ;  /* 0x00000001056f7824 */ /* 0x000fe200078e026f */
[----:B------:R-:W-:Y:S01]  /*2580*/  LEA R110, P0, R4, UR4, 0x1 ;  /* 0x00000004046e7c11 */ /* 0x000fe2000f8008ff */
[----:B------:R-:W-:Y:S01]  /*2590*/  IMAD.SHL.U32 R72, R74, 0x20, RZ ;  /* 0x000000204a487824 */ /* 0x000fe200078e00ff */
[----:B------:R-:W-:Y:S01]  /*25a0*/  IADD3 R42, P2, R143, R42, RZ ;  /* 0x0000002a8f2a7210 */ /* 0x000fe20007f5e0ff */
[----:B------:R-:W-:Y:S01]  /*25b0*/  IMAD.X R115, R125, 0x1, R7, P1 ;  /* 0x000000017d737824 */ /* 0x000fe200008e0607 */
[----:B------:R-:W-:Y:S01]  /*25c0*/  LEA.HI.X R111, R4, UR5, R111, 0x1, P0 ;  /* 0x00000005046f7c11 */ /* 0x000fe200080f0c6f */
[----:B------:R-:W-:Y:S01]  /*25d0*/  ULDC.64 UR4, c[0x0][0x218] ;  /* 0x0000860000047ab9 */ /* 0x000fe20000000a00 */
[C---:B------:R-:W-:Y:S01]  /*25e0*/  VIADD R133, R145.reuse, 0x40 ;  /* 0x0000004091857836 */ /* 0x040fe20000000000 */
[----:B------:R-:W-:Y:S01]  /*25f0*/  LEA R104, P0, R164, UR4, 0x1 ;  /* 0x00000004a4687c11 */ /* 0x000fe2000f8008ff */
[----:B------:R-:W-:Y:S01]  /*2600*/  IMAD.X R7, R126, 0x1, R7, P2 ;  /* 0x000000017e077824 */ /* 0x000fe200010e0607 */
[C---:B------:R-:W-:Y:S01]  /*2610*/  SHF.L.U64.HI R115, R114.reuse, 0x1, R115 ;  /* 0x0000000172737819 */ /* 0x040fe20000010273 */
[----:B------:R-:W-:Y:S01]  /*2620*/  IMAD.SHL.U32 R114, R114, 0x2, RZ ;  /* 0x0000000272727824 */ /* 0x000fe200078e00ff */
[----:B------:R-:W-:Y:S01]  /*2630*/  LEA.HI.X R103, R164, UR5, R167, 0x1, P0 ;  /* 0x00000005a4677c11 */ /* 0x000fe200080f0ca7 */
[----:B------:R-:W-:Y:S01]  /*2640*/  ULDC.64 UR4, c[0x0][0x358] ;  /* 0x0000d60000047ab9 */ /* 0x000fe20000000a00 */
[C---:B------:R-:W-:Y:S01]  /*2650*/  SHF.L.U64.HI R0, R42.reuse, 0x1, R7 ;  /* 0x000000012a007819 */ /* 0x040fe20000010207 */
[----:B------:R-:W-:Y:S01]  /*2660*/  VIADD R134, R145, 0x20 ;  /* 0x0000002091867836 */ /* 0x000fe20000000000 */
[----:B------:R-:W-:Y:S01]  /*2670*/  SHF.L.U32 R42, R42, 0x1, RZ ;  /* 0x000000012a2a7819 */ /* 0x000fe200000006ff */
[----:B------:R-:W-:Y:S01]  /*2680*/  IMAD.SHL.U32 R3, R179, 0x40, RZ ;  /* 0x00000040b3037824 */ /* 0x000fe200078e00ff */
[----:B------:R-:W-:Y:S01]  /*2690*/  IADD3 R112, P0, R114, UR10, RZ ;  /* 0x0000000a72707c10 */ /* 0x000fe2000ff1e0ff */
[----:B------:R-:W-:Y:S01]  /*26a0*/  IMAD.IADD R132, R145, 0x1, R134 ;  /* 0x0000000191847824 */ /* 0x000fe200078e0286 */
[----:B------:R-:W-:Y:S01]  /*26b0*/  IADD3 R14, P2, R42, UR10, RZ ;  /* 0x0000000a2a0e7c10 */ /* 0x000fe2000ff5e0ff */
[----:B------:R-:W-:Y:S01]  /*26c0*/  IMAD.WIDE.U32 R178, R178, 0x40, RZ ;  /* 0x00000040b2b27825 */ /* 0x000fe200078e00ff */
[----:B------:R-:W-:Y:S01]  /*26d0*/  IADD3.X R113, R115, UR11, RZ, P0, !PT ;  /* 0x0000000b73717c10 */ /* 0x000fe200087fe4ff */
[----:B------:R-:W-:Y:S01]  /*26e0*/  ULDC.64 UR12, c[0x0][0x230] ;  /* 0x00008c00000c7ab9 */ /* 0x000fe20000000a00 */
[----:B------:R-:W-:Y:S01]  /*26f0*/  IADD3 R114, P1, R114, UR4, RZ ;  /* 0x0000000472727c10 */ /* 0x000fe2000ff3e0ff */
[----:B------:R-:W-:Y:S01]  /*2700*/  IMAD R5, R177, 0xc0, RZ ;  /* 0x000000c0b1057824 */ /* 0x000fe200078e02ff */
[----:B------:R-:W-:Y:S01]  /*2710*/  IADD3 R42, P0, R42, UR4, RZ ;  /* 0x000000042a2a7c10 */ /* 0x000fe2000ff1e0ff */
[----:B------:R-:W-:Y:S01]  /*2720*/  IMAD.SHL.U32 R67, R141, 0x40, RZ ;  /* 0x000000408d437824 */ /* 0x000fe200078e00ff */
[----:B------:R-:W-:Y:S01]  /*2730*/  IADD3.X R115, R115, UR5, RZ, P1, !PT ;  /* 0x0000000573737c10 */ /* 0x000fe20008ffe4ff */
[----:B------:R-:W-:Y:S01]  /*2740*/  IMAD R65, R141, 0x60, RZ ;  /* 0x000000608d417824 */ /* 0x000fe200078e02ff */
[----:B------:R-:W-:Y:S01]  /*2750*/  IADD3.X R43, R0, UR5, RZ, P0, !PT ;  /* 0x00000005002b7c10 */ /* 0x000fe200087fe4ff */
[----:B------:R-:W-:Y:S01]  /*2760*/  IMAD.IADD R130, R145, 0x1, R132 ;  /* 0x0000000191827824 */ /* 0x000fe200078e0284 */
[----:B------:R-:W-:Y:S01]  /*2770*/  IADD3 R81, P1, R152, 0x20, RZ ;  /* 0x0000002098517810 */ /* 0x000fe20007f3e0ff */
[----:B------:R-:W-:Y:S01]  /*2780*/  IMAD.WIDE.U32 R176, R176, 0xc0, RZ ;  /* 0x000000c0b0b07825 */ /* 0x000fe200078e00ff */
[----:B------:R-:W-:Y:S01]  /*2790*/  IADD3 R89, P0, R152, 0x40, RZ ;  /* 0x0000004098597810 */ /* 0x000fe20007f1e0ff */
[----:B------:R-:W-:Y:S01]  /*27a0*/  ULDC UR4, c[0x0][0x2e0] ;  /* 0x0000b80000047ab9 */ /* 0x000fe20000000800 */
[----:B------:R-:W-:Y:S01]  /*27b0*/  IADD3.X R15, R0, UR11, RZ, P2, !PT ;  /* 0x0000000b000f7c10 */ /* 0x000fe200097fe4ff */
[--C-:B------:R-:W-:Y:S01]  /*27c0*/  IMAD.X R80, RZ, RZ, R151.reuse, P1 ;  /* 0x000000ffff507224 */ /* 0x100fe200008e0697 */
[-C--:B------:R-:W-:Y:S01]  /*27d0*/  IADD3 R83, P1, R81, R152.reuse, RZ ;  /* 0x0000009851537210 */ /* 0x080fe20007f3e0ff */
[--C-:B------:R-:W-:Y:S01]  /*27e0*/  IMAD.X R88, RZ, RZ, R151.reuse, P0 ;  /* 0x000000ffff587224 */ /* 0x100fe200000e0697 */
[-C--:B------:R-:W-:Y:S01]  /*27f0*/  IADD3 R91, P0, R89, R152.reuse, RZ ;  /* 0x00000098595b7210 */ /* 0x080fe20007f1e0ff */
[----:B------:R-:W-:Y:S01]  /*2800*/  IMAD.SHL.U32 R74, R74, 0x40, RZ ;  /* 0x000000404a4a7824 */ /* 0x000fe200078e00ff */
[----:B------:R-:W-:Y:S01]  /*2810*/  IADD3 R85, P3, R72, 0x40, RZ ;  /* 0x0000004048557810 */ /* 0x000fe20007f7e0ff */
[--C-:B------:R-:W-:Y:S01]  /*2820*/  IMAD.X R82, R80, 0x1, R151.reuse, P1 ;  /* 0x0000000150527824 */ /* 0x100fe200008e0697 */
[-C--:B------:R-:W-:Y:S01]  /*2830*/  IADD3 R99, P2, R91, R152.reuse, RZ ;  /* 0x000000985b637210 */ /* 0x080fe20007f5e0ff */
[----:B------:R-:W-:Y:S01]  /*2840*/  IMAD.X R90, R88, 0x1, R151, P0 ;  /* 0x00000001585a7824 */ /* 0x000fe200000e0697 */
[----:B------:R-:W-:Y:S01]  /*2850*/  IADD3 R95, P0, R83, R152, RZ ;  /* 0x00000098535f7210 */ /* 0x000fe20007f1e0ff */
[----:B------:R-:W-:Y:S01]  /*2860*/  IMAD.X R84, RZ, RZ, R71, P3 ;  /* 0x000000ffff547224 */ /* 0x000fe200018e0647 */
[----:B------:R-:W-:Y:S01]  /*2870*/  IADD3 R77, P1, R72, 0x20, RZ ;  /* 0x00000020484d7810 */ /* 0x000fe20007f3e0ff */
[----:B------:R-:W-:Y:S01]  /*2880*/  IMAD.X R98, R90, 0x1, R151, P2 ;  /* 0x000000015a627824 */ /* 0x000fe200010e0697 */
[----:B------:R-:W-:Y:S01]  /*2890*/  IADD3.X R94, R82, R151, RZ, P0, !PT ;  /* 0x00000097525e7210 */ /* 0x000fe200007fe4ff */
[C---:B------:R-:W-:Y:S01]  /*28a0*/  VIADD R139, R172.reuse, 0x20 ;  /* 0x00000020ac8b7836 */ /* 0x040fe20000000000 */
[-C--:B------:R-:W-:Y:S01]  /*28b0*/  IADD3 R79, P0, R77, R72.reuse, RZ ;  /* 0x000000484d4f7210 */ /* 0x080fe20007f1e0ff */
[--C-:B------:R-:W-:Y:S01]  /*28c0*/  IMAD.X R76, RZ, RZ, R71.reuse, P1 ;  /* 0x000000ffff4c7224 */ /* 0x100fe200008e0647 */
[----:B------:R-:W-:Y:S01]  /*28d0*/  IADD3 R131, R145, R133, RZ ;  /* 0x0000008591837210 */ /* 0x000fe20007ffe0ff */
[----:B------:R-:W-:Y:S01]  /*28e0*/  VIADD R137, R172, 0x40 ;  /* 0x00000040ac897836 */ /* 0x000fe20000000000 */
[-C--:B------:R-:W-:Y:S01]  /*28f0*/  IADD3 R87, P2, R85, R72.reuse, RZ ;  /* 0x0000004855577210 */ /* 0x080fe20007f5e0ff */
[----:B------:R-:W-:Y:S01]  /*2900*/  IMAD.X R78, R76, 0x1, R71, P0 ;  /* 0x000000014c4e7824 */ /* 0x000fe200000e0647 */
[-C--:B------:R-:W-:Y:S01]  /*2910*/  IADD3 R93, P1, R79, R72.reuse, RZ ;  /* 0x000000484f5d7210 */ /* 0x080fe20007f3e0ff */
[----:B------:R-:W-:Y:S01]  /*2920*/  IMAD.IADD R129, R145, 0x1, R131 ;  /* 0x0000000191817824 */ /* 0x000fe200078e0283 */
[----:B------:R-:W-:Y:S01]  /*2930*/  IADD3 R97, P0, R87, R72, RZ ;  /* 0x0000004857617210 */ /* 0x000fe20007f1e0ff */
[----:B------:R-:W-:Y:S01]  /*2940*/  IMAD.MOV.U32 R9, RZ, RZ, R53 ;  /* 0x000000ffff097224 */ /* 0x000fe200078e0035 */
[----:B------:R-:W-:Y:S01]  /*2950*/  IADD3.X R86, R84, R71, RZ, P2, !PT ;  /* 0x0000004754567210 */ /* 0x000fe200017fe4ff */
[----:B------:R-:W-:Y:S01]  /*2960*/  IMAD.IADD R102, R177, 0x1, R5 ;  /* 0x00000001b1667824 */ /* 0x000fe200078e0205 */
[----:B------:R-:W-:Y:S01]  /*2970*/  SHF.L.U64.HI R100, R6, 0x1, R100 ;  /* 0x0000000106647819 */ /* 0x000fe20000010264 */
[--C-:B------:R-:W-:Y:S01]  /*2980*/  IMAD.X R92, R78, 0x1, R71.reuse, P1 ;  /* 0x000000014e5c7824 */ /* 0x100fe200008e0647 */
[----:B------:R-:W-:Y:S01]  /*2990*/  IADD3 R75, R179, R3, RZ ;  /* 0x00000003b34b7210 */ /* 0x000fe20007ffe0ff */
[----:B------:R-:W-:Y:S01]  /*29a0*/  IMAD.X R96, R86, 0x1, R71, P0 ;  /* 0x0000000156607824 */ /* 0x000fe200000e0647 */
[----:B------:R-:W-:Y:S01]  /*29b0*/  SHF.R.S32.HI R66, RZ, 0x1f, R67 ;  /* 0x0000001fff427819 */ /* 0x000fe20000011443 */
[----:B------:R-:W-:Y:S01]  /*29c0*/  ULDC UR5, c[0x0][0x2e0] ;  /* 0x0000b80000057ab9 */ /* 0x000fe20000000800 */
        /* <DEDUP_REMOVED lines=8> */
.L_x_3088:
        /* <DEDUP_REMOVED lines=22> */
.L_x_2997:
[----:B------:R-:W-:Y:S05]  /*2bb0*/  BSYNC B0 ;  /* 0x0000000000007941 */ /* 0x000fea0003800000 */
.L_x_2996:
        /* <DEDUP_REMOVED lines=15> */
.L_x_2999:
[----:B------:R-:W-:Y:S05]  /*2cb0*/  BSYNC B0 ;  /* 0x0000000000007941 */ /* 0x000fea0003800000 */
.L_x_2998:
        /* <DEDUP_REMOVED lines=23> */
.L_x_3001:
[----:B------:R-:W-:Y:S05]  /*2e30*/  BSYNC B0 ;  /* 0x0000000000007941 */ /* 0x000fea0003800000 */
.L_x_3000:
        /* <DEDUP_REMOVED lines=21> */
.L_x_3003:
[----:B------:R-:W-:Y:S05]  /*2f90*/  BSYNC B0 ;  /* 0x0000000000007941 */ /* 0x000fea0003800000 */
.L_x_3002:
        /* <DEDUP_REMOVED lines=63> */
.L_x_3009:
[----:B------:R-:W-:Y:S05]  /*3390*/  BSYNC B0 ;  /* 0x0000000000007941 */ /* 0x000fea0003800000 */
.L_x_3008:
        /* <DEDUP_REMOVED lines=54> */
.L_x_3011:
[----:B------:R-:W-:Y:S05]  /*3700*/  BSYNC B0 ;  /* 0x0000000000007941 */ /* 0x000fea0003800000 */
.L_x_3010:
        /* <DEDUP_REMOVED lines=53> */
.L_x_3007:
[----:B------:R-:W-:Y:S05]  /*3a60*/  BSYNC B1 ;  /* 0x0000000000017941 */ /* 0x000fea0003800000 */
.L_x_3006:
        /* <DEDUP_REMOVED lines=66> */
.L_x_3015:
[----:B------:R-:W-:Y:S05]  /*3e90*/  BSYNC B0 ;  /* 0x0000000000007941 */ /* 0x000fea0003800000 */
.L_x_3014:
        /* <DEDUP_REMOVED lines=57> */
.L_x_3017:
[----:B------:R-:W-:Y:S05]  /*4230*/  BSYNC B0 ;  /* 0x0000000000007941 */ /* 0x000fea0003800000 */
.L_x_3016:
        /* <DEDUP_REMOVED lines=56> */
.L_x_3013:
[----:B------:R-:W-:Y:S05]  /*45c0*/  BSYNC B1 ;  /* 0x0000000000017941 */ /* 0x000fea0003800000 */
.L_x_3012:
        /* <DEDUP_REMOVED lines=66> */
.L_x_3021:
[----:B------:R-:W-:Y:S05]  /*49f0*/  BSYNC B0 ;  /* 0x0000000000007941 */ /* 0x000fea0003800000 */
.L_x_3020:
        /* <DEDUP_REMOVED lines=56> */
.L_x_3023:
[----:B------:R-:W-:Y:S05]  /*4d80*/  BSYNC B0 ;  /* 0x0000000000007941 */ /* 0x000fea0003800000 */
.L_x_3022:
        /* <DEDUP_REMOVED lines=54> */
.L_x_3019:
[----:B------:R-:W-:Y:S05]  /*50f0*/  BSYNC B1 ;  /* 0x0000000000017941 */ /* 0x000fea0003800000 */
.L_x_3018:
        /* <DEDUP_REMOVED lines=74> */
.L_x_3027:
[----:B------:R-:W-:Y:S05]  /*55a0*/  BSYNC B0 ;  /* 0x0000000000007941 */ /* 0x000fea0003800000 */
.L_x_3026:
        /* <DEDUP_REMOVED lines=55> */
.L_x_3029:
[----:B------:R-:W-:Y:S05]  /*5920*/  BSYNC B0 ;  /* 0x0000000000007941 */ /* 0x000fea0003800000 */
.L_x_3028:
        /* <DEDUP_REMOVED lines=54> */
.L_x_3025:
[----:B------:R-:W-:Y:S05]  /*5c90*/  BSYNC B1 ;  /* 0x0000000000017941 */ /* 0x000fea0003800000 */
.L_x_3024:
        /* <DEDUP_REMOVED lines=8> */
.L_x_3005:
        /* <DEDUP_REMOVED lines=18> */
[--C-:B------:R-:W-:Y:S02]  /*5e40*/  HADD2.F32 R29, -RZ, R33.reuse.H0_H0 ;  /* 0x20000021ff1d7230 */ /* 0x100fe40000004100 */
[----:B------:R-:W-:Y:S02]  /*5e50*/  HADD2.F32 R33, -RZ, R33.H1_H1 ;  /* 0x30000021ff217230 */ /* 0x000fe40000004100 */
        /* <DEDUP_REMOVED lines=76> */
.L_x_3036:
[----:B------:R-:W-:Y:S05]  /*6320*/  BSYNC B0 ;  /* 0x0000000000007941 */ /* 0x000fea0003800000 */
.L_x_3035:
[----:B------:R-:W-:Y:S05]  /*6330*/  MOV R105, R103 ;  /* 0x0000006700697202 */ /* 0x000fea0000000f00 */
[----:B-----5:R1:W-:Y:S02]  /*6340*/  STG.E.128 desc[UR6][R104.64], R48 ;  /* 0x0000003068007986 */ /* 0x0203e4000c101d06 */
.L_x_3034:
[----:B------:R-:W-:Y:S05]  /*6350*/  BSYNC B1 ;  /* 0x0000000000017941 */ /* 0x000fea0003800000 */
.L_x_3033:
        /* <DEDUP_REMOVED lines=95> */
.L_x_3040:
[----:B------:R-:W-:Y:S05]  /*6950*/  BSYNC B0 ;  /* 0x0000000000007941 */ /* 0x000fea0003800000 */
.L_x_3039:
[----:B------:R-:W-:Y:S05]  /*6960*/  MOV R105, R103 ;  /* 0x0000006700697202 */ /* 0x000fea0000000f00 */
[----:B-----5:R1:W-:Y:S02]  /*6970*/  STG.E.128 desc[UR6][R104.64+0x40], R48 ;  /* 0x0000403068007986 */ /* 0x0203e4000c101d06 */
.L_x_3038:
[----:B------:R-:W-:Y:S05]  /*6980*/  BSYNC B1 ;  /* 0x0000000000017941 */ /* 0x000fea0003800000 */
.L_x_3037:
        /* <DEDUP_REMOVED lines=94> */
.L_x_3042:
[----:B------:R-:W-:Y:S05]  /*6f70*/  BSYNC B0 ;  /* 0x0000000000007941 */ /* 0x000fea0003800000 */
.L_x_3041:
[----:B------:R-:W-:Y:S05]  /*6f80*/  MOV R105, R103 ;  /* 0x0000006700697202 */ /* 0x000fea0000000f00 */
[----:B-----5:R1:W-:Y:S02]  /*6f90*/  STG.E.128 desc[UR6][R104.64+0x80], R48 ;  /* 0x0000803068007986 */ /* 0x0203e4000c101d06 */
.L_x_3032:
[----:B------:R-:W-:Y:S05]  /*6fa0*/  BSYNC B2 ;  /* 0x0000000000027941 */ /* 0x000fea0003800000 */
.L_x_3031:
        /* <DEDUP_REMOVED lines=13> */
[----:B------:R-:W-:Y:S01]  /*7080*/  ULEA.HI UR22, UR4, UR4, URZ, 0x1 ;  /* 0x0000000404167291 */ /* 0x000fe2000f8f083f */
[----:B------:R-:W-:Y:S02]  /*7090*/  MOV R50, RZ ;  /* 0x000000ff00327202 */ /* 0x000fe40000000f00 */
[----:B-----5:R-:W-:Y:S01]  /*70a0*/  MOV R34, R36 ;  /* 0x0000002400227202 */ /* 0x020fe20000000f00 */
[----:B------:R-:W-:Y:S01]  /*70b0*/  USHF.R.S32.HI UR22, URZ, 0x1, UR22 ;  /* 0x000000013f167899 */ /* 0x000fe20008011416 */
[----:B------:R-:W-:Y:S02]  /*70c0*/  MOV R51, R37 ;  /* 0x0000002500337202 */ /* 0x000fe40000000f00 */
[----:B------:R-:W-:Y:S01]  /*70d0*/  MOV R48, R38 ;  /* 0x0000002600307202 */ /* 0x000fe20000000f00 */
[--C-:B------:R-:W-:Y:S01]  /*70e0*/  HADD2.F32 R29, -RZ, R34.reuse.H0_H0 ;  /* 0x20000022ff1d7230 */ /* 0x100fe20000004100 */
[----:B------:R-:W-:Y:S01]  /*70f0*/  MOV R49, R39 ;  /* 0x0000002700317202 */ /* 0x000fe20000000f00 */
[----:B------:R-:W-:Y:S01]  /*7100*/  HADD2.F32 R33, -RZ, R34.H1_H1 ;  /* 0x30000022ff217230 */ /* 0x000fe20000004100 */
[----:B------:R-:W-:Y:S01]  /*7110*/  ISETP.GE.AND P0, PT, R116, UR22, PT ;  /* 0x0000001674007c0c */ /* 0x000fe2000bf06270 */
[----:B------:R-:W-:Y:S01]  /*7120*/  HADD2.F32 R36, -RZ, R51.H0_H0 ;  /* 0x20000033ff247230 */ /* 0x000fe20000004100 */
[----:B------:R-:W-:Y:S11]  /*7130*/  MOV R159, UR22 ;  /* 0x00000016009f7c02 */ /* 0x000ff60008000f00 */
[----:B------:R-:W-:Y:S02]  /*7140*/  @P0 IADD3 R159, RZ, -UR22, RZ ;  /* 0x80000016ff9f0c10 */ /* 0x000fe4000fffe0ff */
[----:B------:R-:W-:Y:S02]  /*7150*/  @P0 IADD3 R50, RZ, -UR22, RZ ;  /* 0x80000016ff320c10 */ /* 0x000fe4000fffe0ff */
[C---:B--234-:R-:W-:Y:S04]  /*7160*/  LEA R16, P1, R159.reuse, R180, 0x1 ;  /* 0x000000b49f107211 */ /* 0x05cfe800078208ff */
        /* <DEDUP_REMOVED lines=75> */
.L_x_3048:
[----:B------:R-:W-:Y:S05]  /*7620*/  BSYNC B0 ;  /* 0x0000000000007941 */ /* 0x000fea0003800000 */
.L_x_3047:
[C---:B----4-:R-:W-:Y:S04]  /*7630*/  LEA R2, P0, R152.reuse, R104, 0x1 ;  /* 0x0000006898027211 */ /* 0x050fe800078008ff */
[----:B------:R-:W-:Y:S05]  /*7640*/  LEA.HI.X R3, R152, R103, R151, 0x1, P0 ;  /* 0x0000006798037211 */ /* 0x000fea00000f0c97 */
[----:B-----5:R4:W-:Y:S04]  /*7650*/  STG.E.128 desc[UR6][R2.64], R36 ;  /* 0x0000002402007986 */ /* 0x0209e8000c101d06 */
.L_x_3046:
[----:B------:R-:W-:Y:S05]  /*7660*/  BSYNC B1 ;  /* 0x0000000000017941 */ /* 0x000fea0003800000 */
.L_x_3045:
        /* <DEDUP_REMOVED lines=24> */
[C---:B--23--:R-:W-:Y:S04]  /*77f0*/  LEA R16, P1, R159.reuse, R180, 0x1 ;  /* 0x000000b49f107211 */ /* 0x04cfe800078208ff */
        /* <DEDUP_REMOVED lines=75> */
.L_x_3052:
[----:B------:R-:W-:Y:S05]  /*7cb0*/  BSYNC B0 ;  /* 0x0000000000007941 */ /* 0x000fea0003800000 */
.L_x_3051:
[C---:B------:R-:W-:Y:S04]  /*7cc0*/  LEA R2, P0, R81.reuse, R104, 0x1 ;  /* 0x0000006851027211 */ /* 0x040fe800078008ff */
[----:B------:R-:W-:Y:S05]  /*7cd0*/  LEA.HI.X R3, R81, R103, R80, 0x1, P0 ;  /* 0x0000006751037211 */ /* 0x000fea00000f0c50 */
[----:B-----5:R4:W-:Y:S04]  /*7ce0*/  STG.E.128 desc[UR6][R2.64], R36 ;  /* 0x0000002402007986 */ /* 0x0209e8000c101d06 */
.L_x_3050:
[----:B------:R-:W-:Y:S05]  /*7cf0*/  BSYNC B1 ;  /* 0x0000000000017941 */ /* 0x000fea0003800000 */
.L_x_3049:
        /* <DEDUP_REMOVED lines=99> */
.L_x_3054:
[----:B------:R-:W-:Y:S05]  /*8330*/  BSYNC B0 ;  /* 0x0000000000007941 */ /* 0x000fea0003800000 */
.L_x_3053:
[C---:B------:R-:W-:Y:S04]  /*8340*/  LEA R2, P0, R89.reuse, R104, 0x1 ;  /* 0x0000006859027211 */ /* 0x040fe800078008ff */
[----:B------:R-:W-:Y:S05]  /*8350*/  LEA.HI.X R3, R89, R103, R88, 0x1, P0 ;  /* 0x0000006759037211 */ /* 0x000fea00000f0c58 */
[----:B-----5:R4:W-:Y:S04]  /*8360*/  STG.E.128 desc[UR6][R2.64], R36 ;  /* 0x0000002402007986 */ /* 0x0209e8000c101d06 */
.L_x_3044:
[----:B------:R-:W-:Y:S05]  /*8370*/  BSYNC B2 ;  /* 0x0000000000027941 */ /* 0x000fea0003800000 */
.L_x_3043:
        /* <DEDUP_REMOVED lines=27> */
[C---:B--23--:R-:W-:Y:S02]  /*8530*/  LEA R16, P1, R180.reuse, R182, 0x1 ;  /* 0x000000b6b4107211 */ /* 0x04cfe400078208ff */
        /* <DEDUP_REMOVED lines=75> */
.L_x_3060:
[----:B------:R-:W-:Y:S05]  /*89f0*/  BSYNC B0 ;  /* 0x0000000000007941 */ /* 0x000fea0003800000 */
.L_x_3059:
[C---:B------:R-:W-:Y:S04]  /*8a00*/  LEA R2, P0, R178.reuse, R104, 0x1 ;  /* 0x00000068b2027211 */ /* 0x040fe800078008ff */
[----:B------:R-:W-:Y:S05]  /*8a10*/  LEA.HI.X R3, R178, R103, R75, 0x1, P0 ;  /* 0x00000067b2037211 */ /* 0x000fea00000f0c4b */
[----:B-----5:R4:W-:Y:S04]  /*8a20*/  STG.E.128 desc[UR6][R2.64], R36 ;  /* 0x0000002402007986 */ /* 0x0209e8000c101d06 */
.L_x_3058:
[----:B------:R-:W-:Y:S05]  /*8a30*/  BSYNC B1 ;  /* 0x0000000000017941 */ /* 0x000fea0003800000 */
.L_x_3057:
        /* <DEDUP_REMOVED lines=24> */
[----:B--23--:R-:W-:Y:S02]  /*8bc0*/  LEA R16, P1, R180, R182, 0x1 ;  /* 0x000000b6b4107211 */ /* 0x00cfe400078208ff */
        /* <DEDUP_REMOVED lines=75> */
.L_x_3064:
[----:B------:R-:W-:Y:S05]  /*9080*/  BSYNC B0 ;  /* 0x0000000000007941 */ /* 0x000fea0003800000 */
.L_x_3063:
[C---:B------:R-:W-:Y:S04]  /*9090*/  LEA R2, P0, R83.reuse, R104, 0x1 ;  /* 0x0000006853027211 */ /* 0x040fe800078008ff */
[----:B------:R-:W-:Y:S05]  /*90a0*/  LEA.HI.X R3, R83, R103, R82, 0x1, P0 ;  /* 0x0000006753037211 */ /* 0x000fea00000f0c52 */
[----:B-----5:R4:W-:Y:S04]  /*90b0*/  STG.E.128 desc[UR6][R2.64], R36 ;  /* 0x0000002402007986 */ /* 0x0209e8000c101d06 */
.L_x_3062:
[----:B------:R-:W-:Y:S05]  /*90c0*/  BSYNC B1 ;  /* 0x0000000000017941 */ /* 0x000fea0003800000 */
.L_x_3061:
[----:B------:R-:W-:Y:S11]  /*90d0*/  ISETP.GE.AND P0, PT, R10, R105, PT ;  /* 0x000000690a00720c */ /* 0x000ff60003f06270 */
[----:B------:R-:W-:Y:S02]  /*90e0*/  @!UPT UIADD3 URZ, URZ, URZ, URZ ;  /* 0x0000003f3f3ff290 */ /* 0x000fe4000fffe03f */
[----:B------:R-:W-:Y:S05]  /*90f0*/  @P0 BRA `(.L_x_3056) ;  /* 0x0000000400900947 */ /* 0x000fea0003800000 */
[----:B------:R-:W-:Y:S01]  /*9100*/  LEA R180, P0, R87, R110, 0x1 ;  /* 0x0000006e57b47211 */ /* 0x000fe200078008ff */
[----:B------:R-:W-:Y:S01]  /*9110*/  BSSY B0, `(.L_x_3065) ;  /* 0x0000060000007945 */ /* 0x000fe20003800000 */
[----:B------:R-:W-:Y:S02]  /*9120*/  LEA R184, P2, R91, R104, 0x1 ;  /* 0x000000685bb87211 */ /* 0x000fe400078408ff */
        /* <DEDUP_REMOVED lines=23> */
[C---:B----4-:R-:W-:Y:S04]  /*92a0*/  LEA R180, P1, R105.reuse, R112, 0x1 ;  /* 0x0000007069b47211 */ /* 0x050fe800078208ff */
[----:B------:R-:W-:Y:S02]  /*92b0*/  LEA.HI.X R181, R105, R113, R50, 0x1, P1 ;  /* 0x0000007169b57211 */ /* 0x000fe400008f0c32 */
[----:B------:R-:W-:Y:S02]  /*92c0*/  MOV R50, RZ ;  /* 0x000000ff00327202 */ /* 0x000fe40000000f00 */
[----:B------:R-:W-:Y:S02]  /*92d0*/  @P0 IADD3 R50, RZ, -UR22, RZ ;  /* 0x80000016ff320c10 */ /* 0x000fe4000fffe0ff */
[----:B-1----:R-:W3:Y:S02]  /*92e0*/  LDG.E.128 R180, desc[UR6][R180.64] ;  /* 0x00000006b4b47981 */ /* 0x002ee4000c1e1d00 */
        /* <DEDUP_REMOVED lines=66> */
.L_x_3066:
[----:B------:R-:W-:Y:S05]  /*9710*/  BSYNC B0 ;  /* 0x0000000000007941 */ /* 0x000fea0003800000 */
.L_x_3065:
[----:B------:R-:W-:Y:S05]  /*9720*/  LEA.HI.X R185, R91, R103, R90, 0x1, P2 ;  /* 0x000000675bb97211 */ /* 0x000fea00010f0c5a */
[----:B-----5:R1:W-:Y:S02]  /*9730*/  STG.E.128 desc[UR6][R184.64], R36 ;  /* 0x00000024b8007986 */ /* 0x0203e4000c101d06 */
.L_x_3056:
[----:B------:R-:W-:Y:S05]  /*9740*/  BSYNC B2 ;  /* 0x0000000000027941 */ /* 0x000fea0003800000 */
.L_x_3055:
        /* <DEDUP_REMOVED lines=107> */
.L_x_3072:
[----:B------:R-:W-:Y:S05]  /*9e00*/  BSYNC B0 ;  /* 0x0000000000007941 */ /* 0x000fea0003800000 */
.L_x_3071:
[----:B------:R-:W2:Y:S01]  /*9e10*/  LDC.64 R2, c[0x0][0x248] ;  /* 0x00009200ff027b82 */ /* 0x000ea20000000a00 */
[----:B------:R-:W-:Y:S03]  /*9e20*/  MOV R105, R103 ;  /* 0x0000006700697202 */ /* 0x000fe60000000f00 */
[----:B--23--:R-:W-:Y:S04]  /*9e30*/  IMAD.WIDE.U32 R4, R2, 0xc0, R104 ;  /* 0x000000c002047825 */ /* 0x00cfe800078e0068 */
[----:B------:R-:W-:Y:S05]  /*9e40*/  IMAD R3, R3, 0xc0, RZ ;  /* 0x000000c003037824 */ /* 0x000fea00078e02ff */
[----:B------:R-:W-:Y:S05]  /*9e50*/  IADD3 R5, R5, R3, RZ ;  /* 0x0000000305057210 */ /* 0x000fea0007ffe0ff */
[----:B-----5:R2:W-:Y:S02]  /*9e60*/  STG.E.128 desc[UR6][R4.64], R36 ;  /* 0x0000002404007986 */ /* 0x0205e4000c101d06 */
.L_x_3070:
[----:B------:R-:W-:Y:S05]  /*9e70*/  BSYNC B1 ;  /* 0x0000000000017941 */ /* 0x000fea0003800000 */
.L_x_3069:
[----:B------:R-:W-:Y:S01]  /*9e80*/  ISETP.GE.AND P0, PT, R11, R149, PT ;  /* 0x000000950b00720c */ /* 0x000fe20003f06270 */
[----:B------:R-:W-:Y:S11]  /*9e90*/  BSSY B1, `(.L_x_3073) ;  /* 0x0000067000017945 */ /* 0x000ff60003800000 */
[----:B------:R-:W-:Y:S01]  /*9ea0*/  @!UPT UIADD3 URZ, URZ, URZ, URZ ;  /* 0x0000003f3f3ff290 */ /* 0x000fe2000fffe03f */
[----:B------:R-:W-:Y:S05]  /*9eb0*/  @P0 BRA `(.L_x_3074) ;  /* 0x0000000400900947 */ /* 0x000fea0003800000 */
[C---:B-1--4-:R-:W-:Y:S01]  /*9ec0*/  LEA R180, P0, R93.reuse, R110, 0x1 ;  /* 0x0000006e5db47211 */ /* 0x052fe200078008ff */
[----:B------:R-:W-:Y:S03]  /*9ed0*/  BSSY B0, `(.L_x_3075) ;  /* 0x000005f000007945 */ /* 0x000fe60003800000 */
[----:B------:R-:W-:Y:S02]  /*9ee0*/  LEA.HI.X R181, R93, R111, R92, 0x1, P0 ;  /* 0x0000006f5db57211 */ /* 0x000fe400000f0c5c */
[----:B------:R-:W-:Y:S03]  /*9ef0*/  ISETP.GE.AND P0, PT, R11, UR4, PT ;  /* 0x000000040b007c0c */ /* 0x000fe6000bf06270 */
[----:B--2---:R1:W5:Y:S10]  /*9f00*/  LDG.E.128 R36, desc[UR6][R180.64] ;  /* 0x00000006b4247981 */ /* 0x004374000c1e1d00 */
        /* <DEDUP_REMOVED lines=15> */
[C---:B---3--:R-:W-:Y:S02]  /*a000*/  LEA R16, P1, R159.reuse, R180, 0x1 ;  /* 0x000000b49f107211 */ /* 0x048fe400078208ff */
        /* <DEDUP_REMOVED lines=75> */
.L_x_3076:
[----:B------:R-:W-:Y:S05]  /*a4c0*/  BSYNC B0 ;  /* 0x0000000000007941 */ /* 0x000fea0003800000 */
.L_x_3075:
[C---:B------:R-:W-:Y:S04]  /*a4d0*/  LEA R2, P0, R95.reuse, R104, 0x1 ;  /* 0x000000685f027211 */ /* 0x040fe800078008ff */
[----:B------:R-:W-:Y:S05]  /*a4e0*/  LEA.HI.X R3, R95, R103, R94, 0x1, P0 ;  /* 0x000000675f037211 */ /* 0x000fea00000f0c5e */
[----:B-----5:R2:W-:Y:S04]  /*a4f0*/  STG.E.128 desc[UR6][R2.64], R36 ;  /* 0x0000002402007986 */ /* 0x0205e8000c101d06 */
.L_x_3074:
[----:B------:R-:W-:Y:S05]  /*a500*/  BSYNC B1 ;  /* 0x0000000000017941 */ /* 0x000fea0003800000 */
.L_x_3073:
[----:B------:R-:W-:Y:S11]  /*a510*/  ISETP.GE.AND P0, PT, R10, R149, PT ;  /* 0x000000950a00720c */ /* 0x000ff60003f06270 */
[----:B------:R-:W-:Y:S02]  /*a520*/  @!UPT UIADD3 URZ, URZ, URZ, URZ ;  /* 0x0000003f3f3ff290 */ /* 0x000fe4000fffe03f */
[----:B------:R-:W-:Y:S05]  /*a530*/  @P0 BRA `(.L_x_3068) ;  /* 0x0000000400900947 */ /* 0x000fea0003800000 */
[----:B-1--4-:R-:W-:Y:S01]  /*a540*/  LEA R180, P0, R97, R110, 0x1 ;  /* 0x0000006e61b47211 */ /* 0x012fe200078008ff */
[----:B------:R-:W-:Y:S01]  /*a550*/  BSSY B0, `(.L_x_3077) ;  /* 0x0000060000007945 */ /* 0x000fe20003800000 */
[----:B------:R-:W-:Y:S02]  /*a560*/  LEA R184, P3, R99, R104, 0x1 ;  /* 0x0000006863b87211 */ /* 0x000fe400078608ff */
        /* <DEDUP_REMOVED lines=18> */
[----:B---3--:R-:W-:Y:S02]  /*a690*/  LEA R16, P1, R149, R180, 0x1 ;  /* 0x000000b495107211 */ /* 0x008fe400078208ff */
        /* <DEDUP_REMOVED lines=75> */
.L_x_3078:
[----:B------:R-:W-:Y:S05]  /*ab50*/  BSYNC B0 ;  /* 0x0000000000007941 */ /* 0x000fea0003800000 */
.L_x_3077:
[----:B------:R-:W-:Y:S05]  /*ab60*/  LEA.HI.X R185, R99, R103, R98, 0x1, P3 ;  /* 0x0000006763b97211 */ /* 0x000fea00018f0c62 */
[----:B-----5:R2:W-:Y:S02]  /*ab70*/  STG.E.128 desc[UR6][R184.64], R36 ;  /* 0x00000024b8007986 */ /* 0x0205e4000c101d06 */
.L_x_3068:
[----:B------:R-:W-:Y:S05]  /*ab80*/  BSYNC B2 ;  /* 0x0000000000027941 */ /* 0x000fea0003800000 */
.L_x_3067:
        /* <DEDUP_REMOVED lines=8> */
.L_x_3004:
        /* <DEDUP_REMOVED lines=17> */
.L_x_3080:
[----:B------:R-:W-:Y:S05]  /*ad20*/  BSYNC B0 ;  /* 0x0000000000007941 */ /* 0x000fea0003800000 */
.L_x_3079:
        /* <DEDUP_REMOVED lines=24> */
.L_x_3082:
[----:B------:R-:W-:Y:S05]  /*aeb0*/  BSYNC B0 ;  /* 0x0000000000007941 */ /* 0x000fea0003800000 */
.L_x_3081:
        /* <DEDUP_REMOVED lines=23> */
.L_x_3084:
[----:B------:R-:W-:Y:S05]  /*b030*/  BSYNC B0 ;  /* 0x0000000000007941 */ /* 0x000fea0003800000 */
.L_x_3083:
        /* <DEDUP_REMOVED lines=9> */
[----:B---3--:R-:W-:Y:S02]  /*b0d0*/  @P1 LEA R26, P3, R95, R104, 0x1 ;  /* 0x000000685f1a1211 */ /* 0x008fe400078608ff */
        /* <DEDUP_REMOVED lines=20> */
.L_x_3085:
[----:B------:R-:W-:Y:S05]  /*b220*/  BSYNC B0 ;  /* 0x0000000000007941 */ /* 0x000fea0003800000 */
.L_x_3030:
        /* <DEDUP_REMOVED lines=82> */
.L_x_3086:
        /* <DEDUP_REMOVED lines=9> */
.L_x_3087:
[----:B------:R-:W-:Y:S04]  /*b7e0*/  IADD3 R9, R9, -0x1, RZ ;  /* 0xffffffff09097810 */ /* 0x000fe80007ffe0ff */
[----:B------:R-:W-:Y:S11]  /*b7f0*/  ISETP.GT.AND P0, PT, R9, R68, PT ;  /* 0x000000440900720c */ /* 0x000ff60003f04270 */
[----:B------:R-:W-:Y:S02]  /*b800*/  @!UPT UIADD3 URZ, URZ, URZ, URZ ;  /* 0x0000003f3f3ff290 */ /* 0x000fe4000fffe03f */
[----:B------:R-:W-:Y:S05]  /*b810*/  @P0 BRA `(.L_x_3088) ;  /* 0xffffff70008c0947 */ /* 0x000fea000383ffff */
.L_x_2995:
        /* <DEDUP_REMOVED lines=26> */
[----:B-----5:R-:W-:Y:S02]  /*b9c0*/  LEA.HI.X R9, R2, UR9, R5, 0x1, P1 ;  /* 0x0000000902097c11 */ /* 0x020fe400088f0c05 */
        /* <DEDUP_REMOVED lines=32> */
[----:B-----5:R-:W-:Y:S01]  /*bbd0*/  HADD2.F32 R21, -RZ, R15.H1_H1 ;  /* 0x3000000fff157230 */ /* 0x020fe20000004100 */
[----:B------:R-:W-:Y:S01]  /*bbe0*/  MOV R20, R14 ;  /* 0x0000000e00147202 */ /* 0x000fe20000000f00 */
[--C-:B------:R-:W-:Y:S02]  /*bbf0*/  HADD2.F32 R27, -RZ, R13.reuse.H0_H0 ;  /* 0x2000000dff1b7230 */ /* 0x100fe40000004100 */
[----:B------:R-:W-:Y:S02]  /*bc00*/  HADD2.F32 R22, -RZ, R13.H1_H1 ;  /* 0x3000000dff167230 */ /* 0x000fe40000004100 */
[----:B------:R-:W-:-:S02]  /*bc10*/  HADD2.F32 R23, -RZ, R15.H0_H0 ;  /* 0x2000000fff177230 */ /* 0x000fc40000004100 */
[----:B---3--:R-:W-:Y:S02]  /*bc20*/  HADD2.F32 R0, -RZ, R5.H1_H1 ;  /* 0x30000005ff007230 */ /* 0x008fe40000004100 */
[----:B------:R-:W-:Y:S02]  /*bc30*/  HADD2.F32 R13, -RZ, R4.H1_H1 ;  /* 0x30000004ff0d7230 */ /* 0x000fe40000004100 */
[----:B----4-:R-:W-:Y:S02]  /*bc40*/  HADD2.F32 R15, -RZ, R7.H1_H1 ;  /* 0x30000007ff0f7230 */ /* 0x010fe40000004100 */
[-C--:B------:R-:W-:Y:S01]  /*bc50*/  FMUL.FTZ R2, R21, R0.reuse ;  /* 0x0000000015027220 */ /* 0x080fe20000410000 */
[----:B------:R-:W-:Y:S01]  /*bc60*/  FMUL.FTZ R0, R23, R0 ;  /* 0x0000000017007220 */ /* 0x000fe20000410000 */
[----:B------:R-:W-:Y:S02]  /*bc70*/  HADD2.F32 R17, -RZ, R6.H1_H1 ;  /* 0x30000006ff117230 */ /* 0x000fe40000004100 */
[-C--:B------:R-:W-:Y:S01]  /*bc80*/  FMUL.FTZ R14, R22, R13.reuse ;  /* 0x0000000d160e7220 */ /* 0x080fe20000410000 */
[----:B------:R-:W-:Y:S01]  /*bc90*/  FMUL.FTZ R13, R27, R13 ;  /* 0x0000000d1b0d7220 */ /* 0x000fe20000410000 */
[-C--:B------:R-:W-:Y:S01]  /*bca0*/  FFMA.FTZ R2, R23, R15.reuse, -R2 ;  /* 0x0000000f17027223 */ /* 0x080fe20000010802 */
[----:B------:R-:W-:Y:S01]  /*bcb0*/  FFMA.FTZ R15, R21, R15, R0 ;  /* 0x0000000f150f7223 */ /* 0x000fe20000010000 */
[----:B------:R-:W-:-:S02]  /*bcc0*/  HADD2.F32 R0, -RZ, R20.H0_H0 ;  /* 0x20000014ff007230 */ /* 0x000fc40000004100 */
[-C--:B------:R-:W-:Y:S01]  /*bcd0*/  FFMA.FTZ R14, R27, R17.reuse, -R14 ;  /* 0x000000111b0e7223 */ /* 0x080fe2000001080e */
[----:B------:R-:W-:Y:S01]  /*bce0*/  FFMA.FTZ R13, R22, R17, R13 ;  /* 0x00000011160d7223 */ /* 0x000fe2000001000d */
[----:B------:R-:W-:Y:S01]  /*bcf0*/  HADD2.F32 R4, -RZ, R4.H0_H0 ;  /* 0x20000004ff047230 */ /* 0x000fe20000004100 */
[----:B------:R-:W-:Y:S01]  /*bd00*/  F2FP.F16.F32.PACK_AB R15, R15, R2 ;  /* 0x000000020f0f723e */ /* 0x000fe200000000ff */
[----:B------:R-:W-:Y:S02]  /*bd10*/  HADD2.F32 R5, -RZ, R5.H0_H0 ;  /* 0x20000005ff057230 */ /* 0x000fe40000004100 */
        /* <DEDUP_REMOVED lines=16> */
.L_x_3097:
[----:B------:R-:W-:Y:S05]  /*be20*/  BSYNC B0 ;  /* 0x0000000000007941 */ /* 0x000fea0003800000 */
.L_x_3096:
[----:B-----5:R3:W-:Y:S04]  /*be30*/  STS.64 [R159], R12 ;  /* 0x0000000c9f007388 */ /* 0x0207e80000000a00 */
[----:B------:R3:W-:Y:S02]  /*be40*/  STS.64 [R159+0x8], R14 ;  /* 0x0000080e9f007388 */ /* 0x0007e40000000a00 */
.L_x_3095:
[----:B------:R-:W-:Y:S05]  /*be50*/  BSYNC B1 ;  /* 0x0000000000017941 */ /* 0x000fea0003800000 */
.L_x_3094:
        /* <DEDUP_REMOVED lines=9> */
[----:B-----5:R-:W-:Y:S01]  /*bef0*/  HADD2.F32 R21, -RZ, R15.H1_H1 ;  /* 0x3000000fff157230 */ /* 0x020fe20000004100 */
[----:B------:R-:W-:Y:S01]  /*bf00*/  MOV R20, R14 ;  /* 0x0000000e00147202 */ /* 0x000fe20000000f00 */
[--C-:B------:R-:W-:Y:S02]  /*bf10*/  HADD2.F32 R27, -RZ, R13.reuse.H0_H0 ;  /* 0x2000000dff1b7230 */ /* 0x100fe40000004100 */
[----:B------:R-:W-:Y:S02]  /*bf20*/  HADD2.F32 R22, -RZ, R13.H1_H1 ;  /* 0x3000000dff167230 */ /* 0x000fe40000004100 */
[----:B------:R-:W-:-:S02]  /*bf30*/  HADD2.F32 R23, -RZ, R15.H0_H0 ;  /* 0x2000000fff177230 */ /* 0x000fc40000004100 */
[----:B--2---:R-:W-:Y:S02]  /*bf40*/  HADD2.F32 R0, -RZ, R5.H1_H1 ;  /* 0x30000005ff007230 */ /* 0x004fe40000004100 */
        /* <DEDUP_REMOVED lines=31> */
.L_x_3101:
[----:B------:R-:W-:Y:S05]  /*c140*/  BSYNC B0 ;  /* 0x0000000000007941 */ /* 0x000fea0003800000 */
.L_x_3100:
[----:B-----5:R1:W-:Y:S02]  /*c150*/  STS.128 [R159+0x1000], R12 ;  /* 0x0010000c9f007388 */ /* 0x0203e40000000c00 */
.L_x_3099:
[----:B------:R-:W-:Y:S05]  /*c160*/  BSYNC B1 ;  /* 0x0000000000017941 */ /* 0x000fea0003800000 */
.L_x_3098:
        /* <DEDUP_REMOVED lines=8> */
[----:B------:R4:W3:Y:S01]  /*c1f0*/  LDG.E.64 R6, desc[UR6][R18.64+0x40] ;  /* 0x0000400612067981 */ /* 0x0008e2000c1e1b00 */
[----:B-----5:R-:W-:Y:S01]  /*c200*/  HADD2.F32 R21, -RZ, R15.H1_H1 ;  /* 0x3000000fff157230 */ /* 0x020fe20000004100 */
[----:B------:R-:W-:Y:S01]  /*c210*/  MOV R20, R14 ;  /* 0x0000000e00147202 */ /* 0x000fe20000000f00 */
[--C-:B-12---:R-:W-:Y:S02]  /*c220*/  HADD2.F32 R25, -RZ, R13.reuse.H0_H0 ;  /* 0x2000000dff197230 */ /* 0x106fe40000004100 */
[----:B------:R-:W-:Y:S02]  /*c230*/  HADD2.F32 R22, -RZ, R13.H1_H1 ;  /* 0x3000000dff167230 */ /* 0x000fe40000004100 */
[----:B------:R-:W-:-:S02]  /*c240*/  HADD2.F32 R23, -RZ, R15.H0_H0 ;  /* 0x2000000fff177230 */ /* 0x000fc40000004100 */
[----:B----4-:R-:W-:Y:S02]  /*c250*/  HADD2.F32 R19, -RZ, R12.H1_H1 ;  /* 0x3000000cff137230 */ /* 0x010fe40000004100 */
[----:B---3--:R-:W-:Y:S02]  /*c260*/  HADD2.F32 R0, -RZ, R5.H1_H1 ;  /* 0x30000005ff007230 */ /* 0x008fe40000004100 */
[----:B------:R-:W-:Y:S02]  /*c270*/  HADD2.F32 R13, -RZ, R4.H1_H1 ;  /* 0x30000004ff0d7230 */ /* 0x000fe40000004100 */
[----:B------:R-:W-:Y:S02]  /*c280*/  HADD2.F32 R15, -RZ, R7.H1_H1 ;  /* 0x30000007ff0f7230 */ /* 0x000fe40000004100 */
[-C--:B------:R-:W-:Y:S01]  /*c290*/  FMUL.FTZ R2, R21, R0.reuse ;  /* 0x0000000015027220 */ /* 0x080fe20000410000 */
[----:B------:R-:W-:Y:S01]  /*c2a0*/  FMUL.FTZ R0, R23, R0 ;  /* 0x0000000017007220 */ /* 0x000fe20000410000 */
[----:B------:R-:W-:-:S02]  /*c2b0*/  HADD2.F32 R17, -RZ, R6.H1_H1 ;  /* 0x30000006ff117230 */ /* 0x000fc40000004100 */
[CC--:B------:R-:W-:Y:S01]  /*c2c0*/  FMUL.FTZ R14, R22.reuse, R13.reuse ;  /* 0x0000000d160e7220 */ /* 0x0c0fe20000410000 */
[----:B------:R-:W-:Y:S01]  /*c2d0*/  FMUL.FTZ R13, R25, R13 ;  /* 0x0000000d190d7220 */ /* 0x000fe20000410000 */
[-C--:B------:R-:W-:Y:S01]  /*c2e0*/  FFMA.FTZ R2, R23, R15.reuse, -R2 ;  /* 0x0000000f17027223 */ /* 0x080fe20000010802 */
[----:B------:R-:W-:Y:S01]  /*c2f0*/  FFMA.FTZ R15, R21, R15, R0 ;  /* 0x0000000f150f7223 */ /* 0x000fe20000010000 */
[----:B------:R-:W-:Y:S02]  /*c300*/  HADD2.F32 R0, -RZ, R20.H0_H0 ;  /* 0x20000014ff007230 */ /* 0x000fe40000004100 */
[-C--:B------:R-:W-:Y:S01]  /*c310*/  FFMA.FTZ R14, R25, R17.reuse, -R14 ;  /* 0x00000011190e7223 */ /* 0x080fe2000001080e */
[----:B------:R-:W-:Y:S01]  /*c320*/  FFMA.FTZ R13, R22, R17, R13 ;  /* 0x00000011160d7223 */ /* 0x000fe2000001000d */
[----:B------:R-:W-:Y:S01]  /*c330*/  HADD2.F32 R4, -RZ, R4.H0_H0 ;  /* 0x20000004ff047230 */ /* 0x000fe20000004100 */
[----:B------:R-:W-:Y:S01]  /*c340*/  F2FP.F16.F32.PACK_AB R15, R15, R2 ;  /* 0x000000020f0f723e */ /* 0x000fe200000000ff */
[----:B------:R-:W-:-:S02]  /*c350*/  HADD2.F32 R5, -RZ, R5.H0_H0 ;  /* 0x20000005ff057230 */ /* 0x000fc40000004100 */
[----:B------:R-:W-:Y:S01]  /*c360*/  HADD2.F32 R20, -RZ, R20.H1_H1 ;  /* 0x30000014ff147230 */ /* 0x000fe20000004100 */
[----:B------:R-:W-:Y:S01]  /*c370*/  F2FP.F16.F32.PACK_AB R13, R13, R14 ;  /* 0x0000000e0d0d723e */ /* 0x000fe200000000ff */
[----:B------:R-:W-:Y:S02]  /*c380*/  HADD2.F32 R17, -RZ, R12.H0_H0 ;  /* 0x2000000cff117230 */ /* 0x000fe40000004100 */
[-C--:B------:R-:W-:Y:S01]  /*c390*/  FMUL.FTZ R12, R19, R4.reuse ;  /* 0x00000004130c7220 */ /* 0x080fe20000410000 */
[----:B------:R-:W-:Y:S02]  /*c3a0*/  HADD2.F32 R6, -RZ, R6.H0_H0 ;  /* 0x20000006ff067230 */ /* 0x000fe40000004100 */
[-C--:B------:R-:W-:Y:S01]  /*c3b0*/  FMUL.FTZ R21, R20, R5.reuse ;  /* 0x0000000514157220 */ /* 0x080fe20000410000 */
[----:B------:R-:W-:Y:S02]  /*c3c0*/  HADD2.F32 R7, -RZ, R7.H0_H0 ;  /* 0x20000007ff077230 */ /* 0x000fe40000004100 */
[C---:B------:R-:W-:Y:S01]  /*c3d0*/  FMUL.FTZ R4, R17.reuse, R4 ;  /* 0x0000000411047220 */ /* 0x040fe20000410000 */
[----:B------:R-:W-:Y:S01]  /*c3e0*/  FMUL.FTZ R5, R0, R5 ;  /* 0x0000000500057220 */ /* 0x000fe20000410000 */
[----:B------:R-:W-:-:S02]  /*c3f0*/  FFMA.FTZ R12, R17, R6, -R12 ;  /* 0x00000006110c7223 */ /* 0x000fc4000001080c */
[----:B------:R-:W-:Y:S01]  /*c400*/  FFMA.FTZ R19, R19, R6, R4 ;  /* 0x0000000613137223 */ /* 0x000fe20000010004 */
[-C--:B------:R-:W-:Y:S01]  /*c410*/  FFMA.FTZ R21, R0, R7.reuse, -R21 ;  /* 0x0000000700157223 */ /* 0x080fe20000010815 */
[----:B------:R-:W-:-:S03]  /*c420*/  FFMA.FTZ R20, R20, R7, R5 ;  /* 0x0000000714147223 */ /* 0x000fc60000010005 */
[----:B------:R-:W-:Y:S02]  /*c430*/  F2FP.F16.F32.PACK_AB R12, R19, R12 ;  /* 0x0000000c130c723e */ /* 0x000fe400000000ff */
[----:B------:R-:W-:Y:S02]  /*c440*/  F2FP.F16.F32.PACK_AB R14, R20, R21 ;  /* 0x00000015140e723e */ /* 0x000fe400000000ff */
.L_x_3103:
[----:B------:R-:W-:Y:S05]  /*c450*/  BSYNC B0 ;  /* 0x0000000000007941 */ /* 0x000fea0003800000 */
.L_x_3102:
[----:B-----5:R3:W-:Y:S02]  /*c460*/  STS.128 [R159+0x2000], R12 ;  /* 0x0020000c9f007388 */ /* 0x0207e40000000c00 */
.L_x_3093:
[----:B------:R-:W-:Y:S05]  /*c470*/  BSYNC B2 ;  /* 0x0000000000027941 */ /* 0x000fea0003800000 */
.L_x_3092:
[----:B-123--:R-:W-:-:S05]  /*c480*/  VIADD R24, R172, 0x20 ;  /* 0x00000020ac187836 */ /* 0x00efca0000000000 */
        /* <DEDUP_REMOVED lines=63> */
.L_x_3108:
[----:B------:R-:W-:Y:S05]  /*c880*/  BSYNC B0 ;  /* 0x0000000000007941 */ /* 0x000fea0003800000 */
.L_x_3107:
[----:B-----5:R3:W-:Y:S02]  /*c890*/  STS.128 [R159+0x800], R12 ;  /* 0x0008000c9f007388 */ /* 0x0207e40000000c00 */
.L_x_3106:
[----:B------:R-:W-:Y:S05]  /*c8a0*/  BSYNC B1 ;  /* 0x0000000000017941 */ /* 0x000fea0003800000 */
.L_x_3105:
        /* <DEDUP_REMOVED lines=9> */
[--C-:B-----5:R-:W-:Y:S01]  /*c940*/  HADD2.F32 R23, -RZ, R13.reuse.H0_H0 ;  /* 0x2000000dff177230 */ /* 0x120fe20000004100 */
[----:B------:R-:W-:Y:S01]  /*c950*/  MOV R21, R14 ;  /* 0x0000000e00157202 */ /* 0x000fe20000000f00 */
[----:B------:R-:W-:Y:S02]  /*c960*/  HADD2.F32 R22, -RZ, R13.H1_H1 ;  /* 0x3000000dff167230 */ /* 0x000fe40000004100 */
[--C-:B------:R-:W-:Y:S02]  /*c970*/  HADD2.F32 R19, -RZ, R15.reuse.H1_H1 ;  /* 0x3000000fff137230 */ /* 0x100fe40000004100 */
[----:B------:R-:W-:-:S02]  /*c980*/  HADD2.F32 R20, -RZ, R15.H0_H0 ;  /* 0x2000000fff147230 */ /* 0x000fc40000004100 */
[----:B--2---:R-:W-:Y:S02]  /*c990*/  HADD2.F32 R13, -RZ, R2.H1_H1 ;  /* 0x30000002ff0d7230 */ /* 0x004fe40000004100 */
        /* <DEDUP_REMOVED lines=31> */
.L_x_3112:
[----:B------:R-:W-:Y:S05]  /*cb90*/  BSYNC B0 ;  /* 0x0000000000007941 */ /* 0x000fea0003800000 */
.L_x_3111:
[----:B-----5:R1:W-:Y:S02]  /*cba0*/  STS.128 [R159+0x1800], R12 ;  /* 0x0018000c9f007388 */ /* 0x0203e40000000c00 */
.L_x_3110:
[----:B------:R-:W-:Y:S05]  /*cbb0*/  BSYNC B1 ;  /* 0x0000000000017941 */ /* 0x000fea0003800000 */
.L_x_3109:
        /* <DEDUP_REMOVED lines=16> */
[----:B-12---:R-:W-:Y:S02]  /*ccc0*/  HADD2.F32 R9, -RZ, R5.H1_H1 ;  /* 0x30000005ff097230 */ /* 0x006fe40000004100 */
        /* <DEDUP_REMOVED lines=31> */
.L_x_3114:
[----:B------:R-:W-:Y:S05]  /*cec0*/  BSYNC B0 ;  /* 0x0000000000007941 */ /* 0x000fea0003800000 */
.L_x_3113:
[----:B-----5:R3:W-:Y:S01]  /*ced0*/  STS.128 [R159+0x2800], R12 ;  /* 0x0028000c9f007388 */ /* 0x0207e20000000c00 */
[----:B------:R-:W-:Y:S05]  /*cee0*/  BRA `(.L_x_3104) ;  /* 0x00000028002c7947 */ /* 0x000fea0003800000 */
.L_x_3091:
        /* <DEDUP_REMOVED lines=98> */
.L_x_3120:
[----:B------:R-:W-:Y:S05]  /*d510*/  BSYNC B0 ;  /* 0x0000000000007941 */ /* 0x000fea0003800000 */
.L_x_3119:
[----:B-----5:R3:W-:Y:S04]  /*d520*/  STS.64 [R159], R20 ;  /* 0x000000149f007388 */ /* 0x0207e80000000a00 */
[----:B------:R3:W-:Y:S02]  /*d530*/  STS.64 [R159+0x8], R22 ;  /* 0x000008169f007388 */ /* 0x0007e40000000a00 */
.L_x_3118:
[----:B------:R-:W-:Y:S05]  /*d540*/  BSYNC B1 ;  /* 0x0000000000017941 */ /* 0x000fea0003800000 */
.L_x_3117:
        /* <DEDUP_REMOVED lines=92> */
.L_x_3124:
[----:B------:R-:W-:Y:S05]  /*db10*/  BSYNC B0 ;  /* 0x0000000000007941 */ /* 0x000fea0003800000 */
.L_x_3123:
[----:B-----5:R1:W-:Y:S02]  /*db20*/  STS.128 [R159+0x1000], R20 ;  /* 0x001000149f007388 */ /* 0x0203e40000000c00 */
.L_x_3122:
[----:B------:R-:W-:Y:S05]  /*db30*/  BSYNC B1 ;  /* 0x0000000000017941 */ /* 0x000fea0003800000 */
.L_x_3121:
        /* <DEDUP_REMOVED lines=91> */
.L_x_3126:
[----:B------:R-:W-:Y:S05]  /*e0f0*/  BSYNC B0 ;  /* 0x0000000000007941 */ /* 0x000fea0003800000 */
.L_x_3125:
[----:B-----5:R3:W-:Y:S02]  /*e100*/  STS.128 [R159+0x2000], R20 ;  /* 0x002000149f007388 */ /* 0x0207e40000000c00 */
.L_x_3116:
[----:B------:R-:W-:Y:S05]  /*e110*/  BSYNC B2 ;  /* 0x0000000000027941 */ /* 0x000fea0003800000 */
.L_x_3115:
        /* <DEDUP_REMOVED lines=97> */
.L_x_3130:
[----:B------:R-:W-:Y:S05]  /*e730*/  BSYNC B0 ;  /* 0x0000000000007941 */ /* 0x000fea0003800000 */
.L_x_3129:
[----:B-----5:R3:W-:Y:S02]  /*e740*/  STS.128 [R159+0x800], R20 ;  /* 0x000800149f007388 */ /* 0x0207e40000000c00 */
.L_x_3128:
[----:B------:R-:W-:Y:S05]  /*e750*/  BSYNC B1 ;  /* 0x0000000000017941 */ /* 0x000fea0003800000 */
.L_x_3127:
        /* <DEDUP_REMOVED lines=92> */
.L_x_3134:
[----:B------:R-:W-:Y:S05]  /*ed20*/  BSYNC B0 ;  /* 0x0000000000007941 */ /* 0x000fea0003800000 */
.L_x_3133:
[----:B-----5:R1:W-:Y:S02]  /*ed30*/  STS.128 [R159+0x1800], R16 ;  /* 0x001800109f007388 */ /* 0x0203e40000000c00 */
.L_x_3132:
[----:B------:R-:W-:Y:S05]  /*ed40*/  BSYNC B1 ;  /* 0x0000000000017941 */ /* 0x000fea0003800000 */
.L_x_3131:
        /* <DEDUP_REMOVED lines=94> */
.L_x_3136:
[----:B------:R-:W-:Y:S05]  /*f330*/  BSYNC B0 ;  /* 0x0000000000007941 */ /* 0x000fea0003800000 */
.L_x_3135:
[----:B-----5:R1:W-:Y:S01]  /*f340*/  STS.128 [R159+0x2800], R12 ;  /* 0x0028000c9f007388 */ /* 0x0203e20000000c00 */
[----:B------:R-:W-:Y:S05]  /*f350*/  BRA `(.L_x_3104) ;  /* 0x0000000400107947 */ /* 0x000fea0003800000 */
.L_x_3090:
        /* <DEDUP_REMOVED lines=36> */
.L_x_3138:
[----:B------:R-:W-:Y:S05]  /*f5a0*/  BSYNC B0 ;  /* 0x0000000000007941 */ /* 0x000fea0003800000 */
.L_x_3137:
        /* <DEDUP_REMOVED lines=31> */
.L_x_3104:
[----:B------:R-:W-:Y:S05]  /*f7a0*/  BSYNC B3 ;  /* 0x0000000000037941 */ /* 0x000fea0003800000 */
.L_x_3089:
[----:B------:R-:W-:Y:S01]  /*f7b0*/  VIADD R169, R53, 0xffffffff ;  /* 0xffffffff35a97836 */ /* 0x000fe20000000000 */
[----:B------:R-:W-:Y:S01]  /*f7c0*/  ULDC.64 UR12, c[0x0][0x218] ;  /* 0x00008600000c7ab9 */ /* 0x000fe20000000a00 */
[----:B------:R-:W-:Y:S01]  /*f7d0*/  BSSY B0, `(.L_x_3139) ;  /* 0x0000022000007945 */ /* 0x000fe20003800000 */
[----:B------:R-:W-:Y:S01]  /*f7e0*/  LEA R168, P0, R164, UR12, 0x1 ;  /* 0x0000000ca4a87c11 */ /* 0x000fe2000f8008ff */
[----:B------:R-:W-:Y:S01]  /*f7f0*/  IMAD.SHL.U32 R0, R169, 0x80, RZ ;  /* 0x00000080a9007824 */ /* 0x000fe200078e00ff */
[----:B--23--:R-:W-:Y:S02]  /*f800*/  LOP3.LUT R6, R146, 0xff, RZ, 0xc0, !PT ;  /* 0x000000ff92067812 */ /* 0x00cfe400078ec0ff */
[----:B------:R-:W-:Y:S01]  /*f810*/  LEA.HI.X R175, R164, UR13, R167, 0x1, P0 ;  /* 0x0000000da4af7c11 */ /* 0x000fe200080f0ca7 */
[----:B------:R-:W-:-:S05]  /*f820*/  IMAD.IADD R7, R55, 0x1, -R0 ;  /* 0x0000000137077824 */ /* 0x000fca00078e0a00 */
[----:B------:R-:W-:-:S13]  /*f830*/  ISETP.GE.AND P1, PT, R172, R7, PT ;  /* 0x00000007ac00720c */ /* 0x000fda0003f26270 */
[----:B------:R-:W-:Y:S05]  /*f840*/  @P1 BRA `(.L_x_3140) ;  /* 0x0000000000681947 */ /* 0x000fea0003800000 */
[C---:B-1--4-:R-:W-:Y:S02]  /*f850*/  LOP3.LUT R2, R6.reuse, 0x1, RZ, 0xc0, !PT ;  /* 0x0000000106027812 */ /* 0x052fe400078ec0ff */
        /* <DEDUP_REMOVED lines=24> */
.L_x_3141:
[----:B------:R2:W-:Y:S02]  /*f9e0*/  STS.128 [R159+0x7000], RZ ;  /* 0x007000ff9f007388 */ /* 0x0005e40000000c00 */
.L_x_3140:
[----:B------:R-:W-:Y:S05]  /*f9f0*/  BSYNC B0 ;  /* 0x0000000000007941 */ /* 0x000fea0003800000 */
.L_x_3139:
[----:B------:R-:W-:Y:S01]  /*fa00*/  ISETP.GE.AND P0, PT, R24, R7, PT ;  /* 0x000000071800720c */ /* 0x000fe20003f06270 */
[----:B------:R-:W-:-:S12]  /*fa10*/  BSSY B0, `(.L_x_3142) ;  /* 0x000001f000007945 */ /* 0x000fd80003800000 */
[----:B------:R-:W-:Y:S05]  /*fa20*/  @P0 BRA `(.L_x_3143) ;  /* 0x0000000000740947 */ /* 0x000fea0003800000 */
[C---:B-1--4-:R-:W-:Y:S02]  /*fa30*/  LOP3.LUT R2, R6.reuse, 0x1, RZ, 0xc0, !PT ;  /* 0x0000000106027812 */ /* 0x052fe400078ec0ff */
[----:B------:R-:W-:Y:S02]  /*fa40*/  LOP3.LUT P1, RZ, R6, 0x2, RZ, 0xc0, !PT ;  /* 0x0000000206ff7812 */ /* 0x000fe4000782c0ff */
[----:B------:R-:W-:Y:S02]  /*fa50*/  ISETP.NE.U32.AND P0, PT, R2, 0x1, PT ;  /* 0x000000010200780c */ /* 0x000fe40003f05070 */
[----:B------:R-:W-:-:S05]  /*fa60*/  IADD3 R3, P2, R152, R164, RZ ;  /* 0x000000a498037210 */ /* 0x000fca0007f5e0ff */
[----:B------:R-:W-:-:S04]  /*fa70*/  IMAD.X R2, R151, 0x1, R167, P2 ;  /* 0x0000000197027824 */ /* 0x000fc800010e06a7 */
[C---:B------:R-:W-:Y:S02]  /*fa80*/  @P1 LEA R4, P2, R3.reuse, UR12, 0x1 ;  /* 0x0000000c03041c11 */ /* 0x040fe4000f8408ff */
[C---:B------:R-:W-:Y:S02]  /*fa90*/  @!P0 LEA R8, P3, R152.reuse, R168, 0x1 ;  /* 0x000000a898088211 */ /* 0x040fe400078608ff */
[----:B------:R-:W-:Y:S02]  /*faa0*/  @P1 LEA.HI.X R5, R3, UR13, R2, 0x1, P2 ;  /* 0x0000000d03051c11 */ /* 0x000fe400090f0c02 */
[----:B-----5:R-:W-:-:S05]  /*fab0*/  @!P0 LEA.HI.X R9, R152, R175, R151, 0x1, P3 ;  /* 0x000000af98098211 */ /* 0x020fca00018f0c97 */
        /* <DEDUP_REMOVED lines=19> */
.L_x_3144:
[----:B------:R4:W-:Y:S02]  /*fbf0*/  STS.128 [R159+0x7800], RZ ;  /* 0x007800ff9f007388 */ /* 0x0009e40000000c00 */
.L_x_3143:
[----:B------:R-:W-:Y:S05]  /*fc00*/  BSYNC B0 ;  /* 0x0000000000007941 */ /* 0x000fea0003800000 */
.L_x_3142:
        /* <DEDUP_REMOVED lines=9> */
[----:B------:R-:W-:-:S04]  /*fca0*/  SHF.L.U64.HI R4, R2, 0x6, R3 ;  /* 0x0000000602047819 */ /* 0x000fc80000010203 */
[----:B------:R-:W-:-:S07]  /*fcb0*/  IADD3 R2, P2, R5, R164, RZ ;  /* 0x000000a405027210 */ /* 0x000fce0007f5e0ff */
[----:B------:R-:W-:Y:S01]  /*fcc0*/  @!P0 LEA R8, P3, R5, R168, 0x1 ;  /* 0x000000a805088211 */ /* 0x000fe200078608ff */
[----:B------:R-:W-:-:S03]  /*fcd0*/  IMAD.X R3, R4, 0x1, R167, P2 ;  /* 0x0000000104037824 */ /* 0x000fc600010e06a7 */
[----:B-----5:R-:W-:Y:S02]  /*fce0*/  @!P0 LEA.HI.X R9, R5, R175, R4, 0x1, P3 ;  /* 0x000000af05098211 */ /* 0x020fe400018f0c04 */
[----:B------:R-:W-:-:S03]  /*fcf0*/  @P1 LEA R4, P2, R2, UR12, 0x1 ;  /* 0x0000000c02041c11 */ /* 0x000fc6000f8408ff */
[----:B------:R-:W-:Y:S01]  /*fd00*/  @!PT LDS RZ, [RZ] ;  /* 0x00000000fffff984 */ /* 0x000fe20000000800 */
[----:B------:R-:W-:Y:S01]  /*fd10*/  @!PT LDS RZ, [RZ] ;  /* 0x00000000fffff984 */ /* 0x000fe20000000800 */
[----:B------:R-:W-:Y:S01]  /*fd20*/  @!PT LDS RZ, [RZ] ;  /* 0x00000000fffff984 */ /* 0x000fe20000000800 */
[----:B------:R1:W-:Y:S01]  /*fd30*/  @!P0 LDGSTS.E.BYPASS.LTC128B.128 [R159+0x4000], desc[UR6][R8.64] ;  /* 0x04000000089f8fae */ /* 0x0003e2000b901d46 */
[----:B------:R-:W-:-:S03]  /*fd40*/  @P1 LEA.HI.X R5, R2, UR13, R3, 0x1, P2 ;  /* 0x0000000d02051c11 */ /* 0x000fc600090f0c03 */
        /* <DEDUP_REMOVED lines=15> */
.L_x_3147:
[----:B------:R4:W-:Y:S02]  /*fe40*/  STS.128 [R159+0x8000], RZ ;  /* 0x008000ff9f007388 */ /* 0x0009e40000000c00 */
.L_x_3146:
[----:B------:R-:W-:Y:S05]  /*fe50*/  BSYNC B0 ;  /* 0x0000000000007941 */ /* 0x000fea0003800000 */
.L_x_3145:
[----:B-1--4-:R-:W1:Y:S01]  /*fe60*/  LDC.64 R4, c[0x0][0x3c8] ;  /* 0x0000f200ff047b82 */ /* 0x012e620000000a00 */
[----:B------:R-:W-:Y:S01]  /*fe70*/  IADD3 R8, R172, 0x60, RZ ;  /* 0x00000060ac087810 */ /* 0x000fe20007ffe0ff */
[----:B------:R-:W-:Y:S03]  /*fe80*/  BSSY B0, `(.L_x_3148) ;  /* 0x0000023000007945 */ /* 0x000fe60003800000 */
[----:B------:R-:W-:-:S13]  /*fe90*/  ISETP.GE.AND P0, PT, R8, R7, PT ;  /* 0x000000070800720c */ /* 0x000fda0003f06270 */
[----:B------:R-:W-:Y:S05]  /*fea0*/  @P0 BRA `(.L_x_3149) ;  /* 0x0000000000800947 */ /* 0x000fea0003800000 */
[----:B------:R-:W4:Y:S01]  /*feb0*/  LDC.64 R2, c[0x0][0x248] ;  /* 0x00009200ff027b82 */ /* 0x000f220000000a00 */
[C---:B-----5:R-:W-:Y:S01]  /*fec0*/  LOP3.LUT R9, R6.reuse, 0x1, RZ, 0xc0, !PT ;  /* 0x0000000106097812 */ /* 0x060fe200078ec0ff */
[----:B------:R-:W-:Y:S01]  /*fed0*/  IMAD.MOV.U32 R166, RZ, RZ, R164 ;  /* 0x000000ffffa67224 */ /* 0x000fe200078e00a4 */
[C---:B------:R-:W-:Y:S02]  /*fee0*/  LOP3.LUT P2, RZ, R6.reuse, 0x2, RZ, 0xc0, !PT ;  /* 0x0000000206ff7812 */ /* 0x040fe4000784c0ff */
[----:B------:R-:W-:Y:S02]  /*fef0*/  ISETP.NE.U32.AND P0, PT, R9, 0x1, PT ;  /* 0x000000010900780c */ /* 0x000fe40003f05070 */
[----:B------:R-:W-:-:S11]  /*ff00*/  LOP3.LUT P1, RZ, R6, 0x4, RZ, 0xc0, !PT ;  /* 0x0000000406ff7812 */ /* 0x000fd6000782c0ff */
[----:B---3--:R-:W-:Y:S02]  /*ff10*/  @!P0 IMAD.MOV.U32 R174, RZ, RZ, R168 ;  /* 0x000000ffffae8224 */ /* 0x008fe400078e00a8 */
[----:B----4-:R-:W-:-:S04]  /*ff20*/  IMAD.WIDE.U32 R12, R2, 0x60, R166 ;  /* 0x00000060020c7825 */ /* 0x010fc800078e00a6 */
        /* <DEDUP_REMOVED lines=24> */
.L_x_3149:
[----:B------:R-:W-:Y:S05]  /*100b0*/  BSYNC B0 ;  /* 0x0000000000007941 */ /* 0x000fea0003800000 */
.L_x_3148:
[----:B------:R-:W-:Y:S01]  /*100c0*/  ULDC.64 UR8, c[0x0][0x3d0] ;  /* 0x0000f40000087ab9 */ /* 0x000fe20000000a00 */
[----:B------:R-:W0:Y:S01]  /*100d0*/  LDGDEPBAR ;  /* 0x00000000000079af */ /* 0x000e220000000000 */
[----:B------:R-:W-:Y:S01]  /*100e0*/  IMAD R2, R127, UR8, RZ ;  /* 0x000000087f027c24 */ /* 0x000fe2000f8e02ff */
[----:B------:R-:W-:Y:S01]  /*100f0*/  ULDC UR5, c[0x0][0x2e8] ;  /* 0x0000ba0000057ab9 */ /* 0x000fe20000000800 */
[----:B------:R-:W-:Y:S01]  /*10100*/  IMAD.WIDE.U32 R170, R157, UR8, R170 ;  /* 0x000000089daa7c25 */ /* 0x000fe2000f8e00aa */
[----:B------:R-:W-:-:S03]  /*10110*/  ULDC.64 UR10, c[0x0][0x220] ;  /* 0x00008800000a7ab9 */ /* 0x000fc60000000a00 */
[----:B------:R-:W-:Y:S01]  /*10120*/  IMAD R2, R157, UR9, R2 ;  /* 0x000000099d027c24 */ /* 0x000fe2000f8e0202 */
[----:B-1----:R-:W-:-:S03]  /*10130*/  LEA R4, P0, R170, R4, 0x2 ;  /* 0x00000004aa047211 */ /* 0x002fc600078010ff */
[----:B------:R-:W-:-:S05]  /*10140*/  IMAD.IADD R2, R171, 0x1, R2 ;  /* 0x00000001ab027824 */ /* 0x000fca00078e0202 */
[----:B------:R-:W-:-:S05]  /*10150*/  LEA.HI.X R5, R170, R5, R2, 0x2, P0 ;  /* 0x00000005aa057211 */ /* 0x000fca00000f1402 */
[----:B------:R-:W2:Y:S01]  /*10160*/  LDG.E R3, desc[UR6][R4.64] ;  /* 0x0000000604037981 */ /* 0x000ea2000c1e1900 */
[----:B------:R-:W-:Y:S01]  /*10170*/  ISETP.GE.AND P0, PT, R172, R7, PT ;  /* 0x00000007ac00720c */ /* 0x000fe20003f06270 */
[----:B------:R-:W2:Y:S01]  /*10180*/  MUFU.RCP R2, UR5 ;  /* 0x0000000500027d08 */ /* 0x000ea20008001000 */
[----:B------:R-:W-:-:S04]  /*10190*/  DEPBAR.LE SB0, 0x0 ;  /* 0x000080000000791a */ /* 0x000fc80000000000 */
[----:B------:R-:W-:Y:S01]  /*101a0*/  BAR.SYNC.DEFER_BLOCKING 0x0 ;  /* 0x0000000000007b1d */ /* 0x000fe20000010000 */
[----:B------:R-:W-:Y:S01]  /*101b0*/  SHF.R.S32.HI R170, RZ, 0x1f, R147 ;  /* 0x0000001fffaa7819 */ /* 0x000fe20000011493 */
[----:B------:R-:W-:Y:S01]  /*101c0*/  IMAD.SHL.U32 R172, R128, 0x2, RZ ;  /* 0x0000000280ac7824 */ /* 0x000fe200078e00ff */
[----:B------:R-:W-:Y:S02]  /*101d0*/  LEA R132, P1, R162, UR10, 0x1 ;  /* 0x0000000aa2847c11 */ /* 0x000fe4000f8208ff */
[----:B------:R-:W-:Y:S01]  /*101e0*/  LEA.HI R170, R170, R147, RZ, 0x2 ;  /* 0x00000093aaaa7211 */ /* 0x000fe200078f10ff */
[----:B------:R-:W-:Y:S01]  /*101f0*/  BSSY B0, `(.L_x_3150) ;  /* 0x0000023000007945 */ /* 0x000fe20003800000 */
[----:B------:R-:W-:Y:S02]  /*10200*/  LOP3.LUT R172, R172, 0x6, RZ, 0xc0, !PT ;  /* 0x00000006acac7812 */ /* 0x000fe400078ec0ff */
[----:B------:R-:W-:Y:S02]  /*10210*/  SHF.R.S32.HI R170, RZ, 0x2, R170 ;  /* 0x00000002ffaa7819 */ /* 0x000fe400000114aa */
[----:B------:R-:W-:Y:S01]  /*10220*/  LEA.HI.X R133, R162, UR11, R52, 0x1, P1 ;  /* 0x0000000ba2857c11 */ /* 0x000fe200088f0c34 */
[----:B------:R1:W-:Y:S04]  /*10230*/  @P0 STS [R159+0x9000], RZ ;  /* 0x009000ff9f000388 */ /* 0x0003e80000000800 */
[----:B------:R1:W-:Y:S04]  /*10240*/  @P0 STS [R159+0x9004], RZ ;  /* 0x009004ff9f000388 */ /* 0x0003e80000000800 */
[----:B------:R1:W-:Y:S04]  /*10250*/  @P0 STS.64 [R159+0x9008], RZ ;  /* 0x009008ff9f000388 */ /* 0x0003e80000000a00 */
[----:B------:R1:W-:Y:S04]  /*10260*/  @P0 STS.128 [R159+0xb000], RZ ;  /* 0x00b000ff9f000388 */ /* 0x0003e80000000c00 */
[----:B------:R1:W-:Y:S01]  /*10270*/  @P0 STS.128 [R159+0xd000], RZ ;  /* 0x00d000ff9f000388 */ /* 0x0003e20000000c00 */
[----:B--2---:R-:W-:Y:S01]  /*10280*/  FMUL.FTZ R3, R3, R2 ;  /* 0x0000000203037220 */ /* 0x004fe20000410000 */
        /* <DEDUP_REMOVED lines=24> */
.L_x_3152:
[----:B------:R2:W-:Y:S02]  /*10410*/  STS.128 [R159+0xd000], RZ ;  /* 0x00d000ff9f007388 */ /* 0x0005e40000000c00 */
.L_x_3151:
[----:B------:R-:W-:Y:S05]  /*10420*/  BSYNC B0 ;  /* 0x0000000000007941 */ /* 0x000fea0003800000 */
.L_x_3150:
        /* <DEDUP_REMOVED lines=32> */
.L_x_3155:
[----:B------:R1:W-:Y:S02]  /*10630*/  STS.128 [R159+0xd800], RZ ;  /* 0x00d800ff9f007388 */ /* 0x0003e40000000c00 */
.L_x_3154:
[----:B------:R-:W-:Y:S05]  /*10640*/  BSYNC B0 ;  /* 0x0000000000007941 */ /* 0x000fea0003800000 */
.L_x_3153:
        /* <DEDUP_REMOVED lines=35> */
.L_x_3158:
[----:B------:R1:W-:Y:S02]  /*10880*/  STS.128 [R159+0xe000], RZ ;  /* 0x00e000ff9f007388 */ /* 0x0003e40000000c00 */
.L_x_3157:
[----:B------:R-:W-:Y:S05]  /*10890*/  BSYNC B0 ;  /* 0x0000000000007941 */ /* 0x000fea0003800000 */
.L_x_3156:
        /* <DEDUP_REMOVED lines=12> */
[----:B-----5:R-:W2:Y:S08]  /*10960*/  @P1 LDC.64 R8, c[0x0][0x250] ;  /* 0x00009400ff081b82 */ /* 0x020eb00000000a00 */
[----:B------:R-:W4:Y:S01]  /*10970*/  @!P0 LDC.64 R10, c[0x0][0x250] ;  /* 0x00009400ff0a8b82 */ /* 0x000f220000000a00 */
[----:B--2---:R-:W-:-:S04]  /*10980*/  @P1 IMAD.WIDE.U32 R12, R8, 0xc0, R132 ;  /* 0x000000c0080c1825 */ /* 0x004fc800078e0084 */
[----:B------:R-:W-:Y:S01]  /*10990*/  @P1 IMAD R9, R9, 0xc0, RZ ;  /* 0x000000c009091824 */ /* 0x000fe200078e02ff */
[----:B------:R-:W-:Y:S01]  /*109a0*/  @P1 MOV R8, R12 ;  /* 0x0000000c00081202 */ /* 0x000fe20000000f00 */
[----:B----4-:R-:W-:-:S03]  /*109b0*/  @!P0 IMAD.WIDE.U32 R14, R10, 0xc0, R132 ;  /* 0x000000c00a0e8825 */ /* 0x010fc600078e0084 */
        /* <DEDUP_REMOVED lines=23> */
.L_x_3161:
[----:B------:R4:W-:Y:S02]  /*10b30*/  STS.128 [R159+0xe800], RZ ;  /* 0x00e800ff9f007388 */ /* 0x0009e40000000c00 */
.L_x_3160:
[----:B------:R-:W-:Y:S05]  /*10b40*/  BSYNC B0 ;  /* 0x0000000000007941 */ /* 0x000fea0003800000 */
.L_x_3159:
[----:B------:R-:W-:Y:S01]  /*10b50*/  LOP3.LUT R2, R62, 0x7fffffe, RZ, 0xc0, !PT ;  /* 0x07fffffe3e027812 */ /* 0x000fe200078ec0ff */
[----:B------:R-:W-:Y:S01]  /*10b60*/  IMAD.SHL.U32 R5, R57, 0x40, RZ ;  /* 0x0000004039057824 */ /* 0x000fe200078e00ff */
[----:B------:R-:W-:Y:S01]  /*10b70*/  LEA.HI R7, R60, R60, RZ, 0x1 ;  /* 0x0000003c3c077211 */ /* 0x000fe200078f08ff */
[----:B------:R-:W-:Y:S01]  /*10b80*/  IMAD.SHL.U32 R61, R61, 0x40, RZ ;  /* 0x000000403d3d7824 */ /* 0x000fe200078e00ff */
[----:B--2---:R-:W-:Y:S01]  /*10b90*/  SHF.R.S32.HI R8, RZ, 0x1f, R63 ;  /* 0x0000001fff087819 */ /* 0x004fe2000001143f */
[----:B------:R-:W-:Y:S01]  /*10ba0*/  IMAD.IADD R2, R63, 0x1, -R2 ;  /* 0x000000013f027824 */ /* 0x000fe200078e0a02 */
[----:B------:R-:W-:Y:S01]  /*10bb0*/  LOP3.LUT R7, R7, 0xfffffffe, RZ, 0xc0, !PT ;  /* 0xfffffffe07077812 */ /* 0x000fe200078ec0ff */
[----:B------:R-:W-:Y:S01]  /*10bc0*/  IMAD.SHL.U32 R59, R59, 0x8, RZ ;  /* 0x000000083b3b7824 */ /* 0x000fe200078e00ff */
[----:B------:R-:W-:Y:S01]  /*10bd0*/  LEA.HI R63, R8, R63, RZ, 0x3 ;  /* 0x0000003f083f7211 */ /* 0x000fe200078f18ff */
[----:B------:R-:W-:Y:S01]  /*10be0*/  ULDC UR5, c[0x0][0x398] ;  /* 0x0000e60000057ab9 */ /* 0x000fe20000000800 */
[----:B------:R-:W-:Y:S01]  /*10bf0*/  LOP3.LUT R8, R5, 0xc0, RZ, 0xc0, !PT ;  /* 0x000000c005087812 */ /* 0x000fe200078ec0ff */
[----:B------:R-:W-:Y:S01]  /*10c00*/  IMAD.IADD R7, R60, 0x1, -R7 ;  /* 0x000000013c077824 */ /* 0x000fe200078e0a07 */
[----:B------:R-:W-:Y:S01]  /*10c10*/  LOP3.LUT R10, R61, 0xc0, RZ, 0xc0, !PT ;  /* 0x000000c03d0a7812 */ /* 0x000fe200078ec0ff */
[----:B------:R-:W-:Y:S01]  /*10c20*/  IMAD.SHL.U32 R63, R63, 0x20, RZ ;  /* 0x000000203f3f7824 */ /* 0x000fe200078e00ff */
[----:B-----5:R-:W-:Y:S01]  /*10c30*/  LOP3.LUT R9, R8, 0x8, R59, 0xf8, !PT ;  /* 0x0000000808097812 */ /* 0x020fe200078ef83b */
[----:B------:R-:W-:Y:S01]  /*10c40*/  IMAD.SHL.U32 R5, R7, 0x8, RZ ;  /* 0x0000000807057824 */ /* 0x000fe200078e00ff */
[----:B------:R-:W-:Y:S01]  /*10c50*/  SHF.R.U32.HI R8, RZ, 0x3, R8 ;  /* 0x00000003ff087819 */ /* 0x000fe20000011608 */
[----:B------:R-:W0:Y:S01]  /*10c60*/  LDGDEPBAR ;  /* 0x00000000000079af */ /* 0x000e220000000000 */
[----:B------:R-:W-:-:S02]  /*10c70*/  LOP3.LUT R59, R63, 0xffffff00, RZ, 0xc0, !PT ;  /* 0xffffff003f3b7812 */ /* 0x000fc400078ec0ff */
[----:B------:R-:W-:Y:S02]  /*10c80*/  LOP3.LUT R11, R10, 0x8, R5, 0xf8, !PT ;  /* 0x000000080a0b7812 */ /* 0x000fe400078ef805 */
[----:B------:R-:W-:Y:S01]  /*10c90*/  SHF.R.U32.HI R10, RZ, 0x3, R10 ;  /* 0x00000003ff0a7819 */ /* 0x000fe2000001160a */
[----:B------:R-:W-:Y:S01]  /*10ca0*/  IMAD R5, R54, 0x200, R59 ;  /* 0x0000020036057824 */ /* 0x000fe200078e023b */
[----:B------:R-:W-:Y:S01]  /*10cb0*/  LOP3.LUT R8, R9, R8, RZ, 0x3c, !PT ;  /* 0x0000000809087212 */ /* 0x000fe200078e3cff */
[----:B------:R-:W-:Y:S01]  /*10cc0*/  IMAD R9, R7, 0x8, R58 ;  /* 0x0000000807097824 */ /* 0x000fe200078e023a */
[----:B------:R-:W-:Y:S01]  /*10cd0*/  LOP3.LUT R7, R11, R10, RZ, 0x3c, !PT ;  /* 0x0000000a0b077212 */ /* 0x000fe200078e3cff */
[----:B------:R-:W-:Y:S01]  /*10ce0*/  IMAD R10, R2, 0x20, R5 ;  /* 0x00000020020a7824 */ /* 0x000fe200078e0205 */
[----:B------:R-:W-:Y:S01]  /*10cf0*/  LOP3.LUT P0, RZ, R57, 0x2, RZ, 0xc0, !PT ;  /* 0x0000000239ff7812 */ /* 0x000fe2000780c0ff */
[----:B------:R-:W-:Y:S02]  /*10d00*/  IMAD.U32 R148, R9, 0x20, R8 ;  /* 0x0000002009947824 */ /* 0x000fe400078e0008 */
[----:B------:R-:W-:-:S02]  /*10d10*/  IMAD.IADD R149, R7, 0x1, R10 ;  /* 0x0000000107957824 */ /* 0x000fc400078e020a */
[----:B------:R-:W-:Y:S01]  /*10d20*/  IMAD.MOV.U32 R5, RZ, RZ, 0x20 ;  /* 0x00000020ff057424 */ /* 0x000fe200078e00ff */
[----:B------:R-:W-:Y:S01]  /*10d30*/  LEA R148, R148, UR4, 0x1 ;  /* 0x0000000494947c11 */ /* 0x000fe2000f8e08ff */
[----:B------:R-:W-:Y:S01]  /*10d40*/  IMAD R146, R2, 0x20, R59 ;  /* 0x0000002002927824 */ /* 0x000fe200078e023b */
[----:B------:R-:W-:Y:S02]  /*10d50*/  LEA R149, R149, UR4, 0x1 ;  /* 0x0000000495957c11 */ /* 0x000fe4000f8e08ff */
[----:B------:R-:W-:Y:S01]  /*10d60*/  SEL R5, R5, 0xffffffe0, !P0 ;  /* 0xffffffe005057807 */ /* 0x000fe20004000000 */
[----:B------:R-:W-:Y:S01]  /*10d70*/  LDSM.16.M88.4 R76, [R148+0x3000] ;  /* 0x00300000944c783b */ /* 0x000fe20000000200 */
[----:B------:R-:W-:Y:S02]  /*10d80*/  IMAD.IADD R146, R7, 0x1, R146 ;  /* 0x0000000107927824 */ /* 0x000fe400078e0292 */
[----:B------:R-:W-:Y:S01]  /*10d90*/  IMAD R147, R4, 0x2, R149 ;  /* 0x0000000204937824 */ /* 0x000fe200078e0295 */
[----:B------:R-:W2:Y:S01]  /*10da0*/  LDSM.16.M88.4 R124, [R149] ;  /* 0x00000000957c783b */ /* 0x000ea20000000200 */
[----:B------:R-:W-:-:S02]  /*10db0*/  IMAD.IADD R145, R148, 0x1, R5 ;  /* 0x0000000194917824 */ /* 0x000fc400078e0205 */
[----:B------:R-:W-:Y:S01]  /*10dc0*/  IMAD R5, R54, 0x10, R56 ;  /* 0x0000001036057824 */ /* 0x000fe200078e0238 */
[----:B------:R-:W3:Y:S04]  /*10dd0*/  LDSM.16.M88.4 R36, [R148+0x4000] ;  /* 0x004000009424783b */ /* 0x000ee80000000200 */
[----:B------:R-:W1:Y:S01]  /*10de0*/  LDSM.16.M88.4 R28, [R148+0x4400] ;  /* 0x00440000941c783b */ /* 0x000e620000000200 */
[----:B------:R-:W-:-:S03]  /*10df0*/  IADD3 R56, R5, 0x1, R170 ;  /* 0x0000000105387810 */ /* 0x000fc60007ffe0aa */
[----:B------:R-:W1:Y:S01]  /*10e00*/  LDSM.16.M88.4 R68, [R148+0x3400] ;  /* 0x003400009444783b */ /* 0x000e620000000200 */
[----:B------:R-:W-:-:S03]  /*10e10*/  IADD3 R5, R55, R56, -R155 ;  /* 0x0000003837057210 */ /* 0x000fc60007ffe89b */
[----:B------:R-:W1:Y:S02]  /*10e20*/  LDSM.16.M88.4 R44, [R148+0x3c00] ;  /* 0x003c0000942c783b */ /* 0x000e640000000200 */
[----:B------:R-:W-:Y:S02]  /*10e30*/  VIADD R56, R5, UR5 ;  /* 0x0000000505387c36 */ /* 0x000fe40008000000 */
[----:B------:R-:W-:Y:S03]  /*10e40*/  LDSM.16.M88.4 R100, [R145+0x3000] ;  /* 0x003000009164783b */ /* 0x000fe60000000200 */
[C---:B------:R-:W-:Y:S01]  /*10e50*/  VIMNMX R118, R56.reuse, R55, PT ;  /* 0x0000003738767248 */ /* 0x040fe20003fe0100 */
[----:B------:R-:W1:Y:S01]  /*10e60*/  LDSM.16.M88.4 R96, [R147] ;  /* 0x000000009360783b */ /* 0x000e620000000200 */
[----:B------:R-:W-:-:S03]  /*10e70*/  VIADDMNMX R119, R56, 0x8, R55, PT ;  /* 0x0000000838777846 */ /* 0x000fc60003800137 */
[----:B------:R-:W1:Y:S04]  /*10e80*/  LDSM.16.M88.4 R60, [R148+0x3800] ;  /* 0x00380000943c783b */ /* 0x000e680000000200 */
[----:B------:R-:W1:Y:S04]  /*10e90*/  LDSM.16.M88.4 R20, [R148+0x4800] ;  /* 0x004800009414783b */ /* 0x000e680000000200 */
[----:B------:R-:W1:Y:S04]  /*10ea0*/  LDSM.16.M88.4 R104, [R148+0x4c00] ;  /* 0x004c00009468783b */ /* 0x000e680000000200 */
[----:B----4-:R-:W4:Y:S01]  /*10eb0*/  LDSM.16.M88.4 R12, [R145+0x4000] ;  /* 0x00400000910c783b */ /* 0x010f220000000200 */
[C---:B--2---:R-:W-:Y:S03]  /*10ec0*/  HMMA.16816.F32 R80, R124.reuse, R76, RZ ;  /* 0x0000004c7c50723c */ /* 0x044fe600000018ff */
[----:B------:R-:W2:Y:S03]  /*10ed0*/  LDSM.16.M88.4 R8, [R145+0x4400] ;  /* 0x004400009108783b */ /* 0x000ea60000000200 */
[C---:B------:R-:W-:Y:S01]  /*10ee0*/  HMMA.16816.F32 R76, R124.reuse, R78, RZ ;  /* 0x0000004e7c4c723c */ /* 0x040fe200000018ff */
[----:B------:R-:W2:Y:S04]  /*10ef0*/  LDSM.16.M88.4 R92, [R145+0x3400] ;  /* 0x00340000915c783b */ /* 0x000ea80000000200 */
[----:B------:R-:W2:Y:S01]  /*10f00*/  LDSM.16.M88.4 R84, [R145+0x3c00] ;  /* 0x003c00009154783b */ /* 0x000ea20000000200 */
[C---:B---3--:R-:W-:Y:S03]  /*10f10*/  HMMA.16816.F32 R40, R124.reuse, R36, RZ ;  /* 0x000000247c28723c */ /* 0x048fe600000018ff */
[----:B------:R-:W3:Y:S03]  /*10f20*/  LDSM.16.M88.4 R88, [R145+0x3800] ;  /* 0x003800009158783b */ /* 0x000ee60000000200 */
[C---:B-1----:R-:W-:Y:S01]  /*10f30*/  HMMA.16816.F32 R32, R124.reuse, R28, RZ ;  /* 0x0000001c7c20723c */ /* 0x042fe200000018ff */
[----:B------:R-:W1:Y:S04]  /*10f40*/  LDSM.16.M88.4 R108, [R145+0x4800] ;  /* 0x00480000916c783b */ /* 0x000e680000000200 */
        /* <DEDUP_REMOVED lines=8> */
[C---:B------:R-:W-:Y:S06]  /*10fd0*/  HMMA.16816.F32 R68, R124.reuse, R70, RZ ;  /* 0x000000467c44723c */ /* 0x040fec00000018ff */
[C---:B------:R-:W-:Y:S06]  /*10fe0*/  HMMA.16816.F32 R48, R124.reuse, R44, RZ ;  /* 0x0000002c7c30723c */ /* 0x040fec00000018ff */
[----:B------:R-:W-:Y:S06]  /*10ff0*/  HMMA.16816.F32 R44, R124, R46, RZ ;  /* 0x0000002e7c2c723c */ /* 0x000fec00000018ff */
[C---:B------:R-:W-:Y:S06]  /*11000*/  HMMA.16816.F32 R80, R96.reuse, R100, R80 ;  /* 0x000000646050723c */ /* 0x040fec0000001850 */
[----:B------:R-:W-:Y:S01]  /*11010*/  HMMA.16816.F32 R76, R96, R102, R76 ;  /* 0x00000066604c723c */ /* 0x000fe2000000184c */
[----:B------:R-:W1:Y:S05]  /*11020*/  LDSM.16.M88.4 R100, [R145+0x4c00] ;  /* 0x004c00009164783b */ /* 0x000e6a0000000200 */
[C---:B------:R-:W-:Y:S06]  /*11030*/  HMMA.16816.F32 R64, R124.reuse, R60, RZ ;  /* 0x0000003c7c40723c */ /* 0x040fec00000018ff */
[C---:B------:R-:W-:Y:S06]  /*11040*/  HMMA.16816.F32 R24, R124.reuse, R20, RZ ;  /* 0x000000147c18723c */ /* 0x040fec00000018ff */
[C---:B------:R-:W-:Y:S06]  /*11050*/  HMMA.16816.F32 R60, R124.reuse, R62, RZ ;  /* 0x0000003e7c3c723c */ /* 0x040fec00000018ff */
[C---:B------:R-:W-:Y:S06]  /*11060*/  HMMA.16816.F32 R20, R124.reuse, R22, RZ ;  /* 0x000000167c14723c */ /* 0x040fec00000018ff */
[C---:B------:R-:W-:Y:S06]  /*11070*/  HMMA.16816.F32 R16, R124.reuse, R104, RZ ;  /* 0x000000687c10723c */ /* 0x040fec00000018ff */
[----:B------:R-:W-:Y:S01]  /*11080*/  HMMA.16816.F32 R124, R124, R106, RZ ;  /* 0x0000006a7c7c723c */ /* 0x000fe200000018ff */
[----:B------:R-:W-:Y:S05]  /*11090*/  LDSM.16.M88.4 R104, [R149+0x1000] ;  /* 0x001000009568783b */ /* 0x000fea0000000200 */
[C---:B----4-:R-:W-:Y:S06]  /*110a0*/  HMMA.16816.F32 R40, R96.reuse, R12, R40 ;  /* 0x0000000c6028723c */ /* 0x050fec0000001828 */
[C---:B------:R-:W-:Y:S01]  /*110b0*/  HMMA.16816.F32 R36, R96.reuse, R14, R36 ;  /* 0x0000000e6024723c */ /* 0x040fe20000001824 */
[----:B------:R-:W4:Y:S05]  /*110c0*/  LDSM.16.M88.4 R12, [R148+0x5c00] ;  /* 0x005c0000940c783b */ /* 0x000f2a0000000200 */
        /* <DEDUP_REMOVED lines=15> */
[C---:B------:R-:W-:Y:S06]  /*111c0*/  HMMA.16816.F32 R16, R96.reuse, R100, R16 ;  /* 0x000000646010723c */ /* 0x040fec0000001810 */
[----:B------:R-:W-:Y:S01]  /*111d0*/  HMMA.16816.F32 R124, R96, R102, R124 ;  /* 0x00000066607c723c */ /* 0x000fe2000000187c */
[----:B------:R-:W1:Y:S04]  /*111e0*/  LDSM.16.M88.4 R100, [R145+0x5000] ;  /* 0x005000009164783b */ /* 0x000e680000000200 */
[----:B------:R-:W-:Y:S01]  /*111f0*/  LDSM.16.M88.4 R96, [R145+0x5400] ;  /* 0x005400009160783b */ /* 0x000fe20000000200 */
        /* <DEDUP_REMOVED lines=18> */
[----:B---3--:R-:W-:Y:S06]  /*11320*/  HMMA.16816.F32 R72, R104, R88, R72 ;  /* 0x000000586848723c */ /* 0x008fec0000001848 */
[----:B-1----:R-:W-:Y:S06]  /*11330*/  HMMA.16816.F32 R80, R128, R100, R80 ;  /* 0x000000648050723c */ /* 0x002fec0000001850 */
[C---:B------:R-:W-:Y:S06]  /*11340*/  HMMA.16816.F32 R16, R104.reuse, R108, R16 ;  /* 0x0000006c6810723c */ /* 0x040fec0000001810 */
[----:B------:R-:W-:Y:S01]  /*11350*/  HMMA.16816.F32 R124, R104, R110, R124 ;  /* 0x0000006e687c723c */ /* 0x000fe2000000187c */
[----:B------:R-:W1:Y:S05]  /*11360*/  LDSM.16.M88.4 R108, [R148+0x7400] ;  /* 0x00740000946c783b */ /* 0x000e6a0000000200 */
[----:B------:R-:W-:Y:S01]  /*11370*/  HMMA.16816.F32 R76, R128, R102, R76 ;  /* 0x00000066804c723c */ /* 0x000fe2000000184c */
[----:B------:R-:W-:Y:S05]  /*11380*/  LDSM.16.M88.4 R100, [R148+0x7c00] ;  /* 0x007c00009464783b */ /* 0x000fea0000000200 */
[----:B------:R-:W-:Y:S01]  /*11390*/  HMMA.16816.F32 R68, R104, R90, R68 ;  /* 0x0000005a6844723c */ /* 0x000fe20000001844 */
[----:B------:R-:W3:Y:S04]  /*113a0*/  LDSM.16.M88.4 R88, [R145+0x5c00] ;  /* 0x005c00009158783b */ /* 0x000ee80000000200 */
[----:B------:R-:W-:Y:S01]  /*113b0*/  LDSM.16.M88.4 R104, [R148+0x7800] ;  /* 0x007800009468783b */ /* 0x000fe20000000200 */
[C---:B----4-:R-:W-:Y:S06]  /*113c0*/  HMMA.16816.F32 R32, R128.reuse, R12, R32 ;  /* 0x0000000c8020723c */ /* 0x050fec0000001820 */
[C---:B------:R-:W-:Y:S01]  /*113d0*/  HMMA.16816.F32 R28, R128.reuse, R14, R28 ;  /* 0x0000000e801c723c */ /* 0x040fe2000000181c */
[----:B------:R-:W-:Y:S05]  /*113e0*/  LDSM.16.M88.4 R12, [R145+0x7000] ;  /* 0x00700000910c783b */ /* 0x000fea0000000200 */
[C---:B--2---:R-:W-:Y:S06]  /*113f0*/  HMMA.16816.F32 R24, R128.reuse, R8, R24 ;  /* 0x000000088018723c */ /* 0x044fec0000001818 */
[C---:B------:R-:W-:Y:S01]  /*11400*/  HMMA.16816.F32 R20, R128.reuse, R10, R20 ;  /* 0x0000000a8014723c */ /* 0x040fe20000001814 */
[----:B------:R-:W2:Y:S05]  /*11410*/  LDSM.16.M88.4 R8, [R147+0x2000] ;  /* 0x002000009308783b */ /* 0x000eaa0000000200 */
[C---:B------:R-:W-:Y:S06]  /*11420*/  HMMA.16816.F32 R72, R128.reuse, R96, R72 ;  /* 0x000000608048723c */ /* 0x040fec0000001848 */
[C---:B------:R-:W-:Y:S06]  /*11430*/  HMMA.16816.F32 R40, R128.reuse, R84, R40 ;  /* 0x000000548028723c */ /* 0x040fec0000001828 */
[----:B------:R-:W-:Y:S01]  /*11440*/  HMMA.16816.F32 R36, R128, R86, R36 ;  /* 0x000000568024723c */ /* 0x000fe20000001824 */
[----:B------:R-:W4:Y:S05]  /*11450*/  LDSM.16.M88.4 R84, [R148+0x8c00] ;  /* 0x008c00009454783b */ /* 0x000f2a0000000200 */
[C---:B------:R-:W-:Y:S06]  /*11460*/  HMMA.16816.F32 R80, R120.reuse, R112, R80 ;  /* 0x000000707850723c */ /* 0x040fec0000001850 */
[----:B------:R-:W-:Y:S01]  /*11470*/  HMMA.16816.F32 R112, R120, R114, R76 ;  /* 0x000000727870723c */ /* 0x000fe2000000184c */
[----:B------:R-:W4:Y:S05]  /*11480*/  LDSM.16.M88.4 R76, [R145+0x7400] ;  /* 0x00740000914c783b */ /* 0x000f2a0000000200 */
[C---:B------:R-:W-:Y:S01]  /*11490*/  HMMA.16816.F32 R68, R128.reuse, R98, R68 ;  /* 0x000000628044723c */ /* 0x040fe20000001844 */
[----:B------:R-:W-:Y:S05]  /*114a0*/  LDSM.16.M88.4 R96, [R148+0x8000] ;  /* 0x008000009460783b */ /* 0x000fea0000000200 */
[----:B------:R-:W-:Y:S06]  /*114b0*/  HMMA.16816.F32 R16, R128, R136, R16 ;  /* 0x000000888010723c */ /* 0x000fec0000001810 */
[----:B-1----:R-:W-:Y:S06]  /*114c0*/  HMMA.16816.F32 R72, R120, R108, R72 ;  /* 0x0000006c7848723c */ /* 0x002fec0000001848 */
[C---:B---3--:R-:W-:Y:S06]  /*114d0*/  HMMA.16816.F32 R48, R128.reuse, R88, R48 ;  /* 0x000000588030723c */ /* 0x048fec0000001830 */
[----:B------:R-:W-:Y:S01]  /*114e0*/  HMMA.16816.F32 R44, R128, R90, R44 ;  /* 0x0000005a802c723c */ /* 0x000fe2000000182c */
[----:B------:R-:W1:Y:S05]  /*114f0*/  LDSM.16.M88.4 R88, [R148+0x8800] ;  /* 0x008800009458783b */ /* 0x000e6a0000000200 */
[----:B------:R-:W-:Y:S06]  /*11500*/  HMMA.16816.F32 R68, R120, R110, R68 ;  /* 0x0000006e7844723c */ /* 0x000fec0000001844 */
[----:B------:R-:W-:Y:S06]  /*11510*/  HMMA.16816.F32 R64, R128, R92, R64 ;  /* 0x0000005c8040723c */ /* 0x000fec0000001840 */
[C---:B--2---:R-:W-:Y:S06]  /*11520*/  HMMA.16816.F32 R80, R8.reuse, R12, R80 ;  /* 0x0000000c0850723c */ /* 0x044fec0000001850 */
[----:B------:R-:W-:Y:S01]  /*11530*/  HMMA.16816.F32 R112, R8, R14, R112 ;  /* 0x0000000e0870723c */ /* 0x000fe20000001870 */
[----:B------:R-:W2:Y:S05]  /*11540*/  LDSM.16.M88.4 R12, [R145+0x7800] ;  /* 0x00780000910c783b */ /* 0x000eaa0000000200 */
[C---:B------:R-:W-:Y:S06]  /*11550*/  HMMA.16816.F32 R124, R128.reuse, R138, R124 ;  /* 0x0000008a807c723c */ /* 0x040fec000000187c */
[----:B------:R-:W-:Y:S01]  /*11560*/  HMMA.16816.F32 R60, R128, R94, R60 ;  /* 0x0000005e803c723c */ /* 0x000fe2000000183c */
[----:B------:R-:W-:Y:S05]  /*11570*/  LDSM.16.M88.4 R92, [R148+0x8400] ;  /* 0x00840000945c783b */ /* 0x000fea0000000200 */
[----:B----4-:R-:W-:Y:S06]  /*11580*/  HMMA.16816.F32 R16, R120, R84, R16 ;  /* 0x000000547810723c */ /* 0x010fec0000001810 */
[----:B------:R-:W-:Y:S01]  /*11590*/  HMMA.16816.F32 R72, R8, R76, R72 ;  /* 0x0000004c0848723c */ /* 0x000fe20000001848 */
[----:B------:R-:W-:-:S04]  /*115a0*/  IMAD.IADD R85, R0, 0x1, R172 ;  /* 0x0000000100557824 */ /* 0x000fc800078e02ac */
[C---:B------:R-:W-:Y:S01]  /*115b0*/  VIADD R2, R85.reuse, 0x1 ;  /* 0x0000000155027836 */ /* 0x040fe20000000000 */
[----:B------:R-:W-:Y:S01]  /*115c0*/  HMMA.16816.F32 R68, R8, R78, R68 ;  /* 0x0000004e0844723c */ /* 0x000fe20000001844 */
[----:B------:R-:W-:-:S03]  /*115d0*/  VIADD R5, R85, 0x8 ;  /* 0x0000000855057836 */ /* 0x000fc60000000000 */
[C---:B------:R-:W-:Y:S02]  /*115e0*/  ISETP.GE.AND P1, PT, R2.reuse, R118, PT ;  /* 0x000000760200720c */ /* 0x040fe40003f26270 */
[-C--:B------:R-:W-:Y:S01]  /*115f0*/  ISETP.GE.AND P0, PT, R2, R119.reuse, PT ;  /* 0x000000770200720c */ /* 0x080fe20003f06270 */
[C---:B------:R-:W-:Y:S01]  /*11600*/  HMMA.16816.F32 R64, R120.reuse, R104, R64 ;  /* 0x000000687840723c */ /* 0x040fe20000001840 */
[----:B------:R-:W-:Y:S02]  /*11610*/  I2FP.F32.S32 R2, R2 ;  /* 0x0000000200027245 */ /* 0x000fe40000201400 */
[C---:B------:R-:W-:Y:S02]  /*11620*/  ISETP.GE.AND P2, PT, R5.reuse, R118, PT ;  /* 0x000000760500720c */ /* 0x040fe40003f46270 */
[----:B------:R-:W-:Y:S01]  /*11630*/  ISETP.GE.AND P3, PT, R5, R119, PT ;  /* 0x000000770500720c */ /* 0x000fe20003f66270 */
[CC--:B------:R-:W-:Y:S01]  /*11640*/  FFMA.FTZ R79, R3.reuse, R2.reuse, R81 ;  /* 0x00000002034f7223 */ /* 0x0c0fe20000010051 */
[----:B------:R-:W-:Y:S01]  /*11650*/  I2FP.F32.S32 R5, R5 ;  /* 0x0000000500057245 */ /* 0x000fe20000201400 */
[----:B------:R-:W-:Y:S01]  /*11660*/  FFMA.FTZ R83, R3, R2, R83 ;  /* 0x0000000203537223 */ /* 0x000fe20000010053 */
[----:B------:R-:W-:Y:S01]  /*11670*/  VIADD R2, R85, 0x9 ;  /* 0x0000000955027836 */ /* 0x000fe20000000000 */
[C---:B------:R-:W-:Y:S01]  /*11680*/  HMMA.16816.F32 R124, R120.reuse, R86, R124 ;  /* 0x00000056787c723c */ /* 0x040fe2000000187c */
[----:B------:R-:W-:Y:S01]  /*11690*/  FSEL R79, R79, -INF , !P1 ;  /* 0xff8000004f4f7808 */ /* 0x000fe20004800000 */
[CC--:B------:R-:W-:Y:S01]  /*116a0*/  FFMA.FTZ R77, R3.reuse, R5.reuse, R112 ;  /* 0x00000005034d7223 */ /* 0x0c0fe20000010070 */
[----:B------:R-:W-:Y:S01]  /*116b0*/  FFMA.FTZ R84, R3, R5, R114 ;  /* 0x0000000503547223 */ /* 0x000fe20000010072 */
[----:B------:R-:W-:Y:S01]  /*116c0*/  VIADD R5, R85, 0x10 ;  /* 0x0000001055057836 */ /* 0x000fe20000000000 */
[----:B------:R-:W-:Y:S01]  /*116d0*/  ISETP.GE.AND P4, PT, R2, R118, PT ;  /* 0x000000760200720c */ /* 0x000fe20003f86270 */
[----:B------:R-:W-:Y:S01]  /*116e0*/  HMMA.16816.F32 R60, R120, R106, R60 ;  /* 0x0000006a783c723c */ /* 0x000fe2000000183c */
[----:B------:R-:W-:-:S02]  /*116f0*/  FSEL R86, R83, -INF , !P0 ;  /* 0xff80000053567808 */ /* 0x000fc40004000000 */
[-C--:B------:R-:W-:Y:S02]  /*11700*/  ISETP.GE.AND P0, PT, R2, R119.reuse, PT ;  /* 0x000000770200720c */ /* 0x080fe40003f06270 */
[----:B------:R-:W-:Y:S01]  /*11710*/  I2FP.F32.S32 R2, R2 ;  /* 0x0000000200027245 */ /* 0x000fe20000201400 */
[C---:B-1----:R-:W-:Y:S01]  /*11720*/  HMMA.16816.F32 R24, R120.reuse, R88, R24 ;  /* 0x000000587818723c */ /* 0x042fe20000001818 */
[----:B------:R-:W-:Y:S02]  /*11730*/  FSEL R77, R77, -INF , !P2 ;  /* 0xff8000004d4d7808 */ /* 0x000fe40005000000 */
[----:B------:R-:W-:Y:S01]  /*11740*/  ISETP.GE.AND P2, PT, R5, R118, PT ;  /* 0x000000760500720c */ /* 0x000fe20003f46270 */
[-C--:B------:R-:W-:Y:S01]  /*11750*/  FFMA.FTZ R83, R3, R2.reuse, R113 ;  /* 0x0000000203537223 */ /* 0x080fe20000010071 */
[----:B------:R-:W-:Y:S01]  /*11760*/  ISETP.GE.AND P1, PT, R5, R119, PT ;  /* 0x000000770500720c */ /* 0x000fe20003f26270 */
[----:B------:R-:W-:Y:S01]  /*11770*/  HMMA.16816.F32 R48, R120, R100, R48 ;  /* 0x000000647830723c */ /* 0x000fe20000001830 */
[----:B------:R-:W-:Y:S01]  /*11780*/  I2FP.F32.S32 R5, R5 ;  /* 0x0000000500057245 */ /* 0x000fe20000201400 */
[----:B------:R-:W-:Y:S01]  /*11790*/  FFMA.FTZ R88, R3, R2, R115 ;  /* 0x0000000203587223 */ /* 0x000fe20000010073 */
[----:B------:R-:W-:Y:S01]  /*117a0*/  VIADD R2, R85, 0x11 ;  /* 0x0000001155027836 */ /* 0x000fe20000000000 */
[----:B------:R-:W-:-:S02]  /*117b0*/  FSEL R84, R84, -INF , !P3 ;  /* 0xff80000054547808 */ /* 0x000fc40005800000 */
[CC--:B------:R-:W-:Y:S01]  /*117c0*/  FFMA.FTZ R72, R3.reuse, R5.reuse, R72 ;  /* 0x0000000503487223 */ /* 0x0c0fe20000010048 */
[----:B------:R-:W-:Y:S01]  /*117d0*/  FFMA.FTZ R74, R3, R5, R74 ;  /* 0x00000005034a7223 */ /* 0x000fe2000001004a */
[----:B------:R-:W-:Y:S01]  /*117e0*/  VIADD R5, R85, 0x18 ;  /* 0x0000001855057836 */ /* 0x000fe20000000000 */
[----:B------:R-:W-:Y:S01]  /*117f0*/  FSEL R88, R88, -INF , !P0 ;  /* 0xff80000058587808 */ /* 0x000fe20004000000 */
[C---:B--2---:R-:W-:Y:S01]  /*11800*/  HMMA.16816.F32 R64, R8.reuse, R12, R64 ;  /* 0x0000000c0840723c */ /* 0x044fe20000001840 */
[C---:B------:R-:W-:Y:S02]  /*11810*/  ISETP.GE.AND P3, PT, R2.reuse, R118, PT ;  /* 0x000000760200720c */ /* 0x040fe40003f66270 */
[-C--:B------:R-:W-:Y:S02]  /*11820*/  ISETP.GE.AND P0, PT, R2, R119.reuse, PT ;  /* 0x000000770200720c */ /* 0x080fe40003f06270 */
[----:B------:R-:W-:Y:S01]  /*11830*/  I2FP.F32.S32 R2, R2 ;  /* 0x0000000200027245 */ /* 0x000fe20000201400 */
[----:B------:R-:W-:Y:S01]  /*11840*/  HMMA.16816.F32 R60, R8, R14, R60 ;  /* 0x0000000e083c723c */ /* 0x000fe2000000183c */
[----:B------:R-:W-:Y:S01]  /*11850*/  FSEL R81, R72, -INF , !P2 ;  /* 0xff80000048517808 */ /* 0x000fe20005000000 */
[----:B------:R-:W1:Y:S01]  /*11860*/  LDSM.16.M88.4 R12, [R145+0x8000] ;  /* 0x00800000910c783b */ /* 0x000e620000000200 */
[----:B------:R-:W-:Y:S01]  /*11870*/  FSEL R78, R74, -INF , !P1 ;  /* 0xff8000004a4e7808 */ /* 0x000fe20004800000 */
[----:B------:R-:W-:Y:S01]  /*11880*/  FFMA.FTZ R73, R3, R2, R73 ;  /* 0x0000000203497223 */ /* 0x000fe20000010049 */
[----:B------:R-:W-:Y:S01]  /*11890*/  ISETP.GE.AND P2, PT, R5, R118, PT ;  /* 0x000000760500720c */ /* 0x000fe20003f46270 */
[----:B------:R-:W-:Y:S01]  /*118a0*/  FFMA.FTZ R75, R3, R2, R75 ;  /* 0x00000002034b7223 */ /* 0x000fe2000001004b */
[----:B------:R-:W-:Y:S01]  /*118b0*/  ISETP.GE.AND P1, PT, R5, R119, PT ;  /* 0x000000770500720c */ /* 0x000fe20003f26270 */
[----:B------:R-:W-:Y:S01]  /*118c0*/  VIADD R2, R85, 0x19 ;  /* 0x0000001955027836 */ /* 0x000fe20000000000 */
[----:B------:R-:W-:Y:S01]  /*118d0*/  I2FP.F32.S32 R5, R5 ;  /* 0x0000000500057245 */ /* 0x000fe20000201400 */
[----:B------:R-:W-:Y:S01]  /*118e0*/  HMMA.16816.F32 R44, R120, R102, R44 ;  /* 0x00000066782c723c */ /* 0x000fe2000000182c */
[----:B------:R-:W-:-:S02]  /*118f0*/  FSEL R73, R73, -INF , !P3 ;  /* 0xff80000049497808 */ /* 0x000fc40005800000 */
[C---:B------:R-:W-:Y:S01]  /*11900*/  ISETP.GE.AND P3, PT, R2.reuse, R118, PT ;  /* 0x000000760200720c */ /* 0x040fe20003f66270 */
[CC--:B------:R-:W-:Y:S01]  /*11910*/  FFMA.FTZ R55, R3.reuse, R5.reuse, R68 ;  /* 0x0000000503377223 */ /* 0x0c0fe20000010044 */
[----:B------:R-:W-:Y:S01]  /*11920*/  FFMA.FTZ R68, R3, R5, R70 ;  /* 0x0000000503447223 */ /* 0x000fe20000010046 */
[----:B------:R-:W-:Y:S01]  /*11930*/  FSEL R70, R75, -INF , !P0 ;  /* 0xff8000004b467808 */ /* 0x000fe20004000000 */
[----:B------:R-:W-:Y:S01]  /*11940*/  VIADD R5, R85, 0x20 ;  /* 0x0000002055057836 */ /* 0x000fe20000000000 */
[----:B------:R-:W-:Y:S01]  /*11950*/  ISETP.GE.AND P0, PT, R2, R119, PT ;  /* 0x000000770200720c */ /* 0x000fe20003f06270 */
[----:B------:R-:W-:Y:S01]  /*11960*/  HMMA.16816.F32 R40, R120, R96, R40 ;  /* 0x000000607828723c */ /* 0x000fe20000001828 */
[----:B------:R-:W-:Y:S02]  /*11970*/  I2FP.F32.S32 R2, R2 ;  /* 0x0000000200027245 */ /* 0x000fe40000201400 */
[----:B------:R-:W-:Y:S02]  /*11980*/  FSEL R55, R55, -INF , !P2 ;  /* 0xff80000037377808 */ /* 0x000fe40005000000 */
[----:B------:R-:W-:Y:S01]  /*11990*/  FSEL R68, R68, -INF , !P1 ;  /* 0xff80000044447808 */ /* 0x000fe20004800000 */
[CC--:B------:R-:W-:Y:S01]  /*119a0*/  FFMA.FTZ R69, R3.reuse, R2.reuse, R69 ;  /* 0x0000000203457223 */ /* 0x0c0fe20000010045 */
[----:B------:R-:W-:Y:S01]  /*119b0*/  FFMA.FTZ R71, R3, R2, R71 ;  /* 0x0000000203477223 */ /* 0x000fe20000010047 */
[----:B------:R-:W-:Y:S01]  /*119c0*/  VIADD R2, R85, 0x21 ;  /* 0x0000002155027836 */ /* 0x000fe20000000000 */
[----:B------:R-:W-:Y:S01]  /*119d0*/  ISETP.GE.AND P2, PT, R5, R118, PT ;  /* 0x000000760500720c */ /* 0x000fe20003f46270 */
[----:B------:R-:W-:Y:S01]  /*119e0*/  HMMA.16816.F32 R48, R8, R56, R48 ;  /* 0x000000380830723c */ /* 0x000fe20000001830 */
[----:B------:R-:W-:-:S02]  /*119f0*/  FSEL R69, R69, -INF , !P3 ;  /* 0xff80000045457808 */ /* 0x000fc40005800000 */
[----:B------:R-:W-:Y:S02]  /*11a00*/  FSEL R76, R71, -INF , !P0 ;  /* 0xff800000474c7808 */ /* 0x000fe40004000000 */
[C---:B------:R-:W-:Y:S01]  /*11a10*/  ISETP.GE.AND P3, PT, R2.reuse, R118, PT ;  /* 0x000000760200720c */ /* 0x040fe20003f66270 */
[----:B------:R-:W-:Y:S01]  /*11a20*/  HMMA.16816.F32 R44, R8, R58, R44 ;  /* 0x0000003a082c723c */ /* 0x000fe2000000182c */
[-C--:B------:R-:W-:Y:S01]  /*11a30*/  ISETP.GE.AND P0, PT, R2, R119.reuse, PT ;  /* 0x000000770200720c */ /* 0x080fe20003f06270 */
[----:B------:R-:W-:Y:S01]  /*11a40*/  VIADD R56, R85, 0x28 ;  /* 0x0000002855387836 */ /* 0x000fe20000000000 */
[----:B------:R-:W-:Y:S02]  /*11a50*/  I2FP.F32.S32 R2, R2 ;  /* 0x0000000200027245 */ /* 0x000fe40000201400 */
[----:B------:R-:W-:Y:S01]  /*11a60*/  ISETP.GE.AND P1, PT, R5, R119, PT ;  /* 0x000000770500720c */ /* 0x000fe20003f26270 */
[----:B------:R-:W-:Y:S01]  /*11a70*/  HMMA.16816.F32 R36, R120, R98, R36 ;  /* 0x000000627824723c */ /* 0x000fe20000001824 */
[----:B------:R-:W-:Y:S01]  /*11a80*/  I2FP.F32.S32 R5, R5 ;  /* 0x0000000500057245 */ /* 0x000fe20000201400 */
[CC--:B------:R-:W-:Y:S01]  /*11a90*/  FFMA.FTZ R177, R3.reuse, R2.reuse, R65 ;  /* 0x0000000203b17223 */ /* 0x0c0fe20000010041 */
[----:B------:R-:W-:Y:S01]  /*11aa0*/  FFMA.FTZ R67, R3, R2, R67 ;  /* 0x0000000203437223 */ /* 0x000fe20000010043 */
[----:B------:R-:W-:Y:S01]  /*11ab0*/  VIADD R2, R85, 0x29 ;  /* 0x0000002955027836 */ /* 0x000fe20000000000 */
[----:B------:R-:W-:Y:S01]  /*11ac0*/  I2FP.F32.S32 R57, R56 ;  /* 0x0000003800397245 */ /* 0x000fe20000201400 */
[-C--:B------:R-:W-:Y:S01]  /*11ad0*/  FFMA.FTZ R64, R3, R5.reuse, R64 ;  /* 0x0000000503407223 */ /* 0x080fe20000010040 */
[----:B------:R-:W-:Y:S01]  /*11ae0*/  FSEL R177, R177, -INF , !P3 ;  /* 0xff800000b1b17808 */ /* 0x000fe20005800000 */
[----:B------:R-:W-:Y:S01]  /*11af0*/  FFMA.FTZ R66, R3, R5, R66 ;  /* 0x0000000503427223 */ /* 0x000fe20000010042 */
[----:B------:R-:W-:Y:S01]  /*11b00*/  FSEL R184, R67, -INF , !P0 ;  /* 0xff80000043b87808 */ /* 0x000fe20004000000 */
[CC--:B------:R-:W-:Y:S01]  /*11b10*/  FFMA.FTZ R60, R3.reuse, R57.reuse, R60 ;  /* 0x00000039033c7223 */ /* 0x0c0fe2000001003c */
[C---:B------:R-:W-:Y:S01]  /*11b20*/  ISETP.GE.AND P3, PT, R2.reuse, R118, PT ;  /* 0x000000760200720c */ /* 0x040fe20003f66270 */
[----:B------:R-:W-:Y:S01]  /*11b30*/  FFMA.FTZ R62, R3, R57, R62 ;  /* 0x00000039033e7223 */ /* 0x000fe2000001003e */
[----:B------:R-:W-:Y:S01]  /*11b40*/  ISETP.GE.AND P0, PT, R2, R119, PT ;  /* 0x000000770200720c */ /* 0x000fe20003f06270 */
[----:B------:R-:W-:Y:S01]  /*11b50*/  VIADD R65, R85, 0x30 ;  /* 0x0000003055417836 */ /* 0x000fe20000000000 */
[----:B------:R-:W-:Y:S01]  /*11b60*/  I2FP.F32.S32 R2, R2 ;  /* 0x0000000200027245 */ /* 0x000fe20000201400 */
[----:B-1----:R-:W-:Y:S01]  /*11b70*/  HMMA.16816.F32 R40, R8, R12, R40 ;  /* 0x0000000c0828723c */ /* 0x002fe20000001828 */
[----:B------:R-:W-:-:S02]  /*11b80*/  FSEL R5, R64, -INF , !P2 ;  /* 0xff80000040057808 */ /* 0x000fc40005000000 */
[----:B------:R-:W-:Y:S01]  /*11b90*/  FSEL R180, R66, -INF , !P1 ;  /* 0xff80000042b47808 */ /* 0x000fe20004800000 */
[C---:B------:R-:W-:Y:S01]  /*11ba0*/  FFMA.FTZ R61, R3.reuse, R2, R61 ;  /* 0x00000002033d7223 */ /* 0x040fe2000001003d */
[C---:B------:R-:W-:Y:S01]  /*11bb0*/  ISETP.GE.AND P2, PT, R56.reuse, R118, PT ;  /* 0x000000763800720c */ /* 0x040fe20003f46270 */
[----:B------:R-:W-:Y:S01]  /*11bc0*/  FFMA.FTZ R63, R3, R2, R63 ;  /* 0x00000002033f7223 */ /* 0x000fe2000001003f */
[----:B------:R-:W-:Y:S01]  /*11bd0*/  ISETP.GE.AND P1, PT, R56, R119, PT ;  /* 0x000000773800720c */ /* 0x000fe20003f26270 */
[----:B------:R-:W-:Y:S01]  /*11be0*/  VIADD R2, R85, 0x31 ;  /* 0x0000003155027836 */ /* 0x000fe20000000000 */
[----:B------:R-:W1:Y:S01]  /*11bf0*/  LDSM.16.M88.4 R56, [R145+0x8400] ;  /* 0x008400009138783b */ /* 0x000e620000000200 */
[----:B------:R-:W-:Y:S01]  /*11c00*/  FSEL R179, R61, -INF , !P3 ;  /* 0xff8000003db37808 */ /* 0x000fe20005800000 */
[----:B------:R-:W-:Y:S01]  /*11c10*/  VIADD R12, R85, 0x38 ;  /* 0x00000038550c7836 */ /* 0x000fe20000000000 */
[----:B------:R-:W-:Y:S01]  /*11c20*/  FSEL R182, R63, -INF , !P0 ;  /* 0xff8000003fb67808 */ /* 0x000fe20004000000 */
[----:B------:R-:W-:Y:S01]  /*11c30*/  HMMA.16816.F32 R32, R120, R92, R32 ;  /* 0x0000005c7820723c */ /* 0x000fe20000001820 */
[----:B------:R-:W-:-:S02]  /*11c40*/  ISETP.GE.AND P3, PT, R2, R118, PT ;  /* 0x000000760200720c */ /* 0x000fc40003f66270 */
[-C--:B------:R-:W-:Y:S02]  /*11c50*/  ISETP.GE.AND P0, PT, R2, R119.reuse, PT ;  /* 0x000000770200720c */ /* 0x080fe40003f06270 */
[----:B------:R-:W-:Y:S01]  /*11c60*/  I2FP.F32.S32 R2, R2 ;  /* 0x0000000200027245 */ /* 0x000fe20000201400 */
[C---:B------:R-:W-:Y:S01]  /*11c70*/  HMMA.16816.F32 R28, R120.reuse, R94, R28 ;  /* 0x0000005e781c723c */ /* 0x040fe2000000181c */
[----:B------:R-:W-:Y:S02]  /*11c80*/  FSEL R67, R60, -INF , !P2 ;  /* 0xff8000003c437808 */ /* 0x000fe40005000000 */
        /* <DEDUP_REMOVED lines=8> */
[----:B------:R-:W-:Y:S01]  /*11d10*/  FSEL R143, R143, -INF , !P3 ;  /* 0xff8000008f8f7808 */ /* 0x000fe20005800000 */
[----:B------:R-:W-:Y:S01]  /*11d20*/  VIADD R49, R85, 0x40 ;  /* 0x0000004055317836 */ /* 0x000fe20000000000 */
[----:B------:R-:W-:Y:S01]  /*11d30*/  FSEL R178, R51, -INF , !P0 ;  /* 0xff80000033b27808 */ /* 0x000fe20004000000 */
[CC--:B------:R-:W-:Y:S01]  /*11d40*/  FFMA.FTZ R48, R3.reuse, R65.reuse, R48 ;  /* 0x0000004103307223 */ /* 0x0c0fe20000010030 */
[----:B------:R-:W-:Y:S01]  /*11d50*/  FFMA.FTZ R50, R3, R65, R50 ;  /* 0x0000004103327223 */ /* 0x000fe20000010032 */
[----:B------:R-:W-:Y:S01]  /*11d60*/  I2FP.F32.S32 R13, R12 ;  /* 0x0000000c000d7245 */ /* 0x000fe20000201400 */
[----:B------:R-:W-:Y:S01]  /*11d70*/  HMMA.16816.F32 R36, R8, R14, R36 ;  /* 0x0000000e0824723c */ /* 0x000fe20000001824 */
[----:B------:R-:W-:-:S02]  /*11d80*/  ISETP.GE.AND P3, PT, R2, R118, PT ;  /* 0x000000760200720c */ /* 0x000fc40003f66270 */
[----:B------:R-:W-:Y:S01]  /*11d90*/  ISETP.GE.AND P0, PT, R2, R119, PT ;  /* 0x000000770200720c */ /* 0x000fe20003f06270 */
[CC--:B------:R-:W-:Y:S01]  /*11da0*/  FFMA.FTZ R44, R3.reuse, R13.reuse, R44 ;  /* 0x0000000d032c7223 */ /* 0x0c0fe2000001002c */
[----:B------:R-:W-:Y:S01]  /*11db0*/  I2FP.F32.S32 R2, R2 ;  /* 0x0000000200027245 */ /* 0x000fe20000201400 */
[C---:B------:R-:W-:Y:S01]  /*11dc0*/  FFMA.FTZ R46, R3.reuse, R13, R46 ;  /* 0x0000000d032e7223 */ /* 0x040fe2000001002e */
[----:B------:R-:W-:Y:S02]  /*11dd0*/  FSEL R61, R48, -INF , !P2 ;  /* 0xff800000303d7808 */ /* 0x000fe40005000000 */
[----:B------:R-:W-:Y:S01]  /*11de0*/  FSEL R120, R50, -INF , !P1 ;  /* 0xff80000032787808 */ /* 0x000fe20004800000 */
[C---:B------:R-:W-:Y:S01]  /*11df0*/  FFMA.FTZ R45, R3.reuse, R2, R45 ;  /* 0x00000002032d7223 */ /* 0x040fe2000001002d */
[C---:B------:R-:W-:Y:S01]  /*11e00*/  ISETP.GE.AND P2, PT, R12.reuse, R118, PT ;  /* 0x000000760c00720c */ /* 0x040fe20003f46270 */
[----:B------:R-:W-:Y:S01]  /*11e10*/  FFMA.FTZ R47, R3, R2, R47 ;  /* 0x00000002032f7223 */ /* 0x000fe2000001002f */
[----:B------:R-:W-:Y:S01]  /*11e20*/  ISETP.GE.AND P1, PT, R12, R119, PT ;  /* 0x000000770c00720c */ /* 0x000fe20003f26270 */
[----:B------:R-:W-:Y:S01]  /*11e30*/  VIADD R2, R85, 0x41 ;  /* 0x0000004155027836 */ /* 0x000fe20000000000 */
[----:B------:R-:W2:Y:S01]  /*11e40*/  LDSM.16.M88.4 R12, [R145+0x8800] ;  /* 0x00880000910c783b */ /* 0x000ea20000000200 */
[----:B------:R-:W-:Y:S01]  /*11e50*/  FSEL R63, R44, -INF , !P2 ;  /* 0xff8000002c3f7808 */ /* 0x000fe20005000000 */
[----:B-1----:R-:W-:Y:S01]  /*11e60*/  HMMA.16816.F32 R32, R8, R56, R32 ;  /* 0x000000380820723c */ /* 0x002fe20000001820 */
[----:B------:R-:W-:-:S02]  /*11e70*/  FSEL R174, R46, -INF , !P1 ;  /* 0xff8000002eae7808 */ /* 0x000fc40004800000 */
[CC--:B------:R-:W-:Y:S02]  /*11e80*/  ISETP.GE.AND P2, PT, R49.reuse, R118.reuse, PT ;  /* 0x000000763100720c */ /* 0x0c0fe40003f46270 */
[----:B------:R-:W-:Y:S01]  /*11e90*/  ISETP.GE.AND P1, PT, R49, R119, PT ;  /* 0x000000773100720c */ /* 0x000fe20003f26270 */
[----:B------:R-:W-:Y:S01]  /*11ea0*/  HMMA.16816.F32 R28, R8, R58, R28 ;  /* 0x0000003a081c723c */ /* 0x000fe2000000181c */
[----:B------:R-:W-:Y:S02]  /*11eb0*/  FSEL R173, R45, -INF , !P3 ;  /* 0xff8000002dad7808 */ /* 0x000fe40005800000 */
[----:B------:R-:W-:Y:S02]  /*11ec0*/  FSEL R176, R47, -INF , !P0 ;  /* 0xff8000002fb07808 */ /* 0x000fe40004000000 */
[----:B------:R-:W-:Y:S02]  /*11ed0*/  I2FP.F32.S32 R49, R49 ;  /* 0x0000003100317245 */ /* 0x000fe40000201400 */
[----:B------:R-:W-:-:S02]  /*11ee0*/  ISETP.GE.AND P3, PT, R2, R118, PT ;  /* 0x000000760200720c */ /* 0x000fc40003f66270 */
[----:B------:R-:W-:Y:S01]  /*11ef0*/  ISETP.GE.AND P0, PT, R2, R119, PT ;  /* 0x000000770200720c */ /* 0x000fe20003f06270 */
[CC--:B------:R-:W-:Y:S01]  /*11f00*/  FFMA.FTZ R135, R3.reuse, R49.reuse, R40 ;  /* 0x0000003103877223 */ /* 0x0c0fe20000010028 */
[----:B------:R-:W-:Y:S01]  /*11f10*/  I2FP.F32.S32 R2, R2 ;  /* 0x0000000200027245 */ /* 0x000fe20000201400 */
[----:B------:R-:W-:Y:S01]  /*11f20*/  FFMA.FTZ R42, R3, R49, R42 ;  /* 0x00000031032a7223 */ /* 0x000fe2000001002a */
[----:B------:R-:W-:Y:S01]  /*11f30*/  VIADD R40, R85, 0x48 ;  /* 0x0000004855287836 */ /* 0x000fe20000000000 */
[----:B------:R-:W-:Y:S01]  /*11f40*/  FSEL R83, R83, -INF , !P4 ;  /* 0xff80000053537808 */ /* 0x000fe20006000000 */
[----:B------:R-:W-:Y:S02]  /*11f50*/  VIADD R49, R85, 0x50 ;  /* 0x0000005055317836 */ /* 0x000fe40000000000 */
[CC--:B------:R-:W-:Y:S01]  /*11f60*/  FFMA.FTZ R41, R3.reuse, R2.reuse, R41 ;  /* 0x0000000203297223 */ /* 0x0c0fe20000010029 */
[----:B------:R-:W-:Y:S01]  /*11f70*/  FFMA.FTZ R43, R3, R2, R43 ;  /* 0x00000002032b7223 */ /* 0x000fe2000001002b */
[----:B------:R-:W-:Y:S01]  /*11f80*/  FSEL R135, R135, -INF , !P2 ;  /* 0xff80000087877808 */ /* 0x000fe20005000000 */
[----:B------:R-:W-:Y:S01]  /*11f90*/  VIADD R2, R85, 0x49 ;  /* 0x0000004955027836 */ /* 0x000fe20000000000 */
[----:B------:R-:W-:-:S02]  /*11fa0*/  FSEL R138, R42, -INF , !P1 ;  /* 0xff8000002a8a7808 */ /* 0x000fc40004800000 */
[C---:B------:R-:W-:Y:S02]  /*11fb0*/  ISETP.GE.AND P2, PT, R40.reuse, R118, PT ;  /* 0x000000762800720c */ /* 0x040fe40003f46270 */
[----:B------:R-:W-:Y:S02]  /*11fc0*/  ISETP.GE.AND P1, PT, R40, R119, PT ;  /* 0x000000772800720c */ /* 0x000fe40003f26270 */
[----:B------:R-:W-:Y:S02]  /*11fd0*/  I2FP.F32.S32 R45, R40 ;  /* 0x00000028002d7245 */ /* 0x000fe40000201400 */
[----:B------:R-:W-:Y:S02]  /*11fe0*/  FSEL R139, R41, -INF , !P3 ;  /* 0xff800000298b7808 */ /* 0x000fe40005800000 */
[----:B------:R-:W-:Y:S01]  /*11ff0*/  FSEL R142, R43, -INF , !P0 ;  /* 0xff8000002b8e7808 */ /* 0x000fe20004000000 */
[CC--:B------:R-:W-:Y:S01]  /*12000*/  FFMA.FTZ R36, R3.reuse, R45.reuse, R36 ;  /* 0x0000002d03247223 */ /* 0x0c0fe20000010024 */
[----:B------:R-:W1:Y:S01]  /*12010*/  LDSM.16.M88.4 R40, [R145+0x8c00] ;  /* 0x008c00009128783b */ /* 0x000e620000000200 */
[C---:B------:R-:W-:Y:S01]  /*12020*/  ISETP.GE.AND P3, PT, R2.reuse, R118, PT ;  /* 0x000000760200720c */ /* 0x040fe20003f66270 */
[----:B------:R-:W-:Y:S01]  /*12030*/  FFMA.FTZ R38, R3, R45, R38 ;  /* 0x0000002d03267223 */ /* 0x000fe20000010026 */
[----:B------:R-:W-:Y:S01]  /*12040*/  ISETP.GE.AND P0, PT, R2, R119, PT ;  /* 0x000000770200720c */ /* 0x000fe20003f06270 */
[----:B--2---:R-:W-:Y:S01]  /*12050*/  HMMA.16816.F32 R44, R8, R12, R24 ;  /* 0x0000000c082c723c */ /* 0x004fe20000001818 */
[----:B------:R-:W-:Y:S01]  /*12060*/  I2FP.F32.S32 R2, R2 ;  /* 0x0000000200027245 */ /* 0x000fe20000201400 */
[----:B------:R-:W-:-:S04]  /*12070*/  DEPBAR.LE SB0, 0x0 ;  /* 0x000080000000791a */ /* 0x000fc80000000000 */
[CC--:B------:R-:W-:Y:S01]  /*12080*/  FFMA.FTZ R37, R3.reuse, R2.reuse, R37 ;  /* 0x0000000203257223 */ /* 0x0c0fe20000010025 */
[----:B------:R-:W-:Y:S01]  /*12090*/  FFMA.FTZ R39, R3, R2, R39 ;  /* 0x0000000203277223 */ /* 0x000fe20000010027 */
[C---:B------:R-:W-:Y:S01]  /*120a0*/  VIADD R2, R85.reuse, 0x51 ;  /* 0x0000005155027836 */ /* 0x040fe20000000000 */
[----:B------:R-:W-:Y:S01]  /*120b0*/  FSEL R137, R36, -INF , !P2 ;  /* 0xff80000024897808 */ /* 0x000fe20005000000 */
[----:B------:R-:W-:Y:S01]  /*120c0*/  VIADD R12, R85, 0x58 ;  /* 0x00000058550c7836 */ /* 0x000fe20000000000 */
[----:B------:R-:W-:Y:S01]  /*120d0*/  FSEL R141, R37, -INF , !P3 ;  /* 0xff800000258d7808 */ /* 0x000fe20005800000 */
[----:B------:R-:W-:Y:S01]  /*120e0*/  HMMA.16816.F32 R20, R8, R14, R20 ;  /* 0x0000000e0814723c */ /* 0x000fe20000001814 */
[----:B------:R-:W-:Y:S01]  /*120f0*/  FSEL R136, R39, -INF , !P0 ;  /* 0xff80000027887808 */ /* 0x000fe20004000000 */
[----:B------:R-:W-:Y:S01]  /*12100*/  BAR.SYNC.DEFER_BLOCKING 0x0 ;  /* 0x0000000000007b1d */ /* 0x000fe20000010000 */
[C---:B------:R-:W-:Y:S02]  /*12110*/  ISETP.GE.AND P3, PT, R2.reuse, R118, PT ;  /* 0x000000760200720c */ /* 0x040fe40003f66270 */
[----:B------:R-:W-:-:S02]  /*12120*/  ISETP.GE.AND P0, PT, R2, R119, PT ;  /* 0x000000770200720c */ /* 0x000fc40003f06270 */
[----:B------:R-:W-:Y:S02]  /*12130*/  I2FP.F32.S32 R2, R2 ;  /* 0x0000000200027245 */ /* 0x000fe40000201400 */
[----:B------:R-:W-:Y:S02]  /*12140*/  FSEL R140, R38, -INF , !P1 ;  /* 0xff800000268c7808 */ /* 0x000fe40004800000 */
[----:B------:R-:W-:Y:S01]  /*12150*/  ISETP.GE.AND P2, PT, R49, R118, PT ;  /* 0x000000763100720c */ /* 0x000fe20003f46270 */
[CC--:B------:R-:W-:Y:S01]  /*12160*/  FFMA.FTZ R33, R3.reuse, R2.reuse, R33 ;  /* 0x0000000203217223 */ /* 0x0c0fe20000010021 */
[----:B------:R-:W-:Y:S01]  /*12170*/  FFMA.FTZ R35, R3, R2, R35 ;  /* 0x0000000203237223 */ /* 0x000fe20000010023 */
[----:B------:R-:W-:Y:S01]  /*12180*/  ISETP.GE.AND P1, PT, R49, R119, PT ;  /* 0x000000773100720c */ /* 0x000fe20003f26270 */
[----:B------:R-:W-:Y:S01]  /*12190*/  VIADD R2, R85, 0x59 ;  /* 0x0000005955027836 */ /* 0x000fe20000000000 */
[----:B------:R-:W-:Y:S02]  /*121a0*/  I2FP.F32.S32 R49, R49 ;  /* 0x0000003100317245 */ /* 0x000fe40000201400 */
[----:B------:R-:W-:-:S02]  /*121b0*/  FSEL R123, R33, -INF , !P3 ;  /* 0xff800000217b7808 */ /* 0x000fc40005800000 */
[----:B------:R-:W-:Y:S01]  /*121c0*/  FSEL R128, R35, -INF , !P0 ;  /* 0xff80000023807808 */ /* 0x000fe20004000000 */
[CC--:B------:R-:W-:Y:S01]  /*121d0*/  FFMA.FTZ R32, R3.reuse, R49.reuse, R32 ;  /* 0x0000003103207223 */ /* 0x0c0fe20000010020 */
[C---:B------:R-:W-:Y:S01]  /*121e0*/  ISETP.GE.AND P3, PT, R2.reuse, R118, PT ;  /* 0x000000760200720c */ /* 0x040fe20003f66270 */
[C---:B------:R-:W-:Y:S01]  /*121f0*/  FFMA.FTZ R34, R3.reuse, R49, R34 ;  /* 0x0000003103227223 */ /* 0x040fe20000010022 */
[----:B------:R-:W-:Y:S01]  /*12200*/  ISETP.GE.AND P0, PT, R2, R119, PT ;  /* 0x000000770200720c */ /* 0x000fe20003f06270 */
[C---:B-1----:R-:W-:Y:S01]  /*12210*/  HMMA.16816.F32 R16, R8.reuse, R40, R16 ;  /* 0x000000280810723c */ /* 0x042fe20000001810 */
        /* <DEDUP_REMOVED lines=10> */
[----:B------:R-:W-:Y:S01]  /*122c0*/  VIADD R2, R85, 0x61 ;  /* 0x0000006155027836 */ /* 0x000fe20000000000 */
[----:B------:R-:W-:Y:S01]  /*122d0*/  FSEL R129, R29, -INF , !P3 ;  /* 0xff8000001d817808 */ /* 0x000fe20005800000 */
[----:B------:R-:W-:Y:S01]  /*122e0*/  VIADD R12, R85, 0x60 ;  /* 0x00000060550c7836 */ /* 0x000fe20000000000 */
[----:B------:R-:W-:Y:S01]  /*122f0*/  FSEL R64, R31, -INF , !P0 ;  /* 0xff8000001f407808 */ /* 0x000fe20004000000 */
[----:B------:R-:W-:Y:S01]  /*12300*/  HMMA.16816.F32 R124, R8, R42, R124 ;  /* 0x0000002a087c723c */ /* 0x000fe2000000187c */
[----:B------:R-:W-:-:S02]  /*12310*/  FSEL R121, R28, -INF , !P2 ;  /* 0xff8000001c797808 */ /* 0x000fc40005000000 */
[----:B------:R-:W-:Y:S02]  /*12320*/  FSEL R122, R30, -INF , !P1 ;  /* 0xff8000001e7a7808 */ /* 0x000fe40004800000 */
[CC--:B------:R-:W-:Y:S02]  /*12330*/  ISETP.GE.AND P3, PT, R2.reuse, R118.reuse, PT ;  /* 0x000000760200720c */ /* 0x0c0fe40003f66270 */
[-C--:B------:R-:W-:Y:S01]  /*12340*/  ISETP.GE.AND P0, PT, R2, R119.reuse, PT ;  /* 0x000000770200720c */ /* 0x080fe20003f06270 */
[C---:B------:R-:W-:Y:S01]  /*12350*/  VIADD R8, R85.reuse, 0x70 ;  /* 0x0000007055087836 */ /* 0x040fe20000000000 */
[C---:B------:R-:W-:Y:S02]  /*12360*/  ISETP.GE.AND P2, PT, R12.reuse, R118, PT ;  /* 0x000000760c00720c */ /* 0x040fe40003f46270 */
[----:B------:R-:W-:Y:S02]  /*12370*/  ISETP.GE.AND P1, PT, R12, R119, PT ;  /* 0x000000770c00720c */ /* 0x000fe40003f26270 */
[----:B------:R-:W-:Y:S01]  /*12380*/  I2FP.F32.S32 R13, R12 ;  /* 0x0000000c000d7245 */ /* 0x000fe20000201400 */
[----:B------:R-:W-:Y:S01]  /*12390*/  VIADD R12, R85, 0x68 ;  /* 0x00000068550c7836 */ /* 0x000fe20000000000 */
[----:B------:R-:W-:-:S02]  /*123a0*/  I2FP.F32.S32 R2, R2 ;  /* 0x0000000200027245 */ /* 0x000fc40000201400 */
[----:B------:R-:W-:Y:S01]  /*123b0*/  I2FP.F32.S32 R9, R8 ;  /* 0x0000000800097245 */ /* 0x000fe20000201400 */
[CC--:B------:R-:W-:Y:S01]  /*123c0*/  FFMA.FTZ R25, R3.reuse, R13.reuse, R44 ;  /* 0x0000000d03197223 */ /* 0x0c0fe2000001002c */
[C---:B------:R-:W-:Y:S01]  /*123d0*/  FFMA.FTZ R24, R3.reuse, R13, R46 ;  /* 0x0000000d03187223 */ /* 0x040fe2000001002e */
[CC--:B------:R-:W-:Y:S01]  /*123e0*/  FFMA.FTZ R45, R3.reuse, R2.reuse, R45 ;  /* 0x00000002032d7223 */ /* 0x0c0fe2000001002d */
[----:B------:R-:W-:Y:S01]  /*123f0*/  FFMA.FTZ R43, R3, R2, R47 ;  /* 0x00000002032b7223 */ /* 0x000fe2000001002f */
[----:B------:R-:W-:Y:S01]  /*12400*/  I2FP.F32.S32 R13, R12 ;  /* 0x0000000c000d7245 */ /* 0x000fe20000201400 */
[----:B------:R-:W-:Y:S01]  /*12410*/  VIADD R2, R85, 0x69 ;  /* 0x0000006955027836 */ /* 0x000fe20000000000 */
[----:B------:R-:W-:Y:S01]  /*12420*/  FSEL R25, R25, -INF , !P2 ;  /* 0xff80000019197808 */ /* 0x000fe20005000000 */
[----:B------:R-:W-:Y:S01]  /*12430*/  FFMA.FTZ R16, R3, R9, R16 ;  /* 0x0000000903107223 */ /* 0x000fe20000010010 */
[----:B------:R-:W-:Y:S01]  /*12440*/  FSEL R43, R43, -INF , !P0 ;  /* 0xff8000002b2b7808 */ /* 0x000fe20004000000 */
[CC--:B------:R-:W-:Y:S01]  /*12450*/  FFMA.FTZ R20, R3.reuse, R13.reuse, R20 ;  /* 0x0000000d03147223 */ /* 0x0c0fe20000010014 */
[CC--:B------:R-:W-:Y:S01]  /*12460*/  ISETP.GE.AND P4, PT, R2.reuse, R118.reuse, PT ;  /* 0x000000760200720c */ /* 0x0c0fe20003f86270 */
[C---:B------:R-:W-:Y:S01]  /*12470*/  FFMA.FTZ R22, R3.reuse, R13, R22 ;  /* 0x0000000d03167223 */ /* 0x040fe20000010016 */
[----:B------:R-:W-:Y:S01]  /*12480*/  ISETP.GE.AND P0, PT, R2, R119, PT ;  /* 0x000000770200720c */ /* 0x000fe20003f06270 */
[----:B------:R-:W-:Y:S01]  /*12490*/  FFMA.FTZ R18, R3, R9, R18 ;  /* 0x0000000903127223 */ /* 0x000fe20000010012 */
[----:B------:R-:W-:-:S02]  /*124a0*/  ISETP.GE.AND P2, PT, R12, R118, PT ;  /* 0x000000760c00720c */ /* 0x000fc40003f46270 */
[----:B------:R-:W-:Y:S02]  /*124b0*/  I2FP.F32.S32 R2, R2 ;  /* 0x0000000200027245 */ /* 0x000fe40000201400 */
[----:B------:R-:W-:Y:S02]  /*124c0*/  FSEL R47, R45, -INF , !P3 ;  /* 0xff8000002d2f7808 */ /* 0x000fe40005800000 */
[----:B------:R-:W-:Y:S01]  /*124d0*/  FSEL R46, R20, -INF , !P2 ;  /* 0xff800000142e7808 */ /* 0x000fe20005000000 */
[CC--:B------:R-:W-:Y:S01]  /*124e0*/  FFMA.FTZ R21, R3.reuse, R2.reuse, R21 ;  /* 0x0000000203157223 */ /* 0x0c0fe20000010015 */
[----:B------:R-:W-:Y:S01]  /*124f0*/  FSEL R24, R24, -INF , !P1 ;  /* 0xff80000018187808 */ /* 0x000fe20004800000 */
[----:B------:R-:W-:Y:S01]  /*12500*/  FFMA.FTZ R23, R3, R2, R23 ;  /* 0x0000000203177223 */ /* 0x000fe20000010017 */
[C---:B------:R-:W-:Y:S01]  /*12510*/  ISETP.GE.AND P3, PT, R8.reuse, R118, PT ;  /* 0x000000760800720c */ /* 0x040fe20003f66270 */
[C---:B------:R-:W-:Y:S01]  /*12520*/  VIADD R2, R85.reuse, 0x78 ;  /* 0x0000007855027836 */ /* 0x040fe20000000000 */
[-C--:B------:R-:W-:Y:S01]  /*12530*/  ISETP.GE.AND P2, PT, R8, R119.reuse, PT ;  /* 0x000000770800720c */ /* 0x080fe20003f46270 */
[----:B------:R-:W-:Y:S01]  /*12540*/  VIADD R8, R85, 0x71 ;  /* 0x0000007155087836 */ /* 0x000fe20000000000 */
[----:B------:R-:W-:-:S02]  /*12550*/  ISETP.GE.AND P1, PT, R12, R119, PT ;  /* 0x000000770c00720c */ /* 0x000fc40003f26270 */
[----:B------:R-:W-:Y:S02]  /*12560*/  FSEL R45, R21, -INF , !P4 ;  /* 0xff800000152d7808 */ /* 0x000fe40006000000 */
[----:B------:R-:W-:Y:S02]  /*12570*/  FSEL R42, R22, -INF , !P1 ;  /* 0xff800000162a7808 */ /* 0x000fe40004800000 */
[C---:B------:R-:W-:Y:S02]  /*12580*/  ISETP.GE.AND P4, PT, R8.reuse, R118, PT ;  /* 0x000000760800720c */ /* 0x040fe40003f86270 */
[----:B------:R-:W-:Y:S02]  /*12590*/  ISETP.GE.AND P1, PT, R8, R119, PT ;  /* 0x000000770800720c */ /* 0x000fe40003f26270 */
[----:B------:R-:W-:Y:S02]  /*125a0*/  I2FP.F32.S32 R8, R8 ;  /* 0x0000000800087245 */ /* 0x000fe40000201400 */
[----:B------:R-:W-:-:S02]  /*125b0*/  I2FP.F32.S32 R9, R2 ;  /* 0x0000000200097245 */ /* 0x000fc40000201400 */
[----:B------:R-:W-:Y:S01]  /*125c0*/  FSEL R28, R23, -INF , !P0 ;  /* 0xff800000171c7808 */ /* 0x000fe20004000000 */
[C---:B------:R-:W-:Y:S01]  /*125d0*/  FFMA.FTZ R17, R3.reuse, R8, R17 ;  /* 0x0000000803117223 */ /* 0x040fe20000010011 */
[----:B------:R-:W-:Y:S01]  /*125e0*/  FSEL R31, R16, -INF , !P3 ;  /* 0xff800000101f7808 */ /* 0x000fe20005800000 */
[CC--:B------:R-:W-:Y:S01]  /*125f0*/  FFMA.FTZ R29, R3.reuse, R9.reuse, R124 ;  /* 0x00000009031d7223 */ /* 0x0c0fe2000001007c */
[C---:B------:R-:W-:Y:S01]  /*12600*/  ISETP.GE.AND P3, PT, R2.reuse, R118, PT ;  /* 0x000000760200720c */ /* 0x040fe20003f66270 */
[C---:B------:R-:W-:Y:S01]  /*12610*/  FFMA.FTZ R40, R3.reuse, R9, R126 ;  /* 0x0000000903287223 */ /* 0x040fe2000001007e */
[----:B------:R-:W-:Y:S01]  /*12620*/  ISETP.GE.AND P0, PT, R2, R119, PT ;  /* 0x000000770200720c */ /* 0x000fe20003f06270 */
[----:B------:R-:W-:Y:S01]  /*12630*/  FFMA.FTZ R19, R3, R8, R19 ;  /* 0x0000000803137223 */ /* 0x000fe20000010013 */
[----:B------:R-:W-:Y:S02]  /*12640*/  I2FP.F32.S32 R2, R85 ;  /* 0x0000005500027245 */ /* 0x000fe40000201400 */
[----:B------:R-:W-:-:S02]  /*12650*/  SHF.R.S32.HI R9, RZ, 0x1f, R54 ;  /* 0x0000001fff097819 */ /* 0x000fc40000011436 */
[----:B------:R-:W-:Y:S01]  /*12660*/  FSEL R30, R17, -INF , !P4 ;  /* 0xff800000111e7808 */ /* 0x000fe20006000000 */
[----:B------:R-:W-:Y:S01]  /*12670*/  FFMA.FTZ R80, R3, R2, R80 ;  /* 0x0000000203507223 */ /* 0x000fe20000010050 */
[----:B------:R-:W-:Y:S01]  /*12680*/  LEA.HI R9, R9, R54, RZ, 0x2 ;  /* 0x0000003609097211 */ /* 0x000fe200078f10ff */
[----:B------:R-:W-:Y:S01]  /*12690*/  FFMA.FTZ R8, R3, R2, R82 ;  /* 0x0000000203087223 */ /* 0x000fe20000010052 */
[----:B------:R-:W-:Y:S02]  /*126a0*/  ISETP.GE.AND P4, PT, R85, R118, PT ;  /* 0x000000765500720c */ /* 0x000fe40003f86270 */
[----:B------:R-:W-:Y:S02]  /*126b0*/  FSEL R26, R19, -INF , !P1 ;  /* 0xff800000131a7808 */ /* 0x000fe40004800000 */
[----:B------:R-:W-:Y:S02]  /*126c0*/  LOP3.LUT R171, R9, 0xfffffffc, RZ, 0xc0, !PT ;  /* 0xfffffffc09ab7812 */ /* 0x000fe400078ec0ff */
[C---:B------:R-:W-:Y:S01]  /*126d0*/  ISETP.GE.AND P1, PT, R85.reuse, R119, PT ;  /* 0x000000775500720c */ /* 0x040fe20003f26270 */
[----:B------:R-:W-:Y:S01]  /*126e0*/  VIADD R85, R85, 0x79 ;  /* 0x0000007955557836 */ /* 0x000fe20000000000 */
[----:B------:R-:W-:Y:S01]  /*126f0*/  FSEL R9, R80, -INF , !P4 ;  /* 0xff80000050097808 */ /* 0x000fe20006000000 */
[----:B------:R-:W-:Y:S01]  /*12700*/  IMAD.IADD R171, R54, 0x1, -R171 ;  /* 0x0000000136ab7824 */ /* 0x000fe200078e0aab */
[----:B------:R-:W-:-:S02]  /*12710*/  ISETP.GT.AND P4, PT, R169, R150, PT ;  /* 0x00000096a900720c */ /* 0x000fc40003f84270 */
[----:B------:R-:W-:Y:S02]  /*12720*/  I2FP.F32.S32 R10, R85 ;  /* 0x00000055000a7245 */ /* 0x000fe40000201400 */
[----:B------:R-:W-:Y:S02]  /*12730*/  FSEL R27, R18, -INF , !P2 ;  /* 0xff800000121b7808 */ /* 0x000fe40005000000 */
[----:B------:R-:W-:Y:S01]  /*12740*/  FSEL R40, R40, -INF , !P0 ;  /* 0xff80000028287808 */ /* 0x000fe20004000000 */
[CC--:B------:R-:W-:Y:S01]  /*12750*/  FFMA.FTZ R44, R3.reuse, R10.reuse, R125 ;  /* 0x0000000a032c7223 */ /* 0x0c0fe2000001007d */
[----:B------:R-:W-:Y:S01]  /*12760*/  FFMA.FTZ R41, R3, R10, R127 ;  /* 0x0000000a03297223 */ /* 0x000fe2000001007f */
        /* <DEDUP_REMOVED lines=70> */
.L_x_3163:
[----:B------:R-:W1:Y:S02]  /*12bd0*/  LDC R11, c[0x0][0x248] ;  /* 0x00009200ff0b7b82 */ /* 0x000e640000000800 */
[----:B-1----:R-:W-:-:S04]  /*12be0*/  LEA R11, -R11, RZ, 0x7 ;  /* 0x000000ff0b0b7211 */ /* 0x002fc800078e39ff */
[----:B------:R-:W-:-:S07]  /*12bf0*/  SHF.R.S32.HI R0, RZ, 0x1f, R11 ;  /* 0x0000001fff007819 */ /* 0x000fce000001140b */
.L_x_3164:
        /* <DEDUP_REMOVED lines=114> */
.L_x_3162:
        /* <DEDUP_REMOVED lines=49> */
[----:B-1----:R-:W-:Y:S02]  /*13630*/  FMNMX.FTZ R11, R47, R0, !PT ;  /* 0x000000002f0b7209 */ /* 0x002fe40007810000 */
        /* <DEDUP_REMOVED lines=26> */
[----:B-1----:R-:W-:-:S04]  /*137e0*/  FMNMX.FTZ R2, R11, R2, !PT ;  /* 0x000000020b027209 */ /* 0x002fc80007810000 */
[C---:B------:R-:W-:Y:S01]  /*137f0*/  FSETP.NEU.FTZ.AND P0, PT, R2.reuse, -INF , PT ;  /* 0xff8000000200780b */ /* 0x040fe20003f1d000 */
[----:B------:R-:W-:Y:S01]  /*13800*/  FMUL.FTZ R50, R2, UR8 ;  /* 0x0000000802327c20 */ /* 0x000fe20008410000 */
[----:B--2---:R-:W-:-:S04]  /*13810*/  FMNMX.FTZ R0, R7, R0, !PT ;  /* 0x0000000007007209 */ /* 0x004fc80007810000 */
[----:B------:R-:W-:Y:S01]  /*13820*/  FSEL R50, R50, RZ, P0 ;  /* 0x000000ff32327208 */ /* 0x000fe20000000000 */
[C---:B------:R-:W-:Y:S01]  /*13830*/  FMUL.FTZ R49, R0.reuse, UR8 ;  /* 0x0000000800317c20 */ /* 0x040fe20008410000 */
[----:B------:R-:W-:-:S03]  /*13840*/  FSETP.NEU.FTZ.AND P0, PT, R0, -INF , PT ;  /* 0xff8000000000780b */ /* 0x000fc60003f1d000 */
[--C-:B------:R-:W-:Y:S01]  /*13850*/  FFMA.FTZ R124, R83, UR8, -R50.reuse ;  /* 0x00000008537c7c23 */ /* 0x100fe20008010832 */
[--C-:B------:R-:W-:Y:S01]  /*13860*/  FFMA.FTZ R51, R81, UR8, -R50.reuse ;  /* 0x0000000851337c23 */ /* 0x100fe20008010832 */
        /* <DEDUP_REMOVED lines=22> */
[----:B------:R-:W4:Y:S01]  /*139d0*/  LDSM.16.MT88.4 R88, [R144+0xb000] ;  /* 0x00b000009058783b */ /* 0x000f220000004200 */
        /* <DEDUP_REMOVED lines=36> */
[----:B------:R-:W-:Y:S01]  /*13c20*/  FADD.FTZ R134, R134, R131 ;  /* 0x0000008386867221 */ /* 0x000fe20000010000 */
[--C-:B------:R-:W-:Y:S01]  /*13c30*/  FFMA.FTZ R122, R25, UR8, -R50.reuse ;  /* 0x00000008197a7c23 */ /* 0x100fe20008010832 */
[--C-:B------:R-:W-:Y:S01]  /*13c40*/  FFMA.FTZ R47, R47, UR8, -R50.reuse ;  /* 0x000000082f2f7c23 */ /* 0x100fe20008010832 */
[----:B------:R-:W-:Y:S01]  /*13c50*/  FFMA.FTZ R46, R46, UR8, -R50 ;  /* 0x000000082e2e7c23 */ /* 0x000fe20008010832 */
[----:B------:R-:W-:Y:S01]  /*13c60*/  FADD.FTZ R125, R125, R134 ;  /* 0x000000867d7d7221 */ /* 0x000fe20000010000 */
[----:B------:R-:W-:Y:S01]  /*13c70*/  FFMA.FTZ R45, R45, UR8, -R50 ;  /* 0x000000082d2d7c23 */ /* 0x000fe20008010832 */
[----:B------:R-:W5:Y:S01]  /*13c80*/  MUFU.EX2 R57, R57 ;  /* 0x0000003900397308 */ /* 0x000f620000000800 */
[----:B--2---:R-:W-:Y:S01]  /*13c90*/  F2FP.F16.F32.PACK_AB R101, R126, R127 ;  /* 0x0000007f7e65723e */ /* 0x004fe200000000ff */
[----:B------:R-:W-:Y:S01]  /*13ca0*/  FADD.FTZ R127, R127, R126 ;  /* 0x0000007e7f7f7221 */ /* 0x000fe20000010000 */
[----:B------:R-:W-:Y:S01]  /*13cb0*/  FADD.FTZ R126, R124, R125 ;  /* 0x0000007d7c7e7221 */ /* 0x000fe20000010000 */
[--C-:B------:R-:W-:Y:S01]  /*13cc0*/  FFMA.FTZ R124, R43, UR8, -R49.reuse ;  /* 0x000000082b7c7c23 */ /* 0x100fe20008010831 */
[--C-:B------:R-:W-:Y:S01]  /*13cd0*/  FFMA.FTZ R43, R42, UR8, -R49.reuse ;  /* 0x000000082a2b7c23 */ /* 0x100fe20008010831 */
[--C-:B------:R-:W-:Y:S01]  /*13ce0*/  FFMA.FTZ R125, R24, UR8, -R49.reuse ;  /* 0x00000008187d7c23 */ /* 0x100fe20008010831 */
[--C-:B------:R-:W-:Y:S01]  /*13cf0*/  FFMA.FTZ R42, R28, UR8, -R49.reuse ;  /* 0x000000081c2a7c23 */ /* 0x100fe20008010831 */
[----:B------:R-:W-:Y:S01]  /*13d00*/  MUFU.EX2 R51, R51 ;  /* 0x0000003300337308 */ /* 0x000fe20000000800 */
[----:B------:R-:W-:Y:S01]  /*13d10*/  FFMA.FTZ R165, R44, UR8, -R50 ;  /* 0x000000082ca57c23 */ /* 0x000fe20008010832 */
[--C-:B------:R-:W-:Y:S01]  /*13d20*/  FFMA.FTZ R44, R40, UR8, -R49.reuse ;  /* 0x00000008282c7c23 */ /* 0x100fe20008010831 */
[----:B------:R-:W-:-:S05]  /*13d30*/  FFMA.FTZ R41, R41, UR8, -R49 ;  /* 0x0000000829297c23 */ /* 0x000fca0008010831 */
[----:B------:R-:W2:Y:S01]  /*13d40*/  MUFU.EX2 R48, R48 ;  /* 0x0000003000307308 */ /* 0x000ea20000000800 */
[----:B-----5:R-:W-:Y:S01]  /*13d50*/  F2FP.F16.F32.PACK_AB R103, R57, R130 ;  /* 0x000000823967723e */ /* 0x020fe200000000ff */
[----:B------:R-:W-:-:S06]  /*13d60*/  FADD.FTZ R130, R130, R127 ;  /* 0x0000007f82827221 */ /* 0x000fcc0000010000 */
[C---:B-1----:R-:W-:Y:S01]  /*13d70*/  HMMA.16816.F32 R76, R100.reuse, R80, RZ ;  /* 0x00000050644c723c */ /* 0x042fe200000018ff */
[----:B------:R-:W-:Y:S05]  /*13d80*/  MUFU.EX2 R60, R60 ;  /* 0x0000003c003c7308 */ /* 0x000fea0000000800 */
[----:B------:R-:W-:Y:S03]  /*13d90*/  HMMA.16816.F32 R80, R100, R82, RZ ;  /* 0x000000526450723c */ /* 0x000fe600000018ff */
[----:B------:R-:W1:Y:S01]  /*13da0*/  MUFU.EX2 R39, R39 ;  /* 0x0000002700277308 */ /* 0x000e620000000800 */
[----:B--2---:R-:W-:-:S02]  /*13db0*/  F2FP.F16.F32.PACK_AB R8, R48, R51 ;  /* 0x000000333008723e */ /* 0x004fc400000000ff */
[C---:B------:R-:W-:Y:S05]  /*13dc0*/  HMMA.16816.F32 R112, R100.reuse, R108, RZ ;  /* 0x0000006c6470723c */ /* 0x040fea00000018ff */
[----:B------:R-:W-:Y:S01]  /*13dd0*/  MUFU.EX2 R56, R56 ;  /* 0x0000003800387308 */ /* 0x000fe20000000800 */
[C---:B---3--:R-:W-:Y:S06]  /*13de0*/  HMMA.16816.F32 R68, R100.reuse, R72, RZ ;  /* 0x000000486444723c */ /* 0x048fec00000018ff */
[----:B----4-:R-:W-:Y:S01]  /*13df0*/  HMMA.16816.F32 R84, R100, R88, RZ ;  /* 0x000000586454723c */ /* 0x010fe200000018ff */
[----:B------:R-:W2:Y:S01]  /*13e00*/  MUFU.EX2 R55, R55 ;  /* 0x0000003700377308 */ /* 0x000ea20000000800 */
[----:B-1----:R-:W-:-:S04]  /*13e10*/  F2FP.F16.F32.PACK_AB R10, R39, R60 ;  /* 0x0000003c270a723e */ /* 0x002fc800000000ff */
[C---:B------:R-:W-:Y:S03]  /*13e20*/  HMMA.16816.F32 R92, R100.reuse, R96, RZ ;  /* 0x00000060645c723c */ /* 0x040fe600000018ff */
[----:B------:R-:W-:Y:S03]  /*13e30*/  MUFU.EX2 R38, R38 ;  /* 0x0000002600267308 */ /* 0x000fe60000000800 */
[C---:B------:R-:W-:Y:S05]  /*13e40*/  HMMA.16816.F32 R108, R100.reuse, R110, RZ ;  /* 0x0000006e646c723c */ /* 0x040fea00000018ff */
[----:B------:R-:W1:Y:S01]  /*13e50*/  MUFU.EX2 R35, R35 ;  /* 0x0000002300237308 */ /* 0x000e620000000800 */
[----:B--2---:R-:W-:Y:S01]  /*13e60*/  F2FP.F16.F32.PACK_AB R9, R55, R56 ;  /* 0x000000383709723e */ /* 0x004fe200000000ff */
[C---:B------:R-:W-:Y:S06]  /*13e70*/  HMMA.16816.F32 R72, R100.reuse, R74, RZ ;  /* 0x0000004a6448723c */ /* 0x040fec00000018ff */
[C---:B------:R-:W-:Y:S01]  /*13e80*/  HMMA.16816.F32 R88, R100.reuse, R90, RZ ;  /* 0x0000005a6458723c */ /* 0x040fe200000018ff */
[----:B------:R-:W-:Y:S05]  /*13e90*/  MUFU.EX2 R37, R37 ;  /* 0x0000002500257308 */ /* 0x000fea0000000800 */
[----:B------:R-:W-:Y:S01]  /*13ea0*/  HMMA.16816.F32 R96, R100, R98, RZ ;  /* 0x000000626460723c */ /* 0x000fe200000018ff */
[----:B-1----:R-:W-:-:S02]  /*13eb0*/  F2FP.F16.F32.PACK_AB R11, R35, R38 ;  /* 0x00000026230b723e */ /* 0x002fc400000000ff */
        /* <DEDUP_REMOVED lines=23> */
[----:B------:R-:W-:Y:S02]  /*14030*/  LDSM.16.MT88.4 R20, [R146+0xa400] ;  /* 0x00a400009214783b */ /* 0x000fe40000004200 */
[----:B------:R-:W-:Y:S03]  /*14040*/  MUFU.EX2 R63, R63 ;  /* 0x0000003f003f7308 */ /* 0x000fe60000000800 */
[C---:B-----5:R-:W-:Y:S05]  /*14050*/  HMMA.16816.F32 R92, R8.reuse, R16, R92 ;  /* 0x00000010085c723c */ /* 0x060fea000000185c */
[----:B------:R-:W-:Y:S01]  /*14060*/  MUFU.EX2 R58, R58 ;  /* 0x0000003a003a7308 */ /* 0x000fe20000000800 */
[C---:B------:R-:W-:Y:S01]  /*14070*/  HMMA.16816.F32 R96, R8.reuse, R18, R96 ;  /* 0x000000120860723c */ /* 0x040fe20000001860 */
[----:B------:R-:W5:Y:S06]  /*14080*/  LDSM.16.MT88.4 R16, [R146+0x9800] ;  /* 0x009800009210783b */ /* 0x000f6c0000004200 */
[----:B------:R-:W-:Y:S08]  /*14090*/  MUFU.EX2 R120, R120 ;  /* 0x0000007800787308 */ /* 0x000ff00000000800 */
[----:B------:R-:W3:Y:S01]  /*140a0*/  MUFU.EX2 R61, R61 ;  /* 0x0000003d003d7308 */ /* 0x000ee20000000800 */
        /* <DEDUP_REMOVED lines=16> */
[----:B------:R-:W-:Y:S01]  /*141b0*/  MUFU.EX2 R135, R135 ;  /* 0x0000008700877308 */ /* 0x000fe20000000800 */
[C---:B------:R-:W-:Y:S01]  /*141c0*/  HMMA.16816.F32 R72, R8.reuse, R14, R72 ;  /* 0x0000000e0848723c */ /* 0x040fe20000001848 */
[----:B------:R-:W2:Y:S06]  /*141d0*/  LDSM.16.MT88.4 R12, [R144+0xb800] ;  /* 0x00b80000900c783b */ /* 0x000eac0000004200 */
[----:B------:R-:W-:Y:S08]  /*141e0*/  MUFU.EX2 R138, R138 ;  /* 0x0000008a008a7308 */ /* 0x000ff00000000800 */
[----:B------:R-:W5:Y:S01]  /*141f0*/  MUFU.EX2 R137, R137 ;  /* 0x0000008900897308 */ /* 0x000f620000000800 */
[C---:B----4-:R-:W-:Y:S07]  /*14200*/  HMMA.16816.F32 R76, R8.reuse, R16, R76 ;  /* 0x00000010084c723c */ /* 0x050fee000000184c */
[----:B------:R-:W-:Y:S01]  /*14210*/  MUFU.EX2 R141, R141 ;  /* 0x0000008d008d7308 */ /* 0x000fe20000000800 */
[C---:B------:R-:W-:Y:S01]  /*14220*/  HMMA.16816.F32 R80, R8.reuse, R18, R80 ;  /* 0x000000120850723c */ /* 0x040fe20000001850 */
[----:B------:R-:W4:Y:S06]  /*14230*/  LDSM.16.MT88.4 R16, [R146+0xd800] ;  /* 0x00d800009210783b */ /* 0x000f2c0000004200 */
[----:B------:R-:W5:Y:S08]  /*14240*/  MUFU.EX2 R136, R136 ;  /* 0x0000008800887308 */ /* 0x000f700000000800 */
[----:B------:R-:W-:Y:S01]  /*14250*/  MUFU.EX2 R142, R142 ;  /* 0x0000008e008e7308 */ /* 0x000fe20000000800 */
[C---:B--2---:R-:W-:Y:S07]  /*14260*/  HMMA.16816.F32 R84, R8.reuse, R12, R84 ;  /* 0x0000000c0854723c */ /* 0x044fee0000001854 */
[----:B------:R-:W2:Y:S01]  /*14270*/  MUFU.EX2 R123, R123 ;  /* 0x0000007b007b7308 */ /* 0x000ea20000000800 */
[C---:B------:R-:W-:Y:S01]  /*14280*/  HMMA.16816.F32 R88, R8.reuse, R14, R88 ;  /* 0x0000000e0858723c */ /* 0x040fe20000001858 */
[----:B------:R-:W3:Y:S06]  /*14290*/  LDSM.16.MT88.4 R12, [R144+0xd800] ;  /* 0x00d80000900c783b */ /* 0x000eec0000004200 */
[----:B------:R-:W-:Y:S08]  /*142a0*/  MUFU.EX2 R140, R140 ;  /* 0x0000008c008c7308 */ /* 0x000ff00000000800 */
[----:B------:R-:W-:Y:S01]  /*142b0*/  MUFU.EX2 R65, R65 ;  /* 0x0000004100417308 */ /* 0x000fe20000000800 */
[C---:B----4-:R-:W-:Y:S07]  /*142c0*/  HMMA.16816.F32 R92, R8.reuse, R16, R92 ;  /* 0x00000010085c723c */ /* 0x050fee000000185c */
[----:B------:R-:W-:Y:S01]  /*142d0*/  MUFU.EX2 R129, R129 ;  /* 0x0000008100817308 */ /* 0x000fe20000000800 */
[C---:B------:R-:W-:Y:S01]  /*142e0*/  HMMA.16816.F32 R96, R8.reuse, R18, R96 ;  /* 0x000000120860723c */ /* 0x040fe20000001860 */
[----:B------:R-:W4:Y:S06]  /*142f0*/  LDSM.16.MT88.4 R16, [R146+0x9c00] ;  /* 0x009c00009210783b */ /* 0x000f2c0000004200 */
[----:B------:R-:W2:Y:S08]  /*14300*/  MUFU.EX2 R66, R66 ;  /* 0x0000004200427308 */ /* 0x000eb00000000800 */
        /* <DEDUP_REMOVED lines=9> */
[----:B-1----:R-:W-:-:S03]  /*143a0*/  F2FP.F16.F32.PACK_AB R11, R54, R59 ;  /* 0x0000003b360b723e */ /* 0x002fc600000000ff */
[----:B------:R-:W1:Y:S04]  /*143b0*/  MUFU.EX2 R47, R47 ;  /* 0x0000002f002f7308 */ /* 0x000e680000000800 */
[C---:B----4-:R-:W-:Y:S04]  /*143c0*/  HMMA.16816.F32 R112, R8.reuse, R16, R112 ;  /* 0x000000100870723c */ /* 0x050fe80000001870 */
[----:B------:R-:W-:Y:S02]  /*143d0*/  MUFU.EX2 R46, R46 ;  /* 0x0000002e002e7308 */ /* 0x000fe40000000800 */
[C---:B------:R-:W-:Y:S01]  /*143e0*/  HMMA.16816.F32 R108, R8.reuse, R18, R108 ;  /* 0x00000012086c723c */ /* 0x040fe2000000186c */
[----:B------:R-:W4:Y:S05]  /*143f0*/  LDSM.16.MT88.4 R16, [R146+0xbc00] ;  /* 0x00bc00009210783b */ /* 0x000f2a0000004200 */
[----:B------:R-:W-:Y:S08]  /*14400*/  MUFU.EX2 R45, R45 ;  /* 0x0000002d002d7308 */ /* 0x000ff00000000800 */
[----:B------:R-:W-:Y:S01]  /*14410*/  MUFU.EX2 R125, R125 ;  /* 0x0000007d007d7308 */ /* 0x000fe20000000800 */
[C---:B-----5:R-:W-:Y:S06]  /*14420*/  HMMA.16816.F32 R68, R8.reuse, R12, R68 ;  /* 0x0000000c0844723c */ /* 0x060fec0000001844 */
[C---:B------:R-:W-:Y:S01]  /*14430*/  HMMA.16816.F32 R72, R8.reuse, R14, R72 ;  /* 0x0000000e0848723c */ /* 0x040fe20000001848 */
[----:B------:R-:W5:Y:S01]  /*14440*/  LDSM.16.MT88.4 R12, [R144+0xbc00] ;  /* 0x00bc0000900c783b */ /* 0x000f620000004200 */
[----:B------:R-:W1:Y:S08]  /*14450*/  MUFU.EX2 R124, R124 ;  /* 0x0000007c007c7308 */ /* 0x000e700000000800 */
[----:B------:R-:W-:Y:S08]  /*14460*/  MUFU.EX2 R43, R43 ;  /* 0x0000002b002b7308 */ /* 0x000ff00000000800 */
[----:B------:R-:W1:Y:S01]  /*14470*/  MUFU.EX2 R42, R42 ;  /* 0x0000002a002a7308 */ /* 0x000e620000000800 */
        /* <DEDUP_REMOVED lines=16> */
[----:B------:R-:W-:Y:S02]  /*14580*/  F2FP.F16.F32.PACK_AB R9, R137, R138 ;  /* 0x0000008a8909723e */ /* 0x000fe400000000ff */
[----:B------:R-:W-:Y:S02]  /*14590*/  F2FP.F16.F32.PACK_AB R10, R135, R164 ;  /* 0x000000a4870a723e */ /* 0x000fe400000000ff */
[----:B------:R-:W-:-:S07]  /*145a0*/  F2FP.F16.F32.PACK_AB R11, R136, R141 ;  /* 0x0000008d880b723e */ /* 0x000fce00000000ff */
[C---:B----4-:R-:W-:Y:S06]  /*145b0*/  HMMA.16816.F32 R112, R8.reuse, R16, R112 ;  /* 0x000000100870723c */ /* 0x050fec0000001870 */
[C---:B------:R-:W-:Y:S01]  /*145c0*/  HMMA.16816.F32 R108, R8.reuse, R18, R108 ;  /* 0x00000012086c723c */ /* 0x040fe2000000186c */
[----:B------:R-:W4:Y:S05]  /*145d0*/  LDSM.16.MT88.4 R16, [R146+0xc000] ;  /* 0x00c000009210783b */ /* 0x000f2a0000004200 */
[C---:B-----5:R-:W-:Y:S06]  /*145e0*/  HMMA.16816.F32 R68, R8.reuse, R12, R68 ;  /* 0x0000000c0844723c */ /* 0x060fec0000001844 */
[C---:B------:R-:W-:Y:S01]  /*145f0*/  HMMA.16816.F32 R72, R8.reuse, R14, R72 ;  /* 0x0000000e0848723c */ /* 0x040fe20000001848 */
[----:B------:R-:W5:Y:S05]  /*14600*/  LDSM.16.MT88.4 R12, [R144+0xc000] ;  /* 0x00c00000900c783b */ /* 0x000f6a0000004200 */
        /* <DEDUP_REMOVED lines=12> */
[----:B--2---:R-:W-:-:S02]  /*146d0*/  F2FP.F16.F32.PACK_AB R8, R123, R142 ;  /* 0x0000008e7b08723e */ /* 0x004fc400000000ff */
[----:B------:R-:W-:Y:S02]  /*146e0*/  F2FP.F16.F32.PACK_AB R9, R66, R129 ;  /* 0x000000814209723e */ /* 0x000fe400000000ff */
[----:B------:R-:W-:Y:S02]  /*146f0*/  F2FP.F16.F32.PACK_AB R10, R65, R140 ;  /* 0x0000008c410a723e */ /* 0x000fe400000000ff */
[----:B---3--:R-:W-:-:S07]  /*14700*/  F2FP.F16.F32.PACK_AB R11, R64, R121 ;  /* 0x00000079400b723e */ /* 0x008fce00000000ff */
[C---:B------:R-:W-:Y:S06]  /*14710*/  HMMA.16816.F32 R112, R8.reuse, R20, R112 ;  /* 0x000000140870723c */ /* 0x040fec0000001870 */
[C---:B------:R-:W-:Y:S01]  /*14720*/  HMMA.16816.F32 R108, R8.reuse, R22, R108 ;  /* 0x00000016086c723c */ /* 0x040fe2000000186c */
[----:B------:R-:W2:Y:S05]  /*14730*/  LDSM.16.MT88.4 R20, [R144+0xc400] ;  /* 0x00c400009014783b */ /* 0x000eaa0000004200 */
[C---:B----4-:R-:W-:Y:S06]  /*14740*/  HMMA.16816.F32 R68, R8.reuse, R16, R68 ;  /* 0x000000100844723c */ /* 0x050fec0000001844 */
[C---:B------:R-:W-:Y:S01]  /*14750*/  HMMA.16816.F32 R72, R8.reuse, R18, R72 ;  /* 0x000000120848723c */ /* 0x040fe20000001848 */
[----:B------:R-:W3:Y:S05]  /*14760*/  LDSM.16.MT88.4 R16, [R144+0xe400] ;  /* 0x00e400009010783b */ /* 0x000eea0000004200 */
[C---:B-----5:R-:W-:Y:S06]  /*14770*/  HMMA.16816.F32 R76, R8.reuse, R12, R76 ;  /* 0x0000000c084c723c */ /* 0x060fec000000184c */
[C---:B------:R-:W-:Y:S01]  /*14780*/  HMMA.16816.F32 R80, R8.reuse, R14, R80 ;  /* 0x0000000e0850723c */ /* 0x040fe20000001850 */
[----:B------:R-:W4:Y:S05]  /*14790*/  LDSM.16.MT88.4 R12, [R146+0xe400] ;  /* 0x00e40000920c783b */ /* 0x000f2a0000004200 */
[C---:B--2---:R-:W-:Y:S06]  /*147a0*/  HMMA.16816.F32 R84, R8.reuse, R20, R84 ;  /* 0x000000140854723c */ /* 0x044fec0000001854 */
[----:B------:R-:W-:Y:S01]  /*147b0*/  HMMA.16816.F32 R88, R8, R22, R88 ;  /* 0x000000160858723c */ /* 0x000fe20000001858 */
[----:B------:R-:W-:Y:S01]  /*147c0*/  FADD.FTZ R21, R51, R126 ;  /* 0x0000007e33157221 */ /* 0x000fe20000010000 */
[--C-:B------:R-:W-:Y:S01]  /*147d0*/  FFMA.FTZ R126, R31, UR8, -R50.reuse ;  /* 0x000000081f7e7c23 */ /* 0x100fe20008010832 */
[----:B------:R-:W-:-:S02]  /*147e0*/  FFMA.FTZ R51, R29, UR8, -R50 ;  /* 0x000000081d337c23 */ /* 0x000fc40008010832 */
[----:B------:R-:W-:Y:S01]  /*147f0*/  FADD.FTZ R21, R48, R21 ;  /* 0x0000001530157221 */ /* 0x000fe20000010000 */
[C---:B---3--:R-:W-:Y:S01]  /*14800*/  HMMA.16816.F32 R104, R8.reuse, R16, R104 ;  /* 0x000000100868723c */ /* 0x048fe20000001868 */
[----:B------:R-:W-:Y:S02]  /*14810*/  FFMA.FTZ R48, R26, UR8, -R49 ;  /* 0x000000081a307c23 */ /* 0x000fe40008010831 */
[----:B------:R-:W-:Y:S02]  /*14820*/  FADD.FTZ R60, R60, R21 ;  /* 0x000000153c3c7221 */ /* 0x000fe40000010000 */
[----:B------:R-:W2:Y:S01]  /*14830*/  LDSM.16.MT88.4 R20, [R144+0xe800] ;  /* 0x00e800009014783b */ /* 0x000ea20000004200 */
[C---:B------:R-:W-:Y:S01]  /*14840*/  HMMA.16816.F32 R100, R8.reuse, R18, R100 ;  /* 0x000000120864723c */ /* 0x040fe20000001864 */
[----:B------:R-:W-:Y:S01]  /*14850*/  FADD.FTZ R17, R57, R130 ;  /* 0x0000008239117221 */ /* 0x000fe20000010000 */
[----:B------:R-:W-:Y:S01]  /*14860*/  FFMA.FTZ R57, R30, UR8, -R50 ;  /* 0x000000081e397c23 */ /* 0x000fe20008010832 */
[----:B------:R-:W-:Y:S01]  /*14870*/  FFMA.FTZ R50, R27, UR8, -R49 ;  /* 0x000000081b327c23 */ /* 0x000fe20008010831 */
[----:B------:R-:W3:Y:S01]  /*14880*/  LDSM.16.MT88.4 R28, [R144+0xa800] ;  /* 0x00a80000901c783b */ /* 0x000ee20000004200 */
[----:B------:R-:W-:Y:S01]  /*14890*/  FADD.FTZ R56, R56, R17 ;  /* 0x0000001138387221 */ /* 0x000fe20000010000 */
[C---:B----4-:R-:W-:Y:S01]  /*148a0*/  HMMA.16816.F32 R92, R8.reuse, R12, R92 ;  /* 0x0000000c085c723c */ /* 0x050fe2000000185c */
[----:B------:R-:W-:Y:S01]  /*148b0*/  FADD.FTZ R60, R39, R60 ;  /* 0x0000003c273c7221 */ /* 0x000fe20000010000 */
[----:B------:R-:W4:Y:S01]  /*148c0*/  LDSM.16.MT88.4 R16, [R144+0xc800] ;  /* 0x00c800009010783b */ /* 0x000f220000004200 */
[----:B------:R-:W-:Y:S01]  /*148d0*/  FADD.FTZ R55, R55, R56 ;  /* 0x0000003837377221 */ /* 0x000fe20000010000 */
[----:B------:R-:W-:Y:S02]  /*148e0*/  MUFU.EX2 R40, R48 ;  /* 0x0000003000287308 */ /* 0x000fe40000000800 */
[----:B------:R-:W-:Y:S01]  /*148f0*/  HMMA.16816.F32 R96, R8, R14, R96 ;  /* 0x0000000e0860723c */ /* 0x000fe20000001860 */
[----:B------:R-:W5:Y:S01]  /*14900*/  LDSM.16.MT88.4 R12, [R146+0xa800] ;  /* 0x00a80000920c783b */ /* 0x000f620000004200 */
[----:B------:R-:W-:-:S03]  /*14910*/  FADD.FTZ R38, R38, R55 ;  /* 0x0000003726267221 */ /* 0x000fc60000010000 */
[----:B------:R-:W5:Y:S01]  /*14920*/  LDSM.16.MT88.4 R24, [R146+0xc800] ;  /* 0x00c800009218783b */ /* 0x000f620000004200 */
[----:B------:R-:W-:Y:S01]  /*14930*/  FADD.FTZ R38, R35, R38 ;  /* 0x0000002623267221 */ /* 0x000fe20000010000 */
[----:B-1----:R-:W-:Y:S02]  /*14940*/  F2FP.F16.F32.PACK_AB R8, R47, R122 ;  /* 0x0000007a2f08723e */ /* 0x002fe400000000ff */
[----:B------:R-:W-:Y:S01]  /*14950*/  F2FP.F16.F32.PACK_AB R9, R124, R125 ;  /* 0x0000007d7c09723e */ /* 0x000fe200000000ff */
[----:B------:R-:W-:Y:S01]  /*14960*/  FADD.FTZ R33, R33, R38 ;  /* 0x0000002621217221 */ /* 0x000fe20000010000 */
[----:B------:R-:W-:Y:S02]  /*14970*/  F2FP.F16.F32.PACK_AB R10, R45, R46 ;  /* 0x0000002e2d0a723e */ /* 0x000fe400000000ff */
[----:B------:R-:W-:Y:S01]  /*14980*/  F2FP.F16.F32.PACK_AB R11, R42, R43 ;  /* 0x0000002b2a0b723e */ /* 0x000fe200000000ff */
[----:B------:R-:W-:-:S04]  /*14990*/  FADD.FTZ R32, R32, R33 ;  /* 0x0000002120207221 */ /* 0x000fc80000010000 */
[----:B------:R-:W-:-:S04]  /*149a0*/  FADD.FTZ R7, R7, R32 ;  /* 0x0000002007077221 */ /* 0x000fc80000010000 */
[----:B------:R-:W-:-:S04]  /*149b0*/  FADD.FTZ R7, R4, R7 ;  /* 0x0000000704077221 */ /* 0x000fc80000010000 */
[----:B------:R-:W-:Y:S01]  /*149c0*/  FADD.FTZ R120, R120, R7 ;  /* 0x0000000778787221 */ /* 0x000fe20000010000 */
[----:B--2---:R-:W-:Y:S03]  /*149d0*/  HMMA.16816.F32 R104, R8, R20, R104 ;  /* 0x000000140868723c */ /* 0x004fe60000001868 */
[----:B------:R-:W-:-:S03]  /*149e0*/  FADD.FTZ R120, R61, R120 ;  /* 0x000000783d787221 */ /* 0x000fc60000010000 */
[C---:B---3--:R-:W-:Y:S01]  /*149f0*/  HMMA.16816.F32 R68, R8.reuse, R28, R68 ;  /* 0x0000001c0844723c */ /* 0x048fe20000001844 */
[----:B------:R-:W-:Y:S01]  /*14a00*/  FADD.FTZ R21, R37, R60 ;  /* 0x0000003c25157221 */ /* 0x000fe20000010000 */
[----:B------:R-:W-:Y:S01]  /*14a10*/  MUFU.EX2 R29, R126 ;  /* 0x0000007e001d7308 */ /* 0x000fe20000000800 */
[----:B------:R-:W-:Y:S02]  /*14a20*/  FADD.FTZ R59, R59, R120 ;  /* 0x000000783b3b7221 */ /* 0x000fe40000010000 */
[----:B------:R-:W-:Y:S01]  /*14a30*/  FADD.FTZ R21, R36, R21 ;  /* 0x0000001524157221 */ /* 0x000fe20000010000 */
[C---:B----4-:R-:W-:Y:S01]  /*14a40*/  HMMA.16816.F32 R84, R8.reuse, R16, R84 ;  /* 0x000000100854723c */ /* 0x050fe20000001854 */
[----:B------:R-:W-:Y:S02]  /*14a50*/  FADD.FTZ R59, R54, R59 ;  /* 0x0000003b363b7221 */ /* 0x000fe40000010000 */
[----:B------:R-:W-:Y:S01]  /*14a60*/  FADD.FTZ R34, R34, R21 ;  /* 0x0000001522227221 */ /* 0x000fe20000010000 */
[----:B------:R-:W1:Y:S01]  /*14a70*/  MUFU.EX2 R28, R57 ;  /* 0x00000039001c7308 */ /* 0x000e620000000800 */
[----:B------:R-:W-:Y:S01]  /*14a80*/  FADD.FTZ R138, R138, R59 ;  /* 0x0000003b8a8a7221 */ /* 0x000fe20000010000 */
[----:B-----5:R-:W-:Y:S01]  /*14a90*/  HMMA.16816.F32 R112, R8, R12, R112 ;  /* 0x0000000c0870723c */ /* 0x020fe20000001870 */
[----:B------:R-:W-:-:S02]  /*14aa0*/  FADD.FTZ R34, R5, R34 ;  /* 0x0000002205227221 */ /* 0x000fc40000010000 */
        /* <DEDUP_REMOVED lines=19> */
[----:B------:R-:W-:Y:S01]  /*14be0*/  HMMA.16816.F32 R80, R8, R26, R80 ;  /* 0x0000001a0850723c */ /* 0x000fe20000001850 */
[----:B------:R-:W5:Y:S01]  /*14bf0*/  LDSM.16.MT88.4 R24, [R146+0xac00] ;  /* 0x00ac00009218783b */ /* 0x000f620000004200 */
[----:B------:R-:W-:Y:S01]  /*14c00*/  FADD.FTZ R121, R121, R66 ;  /* 0x0000004279797221 */ /* 0x000fe20000010000 */
[----:B------:R-:W-:-:S03]  /*14c10*/  FADD.FTZ R164, R164, R139 ;  /* 0x0000008ba4a47221 */ /* 0x000fc60000010000 */
[C---:B------:R-:W-:Y:S01]  /*14c20*/  HMMA.16816.F32 R100, R8.reuse, R22, R100 ;  /* 0x000000160864723c */ /* 0x040fe20000001864 */
[----:B------:R-:W-:Y:S01]  /*14c30*/  FADD.FTZ R135, R135, R164 ;  /* 0x000000a487877221 */ /* 0x000fe20000010000 */
[----:B------:R-:W-:Y:S01]  /*14c40*/  LDSM.16.MT88.4 R20, [R144+0xcc00] ;  /* 0x00cc00009014783b */ /* 0x000fe20000004200 */
[----:B------:R-:W-:Y:S02]  /*14c50*/  FADD.FTZ R64, R64, R121 ;  /* 0x0000007940407221 */ /* 0x000fe40000010000 */
[----:B------:R-:W-:Y:S02]  /*14c60*/  FADD.FTZ R142, R142, R135 ;  /* 0x000000878e8e7221 */ /* 0x000fe40000010000 */
[----:B------:R-:W-:Y:S02]  /*14c70*/  FADD.FTZ R125, R125, R64 ;  /* 0x000000407d7d7221 */ /* 0x000fe40000010000 */
[----:B------:R-:W-:Y:S01]  /*14c80*/  FADD.FTZ R123, R123, R142 ;  /* 0x0000008e7b7b7221 */ /* 0x000fe20000010000 */
[----:B--2---:R-:W-:Y:S01]  /*14c90*/  HMMA.16816.F32 R92, R8, R12, R92 ;  /* 0x0000000c085c723c */ /* 0x004fe2000000185c */
[----:B------:R-:W-:-:S02]  /*14ca0*/  FADD.FTZ R124, R124, R125 ;  /* 0x0000007d7c7c7221 */ /* 0x000fc40000010000 */
[----:B------:R-:W-:Y:S02]  /*14cb0*/  FADD.FTZ R140, R140, R123 ;  /* 0x0000007b8c8c7221 */ /* 0x000fe40000010000 */
[----:B------:R-:W-:Y:S01]  /*14cc0*/  FADD.FTZ R43, R43, R124 ;  /* 0x0000007c2b2b7221 */ /* 0x000fe20000010000 */
[----:B------:R-:W-:Y:S01]  /*14cd0*/  HMMA.16816.F32 R96, R8, R14, R96 ;  /* 0x0000000e0860723c */ /* 0x000fe20000001860 */
[----:B------:R-:W2:Y:S01]  /*14ce0*/  LDSM.16.MT88.4 R12, [R146+0xcc00] ;  /* 0x00cc0000920c783b */ /* 0x000ea20000004200 */
[----:B------:R-:W-:Y:S01]  /*14cf0*/  FADD.FTZ R65, R65, R140 ;  /* 0x0000008c41417221 */ /* 0x000fe20000010000 */
[----:B------:R-:W-:-:S03]  /*14d00*/  FADD.FTZ R42, R42, R43 ;  /* 0x0000002b2a2a7221 */ /* 0x000fc60000010000 */
[----:B------:R-:W-:Y:S01]  /*14d10*/  FADD.FTZ R122, R122, R65 ;  /* 0x000000417a7a7221 */ /* 0x000fe20000010000 */
[----:B-1----:R-:W-:Y:S02]  /*14d20*/  F2FP.F16.F32.PACK_AB R8, R28, R29 ;  /* 0x0000001d1c08723e */ /* 0x002fe400000000ff */
        /* <DEDUP_REMOVED lines=8> */
[----:B---3--:R-:W-:Y:S01]  /*14db0*/  HMMA.16816.F32 R68, R8, R16, R68 ;  /* 0x000000100844723c */ /* 0x008fe20000001844 */
[----:B------:R-:W-:Y:S01]  /*14dc0*/  FADD.FTZ R44, R44, R31 ;  /* 0x0000001f2c2c7221 */ /* 0x000fe20000010000 */
[----:B------:R-:W-:-:S03]  /*14dd0*/  FADD.FTZ R29, R29, R46 ;  /* 0x0000002e1d1d7221 */ /* 0x000fc60000010000 */
[----:B------:R-:W-:Y:S01]  /*14de0*/  FADD.FTZ R164, R41, R44 ;  /* 0x0000002c29a47221 */ /* 0x000fe20000010000 */
[----:B------:R-:W-:Y:S01]  /*14df0*/  HMMA.16816.F32 R72, R8, R18, R72 ;  /* 0x000000120848723c */ /* 0x000fe20000001848 */
[----:B------:R-:W1:Y:S01]  /*14e00*/  LDSM.16.MT88.4 R16, [R146+0xec00] ;  /* 0x00ec00009210783b */ /* 0x000e620000004200 */
[----:B------:R-:W-:-:S04]  /*14e10*/  FADD.FTZ R29, R28, R29 ;  /* 0x0000001d1c1d7221 */ /* 0x000fc80000010000 */
[----:B------:R-:W-:Y:S01]  /*14e20*/  FADD.FTZ R30, R30, R29 ;  /* 0x0000001d1e1e7221 */ /* 0x000fe20000010000 */
[----:B-----5:R-:W-:Y:S03]  /*14e30*/  HMMA.16816.F32 R112, R8, R24, R112 ;  /* 0x000000180870723c */ /* 0x020fe60000001870 */
[----:B------:R-:W-:-:S03]  /*14e40*/  FADD.FTZ R165, R165, R30 ;  /* 0x0000001ea5a57221 */ /* 0x000fc60000010000 */
[C---:B------:R-:W-:Y:S06]  /*14e50*/  HMMA.16816.F32 R108, R8.reuse, R26, R108 ;  /* 0x0000001a086c723c */ /* 0x040fec000000186c */
[C---:B--2---:R-:W-:Y:S06]  /*14e60*/  HMMA.16816.F32 R76, R8.reuse, R12, R76 ;  /* 0x0000000c084c723c */ /* 0x044fec000000184c */
        /* <DEDUP_REMOVED lines=76> */
.L_x_3166:
[----:B------:R-:W1:Y:S02]  /*15330*/  LDC R7, c[0x0][0x250] ;  /* 0x00009400ff077b82 */ /* 0x000e640000000800 */
[----:B-1----:R-:W-:-:S04]  /*15340*/  LEA R7, -R7, RZ, 0x7 ;  /* 0x000000ff07077211 */ /* 0x002fc800078e39ff */
[----:B------:R-:W-:-:S07]  /*15350*/  SHF.R.S32.HI R4, RZ, 0x1f, R7 ;  /* 0x0000001fff047819 */ /* 0x000fce0000011407 */
.L_x_3167:
        /* <DEDUP_REMOVED lines=117> */
[----:B------:R-:W3:Y:S04]  /*15ab0*/  LDSM.16.M88.4 R44, [R148+0x4000] ;  /* 0x00400000942c783b */ /* 0x000ee80000000200 */
[----:B--2---:R-:W2:Y:S04]  /*15ac0*/  LDSM.16.M88.4 R24, [R145+0x3400] ;  /* 0x003400009118783b */ /* 0x004ea80000000200 */
[----:B------:R-:W2:Y:S04]  /*15ad0*/  LDSM.16.M88.4 R60, [R148+0x3800] ;  /* 0x00380000943c783b */ /* 0x000ea80000000200 */
[----:B------:R-:W2:Y:S04]  /*15ae0*/  LDSM.16.M88.4 R36, [R148+0x4400] ;  /* 0x004400009424783b */ /* 0x000ea80000000200 */
[----:B------:R-:W-:Y:S01]  /*15af0*/  LDSM.16.M88.4 R132, [R148+0x4c00] ;  /* 0x004c00009484783b */ /* 0x000fe20000000200 */
[C---:B-1----:R-:W-:Y:S03]  /*15b00*/  HMMA.16816.F32 R16, R20.reuse, R12, RZ ;  /* 0x0000000c1410723c */ /* 0x042fe600000018ff */
[----:B------:R-:W-:Y:S04]  /*15b10*/  LDSM.16.M88.4 R128, [R145+0x3c00] ;  /* 0x003c00009180783b */ /* 0x000fe80000000200 */
[----:B------:R-:W-:Y:S01]  /*15b20*/  LDSM.16.M88.4 R124, [R145+0x4000] ;  /* 0x00400000917c783b */ /* 0x000fe20000000200 */
[C---:B------:R-:W-:Y:S03]  /*15b30*/  HMMA.16816.F32 R12, R20.reuse, R14, RZ ;  /* 0x0000000e140c723c */ /* 0x040fe600000018ff */
[----:B------:R-:W-:Y:S03]  /*15b40*/  LDSM.16.M88.4 R136, [R145+0x3800] ;  /* 0x003800009188783b */ /* 0x000fe60000000200 */
[C---:B----4-:R-:W-:Y:S01]  /*15b50*/  HMMA.16816.F32 R8, R20.reuse, R4, RZ ;  /* 0x000000041408723c */ /* 0x050fe200000018ff */
[----:B------:R-:W0:Y:S05]  /*15b60*/  LDGDEPBAR ;  /* 0x00000000000079af */ /* 0x000e2a0000000000 */
[----:B------:R-:W-:Y:S06]  /*15b70*/  HMMA.16816.F32 R4, R20, R6, RZ ;  /* 0x000000061404723c */ /* 0x000fec00000018ff */
[C---:B------:R-:W-:Y:S06]  /*15b80*/  HMMA.16816.F32 R16, R120.reuse, R28, R16 ;  /* 0x0000001c7810723c */ /* 0x040fec0000001810 */
[----:B------:R-:W-:Y:S01]  /*15b90*/  HMMA.16816.F32 R12, R120, R30, R12 ;  /* 0x0000001e780c723c */ /* 0x000fe2000000180c */
[----:B------:R-:W1:Y:S05]  /*15ba0*/  LDSM.16.M88.4 R28, [R148+0x4800] ;  /* 0x00480000941c783b */ /* 0x000e6a0000000200 */
[C---:B-----5:R-:W-:Y:S06]  /*15bb0*/  HMMA.16816.F32 R56, R20.reuse, R52, RZ ;  /* 0x000000341438723c */ /* 0x060fec00000018ff */
[C---:B---3--:R-:W-:Y:S06]  /*15bc0*/  HMMA.16816.F32 R48, R20.reuse, R44, RZ ;  /* 0x0000002c1430723c */ /* 0x048fec00000018ff */
[C---:B------:R-:W-:Y:S06]  /*15bd0*/  HMMA.16816.F32 R52, R20.reuse, R54, RZ ;  /* 0x000000361434723c */ /* 0x040fec00000018ff */
[----:B------:R-:W-:Y:S06]  /*15be0*/  HMMA.16816.F32 R44, R20, R46, RZ ;  /* 0x0000002e142c723c */ /* 0x000fec00000018ff */
[----:B--2---:R-:W-:Y:S06]  /*15bf0*/  HMMA.16816.F32 R8, R120, R24, R8 ;  /* 0x000000187808723c */ /* 0x004fec0000001808 */
[----:B------:R-:W-:Y:S06]  /*15c00*/  HMMA.16816.F32 R64, R20, R60, RZ ;  /* 0x0000003c1440723c */ /* 0x000fec00000018ff */
[----:B------:R-:W-:Y:S06]  /*15c10*/  HMMA.16816.F32 R4, R120, R26, R4 ;  /* 0x0000001a7804723c */ /* 0x000fec0000001804 */
[C---:B------:R-:W-:Y:S06]  /*15c20*/  HMMA.16816.F32 R40, R20.reuse, R36, RZ ;  /* 0x000000241428723c */ /* 0x040fec00000018ff */
[C---:B-1----:R-:W-:Y:S06]  /*15c30*/  HMMA.16816.F32 R32, R20.reuse, R28, RZ ;  /* 0x0000001c1420723c */ /* 0x042fec00000018ff */
        /* <DEDUP_REMOVED lines=118> */
[C---:B------:R-:W-:Y:S01]  /*163a0*/  LOP3.LUT R212, R129.reuse, 0x18, R172, 0xfe, !PT ;  /* 0x0000001881d47812 */ /* 0x040fe200078efeac */
[C---:B-1----:R-:W-:Y:S06]  /*163b0*/  HMMA.16816.F32 R28, R132.reuse, R126, R28 ;  /* 0x0000007e841c723c */ /* 0x042fec000000181c */
[----:B------:R-:W-:Y:S01]  /*163c0*/  HMMA.16816.F32 R32, R132, R124, R32 ;  /* 0x0000007c8420723c */ /* 0x000fe20000001820 */
[----:B------:R-:W-:-:S05]  /*163d0*/  LOP3.LUT R127, R129, R172, RZ, 0xfc, !PT ;  /* 0x000000ac817f7212 */ /* 0x000fca00078efcff */
[C---:B--2---:R-:W-:Y:S06]  /*163e0*/  HMMA.16816.F32 R24, R132.reuse, R120, R24 ;  /* 0x000000788418723c */ /* 0x044fec0000001818 */
[----:B------:R-:W-:Y:S01]  /*163f0*/  HMMA.16816.F32 R20, R132, R122, R20 ;  /* 0x0000007a8414723c */ /* 0x000fe20000001814 */
[----:B------:R-:W-:Y:S01]  /*16400*/  VIADD R121, R127, 0x1 ;  /* 0x000000017f797836 */ /* 0x000fe20000000000 */
[----:B------:R-:W-:-:S04]  /*16410*/  LOP3.LUT R120, R129, 0x8, R172, 0xfe, !PT ;  /* 0x0000000881787812 */ /* 0x000fc800078efeac */
[----:B------:R-:W-:Y:S01]  /*16420*/  I2FP.F32.S32 R184, R121 ;  /* 0x0000007900b87245 */ /* 0x000fe20000201400 */
[----:B------:R-:W-:Y:S01]  /*16430*/  IMAD.MOV.U32 R132, RZ, RZ, R140 ;  /* 0x000000ffff847224 */ /* 0x000fe200078e008c */
[----:B------:R-:W-:Y:S01]  /*16440*/  BAR.SYNC.DEFER_BLOCKING 0x0 ;  /* 0x0000000000007b1d */ /* 0x000fe20000010000 */
[----:B------:R-:W-:Y:S01]  /*16450*/  ISETP.GE.AND P1, PT, R121, R118, PT ;  /* 0x000000767900720c */ /* 0x000fe20003f26270 */
[----:B------:R-:W-:Y:S02]  /*16460*/  IMAD.MOV.U32 R133, RZ, RZ, R141 ;  /* 0x000000ffff857224 */ /* 0x000fe400078e008d */
[-C--:B------:R-:W-:Y:S01]  /*16470*/  FFMA.FTZ R17, R3, R184.reuse, R17 ;  /* 0x000000b803117223 */ /* 0x080fe20000010011 */
[----:B------:R-:W-:Y:S01]  /*16480*/  ISETP.GE.AND P0, PT, R121, R119, PT ;  /* 0x000000777900720c */ /* 0x000fe20003f06270 */
[----:B------:R-:W-:Y:S01]  /*16490*/  FFMA.FTZ R184, R3, R184, R19 ;  /* 0x000000b803b87223 */ /* 0x000fe20000010013 */
[----:B------:R-:W-:Y:S01]  /*164a0*/  VIADD R121, R127, 0x9 ;  /* 0x000000097f797836 */ /* 0x000fe20000000000 */
[----:B------:R-:W-:-:S02]  /*164b0*/  I2FP.F32.S32 R19, R120 ;  /* 0x0000007800137245 */ /* 0x000fc40000201400 */
[CC--:B------:R-:W-:Y:S02]  /*164c0*/  ISETP.GE.AND P2, PT, R120.reuse, R118.reuse, PT ;  /* 0x000000767800720c */ /* 0x0c0fe40003f46270 */
[----:B------:R-:W-:Y:S01]  /*164d0*/  ISETP.GE.AND P3, PT, R120, R119, PT ;  /* 0x000000777800720c */ /* 0x000fe20003f66270 */
[----:B------:R-:W-:Y:S01]  /*164e0*/  FFMA.FTZ R14, R3, R19, R14 ;  /* 0x00000013030e7223 */ /* 0x000fe2000001000e */
[----:B------:R-:W-:Y:S02]  /*164f0*/  FSEL R184, R184, -INF , !P0 ;  /* 0xff800000b8b87808 */ /* 0x000fe40004000000 */
[C---:B------:R-:W-:Y:S02]  /*16500*/  ISETP.GE.AND P4, PT, R121.reuse, R118, PT ;  /* 0x000000767900720c */ /* 0x040fe40003f86270 */
[----:B------:R-:W-:Y:S02]  /*16510*/  I2FP.F32.S32 R120, R121 ;  /* 0x0000007900787245 */ /* 0x000fe40000201400 */
[----:B------:R-:W-:Y:S01]  /*16520*/  ISETP.GE.AND P0, PT, R121, R119, PT ;  /* 0x000000777900720c */ /* 0x000fe20003f06270 */
[----:B------:R-:W-:Y:S01]  /*16530*/  FFMA.FTZ R121, R3, R19, R12 ;  /* 0x0000001303797223 */ /* 0x000fe2000001000c */
[----:B------:R-:W-:Y:S01]  /*16540*/  LOP3.LUT R19, R129, 0x10, R172, 0xfe, !PT ;  /* 0x0000001081137812 */ /* 0x000fe200078efeac */
[-C--:B------:R-:W-:Y:S01]  /*16550*/  FFMA.FTZ R12, R3, R120.reuse, R15 ;  /* 0x00000078030c7223 */ /* 0x080fe2000001000f */
[----:B------:R-:W-:Y:S01]  /*16560*/  FSEL R17, R17, -INF , !P1 ;  /* 0xff80000011117808 */ /* 0x000fe20004800000 */
[----:B------:R-:W-:Y:S01]  /*16570*/  FFMA.FTZ R13, R3, R120, R13 ;  /* 0x00000078030d7223 */ /* 0x000fe2000001000d */
        /* <DEDUP_REMOVED lines=10> */
[----:B------:R-:W-:Y:S01]  /*16620*/  VIADD R9, R127, 0x19 ;  /* 0x000000197f097836 */ /* 0x000fe20000000000 */
[----:B------:R-:W-:Y:S01]  /*16630*/  FSEL R12, R12, -INF , !P0 ;  /* 0xff8000000c0c7808 */ /* 0x000fe20004000000 */
[----:B------:R-:W-:Y:S01]  /*16640*/  FFMA.FTZ R11, R3, R120, R11 ;  /* 0x00000078030b7223 */ /* 0x000fe2000001000b */
[----:B------:R-:W-:-:S02]  /*16650*/  FSEL R139, R8, -INF , !P2 ;  /* 0xff800000088b7808 */ /* 0x000fc40005000000 */
[----:B------:R-:W-:Y:S02]  /*16660*/  FSEL R210, R10, -INF , !P1 ;  /* 0xff8000000ad27808 */ /* 0x000fe40004800000 */
[C---:B------:R-:W-:Y:S02]  /*16670*/  ISETP.GE.AND P2, PT, R212.reuse, R118, PT ;  /* 0x00000076d400720c */ /* 0x040fe40003f46270 */
[----:B------:R-:W-:Y:S02]  /*16680*/  ISETP.GE.AND P1, PT, R212, R119, PT ;  /* 0x00000077d400720c */ /* 0x000fe40003f26270 */
[----:B------:R-:W-:Y:S02]  /*16690*/  I2FP.F32.S32 R212, R212 ;  /* 0x000000d400d47245 */ /* 0x000fe40000201400 */
[----:B------:R-:W-:Y:S02]  /*166a0*/  I2FP.F32.S32 R8, R9 ;  /* 0x0000000900087245 */ /* 0x000fe40000201400 */
[----:B------:R-:W-:Y:S01]  /*166b0*/  ISETP.GE.AND P3, PT, R121, R118, PT ;  /* 0x000000767900720c */ /* 0x000fe20003f66270 */
[----:B------:R-:W-:Y:S01]  /*166c0*/  FFMA.FTZ R213, R3, R212, R4 ;  /* 0x000000d403d57223 */ /* 0x000fe20000010004 */
[----:B------:R-:W-:Y:S01]  /*166d0*/  LOP3.LUT R4, R129, 0x20, R172, 0xfe, !PT ;  /* 0x0000002081047812 */ /* 0x000fe200078efeac */
[C---:B------:R-:W-:Y:S01]  /*166e0*/  FFMA.FTZ R211, R3.reuse, R8, R5 ;  /* 0x0000000803d37223 */ /* 0x040fe20000010005 */
        /* <DEDUP_REMOVED lines=8> */
[----:B------:R-:W-:Y:S01]  /*16770*/  FFMA.FTZ R66, R3, R5, R66 ;  /* 0x0000000503427223 */ /* 0x000fe20000010042 */
[C---:B------:R-:W-:Y:S02]  /*16780*/  ISETP.GE.AND P2, PT, R4.reuse, R118, PT ;  /* 0x000000760400720c */ /* 0x040fe40003f46270 */
[----:B------:R-:W-:Y:S02]  /*16790*/  ISETP.GE.AND P1, PT, R4, R119, PT ;  /* 0x000000770400720c */ /* 0x000fe40003f26270 */
[----:B------:R-:W-:Y:S02]  /*167a0*/  LOP3.LUT R5, R129, 0x28, R172, 0xfe, !PT ;  /* 0x0000002881057812 */ /* 0x000fe400078efeac */
[----:B------:R-:W-:Y:S02]  /*167b0*/  FSEL R135, R64, -INF , !P2 ;  /* 0xff80000040877808 */ /* 0x000fe40005000000 */
[----:B------:R-:W-:-:S02]  /*167c0*/  FSEL R128, R66, -INF , !P1 ;  /* 0xff80000042807808 */ /* 0x000fc40004800000 */
[C---:B------:R-:W-:Y:S02]  /*167d0*/  ISETP.GE.AND P2, PT, R5.reuse, R118, PT ;  /* 0x000000760500720c */ /* 0x040fe40003f46270 */
[----:B------:R-:W-:Y:S02]  /*167e0*/  ISETP.GE.AND P1, PT, R5, R119, PT ;  /* 0x000000770500720c */ /* 0x000fe40003f26270 */
[----:B------:R-:W-:Y:S02]  /*167f0*/  I2FP.F32.S32 R5, R5 ;  /* 0x0000000500057245 */ /* 0x000fe40000201400 */
[----:B------:R-:W-:Y:S02]  /*16800*/  FSEL R137, R137, -INF , !P3 ;  /* 0xff80000089897808 */ /* 0x000fe40005800000 */
[----:B------:R-:W-:Y:S01]  /*16810*/  FSEL R130, R11, -INF , !P0 ;  /* 0xff8000000b827808 */ /* 0x000fe20004000000 */
[CC--:B------:R-:W-:Y:S01]  /*16820*/  FFMA.FTZ R60, R3.reuse, R5.reuse, R60 ;  /* 0x00000005033c7223 */ /* 0x0c0fe2000001003c */
[----:B------:R-:W-:Y:S01]  /*16830*/  FFMA.FTZ R62, R3, R5, R62 ;  /* 0x00000005033e7223 */ /* 0x000fe2000001003e */
[----:B------:R-:W-:-:S02]  /*16840*/  LOP3.LUT R5, R129, 0x30, R172, 0xfe, !PT ;  /* 0x0000003081057812 */ /* 0x000fc400078efeac */
[-C--:B------:R-:W-:Y:S02]  /*16850*/  ISETP.GE.AND P3, PT, R9, R118.reuse, PT ;  /* 0x000000760900720c */ /* 0x080fe40003f66270 */
[----:B------:R-:W-:Y:S02]  /*16860*/  FSEL R209, R60, -INF , !P2 ;  /* 0xff8000003cd17808 */ /* 0x000fe40005000000 */
[----:B------:R-:W-:Y:S02]  /*16870*/  FSEL R202, R62, -INF , !P1 ;  /* 0xff8000003eca7808 */ /* 0x000fe40004800000 */
[C---:B------:R-:W-:Y:S02]  /*16880*/  ISETP.GE.AND P2, PT, R5.reuse, R118, PT ;  /* 0x000000760500720c */ /* 0x040fe40003f46270 */
[----:B------:R-:W-:Y:S02]  /*16890*/  ISETP.GE.AND P1, PT, R5, R119, PT ;  /* 0x000000770500720c */ /* 0x000fe40003f26270 */
[----:B------:R-:W-:-:S02]  /*168a0*/  I2FP.F32.S32 R5, R5 ;  /* 0x0000000500057245 */ /* 0x000fc40000201400 */
[----:B------:R-:W-:Y:S02]  /*168b0*/  ISETP.GE.AND P0, PT, R9, R119, PT ;  /* 0x000000770900720c */ /* 0x000fe40003f06270 */
[----:B------:R-:W-:Y:S01]  /*168c0*/  FSEL R211, R211, -INF , !P3 ;  /* 0xff800000d3d37808 */ /* 0x000fe20005800000 */
[CC--:B------:R-:W-:Y:S01]  /*168d0*/  FFMA.FTZ R56, R3.reuse, R5.reuse, R56 ;  /* 0x0000000503387223 */ /* 0x0c0fe20000010038 */
[----:B------:R-:W-:Y:S01]  /*168e0*/  FFMA.FTZ R58, R3, R5, R58 ;  /* 0x00000005033a7223 */ /* 0x000fe2000001003a */
[----:B------:R-:W-:Y:S02]  /*168f0*/  LOP3.LUT R5, R129, 0x38, R172, 0xfe, !PT ;  /* 0x0000003881057812 */ /* 0x000fe400078efeac */
[----:B------:R-:W-:Y:S02]  /*16900*/  FSEL R126, R7, -INF , !P0 ;  /* 0xff800000077e7808 */ /* 0x000fe40004000000 */
[----:B------:R-:W-:Y:S02]  /*16910*/  FSEL R199, R56, -INF , !P2 ;  /* 0xff80000038c77808 */ /* 0x000fe40005000000 */
[----:B------:R-:W-:-:S02]  /*16920*/  FSEL R204, R58, -INF , !P1 ;  /* 0xff8000003acc7808 */ /* 0x000fc40004800000 */
[CC--:B------:R-:W-:Y:S02]  /*16930*/  ISETP.GE.AND P2, PT, R5.reuse, R118.reuse, PT ;  /* 0x000000760500720c */ /* 0x0c0fe40003f46270 */
[-C--:B------:R-:W-:Y:S02]  /*16940*/  ISETP.GE.AND P1, PT, R5, R119.reuse, PT ;  /* 0x000000770500720c */ /* 0x080fe40003f26270 */
[C---:B------:R-:W-:Y:S02]  /*16950*/  ISETP.GE.AND P3, PT, R6.reuse, R118, PT ;  /* 0x000000760600720c */ /* 0x040fe40003f66270 */
[----:B------:R-:W-:Y:S02]  /*16960*/  I2FP.F32.S32 R4, R6 ;  /* 0x0000000600047245 */ /* 0x000fe40000201400 */
[----:B------:R-:W-:Y:S01]  /*16970*/  ISETP.GE.AND P0, PT, R6, R119, PT ;  /* 0x000000770600720c */ /* 0x000fe20003f06270 */
[----:B------:R-:W-:Y:S01]  /*16980*/  VIADD R6, R127, 0x29 ;  /* 0x000000297f067836 */ /* 0x000fe20000000000 */
[----:B------:R-:W-:Y:S01]  /*16990*/  I2FP.F32.S32 R5, R5 ;  /* 0x0000000500057245 */ /* 0x000fe20000201400 */
[CC--:B------:R-:W-:Y:S01]  /*169a0*/  FFMA.FTZ R65, R3.reuse, R4.reuse, R65 ;  /* 0x0000000403417223 */ /* 0x0c0fe20000010041 */
[----:B------:R-:W-:Y:S01]  /*169b0*/  FFMA.FTZ R67, R3, R4, R67 ;  /* 0x0000000403437223 */ /* 0x000fe20000010043 */
[----:B------:R-:W-:-:S02]  /*169c0*/  FSEL R13, R13, -INF , !P4 ;  /* 0xff8000000d0d7808 */ /* 0x000fc40006000000 */
[CC--:B------:R-:W-:Y:S01]  /*169d0*/  FFMA.FTZ R52, R3.reuse, R5.reuse, R52 ;  /* 0x0000000503347223 */ /* 0x0c0fe20000010034 */
[----:B------:R-:W-:Y:S01]  /*169e0*/  FFMA.FTZ R54, R3, R5, R54 ;  /* 0x0000000503367223 */ /* 0x000fe20000010036 */
[----:B------:R-:W-:Y:S02]  /*169f0*/  I2FP.F32.S32 R4, R6 ;  /* 0x0000000600047245 */ /* 0x000fe40000201400 */
[----:B------:R-:W-:Y:S02]  /*16a00*/  LOP3.LUT R5, R129, 0x40, R172, 0xfe, !PT ;  /* 0x0000004081057812 */ /* 0x000fe400078efeac */
[----:B------:R-:W-:Y:S01]  /*16a10*/  FSEL R123, R65, -INF , !P3 ;  /* 0xff800000417b7808 */ /* 0x000fe20005800000 */
[-C--:B------:R-:W-:Y:S01]  /*16a20*/  FFMA.FTZ R61, R3, R4.reuse, R61 ;  /* 0x00000004033d7223 */ /* 0x080fe2000001003d */
[----:B------:R-:W-:Y:S01]  /*16a30*/  FSEL R124, R67, -INF , !P0 ;  /* 0xff800000437c7808 */ /* 0x000fe20004000000 */
[----:B------:R-:W-:Y:S01]  /*16a40*/  FFMA.FTZ R63, R3, R4, R63 ;  /* 0x00000004033f7223 */ /* 0x000fe2000001003f */
[----:B------:R-:W-:-:S02]  /*16a50*/  FSEL R205, R52, -INF , !P2 ;  /* 0xff80000034cd7808 */ /* 0x000fc40005000000 */
[----:B------:R-:W-:Y:S02]  /*16a60*/  FSEL R206, R54, -INF , !P1 ;  /* 0xff80000036ce7808 */ /* 0x000fe40004800000 */
[CC--:B------:R-:W-:Y:S02]  /*16a70*/  ISETP.GE.AND P3, PT, R6.reuse, R118.reuse, PT ;  /* 0x000000760600720c */ /* 0x0c0fe40003f66270 */
[-C--:B------:R-:W-:Y:S01]  /*16a80*/  ISETP.GE.AND P0, PT, R6, R119.reuse, PT ;  /* 0x000000770600720c */ /* 0x080fe20003f06270 */
[----:B------:R-:W-:Y:S01]  /*16a90*/  VIADD R6, R127, 0x31 ;  /* 0x000000317f067836 */ /* 0x000fe20000000000 */
[C---:B------:R-:W-:Y:S02]  /*16aa0*/  ISETP.GE.AND P2, PT, R5.reuse, R118, PT ;  /* 0x000000760500720c */ /* 0x040fe40003f46270 */
[----:B------:R-:W-:Y:S02]  /*16ab0*/  ISETP.GE.AND P1, PT, R5, R119, PT ;  /* 0x000000770500720c */ /* 0x000fe40003f26270 */
[----:B------:R-:W-:-:S02]  /*16ac0*/  I2FP.F32.S32 R5, R5 ;  /* 0x0000000500057245 */ /* 0x000fc40000201400 */
[----:B------:R-:W-:Y:S02]  /*16ad0*/  FSEL R203, R61, -INF , !P3 ;  /* 0xff8000003dcb7808 */ /* 0x000fe40005800000 */
[----:B------:R-:W-:Y:S01]  /*16ae0*/  FSEL R198, R63, -INF , !P0 ;  /* 0xff8000003fc67808 */ /* 0x000fe20004000000 */
[CC--:B------:R-:W-:Y:S01]  /*16af0*/  FFMA.FTZ R48, R3.reuse, R5.reuse, R48 ;  /* 0x0000000503307223 */ /* 0x0c0fe20000010030 */
[C---:B------:R-:W-:Y:S01]  /*16b00*/  ISETP.GE.AND P3, PT, R6.reuse, R118, PT ;  /* 0x000000760600720c */ /* 0x040fe20003f66270 */
[----:B------:R-:W-:Y:S01]  /*16b10*/  FFMA.FTZ R50, R3, R5, R50 ;  /* 0x0000000503327223 */ /* 0x000fe20000010032 */
[----:B------:R-:W-:Y:S02]  /*16b20*/  I2FP.F32.S32 R4, R6 ;  /* 0x0000000600047245 */ /* 0x000fe40000201400 */
[----:B------:R-:W-:Y:S01]  /*16b30*/  ISETP.GE.AND P0, PT, R6, R119, PT ;  /* 0x000000770600720c */ /* 0x000fe20003f06270 */
[----:B------:R-:W-:Y:S01]  /*16b40*/  VIADD R6, R127, 0x39 ;  /* 0x000000397f067836 */ /* 0x000fe20000000000 */
[----:B------:R-:W-:Y:S01]  /*16b50*/  LOP3.LUT R5, R129, 0x48, R172, 0xfe, !PT ;  /* 0x0000004881057812 */ /* 0x000fe200078efeac */
[CC--:B------:R-:W-:Y:S01]  /*16b60*/  FFMA.FTZ R57, R3.reuse, R4.reuse, R57 ;  /* 0x0000000403397223 */ /* 0x0c0fe20000010039 */
[----:B------:R-:W-:Y:S01]  /*16b70*/  FFMA.FTZ R59, R3, R4, R59 ;  /* 0x00000004033b7223 */ /* 0x000fe2000001003b */
[----:B------:R-:W-:-:S02]  /*16b80*/  FSEL R185, R48, -INF , !P2 ;  /* 0xff80000030b97808 */ /* 0x000fc40005000000 */
[----:B------:R-:W-:Y:S02]  /*16b90*/  FSEL R192, R50, -INF , !P1 ;  /* 0xff80000032c07808 */ /* 0x000fe40004800000 */
[----:B------:R-:W-:Y:S02]  /*16ba0*/  I2FP.F32.S32 R4, R6 ;  /* 0x0000000600047245 */ /* 0x000fe40000201400 */
[C---:B------:R-:W-:Y:S02]  /*16bb0*/  ISETP.GE.AND P2, PT, R5.reuse, R118, PT ;  /* 0x000000760500720c */ /* 0x040fe40003f46270 */
[----:B------:R-:W-:Y:S01]  /*16bc0*/  ISETP.GE.AND P1, PT, R5, R119, PT ;  /* 0x000000770500720c */ /* 0x000fe20003f26270 */
[CC--:B------:R-:W-:Y:S01]  /*16bd0*/  FFMA.FTZ R53, R3.reuse, R4.reuse, R53 ;  /* 0x0000000403357223 */ /* 0x0c0fe20000010035 */
[----:B------:R-:W-:Y:S01]  /*16be0*/  I2FP.F32.S32 R5, R5 ;  /* 0x0000000500057245 */ /* 0x000fe20000201400 */
[----:B------:R-:W-:Y:S01]  /*16bf0*/  FFMA.FTZ R55, R3, R4, R55 ;  /* 0x0000000403377223 */ /* 0x000fe20000010037 */
[----:B------:R-:W-:-:S02]  /*16c00*/  FSEL R197, R57, -INF , !P3 ;  /* 0xff80000039c57808 */ /* 0x000fc40005800000 */
[----:B------:R-:W-:Y:S01]  /*16c10*/  FSEL R200, R59, -INF , !P0 ;  /* 0xff8000003bc87808 */ /* 0x000fe20004000000 */
[CC--:B------:R-:W-:Y:S01]  /*16c20*/  FFMA.FTZ R44, R3.reuse, R5.reuse, R44 ;  /* 0x00000005032c7223 */ /* 0x0c0fe2000001002c */
[C---:B------:R-:W-:Y:S01]  /*16c30*/  ISETP.GE.AND P3, PT, R6.reuse, R118, PT ;  /* 0x000000760600720c */ /* 0x040fe20003f66270 */
[----:B------:R-:W-:Y:S01]  /*16c40*/  FFMA.FTZ R46, R3, R5, R46 ;  /* 0x00000005032e7223 */ /* 0x000fe2000001002e */
[----:B------:R-:W-:Y:S01]  /*16c50*/  ISETP.GE.AND P0, PT, R6, R119, PT ;  /* 0x000000770600720c */ /* 0x000fe20003f06270 */
[----:B------:R-:W-:Y:S01]  /*16c60*/  VIADD R6, R127, 0x41 ;  /* 0x000000417f067836 */ /* 0x000fe20000000000 */
[----:B------:R-:W-:Y:S02]  /*16c70*/  LOP3.LUT R5, R129, 0x50, R172, 0xfe, !PT ;  /* 0x0000005081057812 */ /* 0x000fe400078efeac */
[----:B------:R-:W-:Y:S02]  /*16c80*/  FSEL R201, R53, -INF , !P3 ;  /* 0xff80000035c97808 */ /* 0x000fe40005800000 */
[----:B------:R-:W-:-:S02]  /*16c90*/  FSEL R196, R55, -INF , !P0 ;  /* 0xff80000037c47808 */ /* 0x000fc40004000000 */
[C---:B------:R-:W-:Y:S02]  /*16ca0*/  ISETP.GE.AND P3, PT, R6.reuse, R118, PT ;  /* 0x000000760600720c */ /* 0x040fe40003f66270 */
[----:B------:R-:W-:Y:S02]  /*16cb0*/  I2FP.F32.S32 R4, R6 ;  /* 0x0000000600047245 */ /* 0x000fe40000201400 */
[----:B------:R-:W-:Y:S01]  /*16cc0*/  ISETP.GE.AND P0, PT, R6, R119, PT ;  /* 0x000000770600720c */ /* 0x000fe20003f06270 */
[----:B------:R-:W-:Y:S01]  /*16cd0*/  VIADD R6, R127, 0x49 ;  /* 0x000000497f067836 */ /* 0x000fe20000000000 */
[----:B------:R-:W-:Y:S01]  /*16ce0*/  FSEL R189, R44, -INF , !P2 ;  /* 0xff8000002cbd7808 */ /* 0x000fe20005000000 */
[CC--:B------:R-:W-:Y:S01]  /*16cf0*/  FFMA.FTZ R49, R3.reuse, R4.reuse, R49 ;  /* 0x0000000403317223 */ /* 0x0c0fe20000010031 */
        /* <DEDUP_REMOVED lines=8> */
[----:B------:R-:W-:Y:S01]  /*16d80*/  FFMA.FTZ R42, R3, R5, R42 ;  /* 0x00000005032a7223 */ /* 0x000fe2000001002a */
[----:B------:R-:W-:Y:S01]  /*16d90*/  LOP3.LUT R5, R129, 0x58, R172, 0xfe, !PT ;  /* 0x0000005881057812 */ /* 0x000fe200078efeac */
[-C--:B------:R-:W-:Y:S01]  /*16da0*/  FFMA.FTZ R45, R3, R4.reuse, R45 ;  /* 0x00000004032d7223 */ /* 0x080fe2000001002d */
[----:B------:R-:W-:Y:S01]  /*16db0*/  FSEL R186, R51, -INF , !P0 ;  /* 0xff80000033ba7808 */ /* 0x000fe20004000000 */
[----:B------:R-:W-:Y:S01]  /*16dc0*/  FFMA.FTZ R47, R3, R4, R47 ;  /* 0x00000004032f7223 */ /* 0x000fe2000001002f */
[----:B------:R-:W-:-:S02]  /*16dd0*/  ISETP.GE.AND P3, PT, R6, R118, PT ;  /* 0x000000760600720c */ /* 0x000fc40003f66270 */
[-C--:B------:R-:W-:Y:S01]  /*16de0*/  ISETP.GE.AND P0, PT, R6, R119.reuse, PT ;  /* 0x000000770600720c */ /* 0x080fe20003f06270 */
[----:B------:R-:W-:Y:S01]  /*16df0*/  VIADD R6, R127, 0x51 ;  /* 0x000000517f067836 */ /* 0x000fe20000000000 */
[----:B------:R-:W-:Y:S02]  /*16e00*/  FSEL R177, R40, -INF , !P2 ;  /* 0xff80000028b17808 */ /* 0x000fe40005000000 */
[----:B------:R-:W-:Y:S02]  /*16e10*/  FSEL R166, R42, -INF , !P1 ;  /* 0xff8000002aa67808 */ /* 0x000fe40004800000 */
        /* <DEDUP_REMOVED lines=15> */
[----:B------:R-:W-:Y:S02]  /*16f10*/  I2FP.F32.S32 R4, R6 ;  /* 0x0000000600047245 */ /* 0x000fe40000201400 */
[----:B------:R-:W-:Y:S02]  /*16f20*/  FSEL R142, R38, -INF , !P1 ;  /* 0xff800000268e7808 */ /* 0x000fe40004800000 */
[----:B------:R-:W-:Y:S01]  /*16f30*/  ISETP.GE.AND P2, PT, R5, R118, PT ;  /* 0x000000760500720c */ /* 0x000fe20003f46270 */
[-C--:B------:R-:W-:Y:S01]  /*16f40*/  FFMA.FTZ R37, R3, R4.reuse, R37 ;  /* 0x0000000403257223 */ /* 0x080fe20000010025 */
[----:B------:R-:W-:Y:S01]  /*16f50*/  ISETP.GE.AND P1, PT, R5, R119, PT ;  /* 0x000000770500720c */ /* 0x000fe20003f26270 */
[----:B------:R-:W-:Y:S01]  /*16f60*/  FFMA.FTZ R39, R3, R4, R39 ;  /* 0x0000000403277223 */ /* 0x000fe20000010027 */
[----:B------:R-:W-:Y:S02]  /*16f70*/  I2FP.F32.S32 R5, R5 ;  /* 0x0000000500057245 */ /* 0x000fe40000201400 */
[----:B------:R-:W-:-:S02]  /*16f80*/  FSEL R176, R41, -INF , !P3 ;  /* 0xff80000029b07808 */ /* 0x000fc40005800000 */
[----:B------:R-:W-:Y:S01]  /*16f90*/  FSEL R162, R43, -INF , !P0 ;  /* 0xff8000002ba27808 */ /* 0x000fe20004000000 */
[CC--:B------:R-:W-:Y:S01]  /*16fa0*/  FFMA.FTZ R32, R3.reuse, R5.reuse, R32 ;  /* 0x0000000503207223 */ /* 0x0c0fe20000010020 */
[C---:B------:R-:W-:Y:S01]  /*16fb0*/  ISETP.GE.AND P3, PT, R6.reuse, R118, PT ;  /* 0x000000760600720c */ /* 0x040fe20003f66270 */
[----:B------:R-:W-:Y:S01]  /*16fc0*/  FFMA.FTZ R34, R3, R5, R34 ;  /* 0x0000000503227223 */ /* 0x000fe20000010022 */
[----:B------:R-:W-:Y:S01]  /*16fd0*/  ISETP.GE.AND P0, PT, R6, R119, PT ;  /* 0x000000770600720c */ /* 0x000fe20003f06270 */
[----:B------:R-:W-:Y:S01]  /*16fe0*/  VIADD R6, R127, 0x61 ;  /* 0x000000617f067836 */ /* 0x000fe20000000000 */
[----:B------:R-:W-:Y:S02]  /*16ff0*/  FSEL R178, R37, -INF , !P3 ;  /* 0xff80000025b27808 */ /* 0x000fe40005800000 */
[----:B------:R-:W-:Y:S02]  /*17000*/  FSEL R134, R39, -INF , !P0 ;  /* 0xff80000027867808 */ /* 0x000fe40004000000 */
[----:B------:R-:W-:-:S02]  /*17010*/  LOP3.LUT R5, R129, 0x68, R172, 0xfe, !PT ;  /* 0x0000006881057812 */ /* 0x000fc400078efeac */
        /* <DEDUP_REMOVED lines=16> */
[CC--:B------:R-:W-:Y:S01]  /*17120*/  FFMA.FTZ R29, R3.reuse, R4.reuse, R29 ;  /* 0x00000004031d7223 */ /* 0x0c0fe2000001001d */
[----:B------:R-:W-:Y:S01]  /*17130*/  FFMA.FTZ R31, R3, R4, R31 ;  /* 0x00000004031f7223 */ /* 0x000fe2000001001f */
[----:B------:R-:W-:Y:S01]  /*17140*/  VIADD R4, R127, 0x71 ;  /* 0x000000717f047836 */ /* 0x000fe20000000000 */
[----:B------:R-:W-:-:S02]  /*17150*/  FSEL R163, R28, -INF , !P2 ;  /* 0xff8000001ca37808 */ /* 0x000fc40005000000 */
[----:B------:R-:W-:Y:S02]  /*17160*/  FSEL R120, R35, -INF , !P0 ;  /* 0xff80000023787808 */ /* 0x000fe40004000000 */
[CC--:B------:R-:W-:Y:S02]  /*17170*/  ISETP.GE.AND P3, PT, R5.reuse, R118.reuse, PT ;  /* 0x000000760500720c */ /* 0x0c0fe40003f66270 */
[-C--:B------:R-:W-:Y:S02]  /*17180*/  ISETP.GE.AND P2, PT, R5, R119.reuse, PT ;  /* 0x000000770500720c */ /* 0x080fe40003f46270 */
[C---:B------:R-:W-:Y:S02]  /*17190*/  ISETP.GE.AND P4, PT, R6.reuse, R118, PT ;  /* 0x000000760600720c */ /* 0x040fe40003f86270 */
[----:B------:R-:W-:Y:S02]  /*171a0*/  ISETP.GE.AND P0, PT, R6, R119, PT ;  /* 0x000000770600720c */ /* 0x000fe40003f06270 */
[----:B------:R-:W-:-:S02]  /*171b0*/  I2FP.F32.S32 R5, R5 ;  /* 0x0000000500057245 */ /* 0x000fc40000201400 */
[----:B------:R-:W-:Y:S02]  /*171c0*/  I2FP.F32.S32 R6, R4 ;  /* 0x0000000400067245 */ /* 0x000fe40000201400 */
[----:B------:R-:W-:Y:S01]  /*171d0*/  FSEL R143, R29, -INF , !P4 ;  /* 0xff8000001d8f7808 */ /* 0x000fe20006000000 */
[CC--:B------:R-:W-:Y:S01]  /*171e0*/  FFMA.FTZ R24, R3.reuse, R5.reuse, R24 ;  /* 0x0000000503187223 */ /* 0x0c0fe20000010018 */
[C---:B------:R-:W-:Y:S01]  /*171f0*/  FFMA.FTZ R26, R3.reuse, R5, R26 ;  /* 0x00000005031a7223 */ /* 0x040fe2000001001a */
[CC--:B------:R-:W-:Y:S01]  /*17200*/  FFMA.FTZ R25, R3.reuse, R6.reuse, R25 ;  /* 0x0000000603197223 */ /* 0x0c0fe20000010019 */
[----:B------:R-:W-:Y:S01]  /*17210*/  I2FP.F32.S32 R5, R127 ;  /* 0x0000007f00057245 */ /* 0x000fe20000201400 */
[C---:B------:R-:W-:Y:S01]  /*17220*/  FFMA.FTZ R27, R3.reuse, R6, R27 ;  /* 0x00000006031b7223 */ /* 0x040fe2000001001b */
[----:B------:R-:W-:Y:S02]  /*17230*/  ISETP.GE.AND P4, PT, R4, R118, PT ;  /* 0x000000760400720c */ /* 0x000fe40003f86270 */
[----:B------:R-:W-:Y:S01]  /*17240*/  FSEL R122, R30, -INF , !P1 ;  /* 0xff8000001e7a7808 */ /* 0x000fe20004800000 */
[C---:B------:R-:W-:Y:S01]  /*17250*/  FFMA.FTZ R9, R3.reuse, R5, R16 ;  /* 0x0000000503097223 */ /* 0x040fe20000010010 */
[----:B------:R-:W-:Y:S01]  /*17260*/  ISETP.GE.AND P1, PT, R4, R119, PT ;  /* 0x000000770400720c */ /* 0x000fe20003f26270 */
[----:B------:R-:W-:Y:S01]  /*17270*/  FFMA.FTZ R8, R3, R5, R18 ;  /* 0x0000000503087223 */ /* 0x000fe20000010012 */
[----:B------:R-:W-:-:S02]  /*17280*/  LOP3.LUT R4, R129, 0x78, R172, 0xfe, !PT ;  /* 0x0000007881047812 */ /* 0x000fc400078efeac */
[----:B------:R-:W-:Y:S02]  /*17290*/  FSEL R167, R25, -INF , !P4 ;  /* 0xff80000019a77808 */ /* 0x000fe40006000000 */
[-C--:B------:R-:W-:Y:S02]  /*172a0*/  ISETP.GE.AND P4, PT, R127, R118.reuse, PT ;  /* 0x000000767f00720c */ /* 0x080fe40003f86270 */
[----:B------:R-:W-:Y:S02]  /*172b0*/  FSEL R121, R31, -INF , !P0 ;  /* 0xff8000001f797808 */ /* 0x000fe40004000000 */
[----:B------:R-:W-:Y:S02]  /*172c0*/  FSEL R173, R24, -INF , !P3 ;  /* 0xff80000018ad7808 */ /* 0x000fe40005800000 */
[C---:B------:R-:W-:Y:S02]  /*172d0*/  ISETP.GE.AND P3, PT, R4.reuse, R118, PT ;  /* 0x000000760400720c */ /* 0x040fe40003f66270 */
[----:B------:R-:W-:-:S02]  /*172e0*/  ISETP.GE.AND P0, PT, R4, R119, PT ;  /* 0x000000770400720c */ /* 0x000fc40003f06270 */
[----:B------:R-:W-:Y:S02]  /*172f0*/  FSEL R66, R27, -INF , !P1 ;  /* 0xff8000001b427808 */ /* 0x000fe40004800000 */
[----:B------:R-:W-:Y:S02]  /*17300*/  I2FP.F32.S32 R4, R4 ;  /* 0x0000000400047245 */ /* 0x000fe40000201400 */
[C---:B------:R-:W-:Y:S01]  /*17310*/  ISETP.GE.AND P1, PT, R127.reuse, R119, PT ;  /* 0x000000777f00720c */ /* 0x040fe20003f26270 */
[----:B------:R-:W-:Y:S01]  /*17320*/  VIADD R127, R127, 0x79 ;  /* 0x000000797f7f7836 */ /* 0x000fe20000000000 */
[----:B------:R-:W-:Y:S01]  /*17330*/  FSEL R9, R9, -INF , !P4 ;  /* 0xff80000009097808 */ /* 0x000fe20006000000 */
[----:B------:R-:W-:Y:S01]  /*17340*/  FFMA.FTZ R20, R3, R4, R20 ;  /* 0x0000000403147223 */ /* 0x000fe20000010014 */
[----:B------:R-:W-:Y:S01]  /*17350*/  ISETP.GT.AND P4, PT, R169, R150, PT ;  /* 0x00000096a900720c */ /* 0x000fe20003f84270 */
[----:B------:R-:W-:Y:S01]  /*17360*/  FFMA.FTZ R22, R3, R4, R22 ;  /* 0x0000000403167223 */ /* 0x000fe20000010016 */
[----:B------:R-:W-:-:S02]  /*17370*/  I2FP.F32.S32 R4, R127 ;  /* 0x0000007f00047245 */ /* 0x000fc40000201400 */
[----:B------:R-:W-:Y:S02]  /*17380*/  FSEL R67, R26, -INF , !P2 ;  /* 0xff8000001a437808 */ /* 0x000fe40005000000 */
[----:B------:R-:W-:Y:S01]  /*17390*/  ISETP.GE.AND P2, PT, R127, R118, PT ;  /* 0x000000767f00720c */ /* 0x000fe20003f46270 */
[CC--:B------:R-:W-:Y:S01]  /*173a0*/  FFMA.FTZ R21, R3.reuse, R4.reuse, R21 ;  /* 0x0000000403157223 */ /* 0x0c0fe20000010015 */
[----:B------:R-:W-:Y:S01]  /*173b0*/  FSEL R118, R22, -INF , !P0 ;  /* 0xff80000016767808 */ /* 0x000fe20004000000 */
[----:B------:R-:W-:Y:S01]  /*173c0*/  FFMA.FTZ R23, R3, R4, R23 ;  /* 0x0000000403177223 */ /* 0x000fe20000010017 */
[----:B------:R-:W-:Y:S02]  /*173d0*/  ISETP.GE.AND P0, PT, R127, R119, PT ;  /* 0x000000777f00720c */ /* 0x000fe40003f06270 */
[----:B------:R-:W-:Y:S02]  /*173e0*/  FSEL R174, R20, -INF , !P3 ;  /* 0xff80000014ae7808 */ /* 0x000fe40005800000 */
[----:B------:R-:W-:-:S02]  /*173f0*/  FSEL R8, R8, -INF , !P1 ;  /* 0xff80000008087808 */ /* 0x000fc40004800000 */
[----:B------:R-:W-:Y:S02]  /*17400*/  FSEL R180, R21, -INF , !P2 ;  /* 0xff80000015b47808 */ /* 0x000fe40005000000 */
[----:B------:R-:W-:Y:S01]  /*17410*/  FSEL R127, R23, -INF , !P0 ;  /* 0xff800000177f7808 */ /* 0x000fe20004000000 */
[----:B------:R-:W-:Y:S06]  /*17420*/  @!P4 BRA `(.L_x_3168) ;  /* 0x00000008009cc947 */ /* 0x000fec0003800000 */
[----:B------:R-:W-:Y:S05]  /*17430*/  @!P6 BRA `(.L_x_3169) ;  /* 0x0000000000f4e947 */ /* 0x000fea0003800000 */
[----:B------:R-:W1:Y:S01]  /*17440*/  LDC R10, c[0x0][0x380] ;  /* 0x0000e000ff0a7b82 */ /* 0x000e620000000800 */
[----:B------:R-:W-:Y:S01]  /*17450*/  MOV R18, RZ ;  /* 0x000000ff00127202 */ /* 0x000fe20000000f00 */
        /* <DEDUP_REMOVED lines=41> */
[----:B------:R2:W3:Y:S04]  /*176f0*/  LDG.E R16, desc[UR6][R20.64] ;  /* 0x0000000614107981 */ /* 0x0004e8000c1e1900 */
[----:B------:R-:W3:Y:S01]  /*17700*/  LDG.E R11, desc[UR6][R22.64] ;  /* 0x00000006160b7981 */ /* 0x000ee2000c1e1900 */
[----:B------:R-:W-:Y:S02]  /*17710*/  IMAD.IADD R19, R19, 0x1, -R4 ;  /* 0x0000000113137824 */ /* 0x000fe400078e0a04 */
[----:B------:R-:W4:Y:S02]  /*17720*/  LDC.64 R4, c[0x0][0x230] ;  /* 0x00008c00ff047b82 */ /* 0x000f240000000a00 */
[----:B------:R-:W-:-:S05]  /*17730*/  IMAD R10, R19, R10, -0x80 ;  /* 0xffffff80130a7424 */ /* 0x000fca00078e020a */
[----:B------:R-:W-:-:S05]  /*17740*/  SHF.R.S32.HI R19, RZ, 0x1f, R10 ;  /* 0x0000001fff137819 */ /* 0x000fca000001140a */
[----:B-1----:R-:W-:-:S04]  /*17750*/  IMAD R19, R19, R6, RZ ;  /* 0x0000000613137224 */ /* 0x002fc800078e02ff */
[C---:B------:R-:W-:Y:S02]  /*17760*/  IMAD R7, R10.reuse, R7, R19 ;  /* 0x000000070a077224 */ /* 0x040fe400078e0213 */
[----:B--2---:R-:W-:-:S04]  /*17770*/  IMAD.WIDE.U32 R20, R10, R6, RZ ;  /* 0x000000060a147225 */ /* 0x004fc800078e00ff */
[----:B------:R-:W-:Y:S01]  /*17780*/  IMAD.IADD R21, R21, 0x1, R7 ;  /* 0x0000000115157824 */ /* 0x000fe200078e0207 */
[----:B---3--:R-:W-:-:S04]  /*17790*/  IADD3 R11, -R16, R11, RZ ;  /* 0x0000000b100b7210 */ /* 0x008fc80007ffe1ff */
[----:B------:R-:W-:Y:S01]  /*177a0*/  SHF.R.S32.HI R19, RZ, 0x1f, R11 ;  /* 0x0000001fff137819 */ /* 0x000fe2000001140b */
[----:B----4-:R-:W-:-:S04]  /*177b0*/  IMAD.WIDE.U32 R20, R11, R4, R20 ;  /* 0x000000040b147225 */ /* 0x010fc800078e0014 */
[----:B------:R-:W-:-:S04]  /*177c0*/  IMAD R6, R19, R4, RZ ;  /* 0x0000000413067224 */ /* 0x000fc800078e02ff */
[----:B------:R-:W-:Y:S02]  /*177d0*/  IMAD R5, R11, R5, R6 ;  /* 0x000000050b057224 */ /* 0x000fe400078e0206 */
[----:B------:R-:W-:-:S03]  /*177e0*/  IMAD.MOV.U32 R11, RZ, RZ, R20 ;  /* 0x000000ffff0b7224 */ /* 0x000fc600078e0014 */
[----:B------:R-:W-:Y:S01]  /*177f0*/  IADD3 R10, R21, R5, RZ ;  /* 0x00000005150a7210 */ /* 0x000fe20007ffe0ff */
[----:B------:R-:W-:Y:S06]  /*17800*/  BRA `(.L_x_3170) ;  /* 0x00000000000c7947 */ /* 0x000fec0003800000 */
.L_x_3169:
[----:B------:R-:W1:Y:S02]  /*17810*/  LDC R11, c[0x0][0x248] ;  /* 0x00009200ff0b7b82 */ /* 0x000e640000000800 */
[----:B-1----:R-:W-:-:S04]  /*17820*/  LEA R11, -R11, RZ, 0x7 ;  /* 0x000000ff0b0b7211 */ /* 0x002fc800078e39ff */
[----:B------:R-:W-:-:S07]  /*17830*/  SHF.R.S32.HI R10, RZ, 0x1f, R11 ;  /* 0x0000001fff0a7819 */ /* 0x000fce000001140b */
.L_x_3170:
[----:B------:R-:W-:Y:S01]  /*17840*/  ULDC UR4, c[0x0][0x2d0] ;  /* 0x0000b40000047ab9 */ /* 0x000fe20000000800 */
[C---:B------:R-:W-:Y:S02]  /*17850*/  LEA R20, P1, R11.reuse, R168, 0x1 ;  /* 0x000000a80b147211 */ /* 0x040fe400078208ff */
[----:B------:R-:W-:Y:S02]  /*17860*/  ISETP.GE.AND P0, PT, R116, UR4, PT ;  /* 0x0000000474007c0c */ /* 0x000fe4000bf06270 */
[----:B------:R-:W-:Y:S01]  /*17870*/  LEA.HI.X R21, R11, R175, R10, 0x1, P1 ;  /* 0x000000af0b157211 */ /* 0x000fe200008f0c0a */
[----:B------:R-:W-:Y:S01]  /*17880*/  @!P5 IMAD.MOV.U32 R18, RZ, RZ, R20 ;  /* 0x000000ffff12d224 */ /* 0x000fe200078e0014 */
[----:B------:R-:W-:Y:S02]  /*17890*/  IADD3 R7, P2, P1, R152, R11, R152 ;  /* 0x0000000b98077210 */ /* 0x000fe4000795e098 */
[----:B------:R-:W-:Y:S01]  /*178a0*/  ISETP.NE.AND P3, PT, R156, RZ, PT ;  /* 0x000000ff9c00720c */ /* 0x000fe20003f65270 */
[----:B------:R-:W-:Y:S01]  /*178b0*/  @!P5 IMAD.MOV.U32 R19, RZ, RZ, R21 ;  /* 0x000000ffff13d224 */ /* 0x000fe200078e0015 */
[----:B------:R-:W-:-:S02]  /*178c0*/  IADD3.X R6, R151, R10, R151, P2, P1 ;  /* 0x0000000a97067210 */ /* 0x000fc400017e2497 */
[----:B------:R-:W-:-:S03]  /*178d0*/  SEL R4, RZ, 0x3fffc, P3 ;  /* 0x0003fffcff047807 */ /* 0x000fc60001800000 */
[----:B------:R-:W-:Y:S01]  /*178e0*/  @!P0 IADD3 R5, P2, R11, R152, RZ ;  /* 0x000000980b058210 */ /* 0x000fe20007f5e0ff */
[----:B------:R-:W-:Y:S01]  /*178f0*/  @!PT LDS RZ, [RZ] ;  /* 0x00000000fffff984 */ /* 0x000fe20000000800 */
[----:B------:R-:W-:Y:S01]  /*17900*/  @!PT LDS RZ, [RZ] ;  /* 0x00000000fffff984 */ /* 0x000fe20000000800 */
[----:B------:R-:W-:Y:S01]  /*17910*/  @!PT LDS RZ, [RZ] ;  /* 0x00000000fffff984 */ /* 0x000fe20000000800 */
[----:B------:R-:W-:Y:S01]  /*17920*/  @!P0 LDGSTS.E.BYPASS.LTC128B.128 [R159+0x3000], desc[UR6][R20.64] ;  /* 0x03000000149f8fae */ /* 0x000fe2000b901d46 */
        /* <DEDUP_REMOVED lines=8> */
[----:B------:R-:W-:Y:S02]  /*179b0*/  @!P5 IMAD.X R4, R10, 0x1, R151, P2 ;  /* 0x000000010a04d824 */ /* 0x000fe400010e0697 */
        /* <DEDUP_REMOVED lines=8> */
[----:B------:R-:W-:Y:S04]  /*17a40*/  @P1 LDGSTS.E.BYPASS.LTC128B.128 [R159+0x7000], desc[UR6][R20.64+0x80] ;  /* 0x07000080149f1fae */ /* 0x000fe8000b901d46 */
[----:B------:R1:W-:Y:S04]  /*17a50*/  @!P1 STS.128 [R159+0x7000], RZ ;  /* 0x007000ff9f009388 */ /* 0x0003e80000000c00 */
[----:B------:R-:W-:Y:S01]  /*17a60*/  @!PT LDS RZ, [RZ] ;  /* 0x00000000fffff984 */ /* 0x000fe20000000800 */
[----:B------:R-:W-:Y:S01]  /*17a70*/  @!PT LDS RZ, [RZ] ;  /* 0x00000000fffff984 */ /* 0x000fe20000000800 */
[----:B------:R-:W-:Y:S01]  /*17a80*/  @!PT LDS RZ, [RZ] ;  /* 0x00000000fffff984 */ /* 0x000fe20000000800 */
[----:B------:R3:W-:Y:S04]  /*17a90*/  @!P0 LDGSTS.E.BYPASS.LTC128B.128 [R159+0x3800], desc[UR6][R22.64] ;  /* 0x03800000169f8fae */ /* 0x0007e8000b901d46 */
[----:B------:R1:W-:Y:S01]  /*17aa0*/  @P0 STS.128 [R159+0x3800], RZ ;  /* 0x003800ff9f000388 */ /* 0x0003e20000000c00 */
[----:B--2---:R-:W-:-:S04]  /*17ab0*/  @!P5 LEA R18, P2, R5, R168, 0x1 ;  /* 0x000000a80512d211 */ /* 0x004fc800078408ff */
[----:B------:R-:W-:Y:S02]  /*17ac0*/  @!P5 LEA.HI.X R19, R5, R175, R4, 0x1, P2 ;  /* 0x000000af0513d211 */ /* 0x000fe400010f0c04 */
[----:B------:R-:W-:-:S03]  /*17ad0*/  @P1 IADD3 R11, P2, R11, R152, RZ ;  /* 0x000000980b0b1210 */ /* 0x000fc60007f5e0ff */
[----:B------:R-:W-:Y:S01]  /*17ae0*/  @!PT LDS RZ, [RZ] ;  /* 0x00000000fffff984 */ /* 0x000fe20000000800 */
[----:B------:R-:W-:Y:S01]  /*17af0*/  @!PT LDS RZ, [RZ] ;  /* 0x00000000fffff984 */ /* 0x000fe20000000800 */
[----:B------:R-:W-:Y:S01]  /*17b00*/  @!PT LDS RZ, [RZ] ;  /* 0x00000000fffff984 */ /* 0x000fe20000000800 */
[----:B------:R1:W-:Y:S02]  /*17b10*/  @!P5 LDGSTS.E.BYPASS.LTC128B.128 [R159+0x5800], desc[UR6][R18.64+0x40] ;  /* 0x05800040129fdfae */ /* 0x0003e4000b901d46 */
[----:B------:R-:W-:Y:S01]  /*17b20*/  @P1 IMAD.X R10, R10, 0x1, R151, P2 ;  /* 0x000000010a0a1824 */ /* 0x000fe200010e0697 */
[CC--:B------:R-:W-:Y:S01]  /*17b30*/  @P1 LEA R4, P2, R11.reuse, R168.reuse, 0x1 ;  /* 0x000000a80b041211 */ /* 0x0c0fe200078408ff */
[----:B------:R1:W-:Y:S03]  /*17b40*/  @P5 STS.128 [R159+0x5800], RZ ;  /* 0x005800ff9f005388 */ /* 0x0003e60000000c00 */
[----:B------:R-:W-:Y:S02]  /*17b50*/  @P1 LEA.HI.X R5, R11, R175, R10, 0x1, P2 ;  /* 0x000000af0b051211 */ /* 0x000fe400010f0c0a */
[----:B------:R-:W-:-:S03]  /*17b60*/  @!P0 LEA R24, P2, R7, R168, 0x1 ;  /* 0x000000a807188211 */ /* 0x000fc600078408ff */
[----:B------:R-:W-:Y:S01]  /*17b70*/  @!PT LDS RZ, [RZ] ;  /* 0x00000000fffff984 */ /* 0x000fe20000000800 */
[----:B------:R-:W-:Y:S01]  /*17b80*/  @!PT LDS RZ, [RZ] ;  /* 0x00000000fffff984 */ /* 0x000fe20000000800 */
[----:B------:R-:W-:Y:S01]  /*17b90*/  @!PT LDS RZ, [RZ] ;  /* 0x00000000fffff984 */ /* 0x000fe20000000800 */
[----:B------:R1:W-:Y:S01]  /*17ba0*/  @P1 LDGSTS.E.BYPASS.LTC128B.128 [R159+0x7800], desc[UR6][R4.64+0x80] ;  /* 0x07800080049f1fae */ /* 0x0003e2000b901d46 */
[CCC-:B------:R-:W-:Y:S02]  /*17bb0*/  @!P0 LEA.HI.X R25, R7.reuse, R175.reuse, R6.reuse, 0x1, P2 ;  /* 0x000000af07198211 */ /* 0x1c0fe400010f0c06 */
[CC--:B---3--:R-:W-:Y:S01]  /*17bc0*/  @!P5 LEA R22, P2, R7.reuse, R168.reuse, 0x1 ;  /* 0x000000a80716d211 */ /* 0x0c8fe200078408ff */
[----:B------:R1:W-:Y:S03]  /*17bd0*/  @!P1 STS.128 [R159+0x7800], RZ ;  /* 0x007800ff9f009388 */ /* 0x0003e60000000c00 */
[C---:B------:R-:W-:Y:S01]  /*17be0*/  @!P5 LEA.HI.X R23, R7.reuse, R175, R6, 0x1, P2 ;  /* 0x000000af0717d211 */ /* 0x040fe200010f0c06 */
[----:B------:R-:W-:Y:S01]  /*17bf0*/  @!PT LDS RZ, [RZ] ;  /* 0x00000000fffff984 */ /* 0x000fe20000000800 */
[----:B------:R-:W-:Y:S01]  /*17c00*/  @!PT LDS RZ, [RZ] ;  /* 0x00000000fffff984 */ /* 0x000fe20000000800 */
[----:B------:R-:W-:Y:S01]  /*17c10*/  @!PT LDS RZ, [RZ] ;  /* 0x00000000fffff984 */ /* 0x000fe20000000800 */
[----:B------:R1:W-:Y:S01]  /*17c20*/  @!P0 LDGSTS.E.BYPASS.LTC128B.128 [R159+0x4000], desc[UR6][R24.64] ;  /* 0x04000000189f8fae */ /* 0x0003e2000b901d46 */
[----:B------:R-:W-:-:S03]  /*17c30*/  @P1 LEA R10, P2, R7, R168, 0x1 ;  /* 0x000000a8070a1211 */ /* 0x000fc600078408ff */
[----:B------:R1:W-:Y:S01]  /*17c40*/  @P0 STS.128 [R159+0x4000], RZ ;  /* 0x004000ff9f000388 */ /* 0x0003e20000000c00 */
[CC--:B------:R-:W-:Y:S02]  /*17c50*/  @P1 LEA.HI.X R11, R7.reuse, R175.reuse, R6, 0x1, P2 ;  /* 0x000000af070b1211 */ /* 0x0c0fe400010f0c06 */
[----:B------:R-:W-:Y:S01]  /*17c60*/  IADD3 R7, P2, R7, R152, RZ ;  /* 0x0000009807077210 */ /* 0x000fe20007f5e0ff */
[----:B------:R-:W-:Y:S01]  /*17c70*/  @!PT LDS RZ, [RZ] ;  /* 0x00000000fffff984 */ /* 0x000fe20000000800 */
[----:B------:R-:W-:Y:S01]  /*17c80*/  @!PT LDS RZ, [RZ] ;  /* 0x00000000fffff984 */ /* 0x000fe20000000800 */
[----:B------:R-:W-:Y:S01]  /*17c90*/  @!PT LDS RZ, [RZ] ;  /* 0x00000000fffff984 */ /* 0x000fe20000000800 */
[----:B------:R1:W-:Y:S04]  /*17ca0*/  @!P5 LDGSTS.E.BYPASS.LTC128B.128 [R159+0x6000], desc[UR6][R22.64+0x40] ;  /* 0x06000040169fdfae */ /* 0x0003e8000b901d46 */
[----:B------:R-:W-:Y:S01]  /*17cb0*/  IMAD.X R6, R6, 0x1, R151, P2 ;  /* 0x0000000106067824 */ /* 0x000fe200010e0697 */
[CC--:B------:R-:W-:Y:S01]  /*17cc0*/  @!P0 LEA R28, P2, R7.reuse, R168.reuse, 0x1 ;  /* 0x000000a8071c8211 */ /* 0x0c0fe200078408ff */
[----:B------:R1:W-:Y:S03]  /*17cd0*/  @P5 STS.128 [R159+0x6000], RZ ;  /* 0x006000ff9f005388 */ /* 0x0003e60000000c00 */
[C---:B------:R-:W-:Y:S01]  /*17ce0*/  @!P0 LEA.HI.X R29, R7.reuse, R175, R6, 0x1, P2 ;  /* 0x000000af071d8211 */ /* 0x040fe200010f0c06 */
[----:B------:R-:W-:Y:S01]  /*17cf0*/  @!PT LDS RZ, [RZ] ;  /* 0x00000000fffff984 */ /* 0x000fe20000000800 */
[----:B------:R-:W-:Y:S01]  /*17d00*/  @!PT LDS RZ, [RZ] ;  /* 0x00000000fffff984 */ /* 0x000fe20000000800 */
[----:B------:R-:W-:Y:S01]  /*17d10*/  @!PT LDS RZ, [RZ] ;  /* 0x00000000fffff984 */ /* 0x000fe20000000800 */
[----:B------:R1:W-:Y:S01]  /*17d20*/  @P1 LDGSTS.E.BYPASS.LTC128B.128 [R159+0x8000], desc[UR6][R10.64+0x80] ;  /* 0x080000800a9f1fae */ /* 0x0003e2000b901d46 */
[----:B------:R-:W-:-:S03]  /*17d30*/  @!P5 LEA R26, P2, R7, R168, 0x1 ;  /* 0x000000a8071ad211 */ /* 0x000fc600078408ff */
[----:B------:R1:W-:Y:S01]  /*17d40*/  @!P1 STS.128 [R159+0x8000], RZ ;  /* 0x008000ff9f009388 */ /* 0x0003e20000000c00 */
        /* <DEDUP_REMOVED lines=21> */
.L_x_3168:
        /* <DEDUP_REMOVED lines=79> */
[----:B--2---:R-:W-:-:S03]  /*18390*/  FMNMX.FTZ R56, R5, R56, !PT ;  /* 0x0000003805387209 */ /* 0x004fc60007810000 */
        /* <DEDUP_REMOVED lines=8> */
[--C-:B------:R-:W-:Y:S01]  /*18420*/  FFMA.FTZ R140, R13, UR8, -R182.reuse ;  /* 0x000000080d8c7c23 */ /* 0x100fe200080108b6 */
[----:B------:R-:W-:Y:S01]  /*18430*/  FSEL R129, R129, RZ, P0 ;  /* 0x000000ff81817208 */ /* 0x000fe20000000000 */
[----:B------:R-:W-:Y:S01]  /*18440*/  FMUL.FTZ R207, R5, UR8 ;  /* 0x0000000805cf7c20 */ /* 0x000fe20008410000 */
[----:B------:R-:W-:Y:S01]  /*18450*/  LDSM.16.MT88.4 R16, [R144+0x9000] ;  /* 0x009000009010783b */ /* 0x000fe20000004200 */
[----:B------:R-:W-:Y:S01]  /*18460*/  FADD.FTZ R7, R0, -R7 ;  /* 0x8000000700077221 */ /* 0x000fe20000010000 */
[----:B------:R-:W-:Y:S01]  /*18470*/  MUFU.EX2 R208, R208 ;  /* 0x000000d000d07308 */ /* 0x000fe20000000800 */
[--C-:B------:R-:W-:Y:S01]  /*18480*/  FFMA.FTZ R191, R8, UR8, -R129.reuse ;  /* 0x0000000808bf7c23 */ /* 0x100fe20008010881 */
[--C-:B------:R-:W-:Y:S01]  /*18490*/  FFMA.FTZ R194, R184, UR8, -R129.reuse ;  /* 0x00000008b8c27c23 */ /* 0x100fe20008010881 */
[----:B------:R-:W1:Y:S01]  /*184a0*/  LDSM.16.MT88.4 R8, [R146+0x9000] ;  /* 0x009000009208783b */ /* 0x000e620000004200 */
[----:B------:R-:W-:Y:S01]  /*184b0*/  FMUL.FTZ R195, R7, UR8 ;  /* 0x0000000807c37c20 */ /* 0x000fe20008410000 */
        /* <DEDUP_REMOVED lines=20> */
[-C--:B--2---:R-:W-:Y:S01]  /*18600*/  FMUL.FTZ R12, R68, R207.reuse ;  /* 0x000000cf440c7220 */ /* 0x084fe20000410000 */
[-C--:B------:R-:W-:Y:S01]  /*18610*/  FMUL.FTZ R13, R69, R207.reuse ;  /* 0x000000cf450d7220 */ /* 0x080fe20000410000 */
[-C--:B------:R-:W-:Y:S01]  /*18620*/  FMUL.FTZ R4, R112, R207.reuse ;  /* 0x000000cf70047220 */ /* 0x080fe20000410000 */
[-C--:B------:R-:W-:Y:S01]  /*18630*/  FMUL.FTZ R5, R113, R207.reuse ;  /* 0x000000cf71057220 */ /* 0x080fe20000410000 */
[-C--:B------:R-:W-:Y:S01]  /*18640*/  FMUL.FTZ R108, R108, R207.reuse ;  /* 0x000000cf6c6c7220 */ /* 0x080fe20000410000 */
[-C--:B------:R-:W-:Y:S01]  /*18650*/  FMUL.FTZ R109, R109, R207.reuse ;  /* 0x000000cf6d6d7220 */ /* 0x080fe20000410000 */
[----:B------:R-:W-:Y:S01]  /*18660*/  FMUL.FTZ R20, R76, R207 ;  /* 0x000000cf4c147220 */ /* 0x000fe20000410000 */
[----:B------:R-:W-:Y:S01]  /*18670*/  MUFU.EX2 R181, R181 ;  /* 0x000000b500b57308 */ /* 0x000fe20000000800 */
[-C--:B---3--:R-:W-:Y:S01]  /*18680*/  FMUL.FTZ R14, R70, R195.reuse ;  /* 0x000000c3460e7220 */ /* 0x088fe20000410000 */
[-C--:B------:R-:W-:Y:S01]  /*18690*/  FMUL.FTZ R15, R71, R195.reuse ;  /* 0x000000c3470f7220 */ /* 0x080fe20000410000 */
[-C--:B------:R-:W-:Y:S01]  /*186a0*/  FMUL.FTZ R6, R114, R195.reuse ;  /* 0x000000c372067220 */ /* 0x080fe20000410000 */
[----:B------:R-:W2:Y:S01]  /*186b0*/  LDSM.16.MT88.4 R68, [R146+0x9400] ;  /* 0x009400009244783b */ /* 0x000ea20000004200 */
[-C--:B------:R-:W-:Y:S01]  /*186c0*/  FMUL.FTZ R7, R115, R195.reuse ;  /* 0x000000c373077220 */ /* 0x080fe20000410000 */
[-C--:B------:R-:W-:Y:S01]  /*186d0*/  FMUL.FTZ R110, R110, R195.reuse ;  /* 0x000000c36e6e7220 */ /* 0x080fe20000410000 */
[----:B------:R-:W-:Y:S01]  /*186e0*/  FMUL.FTZ R111, R111, R195 ;  /* 0x000000c36f6f7220 */ /* 0x000fe20000410000 */
[----:B------:R-:W3:Y:S01]  /*186f0*/  MUFU.EX2 R140, R140 ;  /* 0x0000008c008c7308 */ /* 0x000ee20000000800 */
        /* <DEDUP_REMOVED lines=16> */
[----:B---3--:R-:W-:Y:S01]  /*18800*/  F2FP.F16.F32.PACK_AB R50, R140, R181 ;  /* 0x000000b58c32723e */ /* 0x008fe200000000ff */
        /* <DEDUP_REMOVED lines=49> */
[----:B------:R-:W-:Y:S01]  /*18b20*/  FFMA.FTZ R186, R188, UR8, -R129 ;  /* 0x00000008bcba7c23 */ /* 0x000fe20008010881 */
[C---:B------:R-:W-:Y:S01]  /*18b30*/  HMMA.16816.F32 R12, R48.reuse, R16, R12 ;  /* 0x00000010300c723c */ /* 0x040fe2000000180c */
[----:B------:R-:W-:Y:S01]  /*18b40*/  LDSM.16.MT88.4 R108, [R146+0xa400] ;  /* 0x00a40000926c783b */ /* 0x000fe20000004200 */
[----:B------:R-:W-:Y:S01]  /*18b50*/  FFMA.FTZ R77, R164, R195, R191 ;  /* 0x000000c3a44d7223 */ /* 0x000fe200000100bf */
[--C-:B------:R-:W-:Y:S01]  /*18b60*/  FFMA.FTZ R164, R166, UR8, -R129.reuse ;  /* 0x00000008a6a47c23 */ /* 0x100fe20008010881 */
[----:B------:R-:W-:Y:S01]  /*18b70*/  FFMA.FTZ R142, R142, UR8, -R129 ;  /* 0x000000088e8e7c23 */ /* 0x000fe20008010881 */
[----:B------:R-:W-:Y:S01]  /*18b80*/  MUFU.EX2 R139, R139 ;  /* 0x0000008b008b7308 */ /* 0x000fe20000000800 */
[C---:B------:R-:W-:Y:S01]  /*18b90*/  HMMA.16816.F32 R20, R48.reuse, R24, R20 ;  /* 0x000000183014723c */ /* 0x040fe20000001814 */
[----:B------:R-:W-:Y:S01]  /*18ba0*/  FADD.FTZ R76, R193, R76 ;  /* 0x0000004cc14c7221 */ /* 0x000fe20000010000 */
[----:B------:R-:W-:Y:S01]  /*18bb0*/  FADD.FTZ R77, R194, R77 ;  /* 0x0000004dc24d7221 */ /* 0x000fe20000010000 */
[--C-:B------:R-:W-:Y:S01]  /*18bc0*/  FFMA.FTZ R163, R163, UR8, -R182.reuse ;  /* 0x00000008a3a37c23 */ /* 0x100fe200080108b6 */
[----:B------:R-:W-:Y:S01]  /*18bd0*/  FFMA.FTZ R143, R143, UR8, -R182 ;  /* 0x000000088f8f7c23 */ /* 0x000fe200080108b6 */
[----:B------:R-:W-:Y:S01]  /*18be0*/  FADD.FTZ R181, R181, R76 ;  /* 0x0000004cb5b57221 */ /* 0x000fe20000010000 */
[C---:B------:R-:W-:Y:S01]  /*18bf0*/  HMMA.16816.F32 R28, R48.reuse, R32, R28 ;  /* 0x00000020301c723c */ /* 0x040fe2000000181c */
[----:B------:R-:W1:Y:S01]  /*18c00*/  MUFU.EX2 R58, R58 ;  /* 0x0000003a003a7308 */ /* 0x000e620000000800 */
[----:B------:R-:W-:Y:S01]  /*18c10*/  FADD.FTZ R184, R184, R77 ;  /* 0x0000004db8b87221 */ /* 0x000fe20000010000 */
[----:B------:R-:W-:Y:S01]  /*18c20*/  FADD.FTZ R140, R140, R181 ;  /* 0x000000b58c8c7221 */ /* 0x000fe20000010000 */
[--C-:B------:R-:W-:Y:S01]  /*18c30*/  FFMA.FTZ R173, R173, UR8, -R182.reuse ;  /* 0x00000008adad7c23 */ /* 0x100fe200080108b6 */
[----:B------:R-:W-:Y:S01]  /*18c40*/  FFMA.FTZ R174, R174, UR8, -R182 ;  /* 0x00000008aeae7c23 */ /* 0x000fe200080108b6 */
[----:B------:R-:W-:Y:S01]  /*18c50*/  HMMA.16816.F32 R36, R48, R40, R36 ;  /* 0x000000283024723c */ /* 0x000fe20000001824 */
[----:B------:R-:W-:Y:S01]  /*18c60*/  FADD.FTZ R184, R131, R184 ;  /* 0x000000b883b87221 */ /* 0x000fe20000010000 */
[--C-:B------:R-:W-:Y:S01]  /*18c70*/  FFMA.FTZ R167, R167, UR8, -R182.reuse ;  /* 0x00000008a7a77c23 */ /* 0x100fe200080108b6 */
[----:B------:R-:W-:Y:S01]  /*18c80*/  MUFU.EX2 R59, R59 ;  /* 0x0000003b003b7308 */ /* 0x000fe20000000800 */
[----:B------:R-:W-:-:S02]  /*18c90*/  FFMA.FTZ R180, R180, UR8, -R182 ;  /* 0x00000008b4b47c23 */ /* 0x000fc400080108b6 */
        /* <DEDUP_REMOVED lines=15> */
[----:B------:R-:W-:Y:S01]  /*18d90*/  FADD.FTZ R141, R141, R140 ;  /* 0x0000008c8d8d7221 */ /* 0x000fe20000010000 */
[----:B-1----:R-:W-:Y:S01]  /*18da0*/  F2FP.F16.F32.PACK_AB R53, R58, R139 ;  /* 0x0000008b3a35723e */ /* 0x002fe200000000ff */
[----:B------:R-:W-:-:S02]  /*18db0*/  FADD.FTZ R139, R139, R184 ;  /* 0x000000b88b8b7221 */ /* 0x000fc40000010000 */
[----:B------:R-:W-:Y:S01]  /*18dc0*/  FADD.FTZ R64, R64, R141 ;  /* 0x0000008d40407221 */ /* 0x000fe20000010000 */
[----:B------:R-:W-:Y:S01]  /*18dd0*/  F2FP.F16.F32.PACK_AB R54, R2, R65 ;  /* 0x000000410236723e */ /* 0x000fe200000000ff */
[----:B------:R-:W-:Y:S01]  /*18de0*/  MUFU.EX2 R123, R123 ;  /* 0x0000007b007b7308 */ /* 0x000fe20000000800 */
[----:B-----5:R-:W-:Y:S01]  /*18df0*/  F2FP.F16.F32.PACK_AB R55, R0, R59 ;  /* 0x0000003b0037723e */ /* 0x020fe200000000ff */
[----:B------:R-:W-:Y:S01]  /*18e00*/  FADD.FTZ R58, R58, R139 ;  /* 0x0000008b3a3a7221 */ /* 0x000fe20000010000 */
[----:B------:R-:W-:-:S03]  /*18e10*/  FADD.FTZ R65, R65, R64 ;  /* 0x0000004041417221 */ /* 0x000fc60000010000 */
[----:B------:R-:W-:Y:S01]  /*18e20*/  FADD.FTZ R59, R59, R58 ;  /* 0x0000003a3b3b7221 */ /* 0x000fe20000010000 */
[----:B------:R-:W-:Y:S01]  /*18e30*/  FADD.FTZ R2, R2, R65 ;  /* 0x0000004102027221 */ /* 0x000fe20000010000 */
[----:B--2---:R-:W-:Y:S01]  /*18e40*/  HMMA.16816.F32 R4, R52, R68, R4 ;  /* 0x000000443404723c */ /* 0x004fe20000001804 */
        /* <DEDUP_REMOVED lines=35> */
[----:B------:R-:W-:Y:S01]  /*19080*/  F2FP.F16.F32.PACK_AB R54, R123, R126 ;  /* 0x0000007e7b36723e */ /* 0x000fe200000000ff */
[----:B------:R-:W-:Y:S01]  /*19090*/  FADD.FTZ R135, R135, R0 ;  /* 0x0000000087877221 */ /* 0x000fe20000010000 */
[----:B---3--:R-:W-:Y:S01]  /*190a0*/  F2FP.F16.F32.PACK_AB R55, R119, R124 ;  /* 0x0000007c7737723e */ /* 0x008fe200000000ff */
        /* <DEDUP_REMOVED lines=8> */
[----:B-----5:R-:W-:Y:S01]  /*19130*/  F2FP.F16.F32.PACK_AB R100, R206, R185 ;  /* 0x000000b9ce64723e */ /* 0x020fe200000000ff */
[----:B------:R-:W-:Y:S01]  /*19140*/  HMMA.16816.F32 R8, R52, R74, R8 ;  /* 0x0000004a3408723c */ /* 0x000fe20000001808 */
[----:B------:R-:W3:Y:S01]  /*19150*/  LDSM.16.MT88.4 R72, [R146+0xb800] ;  /* 0x00b800009248783b */ /* 0x000ee20000004200 */
[----:B------:R-:W-:-:S04]  /*19160*/  FADD.FTZ R2, R119, R2 ;  /* 0x0000000277027221 */ /* 0x000fc80000010000 */
        /* <DEDUP_REMOVED lines=21> */
[----:B------:R-:W1:Y:S05]  /*192c0*/  LDSM.16.MT88.4 R60, [R146+0xbc00] ;  /* 0x00bc0000923c783b */ /* 0x000e6a0000004200 */
[C---:B--2---:R-:W-:Y:S06]  /*192d0*/  HMMA.16816.F32 R36, R52.reuse, R72, R36 ;  /* 0x000000483424723c */ /* 0x044fec0000001824 */
[----:B------:R-:W-:Y:S01]  /*192e0*/  HMMA.16816.F32 R40, R52, R74, R40 ;  /* 0x0000004a3428723c */ /* 0x000fe20000001828 */
[----:B------:R-:W2:Y:S06]  /*192f0*/  LDSM.16.MT88.4 R72, [R146+0x9c00] ;  /* 0x009c00009248783b */ /* 0x000eac0000004200 */
        /* <DEDUP_REMOVED lines=19> */
[----:B------:R-:W-:-:S05]  /*19430*/  FADD.FTZ R192, R192, R187 ;  /* 0x000000bbc0c07221 */ /* 0x000fca0000010000 */
        /* <DEDUP_REMOVED lines=56> */
[C---:B------:R-:W-:Y:S01]  /*197c0*/  HMMA.16816.F32 R84, R4.reuse, R88, R28 ;  /* 0x000000580454723c */ /* 0x040fe2000000181c */
[----:B------:R-:W-:Y:S05]  /*197d0*/  MUFU.EX2 R29, R163 ;  /* 0x000000a3001d7308 */ /* 0x000fea0000000800 */
[C---:B------:R-:W-:Y:S01]  /*197e0*/  HMMA.16816.F32 R88, R4.reuse, R90, R32 ;  /* 0x0000005a0458723c */ /* 0x040fe20000001820 */
[--C-:B------:R-:W-:Y:S01]  /*197f0*/  FFMA.FTZ R30, R125, UR8, -R129.reuse ;  /* 0x000000087d1e7c23 */ /* 0x100fe20008010881 */
[--C-:B------:R-:W-:Y:S01]  /*19800*/  FFMA.FTZ R31, R122, UR8, -R129.reuse ;  /* 0x000000087a1f7c23 */ /* 0x100fe20008010881 */
[----:B------:R-:W-:Y:S03]  /*19810*/  MUFU.EX2 R28, R143 ;  /* 0x0000008f001c7308 */ /* 0x000fe60000000800 */
[C---:B---3--:R-:W-:Y:S01]  /*19820*/  HMMA.16816.F32 R68, R4.reuse, R72, R12 ;  /* 0x000000480444723c */ /* 0x048fe2000000180c */
[--C-:B------:R-:W-:Y:S01]  /*19830*/  FFMA.FTZ R33, R120, UR8, -R129.reuse ;  /* 0x0000000878217c23 */ /* 0x100fe20008010881 */
[--C-:B------:R-:W-:Y:S01]  /*19840*/  FFMA.FTZ R32, R121, UR8, -R129.reuse ;  /* 0x0000000879207c23 */ /* 0x100fe20008010881 */
[----:B------:R-:W-:Y:S02]  /*19850*/  LDSM.16.MT88.4 R12, [R144+0xc800] ;  /* 0x00c80000900c783b */ /* 0x000fe40000004200 */
[----:B------:R-:W-:Y:S01]  /*19860*/  MUFU.EX2 R30, R30 ;  /* 0x0000001e001e7308 */ /* 0x000fe20000000800 */
[C---:B------:R-:W-:Y:S01]  /*19870*/  HMMA.16816.F32 R72, R4.reuse, R74, R16 ;  /* 0x0000004a0448723c */ /* 0x040fe20000001810 */
[----:B------:R-:W3:Y:S05]  /*19880*/  LDSM.16.MT88.4 R16, [R146+0xc800] ;  /* 0x00c800009210783b */ /* 0x000eea0000004200 */
[C---:B------:R-:W-:Y:S01]  /*19890*/  HMMA.16816.F32 R92, R4.reuse, R96, R36 ;  /* 0x00000060045c723c */ /* 0x040fe20000001824 */
[----:B------:R-:W5:Y:S05]  /*198a0*/  MUFU.EX2 R33, R33 ;  /* 0x0000002100217308 */ /* 0x000f6a0000000800 */
[C---:B--2---:R-:W-:Y:S01]  /*198b0*/  HMMA.16816.F32 R104, R4.reuse, R8, R44 ;  /* 0x000000080468723c */ /* 0x044fe2000000182c */
[--C-:B------:R-:W-:Y:S01]  /*198c0*/  FFMA.FTZ R36, R67, UR8, -R129.reuse ;  /* 0x0000000843247c23 */ /* 0x100fe20008010881 */
[--C-:B------:R-:W-:Y:S01]  /*198d0*/  FFMA.FTZ R37, R66, UR8, -R129.reuse ;  /* 0x0000000842257c23 */ /* 0x100fe20008010881 */
[----:B------:R-:W-:Y:S01]  /*198e0*/  MUFU.EX2 R31, R31 ;  /* 0x0000001f001f7308 */ /* 0x000fe20000000800 */
[--C-:B------:R-:W-:Y:S01]  /*198f0*/  FFMA.FTZ R38, R118, UR8, -R129.reuse ;  /* 0x0000000876267c23 */ /* 0x100fe20008010881 */
[----:B------:R-:W-:Y:S01]  /*19900*/  FFMA.FTZ R39, R127, UR8, -R129 ;  /* 0x000000087f277c23 */ /* 0x000fe20008010881 */
[----:B------:R-:W-:Y:S01]  /*19910*/  HMMA.16816.F32 R100, R4, R10, R100 ;  /* 0x0000000a0464723c */ /* 0x000fe20000001864 */
[----:B-1----:R-:W-:-:S04]  /*19920*/  F2FP.F16.F32.PACK_AB R8, R51, R50 ;  /* 0x000000323308723e */ /* 0x002fc800000000ff */
[----:B------:R-:W1:Y:S01]  /*19930*/  MUFU.EX2 R32, R32 ;  /* 0x0000002000207308 */ /* 0x000e620000000800 */
[----:B-----5:R-:W-:Y:S01]  /*19940*/  F2FP.F16.F32.PACK_AB R9, R33, R30 ;  /* 0x0000001e2109723e */ /* 0x020fe200000000ff */
[C---:B------:R-:W-:Y:S01]  /*19950*/  HMMA.16816.F32 R80, R4.reuse, R82, R24 ;  /* 0x000000520450723c */ /* 0x040fe20000001818 */
[----:B------:R-:W-:Y:S01]  /*19960*/  F2FP.F16.F32.PACK_AB R10, R28, R29 ;  /* 0x0000001d1c0a723e */ /* 0x000fe200000000ff */
[----:B------:R-:W2:Y:S04]  /*19970*/  LDSM.16.MT88.4 R24, [R146+0xa800] ;  /* 0x00a800009218783b */ /* 0x000ea80000004200 */
[----:B------:R-:W-:Y:S01]  /*19980*/  HMMA.16816.F32 R96, R4, R98, R40 ;  /* 0x000000620460723c */ /* 0x000fe20000001828 */
[----:B------:R-:W5:Y:S01]  /*19990*/  LDSM.16.MT88.4 R4, [R146+0xe800] ;  /* 0x00e800009204783b */ /* 0x000f620000004200 */
[----:B------:R-:W5:Y:S01]  /*199a0*/  MUFU.EX2 R34, R167 ;  /* 0x000000a700227308 */ /* 0x000f620000000800 */
[----:B-1----:R-:W-:-:S07]  /*199b0*/  F2FP.F16.F32.PACK_AB R11, R32, R31 ;  /* 0x0000001f200b723e */ /* 0x002fce00000000ff */
[----:B------:R-:W-:Y:S01]  /*199c0*/  MUFU.EX2 R35, R180 ;  /* 0x000000b400237308 */ /* 0x000fe20000000800 */
[C---:B----4-:R-:W-:Y:S07]  /*199d0*/  HMMA.16816.F32 R68, R8.reuse, R20, R68 ;  /* 0x000000140844723c */ /* 0x050fee0000001844 */
[----:B------:R-:W-:Y:S01]  /*199e0*/  MUFU.EX2 R36, R36 ;  /* 0x0000002400247308 */ /* 0x000fe20000000800 */
[C---:B------:R-:W-:Y:S01]  /*199f0*/  HMMA.16816.F32 R72, R8.reuse, R22, R72 ;  /* 0x000000160848723c */ /* 0x040fe20000001848 */
[----:B------:R-:W1:Y:S06]  /*19a00*/  LDSM.16.MT88.4 R20, [R144+0xe800] ;  /* 0x00e800009014783b */ /* 0x000e6c0000004200 */
[----:B------:R-:W4:Y:S01]  /*19a10*/  MUFU.EX2 R37, R37 ;  /* 0x0000002500257308 */ /* 0x000f220000000800 */
[C---:B---3--:R-:W-:Y:S06]  /*19a20*/  HMMA.16816.F32 R76, R8.reuse, R16, R76 ;  /* 0x00000010084c723c */ /* 0x048fec000000184c */
[C---:B------:R-:W-:Y:S01]  /*19a30*/  HMMA.16816.F32 R80, R8.reuse, R18, R80 ;  /* 0x000000120850723c */ /* 0x040fe20000001850 */
[----:B------:R-:W3:Y:S01]  /*19a40*/  LDSM.16.MT88.4 R16, [R144+0xac00] ;  /* 0x00ac00009010783b */ /* 0x000ee20000004200 */
[----:B------:R-:W-:Y:S04]  /*19a50*/  MUFU.EX2 R38, R38 ;  /* 0x0000002600267308 */ /* 0x000fe80000000800 */
[C---:B------:R-:W-:Y:S04]  /*19a60*/  HMMA.16816.F32 R84, R8.reuse, R12, R84 ;  /* 0x0000000c0854723c */ /* 0x040fe80000001854 */
[----:B------:R-:W1:Y:S02]  /*19a70*/  MUFU.EX2 R39, R39 ;  /* 0x0000002700277308 */ /* 0x000e640000000800 */
[C---:B------:R-:W-:Y:S01]  /*19a80*/  HMMA.16816.F32 R88, R8.reuse, R14, R88 ;  /* 0x0000000e0858723c */ /* 0x040fe20000001858 */
[----:B------:R-:W3:Y:S05]  /*19a90*/  LDSM.16.MT88.4 R12, [R146+0xcc00] ;  /* 0x00cc0000920c783b */ /* 0x000eea0000004200 */
[C---:B--2---:R-:W-:Y:S06]  /*19aa0*/  HMMA.16816.F32 R112, R8.reuse, R24, R112 ;  /* 0x000000180870723c */ /* 0x044fec0000001870 */
[C---:B------:R-:W-:Y:S01]  /*19ab0*/  HMMA.16816.F32 R108, R8.reuse, R26, R108 ;  /* 0x0000001a086c723c */ /* 0x040fe2000000186c */
[----:B------:R-:W2:Y:S05]  /*19ac0*/  LDSM.16.MT88.4 R24, [R146+0xac00] ;  /* 0x00ac00009218783b */ /* 0x000eaa0000004200 */
[C---:B-----5:R-:W-:Y:S06]  /*19ad0*/  HMMA.16816.F32 R92, R8.reuse, R4, R92 ;  /* 0x00000004085c723c */ /* 0x060fec000000185c */
[----:B------:R-:W-:Y:S01]  /*19ae0*/  HMMA.16816.F32 R96, R8, R6, R96 ;  /* 0x000000060860723c */ /* 0x000fe20000001860 */
[----:B------:R-:W-:-:S02]  /*19af0*/  F2FP.F16.F32.PACK_AB R4, R34, R173 ;  /* 0x000000ad2204723e */ /* 0x000fc400000000ff */
[----:B----4-:R-:W-:-:S03]  /*19b00*/  F2FP.F16.F32.PACK_AB R5, R37, R36 ;  /* 0x000000242505723e */ /* 0x010fc600000000ff */
[----:B-1----:R-:W-:Y:S01]  /*19b10*/  HMMA.16816.F32 R104, R8, R20, R104 ;  /* 0x000000140868723c */ /* 0x002fe20000001868 */
[----:B------:R-:W-:Y:S02]  /*19b20*/  F2FP.F16.F32.PACK_AB R6, R35, R174 ;  /* 0x000000ae2306723e */ /* 0x000fe400000000ff */
[----:B------:R-:W-:-:S03]  /*19b30*/  F2FP.F16.F32.PACK_AB R7, R39, R38 ;  /* 0x000000262707723e */ /* 0x000fc600000000ff */
[----:B------:R-:W-:Y:S01]  /*19b40*/  HMMA.16816.F32 R100, R8, R22, R100 ;  /* 0x000000160864723c */ /* 0x000fe20000001864 */
[----:B------:R-:W1:Y:S01]  /*19b50*/  LDSM.16.MT88.4 R8, [R144+0xcc00] ;  /* 0x00cc00009008783b */ /* 0x000e620000004200 */
[----:B------:R-:W-:-:S04]  /*19b60*/  FADD.FTZ R21, R183, R192 ;  /* 0x000000c0b7157221 */ /* 0x000fc80000010000 */
[----:B---3--:R-:W-:Y:S01]  /*19b70*/  HMMA.16816.F32 R68, R4, R16, R68 ;  /* 0x000000100444723c */ /* 0x008fe20000001844 */
        /* <DEDUP_REMOVED lines=9> */
[----:B------:R-:W4:Y:S02]  /*19c10*/  LDSM.16.MT88.4 R12, [R144+0xec00] ;  /* 0x00ec0000900c783b */ /* 0x000f240000004200 */
[----:B------:R-:W-:-:S03]  /*19c20*/  FADD.FTZ R2, R30, R49 ;  /* 0x000000311e027221 */ /* 0x000fc60000010000 */
[----:B--2---:R-:W-:Y:S01]  /*19c30*/  HMMA.16816.F32 R112, R4, R24, R112 ;  /* 0x000000180470723c */ /* 0x004fe20000001870 */
[----:B------:R-:W-:-:S05]  /*19c40*/  FADD.FTZ R2, R33, R2 ;  /* 0x0000000221027221 */ /* 0x000fca0000010000 */
[C---:B------:R-:W-:Y:S06]  /*19c50*/  HMMA.16816.F32 R108, R4.reuse, R26, R108 ;  /* 0x0000001a046c723c */ /* 0x040fec000000186c */
[C---:B-1----:R-:W-:Y:S06]  /*19c60*/  HMMA.16816.F32 R84, R4.reuse, R8, R84 ;  /* 0x000000080454723c */ /* 0x042fec0000001854 */
[----:B------:R-:W-:Y:S01]  /*19c70*/  HMMA.16816.F32 R88, R4, R10, R88 ;  /* 0x0000000a0458723c */ /* 0x000fe20000001858 */
[----:B------:R-:W-:-:S04]  /*19c80*/  FADD.FTZ R9, R165, R206 ;  /* 0x000000cea5097221 */ /* 0x000fc80000010000 */
[----:B------:R-:W-:Y:S01]  /*19c90*/  FADD.FTZ R9, R204, R9 ;  /* 0x00000009cc097221 */ /* 0x000fe20000010000 */
[C---:B---3--:R-:W-:Y:S03]  /*19ca0*/  HMMA.16816.F32 R92, R4.reuse, R16, R92 ;  /* 0x00000010045c723c */ /* 0x048fe6000000185c */
[----:B------:R-:W-:Y:S01]  /*19cb0*/  FADD.FTZ R62, R62, R9 ;  /* 0x000000093e3e7221 */ /* 0x000fe20000010000 */
[----:B------:R-:W-:Y:S01]  /*19cc0*/  FADD.FTZ R9, R31, R2 ;  /* 0x000000021f097221 */ /* 0x000fe20000010000 */
[----:B------:R-:W-:Y:S01]  /*19cd0*/  MOV R2, R57 ;  /* 0x0000003900027202 */ /* 0x000fe20000000f00 */
[----:B------:R-:W-:Y:S01]  /*19ce0*/  HMMA.16816.F32 R96, R4, R18, R96 ;  /* 0x000000120460723c */ /* 0x000fe20000001860 */
        /* <DEDUP_REMOVED lines=13> */
[----:B------:R-:W-:-:S03]  /*19dc0*/  MOV R0, R56 ;  /* 0x0000003800007202 */ /* 0x000fc60000000f00 */
[----:B------:R-:W-:-:S04]  /*19dd0*/  FADD.FTZ R28, R28, R29 ;  /* 0x0000001d1c1c7221 */ /* 0x000fc80000010000 */
[----:B------:R-:W-:-:S04]  /*19de0*/  FADD.FTZ R173, R173, R28 ;  /* 0x0000001cadad7221 */ /* 0x000fc80000010000 */
[----:B------:R-:W-:-:S04]  /*19df0*/  FADD.FTZ R173, R34, R173 ;  /* 0x000000ad22ad7221 */ /* 0x000fc80000010000 */
[----:B------:R-:W-:-:S04]  /*19e00*/  FADD.FTZ R174, R174, R173 ;  /* 0x000000adaeae7221 */ /* 0x000fc80000010000 */
[----:B------:R-:W-:-:S07]  /*19e10*/  FADD.FTZ R165, R35, R174 ;  /* 0x000000ae23a57221 */ /* 0x000fce0000010000 */
.L_x_3165:
        /* <DEDUP_REMOVED lines=11> */
.L_x_3175:
        /* <DEDUP_REMOVED lines=73> */
.L_x_3172:
        /* <DEDUP_REMOVED lines=314> */
.L_x_3174:
        /* <DEDUP_REMOVED lines=91> */
.L_x_3173:
        /* <DEDUP_REMOVED lines=17> */
[----:B------:R-:W-:Y:S01]  /*1bdc0*/  I2FP.F32.S32 R118, R118 ;  /* 0x0000007600767245 */ /* 0x000fe20000201400 */
[C---:B------:R-:W-:Y:S01]  /*1bdd0*/  FFMA.FTZ R8, R3.reuse, R123, R8 ;  /* 0x0000007b03087223 */ /* 0x040fe20000010008 */
[C---:B------:R-:W-:Y:S02]  /*1bde0*/  IADD3 R125, R0.reuse, 0x10, RZ ;  /* 0x00000010007d7810 */ /* 0x040fe40007ffe0ff */
[C---:B------:R-:W-:Y:S01]  /*1bdf0*/  IADD3 R123, R0.reuse, 0x18, RZ ;  /* 0x00000018007b7810 */ /* 0x040fe20007ffe0ff */
[C---:B------:R-:W-:Y:S01]  /*1be00*/  FFMA.FTZ R15, R3.reuse, R118, R15 ;  /* 0x00000076030f7223 */ /* 0x040fe2000001000f */
[----:B------:R-:W-:Y:S01]  /*1be10*/  I2FP.F32.S32 R2, R2 ;  /* 0x0000000200027245 */ /* 0x000fe20000201400 */
[C---:B------:R-:W-:Y:S01]  /*1be20*/  FFMA.FTZ R13, R3.reuse, R118, R13 ;  /* 0x00000076030d7223 */ /* 0x040fe2000001000d */
[----:B------:R-:W-:Y:S02]  /*1be30*/  I2FP.F32.S32 R125, R125 ;  /* 0x0000007d007d7245 */ /* 0x000fe40000201400 */
[C---:B------:R-:W-:Y:S01]  /*1be40*/  IADD3 R118, R0.reuse, 0x21, RZ ;  /* 0x0000002100767810 */ /* 0x040fe20007ffe0ff */
[CC--:B------:R-:W-:Y:S01]  /*1be50*/  FFMA.FTZ R19, R3.reuse, R2.reuse, R19 ;  /* 0x0000000203137223 */ /* 0x0c0fe20000010013 */
[----:B------:R-:W-:Y:S01]  /*1be60*/  I2FP.F32.S32 R123, R123 ;  /* 0x0000007b007b7245 */ /* 0x000fe20000201400 */
[C---:B------:R-:W-:Y:S01]  /*1be70*/  FFMA.FTZ R17, R3.reuse, R2, R17 ;  /* 0x0000000203117223 */ /* 0x040fe20000010011 */
[C---:B------:R-:W-:Y:S01]  /*1be80*/  IADD3 R2, R0.reuse, 0x29, RZ ;  /* 0x0000002900027810 */ /* 0x040fe20007ffe0ff */
[CC--:B------:R-:W-:Y:S01]  /*1be90*/  FFMA.FTZ R14, R3.reuse, R125.reuse, R14 ;  /* 0x0000007d030e7223 */ /* 0x0c0fe2000001000e */
[C---:B------:R-:W-:Y:S01]  /*1bea0*/  FFMA.FTZ R12, R3.reuse, R125, R12 ;  /* 0x0000007d030c7223 */ /* 0x040fe2000001000c */
        /* <DEDUP_REMOVED lines=10> */
[----:B------:R-:W-:Y:S01]  /*1bf50*/  I2FP.F32.S32 R123, R123 ;  /* 0x0000007b007b7245 */ /* 0x000fe20000201400 */
[C---:B------:R-:W-:Y:S01]  /*1bf60*/  FFMA.FTZ R25, R3.reuse, R2, R25 ;  /* 0x0000000203197223 */ /* 0x040fe20000010019 */
[C---:B------:R-:W-:Y:S01]  /*1bf70*/  IADD3 R118, R0.reuse, 0x31, RZ ;  /* 0x0000003100767810 */ /* 0x040fe20007ffe0ff */
        /* <DEDUP_REMOVED lines=13> */
[----:B------:R-:W-:Y:S01]  /*1c050*/  I2FP.F32.S32 R123, R123 ;  /* 0x0000007b007b7245 */ /* 0x000fe20000201400 */
[C---:B------:R-:W-:Y:S01]  /*1c060*/  FFMA.FTZ R33, R3.reuse, R2, R33 ;  /* 0x0000000203217223 */ /* 0x040fe20000010021 */
[----:B------:R-:W-:Y:S01]  /*1c070*/  FMNMX.FTZ R118, R6, R121, !PT ;  /* 0x0000007906767209 */ /* 0x000fe20007810000 */
[CC--:B------:R-:W-:Y:S01]  /*1c080*/  FFMA.FTZ R34, R3.reuse, R125.reuse, R34 ;  /* 0x0000007d03227223 */ /* 0x0c0fe20000010022 */
[----:B------:R-:W-:Y:S01]  /*1c090*/  IADD3 R120, R0, 0x30, RZ ;  /* 0x0000003000787810 */ /* 0x000fe20007ffe0ff */
[C---:B------:R-:W-:Y:S01]  /*1c0a0*/  FFMA.FTZ R32, R3.reuse, R125, R32 ;  /* 0x0000007d03207223 */ /* 0x040fe20000010020 */
[----:B------:R-:W-:Y:S01]  /*1c0b0*/  FMNMX.FTZ R2, R4, R119, !PT ;  /* 0x0000007704027209 */ /* 0x000fe20007810000 */
[CC--:B------:R-:W-:Y:S01]  /*1c0c0*/  FFMA.FTZ R38, R3.reuse, R123.reuse, R38 ;  /* 0x0000007b03267223 */ /* 0x0c0fe20000010026 */
[----:B------:R-:W-:Y:S01]  /*1c0d0*/  I2FP.F32.S32 R120, R120 ;  /* 0x0000007800787245 */ /* 0x000fe20000201400 */
[----:B------:R-:W-:Y:S01]  /*1c0e0*/  FFMA.FTZ R36, R3, R123, R36 ;  /* 0x0000007b03247223 */ /* 0x000fe20000010024 */
[----:B------:R-:W-:Y:S02]  /*1c0f0*/  FMNMX.FTZ R125, R7, R118, !PT ;  /* 0x00000076077d7209 */ /* 0x000fe40007810000 */
        /* <DEDUP_REMOVED lines=75> */
[----:B------:R-:W-:Y:S01]  /*1c5b0*/  I2FP.F32.S32 R2, R2 ;  /* 0x0000000200027245 */ /* 0x000fe20000201400 */
[CC--:B------:R-:W-:Y:S01]  /*1c5c0*/  FFMA.FTZ R58, R3.reuse, R120.reuse, R58 ;  /* 0x00000078033a7223 */ /* 0x0c0fe2000001003a */
[----:B------:R-:W-:Y:S01]  /*1c5d0*/  FMNMX.FTZ R118, R44, R125, !PT ;  /* 0x0000007d2c767209 */ /* 0x000fe20007810000 */
[----:B------:R-:W-:Y:S01]  /*1c5e0*/  FFMA.FTZ R56, R3, R120, R56 ;  /* 0x0000007803387223 */ /* 0x000fe20000010038 */
        /* <DEDUP_REMOVED lines=18> */
[----:B------:R-:W-:Y:S01]  /*1c710*/  FFMA.FTZ R60, R3, R123, R60 ;  /* 0x0000007b033c7223 */ /* 0x000fe2000001003c */
[C---:B------:R-:W-:Y:S02]  /*1c720*/  IADD3 R118, R0.reuse, 0x78, RZ ;  /* 0x0000007800767810 */ /* 0x040fe40007ffe0ff */
        /* <DEDUP_REMOVED lines=33> */
[C---:B------:R-:W-:Y:S01]  /*1c940*/  FMUL.FTZ R129, R0.reuse, UR4 ;  /* 0x0000000400817c20 */ /* 0x040fe20008410000 */
[----:B------:R-:W-:Y:S01]  /*1c950*/  FSETP.NEU.FTZ.AND P0, PT, R0, -INF , PT ;  /* 0xff8000000000780b */ /* 0x000fe20003f1d000 */
[----:B------:R-:W-:Y:S01]  /*1c960*/  LDSM.16.MT88.4 R124, [R144+0x9000] ;  /* 0x00900000907c783b */ /* 0x000fe20000004200 */
[----:B------:R-:W-:Y:S01]  /*1c970*/  FADD.FTZ R120, -R2, R119 ;  /* 0x0000007702787221 */ /* 0x000fe20000010100 */
[----:B------:R-:W-:Y:S01]  /*1c980*/  FMUL.FTZ R119, R118, UR4 ;  /* 0x0000000476777c20 */ /* 0x000fe20008410000 */
[----:B------:R-:W-:Y:S01]  /*1c990*/  FSEL R129, R129, RZ, P0 ;  /* 0x000000ff81817208 */ /* 0x000fe20000000000 */
[----:B------:R-:W-:Y:S01]  /*1c9a0*/  FMUL.FTZ R128, R2, UR4 ;  /* 0x0000000402807c20 */ /* 0x000fe20008410000 */
[----:B------:R-:W-:Y:S01]  /*1c9b0*/  FMUL.FTZ R121, R120, UR4 ;  /* 0x0000000478797c20 */ /* 0x000fe20008410000 */
[----:B------:R-:W-:Y:S02]  /*1c9c0*/  FSETP.NEU.FTZ.AND P0, PT, R2, -INF , PT ;  /* 0xff8000000200780b */ /* 0x000fe40003f1d000 */
[--C-:B------:R-:W-:Y:S01]  /*1c9d0*/  FFMA.FTZ R135, R10, UR4, -R129.reuse ;  /* 0x000000040a877c23 */ /* 0x100fe20008010881 */
[----:B------:R1:W2:Y:S01]  /*1c9e0*/  MUFU.EX2 R118, R121 ;  /* 0x0000007900767308 */ /* 0x0002a20000000800 */
        /* <DEDUP_REMOVED lines=16> */
[----:B-1----:R-:W1:Y:S03]  /*1caf0*/  LDSM.16.MT88.4 R120, [R146+0x9000] ;  /* 0x009000009278783b */ /* 0x002e660000004200 */
        /* <DEDUP_REMOVED lines=14> */
[----:B------:R-:W3:Y:S01]  /*1cbe0*/  LDSM.16.MT88.4 R108, [R146+0xb000] ;  /* 0x00b00000926c783b */ /* 0x000ee20000004200 */
        /* <DEDUP_REMOVED lines=26> */
[----:B----4-:R-:W-:Y:S01]  /*1cd90*/  F2FP.F16.F32.PACK_AB R115, R130, R135 ;  /* 0x000000878273723e */ /* 0x010fe200000000ff */
        /* <DEDUP_REMOVED lines=14> */
[----:B------:R-:W4:Y:S01]  /*1ce80*/  MUFU.EX2 R131, R131 ;  /* 0x0000008300837308 */ /* 0x000f220000000800 */
[----:B--2---:R-:W-:Y:S01]  /*1ce90*/  F2FP.F16.F32.PACK_AB R112, R137, R139 ;  /* 0x0000008b8970723e */ /* 0x004fe200000000ff */
[--C-:B------:R-:W-:Y:S01]  /*1cea0*/  FFMA.FTZ R166, R32, UR4, -R128.reuse ;  /* 0x0000000420a67c23 */ /* 0x100fe20008010880 */
[--C-:B------:R-:W-:Y:S01]  /*1ceb0*/  FFMA.FTZ R179, R38, UR4, -R129.reuse ;  /* 0x0000000426b37c23 */ /* 0x100fe20008010881 */
[--C-:B------:R-:W-:Y:S01]  /*1cec0*/  FFMA.FTZ R176, R39, UR4, -R129.reuse ;  /* 0x0000000427b07c23 */ /* 0x100fe20008010881 */
[--C-:B------:R-:W-:Y:S01]  /*1ced0*/  FFMA.FTZ R177, R42, UR4, -R129.reuse ;  /* 0x000000042ab17c23 */ /* 0x100fe20008010881 */
[--C-:B------:R-:W-:Y:S01]  /*1cee0*/  FFMA.FTZ R178, R43, UR4, -R129.reuse ;  /* 0x000000042bb27c23 */ /* 0x100fe20008010881 */
[--C-:B------:R-:W-:Y:S03]  /*1cef0*/  FFMA.FTZ R182, R36, UR4, -R128.reuse ;  /* 0x0000000424b67c23 */ /* 0x100fe60008010880 */
[----:B------:R-:W-:Y:S01]  /*1cf00*/  MUFU.EX2 R138, R138 ;  /* 0x0000008a008a7308 */ /* 0x000fe20000000800 */
[--C-:B------:R-:W-:Y:S01]  /*1cf10*/  FFMA.FTZ R183, R37, UR4, -R128.reuse ;  /* 0x0000000425b77c23 */ /* 0x100fe20008010880 */
[--C-:B------:R-:W-:Y:S01]  /*1cf20*/  FFMA.FTZ R181, R40, UR4, -R128.reuse ;  /* 0x0000000428b57c23 */ /* 0x100fe20008010880 */
[----:B------:R-:W-:Y:S01]  /*1cf30*/  LDSM.16.MT88.4 R36, [R146+0xc800] ;  /* 0x00c800009224783b */ /* 0x000fe20000004200 */
[--C-:B------:R-:W-:Y:S01]  /*1cf40*/  FFMA.FTZ R180, R41, UR4, -R128.reuse ;  /* 0x0000000429b47c23 */ /* 0x100fe20008010880 */
[--C-:B------:R-:W-:Y:S01]  /*1cf50*/  FFMA.FTZ R46, R46, UR4, -R129.reuse ;  /* 0x000000042e2e7c23 */ /* 0x100fe20008010881 */
[----:B------:R-:W-:Y:S01]  /*1cf60*/  FFMA.FTZ R50, R50, UR4, -R129 ;  /* 0x0000000432327c23 */ /* 0x000fe20008010881 */
[--C-:B------:R-:W-:Y:S03]  /*1cf70*/  FFMA.FTZ R44, R44, UR4, -R128.reuse ;  /* 0x000000042c2c7c23 */ /* 0x100fe60008010880 */
[----:B------:R-:W-:Y:S01]  /*1cf80*/  MUFU.EX2 R141, R141 ;  /* 0x0000008d008d7308 */ /* 0x000fe20000000800 */
[----:B----4-:R-:W-:Y:S01]  /*1cf90*/  F2FP.F16.F32.PACK_AB R114, R131, R134 ;  /* 0x000000868372723e */ /* 0x010fe200000000ff */
[----:B------:R-:W-:Y:S01]  /*1cfa0*/  FFMA.FTZ R45, R45, UR4, -R128 ;  /* 0x000000042d2d7c23 */ /* 0x000fe20008010880 */
[----:B------:R-:W-:Y:S01]  /*1cfb0*/  LDSM.16.MT88.4 R40, [R144+0xc800] ;  /* 0x00c800009028783b */ /* 0x000fe20000004200 */
[----:B------:R-:W-:Y:S01]  /*1cfc0*/  FFMA.FTZ R142, R119, R164, R142 ;  /* 0x000000a4778e7223 */ /* 0x000fe2000001008e */
        /* <DEDUP_REMOVED lines=8> */
[----:B------:R-:W-:Y:S01]  /*1d050*/  MUFU.EX2 R50, R50 ;  /* 0x0000003200327308 */ /* 0x000fe20000000800 */
[----:B------:R-:W-:Y:S01]  /*1d060*/  ISETP.GT.AND P0, PT, R169, R150, PT ;  /* 0x00000096a900720c */ /* 0x000fe20003f04270 */
[----:B------:R-:W-:Y:S01]  /*1d070*/  FFMA.FTZ R139, R118, R165, R139 ;  /* 0x000000a5768b7223 */ /* 0x000fe2000001008b */
[C---:B------:R-:W-:Y:S07]  /*1d080*/  HMMA.16816.F32 R68, R112.reuse, R124, R68 ;  /* 0x0000007c7044723c */ /* 0x040fee0000001844 */
        /* <DEDUP_REMOVED lines=9> */
[----:B------:R-:W-:Y:S03]  /*1d120*/  FMUL.FTZ R14, R119, R106 ;  /* 0x0000006a770e7220 */ /* 0x000fe60000410000 */
[--C-:B------:R-:W-:Y:S01]  /*1d130*/  FFMA.FTZ R126, R15, UR4, -R129.reuse ;  /* 0x000000040f7e7c23 */ /* 0x100fe20008010881 */
[----:B------:R-:W-:Y:S01]  /*1d140*/  FMUL.FTZ R15, R119, R107 ;  /* 0x0000006b770f7220 */ /* 0x000fe20000410000 */
[--C-:B------:R-:W-:Y:S01]  /*1d150*/  FFMA.FTZ R124, R19, UR4, -R129.reuse ;  /* 0x00000004137c7c23 */ /* 0x100fe20008010881 */
[----:B------:R-:W-:Y:S03]  /*1d160*/  LDSM.16.MT88.4 R104, [R146+0x9400] ;  /* 0x009400009268783b */ /* 0x000fe60000004200 */
[----:B------:R-:W-:Y:S01]  /*1d170*/  MUFU.EX2 R127, R127 ;  /* 0x0000007f007f7308 */ /* 0x000fe20000000800 */
[--C-:B------:R-:W-:Y:S01]  /*1d180*/  FFMA.FTZ R119, R47, UR4, -R129.reuse ;  /* 0x000000042f777c23 */ /* 0x100fe20008010881 */
[--C-:B------:R-:W-:Y:S01]  /*1d190*/  FFMA.FTZ R47, R51, UR4, -R129.reuse ;  /* 0x00000004332f7c23 */ /* 0x100fe20008010881 */
[--C-:B------:R-:W-:Y:S01]  /*1d1a0*/  FFMA.FTZ R51, R48, UR4, -R128.reuse ;  /* 0x0000000430337c23 */ /* 0x100fe20008010880 */
[--C-:B------:R-:W-:Y:S01]  /*1d1b0*/  FFMA.FTZ R48, R49, UR4, -R128.reuse ;  /* 0x0000000431307c23 */ /* 0x100fe20008010880 */
[--C-:B------:R-:W-:Y:S01]  /*1d1c0*/  FFMA.FTZ R49, R54, UR4, -R129.reuse ;  /* 0x0000000436317c23 */ /* 0x100fe20008010881 */
[C---:B-1----:R-:W-:Y:S04]  /*1d1d0*/  HMMA.16816.F32 R84, R112.reuse, R120, R84 ;  /* 0x000000787054723c */ /* 0x042fe80000001854 */
[----:B------:R-:W-:Y:S01]  /*1d1e0*/  MUFU.EX2 R119, R119 ;  /* 0x0000007700777308 */ /* 0x000fe20000000800 */
[--C-:B------:R-:W-:Y:S01]  /*1d1f0*/  FFMA.FTZ R54, R55, UR4, -R129.reuse ;  /* 0x0000000437367c23 */ /* 0x100fe20008010881 */
[--C-:B------:R-:W-:Y:S01]  /*1d200*/  FFMA.FTZ R55, R58, UR4, -R129.reuse ;  /* 0x000000043a377c23 */ /* 0x100fe20008010881 */
[--C-:B------:R-:W-:Y:S01]  /*1d210*/  FFMA.FTZ R58, R59, UR4, -R129.reuse ;  /* 0x000000043b3a7c23 */ /* 0x100fe20008010881 */
[C---:B------:R-:W-:Y:S01]  /*1d220*/  HMMA.16816.F32 R88, R112.reuse, R122, R88 ;  /* 0x0000007a7058723c */ /* 0x040fe20000001858 */
[----:B------:R-:W1:Y:S05]  /*1d230*/  LDSM.16.MT88.4 R120, [R144+0xd000] ;  /* 0x00d000009078783b */ /* 0x000e6a0000004200 */
[----:B------:R-:W-:Y:S01]  /*1d240*/  MUFU.EX2 R47, R47 ;  /* 0x0000002f002f7308 */ /* 0x000fe20000000800 */
[--C-:B------:R-:W-:Y:S01]  /*1d250*/  FFMA.FTZ R59, R62, UR4, -R129.reuse ;  /* 0x000000043e3b7c23 */ /* 0x100fe20008010881 */
[--C-:B------:R-:W-:Y:S03]  /*1d260*/  FFMA.FTZ R62, R63, UR4, -R129.reuse ;  /* 0x000000043f3e7c23 */ /* 0x100fe60008010881 */
[----:B------:R-:W-:Y:S01]  /*1d270*/  FFMA.FTZ R63, R66, UR4, -R129 ;  /* 0x00000004423f7c23 */ /* 0x000fe20008010881 */
[--C-:B------:R-:W-:Y:S01]  /*1d280*/  FFMA.FTZ R60, R60, UR4, -R128.reuse ;  /* 0x000000043c3c7c23 */ /* 0x100fe20008010880 */
[--C-:B------:R-:W-:Y:S03]  /*1d290*/  FFMA.FTZ R61, R61, UR4, -R128.reuse ;  /* 0x000000043d3d7c23 */ /* 0x100fe60008010880 */
[----:B------:R-:W-:Y:S01]  /*1d2a0*/  MUFU.EX2 R51, R51 ;  /* 0x0000003300337308 */ /* 0x000fe20000000800 */
[----:B------:R-:W-:Y:S01]  /*1d2b0*/  FFMA.FTZ R64, R64, UR4, -R128 ;  /* 0x0000000440407c23 */ /* 0x000fe20008010880 */
[----:B------:R-:W-:Y:S01]  /*1d2c0*/  FADD.FTZ R139, R137, R139 ;  /* 0x0000008b898b7221 */ /* 0x000fe20000010000 */
[----:B------:R-:W-:Y:S01]  /*1d2d0*/  FADD.FTZ R142, R136, R142 ;  /* 0x0000008e888e7221 */ /* 0x000fe20000010000 */
[C---:B--2---:R-:W-:Y:S06]  /*1d2e0*/  HMMA.16816.F32 R92, R112.reuse, R108, R92 ;  /* 0x0000006c705c723c */ /* 0x044fec000000185c */
[----:B------:R-:W-:Y:S01]  /*1d2f0*/  MUFU.EX2 R48, R48 ;  /* 0x0000003000307308 */ /* 0x000fe20000000800 */
[----:B------:R-:W-:Y:S01]  /*1d300*/  FADD.FTZ R134, R134, R139 ;  /* 0x0000008b86867221 */ /* 0x000fe20000010000 */
[----:B------:R-:W-:Y:S01]  /*1d310*/  FADD.FTZ R135, R135, R142 ;  /* 0x0000008e87877221 */ /* 0x000fe20000010000 */
[C---:B------:R-:W-:Y:S01]  /*1d320*/  HMMA.16816.F32 R96, R112.reuse, R110, R96 ;  /* 0x0000006e7060723c */ /* 0x040fe20000001860 */
[----:B------:R-:W2:Y:S06]  /*1d330*/  LDSM.16.MT88.4 R108, [R144+0x9400] ;  /* 0x00940000906c783b */ /* 0x000eac0000004200 */
[----:B------:R-:W-:Y:S01]  /*1d340*/  MUFU.EX2 R126, R126 ;  /* 0x0000007e007e7308 */ /* 0x000fe20000000800 */
[----:B------:R-:W-:Y:S03]  /*1d350*/  FADD.FTZ R131, R131, R134 ;  /* 0x0000008683837221 */ /* 0x000fe60000010000 */
[----:B------:R-:W-:Y:S06]  /*1d360*/  FADD.FTZ R130, R130, R135 ;  /* 0x0000008782827221 */ /* 0x000fec0000010000 */
[----:B------:R-:W3:Y:S01]  /*1d370*/  MUFU.EX2 R124, R124 ;  /* 0x0000007c007c7308 */ /* 0x000ee20000000800 */
[C---:B-1----:R-:W-:Y:S09]  /*1d380*/  HMMA.16816.F32 R12, R112.reuse, R120, R12 ;  /* 0x00000078700c723c */ /* 0x042ff2000000180c */
[----:B------:R-:W-:Y:S01]  /*1d390*/  MUFU.EX2 R140, R140 ;  /* 0x0000008c008c7308 */ /* 0x000fe20000000800 */
[----:B------:R-:W-:Y:S03]  /*1d3a0*/  HMMA.16816.F32 R100, R112, R122, R100 ;  /* 0x0000007a7064723c */ /* 0x000fe60000001864 */
[--C-:B------:R-:W-:Y:S01]  /*1d3b0*/  FFMA.FTZ R120, R16, UR4, -R128.reuse ;  /* 0x0000000410787c23 */ /* 0x100fe20008010880 */
[----:B---3--:R-:W-:Y:S03]  /*1d3c0*/  F2FP.F16.F32.PACK_AB R19, R124, R125 ;  /* 0x0000007d7c13723e */ /* 0x008fe600000000ff */
[--C-:B------:R-:W-:Y:S01]  /*1d3d0*/  FFMA.FTZ R113, R17, UR4, -R128.reuse ;  /* 0x0000000411717c23 */ /* 0x100fe20008010880 */
[----:B------:R-:W-:Y:S01]  /*1d3e0*/  F2FP.F16.F32.PACK_AB R17, R126, R127 ;  /* 0x0000007f7e11723e */ /* 0x000fe200000000ff */
[----:B------:R-:W-:Y:S02]  /*1d3f0*/  MUFU.EX2 R143, R143 ;  /* 0x0000008f008f7308 */ /* 0x000fe40000000800 */
[----:B------:R-:W-:Y:S01]  /*1d400*/  F2FP.F16.F32.PACK_AB R16, R141, R138 ;  /* 0x0000008a8d10723e */ /* 0x000fe200000000ff */
[--C-:B------:R-:W-:Y:S01]  /*1d410*/  FFMA.FTZ R121, R22, UR4, -R129.reuse ;  /* 0x0000000416797c23 */ /* 0x100fe20008010881 */
[--C-:B------:R-:W-:Y:S01]  /*1d420*/  FFMA.FTZ R114, R23, UR4, -R129.reuse ;  /* 0x0000000417727c23 */ /* 0x100fe20008010881 */
[--C-:B------:R-:W-:Y:S01]  /*1d430*/  FFMA.FTZ R123, R20, UR4, -R128.reuse ;  /* 0x00000004147b7c23 */ /* 0x100fe20008010880 */
[--C-:B------:R-:W-:Y:S01]  /*1d440*/  FFMA.FTZ R115, R26, UR4, -R129.reuse ;  /* 0x000000041a737c23 */ /* 0x100fe20008010881 */
[----:B------:R-:W-:Y:S03]  /*1d450*/  LDSM.16.MT88.4 R20, [R146+0x9800] ;  /* 0x009800009214783b */ /* 0x000fe60000004200 */
[----:B------:R-:W-:Y:S01]  /*1d460*/  MUFU.EX2 R113, R113 ;  /* 0x0000007100717308 */ /* 0x000fe20000000800 */
[----:B------:R-:W-:Y:S01]  /*1d470*/  FFMA.FTZ R112, R27, UR4, -R129 ;  /* 0x000000041b707c23 */ /* 0x000fe20008010881 */
[----:B------:R-:W-:Y:S01]  /*1d480*/  FFMA.FTZ R122, R24, UR4, -R128 ;  /* 0x00000004187a7c23 */ /* 0x000fe20008010880 */
[----:B------:R-:W-:Y:S01]  /*1d490*/  FADD.FTZ R138, R138, R131 ;  /* 0x000000838a8a7221 */ /* 0x000fe20000010000 */
[----:B------:R-:W-:Y:S01]  /*1d4a0*/  FADD.FTZ R127, R127, R130 ;  /* 0x000000827f7f7221 */ /* 0x000fe20000010000 */
[----:B------:R-:W-:Y:S05]  /*1d4b0*/  LDSM.16.MT88.4 R24, [R144+0xb800] ;  /* 0x00b800009018783b */ /* 0x000fea0000004200 */
[----:B------:R-:W1:Y:S01]  /*1d4c0*/  MUFU.EX2 R120, R120 ;  /* 0x0000007800787308 */ /* 0x000e620000000800 */
[----:B------:R-:W-:Y:S01]  /*1d4d0*/  FADD.FTZ R141, R141, R138 ;  /* 0x0000008a8d8d7221 */ /* 0x000fe20000010000 */
[----:B------:R-:W-:Y:S04]  /*1d4e0*/  FADD.FTZ R126, R126, R127 ;  /* 0x0000007f7e7e7221 */ /* 0x000fe80000010000 */
[----:B------:R-:W-:Y:S04]  /*1d4f0*/  FADD.FTZ R125, R125, R126 ;  /* 0x0000007e7d7d7221 */ /* 0x000fe80000010000 */
[----:B------:R-:W-:Y:S01]  /*1d500*/  MUFU.EX2 R121, R121 ;  /* 0x0000007900797308 */ /* 0x000fe20000000800 */
[----:B------:R-:W-:Y:S09]  /*1d510*/  FADD.FTZ R124, R124, R125 ;  /* 0x0000007d7c7c7221 */ /* 0x000ff20000010000 */
[----:B------:R-:W3:Y:S01]  /*1d520*/  MUFU.EX2 R114, R114 ;  /* 0x0000007200727308 */ /* 0x000ee20000000800 */
[C---:B-1----:R-:W-:Y:S01]  /*1d530*/  F2FP.F16.F32.PACK_AB R18, R113.reuse, R120 ;  /* 0x000000787112723e */ /* 0x042fe200000000ff */
[----:B------:R-:W-:Y:S04]  /*1d540*/  FADD.FTZ R120, R120, R141 ;  /* 0x0000008d78787221 */ /* 0x000fe80000010000 */
[----:B------:R-:W-:Y:S02]  /*1d550*/  FADD.FTZ R120, R113, R120 ;  /* 0x0000007871787221 */ /* 0x000fe40000010000 */
[C---:B------:R-:W-:Y:S02]  /*1d560*/  HMMA.16816.F32 R4, R16.reuse, R104, R4 ;  /* 0x000000681004723c */ /* 0x040fe40000001804 */
[----:B------:R-:W-:Y:S04]  /*1d570*/  MUFU.EX2 R115, R115 ;  /* 0x0000007300737308 */ /* 0x000fe80000000800 */
[C---:B------:R-:W-:Y:S01]  /*1d580*/  HMMA.16816.F32 R8, R16.reuse, R106, R8 ;  /* 0x0000006a1008723c */ /* 0x040fe20000001808 */
[----:B------:R-:W1:Y:S05]  /*1d590*/  LDSM.16.MT88.4 R104, [R146+0xb400] ;  /* 0x00b400009268783b */ /* 0x000e6a0000004200 */
[----:B------:R-:W4:Y:S01]  /*1d5a0*/  MUFU.EX2 R112, R112 ;  /* 0x0000007000707308 */ /* 0x000f220000000800 */
[C---:B--2---:R-:W-:Y:S09]  /*1d5b0*/  HMMA.16816.F32 R68, R16.reuse, R108, R68 ;  /* 0x0000006c1044723c */ /* 0x044ff20000001844 */
[----:B------:R-:W2:Y:S01]  /*1d5c0*/  MUFU.EX2 R123, R123 ;  /* 0x0000007b007b7308 */ /* 0x000ea20000000800 */
[C---:B------:R-:W-:Y:S01]  /*1d5d0*/  HMMA.16816.F32 R72, R16.reuse, R110, R72 ;  /* 0x0000006e1048723c */ /* 0x040fe20000001848 */
[----:B------:R-:W5:Y:S08]  /*1d5e0*/  LDSM.16.MT88.4 R108, [R144+0xb400] ;  /* 0x00b40000906c783b */ /* 0x000f700000004200 */
[----:B------:R-:W2:Y:S10]  /*1d5f0*/  MUFU.EX2 R122, R122 ;  /* 0x0000007a007a7308 */ /* 0x000eb40000000800 */
[----:B------:R-:W-:Y:S10]  /*1d600*/  MUFU.EX2 R167, R167 ;  /* 0x000000a700a77308 */ /* 0x000ff40000000800 */
[----:B------:R-:W-:Y:S01]  /*1d610*/  MUFU.EX2 R174, R174 ;  /* 0x000000ae00ae7308 */ /* 0x000fe20000000800 */
[C---:B-1----:R-:W-:Y:S09]  /*1d620*/  HMMA.16816.F32 R76, R16.reuse, R104, R76 ;  /* 0x00000068104c723c */ /* 0x042ff2000000184c */
[----:B------:R-:W-:Y:S01]  /*1d630*/  MUFU.EX2 R173, R173 ;  /* 0x000000ad00ad7308 */ /* 0x000fe20000000800 */
[C---:B------:R-:W-:Y:S01]  /*1d640*/  HMMA.16816.F32 R80, R16.reuse, R106, R80 ;  /* 0x0000006a1050723c */ /* 0x040fe20000001850 */
[----:B------:R-:W1:Y:S08]  /*1d650*/  LDSM.16.MT88.4 R104, [R146+0xd400] ;  /* 0x00d400009268783b */ /* 0x000e700000004200 */
[----:B------:R-:W-:Y:S01]  /*1d660*/  MUFU.EX2 R166, R166 ;  /* 0x000000a600a67308 */ /* 0x000fe20000000800 */
[C---:B-----5:R-:W-:Y:S06]  /*1d670*/  HMMA.16816.F32 R84, R16.reuse, R108, R84 ;  /* 0x0000006c1054723c */ /* 0x060fec0000001854 */
[C---:B------:R-:W-:Y:S01]  /*1d680*/  HMMA.16816.F32 R88, R16.reuse, R110, R88 ;  /* 0x0000006e1058723c */ /* 0x040fe20000001858 */
[----:B------:R-:W5:Y:S02]  /*1d690*/  LDSM.16.MT88.4 R108, [R144+0xd400] ;  /* 0x00d40000906c783b */ /* 0x000f640000004200 */
[----:B------:R-:W-:Y:S10]  /*1d6a0*/  MUFU.EX2 R179, R179 ;  /* 0x000000b300b37308 */ /* 0x000ff40000000800 */
[----:B------:R-:W-:Y:S10]  /*1d6b0*/  MUFU.EX2 R176, R176 ;  /* 0x000000b000b07308 */ /* 0x000ff40000000800 */
[----:B------:R-:W-:Y:S10]  /*1d6c0*/  MUFU.EX2 R177, R177 ;  /* 0x000000b100b17308 */ /* 0x000ff40000000800 */
[----:B------:R-:W-:Y:S01]  /*1d6d0*/  MUFU.EX2 R178, R178 ;  /* 0x000000b200b27308 */ /* 0x000fe20000000800 */
[C---:B-1----:R-:W-:Y:S09]  /*1d6e0*/  HMMA.16816.F32 R92, R16.reuse, R104, R92 ;  /* 0x00000068105c723c */ /* 0x042ff2000000185c */
[----:B------:R-:W-:Y:S01]  /*1d6f0*/  MUFU.EX2 R182, R182 ;  /* 0x000000b600b67308 */ /* 0x000fe20000000800 */
[C---:B------:R-:W-:Y:S01]  /*1d700*/  HMMA.16816.F32 R96, R16.reuse, R106, R96 ;  /* 0x0000006a1060723c */ /* 0x040fe20000001860 */
[----:B------:R-:W1:Y:S05]  /*1d710*/  LDSM.16.MT88.4 R104, [R144+0x9800] ;  /* 0x009800009068783b */ /* 0x000e6a0000004200 */
[C---:B-----5:R-:W-:Y:S03]  /*1d720*/  HMMA.16816.F32 R12, R16.reuse, R108, R12 ;  /* 0x0000006c100c723c */ /* 0x060fe6000000180c */
[----:B------:R-:W-:Y:S03]  /*1d730*/  MUFU.EX2 R183, R183 ;  /* 0x000000b700b77308 */ /* 0x000fe60000000800 */
[----:B------:R-:W-:Y:S01]  /*1d740*/  HMMA.16816.F32 R100, R16, R110, R100 ;  /* 0x0000006e1064723c */ /* 0x000fe20000001864 */
[----:B------:R-:W-:Y:S06]  /*1d750*/  LDSM.16.MT88.4 R108, [R146+0xac00] ;  /* 0x00ac0000926c783b */ /* 0x000fec0000004200 */
[----:B------:R-:W-:Y:S01]  /*1d760*/  MUFU.EX2 R181, R181 ;  /* 0x000000b500b57308 */ /* 0x000fe20000000800 */
[----:B---3--:R-:W-:Y:S03]  /*1d770*/  F2FP.F16.F32.PACK_AB R17, R114, R121 ;  /* 0x000000797211723e */ /* 0x008fe600000000ff */
[----:B------:R-:W-:Y:S01]  /*1d780*/  FADD.FTZ R121, R121, R124 ;  /* 0x0000007c79797221 */ /* 0x000fe20000010000 */
[----:B----4-:R-:W-:Y:S03]  /*1d790*/  F2FP.F16.F32.PACK_AB R19, R112, R115 ;  /* 0x000000737013723e */ /* 0x010fe600000000ff */
[----:B------:R-:W-:Y:S01]  /*1d7a0*/  FADD.FTZ R114, R114, R121 ;  /* 0x0000007972727221 */ /* 0x000fe20000010000 */
[----:B--2---:R-:W-:Y:S01]  /*1d7b0*/  F2FP.F16.F32.PACK_AB R16, R140, R123 ;  /* 0x0000007b8c10723e */ /* 0x004fe200000000ff */
[----:B------:R-:W-:Y:S01]  /*1d7c0*/  MUFU.EX2 R180, R180 ;  /* 0x000000b400b47308 */ /* 0x000fe20000000800 */
[----:B------:R-:W-:Y:S01]  /*1d7d0*/  F2FP.F16.F32.PACK_AB R18, R143, R122 ;  /* 0x0000007a8f12723e */ /* 0x000fe200000000ff */
[----:B------:R-:W-:Y:S01]  /*1d7e0*/  FADD.FTZ R115, R115, R114 ;  /* 0x0000007273737221 */ /* 0x000fe20000010000 */
[----:B------:R-:W-:Y:S01]  /*1d7f0*/  FADD.FTZ R123, R123, R120 ;  /* 0x000000787b7b7221 */ /* 0x000fe20000010000 */
[----:B------:R-:W-:Y:S02]  /*1d800*/  MOV R121, R0 ;  /* 0x0000000000797202 */ /* 0x000fe40000000f00 */
        /* <DEDUP_REMOVED lines=9> */
[C---:B-1----:R-:W-:Y:S08]  /*1d8a0*/  HMMA.16816.F32 R68, R16.reuse, R104, R68 ;  /* 0x000000681044723c */ /* 0x042ff00000001844 */
[----:B------:R-:W-:Y:S01]  /*1d8b0*/  MUFU.EX2 R55, R55 ;  /* 0x0000003700377308 */ /* 0x000fe20000000800 */
[C---:B------:R-:W-:Y:S03]  /*1d8c0*/  HMMA.16816.F32 R72, R16.reuse, R106, R72 ;  /* 0x0000006a1048723c */ /* 0x040fe60000001848 */
[--C-:B------:R-:W-:Y:S01]  /*1d8d0*/  FFMA.FTZ R105, R34, UR4, -R129.reuse ;  /* 0x0000000422697c23 */ /* 0x100fe20008010881 */
[--C-:B------:R-:W-:Y:S03]  /*1d8e0*/  FFMA.FTZ R104, R35, UR4, -R129.reuse ;  /* 0x0000000423687c23 */ /* 0x100fe60008010881 */
[--C-:B------:R-:W-:Y:S01]  /*1d8f0*/  FFMA.FTZ R106, R31, UR4, -R129.reuse ;  /* 0x000000041f6a7c23 */ /* 0x100fe20008010881 */
[--C-:B------:R-:W-:Y:S01]  /*1d900*/  FFMA.FTZ R107, R33, UR4, -R128.reuse ;  /* 0x00000004216b7c23 */ /* 0x100fe20008010880 */
[----:B------:R-:W-:Y:S01]  /*1d910*/  LDSM.16.MT88.4 R28, [R146+0xc000] ;  /* 0x00c00000921c783b */ /* 0x000fe20000004200 */
[----:B------:R-:W-:Y:S01]  /*1d920*/  MUFU.EX2 R58, R58 ;  /* 0x0000003a003a7308 */ /* 0x000fe20000000800 */
[----:B------:R-:W-:Y:S01]  /*1d930*/  FFMA.FTZ R129, R67, UR4, -R129 ;  /* 0x0000000443817c23 */ /* 0x000fe20008010881 */
[----:B------:R-:W-:Y:S05]  /*1d940*/  FFMA.FTZ R128, R65, UR4, -R128 ;  /* 0x0000000441807c23 */ /* 0x000fea0008010880 */
[----:B------:R-:W-:Y:S03]  /*1d950*/  LDSM.16.MT88.4 R32, [R146+0xc400] ;  /* 0x00c400009220783b */ /* 0x000fe60000004200 */
[----:B------:R-:W1:Y:S10]  /*1d960*/  MUFU.EX2 R106, R106 ;  /* 0x0000006a006a7308 */ /* 0x000e740000000800 */
[----:B------:R-:W-:Y:S01]  /*1d970*/  MUFU.EX2 R105, R105 ;  /* 0x0000006900697308 */ /* 0x000fe20000000800 */
[C---:B--2---:R-:W-:Y:S09]  /*1d980*/  HMMA.16816.F32 R76, R16.reuse, R20, R76 ;  /* 0x00000014104c723c */ /* 0x044ff2000000184c */
[----:B------:R-:W2:Y:S01]  /*1d990*/  MUFU.EX2 R104, R104 ;  /* 0x0000006800687308 */ /* 0x000ea20000000800 */
[C---:B------:R-:W-:Y:S01]  /*1d9a0*/  HMMA.16816.F32 R80, R16.reuse, R22, R80 ;  /* 0x000000161050723c */ /* 0x040fe20000001850 */
[----:B------:R-:W3:Y:S05]  /*1d9b0*/  LDSM.16.MT88.4 R20, [R146+0xd800] ;  /* 0x00d800009214783b */ /* 0x000eea0000004200 */
[C---:B------:R-:W-:Y:S03]  /*1d9c0*/  HMMA.16816.F32 R84, R16.reuse, R24, R84 ;  /* 0x000000181054723c */ /* 0x040fe60000001854 */
[----:B------:R-:W4:Y:S03]  /*1d9d0*/  MUFU.EX2 R107, R107 ;  /* 0x0000006b006b7308 */ /* 0x000f260000000800 */
[C---:B------:R-:W-:Y:S01]  /*1d9e0*/  HMMA.16816.F32 R88, R16.reuse, R26, R88 ;  /* 0x0000001a1058723c */ /* 0x040fe20000001858 */
[----:B------:R-:W5:Y:S06]  /*1d9f0*/  LDSM.16.MT88.4 R24, [R144+0xd800] ;  /* 0x00d800009018783b */ /* 0x000f6c0000004200 */
[----:B------:R-:W-:Y:S10]  /*1da00*/  MUFU.EX2 R52, R52 ;  /* 0x0000003400347308 */ /* 0x000ff40000000800 */
[----:B------:R-:W4:Y:S10]  /*1da10*/  MUFU.EX2 R53, R53 ;  /* 0x0000003500357308 */ /* 0x000f340000000800 */
[----:B------:R-:W-:Y:S10]  /*1da20*/  MUFU.EX2 R56, R56 ;  /* 0x0000003800387308 */ /* 0x000ff40000000800 */
        /* <DEDUP_REMOVED lines=10> */
[----:B-1----:R-:W-:Y:S01]  /*1dad0*/  F2FP.F16.F32.PACK_AB R17, R106, R167 ;  /* 0x000000a76a11723e */ /* 0x002fe200000000ff */
[----:B------:R-:W-:Y:S01]  /*1dae0*/  FADD.FTZ R167, R167, R112 ;  /* 0x00000070a7a77221 */ /* 0x000fe20000010000 */
[----:B--2---:R-:W-:Y:S03]  /*1daf0*/  F2FP.F16.F32.PACK_AB R19, R104, R105 ;  /* 0x000000696813723e */ /* 0x004fe600000000ff */
[----:B------:R-:W-:Y:S01]  /*1db00*/  FADD.FTZ R106, R106, R167 ;  /* 0x000000a76a6a7221 */ /* 0x000fe20000010000 */
[----:B------:R-:W-:Y:S02]  /*1db10*/  F2FP.F16.F32.PACK_AB R16, R173, R174 ;  /* 0x000000aead10723e */ /* 0x000fe400000000ff */
[----:B------:R-:W1:Y:S01]  /*1db20*/  MUFU.EX2 R164, R129 ;  /* 0x0000008100a47308 */ /* 0x000e620000000800 */
[----:B----4-:R-:W-:Y:S01]  /*1db30*/  F2FP.F16.F32.PACK_AB R18, R107, R166 ;  /* 0x000000a66b12723e */ /* 0x010fe200000000ff */
[----:B------:R-:W-:Y:S01]  /*1db40*/  FADD.FTZ R174, R174, R143 ;  /* 0x0000008faeae7221 */ /* 0x000fe20000010000 */
[----:B------:R-:W-:Y:S03]  /*1db50*/  FADD.FTZ R105, R105, R106 ;  /* 0x0000006a69697221 */ /* 0x000fe60000010000 */
[----:B------:R-:W-:Y:S01]  /*1db60*/  FADD.FTZ R173, R173, R174 ;  /* 0x000000aeadad7221 */ /* 0x000fe20000010000 */
[----:B------:R-:W-:Y:S03]  /*1db70*/  FADD.FTZ R104, R104, R105 ;  /* 0x0000006968687221 */ /* 0x000fe60000010000 */
[----:B------:R-:W-:Y:S01]  /*1db80*/  MUFU.EX2 R60, R60 ;  /* 0x0000003c003c7308 */ /* 0x000fe20000000800 */
[----:B------:R-:W-:Y:S04]  /*1db90*/  FADD.FTZ R166, R166, R173 ;  /* 0x000000ada6a67221 */ /* 0x000fe80000010000 */
[----:B------:R-:W-:Y:S01]  /*1dba0*/  FADD.FTZ R107, R107, R166 ;  /* 0x000000a66b6b7221 */ /* 0x000fe20000010000 */
[C---:B---3--:R-:W-:Y:S04]  /*1dbb0*/  HMMA.16816.F32 R4, R16.reuse, R20, R4 ;  /* 0x000000141004723c */ /* 0x048fe80000001804 */
[----:B------:R-:W2:Y:S02]  /*1dbc0*/  MUFU.EX2 R61, R61 ;  /* 0x0000003d003d7308 */ /* 0x000ea40000000800 */
[C---:B------:R-:W-:Y:S01]  /*1dbd0*/  HMMA.16816.F32 R8, R16.reuse, R22, R8 ;  /* 0x000000161008723c */ /* 0x040fe20000001808 */
[----:B------:R-:W3:Y:S07]  /*1dbe0*/  LDSM.16.MT88.4 R20, [R146+0xbc00] ;  /* 0x00bc00009214783b */ /* 0x000eee0000004200 */
[----:B------:R-:W-:Y:S01]  /*1dbf0*/  MUFU.EX2 R64, R64 ;  /* 0x0000004000407308 */ /* 0x000fe20000000800 */
[C---:B-----5:R-:W-:Y:S09]  /*1dc00*/  HMMA.16816.F32 R68, R16.reuse, R24, R68 ;  /* 0x000000181044723c */ /* 0x060ff20000001844 */
[----:B------:R-:W4:Y:S01]  /*1dc10*/  MUFU.EX2 R165, R128 ;  /* 0x0000008000a57308 */ /* 0x000f220000000800 */
        /* <DEDUP_REMOVED lines=24> */
[----:B------:R-:W-:Y:S04]  /*1dda0*/  FADD.FTZ R181, R181, R182 ;  /* 0x000000b6b5b57221 */ /* 0x000fe80000010000 */
[----:B------:R-:W-:Y:S01]  /*1ddb0*/  FADD.FTZ R181, R180, R181 ;  /* 0x000000b5b4b57221 */ /* 0x000fe20000010000 */
[C---:B---3--:R-:W-:Y:S06]  /*1ddc0*/  HMMA.16816.F32 R4, R16.reuse, R20, R4 ;  /* 0x000000141004723c */ /* 0x048fec0000001804 */
[C---:B------:R-:W-:Y:S01]  /*1ddd0*/  HMMA.16816.F32 R8, R16.reuse, R22, R8 ;  /* 0x000000161008723c */ /* 0x040fe20000001808 */
[----:B------:R-:W3:Y:S05]  /*1dde0*/  LDSM.16.MT88.4 R20, [R144+0xc000] ;  /* 0x00c000009014783b */ /* 0x000eea0000004200 */
[C---:B-----5:R-:W-:Y:S06]  /*1ddf0*/  HMMA.16816.F32 R68, R16.reuse, R24, R68 ;  /* 0x000000181044723c */ /* 0x060fec0000001844 */
[C---:B------:R-:W-:Y:S01]  /*1de00*/  HMMA.16816.F32 R72, R16.reuse, R26, R72 ;  /* 0x0000001a1048723c */ /* 0x040fe20000001848 */
[----:B------:R-:W5:Y:S05]  /*1de10*/  LDSM.16.MT88.4 R24, [R146+0xe000] ;  /* 0x00e000009218783b */ /* 0x000f6a0000004200 */
[C---:B------:R-:W-:Y:S06]  /*1de20*/  HMMA.16816.F32 R76, R16.reuse, R28, R76 ;  /* 0x0000001c104c723c */ /* 0x040fec000000184c */
[C---:B------:R-:W-:Y:S01]  /*1de30*/  HMMA.16816.F32 R80, R16.reuse, R30, R80 ;  /* 0x0000001e1050723c */ /* 0x040fe20000001850 */
[----:B------:R-:W1:Y:S05]  /*1de40*/  LDSM.16.MT88.4 R28, [R144+0xe000] ;  /* 0x00e00000901c783b */ /* 0x000e6a0000004200 */
[C---:B---3--:R-:W-:Y:S06]  /*1de50*/  HMMA.16816.F32 R84, R16.reuse, R20, R84 ;  /* 0x000000141054723c */ /* 0x048fec0000001854 */
[C---:B------:R-:W-:Y:S01]  /*1de60*/  HMMA.16816.F32 R88, R16.reuse, R22, R88 ;  /* 0x000000161058723c */ /* 0x040fe20000001858 */
[----:B------:R-:W3:Y:S05]  /*1de70*/  LDSM.16.MT88.4 R20, [R146+0xa400] ;  /* 0x00a400009214783b */ /* 0x000eea0000004200 */
[C---:B-----5:R-:W-:Y:S06]  /*1de80*/  HMMA.16816.F32 R92, R16.reuse, R24, R92 ;  /* 0x00000018105c723c */ /* 0x060fec000000185c */
[C---:B------:R-:W-:Y:S01]  /*1de90*/  HMMA.16816.F32 R96, R16.reuse, R26, R96 ;  /* 0x0000001a1060723c */ /* 0x040fe20000001860 */
[----:B------:R-:W5:Y:S05]  /*1dea0*/  LDSM.16.MT88.4 R24, [R144+0xa400] ;  /* 0x00a400009018783b */ /* 0x000f6a0000004200 */
[C---:B-1----:R-:W-:Y:S06]  /*1deb0*/  HMMA.16816.F32 R12, R16.reuse, R28, R12 ;  /* 0x0000001c100c723c */ /* 0x042fec000000180c */
[----:B------:R-:W-:Y:S01]  /*1dec0*/  HMMA.16816.F32 R100, R16, R30, R100 ;  /* 0x0000001e1064723c */ /* 0x000fe20000001864 */
[----:B------:R-:W1:Y:S06]  /*1ded0*/  LDSM.16.MT88.4 R28, [R144+0xc400] ;  /* 0x00c40000901c783b */ /* 0x000e6c0000004200 */
[----:B------:R-:W-:Y:S01]  /*1dee0*/  F2FP.F16.F32.PACK_AB R17, R119, R46 ;  /* 0x0000002e7711723e */ /* 0x000fe200000000ff */
[----:B------:R-:W-:Y:S03]  /*1def0*/  FADD.FTZ R46, R46, R177 ;  /* 0x000000b12e2e7221 */ /* 0x000fe60000010000 */
[----:B------:R-:W-:Y:S01]  /*1df00*/  F2FP.F16.F32.PACK_AB R19, R47, R50 ;  /* 0x000000322f13723e */ /* 0x000fe200000000ff */
[----:B------:R-:W-:Y:S01]  /*1df10*/  FADD.FTZ R119, R119, R46 ;  /* 0x0000002e77777221 */ /* 0x000fe20000010000 */
[C---:B------:R-:W-:Y:S01]  /*1df20*/  F2FP.F16.F32.PACK_AB R16, R45.reuse, R44 ;  /* 0x0000002c2d10723e */ /* 0x040fe200000000ff */
[----:B------:R-:W-:Y:S01]  /*1df30*/  FADD.FTZ R44, R44, R181 ;  /* 0x000000b52c2c7221 */ /* 0x000fe20000010000 */
[----:B------:R-:W-:Y:S01]  /*1df40*/  F2FP.F16.F32.PACK_AB R18, R48, R51 ;  /* 0x000000333012723e */ /* 0x000fe200000000ff */
[----:B------:R-:W-:Y:S01]  /*1df50*/  FADD.FTZ R50, R50, R119 ;  /* 0x0000007732327221 */ /* 0x000fe20000010000 */
[----:B------:R-:W-:Y:S01]  /*1df60*/  MOV R119, R2 ;  /* 0x0000000200777202 */ /* 0x000fe20000000f00 */
[----:B------:R-:W-:Y:S02]  /*1df70*/  FADD.FTZ R44, R45, R44 ;  /* 0x0000002c2d2c7221 */ /* 0x000fe40000010000 */
[----:B------:R-:W-:Y:S02]  /*1df80*/  FADD.FTZ R50, R47, R50 ;  /* 0x000000322f327221 */ /* 0x000fe40000010000 */
[C---:B---3--:R-:W-:Y:S03]  /*1df90*/  HMMA.16816.F32 R4, R16.reuse, R20, R4 ;  /* 0x000000141004723c */ /* 0x048fe60000001804 */
[----:B------:R-:W-:Y:S03]  /*1dfa0*/  FADD.FTZ R51, R51, R44 ;  /* 0x0000002c33337221 */ /* 0x000fe60000010000 */
[C---:B------:R-:W-:Y:S01]  /*1dfb0*/  HMMA.16816.F32 R8, R16.reuse, R22, R8 ;  /* 0x000000161008723c */ /* 0x040fe20000001808 */
[----:B------:R-:W3:Y:S04]  /*1dfc0*/  LDSM.16.MT88.4 R20, [R146+0xe400] ;  /* 0x00e400009214783b */ /* 0x000ee80000004200 */
[----:B------:R-:W-:Y:S01]  /*1dfd0*/  FADD.FTZ R51, R48, R51 ;  /* 0x0000003330337221 */ /* 0x000fe20000010000 */
[C---:B-----5:R-:W-:Y:S06]  /*1dfe0*/  HMMA.16816.F32 R68, R16.reuse, R24, R68 ;  /* 0x000000181044723c */ /* 0x060fec0000001844 */
[C---:B------:R-:W-:Y:S01]  /*1dff0*/  HMMA.16816.F32 R72, R16.reuse, R26, R72 ;  /* 0x0000001a1048723c */ /* 0x040fe20000001848 */
[----:B------:R-:W5:Y:S05]  /*1e000*/  LDSM.16.MT88.4 R24, [R144+0xe400] ;  /* 0x00e400009018783b */ /* 0x000f6a0000004200 */
[C---:B------:R-:W-:Y:S06]  /*1e010*/  HMMA.16816.F32 R76, R16.reuse, R32, R76 ;  /* 0x00000020104c723c */ /* 0x040fec000000184c */
[C---:B------:R-:W-:Y:S01]  /*1e020*/  HMMA.16816.F32 R80, R16.reuse, R34, R80 ;  /* 0x000000221050723c */ /* 0x040fe20000001850 */
[----:B------:R-:W2:Y:S05]  /*1e030*/  LDSM.16.MT88.4 R32, [R146+0xa800] ;  /* 0x00a800009220783b */ /* 0x000eaa0000004200 */
[C---:B-1----:R-:W-:Y:S06]  /*1e040*/  HMMA.16816.F32 R84, R16.reuse, R28, R84 ;  /* 0x0000001c1054723c */ /* 0x042fec0000001854 */
[C---:B------:R-:W-:Y:S01]  /*1e050*/  HMMA.16816.F32 R88, R16.reuse, R30, R88 ;  /* 0x0000001e1058723c */ /* 0x040fe20000001858 */
[----:B------:R-:W1:Y:S05]  /*1e060*/  LDSM.16.MT88.4 R28, [R144+0xa800] ;  /* 0x00a80000901c783b */ /* 0x000e6a0000004200 */
[C---:B---3--:R-:W-:Y:S06]  /*1e070*/  HMMA.16816.F32 R92, R16.reuse, R20, R92 ;  /* 0x00000014105c723c */ /* 0x048fec000000185c */
[C---:B------:R-:W-:Y:S05]  /*1e080*/  HMMA.16816.F32 R96, R16.reuse, R22, R96 ;  /* 0x000000161060723c */ /* 0x040fea0000001860 */
[----:B------:R-:W-:Y:S01]  /*1e090*/  F2FP.F16.F32.PACK_AB R21, R54, R49 ;  /* 0x000000313615723e */ /* 0x000fe200000000ff */
[C---:B-----5:R-:W-:Y:S05]  /*1e0a0*/  HMMA.16816.F32 R12, R16.reuse, R24, R12 ;  /* 0x00000018100c723c */ /* 0x060fea000000180c */
[----:B------:R-:W-:Y:S01]  /*1e0b0*/  F2FP.F16.F32.PACK_AB R23, R58, R55 ;  /* 0x000000373a17723e */ /* 0x000fe200000000ff */
[----:B------:R-:W-:Y:S01]  /*1e0c0*/  HMMA.16816.F32 R100, R16, R26, R100 ;  /* 0x0000001a1064723c */ /* 0x000fe20000001864 */
[----:B------:R-:W3:Y:S04]  /*1e0d0*/  LDSM.16.MT88.4 R16, [R146+0xe800] ;  /* 0x00e800009210783b */ /* 0x000ee80000004200 */
[----:B------:R-:W-:Y:S01]  /*1e0e0*/  F2FP.F16.F32.PACK_AB R20, R53, R52 ;  /* 0x000000343514723e */ /* 0x000fe200000000ff */
[----:B------:R-:W-:Y:S01]  /*1e0f0*/  FADD.FTZ R49, R49, R50 ;  /* 0x0000003231317221 */ /* 0x000fe20000010000 */
[----:B------:R-:W-:Y:S01]  /*1e100*/  F2FP.F16.F32.PACK_AB R22, R57, R56 ;  /* 0x000000383916723e */ /* 0x000fe200000000ff */
[----:B------:R-:W-:Y:S01]  /*1e110*/  FADD.FTZ R52, R52, R51 ;  /* 0x0000003334347221 */ /* 0x000fe20000010000 */
[----:B------:R-:W5:Y:S02]  /*1e120*/  LDSM.16.MT88.4 R24, [R144+0xe800] ;  /* 0x00e800009018783b */ /* 0x000f640000004200 */
[----:B------:R-:W-:Y:S01]  /*1e130*/  FADD.FTZ R54, R54, R49 ;  /* 0x0000003136367221 */ /* 0x000fe20000010000 */
[----:B------:R-:W-:Y:S02]  /*1e140*/  FADD.FTZ R53, R53, R52 ;  /* 0x0000003435357221 */ /* 0x000fe40000010000 */
[C---:B--2---:R-:W-:Y:S05]  /*1e150*/  HMMA.16816.F32 R4, R20.reuse, R32, R4 ;  /* 0x000000201404723c */ /* 0x044fea0000001804 */
[----:B------:R-:W-:Y:S01]  /*1e160*/  FADD.FTZ R55, R55, R54 ;  /* 0x0000003637377221 */ /* 0x000fe20000010000 */
[C---:B------:R-:W-:Y:S01]  /*1e170*/  HMMA.16816.F32 R8, R20.reuse, R34, R8 ;  /* 0x000000221408723c */ /* 0x040fe20000001808 */
[----:B------:R-:W-:Y:S04]  /*1e180*/  LDSM.16.MT88.4 R32, [R146+0xcc00] ;  /* 0x00cc00009220783b */ /* 0x000fe80000004200 */
[----:B------:R-:W-:Y:S01]  /*1e190*/  FADD.FTZ R56, R56, R53 ;  /* 0x0000003538387221 */ /* 0x000fe20000010000 */
[C---:B-1----:R-:W-:Y:S05]  /*1e1a0*/  HMMA.16816.F32 R68, R20.reuse, R28, R68 ;  /* 0x0000001c1444723c */ /* 0x042fea0000001844 */
[----:B------:R-:W-:Y:S01]  /*1e1b0*/  FADD.FTZ R58, R58, R55 ;  /* 0x000000373a3a7221 */ /* 0x000fe20000010000 */
[C---:B------:R-:W-:Y:S01]  /*1e1c0*/  HMMA.16816.F32 R72, R20.reuse, R30, R72 ;  /* 0x0000001e1448723c */ /* 0x040fe20000001848 */
[----:B------:R-:W1:Y:S04]  /*1e1d0*/  LDSM.16.MT88.4 R28, [R144+0xac00] ;  /* 0x00ac0000901c783b */ /* 0x000e680000004200 */
[----:B------:R-:W-:Y:S01]  /*1e1e0*/  FADD.FTZ R57, R57, R56 ;  /* 0x0000003839397221 */ /* 0x000fe20000010000 */
[C---:B------:R-:W-:Y:S06]  /*1e1f0*/  HMMA.16816.F32 R76, R20.reuse, R36, R76 ;  /* 0x00000024144c723c */ /* 0x040fec000000184c */
[C---:B------:R-:W-:Y:S01]  /*1e200*/  HMMA.16816.F32 R80, R20.reuse, R38, R80 ;  /* 0x000000261450723c */ /* 0x040fe20000001850 */
[----:B------:R-:W2:Y:S05]  /*1e210*/  LDSM.16.MT88.4 R36, [R144+0xcc00] ;  /* 0x00cc00009024783b */ /* 0x000eaa0000004200 */
[C---:B------:R-:W-:Y:S06]  /*1e220*/  HMMA.16816.F32 R84, R20.reuse, R40, R84 ;  /* 0x000000281454723c */ /* 0x040fec0000001854 */
[C---:B------:R-:W-:Y:S01]  /*1e230*/  HMMA.16816.F32 R88, R20.reuse, R42, R88 ;  /* 0x0000002a1458723c */ /* 0x040fe20000001858 */
[----:B------:R-:W2:Y:S05]  /*1e240*/  LDSM.16.MT88.4 R40, [R146+0xec00] ;  /* 0x00ec00009228783b */ /* 0x000eaa0000004200 */
[C---:B---3--:R-:W-:Y:S06]  /*1e250*/  HMMA.16816.F32 R92, R20.reuse, R16, R92 ;  /* 0x00000010145c723c */ /* 0x048fec000000185c */
[C---:B------:R-:W-:Y:S05]  /*1e260*/  HMMA.16816.F32 R96, R20.reuse, R18, R96 ;  /* 0x000000121460723c */ /* 0x040fea0000001860 */
[----:B------:R-:W-:Y:S01]  /*1e270*/  F2FP.F16.F32.PACK_AB R17, R62, R59 ;  /* 0x0000003b3e11723e */ /* 0x000fe200000000ff */
[C---:B-----5:R-:W-:Y:S05]  /*1e280*/  HMMA.16816.F32 R12, R20.reuse, R24, R12 ;  /* 0x00000018140c723c */ /* 0x060fea000000180c */
[----:B------:R-:W-:Y:S01]  /*1e290*/  F2FP.F16.F32.PACK_AB R19, R164, R63 ;  /* 0x0000003fa413723e */ /* 0x000fe200000000ff */
[----:B------:R-:W-:Y:S05]  /*1e2a0*/  HMMA.16816.F32 R100, R20, R26, R100 ;  /* 0x0000001a1464723c */ /* 0x000fea0000001864 */
[----:B------:R-:W-:Y:S01]  /*1e2b0*/  F2FP.F16.F32.PACK_AB R16, R61, R60 ;  /* 0x0000003c3d10723e */ /* 0x000fe200000000ff */
[----:B------:R-:W-:Y:S01]  /*1e2c0*/  FADD.FTZ R59, R59, R58 ;  /* 0x0000003a3b3b7221 */ /* 0x000fe20000010000 */
[----:B----4-:R-:W-:Y:S01]  /*1e2d0*/  F2FP.F16.F32.PACK_AB R18, R165, R64 ;  /* 0x00000040a512723e */ /* 0x010fe200000000ff */
[----:B------:R-:W-:Y:S03]  /*1e2e0*/  FADD.FTZ R60, R60, R57 ;  /* 0x000000393c3c7221 */ /* 0x000fe60000010000 */
[----:B------:R-:W-:Y:S01]  /*1e2f0*/  FADD.FTZ R62, R62, R59 ;  /* 0x0000003b3e3e7221 */ /* 0x000fe20000010000 */
[----:B------:R-:W-:Y:S02]  /*1e300*/  FADD.FTZ R61, R61, R60 ;  /* 0x0000003c3d3d7221 */ /* 0x000fe40000010000 */
[C---:B------:R-:W-:Y:S01]  /*1e310*/  HMMA.16816.F32 R112, R16.reuse, R108, R4 ;  /* 0x0000006c1070723c */ /* 0x040fe20000001804 */
[----:B------:R-:W3:Y:S04]  /*1e320*/  LDSM.16.MT88.4 R4, [R144+0xec00] ;  /* 0x00ec00009004783b */ /* 0x000ee80000004200 */
[----:B------:R-:W-:Y:S01]  /*1e330*/  FADD.FTZ R63, R63, R62 ;  /* 0x0000003e3f3f7221 */ /* 0x000fe20000010000 */
[C---:B------:R-:W-:Y:S05]  /*1e340*/  HMMA.16816.F32 R108, R16.reuse, R110, R8 ;  /* 0x0000006e106c723c */ /* 0x040fea0000001808 */
[----:B------:R-:W-:Y:S01]  /*1e350*/  FADD.FTZ R64, R64, R61 ;  /* 0x0000003d40407221 */ /* 0x000fe20000010000 */
[C---:B-1----:R-:W-:Y:S05]  /*1e360*/  HMMA.16816.F32 R68, R16.reuse, R28, R68 ;  /* 0x0000001c1044723c */ /* 0x042fea0000001844 */
[----:B------:R-:W-:Y:S01]  /*1e370*/  FADD.FTZ R164, R164, R63 ;  /* 0x0000003fa4a47221 */ /* 0x000fe20000010000 */
[C---:B------:R-:W-:Y:S05]  /*1e380*/  HMMA.16816.F32 R72, R16.reuse, R30, R72 ;  /* 0x0000001e1048723c */ /* 0x040fea0000001848 */
[----:B------:R-:W-:Y:S01]  /*1e390*/  FADD.FTZ R165, R165, R64 ;  /* 0x00000040a5a57221 */ /* 0x000fe20000010000 */
[C---:B------:R-:W-:Y:S06]  /*1e3a0*/  HMMA.16816.F32 R76, R16.reuse, R32, R76 ;  /* 0x00000020104c723c */ /* 0x040fec000000184c */
[C---:B------:R-:W-:Y:S06]  /*1e3b0*/  HMMA.16816.F32 R80, R16.reuse, R34, R80 ;  /* 0x000000221050723c */ /* 0x040fec0000001850 */
[C---:B--2---:R-:W-:Y:S06]  /*1e3c0*/  HMMA.16816.F32 R84, R16.reuse, R36, R84 ;  /* 0x000000241054723c */ /* 0x044fec0000001854 */
        /* <DEDUP_REMOVED lines=8> */
.L_x_3171:
        /* <DEDUP_REMOVED lines=193> */
.L_x_3177:
[----:B------:R-:W-:Y:S05]  /*1f060*/  BSYNC B0 ;  /* 0x0000000000007941 */ /* 0x000fea0003800000 */
.L_x_3176:
[----:B------:R-:W-:Y:S01]  /*1f070*/  IMAD R155, R30, -0x40, R155 ;  /* 0xffffffc01e9b7824 */ /* 0x000fe200078e029b */
[----:B------:R1:W1:Y:S01]  /*1f080*/  LDS.128 R32, [R10] ;  /* 0x000000000a207984 */ /* 0x0002620000000c00 */
[C---:B---3--:R-:W-:Y:S01]  /*1f090*/  IMAD.WIDE R8, R12.reuse, 0x60, R6 ;  /* 0x000000600c087825 */ /* 0x048fe200078e0206 */
[----:B------:R-:W-:Y:S01]  /*1f0a0*/  ULDC UR4, c[0x0][0x2dc] ;  /* 0x0000b70000047ab9 */ /* 0x000fe20000000800 */
        /* <DEDUP_REMOVED lines=27> */
.L_x_3179:
[----:B------:R-:W-:Y:S05]  /*1f260*/  BSYNC B0 ;  /* 0x0000000000007941 */ /* 0x000fea0003800000 */
.L_x_3178:
        /* <DEDUP_REMOVED lines=12> */
.L_x_3181:
[----:B------:R-:W-:Y:S05]  /*1f330*/  BSYNC B0 ;  /* 0x0000000000007941 */ /* 0x000fea0003800000 */
.L_x_3180:
        /* <DEDUP_REMOVED lines=12> */
.L_x_3183:
[----:B------:R-:W-:Y:S05]  /*1f400*/  BSYNC B0 ;  /* 0x0000000000007941 */ /* 0x000fea0003800000 */
.L_x_3182:
        /* <DEDUP_REMOVED lines=10> */
.L_x_3184:
        /* <DEDUP_REMOVED lines=13> */
.L_x_6262:


//--------------------- .text._ZN5flash24flash_fwd_splitkv_kernelI23Flash_fwd_kernel_traitsILi96ELi64ELi128ELi4ELb0ELb0EN7cutlass6half_tE19Flash_kernel_traitsILi96ELi64ELi128ELi4ES3_EELb1ELb0ELb1ELb0ELb0ELb1ELb1ELb1EEEvNS_16Flash_fwd_paramsE --------------------------
	.section	.text._ZN5flash24flash_fwd_splitkv_kernelI23Flash_fwd_kernel_traitsILi96ELi64ELi128ELi4ELb0ELb0EN7cutlass6half_tE19Flash_kernel_traitsILi96ELi64ELi128ELi4ES3_EELb1ELb0ELb1ELb0ELb0ELb1ELb1ELb1EEEvNS_16Flash_fwd_paramsE,"ax",@progbits
	.align	128
        .global         _ZN5flash24flash_fwd_splitkv_kernelI23Flash_fwd_kernel_traitsILi96ELi64ELi128ELi4ELb0ELb0EN7cutlass6half_tE19Flash_kernel_traitsILi96ELi64ELi128ELi4ES3_EELb1ELb0ELb1ELb0ELb0ELb1ELb1ELb1EEEvNS_16Flash_fwd_paramsE
        .type           _ZN5flash24flash_fwd_splitkv_kernelI23Flash_fwd_kernel_traitsILi96ELi64ELi128ELi4ELb0ELb0EN7cutlass6half_tE19Flash_kernel_traitsILi96ELi64ELi128ELi4ES3_EELb1ELb0ELb1ELb0ELb0ELb1ELb1ELb1EEEvNS_16Flash_fwd_paramsE,@function
        .size           _ZN5flash24flash_fwd_splitkv_kernelI23Flash_fwd_kernel_traitsILi96ELi64ELi128ELi4ELb0ELb0EN7cutlass6half_tE19Flash_kernel_traitsILi96ELi64ELi128ELi4ES3_EELb1ELb0ELb1ELb0ELb0ELb1ELb1ELb1EEEvNS_16Flash_fwd_paramsE,(.L_x_6263 - _ZN5flash24flash_fwd_splitkv_kernelI23Flash_fwd_kernel_traitsILi96ELi64ELi128ELi4ELb0ELb0EN7cutlass6half_tE19Flash_kernel_traitsILi96ELi64ELi128ELi4ES3_EELb1ELb0ELb1ELb0ELb0ELb1ELb1ELb1EEEvNS_16Flash_fwd_paramsE)
        .other          _ZN5flash24flash_fwd_splitkv_kernelI23Flash_fwd_kernel_traitsILi96ELi64ELi128ELi4ELb0ELb0EN7cutlass6half_tE19Flash_kernel_traitsILi96ELi64ELi128ELi4ES3_EELb1ELb0ELb1ELb0ELb0ELb1ELb1ELb1EEEvNS_16Flash_fwd_paramsE,@"STO_CUDA_ENTRY STV_DEFAULT"
_ZN5flash24flash_fwd_splitkv_kernelI23Flash_fwd_kernel_traitsILi96ELi64ELi128ELi4ELb0ELb0EN7cutlass6half_tE19Flash_kernel_traitsILi96ELi64ELi128ELi4ES3_EELb1ELb0ELb1ELb0ELb0ELb1ELb1ELb1EEEvNS_16Flash_fwd_paramsE:
.text._ZN5flash24flash_fwd_splitkv_kernelI23Flash_fwd_kernel_traitsILi96ELi64ELi128ELi4ELb0ELb0EN7cutlass6half_tE19Flash_kernel_traitsILi96ELi64ELi128ELi4ES3_EELb1ELb0ELb1ELb0ELb0ELb1ELb1ELb1EEEvNS_16Flash_fwd_paramsE:
        /* <DEDUP_REMOVED lines=59> */
.L_x_3185:
[----:B------:R-:W1:Y:S02]  /*03b0*/  LDC R69, c[0x0][0x2c8] ;  /* 0x0000b200ff457b82 */ /* 0x000e640000000800 */
.L_x_3186:
        /* <DEDUP_REMOVED lines=106> */
.L_x_3189:
[----:B------:R-:W-:Y:S05]  /*0a60*/  BSYNC B0 ;  /* 0x0000000000007941 */ /* 0x000fea0003800000 */
.L_x_3188:
        /* <DEDUP_REMOVED lines=11> */
.L_x_3191:
[----:B------:R-:W-:Y:S05]  /*0b20*/  BSYNC B0 ;  /* 0x0000000000007941 */ /* 0x000fea0003800000 */
.L_x_3190:
        /* <DEDUP_REMOVED lines=11> */
.L_x_3193:
[----:B------:R-:W-:Y:S05]  /*0be0*/  BSYNC B0 ;  /* 0x0000000000007941 */ /* 0x000fea0003800000 */
.L_x_3192:
        /* <DEDUP_REMOVED lines=10> */
.L_x_3195:
[----:B------:R-:W-:Y:S05]  /*0c90*/  BSYNC B0 ;  /* 0x0000000000007941 */ /* 0x000fea0003800000 */
.L_x_3194:
        /* <DEDUP_REMOVED lines=16> */
.L_x_3187:
        /* <DEDUP_REMOVED lines=27> */
.L_x_3196:
        /* <DEDUP_REMOVED lines=81> */
.L_x_3197:
        /* <DEDUP_REMOVED lines=48> */
.L_x_3199:
        /* <DEDUP_REMOVED lines=31> */
.L_x_3198:
[----:B-----5:R1:W5:Y:S01]  /*1950*/  @P6 LDG.E R9, desc[UR6][R172.64] ;  /* 0x00000006ac096981 */ /* 0x020362000c1e1900 */
[----:B------:R-:W-:Y:S01]  /*1960*/  SHF.R.S32.HI R5, RZ, 0x1f, R128 ;  /* 0x0000001fff057819 */ /* 0x000fe20000011480 */
[----:B------:R-:W2:Y:S01]  /*1970*/  LDC.64 R2, c[0x0][0x240] ;  /* 0x00009000ff027b82 */ /* 0x000ea20000000a00 */
[----:B------:R-:W-:Y:S01]  /*1980*/  ISETP.NE.AND P0, PT, R8, -0x1, PT ;  /* 0xffffffff0800780c */ /* 0x000fe20003f05270 */
[----:B------:R-:W-:Y:S01]  /*1990*/  ULDC.64 UR4, c[0x0][0x268] ;  /* 0x00009a0000047ab9 */ /* 0x000fe20000000a00 */
[CC--:B------:R-:W-:Y:S01]  /*19a0*/  LEA.HI R12, R5.reuse, R128.reuse, RZ, 0x3 ;  /* 0x00000080050c7211 */ /* 0x0c0fe200078f18ff */
[----:B------:R-:W-:Y:S01]  /*19b0*/  IMAD.SHL.U32 R144, R176, 0x20, RZ ;  /* 0x00000020b0907824 */ /* 0x000fe200078e00ff */
[----:B------:R-:W-:Y:S02]  /*19c0*/  LEA.HI R159, R5, R128, RZ, 0x2 ;  /* 0x00000080059f7211 */ /* 0x000fe400078f10ff */
[----:B------:R-:W-:Y:S01]  /*19d0*/  SHF.R.S32.HI R25, RZ, 0x3, R12 ;  /* 0x00000003ff197819 */ /* 0x000fe2000001140c */
[----:B------:R-:W3:Y:S01]  /*19e0*/  LDC.64 R174, c[0x0][0x250] ;  /* 0x00009400ffae7b82 */ /* 0x000ee20000000a00 */
[----:B------:R-:W-:-:S02]  /*19f0*/  LOP3.LUT R21, R12, 0xfffffff8, RZ, 0xc0, !PT ;  /* 0xfffffff80c157812 */ /* 0x000fc400078ec0ff */
[----:B------:R-:W-:Y:S02]  /*1a00*/  LEA.HI R14, R12, R25, RZ, 0x1 ;  /* 0x000000190c0e7211 */ /* 0x000fe400078f08ff */
[-C--:B------:R-:W-:Y:S01]  /*1a10*/  LEA.HI R60, R5, R128.reuse, RZ, 0x4 ;  /* 0x00000080053c7211 */ /* 0x080fe200078f20ff */
[----:B------:R-:W-:Y:S01]  /*1a20*/  IMAD.IADD R58, R128, 0x1, -R21 ;  /* 0x00000001803a7824 */ /* 0x000fe200078e0a15 */
[----:B------:R-:W-:Y:S01]  /*1a30*/  LOP3.LUT R12, R14, 0xfffffffe, RZ, 0xc0, !PT ;  /* 0xfffffffe0e0c7812 */ /* 0x000fe200078ec0ff */
[----:B------:R-:W4:Y:S01]  /*1a40*/  LDC R156, c[0x0][0x2e0] ;  /* 0x0000b800ff9c7b82 */ /* 0x000f220000000800 */
[----:B------:R-:W-:Y:S02]  /*1a50*/  LOP3.LUT R151, R159, 0xfffffffc, RZ, 0xc0, !PT ;  /* 0xfffffffc9f977812 */ /* 0x000fe400078ec0ff */
[----:B------:R-:W-:Y:S01]  /*1a60*/  LOP3.LUT R63, R60, 0xfffffff0, RZ, 0xc0, !PT ;  /* 0xfffffff03c3f7812 */ /* 0x000fe200078ec0ff */
[----:B------:R-:W-:Y:S01]  /*1a70*/  IMAD.IADD R59, R25, 0x1, -R12 ;  /* 0x00000001193b7824 */ /* 0x000fe200078e0a0c */
[----:B------:R-:W-:Y:S01]  /*1a80*/  LEA.HI R17, R5, R128, RZ, 0x5 ;  /* 0x0000008005117211 */ /* 0x000fe200078f28ff */
[----:B------:R-:W-:Y:S01]  /*1a90*/  IMAD.SHL.U32 R25, R25, 0x40, RZ ;  /* 0x0000004019197824 */ /* 0x000fe200078e00ff */
[----:B------:R-:W-:Y:S01]  /*1aa0*/  LEA.HI R57, R58, R58, RZ, 0x1 ;  /* 0x0000003a3a397211 */ /* 0x000fe200078f08ff */
[C---:B------:R-:W-:Y:S01]  /*1ab0*/  IMAD.IADD R151, R128.reuse, 0x1, -R151 ;  /* 0x0000000180977824 */ /* 0x040fe200078e0a97 */
[----:B------:R-:W1:Y:S01]  /*1ac0*/  @!P0 LDC.64 R4, c[0x0][0x228] ;  /* 0x00008a00ff048b82 */ /* 0x000e620000000a00 */
[----:B------:R-:W-:Y:S01]  /*1ad0*/  IMAD.IADD R63, R128, 0x1, -R63 ;  /* 0x00000001803f7824 */ /* 0x000fe200078e0a3f */
[----:B------:R-:W-:Y:S01]  /*1ae0*/  LOP3.LUT R25, R25, 0xc0, RZ, 0xc0, !PT ;  /* 0x000000c019197812 */ /* 0x000fe200078ec0ff */
[C---:B------:R-:W-:Y:S01]  /*1af0*/  IMAD.SHL.U32 R116, R151.reuse, 0x8, RZ ;  /* 0x0000000897747824 */ /* 0x040fe200078e00ff */
[----:B------:R-:W-:Y:S01]  /*1b00*/  SHF.R.S32.HI R170, RZ, 0x2, R159 ;  /* 0x00000002ffaa7819 */ /* 0x000fe2000001149f */
[----:B------:R-:W-:Y:S01]  /*1b10*/  IMAD.SHL.U32 R151, R151, 0x4, RZ ;  /* 0x0000000497977824 */ /* 0x000fe200078e00ff */
[----:B------:R-:W-:Y:S01]  /*1b20*/  LEA.HI R62, R63, R63, RZ, 0x1 ;  /* 0x0000003f3f3e7211 */ /* 0x000fe200078f08ff */
[----:B---3--:R-:W-:Y:S01]  /*1b30*/  IMAD.SHL.U32 R146, R174, 0x20, RZ ;  /* 0x00000020ae927824 */ /* 0x008fe200078e00ff */
[----:B------:R-:W-:-:S02]  /*1b40*/  LOP3.LUT R21, R25, 0x18, R116, 0xf8, !PT ;  /* 0x0000001819157812 */ /* 0x000fc400078ef874 */
[----:B------:R-:W-:Y:S01]  /*1b50*/  SHF.R.U32.HI R14, RZ, 0x3, R25 ;  /* 0x00000003ff0e7819 */ /* 0x000fe20000011619 */
[----:B--2---:R-:W-:Y:S01]  /*1b60*/  @P0 IMAD.WIDE.U32 R24, R8, R2, RZ ;  /* 0x0000000208180225 */ /* 0x004fe200078e00ff */
[--C-:B------:R-:W-:Y:S02]  /*1b70*/  SHF.R.S32.HI R12, RZ, 0x1, R62.reuse ;  /* 0x00000001ff0c7819 */ /* 0x100fe4000001143e */
[----:B------:R-:W-:Y:S02]  /*1b80*/  SHF.R.S32.HI R61, RZ, 0x1f, R62 ;  /* 0x0000001fff3d7819 */ /* 0x000fe4000001143e */
[----:B------:R-:W-:Y:S02]  /*1b90*/  LOP3.LUT R14, R21, R14, RZ, 0x3c, !PT ;  /* 0x0000000e150e7212 */ /* 0x000fe400078e3cff */
[----:B------:R-:W-:Y:S02]  /*1ba0*/  LOP3.LUT R21, R57, 0xfffffffe, RZ, 0xc0, !PT ;  /* 0xfffffffe39157812 */ /* 0x000fe400078ec0ff */
[----:B------:R-:W-:-:S02]  /*1bb0*/  LEA.HI R61, R61, R12, RZ, 0x2 ;  /* 0x0000000c3d3d7211 */ /* 0x000fc400078f10ff */
[----:B------:R-:W-:Y:S01]  /*1bc0*/  SHF.R.S32.HI R117, RZ, 0x1f, R116 ;  /* 0x0000001fff757819 */ /* 0x000fe20000011474 */
[----:B------:R-:W-:Y:S01]  /*1bd0*/  IMAD.IADD R58, R58, 0x1, -R21 ;  /* 0x000000013a3a7824 */ /* 0x000fe200078e0a15 */
[----:B------:R-:W-:Y:S01]  /*1be0*/  LOP3.LUT R61, R61, 0xfffffffc, RZ, 0xc0, !PT ;  /* 0xfffffffc3d3d7812 */ /* 0x000fe200078ec0ff */
[----:B------:R-:W-:Y:S01]  /*1bf0*/  @P0 IMAD R21, R8, R3, R25 ;  /* 0x0000000308150224 */ /* 0x000fe200078e0219 */
[----:B------:R-:W-:Y:S01]  /*1c00*/  SHF.R.S32.HI R171, RZ, 0x1f, R170 ;  /* 0x0000001fffab7819 */ /* 0x000fe200000114aa */
[----:B------:R-:W-:Y:S01]  /*1c10*/  @P0 IMAD.MOV.U32 R8, RZ, RZ, R24 ;  /* 0x000000ffff080224 */ /* 0x000fe200078e0018 */
[----:B------:R-:W-:Y:S01]  /*1c20*/  IADD3 R24, P1, R116, R10, RZ ;  /* 0x0000000a74187210 */ /* 0x000fe20007f3e0ff */
[----:B------:R-:W-:Y:S01]  /*1c30*/  IMAD.IADD R61, R12, 0x1, -R61 ;  /* 0x000000010c3d7824 */ /* 0x000fe200078e0a3d */
[----:B----4-:R-:W-:Y:S01]  /*1c40*/  LEA.HI R156, R156, R156, RZ, 0x1 ;  /* 0x0000009c9c9c7211 */ /* 0x010fe200078f08ff */
[----:B-1----:R-:W-:Y:S01]  /*1c50*/  @!P0 IMAD R12, R127, R4, RZ ;  /* 0x000000047f0c8224 */ /* 0x002fe200078e02ff */
[----:B------:R-:W-:Y:S01]  /*1c60*/  LEA.HI R159, R159, R170, RZ, 0x1 ;  /* 0x000000aa9f9f7211 */ /* 0x000fe200078f08ff */
[----:B------:R-:W-:Y:S01]  /*1c70*/  IMAD.X R25, R117, 0x1, R11, P1 ;  /* 0x0000000175197824 */ /* 0x000fe200008e060b */
[----:B------:R-:W-:Y:S01]  /*1c80*/  SHF.R.S32.HI R141, RZ, 0x1, R156 ;  /* 0x00000001ff8d7819 */ /* 0x000fe2000001149c */
[----:B------:R-:W-:Y:S01]  /*1c90*/  IMAD.WIDE R22, R23, 0x40, R170 ;  /* 0x0000004017167825 */ /* 0x000fe200078e02aa */
[----:B------:R-:W-:-:S02]  /*1ca0*/  LOP3.LUT R159, R159, 0x7fffffe, RZ, 0xc0, !PT ;  /* 0x07fffffe9f9f7812 */ /* 0x000fc400078ec0ff */
[----:B------:R-:W-:Y:S01]  /*1cb0*/  SHF.R.S32.HI R169, RZ, 0x1f, R168 ;  /* 0x0000001fffa97819 */ /* 0x000fe200000114a8 */
[----:B------:R-:W-:Y:S01]  /*1cc0*/  @!P0 IMAD.WIDE.U32 R26, R149, R4, RZ ;  /* 0x00000004951a8225 */ /* 0x000fe200078e00ff */
[----:B------:R-:W-:Y:S02]  /*1cd0*/  SHF.R.S32.HI R54, RZ, 0x5, R17 ;  /* 0x00000005ff367819 */ /* 0x000fe40000011411 */
[----:B------:R-:W-:Y:S01]  /*1ce0*/  LOP3.LUT R17, R17, 0xffffffe0, RZ, 0xc0, !PT ;  /* 0xffffffe011117812 */ /* 0x000fe200078ec0ff */
[----:B------:R-:W-:Y:S01]  /*1cf0*/  VIADD R11, R116, 0x20 ;  /* 0x00000020740b7836 */ /* 0x000fe20000000000 */
[----:B------:R-:W-:Y:S01]  /*1d00*/  SHF.L.U64.HI R143, R176, 0x5, R177 ;  /* 0x00000005b08f7819 */ /* 0x000fe200000102b1 */
[----:B------:R-:W-:Y:S01]  /*1d10*/  @!P0 IMAD R12, R149, R5, R12 ;  /* 0x00000005950c8224 */ /* 0x000fe200078e020c */
[----:B------:R-:W-:Y:S01]  /*1d20*/  SHF.L.U64.HI R145, R174, 0x5, R175 ;  /* 0x00000005ae917819 */ /* 0x000fe200000102af */
[----:B------:R-:W-:Y:S01]  /*1d30*/  IMAD R5, R7, UR4, RZ ;  /* 0x0000000407057c24 */ /* 0x000fe2000f8e02ff */
[----:B------:R-:W-:Y:S01]  /*1d40*/  SHF.R.S32.HI R60, RZ, 0x4, R60 ;  /* 0x00000004ff3c7819 */ /* 0x000fe2000001143c */
[----:B------:R-:W-:Y:S01]  /*1d50*/  IMAD.WIDE.U32 R24, R0, UR4, R24 ;  /* 0x0000000400187c25 */ /* 0x000fe2000f8e0018 */
[----:B------:R-:W-:Y:S01]  /*1d60*/  ULDC UR4, c[0x0][0x2d0] ;  /* 0x0000b40000047ab9 */ /* 0x000fe20000000800 */
[----:B------:R-:W-:-:S02]  /*1d70*/  SHF.R.S32.HI R57, RZ, 0x1, R57 ;  /* 0x00000001ff397819 */ /* 0x000fc40000011439 */
[----:B------:R-:W-:Y:S01]  /*1d80*/  IMAD R4, R23, R2, RZ ;  /* 0x0000000217047224 */ /* 0x000fe200078e02ff */
[----:B------:R-:W-:Y:S01]  /*1d90*/  ISETP.GE.AND P5, PT, R11, UR4, PT ;  /* 0x000000040b007c0c */ /* 0x000fe2000bfa6270 */
[----:B------:R-:W-:Y:S01]  /*1da0*/  @!P0 IMAD.MOV.U32 R8, RZ, RZ, R26 ;  /* 0x000000ffff088224 */ /* 0x000fe200078e001a */
[----:B------:R-:W-:Y:S01]  /*1db0*/  ISETP.GE.AND P1, PT, R116, UR4, PT ;  /* 0x0000000474007c0c */ /* 0x000fe2000bf26270 */
[----:B------:R-:W-:Y:S02]  /*1dc0*/  IMAD R3, R22, R3, R4 ;  /* 0x0000000316037224 */ /* 0x000fe400078e0204 */
[----:B------:R-:W-:Y:S01]  /*1dd0*/  @!P0 IMAD.IADD R21, R27, 0x1, R12 ;  /* 0x000000011b158824 */ /* 0x000fe200078e020c */
[----:B------:R-:W-:Y:S01]  /*1de0*/  IADD3 R20, P0, R116, R8, RZ ;  /* 0x0000000874147210 */ /* 0x000fe20007f1e0ff */
[----:B------:R-:W-:Y:S01]  /*1df0*/  IMAD R4, R0, UR5, R5 ;  /* 0x0000000500047c24 */ /* 0x000fe2000f8e0205 */
[----:B------:R-:W-:Y:S01]  /*1e00*/  SEL R5, RZ, 0xffffffff, P5 ;  /* 0xffffffffff057807 */ /* 0x000fe20002800000 */
[----:B------:R-:W-:Y:S01]  /*1e10*/  VIADD R10, R116, 0x40 ;  /* 0x00000040740a7836 */ /* 0x000fe20000000000 */
[----:B------:R-:W-:Y:S01]  /*1e20*/  SEL R8, RZ, 0x1, P1 ;  /* 0x00000001ff087807 */ /* 0x000fe20000800000 */
[----:B------:R-:W-:Y:S01]  /*1e30*/  IMAD.X R21, R117, 0x1, R21, P0 ;  /* 0x0000000175157824 */ /* 0x000fe200000e0615 */
[----:B------:R-:W-:Y:S01]  /*1e40*/  IADD3 R160, P0, R170, R19, RZ ;  /* 0x00000013aaa07210 */ /* 0x000fe20007f1e0ff */
[----:B------:R-:W-:Y:S01]  /*1e50*/  IMAD.SHL.U32 R5, R5, 0x2, RZ ;  /* 0x0000000205057824 */ /* 0x000fe200078e00ff */
[----:B------:R-:W-:Y:S01]  /*1e60*/  ISETP.GE.AND P2, PT, R10, UR4, PT ;  /* 0x000000040a007c0c */ /* 0x000fe2000bf46270 */
[----:B------:R-:W-:Y:S01]  /*1e70*/  IMAD.WIDE.U32 R166, R22, R2, R20 ;  /* 0x0000000216a67225 */ /* 0x000fe200078e0014 */
[----:B------:R-:W-:-:S02]  /*1e80*/  ULDC.64 UR4, c[0x0][0x258] ;  /* 0x0000960000047ab9 */ /* 0x000fc40000000a00 */
[----:B------:R-:W-:Y:S01]  /*1e90*/  LOP3.LUT R5, R5, 0x2, R8, 0xe2, !PT ;  /* 0x0000000205057812 */ /* 0x000fe200078ee208 */
[----:B------:R-:W-:Y:S01]  /*1ea0*/  IMAD.X R15, R171, 0x1, R15, P0 ;  /* 0x00000001ab0f7824 */ /* 0x000fe200000e060f */
[----:B------:R-:W-:Y:S01]  /*1eb0*/  SEL R2, RZ, 0x4, P2 ;  /* 0x00000004ff027807 */ /* 0x000fe20001000000 */
[----:B------:R-:W-:Y:S01]  /*1ec0*/  IMAD.IADD R167, R167, 0x1, R3 ;  /* 0x00000001a7a77824 */ /* 0x000fe200078e0203 */
[----:B------:R-:W-:Y:S01]  /*1ed0*/  IADD3 R162, P0, R116, R6, RZ ;  /* 0x0000000674a27210 */ /* 0x000fe20007f1e0ff */
[----:B------:R-:W-:Y:S01]  /*1ee0*/  IMAD R3, R15, R174, RZ ;  /* 0x000000ae0f037224 */ /* 0x000fe200078e02ff */
[----:B------:R-:W-:Y:S01]  /*1ef0*/  LOP3.LUT R157, R5, R2, RZ, 0xfc, !PT ;  /* 0x00000002059d7212 */ /* 0x000fe200078efcff */
[C---:B------:R-:W-:Y:S01]  /*1f00*/  IMAD R154, R170.reuse, R141, R151 ;  /* 0x0000008daa9a7224 */ /* 0x040fe200078e0297 */
[----:B------:R-:W-:Y:S01]  /*1f10*/  SHF.R.S32.HI R2, RZ, 0x1f, R69 ;  /* 0x0000001fff027819 */ /* 0x000fe20000011445 */
[----:B------:R-:W-:Y:S01]  /*1f20*/  IMAD.X R163, R117, 0x1, R13, P0 ;  /* 0x0000000175a37824 */ /* 0x000fe200000e060d */
[----:B------:R-:W-:Y:S01]  /*1f30*/  P2R R148, PR, RZ, 0x4 ;  /* 0x00000004ff947803 */ /* 0x000fe20000000000 */
[----:B------:R-:W-:Y:S01]  /*1f40*/  IMAD.IADD R159, R170, 0x1, -R159 ;  /* 0x00000001aa9f7824 */ /* 0x000fe200078e0a9f */
[----:B------:R-:W-:Y:S01]  /*1f50*/  LEA.HI R15, R2, R69, RZ, 0x7 ;  /* 0x00000045020f7211 */ /* 0x000fe200078f38ff */
[----:B------:R-:W-:Y:S01]  /*1f60*/  IMAD.IADD R25, R25, 0x1, R4 ;  /* 0x0000000119197824 */ /* 0x000fe200078e0204 */
[----:B------:R-:W-:Y:S01]  /*1f70*/  SHF.R.S32.HI R126, RZ, 0x1f, R154 ;  /* 0x0000001fff7e7819 */ /* 0x000fe2000001149a */
[----:B------:R-:W-:Y:S01]  /*1f80*/  IMAD R5, R169, UR4, RZ ;  /* 0x00000004a9057c24 */ /* 0x000fe2000f8e02ff */
[----:B------:R-:W-:Y:S01]  /*1f90*/  SHF.R.S32.HI R15, RZ, 0x7, R15 ;  /* 0x00000007ff0f7819 */ /* 0x000fe2000001140f */
[----:B------:R-:W-:-:S02]  /*1fa0*/  IMAD R165, R171, R176, RZ ;  /* 0x000000b0aba57224 */ /* 0x000fc400078e02ff */
[----:B------:R-:W-:Y:S01]  /*1fb0*/  IMAD R3, R160, R175, R3 ;  /* 0x000000afa0037224 */ /* 0x000fe200078e0203 */
[----:B------:R-:W-:Y:S01]  /*1fc0*/  VIMNMX R68, R142, R15, !PT ;  /* 0x0000000f8e447248 */ /* 0x000fe20007fe0100 */
[----:B------:R-:W-:Y:S02]  /*1fd0*/  IMAD.IADD R151, R151, 0x1, R154 ;  /* 0x0000000197977824 */ /* 0x000fe400078e029a */
[----:B------:R-:W-:Y:S01]  /*1fe0*/  IMAD R159, R54, 0x8, R159 ;  /* 0x00000008369f7824 */ /* 0x000fe200078e029f */
[----:B------:R-:W-:Y:S01]  /*1ff0*/  ISETP.GT.AND P0, PT, R53, R68, PT ;  /* 0x000000443500720c */ /* 0x000fe20003f04270 */
[----:B------:R-:W-:Y:S01]  /*2000*/  IMAD.WIDE.U32 R160, R160, R174, R24 ;  /* 0x000000aea0a07225 */ /* 0x000fe200078e0018 */
[----:B------:R-:W-:-:S03]  /*2010*/  SHF.R.S32.HI R125, RZ, 0x1f, R151 ;  /* 0x0000001fff7d7819 */ /* 0x000fc60000011497 */
[C---:B------:R-:W-:Y:S02]  /*2020*/  IMAD R5, R168.reuse, UR5, R5 ;  /* 0x00000005a8057c24 */ /* 0x040fe4000f8e0205 */
[----:B------:R-:W-:-:S04]  /*2030*/  IMAD.WIDE.U32 R166, R168, UR4, R166 ;  /* 0x00000004a8a67c25 */ /* 0x000fc8000f8e00a6 */
[C---:B------:R-:W-:Y:S02]  /*2040*/  IMAD R165, R170.reuse, R177, R165 ;  /* 0x000000b1aaa57224 */ /* 0x040fe400078e02a5 */
[----:B------:R-:W-:-:S04]  /*2050*/  IMAD.WIDE.U32 R162, R170, R176, R162 ;  /* 0x000000b0aaa27225 */ /* 0x000fc800078e00a2 */
[----:B------:R-:W-:Y:S02]  /*2060*/  IMAD.U32 R159, R159, 0x20, R14 ;  /* 0x000000209f9f7824 */ /* 0x000fe400078e000e */
[----:B------:R-:W-:Y:S02]  /*2070*/  IMAD.IADD R158, R128, 0x1, -R17 ;  /* 0x00000001809e7824 */ /* 0x000fe400078e0a11 */
[----:B------:R-:W-:Y:S02]  /*2080*/  IMAD.SHL.U32 R155, R141, 0x20, RZ ;  /* 0x000000208d9b7824 */ /* 0x000fe400078e00ff */
[----:B------:R-:W-:Y:S02]  /*2090*/  IMAD.IADD R165, R163, 0x1, R165 ;  /* 0x00000001a3a57824 */ /* 0x000fe400078e02a5 */
[----:B------:R-:W-:Y:S02]  /*20a0*/  IMAD.IADD R70, R167, 0x1, R5 ;  /* 0x00000001a7467824 */ /* 0x000fe400078e0205 */
[----:B------:R-:W-:-:S02]  /*20b0*/  IMAD.IADD R52, R161, 0x1, R3 ;  /* 0x00000001a1347824 */ /* 0x000fc400078e0203 */
        /* <DEDUP_REMOVED lines=153> */
.L_x_3293:
        /* <DEDUP_REMOVED lines=22> */
.L_x_3202:
[----:B------:R-:W-:Y:S05]  /*2bb0*/  BSYNC B0 ;  /* 0x0000000000007941 */ /* 0x000fea0003800000 */
.L_x_3201:
        /* <DEDUP_REMOVED lines=15> */
.L_x_3204:
[----:B------:R-:W-:Y:S05]  /*2cb0*/  BSYNC B0 ;  /* 0x0000000000007941 */ /* 0x000fea0003800000 */
.L_x_3203:
        /* <DEDUP_REMOVED lines=23> */
.L_x_3206:
[----:B------:R-:W-:Y:S05]  /*2e30*/  BSYNC B0 ;  /* 0x0000000000007941 */ /* 0x000fea0003800000 */
.L_x_3205:
        /* <DEDUP_REMOVED lines=21> */
.L_x_3208:
[----:B------:R-:W-:Y:S05]  /*2f90*/  BSYNC B0 ;  /* 0x0000000000007941 */ /* 0x000fea0003800000 */
.L_x_3207:
        /* <DEDUP_REMOVED lines=63> */
.L_x_3214:
[----:B------:R-:W-:Y:S05]  /*3390*/  BSYNC B0 ;  /* 0x0000000000007941 */ /* 0x000fea0003800000 */
.L_x_3213:
        /* <DEDUP_REMOVED lines=54> */
.L_x_3216:
[----:B------:R-:W-:Y:S05]  /*3700*/  BSYNC B0 ;  /* 0x0000000000007941 */ /* 0x000fea0003800000 */
.L_x_3215:
        /* <DEDUP_REMOVED lines=53> */
.L_x_3212:
[----:B------:R-:W-:Y:S05]  /*3a60*/  BSYNC B1 ;  /* 0x0000000000017941 */ /* 0x000fea0003800000 */
.L_x_3211:
        /* <DEDUP_REMOVED lines=66> */
.L_x_3220:
[----:B------:R-:W-:Y:S05]  /*3e90*/  BSYNC B0 ;  /* 0x0000000000007941 */ /* 0x000fea0003800000 */
.L_x_3219:
        /* <DEDUP_REMOVED lines=57> */
.L_x_3222:
[----:B------:R-:W-:Y:S05]  /*4230*/  BSYNC B0 ;  /* 0x0000000000007941 */ /* 0x000fea0003800000 */
.L_x_3221:
        /* <DEDUP_REMOVED lines=56> */
.L_x_3218:
[----:B------:R-:W-:Y:S05]  /*45c0*/  BSYNC B1 ;  /* 0x0000000000017941 */ /* 0x000fea0003800000 */
.L_x_3217:
        /* <DEDUP_REMOVED lines=66> */
.L_x_3226:
[----:B------:R-:W-:Y:S05]  /*49f0*/  BSYNC B0 ;  /* 0x0000000000007941 */ /* 0x000fea0003800000 */
.L_x_3225:
        /* <DEDUP_REMOVED lines=56> */
.L_x_3228:
[----:B------:R-:W-:Y:S05]  /*4d80*/  BSYNC B0 ;  /* 0x0000000000007941 */ /* 0x000fea0003800000 */
.L_x_3227:
        /* <DEDUP_REMOVED lines=54> */
.L_x_3224:
[----:B------:R-:W-:Y:S05]  /*50f0*/  BSYNC B1 ;  /* 0x0000000000017941 */ /* 0x000fea0003800000 */
.L_x_3223:
        /* <DEDUP_REMOVED lines=74> */
.L_x_3232:
[----:B------:R-:W-:Y:S05]  /*55a0*/  BSYNC B0 ;  /* 0x0000000000007941 */ /* 0x000fea0003800000 */
.L_x_3231:
        /* <DEDUP_REMOVED lines=55> */
.L_x_3234:
[----:B------:R-:W-:Y:S05]  /*5920*/  BSYNC B0 ;  /* 0x0000000000007941 */ /* 0x000fea0003800000 */
.L_x_3233:
        /* <DEDUP_REMOVED lines=54> */
.L_x_3230:
[----:B------:R-:W-:Y:S05]  /*5c90*/  BSYNC B1 ;  /* 0x0000000000017941 */ /* 0x000fea0003800000 */
.L_x_3229:
        /* <DEDUP_REMOVED lines=8> */
.L_x_3210:
        /* <DEDUP_REMOVED lines=96> */
.L_x_3241:
[----:B------:R-:W-:Y:S05]  /*6320*/  BSYNC B0 ;  /* 0x0000000000007941 */ /* 0x000fea0003800000 */
.L_x_3240:
[----:B------:R-:W-:Y:S05]  /*6330*/  MOV R105, R103 ;  /* 0x0000006700697202 */ /* 0x000fea0000000f00 */
[----:B-----5:R1:W-:Y:S02]  /*6340*/  STG.E.128 desc[UR6][R104.64], R48 ;  /* 0x0000003068007986 */ /* 0x0203e4000c101d06 */
.L_x_3239:
[----:B------:R-:W-:Y:S05]  /*6350*/  BSYNC B1 ;  /* 0x0000000000017941 */ /* 0x000fea0003800000 */
.L_x_3238:
        /* <DEDUP_REMOVED lines=95> */
.L_x_3245:
[----:B------:R-:W-:Y:S05]  /*6950*/  BSYNC B0 ;  /* 0x0000000000007941 */ /* 0x000fea0003800000 */
.L_x_3244:
[----:B------:R-:W-:Y:S05]  /*6960*/  MOV R105, R103 ;  /* 0x0000006700697202 */ /* 0x000fea0000000f00 */
[----:B-----5:R1:W-:Y:S02]  /*6970*/  STG.E.128 desc[UR6][R104.64+0x40], R48 ;  /* 0x0000403068007986 */ /* 0x0203e4000c101d06 */
.L_x_3243:
[----:B------:R-:W-:Y:S05]  /*6980*/  BSYNC B1 ;  /* 0x0000000000017941 */ /* 0x000fea0003800000 */
.L_x_3242:
        /* <DEDUP_REMOVED lines=94> */
.L_x_3247:
[----:B------:R-:W-:Y:S05]  /*6f70*/  BSYNC B0 ;  /* 0x0000000000007941 */ /* 0x000fea0003800000 */
.L_x_3246:
[----:B------:R-:W-:Y:S05]  /*6f80*/  MOV R105, R103 ;  /* 0x0000006700697202 */ /* 0x000fea0000000f00 */
[----:B-----5:R1:W-:Y:S02]  /*6f90*/  STG.E.128 desc[UR6][R104.64+0x80], R48 ;  /* 0x0000803068007986 */ /* 0x0203e4000c101d06 */
.L_x_3237:
[----:B------:R-:W-:Y:S05]  /*6fa0*/  BSYNC B2 ;  /* 0x0000000000027941 */ /* 0x000fea0003800000 */
.L_x_3236:
        /* <DEDUP_REMOVED lines=103> */
.L_x_3253:
[----:B------:R-:W-:Y:S05]  /*7620*/  BSYNC B0 ;  /* 0x0000000000007941 */ /* 0x000fea0003800000 */
.L_x_3252:
[C---:B----4-:R-:W-:Y:S04]  /*7630*/  LEA R2, P0, R144.reuse, R104, 0x1 ;  /* 0x0000006890027211 */ /* 0x050fe800078008ff */
[----:B------:R-:W-:Y:S05]  /*7640*/  LEA.HI.X R3, R144, R103, R143, 0x1, P0 ;  /* 0x0000006790037211 */ /* 0x000fea00000f0c8f */
[----:B-----5:R4:W-:Y:S04]  /*7650*/  STG.E.128 desc[UR6][R2.64], R36 ;  /* 0x0000002402007986 */ /* 0x0209e8000c101d06 */
.L_x_3251:
[----:B------:R-:W-:Y:S05]  /*7660*/  BSYNC B1 ;  /* 0x0000000000017941 */ /* 0x000fea0003800000 */
.L_x_3250:
        /* <DEDUP_REMOVED lines=100> */
.L_x_3257:
[----:B------:R-:W-:Y:S05]  /*7cb0*/  BSYNC B0 ;  /* 0x0000000000007941 */ /* 0x000fea0003800000 */
.L_x_3256:
[C---:B------:R-:W-:Y:S04]  /*7cc0*/  LEA R2, P0, R81.reuse, R104, 0x1 ;  /* 0x0000006851027211 */ /* 0x040fe800078008ff */
[----:B------:R-:W-:Y:S05]  /*7cd0*/  LEA.HI.X R3, R81, R103, R80, 0x1, P0 ;  /* 0x0000006751037211 */ /* 0x000fea00000f0c50 */
[----:B-----5:R4:W-:Y:S04]  /*7ce0*/  STG.E.128 desc[UR6][R2.64], R36 ;  /* 0x0000002402007986 */ /* 0x0209e8000c101d06 */
.L_x_3255:
[----:B------:R-:W-:Y:S05]  /*7cf0*/  BSYNC B1 ;  /* 0x0000000000017941 */ /* 0x000fea0003800000 */
.L_x_3254:
        /* <DEDUP_REMOVED lines=99> */
.L_x_3259:
[----:B------:R-:W-:Y:S05]  /*8330*/  BSYNC B0 ;  /* 0x0000000000007941 */ /* 0x000fea0003800000 */
.L_x_3258:
[C---:B------:R-:W-:Y:S04]  /*8340*/  LEA R2, P0, R89.reuse, R104, 0x1 ;  /* 0x0000006859027211 */ /* 0x040fe800078008ff */
[----:B------:R-:W-:Y:S05]  /*8350*/  LEA.HI.X R3, R89, R103, R88, 0x1, P0 ;  /* 0x0000006759037211 */ /* 0x000fea00000f0c58 */
[----:B-----5:R4:W-:Y:S04]  /*8360*/  STG.E.128 desc[UR6][R2.64], R36 ;  /* 0x0000002402007986 */ /* 0x0209e8000c101d06 */
.L_x_3249:
[----:B------:R-:W-:Y:S05]  /*8370*/  BSYNC B2 ;  /* 0x0000000000027941 */ /* 0x000fea0003800000 */
.L_x_3248:
        /* <DEDUP_REMOVED lines=103> */
.L_x_3265:
[----:B------:R-:W-:Y:S05]  /*89f0*/  BSYNC B0 ;  /* 0x0000000000007941 */ /* 0x000fea0003800000 */
.L_x_3264:
[C---:B------:R-:W-:Y:S04]  /*8a00*/  LEA R2, P0, R176.reuse, R104, 0x1 ;  /* 0x00000068b0027211 */ /* 0x040fe800078008ff */
[----:B------:R-:W-:Y:S05]  /*8a10*/  LEA.HI.X R3, R176, R103, R75, 0x1, P0 ;  /* 0x00000067b0037211 */ /* 0x000fea00000f0c4b */
[----:B-----5:R4:W-:Y:S04]  /*8a20*/  STG.E.128 desc[UR6][R2.64], R36 ;  /* 0x0000002402007986 */ /* 0x0209e8000c101d06 */
.L_x_3263:
[----:B------:R-:W-:Y:S05]  /*8a30*/  BSYNC B1 ;  /* 0x0000000000017941 */ /* 0x000fea0003800000 */
.L_x_3262:
        /* <DEDUP_REMOVED lines=100> */
.L_x_3269:
[----:B------:R-:W-:Y:S05]  /*9080*/  BSYNC B0 ;  /* 0x0000000000007941 */ /* 0x000fea0003800000 */
.L_x_3268:
[C---:B------:R-:W-:Y:S04]  /*9090*/  LEA R2, P0, R83.reuse, R104, 0x1 ;  /* 0x0000006853027211 */ /* 0x040fe800078008ff */
[----:B------:R-:W-:Y:S05]  /*90a0*/  LEA.HI.X R3, R83, R103, R82, 0x1, P0 ;  /* 0x0000006753037211 */ /* 0x000fea00000f0c52 */
[----:B-----5:R4:W-:Y:S04]  /*90b0*/  STG.E.128 desc[UR6][R2.64], R36 ;  /* 0x0000002402007986 */ /* 0x0209e8000c101d06 */
.L_x_3267:
[----:B------:R-:W-:Y:S05]  /*90c0*/  BSYNC B1 ;  /* 0x0000000000017941 */ /* 0x000fea0003800000 */
.L_x_3266:
        /* <DEDUP_REMOVED lines=100> */
.L_x_3271:
[----:B------:R-:W-:Y:S05]  /*9710*/  BSYNC B0 ;  /* 0x0000000000007941 */ /* 0x000fea0003800000 */
.L_x_3270:
[----:B------:R-:W-:Y:S05]  /*9720*/  LEA.HI.X R185, R91, R103, R90, 0x1, P2 ;  /* 0x000000675bb97211 */ /* 0x000fea00010f0c5a */
[----:B-----5:R1:W-:Y:S02]  /*9730*/  STG.E.128 desc[UR6][R184.64], R36 ;  /* 0x00000024b8007986 */ /* 0x0203e4000c101d06 */
.L_x_3261:
[----:B------:R-:W-:Y:S05]  /*9740*/  BSYNC B2 ;  /* 0x0000000000027941 */ /* 0x000fea0003800000 */
.L_x_3260:
        /* <DEDUP_REMOVED lines=107> */
.L_x_3277:
[----:B------:R-:W-:Y:S05]  /*9e00*/  BSYNC B0 ;  /* 0x0000000000007941 */ /* 0x000fea0003800000 */
.L_x_3276:
[----:B------:R-:W2:Y:S01]  /*9e10*/  LDC.64 R2, c[0x0][0x248] ;  /* 0x00009200ff027b82 */ /* 0x000ea20000000a00 */
[----:B------:R-:W-:Y:S03]  /*9e20*/  MOV R105, R103 ;  /* 0x0000006700697202 */ /* 0x000fe60000000f00 */
[----:B--23--:R-:W-:Y:S04]  /*9e30*/  IMAD.WIDE.U32 R4, R2, 0xc0, R104 ;  /* 0x000000c002047825 */ /* 0x00cfe800078e0068 */
[----:B------:R-:W-:Y:S05]  /*9e40*/  IMAD R3, R3, 0xc0, RZ ;  /* 0x000000c003037824 */ /* 0x000fea00078e02ff */
[----:B------:R-:W-:Y:S05]  /*9e50*/  IADD3 R5, R5, R3, RZ ;  /* 0x0000000305057210 */ /* 0x000fea0007ffe0ff */
[----:B-----5:R2:W-:Y:S02]  /*9e60*/  STG.E.128 desc[UR6][R4.64], R36 ;  /* 0x0000002404007986 */ /* 0x0205e4000c101d06 */
.L_x_3275:
[----:B------:R-:W-:Y:S05]  /*9e70*/  BSYNC B1 ;  /* 0x0000000000017941 */ /* 0x000fea0003800000 */
.L_x_3274:
        /* <DEDUP_REMOVED lines=100> */
.L_x_3281:
[----:B------:R-:W-:Y:S05]  /*a4c0*/  BSYNC B0 ;  /* 0x0000000000007941 */ /* 0x000fea0003800000 */
.L_x_3280:
[C---:B------:R-:W-:Y:S04]  /*a4d0*/  LEA R2, P0, R95.reuse, R104, 0x1 ;  /* 0x000000685f027211 */ /* 0x040fe800078008ff */
[----:B------:R-:W-:Y:S05]  /*a4e0*/  LEA.HI.X R3, R95, R103, R94, 0x1, P0 ;  /* 0x000000675f037211 */ /* 0x000fea00000f0c5e */
[----:B-----5:R2:W-:Y:S04]  /*a4f0*/  STG.E.128 desc[UR6][R2.64], R36 ;  /* 0x0000002402007986 */ /* 0x0205e8000c101d06 */
.L_x_3279:
[----:B------:R-:W-:Y:S05]  /*a500*/  BSYNC B1 ;  /* 0x0000000000017941 */ /* 0x000fea0003800000 */
.L_x_3278:
        /* <DEDUP_REMOVED lines=100> */
.L_x_3283:
[----:B------:R-:W-:Y:S05]  /*ab50*/  BSYNC B0 ;  /* 0x0000000000007941 */ /* 0x000fea0003800000 */
.L_x_3282:
[----:B------:R-:W-:Y:S05]  /*ab60*/  LEA.HI.X R179, R99, R103, R98, 0x1, P3 ;  /* 0x0000006763b37211 */ /* 0x000fea00018f0c62 */
[----:B-----5:R2:W-:Y:S02]  /*ab70*/  STG.E.128 desc[UR6][R178.64], R36 ;  /* 0x00000024b2007986 */ /* 0x0205e4000c101d06 */
.L_x_3273:
[----:B------:R-:W-:Y:S05]  /*ab80*/  BSYNC B2 ;  /* 0x0000000000027941 */ /* 0x000fea0003800000 */
.L_x_3272:
        /* <DEDUP_REMOVED lines=8> */
.L_x_3209:
        /* <DEDUP_REMOVED lines=17> */
.L_x_3285:
[----:B------:R-:W-:Y:S05]  /*ad20*/  BSYNC B0 ;  /* 0x0000000000007941 */ /* 0x000fea0003800000 */
.L_x_3284:
        /* <DEDUP_REMOVED lines=24> */
.L_x_3287:
[----:B------:R-:W-:Y:S05]  /*aeb0*/  BSYNC B0 ;  /* 0x0000000000007941 */ /* 0x000fea0003800000 */
.L_x_3286:
        /* <DEDUP_REMOVED lines=23> */
.L_x_3289:
[----:B------:R-:W-:Y:S05]  /*b030*/  BSYNC B0 ;  /* 0x0000000000007941 */ /* 0x000fea0003800000 */
.L_x_3288:
        /* <DEDUP_REMOVED lines=30> */
.L_x_3290:
[----:B------:R-:W-:Y:S05]  /*b220*/  BSYNC B0 ;  /* 0x0000000000007941 */ /* 0x000fea0003800000 */
.L_x_3235:
        /* <DEDUP_REMOVED lines=82> */
.L_x_3291:
        /* <DEDUP_REMOVED lines=9> */
.L_x_3292:
[----:B------:R-:W-:Y:S04]  /*b7e0*/  IADD3 R9, R9, -0x1, RZ ;  /* 0xffffffff09097810 */ /* 0x000fe80007ffe0ff */
[----:B------:R-:W-:Y:S11]  /*b7f0*/  ISETP.GT.AND P0, PT, R9, R68, PT ;  /* 0x000000440900720c */ /* 0x000ff60003f04270 */
[----:B------:R-:W-:Y:S02]  /*b800*/  @!UPT UIADD3 URZ, URZ, URZ, URZ ;  /* 0x0000003f3f3ff290 */ /* 0x000fe4000fffe03f */
[----:B------:R-:W-:Y:S05]  /*b810*/  @P0 BRA `(.L_x_3293) ;  /* 0xffffff70008c0947 */ /* 0x000fea000383ffff */
.L_x_3200:
        /* <DEDUP_REMOVED lines=19> */
[C---:B--23--:R-:W-:Y:S01]  /*b950*/  LEA R26, P0, R166.reuse, UR8, 0x1 ;  /* 0x00000008a61a7c11 */ /* 0x04cfe2000f8008ff */
[----:B------:R-:W-:Y:S01]  /*b960*/  IMAD.IADD R8, R147, 0x1, -R56 ;  /* 0x0000000193087824 */ /* 0x000fe200078e0a38 */
[----:B------:R-:W-:Y:S02]  /*b970*/  ISETP.NE.AND P4, PT, RZ, UR10, PT ;  /* 0x0000000aff007c0c */ /* 0x000fe4000bf85270 */
[----:B------:R-:W-:Y:S02]  /*b980*/  LEA.HI.X R27, R166, UR9, R70, 0x1, P0 ;  /* 0x00000009a61b7c11 */ /* 0x000fe400080f0c46 */
[----:B------:R-:W-:Y:S02]  /*b990*/  IADD3.X R5, R70, UR11, RZ, P1, !PT ;  /* 0x0000000b46057c10 */ /* 0x000fe40008ffe4ff */
        /* <DEDUP_REMOVED lines=35> */
[--C-:B-----5:R-:W-:Y:S01]  /*bbd0*/  HADD2.F32 R21, -RZ, R13.reuse.H0_H0 ;  /* 0x2000000dff157230 */ /* 0x120fe20000004100 */
[----:B------:R-:W-:Y:S01]  /*bbe0*/  MOV R19, R14 ;  /* 0x0000000e00137202 */ /* 0x000fe20000000f00 */
        /* <DEDUP_REMOVED lines=35> */
.L_x_3302:
[----:B------:R-:W-:Y:S05]  /*be20*/  BSYNC B0 ;  /* 0x0000000000007941 */ /* 0x000fea0003800000 */
.L_x_3301:
[----:B-----5:R3:W-:Y:S04]  /*be30*/  STS.64 [R159], R12 ;  /* 0x0000000c9f007388 */ /* 0x0207e80000000a00 */
[----:B------:R3:W-:Y:S02]  /*be40*/  STS.64 [R159+0x8], R14 ;  /* 0x0000080e9f007388 */ /* 0x0007e40000000a00 */
.L_x_3300:
[----:B------:R-:W-:Y:S05]  /*be50*/  BSYNC B1 ;  /* 0x0000000000017941 */ /* 0x000fea0003800000 */
.L_x_3299:
        /* <DEDUP_REMOVED lines=46> */
.L_x_3306:
[----:B------:R-:W-:Y:S05]  /*c140*/  BSYNC B0 ;  /* 0x0000000000007941 */ /* 0x000fea0003800000 */
.L_x_3305:
[----:B-----5:R1:W-:Y:S02]  /*c150*/  STS.128 [R159+0x1000], R12 ;  /* 0x0010000c9f007388 */ /* 0x0203e40000000c00 */
.L_x_3304:
[----:B------:R-:W-:Y:S05]  /*c160*/  BSYNC B1 ;  /* 0x0000000000017941 */ /* 0x000fea0003800000 */
.L_x_3303:
        /* <DEDUP_REMOVED lines=27> */
[----:B------:R-:W-:Y:S01]  /*c320*/  HADD2.F32 R15, -RZ, R12.H1_H1 ;  /* 0x3000000cff0f7230 */ /* 0x000fe20000004100 */
[----:B------:R-:W-:Y:S01]  /*c330*/  F2FP.F16.F32.PACK_AB R6, R13, R6 ;  /* 0x000000060d06723e */ /* 0x000fe200000000ff */
[----:B------:R-:W-:Y:S01]  /*c340*/  HADD2.F32 R0, -RZ, R16.H0_H0 ;  /* 0x20000010ff007230 */ /* 0x000fe20000004100 */
[----:B------:R-:W-:Y:S01]  /*c350*/  F2FP.F16.F32.PACK_AB R9, R14, R9 ;  /* 0x000000090e09723e */ /* 0x000fe200000000ff */
[----:B------:R-:W-:Y:S02]  /*c360*/  HADD2.F32 R3, -RZ, R3.H0_H0 ;  /* 0x20000003ff037230 */ /* 0x000fe40000004100 */
[----:B------:R-:W-:Y:S02]  /*c370*/  HADD2.F32 R7, -RZ, R12.H0_H0 ;  /* 0x2000000cff077230 */ /* 0x000fe40000004100 */
[----:B------:R-:W-:Y:S01]  /*c380*/  FMUL.FTZ R12, R15, R2 ;  /* 0x000000020f0c7220 */ /* 0x000fe20000410000 */
[----:B------:R-:W-:Y:S01]  /*c390*/  HADD2.F32 R16, -RZ, R16.H1_H1 ;  /* 0x30000010ff107230 */ /* 0x000fe20000004100 */
[----:B------:R-:W-:Y:S01]  /*c3a0*/  MOV R13, R9 ;  /* 0x00000009000d7202 */ /* 0x000fe20000000f00 */
[----:B------:R-:W-:-:S02]  /*c3b0*/  HADD2.F32 R4, -RZ, R4.H0_H0 ;  /* 0x20000004ff047230 */ /* 0x000fc40000004100 */
        /* <DEDUP_REMOVED lines=11> */
.L_x_3308:
[----:B------:R-:W-:Y:S05]  /*c470*/  BSYNC B0 ;  /* 0x0000000000007941 */ /* 0x000fea0003800000 */
.L_x_3307:
[----:B-----5:R3:W-:Y:S02]  /*c480*/  STS.128 [R159+0x2000], R12 ;  /* 0x0020000c9f007388 */ /* 0x0207e40000000c00 */
.L_x_3298:
[----:B------:R-:W-:Y:S05]  /*c490*/  BSYNC B2 ;  /* 0x0000000000027941 */ /* 0x000fea0003800000 */
.L_x_3297:
        /* <DEDUP_REMOVED lines=15> */
[C---:B-----5:R-:W-:Y:S01]  /*c590*/  IADD3.X R9, R0.reuse, UR11, RZ, P2, !PT ;  /* 0x0000000b00097c10 */ /* 0x060fe200097fe4ff */
        /* <DEDUP_REMOVED lines=12> */
[--C-:B------:R-:W-:Y:S02]  /*c660*/  HADD2.F32 R23, -RZ, R13.reuse.H0_H0 ;  /* 0x2000000dff177230 */ /* 0x100fe40000004100 */
[----:B------:R-:W-:-:S02]  /*c670*/  HADD2.F32 R22, -RZ, R13.H1_H1 ;  /* 0x3000000dff167230 */ /* 0x000fc40000004100 */
[----:B---3--:R-:W-:Y:S02]  /*c680*/  HADD2.F32 R0, -RZ, R5.H1_H1 ;  /* 0x30000005ff007230 */ /* 0x008fe40000004100 */
        /* <DEDUP_REMOVED lines=31> */
.L_x_3313:
[----:B------:R-:W-:Y:S05]  /*c880*/  BSYNC B0 ;  /* 0x0000000000007941 */ /* 0x000fea0003800000 */
.L_x_3312:
[----:B-----5:R3:W-:Y:S02]  /*c890*/  STS.128 [R159+0x800], R12 ;  /* 0x0008000c9f007388 */ /* 0x0207e40000000c00 */
.L_x_3311:
[----:B------:R-:W-:Y:S05]  /*c8a0*/  BSYNC B1 ;  /* 0x0000000000017941 */ /* 0x000fea0003800000 */
.L_x_3310:
        /* <DEDUP_REMOVED lines=46> */
.L_x_3317:
[----:B------:R-:W-:Y:S05]  /*cb90*/  BSYNC B0 ;  /* 0x0000000000007941 */ /* 0x000fea0003800000 */
.L_x_3316:
[----:B-----5:R3:W-:Y:S02]  /*cba0*/  STS.128 [R159+0x1800], R12 ;  /* 0x0018000c9f007388 */ /* 0x0207e40000000c00 */
.L_x_3315:
[----:B------:R-:W-:Y:S05]  /*cbb0*/  BSYNC B1 ;  /* 0x0000000000017941 */ /* 0x000fea0003800000 */
.L_x_3314:
[----:B------:R-:W-:-:S13]  /*cbc0*/  ISETP.NE.AND P0, PT, R148, RZ, PT ;  /* 0x000000ff9400720c */ /* 0x000fda0003f05270 */
[----:B------:R1:W-:Y:S01]  /*cbd0*/  @P0 STS.128 [R159+0x2800], RZ ;  /* 0x002800ff9f000388 */ /* 0x0003e20000000c00 */
[----:B------:R-:W-:Y:S05]  /*cbe0*/  @P0 BRA `(.L_x_3309) ;  /* 0x0000002800c80947 */ /* 0x000fea0003800000 */
[----:B-123--:R-:W5:Y:S01]  /*cbf0*/  LDG.E.128 R24, desc[UR6][R24.64+0x80] ;  /* 0x0000800618187981 */ /* 0x00ef62000c1e1d00 */
[----:B------:R-:W-:Y:S01]  /*cc00*/  ISETP.GE.AND P0, PT, R10, UR5, PT ;  /* 0x000000050a007c0c */ /* 0x000fe2000bf06270 */
[----:B------:R-:W-:-:S12]  /*cc10*/  BSSY B0, `(.L_x_3318) ;  /* 0x0000028000007945 */ /* 0x000fd80003800000 */
[----:B------:R-:W-:Y:S05]  /*cc20*/  @P0 BRA `(.L_x_3319) ;  /* 0x0000000000980947 */ /* 0x000fea0003800000 */
[----:B------:R-:W2:Y:S04]  /*cc30*/  LDG.E.64 R4, desc[UR6][R16.64+0x40] ;  /* 0x0000400610047981 */ /* 0x000ea8000c1e1b00 */
[----:B------:R-:W3:Y:S01]  /*cc40*/  LDG.E.64 R6, desc[UR6][R8.64+0x40] ;  /* 0x0000400608067981 */ /* 0x000ee2000c1e1b00 */
[--C-:B-----5:R-:W-:Y:S02]  /*cc50*/  HADD2.F32 R12, -RZ, R25.reuse.H0_H0 ;  /* 0x20000019ff0c7230 */ /* 0x120fe40000004100 */
[----:B------:R-:W-:Y:S02]  /*cc60*/  HADD2.F32 R19, -RZ, R25.H1_H1 ;  /* 0x30000019ff137230 */ /* 0x000fe40000004100 */
[--C-:B------:R-:W-:Y:S02]  /*cc70*/  HADD2.F32 R13, -RZ, R27.reuse.H1_H1 ;  /* 0x3000001bff0d7230 */ /* 0x100fe40000004100 */
[----:B------:R-:W-:-:S02]  /*cc80*/  HADD2.F32 R15, -RZ, R27.H0_H0 ;  /* 0x2000001bff0f7230 */ /* 0x000fc40000004100 */
[----:B--2---:R-:W-:Y:S02]  /*cc90*/  HADD2.F32 R2, -RZ, R4.H1_H1 ;  /* 0x30000004ff027230 */ /* 0x004fe40000004100 */
[----:B------:R-:W-:Y:S02]  /*cca0*/  HADD2.F32 R0, -RZ, R5.H1_H1 ;  /* 0x30000005ff007230 */ /* 0x000fe40000004100 */
[----:B---3--:R-:W-:Y:S02]  /*ccb0*/  HADD2.F32 R11, -RZ, R7.H1_H1 ;  /* 0x30000007ff0b7230 */ /* 0x008fe40000004100 */
[-C--:B------:R-:W-:Y:S01]  /*ccc0*/  FMUL.FTZ R9, R19, R2.reuse ;  /* 0x0000000213097220 */ /* 0x080fe20000410000 */
[----:B------:R-:W-:Y:S01]  /*ccd0*/  FMUL.FTZ R8, R12, R2 ;  /* 0x000000020c087220 */ /* 0x000fe20000410000 */
[-C--:B------:R-:W-:Y:S01]  /*cce0*/  FMUL.FTZ R2, R13, R0.reuse ;  /* 0x000000000d027220 */ /* 0x080fe20000410000 */
[----:B------:R-:W-:Y:S01]  /*ccf0*/  FMUL.FTZ R0, R15, R0 ;  /* 0x000000000f007220 */ /* 0x000fe20000410000 */
[----:B------:R-:W-:-:S02]  /*cd00*/  HADD2.F32 R10, -RZ, R6.H1_H1 ;  /* 0x30000006ff0a7230 */ /* 0x000fc40000004100 */
[-C--:B------:R-:W-:Y:S01]  /*cd10*/  FFMA.FTZ R2, R15, R11.reuse, -R2 ;  /* 0x0000000b0f027223 */ /* 0x080fe20000010802 */
[----:B------:R-:W-:Y:S01]  /*cd20*/  FFMA.FTZ R11, R13, R11, R0 ;  /* 0x0000000b0d0b7223 */ /* 0x000fe20000010000 */
[----:B------:R-:W-:Y:S02]  /*cd30*/  HADD2.F32 R0, -RZ, R26.H0_H0 ;  /* 0x2000001aff007230 */ /* 0x000fe40000004100 */
[-C--:B------:R-:W-:Y:S01]  /*cd40*/  FFMA.FTZ R9, R12, R10.reuse, -R9 ;  /* 0x0000000a0c097223 */ /* 0x080fe20000010809 */
[----:B------:R-:W-:Y:S02]  /*cd50*/  HADD2.F32 R4, -RZ, R4.H0_H0 ;  /* 0x20000004ff047230 */ /* 0x000fe40000004100 */
[----:B------:R-:W-:Y:S01]  /*cd60*/  FFMA.FTZ R8, R19, R10, R8 ;  /* 0x0000000a13087223 */ /* 0x000fe20000010008 */
[----:B------:R-:W-:Y:S01]  /*cd70*/  HADD2.F32 R5, -RZ, R5.H0_H0 ;  /* 0x20000005ff057230 */ /* 0x000fe20000004100 */
[----:B------:R-:W-:Y:S01]  /*cd80*/  F2FP.F16.F32.PACK_AB R27, R11, R2 ;  /* 0x000000020b1b723e */ /* 0x000fe200000000ff */
[----:B------:R-:W-:-:S02]  /*cd90*/  HADD2.F32 R15, -RZ, R24.H1_H1 ;  /* 0x30000018ff0f7230 */ /* 0x000fc40000004100 */
        /* <DEDUP_REMOVED lines=15> */
.L_x_3319:
[----:B------:R-:W-:Y:S05]  /*ce90*/  BSYNC B0 ;  /* 0x0000000000007941 */ /* 0x000fea0003800000 */
.L_x_3318:
[----:B-----5:R1:W-:Y:S01]  /*cea0*/  STS.128 [R159+0x2800], R24 ;  /* 0x002800189f007388 */ /* 0x0203e20000000c00 */
[----:B------:R-:W-:Y:S05]  /*ceb0*/  BRA `(.L_x_3309) ;  /* 0x0000002800147947 */ /* 0x000fea0003800000 */
.L_x_3296:
        /* <DEDUP_REMOVED lines=46> */
[--C-:B------:R-:W-:Y:S02]  /*d1a0*/  HADD2.F32 R4, -RZ, R6.reuse.H0_H0 ;  /* 0x20000006ff047230 */ /* 0x100fe40000004100 */
[----:B------:R-:W-:Y:S02]  /*d1b0*/  HADD2.F32 R36, -RZ, R19.H1_H1 ;  /* 0x30000013ff247230 */ /* 0x000fe40000004100 */
        /* <DEDUP_REMOVED lines=8> */
[----:B------:R-:W-:Y:S02]  /*d240*/  HADD2.F32 R34, -RZ, R17.H1_H1 ;  /* 0x30000011ff227230 */ /* 0x000fe40000004100 */
[----:B------:R-:W-:Y:S01]  /*d250*/  @!P0 FADD.FTZ R9, -R9, -RZ ;  /* 0x800000ff09098221 */ /* 0x000fe20000010100 */
[----:B------:R-:W-:-:S02]  /*d260*/  HADD2.F32 R7, -RZ, R16.H0_H0 ;  /* 0x20000010ff077230 */ /* 0x000fc40000004100 */
[----:B------:R-:W-:Y:S01]  /*d270*/  @!P0 FADD.FTZ R28, -R28, -RZ ;  /* 0x800000ff1c1c8221 */ /* 0x000fe20000010100 */
[----:B------:R-:W-:Y:S01]  /*d280*/  FMUL.FTZ R4, R5, R4 ;  /* 0x0000000405047220 */ /* 0x000fe20000410000 */
[----:B------:R-:W-:Y:S01]  /*d290*/  FMUL.FTZ R6, R3, R6 ;  /* 0x0000000603067220 */ /* 0x000fe20000410000 */
[----:B------:R-:W-:Y:S01]  /*d2a0*/  FMUL.FTZ R34, R34, R9 ;  /* 0x0000000922227220 */ /* 0x000fe20000410000 */
[----:B------:R-:W-:Y:S01]  /*d2b0*/  FMUL.FTZ R28, R7, R28 ;  /* 0x0000001c071c7220 */ /* 0x000fe20000410000 */
[----:B------:R-:W-:Y:S02]  /*d2c0*/  HADD2.F32 R3, -RZ, R21.H0_H0 ;  /* 0x20000015ff037230 */ /* 0x000fe40000004100 */
[----:B--2---:R-:W-:Y:S02]  /*d2d0*/  HADD2.F32 R5, -RZ, R13.H0_H0 ;  /* 0x2000000dff057230 */ /* 0x004fe40000004100 */
[----:B------:R-:W-:Y:S02]  /*d2e0*/  HADD2.F32 R21, -RZ, R21.H1_H1 ;  /* 0x30000015ff157230 */ /* 0x000fe40000004100 */
[----:B------:R-:W-:-:S02]  /*d2f0*/  HADD2.F32 R7, -RZ, R23.H0_H0 ;  /* 0x20000017ff077230 */ /* 0x000fc40000004100 */
[----:B------:R-:W-:Y:S02]  /*d300*/  HADD2.F32 R13, -RZ, R13.H1_H1 ;  /* 0x3000000dff0d7230 */ /* 0x000fe40000004100 */
[----:B------:R-:W-:Y:S02]  /*d310*/  HADD2.F32 R9, -RZ, R15.H0_H0 ;  /* 0x2000000fff097230 */ /* 0x000fe40000004100 */
[----:B------:R-:W-:Y:S01]  /*d320*/  @!P0 FADD.FTZ R29, -R29, -RZ ;  /* 0x800000ff1d1d8221 */ /* 0x000fe20000010100 */
[----:B------:R-:W-:Y:S02]  /*d330*/  HADD2.F32 R16, -RZ, R16.H1_H1 ;  /* 0x30000010ff107230 */ /* 0x000fe40000004100 */
[----:B------:R-:W-:Y:S01]  /*d340*/  FFMA.FTZ R3, R3, R5, R30 ;  /* 0x0000000503037223 */ /* 0x000fe2000001001e */
[----:B------:R-:W-:Y:S02]  /*d350*/  HADD2.F32 R17, -RZ, R12.H0_H0 ;  /* 0x2000000cff117230 */ /* 0x000fe40000004100 */
[----:B------:R-:W-:Y:S01]  /*d360*/  FFMA.FTZ R34, R21, R13, R34 ;  /* 0x0000000d15227223 */ /* 0x000fe20000010022 */
[----:B------:R-:W-:Y:S01]  /*d370*/  FFMA.FTZ R7, R7, R9, R32 ;  /* 0x0000000907077223 */ /* 0x000fe20000010020 */
[----:B------:R-:W-:-:S02]  /*d380*/  HADD2.F32 R5, -RZ, R20.H0_H0 ;  /* 0x20000014ff057230 */ /* 0x000fc40000004100 */
[----:B------:R-:W-:Y:S01]  /*d390*/  FMUL.FTZ R29, R16, R29 ;  /* 0x0000001d101d7220 */ /* 0x000fe20000410000 */
[----:B------:R-:W-:Y:S02]  /*d3a0*/  HADD2.F32 R15, -RZ, R15.H1_H1 ;  /* 0x3000000fff0f7230 */ /* 0x000fe40000004100 */
[----:B------:R-:W-:Y:S02]  /*d3b0*/  HADD2.F32 R12, -RZ, R12.H1_H1 ;  /* 0x3000000cff0c7230 */ /* 0x000fe40000004100 */
[--C-:B------:R-:W-:Y:S02]  /*d3c0*/  HADD2.F32 R19, -RZ, R14.reuse.H0_H0 ;  /* 0x2000000eff137230 */ /* 0x100fe40000004100 */
[----:B------:R-:W-:Y:S02]  /*d3d0*/  HADD2.F32 R31, -RZ, R14.H1_H1 ;  /* 0x3000000eff1f7230 */ /* 0x000fe40000004100 */
[----:B------:R-:W-:Y:S02]  /*d3e0*/  HADD2.F32 R23, -RZ, R23.H1_H1 ;  /* 0x30000017ff177230 */ /* 0x000fe40000004100 */
[----:B------:R-:W-:-:S02]  /*d3f0*/  HADD2.F32 R20, -RZ, R20.H1_H1 ;  /* 0x30000014ff147230 */ /* 0x000fc40000004100 */
[--C-:B------:R-:W-:Y:S02]  /*d400*/  HADD2.F32 R9, -RZ, R22.reuse.H0_H0 ;  /* 0x20000016ff097230 */ /* 0x100fe40000004100 */
        /* <DEDUP_REMOVED lines=10> */
.L_x_3325:
[----:B------:R-:W-:Y:S05]  /*d4b0*/  BSYNC B0 ;  /* 0x0000000000007941 */ /* 0x000fea0003800000 */
.L_x_3324:
[----:B-----5:R3:W-:Y:S04]  /*d4c0*/  STS.64 [R159], R20 ;  /* 0x000000149f007388 */ /* 0x0207e80000000a00 */
[----:B------:R3:W-:Y:S02]  /*d4d0*/  STS.64 [R159+0x8], R22 ;  /* 0x000008169f007388 */ /* 0x0007e40000000a00 */
.L_x_3323:
[----:B------:R-:W-:Y:S05]  /*d4e0*/  BSYNC B1 ;  /* 0x0000000000017941 */ /* 0x000fea0003800000 */
.L_x_3322:
        /* <DEDUP_REMOVED lines=29> */
[----:B--2---:R-:W-:Y:S02]  /*d6c0*/  HADD2.F32 R30, -RZ, R17.H0_H0 ;  /* 0x20000011ff1e7230 */ /* 0x004fe40000004100 */
        /* <DEDUP_REMOVED lines=29> */
[----:B---3--:R-:W-:Y:S02]  /*d8a0*/  HADD2.F32 R5, -RZ, R13.H0_H0 ;  /* 0x2000000dff057230 */ /* 0x008fe40000004100 */
        /* <DEDUP_REMOVED lines=29> */
.L_x_3329:
[----:B------:R-:W-:Y:S05]  /*da80*/  BSYNC B0 ;  /* 0x0000000000007941 */ /* 0x000fea0003800000 */
.L_x_3328:
[----:B-----5:R1:W-:Y:S02]  /*da90*/  STS.128 [R159+0x1000], R20 ;  /* 0x001000149f007388 */ /* 0x0203e40000000c00 */
.L_x_3327:
[----:B------:R-:W-:Y:S05]  /*daa0*/  BSYNC B1 ;  /* 0x0000000000017941 */ /* 0x000fea0003800000 */
.L_x_3326:
        /* <DEDUP_REMOVED lines=29> */
[----:B---3--:R-:W-:Y:S02]  /*dc80*/  HADD2.F32 R29, -RZ, R17.H0_H0 ;  /* 0x20000011ff1d7230 */ /* 0x008fe40000004100 */
[----:B------:R-:W-:Y:S02]  /*dc90*/  HADD2.F32 R28, -RZ, R16.H0_H0 ;  /* 0x20000010ff1c7230 */ /* 0x000fe40000004100 */
[--C-:B--2---:R-:W-:Y:S02]  /*dca0*/  HADD2.F32 R3, -RZ, R4.reuse.H0_H0 ;  /* 0x20000004ff037230 */ /* 0x104fe40000004100 */
[----:B------:R-:W-:Y:S02]  /*dcb0*/  HADD2.F32 R9, -RZ, R4.H1_H1 ;  /* 0x30000004ff097230 */ /* 0x000fe40000004100 */
[--C-:B------:R-:W-:Y:S02]  /*dcc0*/  HADD2.F32 R4, -RZ, R5.reuse.H0_H0 ;  /* 0x20000005ff047230 */ /* 0x100fe40000004100 */
[----:B-1----:R-:W-:-:S02]  /*dcd0*/  HADD2.F32 R26, -RZ, R5.H1_H1 ;  /* 0x30000005ff1a7230 */ /* 0x002fc40000004100 */
        /* <DEDUP_REMOVED lines=22> */
[----:B------:R-:W-:Y:S01]  /*de40*/  FMUL.FTZ R16, R16, R9 ;  /* 0x0000000910107220 */ /* 0x000fe20000410000 */
[----:B------:R-:W-:Y:S02]  /*de50*/  HADD2.F32 R3, -RZ, R20.H0_H0 ;  /* 0x20000014ff037230 */ /* 0x000fe40000004100 */
[----:B------:R-:W-:Y:S01]  /*de60*/  FMUL.FTZ R27, R18, R27 ;  /* 0x0000001b121b7220 */ /* 0x000fe20000410000 */
[--C-:B----4-:R-:W-:Y:S02]  /*de70*/  HADD2.F32 R4, -RZ, R12.reuse.H0_H0 ;  /* 0x2000000cff047230 */ /* 0x110fe40000004100 */
[----:B------:R-:W-:Y:S01]  /*de80*/  @!P0 FADD.FTZ R5, -R5, -RZ ;  /* 0x800000ff05058221 */ /* 0x000fe20000010100 */
[----:B------:R-:W-:-:S02]  /*de90*/  HADD2.F32 R19, -RZ, R12.H1_H1 ;  /* 0x3000000cff137230 */ /* 0x000fc40000004100 */
[----:B------:R-:W-:Y:S02]  /*dea0*/  HADD2.F32 R9, -RZ, R20.H1_H1 ;  /* 0x30000014ff097230 */ /* 0x000fe40000004100 */
[----:B------:R-:W-:Y:S02]  /*deb0*/  HADD2.F32 R18, -RZ, R21.H0_H0 ;  /* 0x20000015ff127230 */ /* 0x000fe40000004100 */
[--C-:B------:R-:W-:Y:S02]  /*dec0*/  HADD2.F32 R12, -RZ, R13.reuse.H0_H0 ;  /* 0x2000000dff0c7230 */ /* 0x100fe40000004100 */
[----:B------:R-:W-:Y:S01]  /*ded0*/  FMUL.FTZ R5, R26, R5 ;  /* 0x000000051a057220 */ /* 0x000fe20000410000 */
[----:B------:R-:W-:Y:S01]  /*dee0*/  FFMA.FTZ R3, R3, R4, R28 ;  /* 0x0000000403037223 */ /* 0x000fe2000001001c */
[----:B------:R-:W-:Y:S02]  /*def0*/  HADD2.F32 R26, -RZ, R13.H1_H1 ;  /* 0x3000000dff1a7230 */ /* 0x000fe40000004100 */
[----:B------:R-:W-:Y:S01]  /*df00*/  FFMA.FTZ R16, R9, R19, R16 ;  /* 0x0000001309107223 */ /* 0x000fe20000010010 */
[----:B------:R-:W-:-:S02]  /*df10*/  HADD2.F32 R20, -RZ, R14.H0_H0 ;  /* 0x2000000eff147230 */ /* 0x000fc40000004100 */
[----:B------:R-:W-:Y:S01]  /*df20*/  FFMA.FTZ R12, R18, R12, R29 ;  /* 0x0000000c120c7223 */ /* 0x000fe2000001001d */
[----:B------:R-:W-:Y:S02]  /*df30*/  HADD2.F32 R4, -RZ, R22.H0_H0 ;  /* 0x20000016ff047230 */ /* 0x000fe40000004100 */
        /* <DEDUP_REMOVED lines=16> */
.L_x_3331:
[----:B------:R-:W-:Y:S05]  /*e040*/  BSYNC B0 ;  /* 0x0000000000007941 */ /* 0x000fea0003800000 */
.L_x_3330:
[----:B-----5:R3:W-:Y:S02]  /*e050*/  STS.128 [R159+0x2000], R20 ;  /* 0x002000149f007388 */ /* 0x0207e40000000c00 */
.L_x_3321:
[----:B------:R-:W-:Y:S05]  /*e060*/  BSYNC B2 ;  /* 0x0000000000027941 */ /* 0x000fea0003800000 */
.L_x_3320:
        /* <DEDUP_REMOVED lines=57> */
[--C-:B------:R-:W-:Y:S02]  /*e400*/  HADD2.F32 R4, -RZ, R19.reuse.H1_H1 ;  /* 0x30000013ff047230 */ /* 0x100fe40000004100 */
[----:B------:R-:W-:Y:S01]  /*e410*/  @!P0 FADD.FTZ R7, -R7, -RZ ;  /* 0x800000ff07078221 */ /* 0x000fe20000010100 */
[----:B------:R-:W-:Y:S02]  /*e420*/  HADD2.F32 R18, -RZ, R18.H1_H1 ;  /* 0x30000012ff127230 */ /* 0x000fe40000004100 */
[----:B------:R-:W-:Y:S01]  /*e430*/  @!P0 FADD.FTZ R27, -R27, -RZ ;  /* 0x800000ff1b1b8221 */ /* 0x000fe20000010100 */
[----:B------:R-:W-:-:S02]  /*e440*/  HADD2.F32 R9, -RZ, R19.H0_H0 ;  /* 0x20000013ff097230 */ /* 0x000fc40000004100 */
[----:B------:R-:W-:Y:S01]  /*e450*/  @!P0 FADD.FTZ R6, -R6, -RZ ;  /* 0x800000ff06068221 */ /* 0x000fe20000010100 */
[----:B------:R-:W-:Y:S02]  /*e460*/  HADD2.F32 R17, -RZ, R17.H1_H1 ;  /* 0x30000011ff117230 */ /* 0x000fe40000004100 */
[----:B------:R-:W-:Y:S01]  /*e470*/  FMUL.FTZ R5, R8, R5 ;  /* 0x0000000508057220 */ /* 0x000fe20000410000 */
[----:B------:R-:W-:Y:S01]  /*e480*/  FMUL.FTZ R7, R4, R7 ;  /* 0x0000000704077220 */ /* 0x000fe20000410000 */
[----:B------:R-:W-:Y:S01]  /*e490*/  @!P0 FADD.FTZ R26, -R26, -RZ ;  /* 0x800000ff1a1a8221 */ /* 0x000fe20000010100 */
[----:B------:R-:W-:Y:S01]  /*e4a0*/  FMUL.FTZ R27, R18, R27 ;  /* 0x0000001b121b7220 */ /* 0x000fe20000410000 */
[----:B------:R-:W-:Y:S01]  /*e4b0*/  FMUL.FTZ R6, R9, R6 ;  /* 0x0000000609067220 */ /* 0x000fe20000410000 */
[----:B------:R-:W-:Y:S02]  /*e4c0*/  HADD2.F32 R4, -RZ, R20.H0_H0 ;  /* 0x20000014ff047230 */ /* 0x000fe40000004100 */
[----:B----4-:R-:W-:-:S02]  /*e4d0*/  HADD2.F32 R8, -RZ, R12.H0_H0 ;  /* 0x2000000cff087230 */ /* 0x010fc40000004100 */
[----:B------:R-:W-:Y:S02]  /*e4e0*/  HADD2.F32 R19, -RZ, R12.H1_H1 ;  /* 0x3000000cff137230 */ /* 0x000fe40000004100 */
[----:B------:R-:W-:Y:S02]  /*e4f0*/  HADD2.F32 R9, -RZ, R20.H1_H1 ;  /* 0x30000014ff097230 */ /* 0x000fe40000004100 */
        /* <DEDUP_REMOVED lines=25> */
.L_x_3335:
[----:B------:R-:W-:Y:S05]  /*e690*/  BSYNC B0 ;  /* 0x0000000000007941 */ /* 0x000fea0003800000 */
.L_x_3334:
[----:B-----5:R3:W-:Y:S02]  /*e6a0*/  STS.128 [R159+0x800], R20 ;  /* 0x000800149f007388 */ /* 0x0207e40000000c00 */
.L_x_3333:
[----:B------:R-:W-:Y:S05]  /*e6b0*/  BSYNC B1 ;  /* 0x0000000000017941 */ /* 0x000fea0003800000 */
.L_x_3332:
        /* <DEDUP_REMOVED lines=9> */
[----:B-----5:R-:W-:Y:S02]  /*e750*/  IADD3 R9, R155, 0x20, RZ ;  /* 0x000000209b097810 */ /* 0x020fe40007ffe0ff */
        /* <DEDUP_REMOVED lines=9> */
[----:B-1-3--:R-:W-:Y:S01]  /*e7f0*/  IMAD.WIDE R20, R7, 0x2, R24 ;  /* 0x0000000207147825 */ /* 0x00afe200078e0218 */
[----:B------:R-:W-:Y:S02]  /*e800*/  LEA.HI.X.SX32 R6, R6, R9, 0x1, P1 ;  /* 0x0000000906067211 */ /* 0x000fe400008f0eff */
[----:B------:R-:W-:-:S02]  /*e810*/  LEA R4, P1, R5, UR8, 0x1 ;  /* 0x0000000805047c11 */ /* 0x000fc4000f8208ff */
        /* <DEDUP_REMOVED lines=11> */
[--C-:B--2---:R-:W-:Y:S02]  /*e8d0*/  HADD2.F32 R27, -RZ, R20.reuse.H0_H0 ;  /* 0x20000014ff1b7230 */ /* 0x104fe40000004100 */
[----:B------:R-:W-:Y:S02]  /*e8e0*/  HADD2.F32 R20, -RZ, R20.H1_H1 ;  /* 0x30000014ff147230 */ /* 0x000fe40000004100 */
[--C-:B---3--:R-:W-:Y:S02]  /*e8f0*/  HADD2.F32 R8, -RZ, R4.reuse.H0_H0 ;  /* 0x20000004ff087230 */ /* 0x108fe40000004100 */
[----:B------:R-:W-:Y:S02]  /*e900*/  HADD2.F32 R9, -RZ, R4.H1_H1 ;  /* 0x30000004ff097230 */ /* 0x000fe40000004100 */
[--C-:B------:R-:W-:Y:S02]  /*e910*/  HADD2.F32 R4, -RZ, R5.reuse.H0_H0 ;  /* 0x20000005ff047230 */ /* 0x100fe40000004100 */
[----:B------:R-:W-:Y:S01]  /*e920*/  @!P0 FADD.FTZ R8, -R8, -RZ ;  /* 0x800000ff08088221 */ /* 0x000fe20000010100 */
[----:B------:R-:W-:-:S02]  /*e930*/  HADD2.F32 R11, -RZ, R5.H1_H1 ;  /* 0x30000005ff0b7230 */ /* 0x000fc40000004100 */
[----:B------:R-:W-:Y:S01]  /*e940*/  @!P0 FADD.FTZ R9, -R9, -RZ ;  /* 0x800000ff09098221 */ /* 0x000fe20000010100 */
[--C-:B------:R-:W-:Y:S02]  /*e950*/  HADD2.F32 R5, -RZ, R6.reuse.H0_H0 ;  /* 0x20000006ff057230 */ /* 0x100fe40000004100 */
[----:B------:R-:W-:Y:S01]  /*e960*/  @!P0 FADD.FTZ R4, -R4, -RZ ;  /* 0x800000ff04048221 */ /* 0x000fe20000010100 */
[----:B------:R-:W-:Y:S02]  /*e970*/  HADD2.F32 R26, -RZ, R6.H1_H1 ;  /* 0x30000006ff1a7230 */ /* 0x000fe40000004100 */
[----:B------:R-:W-:Y:S02]  /*e980*/  HADD2.F32 R29, -RZ, R21.H0_H0 ;  /* 0x20000015ff1d7230 */ /* 0x000fe40000004100 */
[--C-:B------:R-:W-:Y:S02]  /*e990*/  HADD2.F32 R6, -RZ, R7.reuse.H0_H0 ;  /* 0x20000007ff067230 */ /* 0x100fe40000004100 */
[----:B------:R-:W-:-:S02]  /*e9a0*/  HADD2.F32 R7, -RZ, R7.H1_H1 ;  /* 0x30000007ff077230 */ /* 0x000fc40000004100 */
[----:B------:R-:W-:Y:S01]  /*e9b0*/  FMUL.FTZ R27, R27, R8 ;  /* 0x000000081b1b7220 */ /* 0x000fe20000410000 */
[----:B------:R-:W-:Y:S02]  /*e9c0*/  HADD2.F32 R28, -RZ, R21.H1_H1 ;  /* 0x30000015ff1c7230 */ /* 0x000fe40000004100 */
[----:B------:R-:W-:Y:S01]  /*e9d0*/  FMUL.FTZ R20, R20, R9 ;  /* 0x0000000914147220 */ /* 0x000fe20000410000 */
[----:B------:R-:W-:Y:S01]  /*e9e0*/  FMUL.FTZ R29, R29, R4 ;  /* 0x000000041d1d7220 */ /* 0x000fe20000410000 */
[----:B------:R-:W-:Y:S02]  /*e9f0*/  HADD2.F32 R8, -RZ, R22.H0_H0 ;  /* 0x20000016ff087230 */ /* 0x000fe40000004100 */
[----:B------:R-:W-:Y:S01]  /*ea00*/  @!P0 FADD.FTZ R11, -R11, -RZ ;  /* 0x800000ff0b0b8221 */ /* 0x000fe20000010100 */
[--C-:B------:R-:W-:Y:S02]  /*ea10*/  HADD2.F32 R9, -RZ, R23.reuse.H0_H0 ;  /* 0x20000017ff097230 */ /* 0x100fe40000004100 */
[----:B------:R-:W-:Y:S01]  /*ea20*/  @!P0 FADD.FTZ R5, -R5, -RZ ;  /* 0x800000ff05058221 */ /* 0x000fe20000010100 */
[----:B------:R-:W-:-:S02]  /*ea30*/  HADD2.F32 R4, -RZ, R23.H1_H1 ;  /* 0x30000017ff047230 */ /* 0x000fc40000004100 */
[----:B------:R-:W-:Y:S01]  /*ea40*/  @!P0 FADD.FTZ R6, -R6, -RZ ;  /* 0x800000ff06068221 */ /* 0x000fe20000010100 */
[----:B------:R-:W-:Y:S01]  /*ea50*/  @!P0 FADD.FTZ R7, -R7, -RZ ;  /* 0x800000ff07078221 */ /* 0x000fe20000010100 */
[----:B------:R-:W-:Y:S01]  /*ea60*/  FMUL.FTZ R28, R28, R11 ;  /* 0x0000000b1c1c7220 */ /* 0x000fe20000410000 */
[----:B------:R-:W-:Y:S01]  /*ea70*/  FMUL.FTZ R5, R8, R5 ;  /* 0x0000000508057220 */ /* 0x000fe20000410000 */
[----:B------:R-:W-:Y:S02]  /*ea80*/  HADD2.F32 R11, -RZ, R22.H1_H1 ;  /* 0x30000016ff0b7230 */ /* 0x000fe40000004100 */
[----:B------:R-:W-:Y:S01]  /*ea90*/  FMUL.FTZ R6, R9, R6 ;  /* 0x0000000609067220 */ /* 0x000fe20000410000 */
[----:B------:R-:W-:Y:S01]  /*eaa0*/  FMUL.FTZ R7, R4, R7 ;  /* 0x0000000704077220 */ /* 0x000fe20000410000 */
[----:B----4-:R-:W-:Y:S02]  /*eab0*/  HADD2.F32 R8, -RZ, R12.H0_H0 ;  /* 0x2000000cff087230 */ /* 0x010fe40000004100 */
[----:B------:R-:W-:Y:S01]  /*eac0*/  @!P0 FADD.FTZ R26, -R26, -RZ ;  /* 0x800000ff1a1a8221 */ /* 0x000fe20000010100 */
[----:B------:R-:W-:-:S02]  /*ead0*/  HADD2.F32 R4, -RZ, R16.H0_H0 ;  /* 0x20000010ff047230 */ /* 0x000fc40000004100 */
[----:B------:R-:W-:Y:S02]  /*eae0*/  HADD2.F32 R9, -RZ, R16.H1_H1 ;  /* 0x30000010ff097230 */ /* 0x000fe40000004100 */
[----:B------:R-:W-:Y:S02]  /*eaf0*/  HADD2.F32 R12, -RZ, R12.H1_H1 ;  /* 0x3000000cff0c7230 */ /* 0x000fe40000004100 */
        /* <DEDUP_REMOVED lines=25> */
.L_x_3339:
[----:B------:R-:W-:Y:S05]  /*ec90*/  BSYNC B0 ;  /* 0x0000000000007941 */ /* 0x000fea0003800000 */
.L_x_3338:
[----:B-----5:R1:W-:Y:S02]  /*eca0*/  STS.128 [R159+0x1800], R16 ;  /* 0x001800109f007388 */ /* 0x0203e40000000c00 */
.L_x_3337:
[----:B------:R-:W-:Y:S05]  /*ecb0*/  BSYNC B1 ;  /* 0x0000000000017941 */ /* 0x000fea0003800000 */
.L_x_3336:
        /* <DEDUP_REMOVED lines=14> */
[----:B-----5:R-:W-:Y:S02]  /*eda0*/  IADD3.X R9, RZ, R25, RZ, P2, !PT ;  /* 0x00000019ff097210 */ /* 0x020fe400017fe4ff */
[----:B------:R-:W-:-:S04]  /*edb0*/  @P0 SHF.R.S32.HI R4, RZ, 0x1, R156 ;  /* 0x00000001ff040819 */ /* 0x000fc8000001149c */
[C---:B------:R-:W-:Y:S02]  /*edc0*/  @P0 IADD3 R5, -R4.reuse, RZ, RZ ;  /* 0x000000ff04050210 */ /* 0x040fe40007ffe1ff */
[----:B------:R-:W-:Y:S02]  /*edd0*/  @P0 IADD3 R141, -R4, RZ, RZ ;  /* 0x000000ff048d0210 */ /* 0x000fe40007ffe1ff */
[----:B------:R-:W-:Y:S02]  /*ede0*/  IADD3 R6, P1, R5, R0, RZ ;  /* 0x0000000005067210 */ /* 0x000fe40007f3e0ff */
[----:B------:R-:W-:Y:S01]  /*edf0*/  @P0 SHF.R.S32.HI R156, RZ, 0x1, R156 ;  /* 0x00000001ff9c0819 */ /* 0x000fe2000001149c */
[----:B-1----:R-:W-:Y:S01]  /*ee00*/  IMAD.WIDE R16, R141, 0x2, R8 ;  /* 0x000000028d107825 */ /* 0x002fe200078e0208 */
        /* <DEDUP_REMOVED lines=15> */
[----:B--2---:R-:W-:Y:S02]  /*ef00*/  HADD2.F32 R0, -RZ, R4.H0_H0 ;  /* 0x20000004ff007230 */ /* 0x004fe40000004100 */
        /* <DEDUP_REMOVED lines=25> */
[--C-:B----4-:R-:W-:Y:S02]  /*f0a0*/  HADD2.F32 R2, -RZ, R8.reuse.H0_H0 ;  /* 0x20000008ff027230 */ /* 0x110fe40000004100 */
[----:B------:R-:W-:Y:S02]  /*f0b0*/  HADD2.F32 R16, -RZ, R8.H1_H1 ;  /* 0x30000008ff107230 */ /* 0x000fe40000004100 */
[----:B------:R-:W-:Y:S02]  /*f0c0*/  HADD2.F32 R12, -RZ, R12.H1_H1 ;  /* 0x3000000cff0c7230 */ /* 0x000fe40000004100 */
[----:B------:R-:W-:Y:S02]  /*f0d0*/  HADD2.F32 R4, -RZ, R13.H0_H0 ;  /* 0x2000000dff047230 */ /* 0x000fe40000004100 */
[----:B------:R-:W-:-:S02]  /*f0e0*/  HADD2.F32 R8, -RZ, R9.H0_H0 ;  /* 0x20000009ff087230 */ /* 0x000fc40000004100 */
[----:B------:R-:W-:Y:S01]  /*f0f0*/  FMUL.FTZ R17, R17, R20 ;  /* 0x0000001411117220 */ /* 0x000fe20000410000 */
[----:B------:R-:W-:Y:S02]  /*f100*/  HADD2.F32 R29, -RZ, R19.H0_H0 ;  /* 0x20000013ff1d7230 */ /* 0x000fe40000004100 */
        /* <DEDUP_REMOVED lines=25> */
.L_x_3341:
[----:B------:R-:W-:Y:S05]  /*f2a0*/  BSYNC B0 ;  /* 0x0000000000007941 */ /* 0x000fea0003800000 */
.L_x_3340:
[----:B-----5:R1:W-:Y:S01]  /*f2b0*/  STS.128 [R159+0x2800], R12 ;  /* 0x0028000c9f007388 */ /* 0x0203e20000000c00 */
[----:B------:R-:W-:Y:S05]  /*f2c0*/  BRA `(.L_x_3309) ;  /* 0x0000000400107947 */ /* 0x000fea0003800000 */
.L_x_3295:
[----:B------:R-:W-:Y:S01]  /*f2d0*/  IMAD.IADD R0, R147, 0x1, -R56 ;  /* 0x0000000193007824 */ /* 0x000fe200078e0a38 */
[----:B------:R-:W-:Y:S01]  /*f2e0*/  BSSY B0, `(.L_x_3342) ;  /* 0x0000023000007945 */ /* 0x000fe20003800000 */
[----:B------:R-:W-:-:S03]  /*f2f0*/  VIADD R3, R170, 0x20 ;  /* 0x00000020aa037836 */ /* 0x000fc60000000000 */
[-C--:B------:R-:W-:Y:S02]  /*f300*/  ISETP.GE.AND P0, PT, R170, R0.reuse, PT ;  /* 0x00000000aa00720c */ /* 0x080fe40003f06270 */
[----:B------:R-:W-:-:S11]  /*f310*/  ISETP.GE.AND P3, PT, R3, R0, PT ;  /* 0x000000000300720c */ /* 0x000fd60003f66270 */
[----:B------:R-:W-:Y:S05]  /*f320*/  @P0 BRA `(.L_x_3343) ;  /* 0x0000000000780947 */ /* 0x000fea0003800000 */
[----:B------:R-:W-:Y:S01]  /*f330*/  ULDC UR5, c[0x0][0x2d0] ;  /* 0x0000b40000057ab9 */ /* 0x000fe20000000800 */
[----:B--23--:R-:W1:Y:S01]  /*f340*/  @!P5 LDC.64 R4, c[0x0][0x210] ;  /* 0x00008400ff04db82 */ /* 0x00ce620000000a00 */
        /* <DEDUP_REMOVED lines=28> */
.L_x_3343:
[----:B------:R-:W-:Y:S05]  /*f510*/  BSYNC B0 ;  /* 0x0000000000007941 */ /* 0x000fea0003800000 */
.L_x_3342:
[----:B------:R-:W-:Y:S05]  /*f520*/  @P3 BRA `(.L_x_3309) ;  /* 0x0000000000783947 */ /* 0x000fea0003800000 */
[----:B------:R-:W-:Y:S01]  /*f530*/  ULDC UR5, c[0x0][0x2d0] ;  /* 0x0000b40000057ab9 */ /* 0x000fe20000000800 */
[----:B-1234-:R-:W1:Y:S01]  /*f540*/  @!P5 LDC.64 R4, c[0x0][0x210] ;  /* 0x00008400ff04db82 */ /* 0x01ee620000000a00 */
[----:B------:R-:W-:Y:S02]  /*f550*/  ISETP.GE.AND P0, PT, R116, UR5, PT ;  /* 0x0000000574007c0c */ /* 0x000fe4000bf06270 */
[----:B------:R-:W-:Y:S02]  /*f560*/  IADD3 R166, P1, R166, UR10, RZ ;  /* 0x0000000aa6a67c10 */ /* 0x000fe4000ff3e0ff */
[----:B------:R-:W-:Y:S02]  /*f570*/  ISETP.NE.AND P4, PT, R148, RZ, PT ;  /* 0x000000ff9400720c */ /* 0x000fe40003f85270 */
[----:B-----5:R-:W-:-:S07]  /*f580*/  IADD3.X R9, R70, UR11, RZ, P1, !PT ;  /* 0x0000000b46097c10 */ /* 0x020fce0008ffe4ff */
        /* <DEDUP_REMOVED lines=24> */
.L_x_3309:
[----:B------:R-:W-:Y:S05]  /*f710*/  BSYNC B3 ;  /* 0x0000000000037941 */ /* 0x000fea0003800000 */
.L_x_3294:
[----:B------:R-:W-:Y:S01]  /*f720*/  VIADD R151, R53, 0xffffffff ;  /* 0xffffffff35977836 */ /* 0x000fe20000000000 */
[----:B------:R-:W-:Y:S01]  /*f730*/  ULDC.64 UR12, c[0x0][0x218] ;  /* 0x00008600000c7ab9 */ /* 0x000fe20000000a00 */
[----:B------:R-:W-:Y:S01]  /*f740*/  BSSY B0, `(.L_x_3344) ;  /* 0x0000020000007945 */ /* 0x000fe20003800000 */
[C---:B------:R-:W-:Y:S01]  /*f750*/  LEA R154, P0, R162.reuse, UR12, 0x1 ;  /* 0x0000000ca29a7c11 */ /* 0x040fe2000f8008ff */
[----:B------:R-:W-:Y:S01]  /*f760*/  IMAD.SHL.U32 R2, R151, 0x80, RZ ;  /* 0x0000008097027824 */ /* 0x000fe200078e00ff */
[----:B-1234-:R-:W-:Y:S02]  /*f770*/  LOP3.LUT R5, R157, 0xff, RZ, 0xc0, !PT ;  /* 0x000000ff9d057812 */ /* 0x01efe400078ec0ff */
        /* <DEDUP_REMOVED lines=27> */
.L_x_3346:
[----:B------:R2:W-:Y:S02]  /*f930*/  STS.128 [R159+0x7000], RZ ;  /* 0x007000ff9f007388 */ /* 0x0005e40000000c00 */
.L_x_3345:
[----:B------:R-:W-:Y:S05]  /*f940*/  BSYNC B0 ;  /* 0x0000000000007941 */ /* 0x000fea0003800000 */
.L_x_3344:
[----:B------:R-:W-:Y:S01]  /*f950*/  ISETP.GE.AND P0, PT, R3, R4, PT ;  /* 0x000000040300720c */ /* 0x000fe20003f06270 */
[----:B------:R-:W-:-:S12]  /*f960*/  BSSY B0, `(.L_x_3347) ;  /* 0x000001f000007945 */ /* 0x000fd80003800000 */
[----:B------:R-:W-:Y:S05]  /*f970*/  @P0 BRA `(.L_x_3348) ;  /* 0x0000000000740947 */ /* 0x000fea0003800000 */
[C---:B------:R-:W-:Y:S02]  /*f980*/  LOP3.LUT R0, R5.reuse, 0x1, RZ, 0xc0, !PT ;  /* 0x0000000105007812 */ /* 0x040fe400078ec0ff */
[----:B------:R-:W-:Y:S02]  /*f990*/  LOP3.LUT P1, RZ, R5, 0x2, RZ, 0xc0, !PT ;  /* 0x0000000205ff7812 */ /* 0x000fe4000782c0ff */
[----:B------:R-:W-:Y:S02]  /*f9a0*/  ISETP.NE.U32.AND P0, PT, R0, 0x1, PT ;  /* 0x000000010000780c */ /* 0x000fe40003f05070 */
[----:B-1----:R-:W-:-:S05]  /*f9b0*/  IADD3 R7, P2, R144, R162, RZ ;  /* 0x000000a290077210 */ /* 0x002fca0007f5e0ff */
[----:B------:R-:W-:-:S04]  /*f9c0*/  IMAD.X R0, R143, 0x1, R165, P2 ;  /* 0x000000018f007824 */ /* 0x000fc800010e06a5 */
[C---:B------:R-:W-:Y:S02]  /*f9d0*/  @P1 LEA R8, P2, R7.reuse, UR12, 0x1 ;  /* 0x0000000c07081c11 */ /* 0x040fe4000f8408ff */
[C---:B------:R-:W-:Y:S02]  /*f9e0*/  @!P0 LEA R10, P3, R144.reuse, R154, 0x1 ;  /* 0x0000009a900a8211 */ /* 0x040fe400078608ff */
[----:B-----5:R-:W-:Y:S02]  /*f9f0*/  @P1 LEA.HI.X R9, R7, UR13, R0, 0x1, P2 ;  /* 0x0000000d07091c11 */ /* 0x020fe400090f0c00 */
        /* <DEDUP_REMOVED lines=13> */
[----:B------:R-:W-:-:S04]  /*fad0*/  LEA R6, P0, R7, UR12, 0x1 ;  /* 0x0000000c07067c11 */ /* 0x000fc8000f8008ff */
[----:B------:R-:W-:-:S05]  /*fae0*/  LEA.HI.X R7, R7, UR13, R0, 0x1, P0 ;  /* 0x0000000d07077c11 */ /* 0x000fca00080f0c00 */
[----:B------:R-:W-:Y:S01]  /*faf0*/  @!PT LDS RZ, [RZ] ;  /* 0x00000000fffff984 */ /* 0x000fe20000000800 */
[----:B------:R-:W-:Y:S01]  /*fb00*/  @!PT LDS RZ, [RZ] ;  /* 0x00000000fffff984 */ /* 0x000fe20000000800 */
[----:B------:R-:W-:Y:S01]  /*fb10*/  @!PT LDS RZ, [RZ] ;  /* 0x00000000fffff984 */ /* 0x000fe20000000800 */
[----:B------:R4:W-:Y:S01]  /*fb20*/  LDGSTS.E.BYPASS.LTC128B.128 [R159+0x7800], desc[UR6][R6.64+0x80] ;  /* 0x07800080069f7fae */ /* 0x0009e2000b901d46 */
[----:B------:R-:W-:Y:S05]  /*fb30*/  BRA `(.L_x_3348) ;  /* 0x0000000000047947 */ /* 0x000fea0003800000 */
.L_x_3349:
[----:B------:R4:W-:Y:S02]  /*fb40*/  STS.128 [R159+0x7800], RZ ;  /* 0x007800ff9f007388 */ /* 0x0009e40000000c00 */
.L_x_3348:
[----:B------:R-:W-:Y:S05]  /*fb50*/  BSYNC B0 ;  /* 0x0000000000007941 */ /* 0x000fea0003800000 */
.L_x_3347:
        /* <DEDUP_REMOVED lines=8> */
[C---:B-1---5:R-:W-:Y:S01]  /*fbe0*/  IMAD.SHL.U32 R9, R6.reuse, 0x40, RZ ;  /* 0x0000004006097824 */ /* 0x062fe200078e00ff */
        /* <DEDUP_REMOVED lines=26> */
.L_x_3352:
[----:B------:R4:W-:Y:S02]  /*fd90*/  STS.128 [R159+0x8000], RZ ;  /* 0x008000ff9f007388 */ /* 0x0009e40000000c00 */
.L_x_3351:
[----:B------:R-:W-:Y:S05]  /*fda0*/  BSYNC B0 ;  /* 0x0000000000007941 */ /* 0x000fea0003800000 */
.L_x_3350:
[----:B-1---5:R-:W1:Y:S01]  /*fdb0*/  LDC.64 R8, c[0x0][0x3c8] ;  /* 0x0000f200ff087b82 */ /* 0x022e620000000a00 */
        /* <DEDUP_REMOVED lines=35> */
.L_x_3354:
[----:B------:R-:W-:Y:S05]  /*fff0*/  BSYNC B0 ;  /* 0x0000000000007941 */ /* 0x000fea0003800000 */
.L_x_3353:
        /* <DEDUP_REMOVED lines=10> */
[----:B------:R1:W5:Y:S01]  /*100a0*/  LDG.E R0, desc[UR6][R8.64] ;  /* 0x0000000608007981 */ /* 0x000362000c1e1900 */
[----:B------:R-:W-:Y:S01]  /*100b0*/  ISETP.GE.AND P0, PT, R170, R4, PT ;  /* 0x00000004aa00720c */ /* 0x000fe20003f06270 */
[----:B----4-:R-:W5:Y:S01]  /*100c0*/  MUFU.RCP R7, UR5 ;  /* 0x0000000500077d08 */ /* 0x010f620008001000 */
[----:B------:R-:W-:-:S04]  /*100d0*/  DEPBAR.LE SB0, 0x0 ;  /* 0x000080000000791a */ /* 0x000fc80000000000 */
[----:B------:R-:W-:Y:S01]  /*100e0*/  BAR.SYNC.DEFER_BLOCKING 0x0 ;  /* 0x0000000000007b1d */ /* 0x000fe20000010000 */
[----:B------:R-:W-:Y:S01]  /*100f0*/  IMAD.SHL.U32 R128, R128, 0x2, RZ ;  /* 0x0000000280807824 */ /* 0x000fe200078e00ff */
[----:B------:R-:W-:-:S04]  /*10100*/  LEA R124, P1, R160, UR10, 0x1 ;  /* 0x0000000aa07c7c11 */ /* 0x000fc8000f8208ff */
[----:B------:R-:W-:Y:S01]  /*10110*/  BSSY B0, `(.L_x_3355) ;  /* 0x0000025000007945 */ /* 0x000fe20003800000 */
[----:B------:R-:W-:Y:S02]  /*10120*/  LEA.HI.X R125, R160, UR11, R52, 0x1, P1 ;  /* 0x0000000ba07d7c11 */ /* 0x000fe400088f0c34 */
[----:B-1----:R-:W-:-:S04]  /*10130*/  SHF.R.S32.HI R9, RZ, 0x1f, R158 ;  /* 0x0000001fff097819 */ /* 0x002fc8000001149e */
[----:B------:R-:W-:Y:S01]  /*10140*/  LEA.HI R156, R9, R158, RZ, 0x2 ;  /* 0x0000009e099c7211 */ /* 0x000fe200078f10ff */
[----:B------:R1:W-:Y:S01]  /*10150*/  @P0 STS [R159+0x9000], RZ ;  /* 0x009000ff9f000388 */ /* 0x0003e20000000800 */
[----:B------:R-:W-:Y:S02]  /*10160*/  LOP3.LUT R158, R128, 0x6, RZ, 0xc0, !PT ;  /* 0x00000006809e7812 */ /* 0x000fe400078ec0ff */
[----:B------:R-:W-:Y:S01]  /*10170*/  SHF.R.S32.HI R156, RZ, 0x2, R156 ;  /* 0x00000002ff9c7819 */ /* 0x000fe2000001149c */
[----:B------:R1:W-:Y:S04]  /*10180*/  @P0 STS [R159+0x9004], RZ ;  /* 0x009004ff9f000388 */ /* 0x0003e80000000800 */
[----:B------:R1:W-:Y:S04]  /*10190*/  @P0 STS.64 [R159+0x9008], RZ ;  /* 0x009008ff9f000388 */ /* 0x0003e80000000a00 */
[----:B------:R1:W-:Y:S04]  /*101a0*/  @P0 STS.128 [R159+0xb000], RZ ;  /* 0x00b000ff9f000388 */ /* 0x0003e80000000c00 */
[----:B------:R1:W-:Y:S01]  /*101b0*/  @P0 STS.128 [R159+0xd000], RZ ;  /* 0x00d000ff9f000388 */ /* 0x0003e20000000c00 */
[----:B-----5:R-:W-:Y:S01]  /*101c0*/  FMUL.FTZ R0, R0, R7 ;  /* 0x0000000700007220 */ /* 0x020fe20000410000 */
        /* <DEDUP_REMOVED lines=24> */
.L_x_3357:
[----:B------:R4:W-:Y:S02]  /*10350*/  STS.128 [R159+0xd000], RZ ;  /* 0x00d000ff9f007388 */ /* 0x0009e40000000c00 */
.L_x_3356:
[----:B------:R-:W-:Y:S05]  /*10360*/  BSYNC B0 ;  /* 0x0000000000007941 */ /* 0x000fea0003800000 */
.L_x_3355:
        /* <DEDUP_REMOVED lines=32> */
.L_x_3360:
[----:B------:R1:W-:Y:S02]  /*10570*/  STS.128 [R159+0xd800], RZ ;  /* 0x00d800ff9f007388 */ /* 0x0003e40000000c00 */
.L_x_3359:
[----:B------:R-:W-:Y:S05]  /*10580*/  BSYNC B0 ;  /* 0x0000000000007941 */ /* 0x000fea0003800000 */
.L_x_3358:
        /* <DEDUP_REMOVED lines=35> */
.L_x_3363:
[----:B------:R1:W-:Y:S02]  /*107c0*/  STS.128 [R159+0xe000], RZ ;  /* 0x00e000ff9f007388 */ /* 0x0003e40000000c00 */
.L_x_3362:
[----:B------:R-:W-:Y:S05]  /*107d0*/  BSYNC B0 ;  /* 0x0000000000007941 */ /* 0x000fea0003800000 */
.L_x_3361:
[----:B------:R-:W-:Y:S01]  /*107e0*/  ISETP.GE.AND P0, PT, R11, R4, PT ;  /* 0x000000040b00720c */ /* 0x000fe20003f06270 */
[----:B------:R-:W-:Y:S01]  /*107f0*/  IMAD.MOV.U32 R4, RZ, RZ, 0x10 ;  /* 0x00000010ff047424 */ /* 0x000fe200078e00ff */
        /* <DEDUP_REMOVED lines=39> */
.L_x_3366:
[----:B------:R1:W-:Y:S02]  /*10a70*/  STS.128 [R159+0xe800], RZ ;  /* 0x00e800ff9f007388 */ /* 0x0003e40000000c00 */
.L_x_3365:
[----:B------:R-:W-:Y:S05]  /*10a80*/  BSYNC B0 ;  /* 0x0000000000007941 */ /* 0x000fea0003800000 */
.L_x_3364:
[----:B-1----:R-:W-:Y:S01]  /*10a90*/  LOP3.LUT R6, R62, 0x7fffffe, RZ, 0xc0, !PT ;  /* 0x07fffffe3e067812 */ /* 0x002fe200078ec0ff */
[----:B------:R-:W-:Y:S01]  /*10aa0*/  IMAD.SHL.U32 R3, R57, 0x40, RZ ;  /* 0x0000004039037824 */ /* 0x000fe200078e00ff */
[----:B------:R-:W-:Y:S01]  /*10ab0*/  LEA.HI R7, R60, R60, RZ, 0x1 ;  /* 0x0000003c3c077211 */ /* 0x000fe200078f08ff */
[----:B------:R-:W-:Y:S01]  /*10ac0*/  IMAD.SHL.U32 R61, R61, 0x40, RZ ;  /* 0x000000403d3d7824 */ /* 0x000fe200078e00ff */
[----:B------:R-:W-:Y:S01]  /*10ad0*/  SHF.R.S32.HI R8, RZ, 0x1f, R63 ;  /* 0x0000001fff087819 */ /* 0x000fe2000001143f */
[----:B------:R-:W-:Y:S01]  /*10ae0*/  IMAD.IADD R6, R63, 0x1, -R6 ;  /* 0x000000013f067824 */ /* 0x000fe200078e0a06 */
[----:B------:R-:W-:Y:S01]  /*10af0*/  LOP3.LUT R7, R7, 0xfffffffe, RZ, 0xc0, !PT ;  /* 0xfffffffe07077812 */ /* 0x000fe200078ec0ff */
[----:B------:R-:W-:Y:S01]  /*10b00*/  IMAD.SHL.U32 R59, R59, 0x8, RZ ;  /* 0x000000083b3b7824 */ /* 0x000fe200078e00ff */
[----:B------:R-:W-:Y:S01]  /*10b10*/  LEA.HI R63, R8, R63, RZ, 0x3 ;  /* 0x0000003f083f7211 */ /* 0x000fe200078f18ff */
[----:B------:R-:W-:Y:S01]  /*10b20*/  ULDC.64 UR14, c[0x0][0x398] ;  /* 0x0000e600000e7ab9 */ /* 0x000fe20000000a00 */
[----:B------:R-:W-:Y:S01]  /*10b30*/  LOP3.LUT R8, R3, 0xc0, RZ, 0xc0, !PT ;  /* 0x000000c003087812 */ /* 0x000fe200078ec0ff */
[----:B------:R-:W-:Y:S01]  /*10b40*/  IMAD.IADD R7, R60, 0x1, -R7 ;  /* 0x000000013c077824 */ /* 0x000fe200078e0a07 */
[----:B------:R-:W-:Y:S01]  /*10b50*/  LOP3.LUT R10, R61, 0xc0, RZ, 0xc0, !PT ;  /* 0x000000c03d0a7812 */ /* 0x000fe200078ec0ff */
[----:B------:R-:W-:Y:S01]  /*10b60*/  IMAD.SHL.U32 R63, R63, 0x20, RZ ;  /* 0x000000203f3f7824 */ /* 0x000fe200078e00ff */
[----:B------:R-:W-:Y:S01]  /*10b70*/  LOP3.LUT R9, R8, 0x8, R59, 0xf8, !PT ;  /* 0x0000000808097812 */ /* 0x000fe200078ef83b */
        /* <DEDUP_REMOVED lines=22> */
[----:B------:R-:W1:Y:S01]  /*10ce0*/  LDSM.16.M88.4 R80, [R141] ;  /* 0x000000008d50783b */ /* 0x000e620000000200 */
[----:B------:R-:W-:-:S03]  /*10cf0*/  IMAD.IADD R137, R140, 0x1, R3 ;  /* 0x000000018c897824 */ /* 0x000fc600078e0203 */
[----:B------:R-:W5:Y:S04]  /*10d00*/  LDSM.16.M88.4 R36, [R140+0x3000] ;  /* 0x003000008c24783b */ /* 0x000f680000000200 */
[----:B------:R-:W2:Y:S04]  /*10d10*/  LDSM.16.M88.4 R104, [R140+0x4000] ;  /* 0x004000008c68783b */ /* 0x000ea80000000200 */
[----:B------:R-:W3:Y:S04]  /*10d20*/  LDSM.16.M88.4 R12, [R140+0x3c00] ;  /* 0x003c00008c0c783b */ /* 0x000ee80000000200 */
[----:B------:R-:W-:Y:S04]  /*10d30*/  LDSM.16.M88.4 R128, [R139] ;  /* 0x000000008b80783b */ /* 0x000fe80000000200 */
[----:B------:R-:W4:Y:S04]  /*10d40*/  LDSM.16.M88.4 R48, [R137+0x3800] ;  /* 0x003800008930783b */ /* 0x000f280000000200 */
[----:B------:R-:W4:Y:S04]  /*10d50*/  LDSM.16.M88.4 R28, [R140+0x3400] ;  /* 0x003400008c1c783b */ /* 0x000f280000000200 */
[----:B------:R-:W4:Y:S04]  /*10d60*/  LDSM.16.M88.4 R96, [R140+0x4400] ;  /* 0x004400008c60783b */ /* 0x000f280000000200 */
[----:B------:R-:W4:Y:S04]  /*10d70*/  LDSM.16.M88.4 R88, [R140+0x4800] ;  /* 0x004800008c58783b */ /* 0x000f280000000200 */
[----:B------:R-:W4:Y:S01]  /*10d80*/  LDSM.16.M88.4 R68, [R140+0x4c00] ;  /* 0x004c00008c44783b */ /* 0x000f220000000200 */
[C---:B-1----:R-:W-:Y:S03]  /*10d90*/  HMMA.16816.F32 R24, R80.reuse, R20, RZ ;  /* 0x000000145018723c */ /* 0x042fe600000018ff */
[----:B------:R-:W1:Y:S04]  /*10da0*/  LDSM.16.M88.4 R64, [R137+0x3000] ;  /* 0x003000008940783b */ /* 0x000e680000000200 */
[----:B------:R-:W1:Y:S01]  /*10db0*/  LDSM.16.M88.4 R132, [R137+0x4000] ;  /* 0x004000008984783b */ /* 0x000e620000000200 */
[C---:B------:R-:W-:Y:S03]  /*10dc0*/  HMMA.16816.F32 R20, R80.reuse, R22, RZ ;  /* 0x000000165014723c */ /* 0x040fe600000018ff */
[----:B------:R-:W1:Y:S03]  /*10dd0*/  LDSM.16.M88.4 R44, [R137+0x3c00] ;  /* 0x003c0000892c783b */ /* 0x000e660000000200 */
[C---:B-----5:R-:W-:Y:S01]  /*10de0*/  HMMA.16816.F32 R40, R80.reuse, R36, RZ ;  /* 0x000000245028723c */ /* 0x060fe200000018ff */
[----:B------:R-:W5:Y:S04]  /*10df0*/  LDSM.16.M88.4 R60, [R137+0x3400] ;  /* 0x00340000893c783b */ /* 0x000f680000000200 */
[----:B------:R-:W5:Y:S01]  /*10e00*/  LDSM.16.M88.4 R108, [R137+0x4c00] ;  /* 0x004c0000896c783b */ /* 0x000f620000000200 */
[C---:B--2---:R-:W-:Y:S03]  /*10e10*/  HMMA.16816.F32 R8, R80.reuse, R104, RZ ;  /* 0x000000685008723c */ /* 0x044fe600000018ff */
[----:B------:R-:W2:Y:S03]  /*10e20*/  LDSM.16.M88.4 R120, [R137+0x4400] ;  /* 0x004400008978783b */ /* 0x000ea60000000200 */
[C---:B------:R-:W-:Y:S01]  /*10e30*/  HMMA.16816.F32 R36, R80.reuse, R38, RZ ;  /* 0x000000265024723c */ /* 0x040fe200000018ff */
[----:B------:R-:W-:Y:S04]  /*10e40*/  LDSM.16.M88.4 R72, [R140+0x5000] ;  /* 0x005000008c48783b */ /* 0x000fe80000000200 */
[----:B------:R-:W2:Y:S01]  /*10e50*/  LDSM.16.M88.4 R76, [R141+0x1000] ;  /* 0x001000008d4c783b */ /* 0x000ea20000000200 */
[C---:B------:R-:W-:Y:S03]  /*10e60*/  HMMA.16816.F32 R104, R80.reuse, R106, RZ ;  /* 0x0000006a5068723c */ /* 0x040fe600000018ff */
[----:B------:R-:W-:Y:S03]  /*10e70*/  LDSM.16.M88.4 R112, [R137+0x4800] ;  /* 0x004800008970783b */ /* 0x000fe60000000200 */
[C---:B---3--:R-:W-:Y:S06]  /*10e80*/  HMMA.16816.F32 R16, R80.reuse, R12, RZ ;  /* 0x0000000c5010723c */ /* 0x048fec00000018ff */
[----:B------:R-:W-:Y:S06]  /*10e90*/  HMMA.16816.F32 R12, R80, R14, RZ ;  /* 0x0000000e500c723c */ /* 0x000fec00000018ff */
[C---:B----4-:R-:W-:Y:S06]  /*10ea0*/  HMMA.16816.F32 R24, R128.reuse, R48, R24 ;  /* 0x000000308018723c */ /* 0x050fec0000001818 */
[----:B------:R-:W-:Y:S01]  /*10eb0*/  HMMA.16816.F32 R20, R128, R50, R20 ;  /* 0x000000328014723c */ /* 0x000fe20000001814 */
[----:B------:R-:W3:Y:S05]  /*10ec0*/  LDSM.16.M88.4 R48, [R140+0x6000] ;  /* 0x006000008c30783b */ /* 0x000eea0000000200 */
        /* <DEDUP_REMOVED lines=9> */
[C---:B-1----:R-:W-:Y:S06]  /*10f60*/  HMMA.16816.F32 R40, R128.reuse, R64, R40 ;  /* 0x000000408028723c */ /* 0x042fec0000001828 */
[C---:B------:R-:W-:Y:S01]  /*10f70*/  HMMA.16816.F32 R36, R128.reuse, R66, R36 ;  /* 0x000000428024723c */ /* 0x040fe20000001824 */
[----:B------:R-:W1:Y:S05]  /*10f80*/  LDSM.16.M88.4 R64, [R140+0x5800] ;  /* 0x005800008c40783b */ /* 0x000e6a0000000200 */
[C---:B------:R-:W-:Y:S06]  /*10f90*/  HMMA.16816.F32 R8, R128.reuse, R132, R8 ;  /* 0x000000848008723c */ /* 0x040fec0000001808 */
[C---:B------:R-:W-:Y:S06]  /*10fa0*/  HMMA.16816.F32 R104, R128.reuse, R134, R104 ;  /* 0x000000868068723c */ /* 0x040fec0000001868 */
[C---:B------:R-:W-:Y:S06]  /*10fb0*/  HMMA.16816.F32 R16, R128.reuse, R44, R16 ;  /* 0x0000002c8010723c */ /* 0x040fec0000001810 */
[C---:B------:R-:W-:Y:S01]  /*10fc0*/  HMMA.16816.F32 R12, R128.reuse, R46, R12 ;  /* 0x0000002e800c723c */ /* 0x040fe2000000180c */
[----:B------:R-:W1:Y:S05]  /*10fd0*/  LDSM.16.M88.4 R44, [R140+0x6400] ;  /* 0x006400008c2c783b */ /* 0x000e6a0000000200 */
[C---:B-----5:R-:W-:Y:S06]  /*10fe0*/  HMMA.16816.F32 R32, R128.reuse, R60, R32 ;  /* 0x0000003c8020723c */ /* 0x060fec0000001820 */
[C---:B------:R-:W-:Y:S01]  /*10ff0*/  HMMA.16816.F32 R28, R128.reuse, R62, R28 ;  /* 0x0000003e801c723c */ /* 0x040fe2000000181c */
[----:B------:R-:W5:Y:S05]  /*11000*/  LDSM.16.M88.4 R60, [R140+0x5c00] ;  /* 0x005c00008c3c783b */ /* 0x000f6a0000000200 */
[C---:B------:R-:W-:Y:S06]  /*11010*/  HMMA.16816.F32 R84, R128.reuse, R108, R84 ;  /* 0x0000006c8054723c */ /* 0x040fec0000001854 */
[C---:B------:R-:W-:Y:S01]  /*11020*/  HMMA.16816.F32 R80, R128.reuse, R110, R80 ;  /* 0x0000006e8050723c */ /* 0x040fe20000001850 */
[----:B------:R-:W5:Y:S05]  /*11030*/  LDSM.16.M88.4 R108, [R140+0x6800] ;  /* 0x006800008c6c783b */ /* 0x000f6a0000000200 */
[C---:B--2---:R-:W-:Y:S06]  /*11040*/  HMMA.16816.F32 R100, R128.reuse, R120, R100 ;  /* 0x000000788064723c */ /* 0x044fec0000001864 */
        /* <DEDUP_REMOVED lines=8> */
[C---:B------:R-:W-:Y:S06]  /*110d0*/  HMMA.16816.F32 R92, R128.reuse, R112, R92 ;  /* 0x00000070805c723c */ /* 0x040fec000000185c */
        /* <DEDUP_REMOVED lines=8> */
[----:B------:R-:W-:Y:S05]  /*11160*/  LDSM.16.M88.4 R64, [R141+0x2000] ;  /* 0x002000008d40783b */ /* 0x000fea0000000200 */
[C---:B------:R-:W-:Y:S06]  /*11170*/  HMMA.16816.F32 R100, R76.reuse, R44, R100 ;  /* 0x0000002c4c64723c */ /* 0x040fec0000001864 */
[C---:B------:R-:W-:Y:S01]  /*11180*/  HMMA.16816.F32 R96, R76.reuse, R46, R96 ;  /* 0x0000002e4c60723c */ /* 0x040fe20000001860 */
[----:B------:R-:W1:Y:S05]  /*11190*/  LDSM.16.M88.4 R44, [R137+0x6000] ;  /* 0x00600000892c783b */ /* 0x000e6a0000000200 */
[C---:B-----5:R-:W-:Y:S06]  /*111a0*/  HMMA.16816.F32 R16, R76.reuse, R60, R16 ;  /* 0x0000003c4c10723c */ /* 0x060fec0000001810 */
[C---:B------:R-:W-:Y:S01]  /*111b0*/  HMMA.16816.F32 R12, R76.reuse, R62, R12 ;  /* 0x0000003e4c0c723c */ /* 0x040fe2000000180c */
[----:B------:R-:W5:Y:S05]  /*111c0*/  LDSM.16.M88.4 R60, [R140+0x7000] ;  /* 0x007000008c3c783b */ /* 0x000f6a0000000200 */
[C---:B------:R-:W-:Y:S06]  /*111d0*/  HMMA.16816.F32 R92, R76.reuse, R108, R92 ;  /* 0x0000006c4c5c723c */ /* 0x040fec000000185c */
[----:B------:R-:W-:Y:S06]  /*111e0*/  HMMA.16816.F32 R88, R76, R110, R88 ;  /* 0x0000006e4c58723c */ /* 0x000fec0000001858 */
[C---:B--2---:R-:W-:Y:S01]  /*111f0*/  HMMA.16816.F32 R108, R120.reuse, R72, R32 ;  /* 0x00000048786c723c */ /* 0x044fe20000001820 */
[----:B------:R-:W-:Y:S05]  /*11200*/  LDSM.16.M88.4 R32, [R139+0x2000] ;  /* 0x002000008b20783b */ /* 0x000fea0000000200 */
[C---:B------:R-:W-:Y:S01]  /*11210*/  HMMA.16816.F32 R28, R120.reuse, R74, R28 ;  /* 0x0000004a781c723c */ /* 0x040fe2000000181c */
[----:B------:R-:W-:Y:S05]  /*11220*/  LDSM.16.M88.4 R72, [R140+0x7400] ;  /* 0x007400008c48783b */ /* 0x000fea0000000200 */
[C---:B---3--:R-:W-:Y:S06]  /*11230*/  HMMA.16816.F32 R24, R120.reuse, R48, R24 ;  /* 0x000000307818723c */ /* 0x048fec0000001818 */
[C---:B------:R-:W-:Y:S01]  /*11240*/  HMMA.16816.F32 R20, R120.reuse, R50, R20 ;  /* 0x000000327814723c */ /* 0x040fe20000001814 */
[----:B------:R-:W2:Y:S05]  /*11250*/  LDSM.16.M88.4 R48, [R137+0x6800] ;  /* 0x006800008930783b */ /* 0x000eaa0000000200 */
[C---:B------:R-:W-:Y:S06]  /*11260*/  HMMA.16816.F32 R40, R120.reuse, R112, R40 ;  /* 0x000000707828723c */ /* 0x040fec0000001828 */
[C---:B------:R-:W-:Y:S01]  /*11270*/  HMMA.16816.F32 R36, R120.reuse, R114, R36 ;  /* 0x000000727824723c */ /* 0x040fe20000001824 */
[----:B------:R-:W-:Y:S05]  /*11280*/  LDSM.16.M88.4 R112, [R137+0x6c00] ;  /* 0x006c00008970783b */ /* 0x000fea0000000200 */
[C---:B----4-:R-:W-:Y:S06]  /*11290*/  HMMA.16816.F32 R16, R120.reuse, R68, R16 ;  /* 0x000000447810723c */ /* 0x050fec0000001810 */
[----:B------:R-:W-:Y:S01]  /*112a0*/  HMMA.16816.F32 R12, R120, R70, R12 ;  /* 0x00000046780c723c */ /* 0x000fe2000000180c */
[----:B------:R-:W3:Y:S05]  /*112b0*/  LDSM.16.M88.4 R68, [R137+0x6400] ;  /* 0x006400008944783b */ /* 0x000eea0000000200 */
[C---:B------:R-:W-:Y:S06]  /*112c0*/  HMMA.16816.F32 R84, R76.reuse, R128, R84 ;  /* 0x000000804c54723c */ /* 0x040fec0000001854 */
[----:B------:R-:W-:Y:S01]  /*112d0*/  HMMA.16816.F32 R80, R76, R130, R80 ;  /* 0x000000824c50723c */ /* 0x000fe20000001850 */
[----:B------:R-:W4:Y:S05]  /*112e0*/  LDSM.16.M88.4 R76, [R137+0x7000] ;  /* 0x00700000894c783b */ /* 0x000f2a0000000200 */
[C---:B-1----:R-:W-:Y:S06]  /*112f0*/  HMMA.16816.F32 R8, R120.reuse, R44, R8 ;  /* 0x0000002c7808723c */ /* 0x042fec0000001808 */
[----:B------:R-:W-:Y:S01]  /*11300*/  HMMA.16816.F32 R104, R120, R46, R104 ;  /* 0x0000002e7868723c */ /* 0x000fe20000001868 */
[----:B------:R-:W1:Y:S05]  /*11310*/  LDSM.16.M88.4 R44, [R137+0x7400] ;  /* 0x00740000892c783b */ /* 0x000e6a0000000200 */
[C---:B-----5:R-:W-:Y:S06]  /*11320*/  HMMA.16816.F32 R40, R64.reuse, R60, R40 ;  /* 0x0000003c4028723c */ /* 0x060fec0000001828 */
[----:B------:R-:W-:Y:S01]  /*11330*/  HMMA.16816.F32 R36, R64, R62, R36 ;  /* 0x0000003e4024723c */ /* 0x000fe20000001824 */
[----:B------:R-:W5:Y:S05]  /*11340*/  LDSM.16.M88.4 R60, [R140+0x7800] ;  /* 0x007800008c3c783b */ /* 0x000f6a0000000200 */
[C---:B--2---:R-:W-:Y:S06]  /*11350*/  HMMA.16816.F32 R92, R120.reuse, R48, R92 ;  /* 0x00000030785c723c */ /* 0x044fec000000185c */
[----:B------:R-:W-:Y:S01]  /*11360*/  HMMA.16816.F32 R88, R120, R50, R88 ;  /* 0x000000327858723c */ /* 0x000fe20000001858 */
[----:B------:R-:W2:Y:S05]  /*11370*/  LDSM.16.M88.4 R48, [R140+0x7c00] ;  /* 0x007c00008c30783b */ /* 0x000eaa0000000200 */
[C---:B------:R-:W-:Y:S06]  /*11380*/  HMMA.16816.F32 R28, R64.reuse, R74, R28 ;  /* 0x0000004a401c723c */ /* 0x040fec000000181c */
[----:B------:R-:W-:Y:S01]  /*11390*/  HMMA.16816.F32 R108, R64, R72, R108 ;  /* 0x00000048406c723c */ /* 0x000fe2000000186c */
[----:B------:R-:W-:Y:S05]  /*113a0*/  LDSM.16.M88.4 R72, [R137+0x7800] ;  /* 0x007800008948783b */ /* 0x000fea0000000200 */
[C---:B---3--:R-:W-:Y:S06]  /*113b0*/  HMMA.16816.F32 R100, R120.reuse, R68, R100 ;  /* 0x000000447864723c */ /* 0x048fec0000001864 */
[----:B------:R-:W-:Y:S01]  /*113c0*/  HMMA.16816.F32 R96, R120, R70, R96 ;  /* 0x000000467860723c */ /* 0x000fe20000001860 */
[----:B------:R-:W3:Y:S05]  /*113d0*/  LDSM.16.M88.4 R68, [R140+0x8000] ;  /* 0x008000008c44783b */ /* 0x000eea0000000200 */
[C---:B----4-:R-:W-:Y:S06]  /*113e0*/  HMMA.16816.F32 R40, R32.reuse, R76, R40 ;  /* 0x0000004c2028723c */ /* 0x050fec0000001828 */
[C---:B------:R-:W-:Y:S06]  /*113f0*/  HMMA.16816.F32 R36, R32.reuse, R78, R36 ;  /* 0x0000004e2024723c */ /* 0x040fec0000001824 */
[----:B-1----:R-:W-:Y:S06]  /*11400*/  HMMA.16816.F32 R28, R32, R46, R28 ;  /* 0x0000002e201c723c */ /* 0x002fec000000181c */
[C---:B-----5:R-:W-:Y:S06]  /*11410*/  HMMA.16816.F32 R24, R64.reuse, R60, R24 ;  /* 0x0000003c4018723c */ /* 0x060fec0000001818 */
[----:B------:R-:W-:Y:S01]  /*11420*/  HMMA.16816.F32 R20, R64, R62, R20 ;  /* 0x0000003e4014723c */ /* 0x000fe20000001814 */
[----:B------:R-:W1:Y:S01]  /*11430*/  LDSM.16.M88.4 R60, [R137+0x7c00] ;  /* 0x007c0000893c783b */ /* 0x000e620000000200 */
        /* <DEDUP_REMOVED lines=8> */
[----:B------:R-:W4:Y:S01]  /*114c0*/  LDSM.16.M88.4 R44, [R140+0x8800] ;  /* 0x008800008c2c783b */ /* 0x000f220000000200 */
[C---:B--2---:R-:W-:Y:S01]  /*114d0*/  HMMA.16816.F32 R16, R64.reuse, R48, R16 ;  /* 0x000000304010723c */ /* 0x044fe20000001810 */
[----:B------:R-:W-:Y:S01]  /*114e0*/  FMUL.FTZ R28, R28, UR15 ;  /* 0x0000000f1c1c7c20 */ /* 0x000fe20008410000 */
[----:B------:R-:W2:Y:S01]  /*114f0*/  MUFU.TANH R41, R41 ;  /* 0x0000002900297308 */ /* 0x000ea20000002400 */
[----:B------:R-:W-:Y:S03]  /*11500*/  LDSM.16.M88.4 R36, [R140+0x8400] ;  /* 0x008400008c24783b */ /* 0x000fe60000000200 */
[C---:B------:R-:W-:Y:S01]  /*11510*/  HMMA.16816.F32 R12, R64.reuse, R50, R12 ;  /* 0x00000032400c723c */ /* 0x040fe2000000180c */
[----:B------:R-:W5:Y:S03]  /*11520*/  LDSM.16.M88.4 R48, [R140+0x8c00] ;  /* 0x008c00008c30783b */ /* 0x000f660000000200 */
[----:B------:R-:W2:Y:S02]  /*11530*/  MUFU.TANH R3, R3 ;  /* 0x0000000300037308 */ /* 0x000ea40000002400 */
[----:B---3--:R-:W-:Y:S06]  /*11540*/  HMMA.16816.F32 R8, R64, R68, R8 ;  /* 0x000000444008723c */ /* 0x008fec0000001808 */
[C---:B------:R-:W-:Y:S01]  /*11550*/  HMMA.16816.F32 R84, R120.reuse, R112, R84 ;  /* 0x000000707854723c */ /* 0x040fe20000001854 */
[----:B------:R-:W-:Y:S01]  /*11560*/  FMUL.FTZ R69, R111, UR15 ;  /* 0x0000000f6f457c20 */ /* 0x000fe20008410000 */
[----:B------:R-:W-:Y:S01]  /*11570*/  FMUL.FTZ R111, R30, UR15 ;  /* 0x0000000f1e6f7c20 */ /* 0x000fe20008410000 */
[----:B------:R-:W3:Y:S01]  /*11580*/  MUFU.TANH R43, R43 ;  /* 0x0000002b002b7308 */ /* 0x000ee20000002400 */
[----:B------:R-:W-:Y:S01]  /*11590*/  FMUL.FTZ R108, R108, UR15 ;  /* 0x0000000f6c6c7c20 */ /* 0x000fe20008410000 */
[----:B------:R-:W-:Y:S01]  /*115a0*/  FMUL.FTZ R110, R110, UR15 ;  /* 0x0000000f6e6e7c20 */ /* 0x000fe20008410000 */
[----:B------:R-:W-:Y:S01]  /*115b0*/  HMMA.16816.F32 R80, R120, R114, R80 ;  /* 0x000000727850723c */ /* 0x000fe20000001850 */
[----:B------:R-:W-:-:S04]  /*115c0*/  FMUL.FTZ R109, R109, UR15 ;  /* 0x0000000f6d6d7c20 */ /* 0x000fc80008410000 */
[----:B------:R-:W-:Y:S01]  /*115d0*/  MUFU.TANH R57, R57 ;  /* 0x0000003900397308 */ /* 0x000fe20000002400 */
[----:B------:R-:W-:Y:S01]  /*115e0*/  HMMA.16816.F32 R24, R32, R72, R24 ;  /* 0x000000482018723c */ /* 0x000fe20000001818 */
[----:B------:R-:W-:-:S05]  /*115f0*/  FMUL.FTZ R121, R31, UR15 ;  /* 0x0000000f1f797c20 */ /* 0x000fca0008410000 */
[----:B------:R-:W-:Y:S01]  /*11600*/  HMMA.16816.F32 R104, R64, R70, R104 ;  /* 0x000000464068723c */ /* 0x000fe20000001868 */
[----:B------:R2:W-:Y:S05]  /*11610*/  MUFU.TANH R73, R28 ;  /* 0x0000001c00497308 */ /* 0x0005ea0000002400 */
[C---:B-1----:R-:W-:Y:S01]  /*11620*/  HMMA.16816.F32 R16, R32.reuse, R60, R16 ;  /* 0x0000003c2010723c */ /* 0x042fe20000001810 */
[----:B------:R-:W-:Y:S02]  /*11630*/  FMUL.FTZ R71, R29, UR15 ;  /* 0x0000000f1d477c20 */ /* 0x000fe40008410000 */
[----:B------:R-:W1:Y:S03]  /*11640*/  MUFU.TANH R77, R77 ;  /* 0x0000004d004d7308 */ /* 0x000e660000002400 */
[C---:B------:R-:W-:Y:S01]  /*11650*/  HMMA.16816.F32 R60, R32.reuse, R62, R12 ;  /* 0x0000003e203c723c */ /* 0x040fe2000000180c */
[----:B------:R-:W-:Y:S04]  /*11660*/  LDSM.16.M88.4 R12, [R137+0x8c00] ;  /* 0x008c0000890c783b */ /* 0x000fe80000000200 */
[----:B------:R-:W1:Y:S01]  /*11670*/  MUFU.TANH R79, R79 ;  /* 0x0000004f004f7308 */ /* 0x000e620000002400 */
[----:B--2---:R-:W2:Y:S01]  /*11680*/  LDSM.16.M88.4 R28, [R137+0x8000] ;  /* 0x00800000891c783b */ /* 0x004ea20000000200 */
[----:B------:R-:W-:Y:S01]  /*11690*/  FMUL.FTZ R24, R24, UR15 ;  /* 0x0000000f18187c20 */ /* 0x000fe20008410000 */
[----:B------:R-:W-:Y:S05]  /*116a0*/  HMMA.16816.F32 R20, R32, R74, R20 ;  /* 0x0000004a2014723c */ /* 0x000fea0000001814 */
[----:B------:R3:W-:Y:S01]  /*116b0*/  MUFU.TANH R75, R24 ;  /* 0x00000018004b7308 */ /* 0x0007e20000002400 */
[C---:B----4-:R-:W-:Y:S04]  /*116c0*/  HMMA.16816.F32 R92, R64.reuse, R44, R92 ;  /* 0x0000002c405c723c */ /* 0x050fe8000000185c */
[----:B------:R-:W-:Y:S01]  /*116d0*/  FMUL.FTZ R16, R16, UR15 ;  /* 0x0000000f10107c20 */ /* 0x000fe20008410000 */
[----:B------:R-:W-:Y:S01]  /*116e0*/  FMUL.FTZ R19, R19, UR15 ;  /* 0x0000000f13137c20 */ /* 0x000fe20008410000 */
[C---:B------:R-:W-:Y:S01]  /*116f0*/  HMMA.16816.F32 R88, R64.reuse, R46, R88 ;  /* 0x0000002e4058723c */ /* 0x040fe20000001858 */
[----:B------:R-:W-:Y:S01]  /*11700*/  FMUL.FTZ R45, R25, UR15 ;  /* 0x0000000f192d7c20 */ /* 0x000fe20008410000 */
[----:B------:R-:W4:Y:S02]  /*11710*/  MUFU.TANH R113, R108 ;  /* 0x0000006c00717308 */ /* 0x000f240000002400 */
[----:B------:R-:W-:Y:S01]  /*11720*/  FMUL.FTZ R59, R62, UR15 ;  /* 0x0000000f3e3b7c20 */ /* 0x000fe20008410000 */
[----:B------:R-:W-:Y:S01]  /*11730*/  FMUL.FTZ R63, R63, UR15 ;  /* 0x0000000f3f3f7c20 */ /* 0x000fe20008410000 */
[----:B-----5:R-:W-:Y:S01]  /*11740*/  HMMA.16816.F32 R84, R64, R48, R84 ;  /* 0x000000304054723c */ /* 0x020fe20000001854 */
[----:B------:R-:W-:-:S03]  /*11750*/  FMUL.FTZ R47, R26, UR15 ;  /* 0x0000000f1a2f7c20 */ /* 0x000fc60008410000 */
[----:B------:R-:W5:Y:S02]  /*11760*/  MUFU.TANH R115, R110 ;  /* 0x0000006e00737308 */ /* 0x000f640000002400 */
[C---:B------:R-:W-:Y:S01]  /*11770*/  HMMA.16816.F32 R100, R64.reuse, R36, R100 ;  /* 0x000000244064723c */ /* 0x040fe20000001864 */
[----:B------:R-:W-:Y:S01]  /*11780*/  FMUL.FTZ R49, R27, UR15 ;  /* 0x0000000f1b317c20 */ /* 0x000fe20008410000 */
[----:B------:R-:W-:Y:S01]  /*11790*/  FMUL.FTZ R22, R22, UR15 ;  /* 0x0000000f16167c20 */ /* 0x000fe20008410000 */
[----:B---3--:R-:W3:Y:S01]  /*117a0*/  LDSM.16.M88.4 R24, [R137+0x8800] ;  /* 0x008800008918783b */ /* 0x008ee20000000200 */
[----:B------:R-:W-:Y:S01]  /*117b0*/  FMUL.FTZ R20, R20, UR15 ;  /* 0x0000000f14147c20 */ /* 0x000fe20008410000 */
[----:B------:R-:W-:Y:S01]  /*117c0*/  FMUL.FTZ R21, R21, UR15 ;  /* 0x0000000f15157c20 */ /* 0x000fe20008410000 */
[----:B------:R-:W-:Y:S01]  /*117d0*/  HMMA.16816.F32 R96, R64, R38, R96 ;  /* 0x000000264060723c */ /* 0x000fe20000001860 */
[----:B------:R-:W1:Y:S01]  /*117e0*/  LDSM.16.M88.4 R36, [R137+0x8400] ;  /* 0x008400008924783b */ /* 0x000e620000000200 */
[----:B------:R-:W5:Y:S01]  /*117f0*/  MUFU.TANH R109, R109 ;  /* 0x0000006d006d7308 */ /* 0x000f620000002400 */
[----:B------:R-:W-:Y:S01]  /*11800*/  FMUL.FTZ R23, R23, UR15 ;  /* 0x0000000f17177c20 */ /* 0x000fe20008410000 */
[----:B------:R-:W-:-:S04]  /*11810*/  DEPBAR.LE SB0, 0x0 ;  /* 0x000080000000791a */ /* 0x000fc80000000000 */
[----:B--2---:R-:W-:Y:S02]  /*11820*/  HMMA.16816.F32 R104, R32, R30, R104 ;  /* 0x0000001e2068723c */ /* 0x004fe40000001868 */
[----:B------:R-:W2:Y:S04]  /*11830*/  MUFU.TANH R69, R69 ;  /* 0x0000004500457308 */ /* 0x000ea80000002400 */
[----:B------:R-:W-:Y:S01]  /*11840*/  HMMA.16816.F32 R80, R64, R50, R80 ;  /* 0x000000324050723c */ /* 0x000fe20000001850 */
[----:B------:R-:W-:Y:S01]  /*11850*/  FMUL.FTZ R31, R17, UR15 ;  /* 0x0000000f111f7c20 */ /* 0x000fe20008410000 */
[----:B------:R-:W-:Y:S02]  /*11860*/  IMAD R17, R54, 0x10, R56 ;  /* 0x0000001036117824 */ /* 0x000fe400078e0238 */
[----:B------:R4:W-:Y:S02]  /*11870*/  MUFU.TANH R51, R22 ;  /* 0x0000001600337308 */ /* 0x0009e40000002400 */
[----:B------:R-:W-:Y:S01]  /*11880*/  HMMA.16816.F32 R8, R32, R28, R8 ;  /* 0x0000001c2008723c */ /* 0x000fe20000001808 */
[----:B------:R-:W-:Y:S01]  /*11890*/  FMUL.FTZ R65, R18, UR15 ;  /* 0x0000000f12417c20 */ /* 0x000fe20008410000 */
[----:B------:R-:W-:-:S04]  /*118a0*/  IADD3 R18, R17, 0x1, R156 ;  /* 0x0000000111127810 */ /* 0x000fc80007ffe09c */
[----:B------:R-:W-:Y:S01]  /*118b0*/  IADD3 R18, R55, R18, -R147 ;  /* 0x0000001237127210 */ /* 0x000fe20007ffe893 */
[----:B------:R5:W-:Y:S01]  /*118c0*/  MUFU.TANH R29, R16 ;  /* 0x00000010001d7308 */ /* 0x000be20000002400 */
[C---:B------:R-:W-:Y:S04]  /*118d0*/  HMMA.16816.F32 R84, R32.reuse, R12, R84 ;  /* 0x0000000c2054723c */ /* 0x040fe80000001854 */
[----:B------:R-:W-:Y:S01]  /*118e0*/  FMUL.FTZ R104, R104, UR15 ;  /* 0x0000000f68687c20 */ /* 0x000fe20008410000 */
[----:B------:R-:W-:Y:S01]  /*118f0*/  FMUL.FTZ R106, R106, UR15 ;  /* 0x0000000f6a6a7c20 */ /* 0x000fe20008410000 */
[----:B------:R-:W-:Y:S01]  /*11900*/  FMUL.FTZ R107, R107, UR15 ;  /* 0x0000000f6b6b7c20 */ /* 0x000fe20008410000 */
[----:B------:R-:W-:Y:S01]  /*11910*/  IMAD.IADD R12, R2, 0x1, R158 ;  /* 0x00000001020c7824 */ /* 0x000fe200078e029e */
[----:B------:R-:W-:Y:S01]  /*11920*/  MUFU.TANH R123, R20 ;  /* 0x00000014007b7308 */ /* 0x000fe20000002400 */
[----:B---3--:R-:W-:Y:S02]  /*11930*/  HMMA.16816.F32 R92, R32, R24, R92 ;  /* 0x00000018205c723c */ /* 0x008fe4000000185c */
[----:B------:R-:W-:-:S02]  /*11940*/  VIADD R13, R12, 0x1 ;  /* 0x000000010c0d7836 */ /* 0x000fc40000000000 */
[----:B----4-:R-:W-:Y:S02]  /*11950*/  VIADD R22, R12, 0x10 ;  /* 0x000000100c167836 */ /* 0x010fe40000000000 */
[C---:B-1----:R-:W-:Y:S01]  /*11960*/  HMMA.16816.F32 R96, R32.reuse, R38, R96 ;  /* 0x000000262060723c */ /* 0x042fe20000001860 */
[----:B-----5:R-:W-:Y:S01]  /*11970*/  VIADD R16, R18, UR14 ;  /* 0x0000000e12107c36 */ /* 0x020fe20008000000 */
[----:B------:R1:W-:Y:S01]  /*11980*/  MUFU.TANH R25, R19 ;  /* 0x0000001300197308 */ /* 0x0003e20000002400 */
[C---:B------:R-:W-:Y:S02]  /*11990*/  VIADD R18, R12.reuse, 0x8 ;  /* 0x000000080c127836 */ /* 0x040fe40000000000 */
[----:B------:R-:W-:Y:S01]  /*119a0*/  FMUL.FTZ R9, R9, UR15 ;  /* 0x0000000f09097c20 */ /* 0x000fe20008410000 */
[----:B------:R-:W-:Y:S01]  /*119b0*/  VIADD R17, R12, 0x11 ;  /* 0x000000110c117836 */ /* 0x000fe20000000000 */
[C---:B------:R-:W-:Y:S01]  /*119c0*/  VIMNMX R118, R16.reuse, R55, PT ;  /* 0x0000003710767248 */ /* 0x040fe20003fe0100 */
[C---:B------:R-:W-:Y:S01]  /*119d0*/  HMMA.16816.F32 R100, R32.reuse, R36, R100 ;  /* 0x000000242064723c */ /* 0x040fe20000001864 */
[----:B------:R-:W-:Y:S01]  /*119e0*/  VIADDMNMX R119, R16, 0x8, R55, PT ;  /* 0x0000000810777846 */ /* 0x000fe20003800137 */
[----:B------:R-:W-:Y:S01]  /*119f0*/  VIADD R24, R12, 0x18 ;  /* 0x000000180c187836 */ /* 0x000fe20000000000 */
[CC--:B------:R-:W-:Y:S01]  /*11a00*/  ISETP.GE.AND P1, PT, R13.reuse, R118.reuse, PT ;  /* 0x000000760d00720c */ /* 0x0c0fe20003f26270 */
[----:B------:R-:W-:Y:S01]  /*11a10*/  MUFU.TANH R111, R111 ;  /* 0x0000006f006f7308 */ /* 0x000fe20000002400 */
[----:B------:R-:W-:Y:S01]  /*11a20*/  ISETP.GE.AND P0, PT, R13, R119, PT ;  /* 0x000000770d00720c */ /* 0x000fe20003f06270 */
[----:B------:R-:W-:Y:S01]  /*11a30*/  FMUL.FTZ R127, R8, UR15 ;  /* 0x0000000f087f7c20 */ /* 0x000fe20008410000 */
[----:B------:R-:W-:Y:S01]  /*11a40*/  I2FP.F32.S32 R13, R13 ;  /* 0x0000000d000d7245 */ /* 0x000fe20000201400 */
[----:B------:R-:W-:Y:S01]  /*11a50*/  FMUL.FTZ R8, R105, UR15 ;  /* 0x0000000f69087c20 */ /* 0x000fe20008410000 */
[----:B------:R-:W-:Y:S01]  /*11a60*/  ISETP.GE.AND P2, PT, R18, R118, PT ;  /* 0x000000761200720c */ /* 0x000fe20003f46270 */
[----:B------:R-:W-:Y:S01]  /*11a70*/  FMUL.FTZ R10, R10, UR15 ;  /* 0x0000000f0a0a7c20 */ /* 0x000fe20008410000 */
[----:B------:R-:W-:Y:S01]  /*11a80*/  ISETP.GE.AND P3, PT, R18, R119, PT ;  /* 0x000000771200720c */ /* 0x000fe20003f66270 */
[-C--:B------:R-:W-:Y:S01]  /*11a90*/  FFMA.FTZ R39, R0, R13.reuse, R41 ;  /* 0x0000000d00277223 */ /* 0x080fe20000010029 */
[----:B-1----:R-:W-:Y:S01]  /*11aa0*/  VIADD R19, R12, 0x9 ;  /* 0x000000090c137836 */ /* 0x002fe20000000000 */
[----:B------:R-:W-:Y:S01]  /*11ab0*/  I2FP.F32.S32 R18, R18 ;  /* 0x0000001200127245 */ /* 0x000fe20000201400 */
[C---:B------:R-:W-:Y:S01]  /*11ac0*/  FFMA.FTZ R3, R0.reuse, R13, R3 ;  /* 0x0000000d00037223 */ /* 0x040fe20000010003 */
[----:B------:R-:W1:Y:S01]  /*11ad0*/  MUFU.TANH R71, R71 ;  /* 0x0000004700477308 */ /* 0x000e620000002400 */
[----:B------:R-:W-:Y:S01]  /*11ae0*/  FSEL R39, R39, -INF , !P0 ;  /* 0xff80000027277808 */ /* 0x000fe20004000000 */
[----:B------:R-:W-:Y:S01]  /*11af0*/  FMUL.FTZ R11, R11, UR15 ;  /* 0x0000000f0b0b7c20 */ /* 0x000fe20008410000 */
[C---:B------:R-:W-:Y:S01]  /*11b00*/  ISETP.GE.AND P4, PT, R19.reuse, R118, PT ;  /* 0x000000761300720c */ /* 0x040fe20003f86270 */
[CC--:B------:R-:W-:Y:S01]  /*11b10*/  FFMA.FTZ R16, R0.reuse, R18.reuse, R43 ;  /* 0x0000001200107223 */ /* 0x0c0fe2000001002b */
[----:B------:R-:W-:Y:S01]  /*11b20*/  ISETP.GE.AND P0, PT, R19, R119, PT ;  /* 0x000000771300720c */ /* 0x000fe20003f06270 */
[----:B------:R-:W-:Y:S01]  /*11b30*/  FFMA.FTZ R37, R0, R18, R77 ;  /* 0x0000001200257223 */ /* 0x000fe2000001004d */
[----:B------:R-:W-:Y:S01]  /*11b40*/  I2FP.F32.S32 R19, R19 ;  /* 0x0000001300137245 */ /* 0x000fe20000201400 */
[----:B------:R-:W3:Y:S01]  /*11b50*/  MUFU.TANH R121, R121 ;  /* 0x0000007900797308 */ /* 0x000ee20000002400 */
[----:B------:R-:W-:Y:S01]  /*11b60*/  FSEL R20, R3, -INF , !P1 ;  /* 0xff80000003147808 */ /* 0x000fe20004800000 */
[C---:B------:R-:W-:Y:S01]  /*11b70*/  HMMA.16816.F32 R88, R32.reuse, R26, R88 ;  /* 0x0000001a2058723c */ /* 0x040fe20000001858 */
[----:B------:R-:W-:Y:S01]  /*11b80*/  FSEL R16, R16, -INF , !P2 ;  /* 0xff80000010107808 */ /* 0x000fe20005000000 */
[-C--:B------:R-:W-:Y:S01]  /*11b90*/  FFMA.FTZ R57, R0, R19.reuse, R57 ;  /* 0x0000001300397223 */ /* 0x080fe20000010039 */
[----:B------:R-:W-:Y:S01]  /*11ba0*/  ISETP.GE.AND P2, PT, R22, R118, PT ;  /* 0x000000761600720c */ /* 0x000fe20003f46270 */
[----:B------:R-:W-:Y:S01]  /*11bb0*/  FFMA.FTZ R19, R0, R19, R79 ;  /* 0x0000001300137223 */ /* 0x000fe2000001004f */
[-C--:B------:R-:W-:Y:S01]  /*11bc0*/  ISETP.GE.AND P1, PT, R22, R119.reuse, PT ;  /* 0x000000771600720c */ /* 0x080fe20003f26270 */
[----:B------:R-:W4:Y:S01]  /*11bd0*/  MUFU.TANH R47, R47 ;  /* 0x0000002f002f7308 */ /* 0x000f220000002400 */
[----:B------:R-:W-:Y:S01]  /*11be0*/  I2FP.F32.S32 R22, R22 ;  /* 0x0000001600167245 */ /* 0x000fe20000201400 */
[----:B------:R-:W-:Y:S01]  /*11bf0*/  VIADD R26, R12, 0x28 ;  /* 0x000000280c1a7836 */ /* 0x000fe20000000000 */
[----:B------:R-:W-:Y:S01]  /*11c00*/  FSEL R37, R37, -INF , !P3 ;  /* 0xff80000025257808 */ /* 0x000fe20005800000 */
[----:B------:R-:W-:Y:S01]  /*11c10*/  FMUL.FTZ R27, R60, UR15 ;  /* 0x0000000f3c1b7c20 */ /* 0x000fe20008410000 */
[----:B------:R-:W-:Y:S01]  /*11c20*/  FSEL R19, R19, -INF , !P0 ;  /* 0xff80000013137808 */ /* 0x000fe20004000000 */
[CC--:B------:R-:W-:Y:S01]  /*11c30*/  FFMA.FTZ R18, R0.reuse, R22.reuse, R113 ;  /* 0x0000001600127223 */ /* 0x0c0fe20000010071 */
[----:B------:R-:W-:Y:S01]  /*11c40*/  FFMA.FTZ R13, R0, R22, R115 ;  /* 0x00000016000d7223 */ /* 0x000fe20000010073 */
[CC--:B------:R-:W-:Y:S01]  /*11c50*/  ISETP.GE.AND P3, PT, R17.reuse, R118.reuse, PT ;  /* 0x000000761100720c */ /* 0x0c0fe20003f66270 */
[----:B------:R5:W-:Y:S01]  /*11c60*/  MUFU.TANH R105, R9 ;  /* 0x0000000900697308 */ /* 0x000be20000002400 */
[----:B------:R-:W-:Y:S01]  /*11c70*/  ISETP.GE.AND P0, PT, R17, R119, PT ;  /* 0x000000771100720c */ /* 0x000fe20003f06270 */
[----:B------:R-:W-:Y:S01]  /*11c80*/  FMUL.FTZ R6, R101, UR15 ;  /* 0x0000000f65067c20 */ /* 0x000fe20008410000 */
[----:B------:R-:W-:Y:S01]  /*11c90*/  I2FP.F32.S32 R17, R17 ;  /* 0x0000001100117245 */ /* 0x000fe20000201400 */
[----:B------:R-:W-:Y:S01]  /*11ca0*/  VIADD R177, R12, 0x31 ;  /* 0x000000310cb17836 */ /* 0x000fe20000000000 */
[----:B------:R-:W-:Y:S01]  /*11cb0*/  FSEL R18, R18, -INF , !P2 ;  /* 0xff80000012127808 */ /* 0x000fe20005000000 */
[----:B------:R-:W-:Y:S01]  /*11cc0*/  FMUL.FTZ R55, R61, UR15 ;  /* 0x0000000f3d377c20 */ /* 0x000fe20008410000 */
[----:B------:R-:W-:Y:S01]  /*11cd0*/  FSEL R13, R13, -INF , !P1 ;  /* 0xff8000000d0d7808 */ /* 0x000fe20004800000 */
[-C--:B------:R-:W-:Y:S01]  /*11ce0*/  FFMA.FTZ R38, R0, R17.reuse, R109 ;  /* 0x0000001100267223 */ /* 0x080fe2000001006d */
[----:B------:R-:W-:Y:S01]  /*11cf0*/  ISETP.GE.AND P2, PT, R24, R118, PT ;  /* 0x000000761800720c */ /* 0x000fe20003f46270 */
[----:B--2---:R-:W-:Y:S01]  /*11d00*/  FFMA.FTZ R17, R0, R17, R69 ;  /* 0x0000001100117223 */ /* 0x004fe20000010045 */
[-C--:B------:R-:W-:Y:S01]  /*11d10*/  ISETP.GE.AND P1, PT, R24, R119.reuse, PT ;  /* 0x000000771800720c */ /* 0x080fe20003f26270 */
[----:B------:R2:W-:Y:S01]  /*11d20*/  MUFU.TANH R77, R10 ;  /* 0x0000000a004d7308 */ /* 0x0005e20000002400 */
[----:B------:R-:W-:Y:S01]  /*11d30*/  I2FP.F32.S32 R24, R24 ;  /* 0x0000001800187245 */ /* 0x000fe20000201400 */
[----:B------:R-:W-:Y:S01]  /*11d40*/  FMUL.FTZ R100, R100, UR15 ;  /* 0x0000000f64647c20 */ /* 0x000fe20008410000 */
[----:B------:R-:W-:Y:S01]  /*11d50*/  FSEL R38, R38, -INF , !P3 ;  /* 0xff80000026267808 */ /* 0x000fe20005800000 */
[----:B------:R-:W-:Y:S01]  /*11d60*/  FMUL.FTZ R102, R102, UR15 ;  /* 0x0000000f66667c20 */ /* 0x000fe20008410000 */
[----:B-----5:R-:W-:Y:S01]  /*11d70*/  VIADD R9, R12, 0x19 ;  /* 0x000000190c097836 */ /* 0x020fe20000000000 */
[----:B------:R-:W-:Y:S01]  /*11d80*/  FSEL R17, R17, -INF , !P0 ;  /* 0xff80000011117808 */ /* 0x000fe20004000000 */
[----:B------:R-:W-:Y:S01]  /*11d90*/  FMUL.FTZ R103, R103, UR15 ;  /* 0x0000000f67677c20 */ /* 0x000fe20008410000 */
[----:B------:R5:W-:Y:S01]  /*11da0*/  MUFU.TANH R41, R11 ;  /* 0x0000000b00297308 */ /* 0x000be20000002400 */
[----:B------:R-:W-:Y:S01]  /*11db0*/  FSEL R22, R57, -INF , !P4 ;  /* 0xff80000039167808 */ /* 0x000fe20006000000 */
[----:B------:R-:W-:Y:S01]  /*11dc0*/  FMUL.FTZ R96, R96, UR15 ;  /* 0x0000000f60607c20 */ /* 0x000fe20008410000 */
[C---:B------:R-:W-:Y:S01]  /*11dd0*/  ISETP.GE.AND P3, PT, R9.reuse, R118, PT ;  /* 0x000000760900720c */ /* 0x040fe20003f66270 */
[----:B------:R-:W-:Y:S01]  /*11de0*/  FMUL.FTZ R98, R98, UR15 ;  /* 0x0000000f62627c20 */ /* 0x000fe20008410000 */
[----:B------:R-:W-:Y:S01]  /*11df0*/  ISETP.GE.AND P0, PT, R9, R119, PT ;  /* 0x000000770900720c */ /* 0x000fe20003f06270 */
[----:B------:R-:W-:Y:S01]  /*11e00*/  FMUL.FTZ R97, R97, UR15 ;  /* 0x0000000f61617c20 */ /* 0x000fe20008410000 */
[----:B------:R-:W-:Y:S01]  /*11e10*/  I2FP.F32.S32 R9, R9 ;  /* 0x0000000900097245 */ /* 0x000fe20000201400 */
[----:B------:R-:W4:Y:S01]  /*11e20*/  MUFU.TANH R45, R45 ;  /* 0x0000002d002d7308 */ /* 0x000f220000002400 */
[-C--:B--2---:R-:W-:Y:S01]  /*11e30*/  FFMA.FTZ R10, R0, R24.reuse, R73 ;  /* 0x00000018000a7223 */ /* 0x084fe20000010049 */
[----:B------:R-:W-:Y:S01]  /*11e40*/  FMUL.FTZ R99, R99, UR15 ;  /* 0x0000000f63637c20 */ /* 0x000fe20008410000 */
[----:B------:R-:W-:Y:S01]  /*11e50*/  FMUL.FTZ R92, R92, UR15 ;  /* 0x0000000f5c5c7c20 */ /* 0x000fe20008410000 */
[CC--:B-1----:R-:W-:Y:S01]  /*11e60*/  FFMA.FTZ R71, R0.reuse, R9.reuse, R71 ;  /* 0x0000000900477223 */ /* 0x0c2fe20000010047 */
[----:B---3--:R-:W-:Y:S01]  /*11e70*/  FFMA.FTZ R9, R0, R9, R121 ;  /* 0x0000000900097223 */ /* 0x008fe20000010079 */
[----:B------:R-:W-:Y:S01]  /*11e80*/  FSEL R10, R10, -INF , !P2 ;  /* 0xff8000000a0a7808 */ /* 0x000fe20005000000 */
[----:B------:R-:W-:Y:S01]  /*11e90*/  FMUL.FTZ R94, R94, UR15 ;  /* 0x0000000f5e5e7c20 */ /* 0x000fe20008410000 */
[----:B------:R-:W1:Y:S01]  /*11ea0*/  MUFU.TANH R49, R49 ;  /* 0x0000003100317308 */ /* 0x000e620000002400 */
[----:B-----5:R-:W-:Y:S01]  /*11eb0*/  FFMA.FTZ R11, R0, R24, R111 ;  /* 0x00000018000b7223 */ /* 0x020fe2000001006f */
[----:B------:R-:W-:Y:S01]  /*11ec0*/  VIADD R24, R12, 0x20 ;  /* 0x000000200c187836 */ /* 0x000fe20000000000 */
[----:B------:R-:W-:Y:S01]  /*11ed0*/  FSEL R9, R9, -INF , !P0 ;  /* 0xff80000009097808 */ /* 0x000fe20004000000 */
[----:B------:R-:W-:Y:S01]  /*11ee0*/  FMUL.FTZ R93, R93, UR15 ;  /* 0x0000000f5d5d7c20 */ /* 0x000fe20008410000 */
[----:B------:R-:W-:Y:S01]  /*11ef0*/  FMUL.FTZ R95, R95, UR15 ;  /* 0x0000000f5f5f7c20 */ /* 0x000fe20008410000 */
[----:B------:R-:W-:Y:S01]  /*11f00*/  FSEL R11, R11, -INF , !P1 ;  /* 0xff8000000b0b7808 */ /* 0x000fe20004800000 */
[----:B------:R-:W-:Y:S01]  /*11f10*/  FMUL.FTZ R88, R88, UR15 ;  /* 0x0000000f58587c20 */ /* 0x000fe20008410000 */
[----:B------:R2:W-:Y:S01]  /*11f20*/  MUFU.TANH R3, R8 ;  /* 0x0000000800037308 */ /* 0x0005e20000002400 */
[----:B------:R-:W-:Y:S01]  /*11f30*/  ISETP.GE.AND P2, PT, R24, R118, PT ;  /* 0x000000761800720c */ /* 0x000fe20003f46270 */
[----:B------:R-:W-:Y:S01]  /*11f40*/  FMUL.FTZ R90, R90, UR15 ;  /* 0x0000000f5a5a7c20 */ /* 0x000fe20008410000 */
[----:B------:R-:W-:Y:S01]  /*11f50*/  ISETP.GE.AND P1, PT, R24, R119, PT ;  /* 0x000000771800720c */ /* 0x000fe20003f26270 */
[----:B------:R-:W-:Y:S01]  /*11f60*/  HMMA.16816.F32 R80, R32, R14, R80 ;  /* 0x0000000e2050723c */ /* 0x000fe20000001850 */
[----:B------:R-:W-:Y:S01]  /*11f70*/  FMUL.FTZ R89, R89, UR15 ;  /* 0x0000000f59597c20 */ /* 0x000fe20008410000 */
[----:B------:R-:W-:Y:S01]  /*11f80*/  FMUL.FTZ R84, R84, UR15 ;  /* 0x0000000f54547c20 */ /* 0x000fe20008410000 */
[----:B------:R-:W-:Y:S01]  /*11f90*/  FMUL.FTZ R91, R91, UR15 ;  /* 0x0000000f5b5b7c20 */ /* 0x000fe20008410000 */
[----:B------:R-:W3:Y:S01]  /*11fa0*/  MUFU.TANH R21, R21 ;  /* 0x0000001500157308 */ /* 0x000ee20000002400 */
[----:B------:R-:W-:-:S02]  /*11fb0*/  FMUL.FTZ R87, R87, UR15 ;  /* 0x0000000f57577c20 */ /* 0x000fc40008410000 */
[C---:B------:R-:W-:Y:S02]  /*11fc0*/  VIADD R14, R12.reuse, 0x68 ;  /* 0x000000680c0e7836 */ /* 0x040fe40000000000 */
[----:B------:R-:W-:Y:S01]  /*11fd0*/  FMUL.FTZ R15, R85, UR15 ;  /* 0x0000000f550f7c20 */ /* 0x000fe20008410000 */
[----:B------:R-:W-:Y:S02]  /*11fe0*/  SHF.R.S32.HI R33, RZ, 0x1f, R54 ;  /* 0x0000001fff217819 */ /* 0x000fe40000011436 */
[----:B------:R-:W5:Y:S01]  /*11ff0*/  MUFU.TANH R23, R23 ;  /* 0x0000001700177308 */ /* 0x000f620000002400 */
[----:B--2---:R-:W-:Y:S01]  /*12000*/  I2FP.F32.S32 R8, R24 ;  /* 0x0000001800087245 */ /* 0x004fe20000201400 */
[----:B------:R-:W-:Y:S01]  /*12010*/  VIADD R24, R12, 0x21 ;  /* 0x000000210c187836 */ /* 0x000fe20000000000 */
[----:B------:R-:W-:-:S03]  /*12020*/  LEA.HI R33, R33, R54, RZ, 0x2 ;  /* 0x0000003621217211 */ /* 0x000fc600078f10ff */
[CC--:B------:R-:W-:Y:S01]  /*12030*/  FFMA.FTZ R75, R0.reuse, R8.reuse, R75 ;  /* 0x00000008004b7223 */ /* 0x0c0fe2000001004b */
[----:B----4-:R-:W-:Y:S01]  /*12040*/  FFMA.FTZ R47, R0, R8, R47 ;  /* 0x00000008002f7223 */ /* 0x010fe2000001002f */
[----:B------:R-:W-:Y:S01]  /*12050*/  FSEL R8, R71, -INF , !P3 ;  /* 0xff80000047087808 */ /* 0x000fe20005800000 */
[----:B------:R-:W2:Y:S01]  /*12060*/  MUFU.TANH R65, R65 ;  /* 0x0000004100417308 */ /* 0x000ea20000002400 */
[C---:B------:R-:W-:Y:S02]  /*12070*/  ISETP.GE.AND P3, PT, R24.reuse, R118, PT ;  /* 0x000000761800720c */ /* 0x040fe40003f66270 */
[-C--:B------:R-:W-:Y:S01]  /*12080*/  ISETP.GE.AND P0, PT, R24, R119.reuse, PT ;  /* 0x000000771800720c */ /* 0x080fe20003f06270 */
[----:B------:R-:W-:Y:S01]  /*12090*/  FMUL.FTZ R81, R81, UR15 ;  /* 0x0000000f51517c20 */ /* 0x000fe20008410000 */
[----:B------:R-:W-:Y:S01]  /*120a0*/  I2FP.F32.S32 R24, R24 ;  /* 0x0000001800187245 */ /* 0x000fe20000201400 */
[----:B------:R-:W-:Y:S01]  /*120b0*/  FMUL.FTZ R83, R83, UR15 ;  /* 0x0000000f53537c20 */ /* 0x000fe20008410000 */
[----:B------:R-:W-:Y:S01]  /*120c0*/  FSEL R176, R75, -INF , !P2 ;  /* 0xff8000004bb07808 */ /* 0x000fe20005000000 */
[----:B------:R-:W-:Y:S01]  /*120d0*/  MUFU.TANH R31, R31 ;  /* 0x0000001f001f7308 */ /* 0x000fe20000002400 */
[----:B------:R-:W-:Y:S01]  /*120e0*/  FSEL R181, R47, -INF , !P1 ;  /* 0xff8000002fb57808 */ /* 0x000fe20004800000 */
[----:B------:R-:W-:Y:S01]  /*120f0*/  FFMA.FTZ R36, R0, R24, R45 ;  /* 0x0000001800247223 */ /* 0x000fe2000001002d */
[----:B------:R-:W-:Y:S01]  /*12100*/  ISETP.GE.AND P2, PT, R26, R118, PT ;  /* 0x000000761a00720c */ /* 0x000fe20003f46270 */
[----:B-1----:R-:W-:Y:S01]  /*12110*/  FFMA.FTZ R49, R0, R24, R49 ;  /* 0x0000001800317223 */ /* 0x002fe20000010031 */
[----:B------:R-:W-:Y:S01]  /*12120*/  ISETP.GE.AND P1, PT, R26, R119, PT ;  /* 0x000000771a00720c */ /* 0x000fe20003f26270 */
[----:B------:R-:W-:Y:S01]  /*12130*/  VIADD R24, R12, 0x29 ;  /* 0x000000290c187836 */ /* 0x000fe20000000000 */
[----:B------:R-:W-:Y:S01]  /*12140*/  I2FP.F32.S32 R26, R26 ;  /* 0x0000001a001a7245 */ /* 0x000fe20000201400 */
[----:B------:R1:W-:Y:S01]  /*12150*/  MUFU.TANH R47, R6 ;  /* 0x00000006002f7308 */ /* 0x0003e20000002400 */
[----:B------:R-:W-:-:S02]  /*12160*/  FSEL R36, R36, -INF , !P3 ;  /* 0xff80000024247808 */ /* 0x000fc40005800000 */
[----:B------:R-:W-:Y:S01]  /*12170*/  FSEL R179, R49, -INF , !P0 ;  /* 0xff80000031b37808 */ /* 0x000fe20004000000 */
[CC--:B------:R-:W-:Y:S01]  /*12180*/  FFMA.FTZ R123, R0.reuse, R26.reuse, R123 ;  /* 0x0000001a007b7223 */ /* 0x0c0fe2000001007b */
[----:B------:R-:W-:Y:S01]  /*12190*/  FFMA.FTZ R51, R0, R26, R51 ;  /* 0x0000001a00337223 */ /* 0x000fe20000010033 */
[----:B------:R-:W-:Y:S01]  /*121a0*/  VIADD R26, R12, 0x30 ;  /* 0x000000300c1a7836 */ /* 0x000fe20000000000 */
[C---:B------:R-:W-:Y:S01]  /*121b0*/  ISETP.GE.AND P3, PT, R24.reuse, R118, PT ;  /* 0x000000761800720c */ /* 0x040fe20003f66270 */
[----:B------:R-:W4:Y:S01]  /*121c0*/  MUFU.TANH R27, R27 ;  /* 0x0000001b001b7308 */ /* 0x000f220000002400 */
[----:B------:R-:W-:Y:S02]  /*121d0*/  ISETP.GE.AND P0, PT, R24, R119, PT ;  /* 0x000000771800720c */ /* 0x000fe40003f06270 */
[----:B------:R-:W-:Y:S02]  /*121e0*/  I2FP.F32.S32 R24, R24 ;  /* 0x0000001800187245 */ /* 0x000fe40000201400 */
[----:B------:R-:W-:-:S02]  /*121f0*/  FSEL R174, R123, -INF , !P2 ;  /* 0xff8000007bae7808 */ /* 0x000fc40005000000 */
[----:B------:R-:W-:Y:S01]  /*12200*/  FSEL R67, R51, -INF , !P1 ;  /* 0xff80000033437808 */ /* 0x000fe20004800000 */
[----:B------:R-:W4:Y:S01]  /*12210*/  MUFU.TANH R59, R59 ;  /* 0x0000003b003b7308 */ /* 0x000f220000002400 */
[----:B-1----:R-:W-:Y:S01]  /*12220*/  I2FP.F32.S32 R6, R26 ;  /* 0x0000001a00067245 */ /* 0x002fe20000201400 */
[CC--:B---3--:R-:W-:Y:S01]  /*12230*/  FFMA.FTZ R21, R0.reuse, R24.reuse, R21 ;  /* 0x0000001800157223 */ /* 0x0c8fe20000010015 */
[----:B-----5:R-:W-:Y:S01]  /*12240*/  FFMA.FTZ R23, R0, R24, R23 ;  /* 0x0000001800177223 */ /* 0x020fe20000010017 */
[----:B------:R-:W-:Y:S01]  /*12250*/  ISETP.GE.AND P2, PT, R26, R118, PT ;  /* 0x000000761a00720c */ /* 0x000fe20003f46270 */
[----:B------:R-:W-:Y:S02]  /*12260*/  VIADD R24, R12, 0x38 ;  /* 0x000000380c187836 */ /* 0x000fe40000000000 */
[CC--:B------:R-:W-:Y:S01]  /*12270*/  FFMA.FTZ R29, R0.reuse, R6.reuse, R29 ;  /* 0x00000006001d7223 */ /* 0x0c0fe2000001001d */
[----:B--2---:R-:W-:Y:S01]  /*12280*/  FFMA.FTZ R65, R0, R6, R65 ;  /* 0x0000000600417223 */ /* 0x004fe20000010041 */
[----:B------:R-:W-:Y:S01]  /*12290*/  ISETP.GE.AND P1, PT, R26, R119, PT ;  /* 0x000000771a00720c */ /* 0x000fe20003f26270 */
[----:B------:R1:W-:Y:S01]  /*122a0*/  MUFU.TANH R101, R63 ;  /* 0x0000003f00657308 */ /* 0x0003e20000002400 */
[----:B------:R-:W-:Y:S01]  /*122b0*/  FSEL R6, R21, -INF , !P3 ;  /* 0xff80000015067808 */ /* 0x000fe20005800000 */
[----:B------:R-:W-:Y:S01]  /*122c0*/  VIADD R26, R12, 0x40 ;  /* 0x000000400c1a7836 */ /* 0x000fe20000000000 */
[----:B------:R-:W-:-:S02]  /*122d0*/  ISETP.GE.AND P3, PT, R177, R118, PT ;  /* 0x00000076b100720c */ /* 0x000fc40003f66270 */
[----:B------:R-:W-:Y:S01]  /*122e0*/  FSEL R172, R29, -INF , !P2 ;  /* 0xff8000001dac7808 */ /* 0x000fe20005000000 */
[----:B------:R-:W-:Y:S01]  /*122f0*/  FMUL.FTZ R29, R82, UR15 ;  /* 0x0000000f521d7c20 */ /* 0x000fe20008410000 */
[----:B------:R-:W-:Y:S01]  /*12300*/  FSEL R65, R65, -INF , !P1 ;  /* 0xff80000041417808 */ /* 0x000fe20004800000 */
[----:B------:R-:W2:Y:S01]  /*12310*/  MUFU.TANH R55, R55 ;  /* 0x0000003700377308 */ /* 0x000ea20000002400 */
[C---:B------:R-:W-:Y:S02]  /*12320*/  ISETP.GE.AND P2, PT, R24.reuse, R118, PT ;  /* 0x000000761800720c */ /* 0x040fe40003f46270 */
[-C--:B------:R-:W-:Y:S02]  /*12330*/  ISETP.GE.AND P1, PT, R24, R119.reuse, PT ;  /* 0x000000771800720c */ /* 0x080fe40003f26270 */
[----:B------:R-:W-:Y:S02]  /*12340*/  I2FP.F32.S32 R24, R24 ;  /* 0x0000001800187245 */ /* 0x000fe40000201400 */
[----:B------:R-:W-:Y:S01]  /*12350*/  LOP3.LUT R33, R33, 0xfffffffc, RZ, 0xc0, !PT ;  /* 0xfffffffc21217812 */ /* 0x000fe200078ec0ff */
[----:B------:R-:W3:Y:S01]  /*12360*/  MUFU.TANH R127, R127 ;  /* 0x0000007f007f7308 */ /* 0x000ee20000002400 */
[----:B-1----:R-:W-:Y:S01]  /*12370*/  FSEL R63, R23, -INF , !P0 ;  /* 0xff800000173f7808 */ /* 0x002fe20004000000 */
[----:B------:R-:W-:Y:S01]  /*12380*/  VIADD R23, R12, 0x39 ;  /* 0x000000390c177836 */ /* 0x000fe20000000000 */
[----:B------:R-:W-:Y:S01]  /*12390*/  ISETP.GE.AND P0, PT, R177, R119, PT ;  /* 0x00000077b100720c */ /* 0x000fe20003f06270 */
[CC--:B----4-:R-:W-:Y:S01]  /*123a0*/  FFMA.FTZ R27, R0.reuse, R24.reuse, R27 ;  /* 0x00000018001b7223 */ /* 0x0d0fe2000001001b */
[----:B------:R-:W-:Y:S01]  /*123b0*/  I2FP.F32.S32 R177, R177 ;  /* 0x000000b100b17245 */ /* 0x000fe20000201400 */
[----:B------:R-:W-:Y:S01]  /*123c0*/  FFMA.FTZ R59, R0, R24, R59 ;  /* 0x00000018003b7223 */ /* 0x000fe2000001003b */
[----:B------:R-:W-:Y:S01]  /*123d0*/  VIADD R24, R12, 0x41 ;  /* 0x000000410c187836 */ /* 0x000fe20000000000 */
[----:B------:R-:W1:Y:S01]  /*123e0*/  MUFU.TANH R43, R104 ;  /* 0x00000068002b7308 */ /* 0x000e620000002400 */
[----:B------:R-:W-:Y:S01]  /*123f0*/  FSEL R60, R27, -INF , !P2 ;  /* 0xff8000001b3c7808 */ /* 0x000fe20005000000 */
[CC--:B------:R-:W-:Y:S01]  /*12400*/  FFMA.FTZ R31, R0.reuse, R177.reuse, R31 ;  /* 0x000000b1001f7223 */ /* 0x0c0fe2000001001f */
[----:B------:R-:W-:Y:S01]  /*12410*/  FFMA.FTZ R177, R0, R177, R25 ;  /* 0x000000b100b17223 */ /* 0x000fe20000010019 */
[----:B------:R-:W-:Y:S01]  /*12420*/  FSEL R61, R59, -INF , !P1 ;  /* 0xff8000003b3d7808 */ /* 0x000fe20004800000 */
[----:B------:R-:W-:Y:S01]  /*12430*/  IMAD.IADD R157, R54, 0x1, -R33 ;  /* 0x00000001369d7824 */ /* 0x000fe200078e0a21 */
[----:B------:R-:W-:-:S02]  /*12440*/  ISETP.GE.AND P2, PT, R26, R118, PT ;  /* 0x000000761a00720c */ /* 0x000fc40003f46270 */
[----:B------:R-:W-:Y:S01]  /*12450*/  FSEL R62, R31, -INF , !P3 ;  /* 0xff8000001f3e7808 */ /* 0x000fe20005800000 */
[----:B------:R-:W4:Y:S01]  /*12460*/  MUFU.TANH R57, R106 ;  /* 0x0000006a00397308 */ /* 0x000f220000002400 */
[----:B------:R-:W-:Y:S02]  /*12470*/  FSEL R177, R177, -INF , !P0 ;  /* 0xff800000b1b17808 */ /* 0x000fe40004000000 */
[C---:B------:R-:W-:Y:S02]  /*12480*/  ISETP.GE.AND P3, PT, R23.reuse, R118, PT ;  /* 0x000000761700720c */ /* 0x040fe40003f66270 */
[----:B------:R-:W-:Y:S02]  /*12490*/  ISETP.GE.AND P0, PT, R23, R119, PT ;  /* 0x000000771700720c */ /* 0x000fe40003f06270 */
[----:B------:R-:W-:Y:S01]  /*124a0*/  I2FP.F32.S32 R23, R23 ;  /* 0x0000001700177245 */ /* 0x000fe20000201400 */
[----:B------:R-:W5:Y:S01]  /*124b0*/  MUFU.TANH R107, R107 ;  /* 0x0000006b006b7308 */ /* 0x000f620000002400 */
[----:B------:R-:W-:-:S02]  /*124c0*/  ISETP.GE.AND P1, PT, R26, R119, PT ;  /* 0x000000771a00720c */ /* 0x000fc40003f26270 */
[----:B------:R-:W-:Y:S01]  /*124d0*/  I2FP.F32.S32 R26, R26 ;  /* 0x0000001a001a7245 */ /* 0x000fe20000201400 */
[CC--:B--2---:R-:W-:Y:S01]  /*124e0*/  FFMA.FTZ R55, R0.reuse, R23.reuse, R55 ;  /* 0x0000001700377223 */ /* 0x0c4fe20000010037 */
[----:B------:R-:W-:-:S03]  /*124f0*/  FFMA.FTZ R101, R0, R23, R101 ;  /* 0x0000001700657223 */ /* 0x000fc60000010065 */
[CC--:B---3--:R-:W-:Y:S01]  /*12500*/  FFMA.FTZ R127, R0.reuse, R26.reuse, R127 ;  /* 0x0000001a007f7223 */ /* 0x0c8fe2000001007f */
[----:B------:R-:W-:Y:S01]  /*12510*/  FFMA.FTZ R77, R0, R26, R77 ;  /* 0x0000001a004d7223 */ /* 0x000fe2000001004d */
[----:B------:R-:W-:Y:S01]  /*12520*/  VIADD R26, R12, 0x48 ;  /* 0x000000480c1a7836 */ /* 0x000fe20000000000 */
[----:B------:R-:W-:Y:S01]  /*12530*/  FSEL R58, R55, -INF , !P3 ;  /* 0xff800000373a7808 */ /* 0x000fe20005800000 */
[----:B------:R-:W2:Y:S01]  /*12540*/  MUFU.TANH R69, R100 ;  /* 0x0000006400457308 */ /* 0x000ea20000002400 */
[----:B------:R-:W-:Y:S02]  /*12550*/  FSEL R171, R101, -INF , !P0 ;  /* 0xff80000065ab7808 */ /* 0x000fe40004000000 */
[C---:B------:R-:W-:Y:S02]  /*12560*/  ISETP.GE.AND P3, PT, R24.reuse, R118, PT ;  /* 0x000000761800720c */ /* 0x040fe40003f66270 */
[----:B------:R-:W-:Y:S02]  /*12570*/  ISETP.GE.AND P0, PT, R24, R119, PT ;  /* 0x000000771800720c */ /* 0x000fe40003f06270 */
[----:B------:R-:W-:Y:S01]  /*12580*/  FSEL R170, R127, -INF , !P2 ;  /* 0xff8000007faa7808 */ /* 0x000fe20005000000 */
[----:B------:R-:W3:Y:S01]  /*12590*/  MUFU.TANH R45, R102 ;  /* 0x00000066002d7308 */ /* 0x000ee20000002400 */
[----:B------:R-:W-:-:S02]  /*125a0*/  FSEL R169, R77, -INF , !P1 ;  /* 0xff8000004da97808 */ /* 0x000fc40004800000 */
[----:B------:R-:W-:Y:S02]  /*125b0*/  I2FP.F32.S32 R24, R24 ;  /* 0x0000001800187245 */ /* 0x000fe40000201400 */
[C---:B------:R-:W-:Y:S02]  /*125c0*/  ISETP.GE.AND P2, PT, R26.reuse, R118, PT ;  /* 0x000000761a00720c */ /* 0x040fe40003f46270 */
[----:B------:R-:W-:Y:S01]  /*125d0*/  ISETP.GE.AND P1, PT, R26, R119, PT ;  /* 0x000000771a00720c */ /* 0x000fe20003f26270 */
[C---:B------:R-:W-:Y:S01]  /*125e0*/  FFMA.FTZ R105, R0.reuse, R24, R105 ;  /* 0x0000001800697223 */ /* 0x040fe20000010069 */
[----:B------:R-:W-:Y:S01]  /*125f0*/  I2FP.F32.S32 R26, R26 ;  /* 0x0000001a001a7245 */ /* 0x000fe20000201400 */
[----:B------:R-:W-:Y:S01]  /*12600*/  FFMA.FTZ R41, R0, R24, R41 ;  /* 0x0000001800297223 */ /* 0x000fe20000010029 */
[----:B------:R-:W-:Y:S01]  /*12610*/  VIADD R24, R12, 0x49 ;  /* 0x000000490c187836 */ /* 0x000fe20000000000 */
[----:B------:R-:W3:Y:S01]  /*12620*/  MUFU.TANH R103, R103 ;  /* 0x0000006700677308 */ /* 0x000ee20000002400 */
[----:B------:R-:W-:Y:S01]  /*12630*/  FSEL R166, R105, -INF , !P3 ;  /* 0xff80000069a67808 */ /* 0x000fe20005800000 */
[CC--:B-1----:R-:W-:Y:S01]  /*12640*/  FFMA.FTZ R43, R0.reuse, R26.reuse, R43 ;  /* 0x0000001a002b7223 */ /* 0x0c2fe2000001002b */
[----:B----4-:R-:W-:Y:S01]  /*12650*/  FFMA.FTZ R57, R0, R26, R57 ;  /* 0x0000001a00397223 */ /* 0x010fe20000010039 */
[----:B------:R-:W-:Y:S01]  /*12660*/  VIADD R26, R12, 0x50 ;  /* 0x000000500c1a7836 */ /* 0x000fe20000000000 */
[----:B------:R-:W-:-:S02]  /*12670*/  FSEL R175, R41, -INF , !P0 ;  /* 0xff80000029af7808 */ /* 0x000fc40004000000 */
[C---:B------:R-:W-:Y:S01]  /*12680*/  ISETP.GE.AND P3, PT, R24.reuse, R118, PT ;  /* 0x000000761800720c */ /* 0x040fe20003f66270 */
[----:B------:R-:W1:Y:S01]  /*12690*/  MUFU.TANH R21, R96 ;  /* 0x0000006000157308 */ /* 0x000e620000002400 */
[----:B------:R-:W-:Y:S02]  /*126a0*/  ISETP.GE.AND P0, PT, R24, R119, PT ;  /* 0x000000771800720c */ /* 0x000fe40003f06270 */
[----:B------:R-:W-:Y:S01]  /*126b0*/  FSEL R168, R43, -INF , !P2 ;  /* 0xff8000002ba87808 */ /* 0x000fe20005000000 */
[----:B------:R-:W-:Y:S01]  /*126c0*/  VIADD R43, R12, 0x61 ;  /* 0x000000610c2b7836 */ /* 0x000fe20000000000 */
[----:B------:R-:W-:Y:S02]  /*126d0*/  FSEL R173, R57, -INF , !P1 ;  /* 0xff80000039ad7808 */ /* 0x000fe40004800000 */
[----:B------:R-:W-:Y:S01]  /*126e0*/  I2FP.F32.S32 R24, R24 ;  /* 0x0000001800187245 */ /* 0x000fe20000201400 */
[----:B------:R-:W4:Y:S01]  /*126f0*/  MUFU.TANH R25, R98 ;  /* 0x0000006200197308 */ /* 0x000f220000002400 */
[----:B------:R-:W-:-:S02]  /*12700*/  ISETP.GE.AND P2, PT, R26, R118, PT ;  /* 0x000000761a00720c */ /* 0x000fc40003f46270 */
[----:B------:R-:W-:Y:S01]  /*12710*/  ISETP.GE.AND P1, PT, R26, R119, PT ;  /* 0x000000771a00720c */ /* 0x000fe20003f26270 */
[C---:B------:R-:W-:Y:S01]  /*12720*/  FFMA.FTZ R3, R0.reuse, R24, R3 ;  /* 0x0000001800037223 */ /* 0x040fe20000010003 */
[----:B------:R-:W-:Y:S01]  /*12730*/  I2FP.F32.S32 R26, R26 ;  /* 0x0000001a001a7245 */ /* 0x000fe20000201400 */
[----:B-----5:R-:W-:Y:S01]  /*12740*/  FFMA.FTZ R107, R0, R24, R107 ;  /* 0x00000018006b7223 */ /* 0x020fe2000001006b */
[----:B------:R-:W-:Y:S01]  /*12750*/  VIADD R24, R12, 0x51 ;  /* 0x000000510c187836 */ /* 0x000fe20000000000 */
[----:B------:R-:W5:Y:S01]  /*12760*/  MUFU.TANH R97, R97 ;  /* 0x0000006100617308 */ /* 0x000f620000002400 */
[----:B------:R-:W-:Y:S01]  /*12770*/  FSEL R134, R3, -INF , !P3 ;  /* 0xff80000003867808 */ /* 0x000fe20005800000 */
[CC--:B--2---:R-:W-:Y:S01]  /*12780*/  FFMA.FTZ R69, R0.reuse, R26.reuse, R69 ;  /* 0x0000001a00457223 */ /* 0x0c4fe20000010045 */
[----:B---3--:R-:W-:Y:S01]  /*12790*/  FFMA.FTZ R45, R0, R26, R45 ;  /* 0x0000001a002d7223 */ /* 0x008fe2000001002d */
[----:B------:R-:W-:Y:S01]  /*127a0*/  VIADD R26, R12, 0x58 ;  /* 0x000000580c1a7836 */ /* 0x000fe20000000000 */
[----:B------:R-:W-:-:S02]  /*127b0*/  FSEL R167, R107, -INF , !P0 ;  /* 0xff8000006ba77808 */ /* 0x000fc40004000000 */
[C---:B------:R-:W-:Y:S01]  /*127c0*/  ISETP.GE.AND P3, PT, R24.reuse, R118, PT ;  /* 0x000000761800720c */ /* 0x040fe20003f66270 */
[----:B------:R-:W2:Y:S01]  /*127d0*/  MUFU.TANH R99, R99 ;  /* 0x0000006300637308 */ /* 0x000ea20000002400 */
[----:B------:R-:W-:Y:S02]  /*127e0*/  ISETP.GE.AND P0, PT, R24, R119, PT ;  /* 0x000000771800720c */ /* 0x000fe40003f06270 */
[----:B------:R-:W-:Y:S02]  /*127f0*/  FSEL R120, R69, -INF , !P2 ;  /* 0xff80000045787808 */ /* 0x000fe40005000000 */
[----:B------:R-:W-:Y:S02]  /*12800*/  FSEL R129, R45, -INF , !P1 ;  /* 0xff8000002d817808 */ /* 0x000fe40004800000 */
[----:B------:R-:W-:Y:S01]  /*12810*/  I2FP.F32.S32 R24, R24 ;  /* 0x0000001800187245 */ /* 0x000fe20000201400 */
[----:B------:R-:W3:Y:S01]  /*12820*/  MUFU.TANH R23, R92 ;  /* 0x0000005c00177308 */ /* 0x000ee20000002400 */
[----:B------:R-:W-:-:S02]  /*12830*/  ISETP.GE.AND P2, PT, R26, R118, PT ;  /* 0x000000761a00720c */ /* 0x000fc40003f46270 */
        /* <DEDUP_REMOVED lines=14> */
[----:B------:R-:W-:Y:S02]  /*12920*/  FSEL R64, R64, -INF , !P2 ;  /* 0xff80000040407808 */ /* 0x000fe40005000000 */
[----:B------:R-:W-:Y:S01]  /*12930*/  FSEL R123, R25, -INF , !P1 ;  /* 0xff800000197b7808 */ /* 0x000fe20004800000 */
[----:B------:R-:W-:Y:S01]  /*12940*/  FMUL.FTZ R25, R86, UR15 ;  /* 0x0000000f56197c20 */ /* 0x000fe20008410000 */
[----:B------:R-:W-:Y:S01]  /*12950*/  I2FP.F32.S32 R24, R24 ;  /* 0x0000001800187245 */ /* 0x000fe20000201400 */
[----:B------:R-:W4:Y:S01]  /*12960*/  MUFU.TANH R95, R95 ;  /* 0x0000005f005f7308 */ /* 0x000f220000002400 */
[----:B------:R-:W-:-:S02]  /*12970*/  ISETP.GE.AND P2, PT, R26, R118, PT ;  /* 0x000000761a00720c */ /* 0x000fc40003f46270 */
[----:B------:R-:W-:Y:S01]  /*12980*/  ISETP.GE.AND P1, PT, R26, R119, PT ;  /* 0x000000771a00720c */ /* 0x000fe20003f26270 */
[C---:B-----5:R-:W-:Y:S01]  /*12990*/  FFMA.FTZ R97, R0.reuse, R24, R97 ;  /* 0x0000001800617223 */ /* 0x060fe20000010061 */
[----:B------:R-:W-:Y:S01]  /*129a0*/  I2FP.F32.S32 R26, R26 ;  /* 0x0000001a001a7245 */ /* 0x000fe20000201400 */
[----:B--2---:R-:W-:Y:S01]  /*129b0*/  FFMA.FTZ R99, R0, R24, R99 ;  /* 0x0000001800637223 */ /* 0x004fe20000010063 */
[----:B------:R-:W-:Y:S01]  /*129c0*/  VIADD R24, R12, 0x69 ;  /* 0x000000690c187836 */ /* 0x000fe20000000000 */
[----:B------:R-:W2:Y:S01]  /*129d0*/  MUFU.TANH R3, R88 ;  /* 0x0000005800037308 */ /* 0x000ea20000002400 */
[----:B------:R-:W-:Y:S01]  /*129e0*/  FSEL R130, R97, -INF , !P3 ;  /* 0xff80000061827808 */ /* 0x000fe20005800000 */
[CC--:B---3--:R-:W-:Y:S01]  /*129f0*/  FFMA.FTZ R47, R0.reuse, R26.reuse, R23 ;  /* 0x0000001a002f7223 */ /* 0x0c8fe20000010017 */
[----:B------:R-:W-:Y:S01]  /*12a00*/  FFMA.FTZ R27, R0, R26, R27 ;  /* 0x0000001a001b7223 */ /* 0x000fe2000001001b */
[----:B------:R-:W-:Y:S02]  /*12a10*/  FSEL R121, R99, -INF , !P0 ;  /* 0xff80000063797808 */ /* 0x000fe40004000000 */
[----:B------:R-:W-:-:S02]  /*12a20*/  ISETP.GE.AND P3, PT, R43, R118, PT ;  /* 0x000000762b00720c */ /* 0x000fc40003f66270 */
[----:B------:R-:W3:Y:S01]  /*12a30*/  MUFU.TANH R21, R90 ;  /* 0x0000005a00157308 */ /* 0x000ee20000002400 */
[----:B------:R-:W-:Y:S02]  /*12a40*/  ISETP.GE.AND P0, PT, R43, R119, PT ;  /* 0x000000772b00720c */ /* 0x000fe40003f06270 */
[----:B------:R-:W-:Y:S02]  /*12a50*/  FSEL R47, R47, -INF , !P2 ;  /* 0xff8000002f2f7808 */ /* 0x000fe40005000000 */
[----:B------:R-:W-:Y:S02]  /*12a60*/  FSEL R44, R27, -INF , !P1 ;  /* 0xff8000001b2c7808 */ /* 0x000fe40004800000 */
[----:B------:R-:W-:Y:S01]  /*12a70*/  I2FP.F32.S32 R43, R43 ;  /* 0x0000002b002b7245 */ /* 0x000fe20000201400 */
[----:B------:R-:W5:Y:S01]  /*12a80*/  MUFU.TANH R23, R84 ;  /* 0x0000005400177308 */ /* 0x000f620000002400 */
[C---:B------:R-:W-:Y:S02]  /*12a90*/  ISETP.GE.AND P2, PT, R14.reuse, R118, PT ;  /* 0x000000760e00720c */ /* 0x040fe40003f46270 */
[----:B------:R-:W-:Y:S01]  /*12aa0*/  ISETP.GE.AND P1, PT, R14, R119, PT ;  /* 0x000000770e00720c */ /* 0x000fe20003f26270 */
[CC--:B-1----:R-:W-:Y:S01]  /*12ab0*/  FFMA.FTZ R46, R0.reuse, R43.reuse, R93 ;  /* 0x0000002b002e7223 */ /* 0x0c2fe2000001005d */
[----:B------:R-:W-:Y:S01]  /*12ac0*/  I2FP.F32.S32 R14, R14 ;  /* 0x0000000e000e7245 */ /* 0x000fe20000201400 */
[----:B----4-:R-:W-:Y:S01]  /*12ad0*/  FFMA.FTZ R43, R0, R43, R95 ;  /* 0x0000002b002b7223 */ /* 0x010fe2000001005f */
[----:B------:R-:W-:Y:S01]  /*12ae0*/  ISETP.GE.AND P4, PT, R24, R118, PT ;  /* 0x000000761800720c */ /* 0x000fe20003f86270 */
[----:B------:R-:W1:Y:S01]  /*12af0*/  MUFU.TANH R89, R89 ;  /* 0x0000005900597308 */ /* 0x000e620000002400 */
[----:B------:R-:W-:Y:S01]  /*12b00*/  FSEL R46, R46, -INF , !P3 ;  /* 0xff8000002e2e7808 */ /* 0x000fe20005800000 */
[CC--:B--2---:R-:W-:Y:S01]  /*12b10*/  FFMA.FTZ R45, R0.reuse, R14.reuse, R3 ;  /* 0x0000000e002d7223 */ /* 0x0c4fe20000010003 */
[----:B---3--:R-:W-:Y:S01]  /*12b20*/  FFMA.FTZ R41, R0, R14, R21 ;  /* 0x0000000e00297223 */ /* 0x008fe20000010015 */
[----:B------:R-:W-:Y:S01]  /*12b30*/  VIADD R14, R12, 0x70 ;  /* 0x000000700c0e7836 */ /* 0x000fe20000000000 */
[----:B------:R-:W-:Y:S01]  /*12b40*/  FSEL R43, R43, -INF , !P0 ;  /* 0xff8000002b2b7808 */ /* 0x000fe20004000000 */
[----:B------:R-:W-:Y:S01]  /*12b50*/  FMUL.FTZ R21, R80, UR15 ;  /* 0x0000000f50157c20 */ /* 0x000fe20008410000 */
[----:B------:R-:W-:Y:S01]  /*12b60*/  ISETP.GE.AND P0, PT, R24, R119, PT ;  /* 0x000000771800720c */ /* 0x000fe20003f06270 */
[----:B------:R-:W2:Y:S01]  /*12b70*/  MUFU.TANH R25, R25 ;  /* 0x0000001900197308 */ /* 0x000ea20000002400 */
[----:B------:R-:W-:-:S02]  /*12b80*/  I2FP.F32.S32 R26, R14 ;  /* 0x0000000e001a7245 */ /* 0x000fc40000201400 */
[----:B------:R-:W-:Y:S02]  /*12b90*/  I2FP.F32.S32 R24, R24 ;  /* 0x0000001800187245 */ /* 0x000fe40000201400 */
[----:B------:R-:W-:Y:S01]  /*12ba0*/  FSEL R45, R45, -INF , !P2 ;  /* 0xff8000002d2d7808 */ /* 0x000fe20005000000 */
[----:B-----5:R-:W-:Y:S01]  /*12bb0*/  FFMA.FTZ R30, R0, R26, R23 ;  /* 0x0000001a001e7223 */ /* 0x020fe20000010017 */
[C---:B------:R-:W-:Y:S01]  /*12bc0*/  ISETP.GE.AND P3, PT, R14.reuse, R118, PT ;  /* 0x000000760e00720c */ /* 0x040fe20003f66270 */
[----:B------:R-:W3:Y:S01]  /*12bd0*/  MUFU.TANH R91, R91 ;  /* 0x0000005b005b7308 */ /* 0x000ee20000002400 */
[----:B------:R-:W-:Y:S01]  /*12be0*/  ISETP.GE.AND P2, PT, R14, R119, PT ;  /* 0x000000770e00720c */ /* 0x000fe20003f46270 */
[----:B------:R-:W-:Y:S01]  /*12bf0*/  FMUL.FTZ R14, R42, UR15 ;  /* 0x0000000f2a0e7c20 */ /* 0x000fe20008410000 */
[----:B-1----:R-:W-:Y:S01]  /*12c00*/  FFMA.FTZ R42, R0, R24, R89 ;  /* 0x00000018002a7223 */ /* 0x002fe20000010059 */
[----:B------:R-:W-:Y:S02]  /*12c10*/  FSEL R41, R41, -INF , !P1 ;  /* 0xff80000029297808 */ /* 0x000fe40004800000 */
[----:B------:R-:W-:-:S02]  /*12c20*/  FSEL R30, R30, -INF , !P3 ;  /* 0xff8000001e1e7808 */ /* 0x000fc40005800000 */
[----:B------:R-:W1:Y:S01]  /*12c30*/  MUFU.TANH R15, R15 ;  /* 0x0000000f000f7308 */ /* 0x000e620000002400 */
[----:B--2---:R-:W-:Y:S01]  /*12c40*/  FFMA.FTZ R26, R0, R26, R25 ;  /* 0x0000001a001a7223 */ /* 0x004fe20000010019 */
[----:B------:R-:W-:Y:S01]  /*12c50*/  VIADD R25, R12, 0x71 ;  /* 0x000000710c197836 */ /* 0x000fe20000000000 */
[----:B------:R-:W-:-:S03]  /*12c60*/  FSEL R42, R42, -INF , !P4 ;  /* 0xff8000002a2a7808 */ /* 0x000fc60006000000 */
[----:B------:R-:W-:Y:S02]  /*12c70*/  FSEL R26, R26, -INF , !P2 ;  /* 0xff8000001a1a7808 */ /* 0x000fe40005000000 */
[----:B------:R-:W2:Y:S01]  /*12c80*/  MUFU.TANH R3, R87 ;  /* 0x0000005700037308 */ /* 0x000ea20000002400 */
[----:B---3--:R-:W-:Y:S01]  /*12c90*/  FFMA.FTZ R27, R0, R24, R91 ;  /* 0x00000018001b7223 */ /* 0x008fe2000001005b */
[----:B------:R-:W-:Y:S01]  /*12ca0*/  VIADD R24, R12, 0x78 ;  /* 0x000000780c187836 */ /* 0x000fe20000000000 */
[C---:B------:R-:W-:Y:S02]  /*12cb0*/  ISETP.GE.AND P4, PT, R25.reuse, R118, PT ;  /* 0x000000761900720c */ /* 0x040fe40003f86270 */
[----:B------:R-:W-:Y:S02]  /*12cc0*/  ISETP.GE.AND P1, PT, R25, R119, PT ;  /* 0x000000771900720c */ /* 0x000fe40003f26270 */
[----:B------:R-:W-:Y:S01]  /*12cd0*/  I2FP.F32.S32 R25, R25 ;  /* 0x0000001900197245 */ /* 0x000fe20000201400 */
[----:B------:R-:W3:Y:S01]  /*12ce0*/  MUFU.TANH R21, R21 ;  /* 0x0000001500157308 */ /* 0x000ee20000002400 */
[----:B------:R-:W-:-:S02]  /*12cf0*/  FSEL R27, R27, -INF , !P0 ;  /* 0xff8000001b1b7808 */ /* 0x000fc40004000000 */
[----:B------:R-:W-:Y:S01]  /*12d00*/  ISETP.GE.AND P3, PT, R24, R118, PT ;  /* 0x000000761800720c */ /* 0x000fe20003f66270 */
[----:B-1----:R-:W-:Y:S01]  /*12d10*/  FFMA.FTZ R15, R0, R25, R15 ;  /* 0x00000019000f7223 */ /* 0x002fe2000001000f */
[----:B------:R-:W-:Y:S01]  /*12d20*/  BAR.SYNC.DEFER_BLOCKING 0x0 ;  /* 0x0000000000007b1d */ /* 0x000fe20000010000 */
[----:B------:R-:W-:Y:S02]  /*12d30*/  ISETP.GE.AND P0, PT, R24, R119, PT ;  /* 0x000000771800720c */ /* 0x000fe40003f06270 */
[----:B------:R-:W-:Y:S01]  /*12d40*/  I2FP.F32.S32 R24, R24 ;  /* 0x0000001800187245 */ /* 0x000fe20000201400 */
[----:B--2---:R-:W-:Y:S01]  /*12d50*/  FFMA.FTZ R25, R0, R25, R3 ;  /* 0x0000001900197223 */ /* 0x004fe20000010003 */
[----:B------:R-:W-:Y:S01]  /*12d60*/  I2FP.F32.S32 R3, R12 ;  /* 0x0000000c00037245 */ /* 0x000fe20000201400 */
[----:B------:R-:W1:Y:S03]  /*12d70*/  MUFU.TANH R29, R29 ;  /* 0x0000001d001d7308 */ /* 0x000e660000002400 */
[----:B------:R-:W-:-:S02]  /*12d80*/  FSEL R25, R25, -INF , !P1 ;  /* 0xff80000019197808 */ /* 0x000fc40004800000 */
[----:B------:R-:W-:Y:S01]  /*12d90*/  ISETP.GE.AND P1, PT, R12, R119, PT ;  /* 0x000000770c00720c */ /* 0x000fe20003f26270 */
[----:B---3--:R-:W-:Y:S02]  /*12da0*/  FFMA.FTZ R21, R0, R24, R21 ;  /* 0x0000001800157223 */ /* 0x008fe40000010015 */
[----:B------:R-:W2:Y:S03]  /*12db0*/  MUFU.TANH R23, R40 ;  /* 0x0000002800177308 */ /* 0x000ea60000002400 */
[----:B------:R-:W-:-:S05]  /*12dc0*/  FSEL R28, R21, -INF , !P3 ;  /* 0xff800000151c7808 */ /* 0x000fca0005800000 */
[----:B------:R3:W4:Y:S01]  /*12dd0*/  MUFU.TANH R31, R14 ;  /* 0x0000000e001f7308 */ /* 0x0007220000002400 */
[----:B-1----:R-:W-:Y:S01]  /*12de0*/  FFMA.FTZ R24, R0, R24, R29 ;  /* 0x0000001800187223 */ /* 0x002fe2000001001d */
[----:B------:R-:W-:Y:S02]  /*12df0*/  FSEL R29, R15, -INF , !P4 ;  /* 0xff8000000f1d7808 */ /* 0x000fe40006000000 */
[CC--:B------:R-:W-:Y:S01]  /*12e00*/  ISETP.GE.AND P4, PT, R12.reuse, R118.reuse, PT ;  /* 0x000000760c00720c */ /* 0x0c0fe20003f86270 */
[----:B------:R-:W-:Y:S01]  /*12e10*/  VIADD R12, R12, 0x79 ;  /* 0x000000790c0c7836 */ /* 0x000fe20000000000 */
[----:B------:R-:W-:Y:S02]  /*12e20*/  FSEL R24, R24, -INF , !P0 ;  /* 0xff80000018187808 */ /* 0x000fe40004000000 */
[----:B------:R-:W1:Y:S01]  /*12e30*/  MUFU.TANH R81, R81 ;  /* 0x0000005100517308 */ /* 0x000e620000002400 */
[----:B--2---:R-:W-:Y:S01]  /*12e40*/  FFMA.FTZ R23, R0, R3, R23 ;  /* 0x0000000300177223 */ /* 0x004fe20000010017 */
[----:B------:R-:W-:-:S02]  /*12e50*/  ISETP.GE.AND P2, PT, R12, R118, PT ;  /* 0x000000760c00720c */ /* 0x000fc40003f46270 */
[----:B------:R-:W-:-:S04]  /*12e60*/  ISETP.GE.AND P0, PT, R12, R119, PT ;  /* 0x000000770c00720c */ /* 0x000fc80003f06270 */
[----:B------:R-:W2:Y:S01]  /*12e70*/  MUFU.TANH R83, R83 ;  /* 0x0000005300537308 */ /* 0x000ea20000002400 */
[----:B---3--:R-:W-:Y:S01]  /*12e80*/  I2FP.F32.S32 R14, R12 ;  /* 0x0000000c000e7245 */ /* 0x008fe20000201400 */
[C---:B----4-:R-:W-:Y:S01]  /*12e90*/  FFMA.FTZ R31, R0.reuse, R3, R31 ;  /* 0x00000003001f7223 */ /* 0x050fe2000001001f */
[----:B------:R-:W-:Y:S02]  /*12ea0*/  FSEL R12, R23, -INF , !P4 ;  /* 0xff800000170c7808 */ /* 0x000fe40006000000 */
[----:B------:R-:W-:Y:S02]  /*12eb0*/  ISETP.GT.AND P4, PT, R151, R142, PT ;  /* 0x0000008e9700720c */ /* 0x000fe40003f84270 */
[----:B------:R-:W-:Y:S01]  /*12ec0*/  FSEL R7, R31, -INF , !P1 ;  /* 0xff8000001f077808 */ /* 0x000fe20004800000 */
[----:B-1----:R-:W-:-:S05]  /*12ed0*/  FFMA.FTZ R40, R0, R14, R81 ;  /* 0x0000000e00287223 */ /* 0x002fca0000010051 */
[----:B------:R-:W-:Y:S01]  /*12ee0*/  FSEL R40, R40, -INF , !P2 ;  /* 0xff80000028287808 */ /* 0x000fe20005000000 */
[----:B--2---:R-:W-:-:S05]  /*12ef0*/  FFMA.FTZ R83, R0, R14, R83 ;  /* 0x0000000e00537223 */ /* 0x004fca0000010053 */
        /* <DEDUP_REMOVED lines=35> */
[----:B------:R-:W-:-:S04]  /*13130*/  LOP3.LUT R14, RZ, R15, RZ, 0x33, !PT ;  /* 0x0000000fff0e7212 */ /* 0x000fc800078e33ff */
[----:B------:R-:W-:Y:S01]  /*13140*/  @P2 VIADD R33, R33, 0x1 ;  /* 0x0000000121212836 */ /* 0x000fe20000000000 */
[----:B------:R-:W-:-:S06]  /*13150*/  ISETP.GE.AND P2, PT, R2, RZ, PT ;  /* 0x000000ff0200720c */ /* 0x000fcc0003f46270 */
[----:B------:R-:W-:Y:S01]  /*13160*/  @P1 VIADD R3, R3, 0x1 ;  /* 0x0000000103031836 */ /* 0x000fe20000000000 */
[----:B------:R-:W-:-:S04]  /*13170*/  ISETP.NE.AND P1, PT, R15, RZ, PT ;  /* 0x000000ff0f00720c */ /* 0x000fc80003f25270 */
[----:B------:R-:W-:Y:S02]  /*13180*/  MOV R21, R3 ;  /* 0x0000000300157202 */ /* 0x000fe40000000f00 */
        /* <DEDUP_REMOVED lines=24> */
.L_x_3368:
[----:B------:R-:W1:Y:S02]  /*13310*/  LDC R15, c[0x0][0x248] ;  /* 0x00009200ff0f7b82 */ /* 0x000e640000000800 */
[----:B-1----:R-:W-:-:S04]  /*13320*/  LEA R15, -R15, RZ, 0x7 ;  /* 0x000000ff0f0f7211 */ /* 0x002fc800078e39ff */
[----:B------:R-:W-:-:S07]  /*13330*/  SHF.R.S32.HI R2, RZ, 0x1f, R15 ;  /* 0x0000001fff027819 */ /* 0x000fce000001140f */
.L_x_3369:
        /* <DEDUP_REMOVED lines=114> */
.L_x_3367:
        /* <DEDUP_REMOVED lines=87> */
[----:B--2---:R-:W-:Y:S01]  /*13fd0*/  FMNMX.FTZ R2, R15, R2, !PT ;  /* 0x000000020f027209 */ /* 0x004fe20007810000 */
[--C-:B------:R-:W-:Y:S01]  /*13fe0*/  FFMA.FTZ R59, R10, UR8, -R51.reuse ;  /* 0x000000080a3b7c23 */ /* 0x100fe20008010833 */
[--C-:B------:R-:W-:Y:S01]  /*13ff0*/  FFMA.FTZ R38, R8, UR8, -R51.reuse ;  /* 0x0000000808267c23 */ /* 0x100fe20008010833 */
[----:B------:R-:W-:Y:S01]  /*14000*/  LDSM.16.MT88.4 R20, [R138+0x9400] ;  /* 0x009400008a14783b */ /* 0x000fe20000004200 */
[C---:B------:R-:W-:Y:S01]  /*14010*/  FSETP.NEU.FTZ.AND P0, PT, R2.reuse, -INF , PT ;  /* 0xff8000000200780b */ /* 0x040fe20003f1d000 */
[----:B------:R-:W-:Y:S01]  /*14020*/  FMUL.FTZ R48, R2, UR8 ;  /* 0x0000000802307c20 */ /* 0x000fe20008410000 */
[--C-:B------:R-:W-:Y:S01]  /*14030*/  FFMA.FTZ R36, R36, UR8, -R51.reuse ;  /* 0x0000000824247c23 */ /* 0x100fe20008010833 */
[----:B------:R-:W1:Y:S01]  /*14040*/  MUFU.EX2 R132, R132 ;  /* 0x0000008400847308 */ /* 0x000e620000000800 */
[--C-:B------:R-:W-:Y:S01]  /*14050*/  FFMA.FTZ R33, R174, UR8, -R51.reuse ;  /* 0x00000008ae217c23 */ /* 0x100fe20008010833 */
        /* <DEDUP_REMOVED lines=15> */
[----:B-1----:R-:W-:Y:S01]  /*14150*/  F2FP.F16.F32.PACK_AB R68, R132, R135 ;  /* 0x000000878444723e */ /* 0x002fe200000000ff */
[--C-:B------:R-:W-:Y:S01]  /*14160*/  FFMA.FTZ R34, R9, UR8, -R48.reuse ;  /* 0x0000000809227c23 */ /* 0x100fe20008010830 */
[----:B------:R-:W1:Y:S01]  /*14170*/  LDSM.16.MT88.4 R16, [R136+0x9400] ;  /* 0x009400008810783b */ /* 0x000e620000004200 */
        /* <DEDUP_REMOVED lines=30> */
[----:B------:R-:W-:Y:S01]  /*14360*/  FADD.FTZ R132, R135, R132 ;  /* 0x0000008487847221 */ /* 0x000fe20000010000 */
[--C-:B------:R-:W-:Y:S01]  /*14370*/  FFMA.FTZ R47, R47, UR8, -R51.reuse ;  /* 0x000000082f2f7c23 */ /* 0x100fe20008010833 */
[----:B------:R-:W3:Y:S01]  /*14380*/  MUFU.EX2 R57, R57 ;  /* 0x0000003900397308 */ /* 0x000ee20000000800 */
[----:B----4-:R-:W-:Y:S01]  /*14390*/  F2FP.F16.F32.PACK_AB R69, R126, R133 ;  /* 0x000000857e45723e */ /* 0x010fe200000000ff */
[----:B------:R-:W-:Y:S01]  /*143a0*/  FADD.FTZ R121, R131, R132 ;  /* 0x0000008483797221 */ /* 0x000fe20000010000 */
[--C-:B------:R-:W-:Y:S01]  /*143b0*/  FFMA.FTZ R46, R46, UR8, -R51.reuse ;  /* 0x000000082e2e7c23 */ /* 0x100fe20008010833 */
[--C-:B------:R-:W-:Y:S01]  /*143c0*/  FFMA.FTZ R45, R45, UR8, -R51.reuse ;  /* 0x000000082d2d7c23 */ /* 0x100fe20008010833 */
[----:B------:R-:W-:Y:S01]  /*143d0*/  FFMA.FTZ R42, R42, UR8, -R51 ;  /* 0x000000082a2a7c23 */ /* 0x000fe20008010833 */
[----:B------:R-:W-:Y:S01]  /*143e0*/  FADD.FTZ R121, R122, R121 ;  /* 0x000000797a797221 */ /* 0x000fe20000010000 */
[--C-:B------:R-:W-:Y:S01]  /*143f0*/  FFMA.FTZ R122, R44, UR8, -R48.reuse ;  /* 0x000000082c7a7c23 */ /* 0x100fe20008010830 */
[----:B------:R-:W-:Y:S01]  /*14400*/  MUFU.EX2 R50, R50 ;  /* 0x0000003200327308 */ /* 0x000fe20000000800 */
[--C-:B------:R-:W-:Y:S01]  /*14410*/  FFMA.FTZ R44, R41, UR8, -R48.reuse ;  /* 0x00000008292c7c23 */ /* 0x100fe20008010830 */
[--C-:B------:R-:W-:Y:S01]  /*14420*/  FFMA.FTZ R43, R43, UR8, -R48.reuse ;  /* 0x000000082b2b7c23 */ /* 0x100fe20008010830 */
[----:B------:R-:W-:Y:S01]  /*14430*/  FFMA.FTZ R41, R27, UR8, -R48 ;  /* 0x000000081b297c23 */ /* 0x000fe20008010830 */
[----:B------:R-:W-:Y:S01]  /*14440*/  FADD.FTZ R133, R133, R126 ;  /* 0x0000007e85857221 */ /* 0x000fe20000010000 */
[----:B------:R-:W-:-:S03]  /*14450*/  FFMA.FTZ R126, R30, UR8, -R51 ;  /* 0x000000081e7e7c23 */ /* 0x000fc60008010833 */
[----:B------:R-:W4:Y:S01]  /*14460*/  MUFU.EX2 R49, R49 ;  /* 0x0000003100317308 */ /* 0x000f220000000800 */
[----:B---3--:R-:W-:Y:S01]  /*14470*/  F2FP.F16.F32.PACK_AB R71, R57, R128 ;  /* 0x000000803947723e */ /* 0x008fe200000000ff */
[----:B------:R-:W-:-:S06]  /*14480*/  FADD.FTZ R128, R128, R133 ;  /* 0x0000008580807221 */ /* 0x000fcc0000010000 */
[C---:B------:R-:W-:Y:S01]  /*14490*/  HMMA.16816.F32 R96, R68.reuse, R92, RZ ;  /* 0x0000005c4460723c */ /* 0x040fe200000018ff */
[----:B------:R-:W-:Y:S05]  /*144a0*/  MUFU.EX2 R59, R59 ;  /* 0x0000003b003b7308 */ /* 0x000fea0000000800 */
[C---:B------:R-:W-:Y:S03]  /*144b0*/  HMMA.16816.F32 R92, R68.reuse, R94, RZ ;  /* 0x0000005e445c723c */ /* 0x040fe600000018ff */
[----:B------:R-:W3:Y:S01]  /*144c0*/  MUFU.EX2 R38, R38 ;  /* 0x0000002600267308 */ /* 0x000ee20000000800 */
[----:B----4-:R-:W-:Y:S01]  /*144d0*/  F2FP.F16.F32.PACK_AB R8, R49, R50 ;  /* 0x000000323108723e */ /* 0x010fe200000000ff */
[----:B------:R-:W-:Y:S01]  /*144e0*/  FADD.FTZ R50, R50, R121 ;  /* 0x0000007932327221 */ /* 0x000fe20000010000 */
[----:B------:R-:W-:Y:S01]  /*144f0*/  HMMA.16816.F32 R112, R68, R108, RZ ;  /* 0x0000006c4470723c */ /* 0x000fe200000018ff */
[----:B------:R-:W-:-:S04]  /*14500*/  FFMA.FTZ R121, R29, UR8, -R51 ;  /* 0x000000081d797c23 */ /* 0x000fc80008010833 */
[----:B------:R-:W-:Y:S01]  /*14510*/  MUFU.EX2 R56, R56 ;  /* 0x0000003800387308 */ /* 0x000fe20000000800 */
[C---:B------:R-:W-:Y:S06]  /*14520*/  HMMA.16816.F32 R104, R68.reuse, R100, RZ ;  /* 0x000000644468723c */ /* 0x040fec00000018ff */
[----:B------:R-:W-:Y:S01]  /*14530*/  HMMA.16816.F32 R88, R68, R84, RZ ;  /* 0x000000544458723c */ /* 0x000fe200000018ff */
[----:B------:R-:W4:Y:S01]  /*14540*/  MUFU.EX2 R55, R55 ;  /* 0x0000003700377308 */ /* 0x000f220000000800 */
[----:B---3--:R-:W-:-:S04]  /*14550*/  F2FP.F16.F32.PACK_AB R10, R38, R59 ;  /* 0x0000003b260a723e */ /* 0x008fc800000000ff */
[C---:B------:R-:W-:Y:S03]  /*14560*/  HMMA.16816.F32 R80, R68.reuse, R76, RZ ;  /* 0x0000004c4450723c */ /* 0x040fe600000018ff */
[----:B------:R-:W-:Y:S03]  /*14570*/  MUFU.EX2 R39, R39 ;  /* 0x0000002700277308 */ /* 0x000fe60000000800 */
[C---:B------:R-:W-:Y:S05]  /*14580*/  HMMA.16816.F32 R108, R68.reuse, R110, RZ ;  /* 0x0000006e446c723c */ /* 0x040fea00000018ff */
[----:B------:R-:W3:Y:S01]  /*14590*/  MUFU.EX2 R34, R34 ;  /* 0x0000002200227308 */ /* 0x000ee20000000800 */
[----:B----4-:R-:W-:Y:S01]  /*145a0*/  F2FP.F16.F32.PACK_AB R9, R55, R56 ;  /* 0x000000383709723e */ /* 0x010fe200000000ff */
[C---:B------:R-:W-:Y:S06]  /*145b0*/  HMMA.16816.F32 R100, R68.reuse, R102, RZ ;  /* 0x000000664464723c */ /* 0x040fec00000018ff */
[C---:B------:R-:W-:Y:S01]  /*145c0*/  HMMA.16816.F32 R84, R68.reuse, R86, RZ ;  /* 0x000000564454723c */ /* 0x040fe200000018ff */
[----:B------:R-:W-:Y:S05]  /*145d0*/  MUFU.EX2 R37, R37 ;  /* 0x0000002500257308 */ /* 0x000fea0000000800 */
[----:B------:R-:W-:Y:S01]  /*145e0*/  HMMA.16816.F32 R76, R68, R78, RZ ;  /* 0x0000004e444c723c */ /* 0x000fe200000018ff */
[----:B---3--:R-:W-:-:S02]  /*145f0*/  F2FP.F16.F32.PACK_AB R11, R34, R39 ;  /* 0x00000027220b723e */ /* 0x008fc400000000ff */
[----:B------:R-:W3:Y:S05]  /*14600*/  MUFU.EX2 R36, R36 ;  /* 0x0000002400247308 */ /* 0x000eea0000000800 */
[C---:B--2---:R-:W-:Y:S03]  /*14610*/  HMMA.16816.F32 R96, R8.reuse, R12, R96 ;  /* 0x0000000c0860723c */ /* 0x044fe60000001860 */
[----:B------:R-:W-:Y:S03]  /*14620*/  MUFU.EX2 R33, R33 ;  /* 0x0000002100217308 */ /* 0x000fe60000000800 */
[C---:B------:R-:W-:Y:S01]  /*14630*/  HMMA.16816.F32 R92, R8.reuse, R14, R92 ;  /* 0x0000000e085c723c */ /* 0x040fe2000000185c */
[----:B------:R-:W2:Y:S04]  /*14640*/  LDSM.16.MT88.4 R12, [R136+0xd000] ;  /* 0x00d00000880c783b */ /* 0x000ea80000004200 */
[----:B------:R-:W-:Y:S01]  /*14650*/  MUFU.EX2 R6, R6 ;  /* 0x0000000600067308 */ /* 0x000fe20000000800 */
[C---:B------:R-:W-:Y:S06]  /*14660*/  HMMA.16816.F32 R112, R8.reuse, R20, R112 ;  /* 0x000000140870723c */ /* 0x040fec0000001870 */
[C---:B------:R-:W-:Y:S01]  /*14670*/  HMMA.16816.F32 R108, R8.reuse, R22, R108 ;  /* 0x00000016086c723c */ /* 0x040fe2000000186c */
[----:B------:R-:W4:Y:S01]  /*14680*/  LDSM.16.MT88.4 R20, [R136+0xb400] ;  /* 0x00b400008814783b */ /* 0x000f220000004200 */
[----:B------:R-:W-:Y:S04]  /*14690*/  MUFU.EX2 R35, R35 ;  /* 0x0000002300237308 */ /* 0x000fe80000000800 */
[C---:B-1----:R-:W-:Y:S04]  /*146a0*/  HMMA.16816.F32 R104, R8.reuse, R16, R104 ;  /* 0x000000100868723c */ /* 0x042fe80000001868 */
[----:B------:R-:W1:Y:S02]  /*146b0*/  MUFU.EX2 R32, R32 ;  /* 0x0000002000207308 */ /* 0x000e640000000800 */
[----:B------:R-:W-:Y:S01]  /*146c0*/  HMMA.16816.F32 R100, R8, R18, R100 ;  /* 0x000000120864723c */ /* 0x000fe20000001864 */
[----:B------:R-:W5:Y:S05]  /*146d0*/  LDSM.16.MT88.4 R16, [R138+0xd400] ;  /* 0x00d400008a10783b */ /* 0x000f6a0000004200 */
[----:B------:R-:W-:Y:S08]  /*146e0*/  MUFU.EX2 R7, R7 ;  /* 0x0000000700077308 */ /* 0x000ff00000000800 */
[----:B------:R-:W1:Y:S01]  /*146f0*/  MUFU.EX2 R4, R4 ;  /* 0x0000000400047308 */ /* 0x000e620000000800 */
[C---:B--2---:R-:W-:Y:S07]  /*14700*/  HMMA.16816.F32 R72, R68.reuse, R12, RZ ;  /* 0x0000000c4448723c */ /* 0x044fee00000018ff */
[----:B------:R-:W-:Y:S01]  /*14710*/  MUFU.EX2 R67, R67 ;  /* 0x0000004300437308 */ /* 0x000fe20000000800 */
[----:B------:R-:W-:Y:S01]  /*14720*/  HMMA.16816.F32 R68, R68, R14, RZ ;  /* 0x0000000e4444723c */ /* 0x000fe200000018ff */
[----:B------:R-:W2:Y:S05]  /*14730*/  LDSM.16.MT88.4 R12, [R136+0xd400] ;  /* 0x00d40000880c783b */ /* 0x000eaa0000004200 */
[C---:B----4-:R-:W-:Y:S01]  /*14740*/  HMMA.16816.F32 R88, R8.reuse, R20, R88 ;  /* 0x000000140858723c */ /* 0x050fe20000001858 */
[----:B------:R-:W4:Y:S05]  /*14750*/  MUFU.EX2 R62, R62 ;  /* 0x0000003e003e7308 */ /* 0x000f2a0000000800 */
        /* <DEDUP_REMOVED lines=8> */
[----:B------:R-:W4:Y:S01]  /*147e0*/  MUFU.EX2 R60, R60 ;  /* 0x0000003c003c7308 */ /* 0x000f220000000800 */
[C---:B--2---:R-:W-:Y:S06]  /*147f0*/  HMMA.16816.F32 R72, R8.reuse, R12, R72 ;  /* 0x0000000c0848723c */ /* 0x044fec0000001848 */
[----:B------:R-:W-:Y:S01]  /*14800*/  HMMA.16816.F32 R68, R8, R14, R68 ;  /* 0x0000000e0844723c */ /* 0x000fe20000001844 */
[----:B------:R-:W2:Y:S01]  /*14810*/  LDSM.16.MT88.4 R12, [R136+0x9800] ;  /* 0x00980000880c783b */ /* 0x000ea20000004200 */
[----:B------:R-:W-:Y:S05]  /*14820*/  MUFU.EX2 R61, R61 ;  /* 0x0000003d003d7308 */ /* 0x000fea0000000800 */
[----:B---3--:R-:W-:-:S02]  /*14830*/  F2FP.F16.F32.PACK_AB R8, R36, R37 ;  /* 0x000000252408723e */ /* 0x008fc400000000ff */
[----:B-1----:R-:W-:Y:S01]  /*14840*/  F2FP.F16.F32.PACK_AB R9, R32, R35 ;  /* 0x000000232009723e */ /* 0x002fe200000000ff */
[----:B------:R-:W1:Y:S01]  /*14850*/  MUFU.EX2 R54, R54 ;  /* 0x0000003600367308 */ /* 0x000e620000000800 */
[----:B------:R-:W-:Y:S02]  /*14860*/  F2FP.F16.F32.PACK_AB R10, R6, R33 ;  /* 0x00000021060a723e */ /* 0x000fe400000000ff */
[----:B------:R-:W-:-:S05]  /*14870*/  F2FP.F16.F32.PACK_AB R11, R4, R7 ;  /* 0x00000007040b723e */ /* 0x000fca00000000ff */
[----:B------:R-:W-:Y:S02]  /*14880*/  MUFU.EX2 R171, R171 ;  /* 0x000000ab00ab7308 */ /* 0x000fe40000000800 */
[C---:B-----5:R-:W-:Y:S06]  /*14890*/  HMMA.16816.F32 R112, R8.reuse, R16, R112 ;  /* 0x000000100870723c */ /* 0x060fec0000001870 */
[C---:B------:R-:W-:Y:S01]  /*148a0*/  HMMA.16816.F32 R108, R8.reuse, R18, R108 ;  /* 0x00000012086c723c */ /* 0x040fe2000000186c */
[----:B------:R-:W3:Y:S01]  /*148b0*/  LDSM.16.MT88.4 R16, [R138+0xb800] ;  /* 0x00b800008a10783b */ /* 0x000ee20000004200 */
        /* <DEDUP_REMOVED lines=8> */
[C---:B---3--:R-:W-:Y:S07]  /*14940*/  HMMA.16816.F32 R96, R8.reuse, R16, R96 ;  /* 0x000000100860723c */ /* 0x048fee0000001860 */
[----:B------:R-:W-:Y:S01]  /*14950*/  MUFU.EX2 R163, R163 ;  /* 0x000000a300a37308 */ /* 0x000fe20000000800 */
[C---:B------:R-:W-:Y:S01]  /*14960*/  HMMA.16816.F32 R92, R8.reuse, R18, R92 ;  /* 0x00000012085c723c */ /* 0x040fe2000000185c */
[----:B------:R-:W3:Y:S06]  /*14970*/  LDSM.16.MT88.4 R16, [R138+0xd800] ;  /* 0x00d800008a10783b */ /* 0x000eec0000004200 */
[----:B------:R-:W5:Y:S08]  /*14980*/  MUFU.EX2 R134, R134 ;  /* 0x0000008600867308 */ /* 0x000f700000000800 */
[----:B------:R-:W-:Y:S01]  /*14990*/  MUFU.EX2 R173, R173 ;  /* 0x000000ad00ad7308 */ /* 0x000fe20000000800 */
[C---:B--2---:R-:W-:Y:S07]  /*149a0*/  HMMA.16816.F32 R88, R8.reuse, R12, R88 ;  /* 0x0000000c0858723c */ /* 0x044fee0000001858 */
[----:B------:R-:W2:Y:S01]  /*149b0*/  MUFU.EX2 R66, R66 ;  /* 0x0000004200427308 */ /* 0x000ea20000000800 */
[C---:B------:R-:W-:Y:S01]  /*149c0*/  HMMA.16816.F32 R84, R8.reuse, R14, R84 ;  /* 0x0000000e0854723c */ /* 0x040fe20000001854 */
[----:B------:R-:W4:Y:S06]  /*149d0*/  LDSM.16.MT88.4 R12, [R136+0xd800] ;  /* 0x00d80000880c783b */ /* 0x000f2c0000004200 */
[----:B------:R-:W-:Y:S08]  /*149e0*/  MUFU.EX2 R167, R167 ;  /* 0x000000a700a77308 */ /* 0x000ff00000000800 */
[----:B------:R-:W-:Y:S01]  /*149f0*/  MUFU.EX2 R64, R64 ;  /* 0x0000004000407308 */ /* 0x000fe20000000800 */
[C---:B---3--:R-:W-:Y:S07]  /*14a00*/  HMMA.16816.F32 R80, R8.reuse, R16, R80 ;  /* 0x000000100850723c */ /* 0x048fee0000001850 */
[----:B------:R-:W-:Y:S01]  /*14a10*/  MUFU.EX2 R130, R130 ;  /* 0x0000008200827308 */ /* 0x000fe20000000800 */
[C---:B------:R-:W-:Y:S01]  /*14a20*/  HMMA.16816.F32 R76, R8.reuse, R18, R76 ;  /* 0x00000012084c723c */ /* 0x040fe2000000184c */
[----:B------:R-:W3:Y:S06]  /*14a30*/  LDSM.16.MT88.4 R16, [R138+0x9c00] ;  /* 0x009c00008a10783b */ /* 0x000eec0000004200 */
[----:B------:R-:W2:Y:S08]  /*14a40*/  MUFU.EX2 R127, R127 ;  /* 0x0000007f007f7308 */ /* 0x000eb00000000800 */
[----:B------:R-:W-:Y:S01]  /*14a50*/  MUFU.EX2 R123, R123 ;  /* 0x0000007b007b7308 */ /* 0x000fe20000000800 */
[C---:B----4-:R-:W-:Y:S07]  /*14a60*/  HMMA.16816.F32 R72, R8.reuse, R12, R72 ;  /* 0x0000000c0848723c */ /* 0x050fee0000001848 */
[----:B------:R-:W4:Y:S01]  /*14a70*/  MUFU.EX2 R120, R120 ;  /* 0x0000007800787308 */ /* 0x000f220000000800 */
        /* <DEDUP_REMOVED lines=8> */
[C---:B---3--:R-:W-:Y:S04]  /*14b00*/  HMMA.16816.F32 R112, R8.reuse, R16, R112 ;  /* 0x000000100870723c */ /* 0x048fe80000001870 */
[----:B------:R-:W-:Y:S02]  /*14b10*/  MUFU.EX2 R45, R45 ;  /* 0x0000002d002d7308 */ /* 0x000fe40000000800 */
[C---:B------:R-:W-:Y:S01]  /*14b20*/  HMMA.16816.F32 R108, R8.reuse, R18, R108 ;  /* 0x00000012086c723c */ /* 0x040fe2000000186c */
[----:B------:R-:W3:Y:S05]  /*14b30*/  LDSM.16.MT88.4 R16, [R138+0xbc00] ;  /* 0x00bc00008a10783b */ /* 0x000eea0000004200 */
        /* <DEDUP_REMOVED lines=20> */
[----:B------:R-:W-:-:S02]  /*14c80*/  F2FP.F16.F32.PACK_AB R8, R166, R171 ;  /* 0x000000aba608723e */ /* 0x000fc400000000ff */
[----:B------:R-:W-:Y:S02]  /*14c90*/  F2FP.F16.F32.PACK_AB R9, R164, R169 ;  /* 0x000000a9a409723e */ /* 0x000fe400000000ff */
[----:B------:R-:W-:Y:S02]  /*14ca0*/  F2FP.F16.F32.PACK_AB R10, R162, R165 ;  /* 0x000000a5a20a723e */ /* 0x000fe400000000ff */
[----:B------:R-:W-:-:S07]  /*14cb0*/  F2FP.F16.F32.PACK_AB R11, R134, R163 ;  /* 0x000000a3860b723e */ /* 0x000fce00000000ff */
        /* <DEDUP_REMOVED lines=18> */
[----:B--2---:R-:W-:-:S02]  /*14de0*/  F2FP.F16.F32.PACK_AB R8, R66, R173 ;  /* 0x000000ad4208723e */ /* 0x004fc400000000ff */
[----:B------:R-:W-:Y:S02]  /*14df0*/  F2FP.F16.F32.PACK_AB R9, R127, R130 ;  /* 0x000000827f09723e */ /* 0x000fe400000000ff */
[----:B------:R-:W-:Y:S02]  /*14e00*/  F2FP.F16.F32.PACK_AB R10, R64, R167 ;  /* 0x000000a7400a723e */ /* 0x000fe400000000ff */
[----:B----4-:R-:W-:-:S07]  /*14e10*/  F2FP.F16.F32.PACK_AB R11, R120, R123 ;  /* 0x0000007b780b723e */ /* 0x010fce00000000ff */
[C---:B------:R-:W-:Y:S06]  /*14e20*/  HMMA.16816.F32 R112, R8.reuse, R20, R112 ;  /* 0x000000140870723c */ /* 0x040fec0000001870 */
[C---:B------:R-:W-:Y:S01]  /*14e30*/  HMMA.16816.F32 R108, R8.reuse, R22, R108 ;  /* 0x00000016086c723c */ /* 0x040fe2000000186c */
[----:B------:R-:W2:Y:S05]  /*14e40*/  LDSM.16.MT88.4 R20, [R136+0xc400] ;  /* 0x00c400008814783b */ /* 0x000eaa0000004200 */
[C---:B---3--:R-:W-:Y:S06]  /*14e50*/  HMMA.16816.F32 R104, R8.reuse, R16, R104 ;  /* 0x000000100868723c */ /* 0x048fec0000001868 */
[C---:B------:R-:W-:Y:S01]  /*14e60*/  HMMA.16816.F32 R100, R8.reuse, R18, R100 ;  /* 0x000000120864723c */ /* 0x040fe20000001864 */
[----:B------:R-:W3:Y:S05]  /*14e70*/  LDSM.16.MT88.4 R16, [R136+0xe400] ;  /* 0x00e400008810783b */ /* 0x000eea0000004200 */
[C---:B-----5:R-:W-:Y:S06]  /*14e80*/  HMMA.16816.F32 R96, R8.reuse, R12, R96 ;  /* 0x0000000c0860723c */ /* 0x060fec0000001860 */
[C---:B------:R-:W-:Y:S01]  /*14e90*/  HMMA.16816.F32 R92, R8.reuse, R14, R92 ;  /* 0x0000000e085c723c */ /* 0x040fe2000000185c */
[----:B------:R-:W4:Y:S05]  /*14ea0*/  LDSM.16.MT88.4 R12, [R138+0xe400] ;  /* 0x00e400008a0c783b */ /* 0x000f2a0000004200 */
[C---:B--2---:R-:W-:Y:S06]  /*14eb0*/  HMMA.16816.F32 R88, R8.reuse, R20, R88 ;  /* 0x000000140858723c */ /* 0x044fec0000001858 */
[C---:B------:R-:W-:Y:S01]  /*14ec0*/  HMMA.16816.F32 R84, R8.reuse, R22, R84 ;  /* 0x000000160854723c */ /* 0x040fe20000001854 */
[----:B------:R-:W2:Y:S05]  /*14ed0*/  LDSM.16.MT88.4 R20, [R136+0xe800] ;  /* 0x00e800008814783b */ /* 0x000eaa0000004200 */
[C---:B---3--:R-:W-:Y:S06]  /*14ee0*/  HMMA.16816.F32 R72, R8.reuse, R16, R72 ;  /* 0x000000100848723c */ /* 0x048fec0000001848 */
[C---:B------:R-:W-:Y:S01]  /*14ef0*/  HMMA.16816.F32 R68, R8.reuse, R18, R68 ;  /* 0x000000120844723c */ /* 0x040fe20000001844 */
[----:B------:R-:W-:Y:S01]  /*14f00*/  FADD.FTZ R17, R57, R128 ;  /* 0x0000008039117221 */ /* 0x000fe20000010000 */
[----:B------:R-:W-:Y:S01]  /*14f10*/  FADD.FTZ R16, R49, R50 ;  /* 0x0000003231107221 */ /* 0x000fe20000010000 */
[--C-:B------:R-:W-:Y:S01]  /*14f20*/  FFMA.FTZ R57, R28, UR8, -R51.reuse ;  /* 0x000000081c397c23 */ /* 0x100fe20008010833 */
[----:B------:R-:W-:Y:S01]  /*14f30*/  FFMA.FTZ R51, R40, UR8, -R51 ;  /* 0x0000000828337c23 */ /* 0x000fe20008010833 */
[----:B------:R-:W-:Y:S01]  /*14f40*/  FADD.FTZ R56, R56, R17 ;  /* 0x0000001138387221 */ /* 0x000fe20000010000 */
[C---:B----4-:R-:W-:Y:S01]  /*14f50*/  HMMA.16816.F32 R80, R8.reuse, R12, R80 ;  /* 0x0000000c0850723c */ /* 0x050fe20000001850 */
[----:B------:R-:W-:Y:S01]  /*14f60*/  FADD.FTZ R59, R59, R16 ;  /* 0x000000103b3b7221 */ /* 0x000fe20000010000 */
[--C-:B------:R-:W-:Y:S01]  /*14f70*/  FFMA.FTZ R40, R26, UR8, -R48.reuse ;  /* 0x000000081a287c23 */ /* 0x100fe20008010830 */
[----:B------:R-:W3:Y:S01]  /*14f80*/  LDSM.16.MT88.4 R16, [R136+0xc800] ;  /* 0x00c800008810783b */ /* 0x000ee20000004200 */
[--C-:B------:R-:W-:Y:S01]  /*14f90*/  FFMA.FTZ R49, R25, UR8, -R48.reuse ;  /* 0x0000000819317c23 */ /* 0x100fe20008010830 */
[--C-:B------:R-:W-:Y:S01]  /*14fa0*/  FFMA.FTZ R50, R24, UR8, -R48.reuse ;  /* 0x0000000818327c23 */ /* 0x100fe20008010830 */
[----:B------:R-:W-:Y:S01]  /*14fb0*/  HMMA.16816.F32 R76, R8, R14, R76 ;  /* 0x0000000e084c723c */ /* 0x000fe2000000184c */
[----:B------:R-:W4:Y:S01]  /*14fc0*/  LDSM.16.MT88.4 R12, [R138+0xa800] ;  /* 0x00a800008a0c783b */ /* 0x000f220000004200 */
[----:B------:R-:W-:Y:S01]  /*14fd0*/  FFMA.FTZ R48, R31, UR8, -R48 ;  /* 0x000000081f307c23 */ /* 0x000fe20008010830 */
[----:B------:R-:W-:Y:S01]  /*14fe0*/  FADD.FTZ R56, R55, R56 ;  /* 0x0000003837387221 */ /* 0x000fe20000010000 */
[----:B------:R-:W-:Y:S01]  /*14ff0*/  FADD.FTZ R38, R38, R59 ;  /* 0x0000003b26267221 */ /* 0x000fe20000010000 */
[----:B------:R-:W5:Y:S01]  /*15000*/  LDSM.16.MT88.4 R28, [R136+0xa800] ;  /* 0x00a80000881c783b */ /* 0x000f620000004200 */
[----:B------:R-:W-:Y:S01]  /*15010*/  MUFU.EX2 R40, R40 ;  /* 0x0000002800287308 */ /* 0x000fe20000000800 */
[----:B-1----:R-:W-:Y:S01]  /*15020*/  F2FP.F16.F32.PACK_AB R8, R46, R47 ;  /* 0x0000002f2e08723e */ /* 0x002fe200000000ff */
[----:B------:R-:W-:Y:S01]  /*15030*/  FADD.FTZ R37, R37, R38 ;  /* 0x0000002625257221 */ /* 0x000fe20000010000 */
[----:B------:R-:W-:Y:S01]  /*15040*/  F2FP.F16.F32.PACK_AB R9, R43, R122 ;  /* 0x0000007a2b09723e */ /* 0x000fe200000000ff */
[----:B------:R-:W1:Y:S01]  /*15050*/  LDSM.16.MT88.4 R24, [R138+0xc800] ;  /* 0x00c800008a18783b */ /* 0x000e620000004200 */
[----:B------:R-:W-:Y:S01]  /*15060*/  F2FP.F16.F32.PACK_AB R10, R42, R45 ;  /* 0x0000002d2a0a723e */ /* 0x000fe200000000ff */
[----:B------:R-:W-:Y:S01]  /*15070*/  FADD.FTZ R36, R36, R37 ;  /* 0x0000002524247221 */ /* 0x000fe20000010000 */
[----:B------:R-:W-:Y:S01]  /*15080*/  F2FP.F16.F32.PACK_AB R11, R41, R44 ;  /* 0x0000002c290b723e */ /* 0x000fe200000000ff */
[----:B------:R-:W-:Y:S02]  /*15090*/  MUFU.EX2 R49, R49 ;  /* 0x0000003100317308 */ /* 0x000fe40000000800 */
[----:B------:R-:W-:-:S04]  /*150a0*/  FADD.FTZ R33, R33, R36 ;  /* 0x0000002421217221 */ /* 0x000fc80000010000 */
[C---:B--2---:R-:W-:Y:S01]  /*150b0*/  HMMA.16816.F32 R72, R8.reuse, R20, R72 ;  /* 0x000000140848723c */ /* 0x044fe20000001848 */
[----:B------:R-:W-:Y:S01]  /*150c0*/  FADD.FTZ R6, R6, R33 ;  /* 0x0000002106067221 */ /* 0x000fe20000010000 */
[----:B------:R-:W-:Y:S03]  /*150d0*/  MUFU.EX2 R50, R50 ;  /* 0x0000003200327308 */ /* 0x000fe60000000800 */
[----:B------:R-:W-:Y:S01]  /*150e0*/  FADD.FTZ R67, R67, R6 ;  /* 0x0000000643437221 */ /* 0x000fe20000010000 */
[----:B------:R-:W-:Y:S01]  /*150f0*/  HMMA.16816.F32 R68, R8, R22, R68 ;  /* 0x000000160844723c */ /* 0x000fe20000001844 */
[----:B------:R-:W-:Y:S02]  /*15100*/  FADD.FTZ R21, R39, R56 ;  /* 0x0000003827157221 */ /* 0x000fe40000010000 */
[----:B------:R-:W-:Y:S01]  /*15110*/  FADD.FTZ R62, R62, R67 ;  /* 0x000000433e3e7221 */ /* 0x000fe20000010000 */
[----:B------:R-:W-:Y:S01]  /*15120*/  MUFU.EX2 R39, R48 ;  /* 0x0000003000277308 */ /* 0x000fe20000000800 */
[----:B------:R-:W-:-:S02]  /*15130*/  FADD.FTZ R34, R34, R21 ;  /* 0x0000001522227221 */ /* 0x000fc40000010000 */
[----:B------:R-:W-:Y:S01]  /*15140*/  FADD.FTZ R63, R63, R62 ;  /* 0x0000003e3f3f7221 */ /* 0x000fe20000010000 */
[----:B------:R-:W-:Y:S01]  /*15150*/  LDSM.16.MT88.4 R20, [R136+0xcc00] ;  /* 0x00cc00008814783b */ /* 0x000fe20000004200 */
[----:B------:R-:W-:Y:S01]  /*15160*/  FADD.FTZ R35, R35, R34 ;  /* 0x0000002223237221 */ /* 0x000fe20000010000 */
[C---:B---3--:R-:W-:Y:S01]  /*15170*/  HMMA.16816.F32 R88, R8.reuse, R16, R88 ;  /* 0x000000100858723c */ /* 0x048fe20000001858 */
[----:B------:R-:W-:Y:S02]  /*15180*/  FADD.FTZ R58, R58, R63 ;  /* 0x0000003f3a3a7221 */ /* 0x000fe40000010000 */
[----:B------:R-:W-:Y:S02]  /*15190*/  FADD.FTZ R32, R32, R35 ;  /* 0x0000002320207221 */ /* 0x000fe40000010000 */
[----:B------:R-:W-:Y:S01]  /*151a0*/  FADD.FTZ R171, R171, R58 ;  /* 0x0000003aabab7221 */ /* 0x000fe20000010000 */
[----:B----4-:R-:W-:Y:S01]  /*151b0*/  HMMA.16816.F32 R112, R8, R12, R112 ;  /* 0x0000000c0870723c */ /* 0x010fe20000001870 */
        /* <DEDUP_REMOVED lines=20> */
[C---:B-1----:R-:W-:Y:S01]  /*15300*/  HMMA.16816.F32 R96, R8.reuse, R24, R96 ;  /* 0x000000180860723c */ /* 0x042fe20000001860 */
[----:B------:R-:W-:Y:S02]  /*15310*/  FADD.FTZ R167, R167, R66 ;  /* 0x00000042a7a77221 */ /* 0x000fe40000010000 */
[----:B------:R-:W-:Y:S02]  /*15320*/  FADD.FTZ R164, R164, R169 ;  /* 0x000000a9a4a47221 */ /* 0x000fe40000010000 */
[----:B------:R-:W-:Y:S01]  /*15330*/  MUFU.EX2 R31, R57 ;  /* 0x00000039001f7308 */ /* 0x000fe20000000800 */
[----:B------:R-:W-:Y:S01]  /*15340*/  HMMA.16816.F32 R92, R8, R26, R92 ;  /* 0x0000001a085c723c */ /* 0x000fe2000000185c */
[----:B------:R-:W-:Y:S01]  /*15350*/  FADD.FTZ R163, R163, R164 ;  /* 0x000000a4a3a37221 */ /* 0x000fe20000010000 */
[----:B------:R-:W1:Y:S01]  /*15360*/  LDSM.16.MT88.4 R24, [R138+0xac00] ;  /* 0x00ac00008a18783b */ /* 0x000e620000004200 */
[----:B------:R-:W-:-:S02]  /*15370*/  FADD.FTZ R64, R64, R167 ;  /* 0x000000a740407221 */ /* 0x000fc40000010000 */
[----:B------:R-:W-:Y:S02]  /*15380*/  FADD.FTZ R163, R134, R163 ;  /* 0x000000a386a37221 */ /* 0x000fe40000010000 */
[----:B------:R-:W5:Y:S01]  /*15390*/  MUFU.EX2 R30, R51 ;  /* 0x00000033001e7308 */ /* 0x000f620000000800 */
        /* <DEDUP_REMOVED lines=11> */
[----:B----4-:R-:W-:Y:S01]  /*15450*/  F2FP.F16.F32.PACK_AB R8, R28, R29 ;  /* 0x0000001d1c08723e */ /* 0x010fe200000000ff */
[----:B------:R-:W-:Y:S01]  /*15460*/  FADD.FTZ R29, R29, R42 ;  /* 0x0000002a1d1d7221 */ /* 0x000fe20000010000 */
[----:B------:R-:W-:Y:S01]  /*15470*/  F2FP.F16.F32.PACK_AB R9, R49, R40 ;  /* 0x000000283109723e */ /* 0x000fe200000000ff */
[----:B------:R-:W-:Y:S01]  /*15480*/  FADD.FTZ R122, R122, R123 ;  /* 0x0000007b7a7a7221 */ /* 0x000fe20000010000 */
[----:B-----5:R-:W-:Y:S01]  /*15490*/  F2FP.F16.F32.PACK_AB R10, R30, R31 ;  /* 0x0000001f1e0a723e */ /* 0x020fe200000000ff */
[----:B------:R-:W-:Y:S01]  /*154a0*/  FADD.FTZ R28, R28, R29 ;  /* 0x0000001d1c1c7221 */ /* 0x000fe20000010000 */
[----:B------:R-:W-:Y:S01]  /*154b0*/  F2FP.F16.F32.PACK_AB R11, R39, R50 ;  /* 0x00000032270b723e */ /* 0x000fe200000000ff */
[----:B------:R-:W-:Y:S02]  /*154c0*/  FADD.FTZ R43, R43, R122 ;  /* 0x0000007a2b2b7221 */ /* 0x000fe40000010000 */
[----:B------:R-:W-:-:S02]  /*154d0*/  FADD.FTZ R31, R31, R28 ;  /* 0x0000001c1f1f7221 */ /* 0x000fc40000010000 */
[----:B------:R-:W-:Y:S02]  /*154e0*/  FADD.FTZ R44, R44, R43 ;  /* 0x0000002b2c2c7221 */ /* 0x000fe40000010000 */
[----:B---3--:R-:W-:Y:S01]  /*154f0*/  HMMA.16816.F32 R104, R8, R16, R104 ;  /* 0x000000100868723c */ /* 0x008fe20000001868 */
[----:B------:R-:W-:Y:S01]  /*15500*/  FADD.FTZ R163, R30, R31 ;  /* 0x0000001f1ea37221 */ /* 0x000fe20000010000 */
[----:B------:R-:W-:-:S04]  /*15510*/  FADD.FTZ R41, R41, R44 ;  /* 0x0000002c29297221 */ /* 0x000fc80000010000 */
[----:B------:R-:W-:Y:S01]  /*15520*/  HMMA.16816.F32 R100, R8, R18, R100 ;  /* 0x000000120864723c */ /* 0x000fe20000001864 */
[----:B------:R-:W3:Y:S01]  /*15530*/  LDSM.16.MT88.4 R16, [R138+0xec00] ;  /* 0x00ec00008a10783b */ /* 0x000ee20000004200 */
[----:B------:R-:W-:-:S04]  /*15540*/  FADD.FTZ R40, R40, R41 ;  /* 0x0000002928287221 */ /* 0x000fc80000010000 */
[----:B------:R-:W-:Y:S01]  /*15550*/  FADD.FTZ R49, R49, R40 ;  /* 0x0000002831317221 */ /* 0x000fe20000010000 */
[----:B-1----:R-:W-:Y:S03]  /*15560*/  HMMA.16816.F32 R112, R8, R24, R112 ;  /* 0x000000180870723c */ /* 0x002fe60000001870 */
[----:B------:R-:W-:-:S03]  /*15570*/  FADD.FTZ R50, R50, R49 ;  /* 0x0000003132327221 */ /* 0x000fc60000010000 */
[----:B------:R-:W-:Y:S01]  /*15580*/  HMMA.16816.F32 R108, R8, R26, R108 ;  /* 0x0000001a086c723c */ /* 0x000fe2000000186c */
[----:B------:R-:W-:-:S05]  /*15590*/  FADD.FTZ R162, R39, R50 ;  /* 0x0000003227a27221 */ /* 0x000fca0000010000 */
[C---:B--2---:R-:W-:Y:S06]  /*155a0*/  HMMA.16816.F32 R96, R8.reuse, R12, R96 ;  /* 0x0000000c0860723c */ /* 0x044fec0000001860 */
[C---:B------:R-:W-:Y:S01]  /*155b0*/  HMMA.16816.F32 R92, R8.reuse, R14, R92 ;  /* 0x0000000e085c723c */ /* 0x040fe2000000185c */
[----:B------:R-:W1:Y:S05]  /*155c0*/  LDSM.16.MT88.4 R12, [R136+0xec00] ;  /* 0x00ec0000880c783b */ /* 0x000e6a0000004200 */
[C---:B------:R-:W-:Y:S06]  /*155d0*/  HMMA.16816.F32 R88, R8.reuse, R20, R88 ;  /* 0x000000140858723c */ /* 0x040fec0000001858 */
        /* <DEDUP_REMOVED lines=69> */
[----:B------:R-:W-:-:S05]  /*15a30*/  IMAD R7, R4, UR5, R7 ;  /* 0x0000000504077c24 */ /* 0x000fca000f8e0207 */
[----:B------:R-:W-:Y:S01]  /*15a40*/  IADD3 R6, R11, R7, RZ ;  /* 0x000000070b067210 */ /* 0x000fe20007ffe0ff */
[----:B------:R-:W-:Y:S01]  /*15a50*/  IMAD.MOV.U32 R7, RZ, RZ, R10 ;  /* 0x000000ffff077224 */ /* 0x000fe200078e000a */
[----:B------:R-:W-:Y:S06]  /*15a60*/  BRA `(.L_x_3372) ;  /* 0x00000000000c7947 */ /* 0x000fec0003800000 */
.L_x_3371:
[----:B------:R-:W1:Y:S02]  /*15a70*/  LDC R7, c[0x0][0x250] ;  /* 0x00009400ff077b82 */ /* 0x000e640000000800 */
[----:B-1----:R-:W-:-:S04]  /*15a80*/  LEA R7, -R7, RZ, 0x7 ;  /* 0x000000ff07077211 */ /* 0x002fc800078e39ff */
[----:B------:R-:W-:-:S07]  /*15a90*/  SHF.R.S32.HI R6, RZ, 0x1f, R7 ;  /* 0x0000001fff067819 */ /* 0x000fce0000011407 */
.L_x_3372:
        /* <DEDUP_REMOVED lines=247> */
[----:B---3--:R-:W-:Y:S01]  /*16a10*/  HMMA.16816.F32 R16, R132, R124, R16 ;  /* 0x0000007c8410723c */ /* 0x008fe20000001810 */
[----:B------:R-:W-:Y:S01]  /*16a20*/  FMUL.FTZ R65, R65, UR15 ;  /* 0x0000000f41417c20 */ /* 0x000fe20008410000 */
[----:B------:R-:W-:Y:S01]  /*16a30*/  FMUL.FTZ R66, R66, UR15 ;  /* 0x0000000f42427c20 */ /* 0x000fe20008410000 */
[----:B------:R-:W-:-:S02]  /*16a40*/  FMUL.FTZ R185, R67, UR15 ;  /* 0x0000000f43b97c20 */ /* 0x000fc40008410000 */
[----:B------:R-:W-:Y:S01]  /*16a50*/  MUFU.TANH R161, R65 ;  /* 0x0000004100a17308 */ /* 0x000fe20000002400 */
[C---:B------:R-:W-:Y:S01]  /*16a60*/  HMMA.16816.F32 R12, R132.reuse, R126, R12 ;  /* 0x0000007e840c723c */ /* 0x040fe2000000180c */
[----:B------:R-:W3:Y:S01]  /*16a70*/  LDSM.16.M88.4 R124, [R137+0x7c00] ;  /* 0x007c0000897c783b */ /* 0x000ee20000000200 */
[----:B------:R-:W-:Y:S01]  /*16a80*/  FMUL.FTZ R62, R62, UR15 ;  /* 0x0000000f3e3e7c20 */ /* 0x000fe20008410000 */
[----:B------:R-:W-:Y:S01]  /*16a90*/  FMUL.FTZ R63, R63, UR15 ;  /* 0x0000000f3f3f7c20 */ /* 0x000fe20008410000 */
[----:B------:R-:W-:Y:S02]  /*16aa0*/  FMUL.FTZ R61, R61, UR15 ;  /* 0x0000000f3d3d7c20 */ /* 0x000fe40008410000 */
        /* <DEDUP_REMOVED lines=9> */
[----:B------:R-:W-:Y:S01]  /*16b40*/  FMUL.FTZ R7, R7, UR15 ;  /* 0x0000000f07077c20 */ /* 0x000fe20008410000 */
[C---:B-1----:R-:W-:Y:S02]  /*16b50*/  HMMA.16816.F32 R40, R132.reuse, R128, R40 ;  /* 0x000000808428723c */ /* 0x042fe40000001828 */
[----:B------:R-:W-:Y:S01]  /*16b60*/  FMUL.FTZ R16, R16, UR15 ;  /* 0x0000000f10107c20 */ /* 0x000fe20008410000 */
[----:B------:R1:W-:Y:S03]  /*16b70*/  MUFU.TANH R165, R5 ;  /* 0x0000000500a57308 */ /* 0x0003e60000002400 */
[C---:B------:R-:W-:Y:S02]  /*16b80*/  HMMA.16816.F32 R36, R132.reuse, R130, R36 ;  /* 0x000000828424723c */ /* 0x040fe40000001824 */
[----:B------:R-:W-:Y:S01]  /*16b90*/  FMUL.FTZ R171, R15, UR15 ;  /* 0x0000000f0fab7c20 */ /* 0x000fe20008410000 */
[----:B------:R-:W-:Y:S01]  /*16ba0*/  FMUL.FTZ R14, R14, UR15 ;  /* 0x0000000f0e0e7c20 */ /* 0x000fe20008410000 */
[----:B------:R-:W-:Y:S01]  /*16bb0*/  FMUL.FTZ R12, R12, UR15 ;  /* 0x0000000f0c0c7c20 */ /* 0x000fe20008410000 */
[----:B------:R4:W-:Y:S01]  /*16bc0*/  MUFU.TANH R15, R4 ;  /* 0x00000004000f7308 */ /* 0x0009e20000002400 */
[----:B------:R-:W-:Y:S01]  /*16bd0*/  FMUL.FTZ R13, R13, UR15 ;  /* 0x0000000f0d0d7c20 */ /* 0x000fe20008410000 */
[C---:B--2---:R-:W-:Y:S06]  /*16be0*/  HMMA.16816.F32 R48, R132.reuse, R120, R48 ;  /* 0x000000788430723c */ /* 0x044fec0000001830 */
[C---:B------:R-:W-:Y:S01]  /*16bf0*/  HMMA.16816.F32 R44, R132.reuse, R122, R44 ;  /* 0x0000007a842c723c */ /* 0x040fe2000000182c */
[----:B------:R-:W2:Y:S01]  /*16c00*/  LDSM.16.M88.4 R120, [R137+0x8c00] ;  /* 0x008c00008978783b */ /* 0x000ea20000000200 */
[----:B-1----:R-:W-:Y:S01]  /*16c10*/  IMAD.SHL.U32 R5, R151, 0x80, RZ ;  /* 0x0000008097057824 */ /* 0x002fe200078e00ff */
[----:B------:R-:W-:Y:S03]  /*16c20*/  MUFU.TANH R131, R14 ;  /* 0x0000000e00837308 */ /* 0x000fe60000002400 */
[----:B---3--:R-:W-:Y:S01]  /*16c30*/  HMMA.16816.F32 R56, R132, R124, R56 ;  /* 0x0000007c8438723c */ /* 0x008fe20000001838 */
[----:B------:R-:W-:Y:S01]  /*16c40*/  FMUL.FTZ R40, R40, UR15 ;  /* 0x0000000f28287c20 */ /* 0x000fe20008410000 */
[----:B------:R-:W-:Y:S01]  /*16c50*/  FMUL.FTZ R42, R42, UR15 ;  /* 0x0000000f2a2a7c20 */ /* 0x000fe20008410000 */
[----:B------:R-:W-:-:S02]  /*16c60*/  FMUL.FTZ R43, R43, UR15 ;  /* 0x0000000f2b2b7c20 */ /* 0x000fc40008410000 */
[----:B------:R-:W-:Y:S01]  /*16c70*/  MUFU.TANH R171, R171 ;  /* 0x000000ab00ab7308 */ /* 0x000fe20000002400 */
[----:B------:R-:W-:Y:S01]  /*16c80*/  HMMA.16816.F32 R52, R132, R126, R52 ;  /* 0x0000007e8434723c */ /* 0x000fe20000001834 */
[----:B------:R-:W1:Y:S01]  /*16c90*/  LDSM.16.M88.4 R124, [R137+0x8800] ;  /* 0x00880000897c783b */ /* 0x000e620000000200 */
[----:B------:R-:W-:Y:S01]  /*16ca0*/  FMUL.FTZ R10, R37, UR15 ;  /* 0x0000000f250a7c20 */ /* 0x000fe20008410000 */
[----:B------:R-:W-:Y:S01]  /*16cb0*/  FMUL.FTZ R39, R39, UR15 ;  /* 0x0000000f27277c20 */ /* 0x000fe20008410000 */
[----:B------:R-:W-:Y:S01]  /*16cc0*/  FMUL.FTZ R36, R36, UR15 ;  /* 0x0000000f24247c20 */ /* 0x000fe20008410000 */
[----:B------:R-:W-:Y:S01]  /*16cd0*/  FMUL.FTZ R38, R38, UR15 ;  /* 0x0000000f26267c20 */ /* 0x000fe20008410000 */
[----:B------:R-:W-:Y:S01]  /*16ce0*/  FMUL.FTZ R48, R48, UR15 ;  /* 0x0000000f30307c20 */ /* 0x000fe20008410000 */
[----:B------:R-:W-:Y:S01]  /*16cf0*/  MUFU.TANH R179, R6 ;  /* 0x0000000600b37308 */ /* 0x000fe20000002400 */
[----:B------:R-:W-:Y:S01]  /*16d00*/  FMUL.FTZ R50, R50, UR15 ;  /* 0x0000000f32327c20 */ /* 0x000fe20008410000 */
[----:B------:R-:W-:-:S04]  /*16d10*/  DEPBAR.LE SB0, 0x0 ;  /* 0x000080000000791a */ /* 0x000fc80000000000 */
[----:B------:R-:W-:Y:S01]  /*16d20*/  FMUL.FTZ R44, R44, UR15 ;  /* 0x0000000f2c2c7c20 */ /* 0x000fe20008410000 */
[----:B------:R-:W-:Y:S01]  /*16d30*/  FMUL.FTZ R46, R46, UR15 ;  /* 0x0000000f2e2e7c20 */ /* 0x000fe20008410000 */
[----:B------:R-:W-:Y:S01]  /*16d40*/  MUFU.TANH R13, R13 ;  /* 0x0000000d000d7308 */ /* 0x000fe20000002400 */
[----:B------:R-:W-:Y:S02]  /*16d50*/  FMUL.FTZ R47, R47, UR15 ;  /* 0x0000000f2f2f7c20 */ /* 0x000fe40008410000 */
[----:B------:R-:W-:Y:S01]  /*16d60*/  FMUL.FTZ R58, R58, UR15 ;  /* 0x0000000f3a3a7c20 */ /* 0x000fe20008410000 */
[----:B------:R-:W-:Y:S01]  /*16d70*/  FMUL.FTZ R59, R59, UR15 ;  /* 0x0000000f3b3b7c20 */ /* 0x000fe20008410000 */
[----:B------:R-:W-:-:S03]  /*16d80*/  FMUL.FTZ R57, R57, UR15 ;  /* 0x0000000f39397c20 */ /* 0x000fc60008410000 */
[----:B------:R3:W-:Y:S01]  /*16d90*/  MUFU.TANH R129, R8 ;  /* 0x0000000800817308 */ /* 0x0007e20000002400 */
[----:B----4-:R-:W-:Y:S01]  /*16da0*/  FMUL.FTZ R4, R53, UR15 ;  /* 0x0000000f35047c20 */ /* 0x010fe20008410000 */
[----:B------:R-:W-:Y:S01]  /*16db0*/  FMUL.FTZ R55, R55, UR15 ;  /* 0x0000000f37377c20 */ /* 0x000fe20008410000 */
[----:B------:R-:W-:Y:S01]  /*16dc0*/  FMUL.FTZ R52, R52, UR15 ;  /* 0x0000000f34347c20 */ /* 0x000fe20008410000 */
[----:B------:R-:W-:Y:S01]  /*16dd0*/  FMUL.FTZ R54, R54, UR15 ;  /* 0x0000000f36367c20 */ /* 0x000fe20008410000 */
[----:B------:R-:W-:Y:S01]  /*16de0*/  FMUL.FTZ R53, R49, UR15 ;  /* 0x0000000f31357c20 */ /* 0x000fe20008410000 */
[C---:B--2---:R-:W-:Y:S02]  /*16df0*/  HMMA.16816.F32 R20, R132.reuse, R122, R20 ;  /* 0x0000007a8414723c */ /* 0x044fe40000001814 */
[----:B------:R2:W-:Y:S04]  /*16e00*/  MUFU.TANH R167, R9 ;  /* 0x0000000900a77308 */ /* 0x0005e80000002400 */
[C---:B------:R-:W-:Y:S04]  /*16e10*/  HMMA.16816.F32 R24, R132.reuse, R120, R24 ;  /* 0x000000788418723c */ /* 0x040fe80000001818 */
[----:B------:R-:W-:Y:S01]  /*16e20*/  MUFU.TANH R189, R189 ;  /* 0x000000bd00bd7308 */ /* 0x000fe20000002400 */
[----:B---3--:R-:W-:Y:S01]  /*16e30*/  LOP3.LUT R8, R5, 0x8, R158, 0xfe, !PT ;  /* 0x0000000805087812 */ /* 0x008fe200078efe9e */
[C---:B-1----:R-:W-:Y:S01]  /*16e40*/  HMMA.16816.F32 R28, R132.reuse, R126, R28 ;  /* 0x0000007e841c723c */ /* 0x042fe2000000181c */
[----:B------:R-:W-:Y:S01]  /*16e50*/  FMUL.FTZ R121, R17, UR15 ;  /* 0x0000000f11797c20 */ /* 0x000fe20008410000 */
[----:B------:R-:W-:Y:S01]  /*16e60*/  FMUL.FTZ R17, R18, UR15 ;  /* 0x0000000f12117c20 */ /* 0x000fe20008410000 */
[C---:B------:R-:W-:Y:S01]  /*16e70*/  ISETP.GE.AND P2, PT, R8.reuse, R118, PT ;  /* 0x000000760800720c */ /* 0x040fe20003f46270 */
[----:B------:R-:W-:Y:S01]  /*16e80*/  FMUL.FTZ R18, R45, UR15 ;  /* 0x0000000f2d127c20 */ /* 0x000fe20008410000 */
[----:B------:R-:W-:Y:S01]  /*16e90*/  ISETP.GE.AND P3, PT, R8, R119, PT ;  /* 0x000000770800720c */ /* 0x000fe20003f66270 */
[----:B------:R-:W-:Y:S01]  /*16ea0*/  HMMA.16816.F32 R32, R132, R124, R32 ;  /* 0x0000007c8420723c */ /* 0x000fe20000001820 */
[----:B------:R-:W-:Y:S01]  /*16eb0*/  FMUL.FTZ R127, R19, UR15 ;  /* 0x0000000f137f7c20 */ /* 0x000fe20008410000 */
[----:B------:R1:W-:Y:S01]  /*16ec0*/  MUFU.TANH R125, R16 ;  /* 0x00000010007d7308 */ /* 0x0003e20000002400 */
[----:B--2---:R-:W-:-:S03]  /*16ed0*/  FMUL.FTZ R9, R60, UR15 ;  /* 0x0000000f3c097c20 */ /* 0x004fc60008410000 */
[----:B------:R-:W-:Y:S01]  /*16ee0*/  FMUL.FTZ R6, R21, UR15 ;  /* 0x0000000f15067c20 */ /* 0x000fe20008410000 */
[----:B------:R-:W-:Y:S01]  /*16ef0*/  FMUL.FTZ R22, R22, UR15 ;  /* 0x0000000f16167c20 */ /* 0x000fe20008410000 */
[----:B------:R-:W-:Y:S01]  /*16f00*/  FMUL.FTZ R23, R23, UR15 ;  /* 0x0000000f17177c20 */ /* 0x000fe20008410000 */
[----:B------:R-:W-:Y:S01]  /*16f10*/  FMUL.FTZ R20, R20, UR15 ;  /* 0x0000000f14147c20 */ /* 0x000fe20008410000 */
[----:B------:R-:W2:Y:S01]  /*16f20*/  MUFU.TANH R121, R121 ;  /* 0x0000007900797308 */ /* 0x000ea20000002400 */
[----:B------:R-:W-:Y:S02]  /*16f30*/  IMAD.MOV.U32 R124, RZ, RZ, R168 ;  /* 0x000000ffff7c7224 */ /* 0x000fe400078e00a8 */
[----:B------:R-:W-:Y:S01]  /*16f40*/  FMUL.FTZ R25, R25, UR15 ;  /* 0x0000000f19197c20 */ /* 0x000fe20008410000 */
[----:B------:R-:W-:Y:S01]  /*16f50*/  FMUL.FTZ R27, R27, UR15 ;  /* 0x0000000f1b1b7c20 */ /* 0x000fe20008410000 */
[----:B------:R-:W-:Y:S01]  /*16f60*/  FMUL.FTZ R24, R24, UR15 ;  /* 0x0000000f18187c20 */ /* 0x000fe20008410000 */
[----:B------:R-:W-:-:S02]  /*16f70*/  FMUL.FTZ R26, R26, UR15 ;  /* 0x0000000f1a1a7c20 */ /* 0x000fc40008410000 */
[----:B------:R-:W3:Y:S01]  /*16f80*/  MUFU.TANH R127, R127 ;  /* 0x0000007f007f7308 */ /* 0x000ee20000002400 */
[----:B-1----:R-:W-:Y:S01]  /*16f90*/  FMUL.FTZ R16, R41, UR15 ;  /* 0x0000000f29107c20 */ /* 0x002fe20008410000 */
[----:B------:R-:W-:Y:S01]  /*16fa0*/  FMUL.FTZ R29, R29, UR15 ;  /* 0x0000000f1d1d7c20 */ /* 0x000fe20008410000 */
[----:B------:R-:W-:Y:S01]  /*16fb0*/  FMUL.FTZ R31, R31, UR15 ;  /* 0x0000000f1f1f7c20 */ /* 0x000fe20008410000 */
[----:B------:R-:W-:Y:S01]  /*16fc0*/  FMUL.FTZ R30, R30, UR15 ;  /* 0x0000000f1e1e7c20 */ /* 0x000fe20008410000 */
[----:B------:R-:W-:Y:S01]  /*16fd0*/  FMUL.FTZ R28, R28, UR15 ;  /* 0x0000000f1c1c7c20 */ /* 0x000fe20008410000 */
[----:B------:R-:W-:Y:S01]  /*16fe0*/  FMUL.FTZ R33, R33, UR15 ;  /* 0x0000000f21217c20 */ /* 0x000fe20008410000 */
[----:B------:R-:W-:Y:S01]  /*16ff0*/  FMUL.FTZ R35, R35, UR15 ;  /* 0x0000000f23237c20 */ /* 0x000fe20008410000 */
[----:B------:R1:W-:Y:S01]  /*17000*/  MUFU.TANH R41, R4 ;  /* 0x0000000400297308 */ /* 0x0003e20000002400 */
[----:B------:R-:W-:Y:S01]  /*17010*/  FMUL.FTZ R32, R32, UR15 ;  /* 0x0000000f20207c20 */ /* 0x000fe20008410000 */
[----:B------:R-:W-:-:S06]  /*17020*/  FMUL.FTZ R34, R34, UR15 ;  /* 0x0000000f22227c20 */ /* 0x000fcc0008410000 */
[----:B------:R4:W5:Y:S08]  /*17030*/  MUFU.TANH R19, R12 ;  /* 0x0000000c00137308 */ /* 0x0009700000002400 */
[----:B------:R-:W-:Y:S01]  /*17040*/  MUFU.TANH R45, R55 ;  /* 0x00000037002d7308 */ /* 0x000fe20000002400 */
[----:B-1----:R-:W-:-:S05]  /*17050*/  LOP3.LUT R4, R5, R158, RZ, 0xfc, !PT ;  /* 0x0000009e05047212 */ /* 0x002fca00078efcff */
[----:B------:R-:W-:Y:S02]  /*17060*/  VIADD R14, R4, 0x1 ;  /* 0x00000001040e7836 */ /* 0x000fe40000000000 */
[----:B------:R1:W-:Y:S01]  /*17070*/  MUFU.TANH R55, R50 ;  /* 0x0000003200377308 */ /* 0x0003e20000002400 */
[----:B----4-:R-:W-:Y:S02]  /*17080*/  FMUL.FTZ R12, R51, UR15 ;  /* 0x0000000f330c7c20 */ /* 0x010fe40008410000 */
[C---:B------:R-:W-:Y:S02]  /*17090*/  ISETP.GE.AND P1, PT, R14.reuse, R118, PT ;  /* 0x000000760e00720c */ /* 0x040fe40003f26270 */
[----:B------:R-:W-:Y:S02]  /*170a0*/  ISETP.GE.AND P0, PT, R14, R119, PT ;  /* 0x000000770e00720c */ /* 0x000fe40003f06270 */
[----:B------:R-:W-:Y:S01]  /*170b0*/  I2FP.F32.S32 R14, R14 ;  /* 0x0000000e000e7245 */ /* 0x000fe20000201400 */
[----:B------:R4:W-:Y:S04]  /*170c0*/  MUFU.TANH R51, R48 ;  /* 0x0000003000337308 */ /* 0x0009e80000002400 */
[CC--:B--2---:R-:W-:Y:S01]  /*170d0*/  FFMA.FTZ R21, R0.reuse, R14.reuse, R121 ;  /* 0x0000000e00157223 */ /* 0x0c4fe20000010079 */
[----:B---3--:R-:W-:Y:S01]  /*170e0*/  FFMA.FTZ R127, R0, R14, R127 ;  /* 0x0000000e007f7223 */ /* 0x008fe2000001007f */
[----:B------:R-:W-:-:S02]  /*170f0*/  VIADD R14, R4, 0x9 ;  /* 0x00000009040e7836 */ /* 0x000fc40000000000 */
[----:B------:R2:W3:Y:S01]  /*17100*/  MUFU.TANH R187, R7 ;  /* 0x0000000700bb7308 */ /* 0x0004e20000002400 */
[----:B-1----:R-:W-:Y:S01]  /*17110*/  VIADD R50, R4, 0x11 ;  /* 0x0000001104327836 */ /* 0x002fe20000000000 */
[----:B------:R-:W-:Y:S02]  /*17120*/  FSEL R21, R21, -INF , !P1 ;  /* 0xff80000015157808 */ /* 0x000fe40004800000 */
[----:B------:R-:W-:-:S04]  /*17130*/  ISETP.GE.AND P4, PT, R14, R118, PT ;  /* 0x000000760e00720c */ /* 0x000fc80003f86270 */
[----:B------:R1:W-:Y:S01]  /*17140*/  MUFU.TANH R175, R62 ;  /* 0x0000003e00af7308 */ /* 0x0003e20000002400 */
[----:B----4-:R-:W-:Y:S02]  /*17150*/  I2FP.F32.S32 R48, R8 ;  /* 0x0000000800307245 */ /* 0x010fe40000201400 */
[----:B------:R-:W-:Y:S02]  /*17160*/  FSEL R8, R127, -INF , !P0 ;  /* 0xff8000007f087808 */ /* 0x000fe40004000000 */
[-C--:B------:R-:W-:Y:S01]  /*17170*/  ISETP.GE.AND P0, PT, R14, R119.reuse, PT ;  /* 0x000000770e00720c */ /* 0x080fe20003f06270 */
[C---:B-----5:R-:W-:Y:S01]  /*17180*/  FFMA.FTZ R19, R0.reuse, R48, R19 ;  /* 0x0000003000137223 */ /* 0x060fe20000010013 */
[----:B------:R-:W-:Y:S01]  /*17190*/  I2FP.F32.S32 R14, R14 ;  /* 0x0000000e000e7245 */ /* 0x000fe20000201400 */
[C---:B------:R-:W-:Y:S01]  /*171a0*/  FFMA.FTZ R131, R0.reuse, R48, R131 ;  /* 0x0000003000837223 */ /* 0x040fe20000010083 */
[----:B------:R-:W-:Y:S01]  /*171b0*/  LOP3.LUT R48, R5, 0x10, R158, 0xfe, !PT ;  /* 0x0000001005307812 */ /* 0x000fe200078efe9e */
[----:B------:R4:W-:Y:S01]  /*171c0*/  MUFU.TANH R127, R12 ;  /* 0x0000000c007f7308 */ /* 0x0009e20000002400 */
[----:B------:R-:W-:Y:S01]  /*171d0*/  FSEL R19, R19, -INF , !P2 ;  /* 0xff80000013137808 */ /* 0x000fe20005000000 */
[CC--:B------:R-:W-:Y:S01]  /*171e0*/  FFMA.FTZ R171, R0.reuse, R14.reuse, R171 ;  /* 0x0000000e00ab7223 */ /* 0x0c0fe200000100ab */
[----:B------:R-:W-:Y:S01]  /*171f0*/  FFMA.FTZ R13, R0, R14, R13 ;  /* 0x0000000e000d7223 */ /* 0x000fe2000001000d */
[----:B------:R-:W-:Y:S01]  /*17200*/  ISETP.GE.AND P2, PT, R48, R118, PT ;  /* 0x000000763000720c */ /* 0x000fe20003f46270 */
[----:B--2---:R-:W-:Y:S01]  /*17210*/  FMUL.FTZ R7, R56, UR15 ;  /* 0x0000000f38077c20 */ /* 0x004fe20008410000 */
[----:B------:R-:W-:-:S02]  /*17220*/  ISETP.GE.AND P1, PT, R48, R119, PT ;  /* 0x000000773000720c */ /* 0x000fc40003f26270 */
[----:B------:R-:W-:Y:S01]  /*17230*/  FSEL R14, R131, -INF , !P3 ;  /* 0xff800000830e7808 */ /* 0x000fe20005800000 */
[----:B------:R2:W-:Y:S01]  /*17240*/  MUFU.TANH R183, R63 ;  /* 0x0000003f00b77308 */ /* 0x0005e20000002400 */
[----:B------:R-:W-:Y:S02]  /*17250*/  I2FP.F32.S32 R48, R48 ;  /* 0x0000003000307245 */ /* 0x000fe40000201400 */
[----:B------:R-:W-:Y:S02]  /*17260*/  ISETP.GE.AND P3, PT, R50, R118, PT ;  /* 0x000000763200720c */ /* 0x000fe40003f66270 */
[----:B------:R-:W-:Y:S01]  /*17270*/  FSEL R13, R13, -INF , !P4 ;  /* 0xff8000000d0d7808 */ /* 0x000fe20006000000 */
[CC--:B------:R-:W-:Y:S01]  /*17280*/  FFMA.FTZ R65, R0.reuse, R48.reuse, R129 ;  /* 0x0000003000417223 */ /* 0x0c0fe20000010081 */
[----:B-1----:R-:W-:Y:S01]  /*17290*/  FFMA.FTZ R62, R0, R48, R181 ;  /* 0x00000030003e7223 */ /* 0x002fe200000100b5 */
[----:B----4-:R-:W-:Y:S01]  /*172a0*/  FSEL R12, R171, -INF , !P0 ;  /* 0xff800000ab0c7808 */ /* 0x010fe20004000000 */
[----:B------:R1:W-:Y:S01]  /*172b0*/  MUFU.TANH R173, R58 ;  /* 0x0000003a00ad7308 */ /* 0x0003e20000002400 */
[----:B------:R-:W-:-:S02]  /*172c0*/  ISETP.GE.AND P0, PT, R50, R119, PT ;  /* 0x000000773200720c */ /* 0x000fc40003f06270 */
[----:B------:R-:W-:Y:S02]  /*172d0*/  I2FP.F32.S32 R50, R50 ;  /* 0x0000003200327245 */ /* 0x000fe40000201400 */
[----:B------:R-:W-:Y:S02]  /*172e0*/  LOP3.LUT R48, R5, 0x18, R158, 0xfe, !PT ;  /* 0x0000001805307812 */ /* 0x000fe400078efe9e */
[----:B------:R-:W-:Y:S01]  /*172f0*/  FSEL R65, R65, -INF , !P2 ;  /* 0xff80000041417808 */ /* 0x000fe20005000000 */
[----:B------:R4:W-:Y:S01]  /*17300*/  MUFU.TANH R121, R44 ;  /* 0x0000002c00797308 */ /* 0x0009e20000002400 */
[----:B--2---:R-:W-:Y:S01]  /*17310*/  FFMA.FTZ R63, R0, R50, R167 ;  /* 0x00000032003f7223 */ /* 0x004fe200000100a7 */
[----:B------:R-:W-:Y:S02]  /*17320*/  FSEL R62, R62, -INF , !P1 ;  /* 0xff8000003e3e7808 */ /* 0x000fe40004800000 */
[C---:B------:R-:W-:Y:S02]  /*17330*/  ISETP.GE.AND P2, PT, R48.reuse, R118, PT ;  /* 0x000000763000720c */ /* 0x040fe40003f46270 */
[----:B------:R-:W-:-:S02]  /*17340*/  ISETP.GE.AND P1, PT, R48, R119, PT ;  /* 0x000000773000720c */ /* 0x000fc40003f26270 */
[----:B------:R-:W2:Y:S01]  /*17350*/  MUFU.TANH R11, R11 ;  /* 0x0000000b000b7308 */ /* 0x000ea20000002400 */
[----:B-1----:R-:W-:Y:S01]  /*17360*/  FFMA.FTZ R58, R0, R50, R189 ;  /* 0x00000032003a7223 */ /* 0x002fe200000100bd */
[----:B------:R-:W-:Y:S02]  /*17370*/  I2FP.F32.S32 R48, R48 ;  /* 0x0000003000307245 */ /* 0x000fe40000201400 */
[----:B------:R-:W-:Y:S02]  /*17380*/  FSEL R63, R63, -INF , !P3 ;  /* 0xff8000003f3f7808 */ /* 0x000fe40005800000 */
[----:B------:R-:W-:Y:S01]  /*17390*/  FSEL R58, R58, -INF , !P0 ;  /* 0xff8000003a3a7808 */ /* 0x000fe20004000000 */
[----:B------:R-:W-:Y:S01]  /*173a0*/  FFMA.FTZ R60, R0, R48, R179 ;  /* 0x00000030003c7223 */ /* 0x000fe200000100b3 */
[----:B------:R-:W1:Y:S01]  /*173b0*/  MUFU.TANH R177, R66 ;  /* 0x0000004200b17308 */ /* 0x000e620000002400 */
[----:B----4-:R-:W-:-:S03]  /*173c0*/  VIADD R44, R4, 0x19 ;  /* 0x00000019042c7836 */ /* 0x010fc60000000000 */
[----:B------:R-:W-:Y:S02]  /*173d0*/  FSEL R60, R60, -INF , !P1 ;  /* 0xff8000003c3c7808 */ /* 0x000fe40004800000 */
[C---:B------:R-:W-:Y:S02]  /*173e0*/  ISETP.GE.AND P3, PT, R44.reuse, R118, PT ;  /* 0x000000762c00720c */ /* 0x040fe40003f66270 */
[----:B------:R-:W-:Y:S01]  /*173f0*/  ISETP.GE.AND P0, PT, R44, R119, PT ;  /* 0x000000772c00720c */ /* 0x000fe20003f06270 */
[----:B------:R-:W4:Y:S01]  /*17400*/  MUFU.TANH R185, R185 ;  /* 0x000000b900b97308 */ /* 0x000f220000002400 */
[----:B------:R-:W-:-:S05]  /*17410*/  I2FP.F32.S32 R44, R44 ;  /* 0x0000002c002c7245 */ /* 0x000fca0000201400 */
[----:B---3--:R-:W-:Y:S02]  /*17420*/  FFMA.FTZ R128, R0, R44, R187 ;  /* 0x0000002c00807223 */ /* 0x008fe400000100bb */
[----:B------:R3:W-:Y:S03]  /*17430*/  MUFU.TANH R67, R61 ;  /* 0x0000003d00437308 */ /* 0x0007e60000002400 */
[----:B------:R-:W-:-:S05]  /*17440*/  FSEL R128, R128, -INF , !P0 ;  /* 0xff80000080807808 */ /* 0x000fca0004000000 */
[----:B------:R5:W-:Y:S08]  /*17450*/  MUFU.TANH R123, R59 ;  /* 0x0000003b007b7308 */ /* 0x000bf00000002400 */
[----:B------:R4:W-:Y:S01]  /*17460*/  MUFU.TANH R129, R18 ;  /* 0x0000001200817308 */ /* 0x0009e20000002400 */
[----:B---3--:R-:W-:Y:S01]  /*17470*/  FFMA.FTZ R61, R0, R48, R15 ;  /* 0x00000030003d7223 */ /* 0x008fe2000001000f */
[----:B------:R-:W-:-:S04]  /*17480*/  LOP3.LUT R15, R5, 0x20, R158, 0xfe, !PT ;  /* 0x00000020050f7812 */ /* 0x000fc800078efe9e */
[----:B------:R-:W-:Y:S02]  /*17490*/  FSEL R61, R61, -INF , !P2 ;  /* 0xff8000003d3d7808 */ /* 0x000fe40005000000 */
[----:B------:R-:W3:Y:S01]  /*174a0*/  MUFU.TANH R9, R9 ;  /* 0x0000000900097308 */ /* 0x000ee20000002400 */
[C---:B-----5:R-:W-:Y:S01]  /*174b0*/  FFMA.FTZ R59, R0.reuse, R44, R165 ;  /* 0x0000002c003b7223 */ /* 0x060fe200000100a5 */
[----:B------:R-:W-:Y:S02]  /*174c0*/  I2FP.F32.S32 R44, R15 ;  /* 0x0000000f002c7245 */ /* 0x000fe40000201400 */
[----:B------:R-:W-:Y:S02]  /*174d0*/  ISETP.GE.AND P2, PT, R15, R118, PT ;  /* 0x000000760f00720c */ /* 0x000fe40003f46270 */
[----:B------:R-:W-:Y:S01]  /*174e0*/  FSEL R59, R59, -INF , !P3 ;  /* 0xff8000003b3b7808 */ /* 0x000fe20005800000 */
[CC--:B--2---:R-:W-:Y:S01]  /*174f0*/  FFMA.FTZ R133, R0.reuse, R44.reuse, R11 ;  /* 0x0000002c00857223 */ /* 0x0c4fe2000001000b */
[----:B-1----:R-:W-:Y:S01]  /*17500*/  FFMA.FTZ R177, R0, R44, R177 ;  /* 0x0000002c00b17223 */ /* 0x002fe200000100b1 */
[----:B----4-:R-:W-:Y:S01]  /*17510*/  VIADD R18, R4, 0x21 ;  /* 0x0000002104127836 */ /* 0x010fe20000000000 */
[----:B------:R-:W-:Y:S01]  /*17520*/  ISETP.GE.AND P1, PT, R15, R119, PT ;  /* 0x000000770f00720c */ /* 0x000fe20003f26270 */
[----:B------:R-:W1:Y:S01]  /*17530*/  MUFU.TANH R7, R7 ;  /* 0x0000000700077308 */ /* 0x000e620000002400 */
[----:B------:R-:W-:-:S02]  /*17540*/  LOP3.LUT R44, R5, 0x28, R158, 0xfe, !PT ;  /* 0x00000028052c7812 */ /* 0x000fc400078efe9e */
[C---:B------:R-:W-:Y:S02]  /*17550*/  ISETP.GE.AND P3, PT, R18.reuse, R118, PT ;  /* 0x000000761200720c */ /* 0x040fe40003f66270 */
[-C--:B------:R-:W-:Y:S02]  /*17560*/  ISETP.GE.AND P0, PT, R18, R119.reuse, PT ;  /* 0x000000771200720c */ /* 0x080fe40003f06270 */
[----:B------:R-:W-:Y:S01]  /*17570*/  I2FP.F32.S32 R18, R18 ;  /* 0x0000001200127245 */ /* 0x000fe20000201400 */
[----:B------:R-:W2:Y:S01]  /*17580*/  MUFU.TANH R57, R57 ;  /* 0x0000003900397308 */ /* 0x000ea20000002400 */
[----:B------:R-:W-:Y:S02]  /*17590*/  FSEL R133, R133, -INF , !P2 ;  /* 0xff80000085857808 */ /* 0x000fe40005000000 */
[----:B------:R-:W-:Y:S01]  /*175a0*/  FSEL R200, R177, -INF , !P1 ;  /* 0xff800000b1c87808 */ /* 0x000fe20004800000 */
[CC--:B------:R-:W-:Y:S01]  /*175b0*/  FFMA.FTZ R207, R0.reuse, R18.reuse, R161 ;  /* 0x0000001200cf7223 */ /* 0x0c0fe200000100a1 */
[----:B------:R-:W-:Y:S01]  /*175c0*/  FFMA.FTZ R126, R0, R18, R185 ;  /* 0x00000012007e7223 */ /* 0x000fe200000100b9 */
[----:B------:R-:W-:Y:S01]  /*175d0*/  VIADD R18, R4, 0x29 ;  /* 0x0000002904127836 */ /* 0x000fe20000000000 */
[C---:B------:R-:W-:Y:S01]  /*175e0*/  ISETP.GE.AND P2, PT, R44.reuse, R118, PT ;  /* 0x000000762c00720c */ /* 0x040fe20003f46270 */
[----:B------:R-:W4:Y:S01]  /*175f0*/  MUFU.TANH R49, R52 ;  /* 0x0000003400317308 */ /* 0x000f220000002400 */
[----:B------:R-:W-:-:S02]  /*17600*/  ISETP.GE.AND P1, PT, R44, R119, PT ;  /* 0x000000772c00720c */ /* 0x000fc40003f26270 */
[----:B------:R-:W-:Y:S02]  /*17610*/  I2FP.F32.S32 R44, R44 ;  /* 0x0000002c002c7245 */ /* 0x000fe40000201400 */
[----:B------:R-:W-:Y:S02]  /*17620*/  FSEL R207, R207, -INF , !P3 ;  /* 0xff800000cfcf7808 */ /* 0x000fe40005800000 */
[----:B------:R-:W-:Y:S01]  /*17630*/  FSEL R126, R126, -INF , !P0 ;  /* 0xff8000007e7e7808 */ /* 0x000fe20004000000 */
[----:B---3--:R-:W-:Y:S01]  /*17640*/  FFMA.FTZ R131, R0, R44, R9 ;  /* 0x0000002c00837223 */ /* 0x008fe20000010009 */
[C---:B------:R-:W-:Y:S01]  /*17650*/  ISETP.GE.AND P3, PT, R18.reuse, R118, PT ;  /* 0x000000761200720c */ /* 0x040fe20003f66270 */
[----:B------:R-:W3:Y:S01]  /*17660*/  MUFU.TANH R37, R54 ;  /* 0x0000003600257308 */ /* 0x000ee20000002400 */
[----:B------:R-:W-:Y:S01]  /*17670*/  ISETP.GE.AND P0, PT, R18, R119, PT ;  /* 0x000000771200720c */ /* 0x000fe20003f06270 */
[----:B------:R-:W-:Y:S01]  /*17680*/  FFMA.FTZ R175, R0, R44, R175 ;  /* 0x0000002c00af7223 */ /* 0x000fe200000100af */
[----:B------:R-:W-:-:S02]  /*17690*/  I2FP.F32.S32 R18, R18 ;  /* 0x0000001200127245 */ /* 0x000fc40000201400 */
[----:B------:R-:W-:Y:S02]  /*176a0*/  LOP3.LUT R9, R5, 0x30, R158, 0xfe, !PT ;  /* 0x0000003005097812 */ /* 0x000fe400078efe9e */
[----:B------:R-:W-:Y:S01]  /*176b0*/  FSEL R131, R131, -INF , !P2 ;  /* 0xff80000083837808 */ /* 0x000fe20005000000 */
[CC--:B------:R-:W-:Y:S01]  /*176c0*/  FFMA.FTZ R67, R0.reuse, R18.reuse, R67 ;  /* 0x0000001200437223 */ /* 0x0c0fe20000010043 */
[C---:B------:R-:W-:Y:S01]  /*176d0*/  FFMA.FTZ R66, R0.reuse, R18, R183 ;  /* 0x0000001200427223 */ /* 0x040fe200000100b7 */
[----:B------:R-:W-:Y:S01]  /*176e0*/  I2FP.F32.S32 R18, R9 ;  /* 0x0000000900127245 */ /* 0x000fe20000201400 */
[----:B------:R5:W-:Y:S01]  /*176f0*/  MUFU.TANH R11, R16 ;  /* 0x00000010000b7308 */ /* 0x000be20000002400 */
[----:B------:R-:W-:Y:S02]  /*17700*/  FSEL R196, R175, -INF , !P1 ;  /* 0xff800000afc47808 */ /* 0x000fe40004800000 */
[C---:B------:R-:W-:Y:S01]  /*17710*/  ISETP.GE.AND P2, PT, R9.reuse, R118, PT ;  /* 0x000000760900720c */ /* 0x040fe20003f46270 */
[CC--:B-1----:R-:W-:Y:S01]  /*17720*/  FFMA.FTZ R205, R0.reuse, R18.reuse, R7 ;  /* 0x0000001200cd7223 */ /* 0x0c2fe20000010007 */
[----:B------:R-:W-:Y:S01]  /*17730*/  FFMA.FTZ R173, R0, R18, R173 ;  /* 0x0000001200ad7223 */ /* 0x000fe200000100ad */
[----:B------:R-:W-:-:S02]  /*17740*/  ISETP.GE.AND P1, PT, R9, R119, PT ;  /* 0x000000770900720c */ /* 0x000fc40003f26270 */
[----:B------:R-:W-:Y:S01]  /*17750*/  LOP3.LUT R18, R5, 0x38, R158, 0xfe, !PT ;  /* 0x0000003805127812 */ /* 0x000fe200078efe9e */
[----:B------:R1:W-:Y:S01]  /*17760*/  MUFU.TANH R7, R10 ;  /* 0x0000000a00077308 */ /* 0x0003e20000002400 */
[----:B------:R-:W-:Y:S02]  /*17770*/  FSEL R67, R67, -INF , !P3 ;  /* 0xff80000043437808 */ /* 0x000fe40005800000 */
[----:B------:R-:W-:Y:S02]  /*17780*/  FSEL R66, R66, -INF , !P0 ;  /* 0xff80000042427808 */ /* 0x000fe40004000000 */
[----:B------:R-:W-:Y:S02]  /*17790*/  FSEL R205, R205, -INF , !P2 ;  /* 0xff800000cdcd7808 */ /* 0x000fe40005000000 */
[----:B------:R-:W-:Y:S01]  /*177a0*/  FSEL R208, R173, -INF , !P1 ;  /* 0xff800000add07808 */ /* 0x000fe20004800000 */
[----:B-----5:R-:W-:Y:S01]  /*177b0*/  VIADD R16, R4, 0x31 ;  /* 0x0000003104107836 */ /* 0x020fe20000000000 */
[C---:B------:R-:W-:Y:S01]  /*177c0*/  ISETP.GE.AND P2, PT, R18.reuse, R118, PT ;  /* 0x000000761200720c */ /* 0x040fe20003f46270 */
[----:B------:R-:W5:Y:S01]  /*177d0*/  MUFU.TANH R53, R53 ;  /* 0x0000003500357308 */ /* 0x000f620000002400 */
[----:B------:R-:W-:-:S02]  /*177e0*/  ISETP.GE.AND P1, PT, R18, R119, PT ;  /* 0x000000771200720c */ /* 0x000fc40003f26270 */
[C---:B------:R-:W-:Y:S02]  /*177f0*/  ISETP.GE.AND P3, PT, R16.reuse, R118, PT ;  /* 0x000000761000720c */ /* 0x040fe40003f66270 */
[----:B------:R-:W-:Y:S02]  /*17800*/  ISETP.GE.AND P0, PT, R16, R119, PT ;  /* 0x000000771000720c */ /* 0x000fe40003f06270 */
[----:B------:R-:W-:Y:S01]  /*17810*/  I2FP.F32.S32 R16, R16 ;  /* 0x0000001000107245 */ /* 0x000fe20000201400 */
[----:B------:R-:W5:Y:S01]  /*17820*/  MUFU.TANH R135, R46 ;  /* 0x0000002e00877308 */ /* 0x000f620000002400 */
[----:B------:R-:W-:Y:S02]  /*17830*/  I2FP.F32.S32 R18, R18 ;  /* 0x0000001200127245 */ /* 0x000fe40000201400 */
[----:B-1----:R-:W-:Y:S01]  /*17840*/  LOP3.LUT R10, R5, 0x40, R158, 0xfe, !PT ;  /* 0x00000040050a7812 */ /* 0x002fe200078efe9e */
[CC--:B--2---:R-:W-:Y:S01]  /*17850*/  FFMA.FTZ R203, R0.reuse, R16.reuse, R57 ;  /* 0x0000001000cb7223 */ /* 0x0c4fe20000010039 */
[----:B------:R-:W-:Y:S01]  /*17860*/  FFMA.FTZ R123, R0, R16, R123 ;  /* 0x00000010007b7223 */ /* 0x000fe2000001007b */
[----:B------:R-:W-:-:S02]  /*17870*/  VIADD R16, R4, 0x39 ;  /* 0x0000003904107836 */ /* 0x000fc40000000000 */
[CC--:B----4-:R-:W-:Y:S01]  /*17880*/  FFMA.FTZ R49, R0.reuse, R18.reuse, R49 ;  /* 0x0000001200317223 */ /* 0x0d0fe20000010031 */
[----:B---3--:R-:W-:Y:S01]  /*17890*/  FFMA.FTZ R37, R0, R18, R37 ;  /* 0x0000001200257223 */ /* 0x008fe20000010025 */
[----:B------:R-:W-:Y:S01]  /*178a0*/  FSEL R203, R203, -INF , !P3 ;  /* 0xff800000cbcb7808 */ /* 0x000fe20005800000 */
[----:B------:R-:W1:Y:S01]  /*178b0*/  MUFU.TANH R47, R47 ;  /* 0x0000002f002f7308 */ /* 0x000e620000002400 */
[----:B------:R-:W-:Y:S02]  /*178c0*/  FSEL R198, R123, -INF , !P0 ;  /* 0xff8000007bc67808 */ /* 0x000fe40004000000 */
[C---:B------:R-:W-:Y:S02]  /*178d0*/  ISETP.GE.AND P3, PT, R16.reuse, R118, PT ;  /* 0x000000761000720c */ /* 0x040fe40003f66270 */
[----:B------:R-:W-:Y:S02]  /*178e0*/  ISETP.GE.AND P0, PT, R16, R119, PT ;  /* 0x000000771000720c */ /* 0x000fe40003f06270 */
[----:B------:R-:W-:Y:S01]  /*178f0*/  I2FP.F32.S32 R16, R16 ;  /* 0x0000001000107245 */ /* 0x000fe20000201400 */
[----:B------:R-:W2:Y:S01]  /*17900*/  MUFU.TANH R15, R40 ;  /* 0x00000028000f7308 */ /* 0x000ea20000002400 */
[----:B------:R-:W-:-:S02]  /*17910*/  FSEL R201, R49, -INF , !P2 ;  /* 0xff80000031c97808 */ /* 0x000fc40005000000 */
[----:B------:R-:W-:Y:S01]  /*17920*/  FSEL R206, R37, -INF , !P1 ;  /* 0xff80000025ce7808 */ /* 0x000fe20004800000 */
[----:B------:R-:W-:Y:S01]  /*17930*/  FFMA.FTZ R41, R0, R16, R41 ;  /* 0x0000001000297223 */ /* 0x000fe20000010029 */
[----:B------:R-:W-:Y:S01]  /*17940*/  ISETP.GE.AND P2, PT, R10, R118, PT ;  /* 0x000000760a00720c */ /* 0x000fe20003f46270 */
[----:B------:R-:W-:Y:S01]  /*17950*/  FFMA.FTZ R45, R0, R16, R45 ;  /* 0x00000010002d7223 */ /* 0x000fe2000001002d */
[----:B------:R-:W-:Y:S01]  /*17960*/  ISETP.GE.AND P1, PT, R10, R119, PT ;  /* 0x000000770a00720c */ /* 0x000fe20003f26270 */
[----:B------:R-:W-:Y:S01]  /*17970*/  VIADD R16, R4, 0x41 ;  /* 0x0000004104107836 */ /* 0x000fe20000000000 */
[----:B------:R-:W-:Y:S01]  /*17980*/  I2FP.F32.S32 R10, R10 ;  /* 0x0000000a000a7245 */ /* 0x000fe20000201400 */
[----:B------:R-:W3:Y:S01]  /*17990*/  MUFU.TANH R161, R42 ;  /* 0x0000002a00a17308 */ /* 0x000ee20000002400 */
[----:B------:R-:W-:Y:S02]  /*179a0*/  FSEL R199, R41, -INF , !P3 ;  /* 0xff80000029c77808 */ /* 0x000fe40005800000 */
[----:B------:R-:W-:Y:S01]  /*179b0*/  FSEL R194, R45, -INF , !P0 ;  /* 0xff8000002dc27808 */ /* 0x000fe20004000000 */
[CC--:B------:R-:W-:Y:S01]  /*179c0*/  FFMA.FTZ R51, R0.reuse, R10.reuse, R51 ;  /* 0x0000000a00337223 */ /* 0x0c0fe20000010033 */
[----:B------:R-:W-:Y:S01]  /*179d0*/  FFMA.FTZ R55, R0, R10, R55 ;  /* 0x0000000a00377223 */ /* 0x000fe20000010037 */
[----:B------:R-:W-:-:S02]  /*179e0*/  LOP3.LUT R10, R5, 0x48, R158, 0xfe, !PT ;  /* 0x00000048050a7812 */ /* 0x000fc400078efe9e */
[C---:B------:R-:W-:Y:S01]  /*179f0*/  ISETP.GE.AND P3, PT, R16.reuse, R118, PT ;  /* 0x000000761000720c */ /* 0x040fe20003f66270 */
[----:B------:R-:W4:Y:S01]  /*17a00*/  MUFU.TANH R43, R43 ;  /* 0x0000002b002b7308 */ /* 0x000f220000002400 */
[-C--:B------:R-:W-:Y:S02]  /*17a10*/  ISETP.GE.AND P0, PT, R16, R119.reuse, PT ;  /* 0x000000771000720c */ /* 0x080fe40003f06270 */
[----:B------:R-:W-:Y:S02]  /*17a20*/  I2FP.F32.S32 R16, R16 ;  /* 0x0000001000107245 */ /* 0x000fe40000201400 */
[----:B------:R-:W-:Y:S02]  /*17a30*/  FSEL R197, R51, -INF , !P2 ;  /* 0xff80000033c57808 */ /* 0x000fe40005000000 */
[----:B------:R-:W-:Y:S01]  /*17a40*/  FSEL R192, R55, -INF , !P1 ;  /* 0xff80000037c07808 */ /* 0x000fe20004800000 */
[----:B-----5:R-:W-:Y:S01]  /*17a50*/  FFMA.FTZ R53, R0, R16, R53 ;  /* 0x0000001000357223 */ /* 0x020fe20000010035 */
[----:B------:R-:W-:Y:S01]  /*17a60*/  ISETP.GE.AND P2, PT, R10, R118, PT ;  /* 0x000000760a00720c */ /* 0x000fe20003f46270 */
[----:B------:R-:W-:Y:S01]  /*17a70*/  FFMA.FTZ R127, R0, R16, R127 ;  /* 0x00000010007f7223 */ /* 0x000fe2000001007f */
[----:B------:R-:W-:Y:S01]  /*17a80*/  ISETP.GE.AND P1, PT, R10, R119, PT ;  /* 0x000000770a00720c */ /* 0x000fe20003f26270 */
[----:B------:R-:W-:Y:S01]  /*17a90*/  VIADD R16, R4, 0x49 ;  /* 0x0000004904107836 */ /* 0x000fe20000000000 */
[----:B------:R-:W-:Y:S01]  /*17aa0*/  I2FP.F32.S32 R10, R10 ;  /* 0x0000000a000a7245 */ /* 0x000fe20000201400 */
[----:B------:R-:W5:Y:S01]  /*17ab0*/  MUFU.TANH R9, R36 ;  /* 0x0000002400097308 */ /* 0x000f620000002400 */
[----:B------:R-:W-:-:S02]  /*17ac0*/  FSEL R195, R53, -INF , !P3 ;  /* 0xff80000035c37808 */ /* 0x000fc40005800000 */
[----:B------:R-:W-:Y:S01]  /*17ad0*/  FSEL R188, R127, -INF , !P0 ;  /* 0xff8000007fbc7808 */ /* 0x000fe20004000000 */
[CC--:B------:R-:W-:Y:S01]  /*17ae0*/  FFMA.FTZ R121, R0.reuse, R10.reuse, R121 ;  /* 0x0000000a00797223 */ /* 0x0c0fe20000010079 */
[----:B------:R-:W-:Y:S01]  /*17af0*/  FFMA.FTZ R135, R0, R10, R135 ;  /* 0x0000000a00877223 */ /* 0x000fe20000010087 */
[----:B------:R-:W-:Y:S02]  /*17b00*/  LOP3.LUT R10, R5, 0x50, R158, 0xfe, !PT ;  /* 0x00000050050a7812 */ /* 0x000fe400078efe9e */
[C---:B------:R-:W-:Y:S01]  /*17b10*/  ISETP.GE.AND P3, PT, R16.reuse, R118, PT ;  /* 0x000000761000720c */ /* 0x040fe20003f66270 */
[----:B------:R-:W5:Y:S01]  /*17b20*/  MUFU.TANH R57, R38 ;  /* 0x0000002600397308 */ /* 0x000f620000002400 */
[----:B------:R-:W-:Y:S02]  /*17b30*/  ISETP.GE.AND P0, PT, R16, R119, PT ;  /* 0x000000771000720c */ /* 0x000fe40003f06270 */
[----:B------:R-:W-:Y:S02]  /*17b40*/  I2FP.F32.S32 R16, R16 ;  /* 0x0000001000107245 */ /* 0x000fe40000201400 */
[----:B------:R-:W-:-:S02]  /*17b50*/  FSEL R193, R121, -INF , !P2 ;  /* 0xff80000079c17808 */ /* 0x000fc40005000000 */
[----:B------:R-:W-:Y:S01]  /*17b60*/  FSEL R186, R135, -INF , !P1 ;  /* 0xff80000087ba7808 */ /* 0x000fe20004800000 */
[----:B------:R-:W-:Y:S01]  /*17b70*/  FFMA.FTZ R129, R0, R16, R129 ;  /* 0x0000001000817223 */ /* 0x000fe20000010081 */
[----:B------:R-:W-:Y:S01]  /*17b80*/  ISETP.GE.AND P2, PT, R10, R118, PT ;  /* 0x000000760a00720c */ /* 0x000fe20003f46270 */
[----:B-1----:R-:W-:Y:S01]  /*17b90*/  FFMA.FTZ R47, R0, R16, R47 ;  /* 0x00000010002f7223 */ /* 0x002fe2000001002f */
[-C--:B------:R-:W-:Y:S01]  /*17ba0*/  ISETP.GE.AND P1, PT, R10, R119.reuse, PT ;  /* 0x000000770a00720c */ /* 0x080fe20003f26270 */
[----:B------:R-:W1:Y:S01]  /*17bb0*/  MUFU.TANH R39, R39 ;  /* 0x0000002700277308 */ /* 0x000e620000002400 */
[----:B------:R-:W-:Y:S01]  /*17bc0*/  I2FP.F32.S32 R10, R10 ;  /* 0x0000000a000a7245 */ /* 0x000fe20000201400 */
[----:B------:R-:W-:Y:S01]  /*17bd0*/  VIADD R16, R4, 0x51 ;  /* 0x0000005104107836 */ /* 0x000fe20000000000 */
[----:B------:R-:W-:Y:S02]  /*17be0*/  FSEL R191, R129, -INF , !P3 ;  /* 0xff80000081bf7808 */ /* 0x000fe40005800000 */
[----:B------:R-:W-:Y:S01]  /*17bf0*/  FSEL R184, R47, -INF , !P0 ;  /* 0xff8000002fb87808 */ /* 0x000fe20004000000 */
[----:B--2---:R-:W-:Y:S01]  /*17c00*/  FFMA.FTZ R15, R0, R10, R15 ;  /* 0x0000000a000f7223 */ /* 0x004fe2000001000f */
[----:B------:R-:W-:Y:S01]  /*17c10*/  ISETP.GE.AND P3, PT, R16, R118, PT ;  /* 0x000000761000720c */ /* 0x000fe20003f66270 */
[----:B---3--:R-:W-:Y:S01]  /*17c20*/  FFMA.FTZ R161, R0, R10, R161 ;  /* 0x0000000a00a17223 */ /* 0x008fe200000100a1 */
[----:B------:R-:W-:Y:S01]  /*17c30*/  ISETP.GE.AND P0, PT, R16, R119, PT ;  /* 0x000000771000720c */ /* 0x000fe20003f06270 */
[----:B------:R-:W2:Y:S01]  /*17c40*/  MUFU.TANH R37, R32 ;  /* 0x0000002000257308 */ /* 0x000ea20000002400 */
[----:B------:R-:W-:-:S02]  /*17c50*/  I2FP.F32.S32 R16, R16 ;  /* 0x0000001000107245 */ /* 0x000fc40000201400 */
[----:B------:R-:W-:Y:S01]  /*17c60*/  FSEL R183, R15, -INF , !P2 ;  /* 0xff8000000fb77808 */ /* 0x000fe20005000000 */
[----:B------:R-:W-:Y:S01]  /*17c70*/  VIADD R15, R4, 0x59 ;  /* 0x00000059040f7836 */ /* 0x000fe20000000000 */
[----:B------:R-:W-:Y:S01]  /*17c80*/  LOP3.LUT R10, R5, 0x58, R158, 0xfe, !PT ;  /* 0x00000058050a7812 */ /* 0x000fe200078efe9e */
[CC--:B------:R-:W-:Y:S01]  /*17c90*/  FFMA.FTZ R181, R0.reuse, R16.reuse, R11 ;  /* 0x0000001000b57223 */ /* 0x0c0fe2000001000b */
[----:B------:R-:W-:Y:S01]  /*17ca0*/  FSEL R182, R161, -INF , !P1 ;  /* 0xff800000a1b67808 */ /* 0x000fe20004800000 */
[----:B----4-:R-:W-:Y:S01]  /*17cb0*/  FFMA.FTZ R43, R0, R16, R43 ;  /* 0x00000010002b7223 */ /* 0x010fe2000001002b */
[C---:B------:R-:W-:Y:S01]  /*17cc0*/  ISETP.GE.AND P2, PT, R10.reuse, R118, PT ;  /* 0x000000760a00720c */ /* 0x040fe20003f46270 */
[----:B------:R-:W-:Y:S01]  /*17cd0*/  MUFU.TANH R33, R33 ;  /* 0x0000002100217308 */ /* 0x000fe20000002400 */
[----:B------:R-:W-:Y:S02]  /*17ce0*/  ISETP.GE.AND P1, PT, R10, R119, PT ;  /* 0x000000770a00720c */ /* 0x000fe40003f26270 */
[----:B------:R-:W-:-:S02]  /*17cf0*/  I2FP.F32.S32 R10, R10 ;  /* 0x0000000a000a7245 */ /* 0x000fc40000201400 */
[----:B------:R-:W-:Y:S02]  /*17d00*/  I2FP.F32.S32 R16, R15 ;  /* 0x0000000f00107245 */ /* 0x000fe40000201400 */
[----:B------:R-:W-:Y:S01]  /*17d10*/  FSEL R181, R181, -INF , !P3 ;  /* 0xff800000b5b57808 */ /* 0x000fe20005800000 */
[----:B------:R-:W3:Y:S01]  /*17d20*/  MUFU.TANH R41, R34 ;  /* 0x0000002200297308 */ /* 0x000ee20000002400 */
[----:B------:R-:W-:Y:S01]  /*17d30*/  FSEL R180, R43, -INF , !P0 ;  /* 0xff8000002bb47808 */ /* 0x000fe20004000000 */
[CC--:B-----5:R-:W-:Y:S01]  /*17d40*/  FFMA.FTZ R179, R0.reuse, R10.reuse, R9 ;  /* 0x0000000a00b37223 */ /* 0x0e0fe20000010009 */
[C---:B------:R-:W-:Y:S01]  /*17d50*/  FFMA.FTZ R57, R0.reuse, R10, R57 ;  /* 0x0000000a00397223 */ /* 0x040fe20000010039 */
[CC--:B------:R-:W-:Y:S01]  /*17d60*/  FFMA.FTZ R177, R0.reuse, R16.reuse, R7 ;  /* 0x0000001000b17223 */ /* 0x0c0fe20000010007 */
[----:B-1----:R-:W-:Y:S01]  /*17d70*/  FFMA.FTZ R39, R0, R16, R39 ;  /* 0x0000001000277223 */ /* 0x002fe20000010027 */
[C---:B------:R-:W-:Y:S01]  /*17d80*/  ISETP.GE.AND P3, PT, R15.reuse, R118, PT ;  /* 0x000000760f00720c */ /* 0x040fe20003f66270 */
[----:B------:R-:W-:Y:S01]  /*17d90*/  VIADD R10, R4, 0x61 ;  /* 0x00000061040a7836 */ /* 0x000fe20000000000 */
[----:B------:R-:W1:Y:S01]  /*17da0*/  MUFU.TANH R35, R35 ;  /* 0x0000002300237308 */ /* 0x000e620000002400 */
[----:B------:R-:W-:-:S02]  /*17db0*/  ISETP.GE.AND P0, PT, R15, R119, PT ;  /* 0x000000770f00720c */ /* 0x000fc40003f06270 */
[----:B------:R-:W-:Y:S02]  /*17dc0*/  LOP3.LUT R9, R5, 0x60, R158, 0xfe, !PT ;  /* 0x0000006005097812 */ /* 0x000fe400078efe9e */
[----:B------:R-:W-:Y:S02]  /*17dd0*/  FSEL R179, R179, -INF , !P2 ;  /* 0xff800000b3b37808 */ /* 0x000fe40005000000 */
[----:B------:R-:W-:Y:S01]  /*17de0*/  FSEL R178, R57, -INF , !P1 ;  /* 0xff80000039b27808 */ /* 0x000fe20004800000 */
[----:B------:R-:W-:Y:S01]  /*17df0*/  MUFU.TANH R29, R29 ;  /* 0x0000001d001d7308 */ /* 0x000fe20000002400 */
[----:B------:R-:W-:Y:S02]  /*17e00*/  FSEL R177, R177, -INF , !P3 ;  /* 0xff800000b1b17808 */ /* 0x000fe40005800000 */
[----:B------:R-:W-:Y:S02]  /*17e10*/  FSEL R166, R39, -INF , !P0 ;  /* 0xff80000027a67808 */ /* 0x000fe40004000000 */
[----:B------:R-:W-:-:S02]  /*17e20*/  ISETP.GE.AND P2, PT, R9, R118, PT ;  /* 0x000000760900720c */ /* 0x000fc40003f46270 */
[-C--:B------:R-:W-:Y:S01]  /*17e30*/  ISETP.GE.AND P1, PT, R9, R119.reuse, PT ;  /* 0x000000770900720c */ /* 0x080fe20003f26270 */
[----:B------:R-:W4:Y:S01]  /*17e40*/  MUFU.TANH R11, R30 ;  /* 0x0000001e000b7308 */ /* 0x000f220000002400 */
[C---:B------:R-:W-:Y:S02]  /*17e50*/  ISETP.GE.AND P3, PT, R10.reuse, R118, PT ;  /* 0x000000760a00720c */ /* 0x040fe40003f66270 */
[----:B------:R-:W-:Y:S02]  /*17e60*/  ISETP.GE.AND P0, PT, R10, R119, PT ;  /* 0x000000770a00720c */ /* 0x000fe40003f06270 */
[----:B------:R-:W-:Y:S02]  /*17e70*/  I2FP.F32.S32 R9, R9 ;  /* 0x0000000900097245 */ /* 0x000fe40000201400 */
[----:B------:R-:W-:Y:S01]  /*17e80*/  I2FP.F32.S32 R10, R10 ;  /* 0x0000000a000a7245 */ /* 0x000fe20000201400 */
[----:B------:R-:W-:Y:S02]  /*17e90*/  MUFU.TANH R31, R31 ;  /* 0x0000001f001f7308 */ /* 0x000fe40000002400 */
[CC--:B--2---:R-:W-:Y:S01]  /*17ea0*/  FFMA.FTZ R37, R0.reuse, R9.reuse, R37 ;  /* 0x0000000900257223 */ /* 0x0c4fe20000010025 */
[C---:B---3--:R-:W-:Y:S01]  /*17eb0*/  FFMA.FTZ R41, R0.reuse, R9, R41 ;  /* 0x0000000900297223 */ /* 0x048fe20000010029 */
[CC--:B------:R-:W-:Y:S01]  /*17ec0*/  FFMA.FTZ R33, R0.reuse, R10.reuse, R33 ;  /* 0x0000000a00217223 */ /* 0x0c0fe20000010021 */
[----:B-1----:R-:W-:Y:S01]  /*17ed0*/  FFMA.FTZ R35, R0, R10, R35 ;  /* 0x0000000a00237223 */ /* 0x002fe20000010023 */
[----:B------:R-:W-:Y:S01]  /*17ee0*/  LOP3.LUT R9, R5, 0x68, R158, 0xfe, !PT ;  /* 0x0000006805097812 */ /* 0x000fe200078efe9e */
[----:B------:R-:W-:Y:S01]  /*17ef0*/  VIADD R10, R4, 0x69 ;  /* 0x00000069040a7836 */ /* 0x000fe20000000000 */
[----:B------:R-:W1:Y:S01]  /*17f00*/  MUFU.TANH R45, R28 ;  /* 0x0000001c002d7308 */ /* 0x000e620000002400 */
[----:B------:R-:W-:-:S02]  /*17f10*/  FSEL R173, R37, -INF , !P2 ;  /* 0xff80000025ad7808 */ /* 0x000fc40005000000 */
[----:B------:R-:W-:Y:S02]  /*17f20*/  FSEL R160, R41, -INF , !P1 ;  /* 0xff80000029a07808 */ /* 0x000fe40004800000 */
[----:B------:R-:W-:Y:S02]  /*17f30*/  FSEL R134, R35, -INF , !P0 ;  /* 0xff80000023867808 */ /* 0x000fe40004000000 */
[CC--:B------:R-:W-:Y:S01]  /*17f40*/  ISETP.GE.AND P2, PT, R9.reuse, R118.reuse, PT ;  /* 0x000000760900720c */ /* 0x0c0fe20003f46270 */
[----:B------:R-:W2:Y:S01]  /*17f50*/  MUFU.TANH R7, R24 ;  /* 0x0000001800077308 */ /* 0x000ea20000002400 */
[----:B------:R-:W-:Y:S02]  /*17f60*/  ISETP.GE.AND P1, PT, R9, R119, PT ;  /* 0x000000770900720c */ /* 0x000fe40003f26270 */
[----:B------:R-:W-:Y:S02]  /*17f70*/  I2FP.F32.S32 R15, R9 ;  /* 0x00000009000f7245 */ /* 0x000fe40000201400 */
[----:B------:R-:W-:-:S02]  /*17f80*/  ISETP.GE.AND P4, PT, R10, R118, PT ;  /* 0x000000760a00720c */ /* 0x000fc40003f86270 */
[----:B------:R-:W-:Y:S01]  /*17f90*/  ISETP.GE.AND P0, PT, R10, R119, PT ;  /* 0x000000770a00720c */ /* 0x000fe20003f06270 */
[----:B------:R-:W-:Y:S01]  /*17fa0*/  MUFU.TANH R25, R25 ;  /* 0x0000001900197308 */ /* 0x000fe20000002400 */
[----:B------:R-:W-:Y:S01]  /*17fb0*/  I2FP.F32.S32 R10, R10 ;  /* 0x0000000a000a7245 */ /* 0x000fe20000201400 */
[CC--:B----4-:R-:W-:Y:S01]  /*17fc0*/  FFMA.FTZ R132, R0.reuse, R15.reuse, R11 ;  /* 0x0000000f00847223 */ /* 0x0d0fe2000001000b */
[----:B------:R-:W-:Y:S01]  /*17fd0*/  LOP3.LUT R11, R5, 0x70, R158, 0xfe, !PT ;  /* 0x00000070050b7812 */ /* 0x000fe200078efe9e */
[C---:B-1----:R-:W-:Y:S01]  /*17fe0*/  FFMA.FTZ R45, R0.reuse, R15, R45 ;  /* 0x0000000f002d7223 */ /* 0x042fe2000001002d */
[----:B------:R-:W-:Y:S01]  /*17ff0*/  FSEL R172, R33, -INF , !P3 ;  /* 0xff80000021ac7808 */ /* 0x000fe20005800000 */
[CC--:B------:R-:W-:Y:S01]  /*18000*/  FFMA.FTZ R29, R0.reuse, R10.reuse, R29 ;  /* 0x0000000a001d7223 */ /* 0x0c0fe2000001001d */
[----:B------:R-:W-:Y:S01]  /*18010*/  FFMA.FTZ R31, R0, R10, R31 ;  /* 0x0000000a001f7223 */ /* 0x000fe2000001001f */
[----:B------:R-:W1:Y:S01]  /*18020*/  MUFU.TANH R9, R26 ;  /* 0x0000001a00097308 */ /* 0x000e620000002400 */
[----:B------:R-:W-:Y:S01]  /*18030*/  VIADD R10, R4, 0x71 ;  /* 0x00000071040a7836 */ /* 0x000fe20000000000 */
[----:B------:R-:W-:-:S02]  /*18040*/  FSEL R132, R132, -INF , !P1 ;  /* 0xff80000084847808 */ /* 0x000fc40004800000 */
[----:B------:R-:W-:Y:S02]  /*18050*/  FSEL R170, R29, -INF , !P4 ;  /* 0xff8000001daa7808 */ /* 0x000fe40006000000 */
[----:B------:R-:W-:Y:S02]  /*18060*/  I2FP.F32.S32 R15, R11 ;  /* 0x0000000b000f7245 */ /* 0x000fe40000201400 */
[----:B------:R-:W3:Y:S01]  /*18070*/  MUFU.TANH R27, R27 ;  /* 0x0000001b001b7308 */ /* 0x000ee20000002400 */
[C---:B------:R-:W-:Y:S02]  /*18080*/  ISETP.GE.AND P4, PT, R10.reuse, R118, PT ;  /* 0x000000760a00720c */ /* 0x040fe40003f86270 */
[----:B------:R-:W-:Y:S01]  /*18090*/  ISETP.GE.AND P1, PT, R10, R119, PT ;  /* 0x000000770a00720c */ /* 0x000fe20003f26270 */
[CC--:B--2---:R-:W-:Y:S01]  /*180a0*/  FFMA.FTZ R167, R0.reuse, R15.reuse, R7 ;  /* 0x0000000f00a77223 */ /* 0x0c4fe20000010007 */
[----:B------:R-:W-:Y:S02]  /*180b0*/  I2FP.F32.S32 R10, R10 ;  /* 0x0000000a000a7245 */ /* 0x000fe40000201400 */
[----:B------:R-:W-:Y:S01]  /*180c0*/  FSEL R171, R45, -INF , !P2 ;  /* 0xff8000002dab7808 */ /* 0x000fe20005000000 */
[----:B------:R-:W-:Y:S01]  /*180d0*/  MUFU.TANH R7, R22 ;  /* 0x0000001600077308 */ /* 0x000fe20000002400 */
[C---:B-1----:R-:W-:Y:S01]  /*180e0*/  FFMA.FTZ R9, R0.reuse, R15, R9 ;  /* 0x0000000f00097223 */ /* 0x042fe20000010009 */
[----:B------:R-:W-:Y:S01]  /*180f0*/  FFMA.FTZ R25, R0, R10, R25 ;  /* 0x0000000a00197223 */ /* 0x000fe20000010019 */
[----:B------:R-:W-:-:S02]  /*18100*/  ISETP.GE.AND P2, PT, R11, R119, PT ;  /* 0x000000770b00720c */ /* 0x000fc40003f46270 */
[----:B------:R-:W-:Y:S02]  /*18110*/  ISETP.GE.AND P3, PT, R11, R118, PT ;  /* 0x000000760b00720c */ /* 0x000fe40003f66270 */
[----:B------:R-:W-:Y:S01]  /*18120*/  FSEL R121, R9, -INF , !P2 ;  /* 0xff80000009797808 */ /* 0x000fe20005000000 */
[----:B------:R-:W1:Y:S01]  /*18130*/  MUFU.TANH R17, R17 ;  /* 0x0000001100117308 */ /* 0x000e620000002400 */
[C---:B---3--:R-:W-:Y:S01]  /*18140*/  FFMA.FTZ R120, R0.reuse, R10, R27 ;  /* 0x0000000a00787223 */ /* 0x048fe2000001001b */
[----:B------:R-:W-:Y:S02]  /*18150*/  I2FP.F32.S32 R10, R4 ;  /* 0x00000004000a7245 */ /* 0x000fe40000201400 */
[----:B------:R-:W-:Y:S02]  /*18160*/  FSEL R165, R25, -INF , !P4 ;  /* 0xff80000019a57808 */ /* 0x000fe40006000000 */
[----:B------:R-:W-:Y:S01]  /*18170*/  LOP3.LUT R15, R5, 0x78, R158, 0xfe, !PT ;  /* 0x00000078050f7812 */ /* 0x000fe200078efe9e */
[----:B------:R-:W-:Y:S01]  /*18180*/  FFMA.FTZ R9, R0, R10, R125 ;  /* 0x0000000a00097223 */ /* 0x000fe2000001007d */
[----:B------:R-:W2:Y:S01]  /*18190*/  MUFU.TANH R11, R20 ;  /* 0x00000014000b7308 */ /* 0x000ea20000002400 */
[----:B------:R-:W-:Y:S01]  /*181a0*/  ISETP.GE.AND P4, PT, R4, R118, PT ;  /* 0x000000760400720c */ /* 0x000fe20003f86270 */
[----:B------:R-:W-:Y:S01]  /*181b0*/  IMAD.MOV.U32 R125, RZ, RZ, R169 ;  /* 0x000000ffff7d7224 */ /* 0x000fe200078e00a9 */
[----:B------:R-:W-:-:S02]  /*181c0*/  FSEL R130, R31, -INF , !P0 ;  /* 0xff8000001f827808 */ /* 0x000fc40004000000 */
[----:B------:R-:W-:Y:S02]  /*181d0*/  FSEL R167, R167, -INF , !P3 ;  /* 0xff800000a7a77808 */ /* 0x000fe40005800000 */
[----:B------:R-:W-:Y:S01]  /*181e0*/  FSEL R120, R120, -INF , !P1 ;  /* 0xff80000078787808 */ /* 0x000fe20004800000 */
[----:B------:R3:W4:Y:S01]  /*181f0*/  MUFU.TANH R27, R6 ;  /* 0x00000006001b7308 */ /* 0x0007220000002400 */
[----:B------:R-:W-:Y:S01]  /*18200*/  BAR.SYNC.DEFER_BLOCKING 0x0 ;  /* 0x0000000000007b1d */ /* 0x000fe20000010000 */
[C---:B------:R-:W-:Y:S01]  /*18210*/  ISETP.GE.AND P3, PT, R15.reuse, R118, PT ;  /* 0x000000760f00720c */ /* 0x040fe20003f66270 */
[----:B-1----:R-:W-:Y:S01]  /*18220*/  FFMA.FTZ R10, R0, R10, R17 ;  /* 0x0000000a000a7223 */ /* 0x002fe20000010011 */
[-C--:B------:R-:W-:Y:S02]  /*18230*/  ISETP.GE.AND P0, PT, R15, R119.reuse, PT ;  /* 0x000000770f00720c */ /* 0x080fe40003f06270 */
[C---:B------:R-:W-:Y:S01]  /*18240*/  ISETP.GE.AND P1, PT, R4.reuse, R119, PT ;  /* 0x000000770400720c */ /* 0x040fe20003f26270 */
[----:B------:R-:W-:Y:S01]  /*18250*/  VIADD R4, R4, 0x79 ;  /* 0x0000007904047836 */ /* 0x000fe20000000000 */
[----:B------:R-:W1:Y:S01]  /*18260*/  MUFU.TANH R23, R23 ;  /* 0x0000001700177308 */ /* 0x000e620000002400 */
[----:B------:R-:W-:-:S02]  /*18270*/  FSEL R9, R9, -INF , !P4 ;  /* 0xff80000009097808 */ /* 0x000fc40006000000 */
[----:B------:R-:W-:Y:S02]  /*18280*/  I2FP.F32.S32 R15, R15 ;  /* 0x0000000f000f7245 */ /* 0x000fe40000201400 */
[----:B------:R-:W-:Y:S02]  /*18290*/  ISETP.GT.AND P4, PT, R151, R142, PT ;  /* 0x0000008e9700720c */ /* 0x000fe40003f84270 */
[----:B------:R-:W-:Y:S01]  /*182a0*/  ISETP.GE.AND P2, PT, R4, R118, PT ;  /* 0x000000760400720c */ /* 0x000fe20003f46270 */
[CC--:B------:R-:W-:Y:S01]  /*182b0*/  FFMA.FTZ R7, R0.reuse, R15.reuse, R7 ;  /* 0x0000000f00077223 */ /* 0x0c0fe20000010007 */
[----:B---3--:R-:W-:Y:S01]  /*182c0*/  I2FP.F32.S32 R6, R4 ;  /* 0x0000000400067245 */ /* 0x008fe20000201400 */
[----:B--2---:R-:W-:Y:S01]  /*182d0*/  FFMA.FTZ R11, R0, R15, R11 ;  /* 0x0000000f000b7223 */ /* 0x004fe2000001000b */
[----:B------:R-:W-:Y:S02]  /*182e0*/  FSEL R10, R10, -INF , !P1 ;  /* 0xff8000000a0a7808 */ /* 0x000fe40004800000 */
[----:B------:R-:W-:Y:S01]  /*182f0*/  FSEL R122, R7, -INF , !P0 ;  /* 0xff800000077a7808 */ /* 0x000fe20004000000 */
[-C--:B----4-:R-:W-:Y:S01]  /*18300*/  FFMA.FTZ R27, R0, R6.reuse, R27 ;  /* 0x00000006001b7223 */ /* 0x090fe2000001001b */
[----:B------:R-:W-:Y:S01]  /*18310*/  ISETP.GE.AND P0, PT, R4, R119, PT ;  /* 0x000000770400720c */ /* 0x000fe20003f06270 */
[----:B-1----:R-:W-:Y:S01]  /*18320*/  FFMA.FTZ R23, R0, R6, R23 ;  /* 0x0000000600177223 */ /* 0x002fe20000010017 */
[----:B------:R-:W-:-:S02]  /*18330*/  FSEL R161, R11, -INF , !P3 ;  /* 0xff8000000ba17808 */ /* 0x000fc40005800000 */
[----:B------:R-:W-:Y:S02]  /*18340*/  FSEL R169, R27, -INF , !P2 ;  /* 0xff8000001ba97808 */ /* 0x000fe40005000000 */
[----:B------:R-:W-:Y:S01]  /*18350*/  FSEL R123, R23, -INF , !P0 ;  /* 0xff800000177b7808 */ /* 0x000fe20004000000 */
[----:B------:R-:W-:Y:S06]  /*18360*/  @!P4 BRA `(.L_x_3373) ;  /* 0x00000008009cc947 */ /* 0x000fec0003800000 */
[----:B------:R-:W-:Y:S05]  /*18370*/  @!P6 BRA `(.L_x_3374) ;  /* 0x0000000000f4e947 */ /* 0x000fea0003800000 */
[----:B------:R-:W1:Y:S01]  /*18380*/  LDC R16, c[0x0][0x380] ;  /* 0x0000e000ff107b82 */ /* 0x000e620000000800 */
[----:B------:R-:W-:Y:S01]  /*18390*/  IABS R15, R5 ;  /* 0x00000005000f7213 */ /* 0x000fe20000000000 */
[C---:B------:R-:W-:Y:S01]  /*183a0*/  VIADD R17, R5.reuse, 0xffffff80 ;  /* 0xffffff8005117836 */ /* 0x040fe20000000000 */
        /* <DEDUP_REMOVED lines=8> */
[----:B-1----:R-:W-:Y:S01]  /*18430*/  IMAD.MOV R4, RZ, RZ, -R23 ;  /* 0x000000ffff047224 */ /* 0x002fe200078e0a17 */
[----:B------:R-:W-:-:S03]  /*18440*/  MOV R22, RZ ;  /* 0x000000ff00167202 */ /* 0x000fc60000000f00 */
        /* <DEDUP_REMOVED lines=44> */
[----:B------:R-:W-:-:S04]  /*18710*/  IMAD.WIDE.U32 R6, R11, R4, R16 ;  /* 0x000000040b067225 */ /* 0x000fc800078e0010 */
[----:B------:R-:W-:Y:S01]  /*18720*/  IMAD.MOV.U32 R11, RZ, RZ, R6 ;  /* 0x000000ffff0b7224 */ /* 0x000fe200078e0006 */
[----:B------:R-:W-:Y:S01]  /*18730*/  IADD3 R16, R7, R5, RZ ;  /* 0x0000000507107210 */ /* 0x000fe20007ffe0ff */
[----:B------:R-:W-:Y:S06]  /*18740*/  BRA `(.L_x_3375) ;  /* 0x00000000000c7947 */ /* 0x000fec0003800000 */
.L_x_3374:
[----:B------:R-:W1:Y:S02]  /*18750*/  LDC R11, c[0x0][0x248] ;  /* 0x00009200ff0b7b82 */ /* 0x000e640000000800 */
[----:B-1----:R-:W-:-:S04]  /*18760*/  LEA R11, -R11, RZ, 0x7 ;  /* 0x000000ff0b0b7211 */ /* 0x002fc800078e39ff */
[----:B------:R-:W-:-:S07]  /*18770*/  SHF.R.S32.HI R16, RZ, 0x1f, R11 ;  /* 0x0000001fff107819 */ /* 0x000fce000001140b */
.L_x_3375:
        /* <DEDUP_REMOVED lines=102> */
.L_x_3373:
        /* <DEDUP_REMOVED lines=183> */
[----:B------:R-:W-:Y:S01]  /*19950*/  FFMA.FTZ R201, R201, UR8, -R174 ;  /* 0x00000008c9c97c23 */ /* 0x000fe200080108ae */
[--C-:B------:R-:W-:Y:S01]  /*19960*/  FFMA.FTZ R203, R208, UR8, -R127.reuse ;  /* 0x00000008d0cb7c23 */ /* 0x100fe2000801087f */
[--C-:B------:R-:W-:Y:S01]  /*19970*/  FFMA.FTZ R198, R198, UR8, -R127.reuse ;  /* 0x00000008c6c67c23 */ /* 0x100fe2000801087f */
[--C-:B------:R-:W-:Y:S01]  /*19980*/  FFMA.FTZ R199, R206, UR8, -R127.reuse ;  /* 0x00000008cec77c23 */ /* 0x100fe2000801087f */
[--C-:B------:R-:W-:Y:S01]  /*19990*/  FFMA.FTZ R194, R194, UR8, -R127.reuse ;  /* 0x00000008c2c27c23 */ /* 0x100fe2000801087f */
[----:B------:R-:W-:Y:S01]  /*199a0*/  FFMA.FTZ R80, R163, R204, R202 ;  /* 0x000000cca3507223 */ /* 0x000fe200000100ca */
[C---:B-1----:R-:W-:Y:S01]  /*199b0*/  HMMA.16816.F32 R4, R48.reuse, R8, R4 ;  /* 0x000000083004723c */ /* 0x042fe20000001804 */
[----:B------:R-:W-:Y:S01]  /*199c0*/  MUFU.EX2 R64, R64 ;  /* 0x0000004000407308 */ /* 0x000fe20000000800 */
[--C-:B------:R-:W-:Y:S01]  /*199d0*/  FFMA.FTZ R163, R193, UR8, -R174.reuse ;  /* 0x00000008c1a37c23 */ /* 0x100fe200080108ae */
[--C-:B------:R-:W-:Y:S01]  /*199e0*/  FFMA.FTZ R202, R191, UR8, -R174.reuse ;  /* 0x00000008bfca7c23 */ /* 0x100fe200080108ae */
[--C-:B------:R-:W-:Y:S01]  /*199f0*/  FFMA.FTZ R197, R197, UR8, -R174.reuse ;  /* 0x00000008c5c57c23 */ /* 0x100fe200080108ae */
[----:B------:R-:W-:Y:S01]  /*19a00*/  FFMA.FTZ R204, R195, UR8, -R174 ;  /* 0x00000008c3cc7c23 */ /* 0x000fe200080108ae */
[C---:B------:R-:W-:Y:S01]  /*19a10*/  HMMA.16816.F32 R8, R48.reuse, R10, R108 ;  /* 0x0000000a3008723c */ /* 0x040fe2000000186c */
[--C-:B------:R-:W-:Y:S01]  /*19a20*/  FFMA.FTZ R192, R192, UR8, -R127.reuse ;  /* 0x00000008c0c07c23 */ /* 0x100fe2000801087f */
[--C-:B------:R-:W-:Y:S01]  /*19a30*/  FFMA.FTZ R193, R188, UR8, -R127.reuse ;  /* 0x00000008bcc17c23 */ /* 0x100fe2000801087f */
[----:B------:R-:W-:Y:S01]  /*19a40*/  MUFU.EX2 R3, R3 ;  /* 0x0000000300037308 */ /* 0x000fe20000000800 */
[--C-:B------:R-:W-:Y:S01]  /*19a50*/  FFMA.FTZ R186, R186, UR8, -R127.reuse ;  /* 0x00000008baba7c23 */ /* 0x100fe2000801087f */
[----:B------:R-:W-:Y:S01]  /*19a60*/  FFMA.FTZ R191, R184, UR8, -R127 ;  /* 0x00000008b8bf7c23 */ /* 0x000fe2000801087f */
        /* <DEDUP_REMOVED lines=10> */
[--C-:B------:R-:W-:Y:S01]  /*19b10*/  FFMA.FTZ R170, R170, UR8, -R174.reuse ;  /* 0x00000008aaaa7c23 */ /* 0x100fe200080108ae */
        /* <DEDUP_REMOVED lines=27> */
[----:B------:R-:W-:-:S03]  /*19cd0*/  FADD.FTZ R135, R135, R176 ;  /* 0x000000b087877221 */ /* 0x000fc60000010000 */
[----:B------:R-:W-:Y:S01]  /*19ce0*/  F2FP.F16.F32.PACK_AB R54, R3, R64 ;  /* 0x000000400336723e */ /* 0x000fe200000000ff */
[----:B------:R-:W-:Y:S01]  /*19cf0*/  MUFU.EX2 R118, R118 ;  /* 0x0000007600767308 */ /* 0x000fe20000000800 */
[----:B---3--:R-:W-:Y:S01]  /*19d00*/  F2FP.F16.F32.PACK_AB R55, R2, R59 ;  /* 0x0000003b0237723e */ /* 0x008fe200000000ff */
[----:B------:R-:W-:-:S04]  /*19d10*/  FADD.FTZ R58, R58, R135 ;  /* 0x000000873a3a7221 */ /* 0x000fc80000010000 */
[----:B------:R-:W-:Y:S02]  /*19d20*/  FADD.FTZ R59, R59, R58 ;  /* 0x0000003a3b3b7221 */ /* 0x000fe40000010000 */
[----:B----4-:R-:W-:Y:S01]  /*19d30*/  HMMA.16816.F32 R4, R52, R72, R4 ;  /* 0x000000483404723c */ /* 0x010fe20000001804 */
[----:B------:R-:W-:Y:S01]  /*19d40*/  MUFU.EX2 R131, R131 ;  /* 0x0000008300837308 */ /* 0x000fe20000000800 */
[----:B------:R-:W-:-:S04]  /*19d50*/  FADD.FTZ R2, R2, R59 ;  /* 0x0000003b02027221 */ /* 0x000fc80000010000 */
        /* <DEDUP_REMOVED lines=30> */
[----:B------:R-:W5:Y:S01]  /*19f40*/  MUFU.EX2 R204, R204 ;  /* 0x000000cc00cc7308 */ /* 0x000f620000000800 */
[----:B---3--:R-:W-:Y:S01]  /*19f50*/  F2FP.F16.F32.PACK_AB R53, R126, R131 ;  /* 0x000000837e35723e */ /* 0x008fe200000000ff */
[----:B------:R-:W-:Y:S01]  /*19f60*/  FADD.FTZ R131, R131, R2 ;  /* 0x0000000283837221 */ /* 0x000fe20000010000 */
[----:B------:R-:W-:-:S02]  /*19f70*/  F2FP.F16.F32.PACK_AB R54, R118, R119 ;  /* 0x000000777636723e */ /* 0x000fc400000000ff */
[----:B------:R-:W-:Y:S01]  /*19f80*/  F2FP.F16.F32.PACK_AB R55, R66, R67 ;  /* 0x000000434237723e */ /* 0x000fe200000000ff */
[----:B------:R-:W-:Y:S02]  /*19f90*/  FADD.FTZ R126, R126, R131 ;  /* 0x000000837e7e7221 */ /* 0x000fe40000010000 */
[----:B------:R-:W-:Y:S02]  /*19fa0*/  MUFU.EX2 R163, R163 ;  /* 0x000000a300a37308 */ /* 0x000fe40000000800 */
[----:B------:R-:W-:Y:S02]  /*19fb0*/  FADD.FTZ R67, R67, R126 ;  /* 0x0000007e43437221 */ /* 0x000fe40000010000 */
[C---:B------:R-:W-:Y:S02]  /*19fc0*/  HMMA.16816.F32 R4, R52.reuse, R68, R4 ;  /* 0x000000443404723c */ /* 0x040fe40000001804 */
[----:B------:R-:W-:Y:S02]  /*19fd0*/  FADD.FTZ R66, R66, R67 ;  /* 0x0000004342427221 */ /* 0x000fe40000010000 */
[----:B------:R-:W-:Y:S02]  /*19fe0*/  MUFU.EX2 R202, R202 ;  /* 0x000000ca00ca7308 */ /* 0x000fe40000000800 */
[C---:B------:R-:W-:Y:S01]  /*19ff0*/  HMMA.16816.F32 R8, R52.reuse, R70, R8 ;  /* 0x000000463408723c */ /* 0x040fe20000001808 */
[----:B------:R-:W3:Y:S05]  /*1a000*/  LDSM.16.MT88.4 R68, [R136+0xb800] ;  /* 0x00b800008844783b */ /* 0x000eea0000004200 */
[C---:B----4-:R-:W-:Y:S01]  /*1a010*/  HMMA.16816.F32 R12, R52.reuse, R60, R12 ;  /* 0x0000003c340c723c */ /* 0x050fe2000000180c */
        /* <DEDUP_REMOVED lines=14> */
[C---:B----4-:R-:W-:Y:S04]  /*1a100*/  HMMA.16816.F32 R44, R52.reuse, R60, R44 ;  /* 0x0000003c342c723c */ /* 0x050fe8000000182c */
[----:B------:R-:W-:Y:S02]  /*1a110*/  MUFU.EX2 R161, R161 ;  /* 0x000000a100a17308 */ /* 0x000fe40000000800 */
[C---:B------:R-:W-:Y:S01]  /*1a120*/  HMMA.16816.F32 R48, R52.reuse, R62, R48 ;  /* 0x0000003e3430723c */ /* 0x040fe20000001830 */
[----:B------:R-:W4:Y:S05]  /*1a130*/  LDSM.16.MT88.4 R60, [R138+0xbc00] ;  /* 0x00bc00008a3c783b */ /* 0x000f2a0000004200 */
[C---:B-1----:R-:W-:Y:S06]  /*1a140*/  HMMA.16816.F32 R36, R52.reuse, R72, R36 ;  /* 0x000000483424723c */ /* 0x042fec0000001824 */
[----:B------:R-:W-:Y:S01]  /*1a150*/  HMMA.16816.F32 R40, R52, R74, R40 ;  /* 0x0000004a3428723c */ /* 0x000fe20000001828 */
[----:B------:R-:W1:Y:S06]  /*1a160*/  LDSM.16.MT88.4 R72, [R138+0x9c00] ;  /* 0x009c00008a48783b */ /* 0x000e6c0000004200 */
[----:B--2---:R-:W-:-:S02]  /*1a170*/  F2FP.F16.F32.PACK_AB R52, R200, R205 ;  /* 0x000000cdc834723e */ /* 0x004fc400000000ff */
[----:B------:R-:W-:Y:S01]  /*1a180*/  F2FP.F16.F32.PACK_AB R53, R198, R203 ;  /* 0x000000cbc635723e */ /* 0x000fe200000000ff */
[----:B------:R-:W-:Y:S01]  /*1a190*/  FADD.FTZ R203, R203, R66 ;  /* 0x00000042cbcb7221 */ /* 0x000fe20000010000 */
[----:B------:R-:W-:Y:S02]  /*1a1a0*/  F2FP.F16.F32.PACK_AB R54, R196, R201 ;  /* 0x000000c9c436723e */ /* 0x000fe400000000ff */
[----:B------:R-:W-:Y:S01]  /*1a1b0*/  F2FP.F16.F32.PACK_AB R55, R194, R199 ;  /* 0x000000c7c237723e */ /* 0x000fe200000000ff */
[----:B------:R-:W-:-:S06]  /*1a1c0*/  FADD.FTZ R198, R198, R203 ;  /* 0x000000cbc6c67221 */ /* 0x000fcc0000010000 */
        /* <DEDUP_REMOVED lines=11> */
[----:B-----5:R-:W-:-:S02]  /*1a280*/  F2FP.F16.F32.PACK_AB R68, R204, R197 ;  /* 0x000000c5cc44723e */ /* 0x020fc400000000ff */
[----:B------:R-:W-:-:S03]  /*1a290*/  F2FP.F16.F32.PACK_AB R69, R193, R192 ;  /* 0x000000c0c145723e */ /* 0x000fc600000000ff */
[----:B---3--:R-:W-:Y:S01]  /*1a2a0*/  HMMA.16816.F32 R44, R52, R60, R44 ;  /* 0x0000003c342c723c */ /* 0x008fe2000000182c */
        /* <DEDUP_REMOVED lines=36> */
[----:B------:R-:W-:Y:S01]  /*1a4f0*/  FADD.FTZ R55, R175, R80 ;  /* 0x00000050af377221 */ /* 0x000fe20000010000 */
[--C-:B------:R-:W-:Y:S01]  /*1a500*/  FFMA.FTZ R50, R173, UR8, -R174.reuse ;  /* 0x00000008ad327c23 */ /* 0x100fe200080108ae */
[----:B------:R-:W1:Y:S01]  /*1a510*/  MUFU.EX2 R53, R53 ;  /* 0x0000003500357308 */ /* 0x000e620000000800 */
[----:B------:R-:W-:Y:S01]  /*1a520*/  FFMA.FTZ R51, R172, UR8, -R174 ;  /* 0x00000008ac337c23 */ /* 0x000fe200080108ae */
[----:B------:R-:W-:-:S04]  /*1a530*/  FADD.FTZ R55, R168, R55 ;  /* 0x00000037a8377221 */ /* 0x000fc80000010000 */
[----:B------:R-:W-:Y:S02]  /*1a540*/  FADD.FTZ R164, R164, R55 ;  /* 0x00000037a4a47221 */ /* 0x000fe40000010000 */
[----:B------:R-:W2:Y:S02]  /*1a550*/  MUFU.EX2 R49, R49 ;  /* 0x0000003100317308 */ /* 0x000ea40000000800 */
[----:B------:R-:W-:-:S06]  /*1a560*/  FADD.FTZ R65, R65, R164 ;  /* 0x000000a441417221 */ /* 0x000fcc0000010000 */
        /* <DEDUP_REMOVED lines=17> */
[----:B------:R-:W-:Y:S01]  /*1a680*/  HMMA.16816.F32 R100, R4, R102, R16 ;  /* 0x000000660464723c */ /* 0x000fe20000001810 */
[----:B------:R-:W-:Y:S01]  /*1a690*/  LDSM.16.MT88.4 R16, [R138+0xc800] ;  /* 0x00c800008a10783b */ /* 0x000fe20000004200 */
[--C-:B------:R-:W-:Y:S01]  /*1a6a0*/  FFMA.FTZ R38, R120, UR8, -R127.reuse ;  /* 0x0000000878267c23 */ /* 0x100fe2000801087f */
[----:B------:R-:W-:-:S02]  /*1a6b0*/  FFMA.FTZ R37, R122, UR8, -R127 ;  /* 0x000000087a257c23 */ /* 0x000fc4000801087f */
        /* <DEDUP_REMOVED lines=8> */
[--C-:B------:R-:W-:Y:S01]  /*1a740*/  FFMA.FTZ R35, R121, UR8, -R127.reuse ;  /* 0x0000000879237c23 */ /* 0x100fe2000801087f */
[----:B------:R-:W-:Y:S02]  /*1a750*/  MUFU.EX2 R34, R165 ;  /* 0x000000a500227308 */ /* 0x000fe40000000800 */
[----:B--2---:R-:W-:Y:S01]  /*1a760*/  HMMA.16816.F32 R72, R4, R8, R44 ;  /* 0x000000080448723c */ /* 0x004fe2000000182c */
[----:B------:R-:W-:-:S05]  /*1a770*/  FFMA.FTZ R40, R123, UR8, -R127 ;  /* 0x000000087b287c23 */ /* 0x000fca000801087f */
        /* <DEDUP_REMOVED lines=8> */
[----:B------:R-:W-:Y:S01]  /*1a800*/  MUFU.EX2 R35, R35 ;  /* 0x0000002300237308 */ /* 0x000fe20000000800 */
[----:B-1----:R-:W-:-:S07]  /*1a810*/  F2FP.F16.F32.PACK_AB R11, R32, R31 ;  /* 0x0000001f200b723e */ /* 0x002fce00000000ff */
[C---:B---3--:R-:W-:Y:S01]  /*1a820*/  HMMA.16816.F32 R104, R8.reuse, R20, R104 ;  /* 0x000000140868723c */ /* 0x048fe20000001868 */
[----:B------:R-:W1:Y:S05]  /*1a830*/  MUFU.EX2 R38, R38 ;  /* 0x0000002600267308 */ /* 0x000e6a0000000800 */
[C---:B------:R-:W-:Y:S01]  /*1a840*/  HMMA.16816.F32 R100, R8.reuse, R22, R100 ;  /* 0x000000160864723c */ /* 0x040fe20000001864 */
[----:B------:R-:W3:Y:S02]  /*1a850*/  LDSM.16.MT88.4 R20, [R136+0xe800] ;  /* 0x00e800008814783b */ /* 0x000ee40000004200 */
[----:B------:R-:W-:Y:S03]  /*1a860*/  MUFU.EX2 R37, R37 ;  /* 0x0000002500257308 */ /* 0x000fe60000000800 */
[C---:B--2---:R-:W-:Y:S05]  /*1a870*/  HMMA.16816.F32 R80, R8.reuse, R4, R80 ;  /* 0x000000040850723c */ /* 0x044fea0000001850 */
[----:B------:R-:W2:Y:S01]  /*1a880*/  MUFU.EX2 R40, R40 ;  /* 0x0000002800287308 */ /* 0x000ea20000000800 */
[----:B------:R-:W-:Y:S01]  /*1a890*/  HMMA.16816.F32 R96, R8, R16, R96 ;  /* 0x000000100860723c */ /* 0x000fe20000001860 */
[----:B------:R-:W-:Y:S01]  /*1a8a0*/  FADD.FTZ R4, R64, R65 ;  /* 0x0000004140047221 */ /* 0x000fe20000010000 */
[----:B-1----:R-:W-:-:S03]  /*1a8b0*/  F2FP.F16.F32.PACK_AB R5, R38, R35 ;  /* 0x000000232605723e */ /* 0x002fc600000000ff */
[----:B------:R-:W-:Y:S01]  /*1a8c0*/  FADD.FTZ R4, R3, R4 ;  /* 0x0000000403047221 */ /* 0x000fe20000010000 */
[C---:B------:R-:W-:Y:S01]  /*1a8d0*/  HMMA.16816.F32 R92, R8.reuse, R18, R92 ;  /* 0x00000012085c723c */ /* 0x040fe2000000185c */
[----:B------:R-:W1:Y:S01]  /*1a8e0*/  LDSM.16.MT88.4 R16, [R136+0xac00] ;  /* 0x00ac00008810783b */ /* 0x000e620000004200 */
        /* <DEDUP_REMOVED lines=23> */
[C---:B---3--:R-:W-:Y:S01]  /*1aa60*/  HMMA.16816.F32 R72, R8.reuse, R20, R72 ;  /* 0x000000140848723c */ /* 0x048fe20000001848 */
        /* <DEDUP_REMOVED lines=16> */
[----:B------:R-:W-:Y:S02]  /*1ab70*/  MOV R3, R57 ;  /* 0x0000003900037202 */ /* 0x000fe40000000f00 */
[----:B----4-:R-:W-:Y:S01]  /*1ab80*/  HMMA.16816.F32 R96, R4, R12, R96 ;  /* 0x0000000c0460723c */ /* 0x010fe20000001860 */
        /* <DEDUP_REMOVED lines=8> */
[----:B------:R-:W-:Y:S01]  /*1ac10*/  HMMA.16816.F32 R108, R4, R26, R108 ;  /* 0x0000001a046c723c */ /* 0x000fe2000000186c */
[----:B------:R-:W-:Y:S02]  /*1ac20*/  MOV R2, R56 ;  /* 0x0000003800027202 */ /* 0x000fe40000000f00 */
[----:B------:R-:W-:-:S03]  /*1ac30*/  FADD.FTZ R28, R28, R29 ;  /* 0x0000001d1c1c7221 */ /* 0x000fc60000010000 */
[----:B--2---:R-:W-:Y:S01]  /*1ac40*/  HMMA.16816.F32 R88, R4, R8, R88 ;  /* 0x000000080458723c */ /* 0x004fe20000001858 */
[----:B------:R-:W-:-:S04]  /*1ac50*/  FADD.FTZ R167, R167, R28 ;  /* 0x0000001ca7a77221 */ /* 0x000fc80000010000 */
[----:B------:R-:W-:Y:S01]  /*1ac60*/  FADD.FTZ R34, R34, R167 ;  /* 0x000000a722227221 */ /* 0x000fe20000010000 */
[C---:B------:R-:W-:Y:S01]  /*1ac70*/  HMMA.16816.F32 R84, R4.reuse, R10, R84 ;  /* 0x0000000a0454723c */ /* 0x040fe20000001854 */
[----:B------:R-:W-:Y:S02]  /*1ac80*/  FADD.FTZ R8, R30, R49 ;  /* 0x000000311e087221 */ /* 0x000fe40000010000 */
[----:B------:R-:W-:Y:S02]  /*1ac90*/  FADD.FTZ R161, R161, R34 ;  /* 0x00000022a1a17221 */ /* 0x000fe40000010000 */
[----:B------:R-:W-:Y:S01]  /*1aca0*/  FADD.FTZ R8, R33, R8 ;  /* 0x0000000821087221 */ /* 0x000fe20000010000 */
[----:B-1----:R-:W-:Y:S01]  /*1acb0*/  HMMA.16816.F32 R80, R4, R16, R80 ;  /* 0x000000100450723c */ /* 0x002fe20000001850 */
[----:B------:R-:W-:Y:S02]  /*1acc0*/  FADD.FTZ R163, R36, R161 ;  /* 0x000000a124a37221 */ /* 0x000fe40000010000 */
        /* <DEDUP_REMOVED lines=10> */
.L_x_3370:
        /* <DEDUP_REMOVED lines=12> */
.L_x_3380:
[----:B------:R-:W-:Y:S01]  /*1ae30*/  ISETP.NE.AND P6, PT, R150, RZ, PT ;  /* 0x000000ff9600720c */ /* 0x000fe20003fc5270 */
[----:B------:R-:W-:Y:S04]  /*1ae40*/  DEPBAR.LE SB0, 0x0 ;  /* 0x000080000000791a */ /* 0x000fe80000000000 */
[----:B------:R-:W-:Y:S01]  /*1ae50*/  BAR.SYNC.DEFER_BLOCKING 0x0 ;  /* 0x0000000000007b1d */ /* 0x000fe20000010000 */
[----:B------:R-:W-:Y:S01]  /*1ae60*/  ISETP.NE.AND P0, PT, R148, RZ, PT ;  /* 0x000000ff9400720c */ /* 0x000fe20003f05270 */
[----:B------:R-:W-:Y:S02]  /*1ae70*/  VIADD R151, R151, 0xffffffff ;  /* 0xffffffff97977836 */ /* 0x000fe40000000000 */
[----:B------:R-:W-:Y:S01]  /*1ae80*/  IMAD.MOV.U32 R3, RZ, RZ, R161 ;  /* 0x000000ffff037224 */ /* 0x000fe200078e00a1 */
[----:B------:R-:W-:Y:S01]  /*1ae90*/  SEL R2, RZ, 0x3fffc, P0 ;  /* 0x0003fffcff027807 */ /* 0x000fe20000000000 */
[----:B------:R-:W-:Y:S01]  /*1aea0*/  IMAD.MOV.U32 R4, RZ, RZ, R160 ;  /* 0x000000ffff047224 */ /* 0x000fe200078e00a0 */
[----:B------:R-:W-:Y:S02]  /*1aeb0*/  ISETP.GE.AND P0, PT, R116, UR11, PT ;  /* 0x0000000b74007c0c */ /* 0x000fe4000bf06270 */
[----:B------:R-:W-:Y:S01]  /*1aec0*/  LOP3.LUT P1, RZ, R2, 0x4, RZ, 0xc0, !PT ;  /* 0x0000000402ff7812 */ /* 0x000fe2000782c0ff */
[----:B------:R-:W-:Y:S01]  /*1aed0*/  @!UPT UIADD3 URZ, URZ, URZ, URZ ;  /* 0x0000003f3f3ff290 */ /* 0x000fe2000fffe03f */
        /* <DEDUP_REMOVED lines=57> */
[-C--:B---3--:R-:W-:Y:S01]  /*1b270*/  IMAD.WIDE.U32 R10, R7, R2.reuse, R10 ;  /* 0x00000002070a7225 */ /* 0x088fe200078e000a */
[----:B------:R-:W-:Y:S05]  /*1b280*/  SHF.R.S32.HI R5, RZ, 0x1f, R7 ;  /* 0x0000001fff057819 */ /* 0x000fea0000011407 */
[----:B------:R-:W-:Y:S04]  /*1b290*/  IMAD R4, R5, R2, RZ ;  /* 0x0000000205047224 */ /* 0x000fe800078e02ff */
[----:B------:R-:W-:Y:S01]  /*1b2a0*/  IMAD R4, R7, R3, R4 ;  /* 0x0000000307047224 */ /* 0x000fe200078e0204 */
[----:B------:R-:W-:Y:S03]  /*1b2b0*/  MOV R3, R10 ;  /* 0x0000000a00037202 */ /* 0x000fe60000000f00 */
[----:B------:R-:W-:Y:S07]  /*1b2c0*/  IMAD.IADD R4, R11, 0x1, R4 ;  /* 0x000000010b047824 */ /* 0x000fee00078e0204 */
.L_x_3377:
        /* <DEDUP_REMOVED lines=50> */
[----:B------:R-:W-:Y:S01]  /*1b5f0*/  @!P5 LDGSTS.E.BYPASS.LTC128B.128 [R159+0xb800], desc[UR6][R12.64+0x40] ;  /* 0x0b8000400c9fdfae */ /* 0x000fe2000b901d46 */
        /* <DEDUP_REMOVED lines=174> */
[----:B------:R-:W-:Y:S03]  /*1c0e0*/  FMUL.FTZ R207, R7, UR10 ;  /* 0x0000000a07cf7c20 */ /* 0x000fe60008410000 */
[----:B------:R-:W-:Y:S01]  /*1c0f0*/  FMUL.FTZ R8, R8, UR10 ;  /* 0x0000000a08087c20 */ /* 0x000fe20008410000 */
[----:B------:R-:W1:Y:S01]  /*1c100*/  LDSM.16.M88.4 R4, [R137+0x7800] ;  /* 0x007800008904783b */ /* 0x000e620000000200 */
[----:B------:R-:W2:Y:S01]  /*1c110*/  MUFU.TANH R169, R169 ;  /* 0x000000a900a97308 */ /* 0x000ea20000002400 */
[C---:B------:R-:W-:Y:S03]  /*1c120*/  HMMA.16816.F32 R16, R124.reuse, R122, R16 ;  /* 0x0000007a7c10723c */ /* 0x040fe60000001810 */
[----:B------:R-:W-:Y:S01]  /*1c130*/  FMUL.FTZ R9, R9, UR10 ;  /* 0x0000000a09097c20 */ /* 0x000fe20008410000 */
[----:B------:R-:W-:Y:S01]  /*1c140*/  FMUL.FTZ R10, R10, UR10 ;  /* 0x0000000a0a0a7c20 */ /* 0x000fe20008410000 */
[----:B------:R-:W-:Y:S04]  /*1c150*/  FMUL.FTZ R11, R11, UR10 ;  /* 0x0000000a0b0b7c20 */ /* 0x000fe80008410000 */
[----:B------:R-:W3:Y:S02]  /*1c160*/  MUFU.TANH R209, R8 ;  /* 0x0000000800d17308 */ /* 0x000ee40000002400 */
[----:B------:R-:W-:Y:S08]  /*1c170*/  FMUL.FTZ R13, R13, UR10 ;  /* 0x0000000a0d0d7c20 */ /* 0x000ff00008410000 */
[----:B------:R-:W4:Y:S01]  /*1c180*/  MUFU.TANH R211, R9 ;  /* 0x0000000900d37308 */ /* 0x000f220000002400 */
[----:B------:R-:W-:Y:S01]  /*1c190*/  FMUL.FTZ R15, R15, UR10 ;  /* 0x0000000a0f0f7c20 */ /* 0x000fe20008410000 */
[----:B------:R-:W-:Y:S01]  /*1c1a0*/  FMUL.FTZ R12, R12, UR10 ;  /* 0x0000000a0c0c7c20 */ /* 0x000fe20008410000 */
[----:B------:R-:W-:Y:S07]  /*1c1b0*/  FMUL.FTZ R14, R14, UR10 ;  /* 0x0000000a0e0e7c20 */ /* 0x000fee0008410000 */
[----:B------:R-:W2:Y:S01]  /*1c1c0*/  MUFU.TANH R213, R10 ;  /* 0x0000000a00d57308 */ /* 0x000ea20000002400 */
[----:B------:R-:W-:Y:S01]  /*1c1d0*/  FMUL.FTZ R203, R17, UR10 ;  /* 0x0000000a11cb7c20 */ /* 0x000fe20008410000 */
[----:B------:R-:W-:Y:S01]  /*1c1e0*/  FMUL.FTZ R17, R19, UR10 ;  /* 0x0000000a13117c20 */ /* 0x000fe20008410000 */
[----:B------:R-:W-:Y:S01]  /*1c1f0*/  FMUL.FTZ R16, R16, UR10 ;  /* 0x0000000a10107c20 */ /* 0x000fe20008410000 */
[----:B------:R-:W-:Y:S06]  /*1c200*/  FMUL.FTZ R18, R18, UR10 ;  /* 0x0000000a12127c20 */ /* 0x000fec0008410000 */
[----:B------:R5:W2:Y:S01]  /*1c210*/  MUFU.TANH R217, R11 ;  /* 0x0000000b00d97308 */ /* 0x000aa20000002400 */
[C---:B-1----:R-:W-:Y:S09]  /*1c220*/  HMMA.16816.F32 R20, R124.reuse, R4, R20 ;  /* 0x000000047c14723c */ /* 0x042ff20000001814 */
[----:B------:R-:W1:Y:S01]  /*1c230*/  MUFU.TANH R171, R171 ;  /* 0x000000ab00ab7308 */ /* 0x000e620000002400 */
[C---:B------:R-:W-:Y:S01]  /*1c240*/  HMMA.16816.F32 R24, R124.reuse, R6, R24 ;  /* 0x000000067c18723c */ /* 0x040fe20000001818 */
[----:B------:R-:W-:Y:S08]  /*1c250*/  LDSM.16.M88.4 R4, [R137+0x8000] ;  /* 0x008000008904783b */ /* 0x000ff00000000200 */
        /* <DEDUP_REMOVED lines=75> */
[----:B------:R1:W1:Y:S02]  /*1c710*/  MUFU.TANH R198, R27 ;  /* 0x0000001b00c67308 */ /* 0x0002640000002400 */
[----:B------:R-:W-:Y:S02]  /*1c720*/  MOV R124, R2 ;  /* 0x00000002007c7202 */ /* 0x000fe40000000f00 */
[----:B------:R-:W-:Y:S06]  /*1c730*/  MOV R125, R3 ;  /* 0x00000003007d7202 */ /* 0x000fec0000000f00 */
        /* <DEDUP_REMOVED lines=52> */
[----:B------:R-:W2:Y:S02]  /*1ca80*/  LDC R4, c[0x0][0x380] ;  /* 0x0000e000ff047b82 */ /* 0x000ea40000000800 */
[-C--:B--2---:R-:W-:Y:S04]  /*1ca90*/  IABS R2, R4.reuse ;  /* 0x0000000400027213 */ /* 0x084fe80000000000 */
[----:B------:R-:W2:Y:S10]  /*1caa0*/  I2F.RP R7, R2 ;  /* 0x0000000200077306 */ /* 0x000eb40000209400 */
[----:B--2---:R-:W2:Y:S02]  /*1cab0*/  MUFU.RCP R3, R7 ;  /* 0x0000000700037308 */ /* 0x004ea40000001000 */
[----:B--2---:R-:W-:Y:S01]  /*1cac0*/  VIADD R18, R3, 0xffffffe ;  /* 0x0ffffffe03127836 */ /* 0x004fe20000000000 */
[----:B------:R-:W-:Y:S07]  /*1cad0*/  SHF.L.U32 R3, R151, 0x7, RZ ;  /* 0x0000000797037819 */ /* 0x000fee00000006ff */
[----:B------:R-:W2:Y:S01]  /*1cae0*/  F2I.FTZ.U32.TRUNC.NTZ R19, R18 ;  /* 0x0000001200137305 */ /* 0x000ea2000021f000 */
[----:B------:R-:W-:Y:S01]  /*1caf0*/  IABS R8, R3 ;  /* 0x0000000300087213 */ /* 0x000fe20000000000 */
[C---:B------:R-:W-:Y:S01]  /*1cb00*/  VIADD R11, R3.reuse, 0xffffff80 ;  /* 0xffffff80030b7836 */ /* 0x040fe20000000000 */
[-C--:B------:R-:W-:Y:S04]  /*1cb10*/  LOP3.LUT R3, R3, R4.reuse, RZ, 0x3c, !PT ;  /* 0x0000000403037212 */ /* 0x080fe800078e3cff */
[----:B------:R-:W-:Y:S02]  /*1cb20*/  IABS R6, R11 ;  /* 0x0000000b00067213 */ /* 0x000fe40000000000 */
[----:B------:R-:W-:Y:S01]  /*1cb30*/  LOP3.LUT R11, R11, R4, RZ, 0x3c, !PT ;  /* 0x000000040b0b7212 */ /* 0x000fe200078e3cff */
        /* <DEDUP_REMOVED lines=10> */
[----:B------:R-:W2:Y:S02]  /*1cbe0*/  LDC R5, c[0x0][0x24c] ;  /* 0x00009300ff057b82 */ /* 0x000ea40000000800 */
        /* <DEDUP_REMOVED lines=26> */
[----:B------:R-:W3:Y:S03]  /*1cd90*/  LDG.E R7, desc[UR6][R18.64] ;  /* 0x0000000612077981 */ /* 0x000ee6000c1e1900 */
        /* <DEDUP_REMOVED lines=11> */
.L_x_3379:
        /* <DEDUP_REMOVED lines=38> */
[CC--:B-1----:R-:W-:Y:S01]  /*1d0b0*/  @!P5 LEA R28, P3, R2.reuse, R154.reuse, 0x1 ;  /* 0x0000009a021cd211 */ /* 0x0c2fe200078608ff */
        /* <DEDUP_REMOVED lines=52> */
.L_x_3378:
[----:B------:R-:W-:Y:S01]  /*1d400*/  LEA R2, R151, R158, 0x7 ;  /* 0x0000009e97027211 */ /* 0x000fe200078e38ff */
[----:B--2---:R-:W-:Y:S03]  /*1d410*/  LDSM.16.MT88.4 R20, [R136+0x9000] ;  /* 0x009000008814783b */ /* 0x004fe60000004200 */
[C---:B------:R-:W-:Y:S02]  /*1d420*/  IADD3 R4, R2.reuse, 0x1, RZ ;  /* 0x0000000102047810 */ /* 0x040fe40007ffe0ff */
[C---:B------:R-:W-:Y:S02]  /*1d430*/  IADD3 R6, R2.reuse, 0x9, RZ ;  /* 0x0000000902067810 */ /* 0x040fe40007ffe0ff */
[----:B------:R-:W-:Y:S01]  /*1d440*/  I2FP.F32.S32 R4, R4 ;  /* 0x0000000400047245 */ /* 0x000fe20000201400 */
[----:B-1----:R-:W-:Y:S01]  /*1d450*/  LDSM.16.MT88.4 R28, [R138+0xb000] ;  /* 0x00b000008a1c783b */ /* 0x002fe20000004200 */
        /* <DEDUP_REMOVED lines=12> */
[CC--:B------:R-:W-:Y:S01]  /*1d520*/  FFMA.FTZ R51, R0.reuse, R4.reuse, R215 ;  /* 0x0000000400337223 */ /* 0x0c0fe200000100d7 */
[----:B------:R-:W-:Y:S01]  /*1d530*/  FFMA.FTZ R50, R0, R4, R219 ;  /* 0x0000000400327223 */ /* 0x000fe200000100db */
[----:B------:R-:W-:Y:S01]  /*1d540*/  IADD3 R4, R2, 0x19, RZ ;  /* 0x0000001902047810 */ /* 0x000fe20007ffe0ff */
[----:B------:R-:W-:Y:S01]  /*1d550*/  FFMA.FTZ R197, R0, R3, R197 ;  /* 0x0000000300c57223 */ /* 0x000fe200000100c5 */
[----:B------:R-:W-:Y:S01]  /*1d560*/  IADD3 R7, R2, 0x21, RZ ;  /* 0x0000002102077810 */ /* 0x000fe20007ffe0ff */
[-C--:B------:R-:W-:Y:S01]  /*1d570*/  FFMA.FTZ R177, R0, R11.reuse, R177 ;  /* 0x0000000b00b17223 */ /* 0x080fe200000100b1 */
[----:B------:R-:W-:Y:S01]  /*1d580*/  IADD3 R8, R2, 0x8, RZ ;  /* 0x0000000802087810 */ /* 0x000fe20007ffe0ff */
[----:B------:R-:W-:Y:S01]  /*1d590*/  FFMA.FTZ R11, R0, R11, R169 ;  /* 0x0000000b000b7223 */ /* 0x000fe200000100a9 */
[----:B------:R-:W-:Y:S01]  /*1d5a0*/  I2FP.F32.S32 R6, R6 ;  /* 0x0000000600067245 */ /* 0x000fe20000201400 */
[----:B------:R-:W-:Y:S01]  /*1d5b0*/  LDSM.16.MT88.4 R36, [R136+0xb000] ;  /* 0x00b000008824783b */ /* 0x000fe20000004200 */
[----:B------:R-:W-:Y:S02]  /*1d5c0*/  I2FP.F32.S32 R4, R4 ;  /* 0x0000000400047245 */ /* 0x000fe40000201400 */
[----:B------:R-:W-:Y:S01]  /*1d5d0*/  IADD3 R3, R2, 0x31, RZ ;  /* 0x0000003102037810 */ /* 0x000fe20007ffe0ff */
[C---:B------:R-:W-:Y:S01]  /*1d5e0*/  FFMA.FTZ R42, R0.reuse, R6, R221 ;  /* 0x00000006002a7223 */ /* 0x040fe200000100dd */
[----:B------:R-:W-:Y:S01]  /*1d5f0*/  I2FP.F32.S32 R7, R7 ;  /* 0x0000000700077245 */ /* 0x000fe20000201400 */
[C---:B------:R-:W-:Y:S01]  /*1d600*/  FFMA.FTZ R40, R0.reuse, R4, R17 ;  /* 0x0000000400287223 */ /* 0x040fe20000010011 */
[----:B------:R-:W-:Y:S01]  /*1d610*/  I2FP.F32.S32 R8, R8 ;  /* 0x0000000800087245 */ /* 0x000fe20000201400 */
[C---:B------:R-:W-:Y:S01]  /*1d620*/  FFMA.FTZ R205, R0.reuse, R6, R205 ;  /* 0x0000000600cd7223 */ /* 0x040fe200000100cd */
[----:B------:R-:W-:Y:S01]  /*1d630*/  I2FP.F32.S32 R3, R3 ;  /* 0x0000000300037245 */ /* 0x000fe20000201400 */
[----:B------:R-:W-:Y:S01]  /*1d640*/  FFMA.FTZ R203, R0, R4, R203 ;  /* 0x0000000400cb7223 */ /* 0x000fe200000100cb */
[----:B------:R-:W-:Y:S01]  /*1d650*/  IADD3 R4, R2, 0x40, RZ ;  /* 0x0000004002047810 */ /* 0x000fe20007ffe0ff */
[C---:B------:R-:W-:Y:S01]  /*1d660*/  FFMA.FTZ R199, R0.reuse, R7, R199 ;  /* 0x0000000700c77223 */ /* 0x040fe200000100c7 */
[----:B------:R-:W-:Y:S01]  /*1d670*/  FMNMX.FTZ R6, R177, R119, !PT ;  /* 0x00000077b1067209 */ /* 0x000fe20007810000 */
[----:B------:R-:W-:Y:S01]  /*1d680*/  FFMA.FTZ R202, R0, R7, R202 ;  /* 0x0000000700ca7223 */ /* 0x000fe200000100ca */
[----:B------:R-:W-:Y:S01]  /*1d690*/  IADD3 R7, R2, 0x38, RZ ;  /* 0x0000003802077810 */ /* 0x000fe20007ffe0ff */
[C---:B------:R-:W-:Y:S01]  /*1d6a0*/  FFMA.FTZ R213, R0.reuse, R8, R213 ;  /* 0x0000000800d57223 */ /* 0x040fe200000100d5 */
[CC--:B------:R-:W-:Y:S01]  /*1d6b0*/  FFMA.FTZ R194, R0.reuse, R3.reuse, R194 ;  /* 0x0000000300c27223 */ /* 0x0c0fe200000100c2 */
[C---:B------:R-:W-:Y:S01]  /*1d6c0*/  FFMA.FTZ R191, R0.reuse, R3, R191 ;  /* 0x0000000300bf7223 */ /* 0x040fe200000100bf */
[----:B------:R-:W-:Y:S01]  /*1d6d0*/  I2FP.F32.S32 R3, R4 ;  /* 0x0000000400037245 */ /* 0x000fe20000201400 */
[C---:B------:R-:W-:Y:S01]  /*1d6e0*/  FFMA.FTZ R209, R0.reuse, R8, R209 ;  /* 0x0000000800d17223 */ /* 0x040fe200000100d1 */
[----:B------:R-:W-:Y:S01]  /*1d6f0*/  FMNMX.FTZ R6, R207, R6, !PT ;  /* 0x00000006cf067209 */ /* 0x000fe20007810000 */
[----:B------:R-:W-:Y:S01]  /*1d700*/  LDSM.16.MT88.4 R44, [R138+0xd000] ;  /* 0x00d000008a2c783b */ /* 0x000fe20000004200 */
[----:B------:R-:W-:Y:S01]  /*1d710*/  FMNMX.FTZ R4, R11, R118, !PT ;  /* 0x000000760b047209 */ /* 0x000fe20007810000 */
[-C--:B------:R-:W-:Y:S01]  /*1d720*/  FFMA.FTZ R188, R0, R3.reuse, R188 ;  /* 0x0000000300bc7223 */ /* 0x080fe200000100bc */
[----:B------:R-:W-:Y:S01]  /*1d730*/  IADD3 R8, R2, 0x11, RZ ;  /* 0x0000001102087810 */ /* 0x000fe20007ffe0ff */
[C---:B------:R-:W-:Y:S01]  /*1d740*/  FFMA.FTZ R185, R0.reuse, R3, R185 ;  /* 0x0000000300b97223 */ /* 0x040fe200000100b9 */
[----:B------:R-:W-:Y:S02]  /*1d750*/  I2FP.F32.S32 R7, R7 ;  /* 0x0000000700077245 */ /* 0x000fe40000201400 */
[----:B------:R-:W-:Y:S01]  /*1d760*/  FMNMX.FTZ R6, R213, R6, !PT ;  /* 0x00000006d5067209 */ /* 0x000fe20007810000 */
[----:B------:R-:W-:Y:S01]  /*1d770*/  LDSM.16.MT88.4 R60, [R136+0xd000] ;  /* 0x00d00000883c783b */ /* 0x000fe20000004200 */
[----:B------:R-:W-:Y:S01]  /*1d780*/  FMNMX.FTZ R4, R171, R4, !PT ;  /* 0x00000004ab047209 */ /* 0x000fe20007810000 */
[CC--:B------:R-:W-:Y:S01]  /*1d790*/  FFMA.FTZ R192, R0.reuse, R7.reuse, R192 ;  /* 0x0000000700c07223 */ /* 0x0c0fe200000100c0 */
[----:B------:R-:W-:Y:S01]  /*1d7a0*/  I2FP.F32.S32 R8, R8 ;  /* 0x0000000800087245 */ /* 0x000fe20000201400 */
[C---:B------:R-:W-:Y:S01]  /*1d7b0*/  FFMA.FTZ R189, R0.reuse, R7, R189 ;  /* 0x0000000700bd7223 */ /* 0x040fe200000100bd */
[----:B------:R-:W-:Y:S02]  /*1d7c0*/  FMNMX.FTZ R7, R217, R6, !PT ;  /* 0x00000006d9077209 */ /* 0x000fe40007810000 */
[----:B------:R-:W-:Y:S01]  /*1d7d0*/  FMNMX.FTZ R4, R209, R4, !PT ;  /* 0x00000004d1047209 */ /* 0x000fe20007810000 */
[-C--:B------:R-:W-:Y:S01]  /*1d7e0*/  FFMA.FTZ R48, R0, R8.reuse, R15 ;  /* 0x0000000800307223 */ /* 0x080fe2000001000f */
[----:B------:R-:W-:Y:S01]  /*1d7f0*/  FMNMX.FTZ R7, R50, R7, !PT ;  /* 0x0000000732077209 */ /* 0x000fe20007810000 */
[----:B------:R-:W-:Y:S01]  /*1d800*/  FFMA.FTZ R49, R0, R8, R13 ;  /* 0x0000000800317223 */ /* 0x000fe2000001000d */
[----:B------:R-:W-:Y:S01]  /*1d810*/  FMNMX.FTZ R4, R211, R4, !PT ;  /* 0x00000004d3047209 */ /* 0x000fe20007810000 */
[----:B------:R-:W-:Y:S01]  /*1d820*/  LDSM.16.MT88.4 R12, [R138+0x9000] ;  /* 0x009000008a0c783b */ /* 0x000fe20000004200 */
[----:B------:R-:W-:Y:S02]  /*1d830*/  IADD3 R5, R2, 0x20, RZ ;  /* 0x0000002002057810 */ /* 0x000fe40007ffe0ff */
[----:B------:R-:W-:Y:S02]  /*1d840*/  FMNMX.FTZ R7, R48, R7, !PT ;  /* 0x0000000730077209 */ /* 0x000fe40007810000 */
[----:B------:R-:W-:Y:S02]  /*1d850*/  FMNMX.FTZ R4, R51, R4, !PT ;  /* 0x0000000433047209 */ /* 0x000fe40007810000 */
[----:B------:R-:W-:Y:S01]  /*1d860*/  I2FP.F32.S32 R5, R5 ;  /* 0x0000000500057245 */ /* 0x000fe20000201400 */
[----:B------:R-:W-:Y:S01]  /*1d870*/  LDSM.16.MT88.4 R64, [R138+0x9400] ;  /* 0x009400008a40783b */ /* 0x000fe20000004200 */
        /* <DEDUP_REMOVED lines=192> */
[C---:B------:R-:W-:Y:S01]  /*1e480*/  FMUL.FTZ R41, R54.reuse, R77 ;  /* 0x0000004d36297220 */ /* 0x040fe20000410000 */
[--C-:B------:R-:W-:Y:S01]  /*1e490*/  FFMA.FTZ R86, R51, UR4, -R118.reuse ;  /* 0x0000000433567c23 */ /* 0x100fe20008010876 */
[--C-:B------:R-:W-:Y:S03]  /*1e4a0*/  FFMA.FTZ R87, R49, UR4, -R118.reuse ;  /* 0x0000000431577c23 */ /* 0x100fe60008010876 */
[----:B------:R-:W-:Y:S01]  /*1e4b0*/  MUFU.EX2 R177, R177 ;  /* 0x000000b100b17308 */ /* 0x000fe20000000800 */
[----:B------:R-:W-:Y:S01]  /*1e4c0*/  FMUL.FTZ R51, R55, R71 ;  /* 0x0000004737337220 */ /* 0x000fe20000410000 */
[----:B------:R-:W-:Y:S01]  /*1e4d0*/  FMUL.FTZ R49, R54, R69 ;  /* 0x0000004536317220 */ /* 0x000fe20000410000 */
        /* <DEDUP_REMOVED lines=8> */
[----:B------:R-:W-:Y:S01]  /*1e560*/  FFMA.FTZ R112, R185, UR4, -R118 ;  /* 0x00000004b9707c23 */ /* 0x000fe20008010876 */
[----:B------:R-:W-:Y:S01]  /*1e570*/  FFMA.FTZ R180, R55, R162, R180 ;  /* 0x000000a237b47223 */ /* 0x000fe200000100b4 */
[--C-:B------:R-:W-:Y:S01]  /*1e580*/  FFMA.FTZ R185, R176, UR4, -R119.reuse ;  /* 0x00000004b0b97c23 */ /* 0x100fe20008010877 */
[--C-:B------:R-:W-:Y:S01]  /*1e590*/  FFMA.FTZ R162, R178, UR4, -R119.reuse ;  /* 0x00000004b2a27c23 */ /* 0x100fe20008010877 */
[----:B------:R-:W-:Y:S03]  /*1e5a0*/  LDSM.16.MT88.4 R108, [R138+0xac00] ;  /* 0x00ac00008a6c783b */ /* 0x000fe60000004200 */
[----:B------:R-:W-:Y:S01]  /*1e5b0*/  MUFU.EX2 R171, R171 ;  /* 0x000000ab00ab7308 */ /* 0x000fe20000000800 */
[--C-:B------:R-:W-:Y:S01]  /*1e5c0*/  FFMA.FTZ R176, R167, UR4, -R118.reuse ;  /* 0x00000004a7b07c23 */ /* 0x100fe20008010876 */
[--C-:B------:R-:W-:Y:S01]  /*1e5d0*/  FFMA.FTZ R179, R179, UR4, -R118.reuse ;  /* 0x00000004b3b37c23 */ /* 0x100fe20008010876 */
[--C-:B------:R-:W-:Y:S01]  /*1e5e0*/  FFMA.FTZ R167, R132, UR4, -R119.reuse ;  /* 0x0000000484a77c23 */ /* 0x100fe20008010877 */
[--C-:B------:R-:W-:Y:S01]  /*1e5f0*/  FFMA.FTZ R164, R164, UR4, -R119.reuse ;  /* 0x00000004a4a47c23 */ /* 0x100fe20008010877 */
[----:B------:R-:W-:Y:S01]  /*1e600*/  FFMA.FTZ R134, R134, UR4, -R119 ;  /* 0x0000000486867c23 */ /* 0x000fe20008010877 */
[--C-:B------:R-:W-:Y:S01]  /*1e610*/  FFMA.FTZ R132, R135, UR4, -R118.reuse ;  /* 0x0000000487847c23 */ /* 0x100fe20008010876 */
[----:B------:R-:W-:Y:S03]  /*1e620*/  LDSM.16.MT88.4 R100, [R136+0xac00] ;  /* 0x00ac00008864783b */ /* 0x000fe60000004200 */
[----:B------:R-:W2:Y:S01]  /*1e630*/  MUFU.EX2 R130, R130 ;  /* 0x0000008200827308 */ /* 0x000ea20000000800 */
[----:B-1----:R-:W-:Y:S01]  /*1e640*/  F2FP.F16.F32.PACK_AB R56, R170, R177 ;  /* 0x000000b1aa38723e */ /* 0x002fe200000000ff */
[----:B------:R-:W-:Y:S01]  /*1e650*/  FFMA.FTZ R177, R54, R163, R177 ;  /* 0x000000a336b17223 */ /* 0x000fe200000100b1 */
[--C-:B------:R-:W-:Y:S01]  /*1e660*/  FFMA.FTZ R163, R165, UR4, -R118.reuse ;  /* 0x00000004a5a37c23 */ /* 0x100fe20008010876 */
[----:B------:R-:W-:Y:S01]  /*1e670*/  FFMA.FTZ R165, R166, UR4, -R119 ;  /* 0x00000004a6a57c23 */ /* 0x000fe20008010877 */
[--C-:B------:R-:W-:Y:S01]  /*1e680*/  FFMA.FTZ R133, R133, UR4, -R118.reuse ;  /* 0x0000000485857c23 */ /* 0x100fe20008010876 */
[--C-:B------:R-:W-:Y:S01]  /*1e690*/  FFMA.FTZ R131, R131, UR4, -R118.reuse ;  /* 0x0000000483837c23 */ /* 0x100fe20008010876 */
[----:B------:R-:W-:Y:S03]  /*1e6a0*/  FADD.FTZ R170, R170, R177 ;  /* 0x000000b1aaaa7221 */ /* 0x000fe60000010000 */
[----:B------:R-:W-:Y:S01]  /*1e6b0*/  MUFU.EX2 R87, R87 ;  /* 0x0000005700577308 */ /* 0x000fe20000000800 */
[----:B------:R-:W-:Y:S01]  /*1e6c0*/  FFMA.FTZ R127, R127, UR4, -R118 ;  /* 0x000000047f7f7c23 */ /* 0x000fe20008010876 */
[----:B------:R-:W-:Y:S01]  /*1e6d0*/  FADD.FTZ R180, R168, R180 ;  /* 0x000000b4a8b47221 */ /* 0x000fe20000010000 */
[----:B------:R-:W-:Y:S03]  /*1e6e0*/  ISETP.GT.AND P0, PT, R151, R142, PT ;  /* 0x0000008e9700720c */ /* 0x000fe60003f04270 */
[----:B------:R-:W-:Y:S04]  /*1e6f0*/  FADD.FTZ R169, R169, R180 ;  /* 0x000000b4a9a97221 */ /* 0x000fe80000010000 */
[----:B------:R-:W-:Y:S01]  /*1e700*/  MUFU.EX2 R84, R84 ;  /* 0x0000005400547308 */ /* 0x000fe20000000800 */
[C---:B--2---:R-:W-:Y:S01]  /*1e710*/  F2FP.F16.F32.PACK_AB R58, R130.reuse, R171 ;  /* 0x000000ab823a723e */ /* 0x044fe200000000ff */
[----:B------:R-:W-:Y:S04]  /*1e720*/  FADD.FTZ R171, R171, R170 ;  /* 0x000000aaabab7221 */ /* 0x000fe80000010000 */
[----:B------:R-:W-:Y:S01]  /*1e730*/  FADD.FTZ R171, R130, R171 ;  /* 0x000000ab82ab7221 */ /* 0x000fe20000010000 */
[--C-:B------:R-:W-:Y:S01]  /*1e740*/  FFMA.FTZ R130, R123, UR4, -R118.reuse ;  /* 0x000000047b827c23 */ /* 0x100fe20008010876 */
[C---:B------:R-:W-:Y:S02]  /*1e750*/  HMMA.16816.F32 R4, R56.reuse, R12, R4 ;  /* 0x0000000c3804723c */ /* 0x040fe40000001804 */
[----:B------:R-:W-:Y:S04]  /*1e760*/  MUFU.EX2 R94, R94 ;  /* 0x0000005e005e7308 */ /* 0x000fe80000000800 */
[C---:B------:R-:W-:Y:S06]  /*1e770*/  HMMA.16816.F32 R8, R56.reuse, R14, R8 ;  /* 0x0000000e3808723c */ /* 0x040fec0000001808 */
[----:B------:R-:W1:Y:S01]  /*1e780*/  MUFU.EX2 R86, R86 ;  /* 0x0000005600567308 */ /* 0x000e620000000800 */
        /* <DEDUP_REMOVED lines=10> */
[----:B------:R-:W-:Y:S01]  /*1e830*/  MUFU.EX2 R93, R93 ;  /* 0x0000005d005d7308 */ /* 0x000fe20000000800 */
        /* <DEDUP_REMOVED lines=11> */
[----:B------:R-:W-:Y:S01]  /*1e8f0*/  MUFU.EX2 R107, R107 ;  /* 0x0000006b006b7308 */ /* 0x000fe20000000800 */
[--C-:B------:R-:W-:Y:S01]  /*1e900*/  FFMA.FTZ R187, R182, UR4, -R119.reuse ;  /* 0x00000004b6bb7c23 */ /* 0x100fe20008010877 */
        /* <DEDUP_REMOVED lines=10> */
[--C-:B------:R-:W-:Y:S01]  /*1e9b0*/  FFMA.FTZ R91, R204, UR4, -R119.reuse ;  /* 0x00000004cc5b7c23 */ /* 0x100fe20008010877 */
        /* <DEDUP_REMOVED lines=10> */
[----:B------:R3:W-:Y:S02]  /*1ea60*/  MUFU.EX2 R80, R48 ;  /* 0x0000003000507308 */ /* 0x0007e40000000800 */
[--C-:B------:R-:W-:Y:S01]  /*1ea70*/  FFMA.FTZ R81, R205, UR4, -R118.reuse ;  /* 0x00000004cd517c23 */ /* 0x100fe20008010876 */
[--C-:B------:R-:W-:Y:S03]  /*1ea80*/  FFMA.FTZ R82, R203, UR4, -R118.reuse ;  /* 0x00000004cb527c23 */ /* 0x100fe60008010876 */
[C---:B------:R-:W-:Y:S04]  /*1ea90*/  HMMA.16816.F32 R36, R56.reuse, R44, R36 ;  /* 0x0000002c3824723c */ /* 0x040fe80000001824 */
[----:B------:R4:W5:Y:S02]  /*1eaa0*/  MUFU.EX2 R83, R50 ;  /* 0x0000003200537308 */ /* 0x0009640000000800 */
[C---:B------:R-:W-:Y:S08]  /*1eab0*/  HMMA.16816.F32 R40, R56.reuse, R46, R40 ;  /* 0x0000002e3828723c */ /* 0x040ff00000001828 */
[----:B------:R-:W-:Y:S03]  /*1eac0*/  MUFU.EX2 R81, R81 ;  /* 0x0000005100517308 */ /* 0x000fe60000000800 */
[C---:B------:R-:W-:Y:S01]  /*1ead0*/  FMUL.FTZ R44, R54.reuse, R72 ;  /* 0x00000048362c7220 */ /* 0x040fe20000410000 */
[C---:B------:R-:W-:Y:S01]  /*1eae0*/  FMUL.FTZ R45, R54.reuse, R73 ;  /* 0x00000049362d7220 */ /* 0x040fe20000410000 */
[C---:B------:R-:W-:Y:S01]  /*1eaf0*/  FMUL.FTZ R46, R55.reuse, R74 ;  /* 0x0000004a372e7220 */ /* 0x040fe20000410000 */
[C---:B------:R-:W-:Y:S02]  /*1eb00*/  FMUL.FTZ R47, R55.reuse, R75 ;  /* 0x0000004b372f7220 */ /* 0x040fe40000410000 */
[----:B------:R-:W-:Y:S01]  /*1eb10*/  LDSM.16.MT88.4 R72, [R138+0xc400] ;  /* 0x00c400008a48783b */ /* 0x000fe20000004200 */
[----:B---3--:R-:W-:Y:S01]  /*1eb20*/  FMUL.FTZ R48, R54, R68 ;  /* 0x0000004436307220 */ /* 0x008fe20000410000 */
[----:B------:R-:W-:Y:S01]  /*1eb30*/  MUFU.EX2 R162, R162 ;  /* 0x000000a200a27308 */ /* 0x000fe20000000800 */
[----:B----4-:R-:W-:Y:S01]  /*1eb40*/  FMUL.FTZ R50, R55, R70 ;  /* 0x0000004637327220 */ /* 0x010fe20000410000 */
[----:B------:R-:W-:Y:S01]  /*1eb50*/  FADD.FTZ R54, R128, R169 ;  /* 0x000000a980367221 */ /* 0x000fe20000010000 */
[C---:B------:R-:W-:Y:S03]  /*1eb60*/  HMMA.16816.F32 R44, R56.reuse, R60, R44 ;  /* 0x0000003c382c723c */ /* 0x040fe6000000182c */
[----:B------:R-:W-:Y:S01]  /*1eb70*/  LDSM.16.MT88.4 R68, [R138+0xc000] ;  /* 0x00c000008a44783b */ /* 0x000fe20000004200 */
[----:B------:R-:W-:Y:S03]  /*1eb80*/  FFMA.FTZ R128, R129, UR4, -R118 ;  /* 0x0000000481807c23 */ /* 0x000fe60008010876 */
[----:B------:R-:W-:Y:S01]  /*1eb90*/  MUFU.EX2 R185, R185 ;  /* 0x000000b900b97308 */ /* 0x000fe20000000800 */
[----:B------:R-:W-:Y:S03]  /*1eba0*/  HMMA.16816.F32 R48, R56, R62, R48 ;  /* 0x0000003e3830723c */ /* 0x000fe60000001830 */
[----:B------:R-:W3:Y:S01]  /*1ebb0*/  LDSM.16.MT88.4 R60, [R136+0x9400] ;  /* 0x00940000883c783b */ /* 0x000ee20000004200 */
[----:B------:R-:W-:Y:S05]  /*1ebc0*/  FFMA.FTZ R129, R122, UR4, -R119 ;  /* 0x000000047a817c23 */ /* 0x000fea0008010877 */
[----:B------:R-:W4:Y:S02]  /*1ebd0*/  MUFU.EX2 R82, R82 ;  /* 0x0000005200527308 */ /* 0x000f240000000800 */
[----:B-1----:R-:W-:Y:S02]  /*1ebe0*/  F2FP.F16.F32.PACK_AB R56, R87, R86 ;  /* 0x000000565738723e */ /* 0x002fe400000000ff */
[----:B--2---:R-:W-:Y:S01]  /*1ebf0*/  F2FP.F16.F32.PACK_AB R57, R84, R85 ;  /* 0x000000555439723e */ /* 0x004fe200000000ff */
[----:B------:R-:W-:Y:S01]  /*1ec00*/  FADD.FTZ R86, R86, R171 ;  /* 0x000000ab56567221 */ /* 0x000fe20000010000 */
[----:B-----5:R-:W-:Y:S01]  /*1ec10*/  F2FP.F16.F32.PACK_AB R59, R80, R83 ;  /* 0x00000053503b723e */ /* 0x020fe200000000ff */
[----:B------:R-:W-:Y:S03]  /*1ec20*/  FADD.FTZ R85, R85, R54 ;  /* 0x0000003655557221 */ /* 0x000fe60000010000 */
[----:B------:R-:W-:Y:S01]  /*1ec30*/  MUFU.EX2 R91, R91 ;  /* 0x0000005b005b7308 */ /* 0x000fe20000000800 */
[----:B------:R-:W-:Y:S01]  /*1ec40*/  FADD.FTZ R54, R84, R85 ;  /* 0x0000005554367221 */ /* 0x000fe20000010000 */
[--C-:B------:R-:W-:Y:S01]  /*1ec50*/  FFMA.FTZ R85, R126, UR4, -R119.reuse ;  /* 0x000000047e557c23 */ /* 0x100fe20008010877 */
[----:B------:R-:W-:Y:S01]  /*1ec60*/  FADD.FTZ R84, R87, R86 ;  /* 0x0000005657547221 */ /* 0x000fe20000010000 */
[--C-:B------:R-:W-:Y:S01]  /*1ec70*/  FFMA.FTZ R126, R53, UR4, -R119.reuse ;  /* 0x00000004357e7c23 */ /* 0x100fe20008010877 */
[----:B------:R-:W-:Y:S05]  /*1ec80*/  FFMA.FTZ R119, R52, UR4, -R119 ;  /* 0x0000000434777c23 */ /* 0x000fea0008010877 */
[----:B------:R-:W1:Y:S01]  /*1ec90*/  MUFU.EX2 R90, R90 ;  /* 0x0000005a005a7308 */ /* 0x000e620000000800 */
[C---:B----4-:R-:W-:Y:S01]  /*1eca0*/  F2FP.F16.F32.PACK_AB R58, R82.reuse, R81 ;  /* 0x00000051523a723e */ /* 0x050fe200000000ff */
[----:B------:R-:W-:Y:S01]  /*1ecb0*/  FADD.FTZ R81, R81, R84 ;  /* 0x0000005451517221 */ /* 0x000fe20000010000 */
[----:B------:R-:W-:Y:S03]  /*1ecc0*/  FADD.FTZ R83, R83, R54 ;  /* 0x0000003653537221 */ /* 0x000fe60000010000 */
[----:B------:R-:W-:Y:S01]  /*1ecd0*/  FADD.FTZ R82, R82, R81 ;  /* 0x0000005152527221 */ /* 0x000fe20000010000 */
[----:B------:R-:W-:Y:S01]  /*1ece0*/  FADD.FTZ R80, R80, R83 ;  /* 0x0000005350507221 */ /* 0x000fe20000010000 */
[C---:B------:R-:W-:Y:S02]  /*1ecf0*/  HMMA.16816.F32 R4, R56.reuse, R64, R4 ;  /* 0x000000403804723c */ /* 0x040fe40000001804 */
[----:B------:R2:W-:Y:S04]  /*1ed00*/  MUFU.EX2 R122, R85 ;  /* 0x00000055007a7308 */ /* 0x0005e80000000800 */
[C---:B------:R-:W-:Y:S01]  /*1ed10*/  HMMA.16816.F32 R8, R56.reuse, R66, R8 ;  /* 0x000000423808723c */ /* 0x040fe20000001808 */
[----:B------:R-:W4:Y:S05]  /*1ed20*/  LDSM.16.MT88.4 R64, [R138+0xb400] ;  /* 0x00b400008a40783b */ /* 0x000f2a0000004200 */
[----:B------:R-:W-:Y:S01]  /*1ed30*/  MUFU.EX2 R181, R181 ;  /* 0x000000b500b57308 */ /* 0x000fe20000000800 */
[C---:B---3--:R-:W-:Y:S09]  /*1ed40*/  HMMA.16816.F32 R12, R56.reuse, R60, R12 ;  /* 0x0000003c380c723c */ /* 0x048ff2000000180c */
[----:B------:R-:W-:Y:S01]  /*1ed50*/  MUFU.EX2 R172, R172 ;  /* 0x000000ac00ac7308 */ /* 0x000fe20000000800 */
[----:B--2---:R-:W-:Y:S01]  /*1ed60*/  LDSM.16.MT88.4 R84, [R136+0xcc00] ;  /* 0x00cc00008854783b */ /* 0x004fe20000004200 */
[C---:B------:R-:W-:Y:S08]  /*1ed70*/  HMMA.16816.F32 R16, R56.reuse, R62, R16 ;  /* 0x0000003e3810723c */ /* 0x040ff00000001810 */
[----:B------:R-:W-:Y:S01]  /*1ed80*/  MUFU.EX2 R174, R174 ;  /* 0x000000ae00ae7308 */ /* 0x000fe20000000800 */
[----:B------:R-:W2:Y:S09]  /*1ed90*/  LDSM.16.MT88.4 R60, [R136+0xb400] ;  /* 0x00b40000883c783b */ /* 0x000eb20000004200 */
[----:B------:R-:W-:Y:S10]  /*1eda0*/  MUFU.EX2 R173, R173 ;  /* 0x000000ad00ad7308 */ /* 0x000ff40000000800 */
[----:B------:R-:W-:Y:S01]  /*1edb0*/  MUFU.EX2 R176, R176 ;  /* 0x000000b000b07308 */ /* 0x000fe20000000800 */
[C---:B----4-:R-:W-:Y:S09]  /*1edc0*/  HMMA.16816.F32 R20, R56.reuse, R64, R20 ;  /* 0x000000403814723c */ /* 0x050ff20000001814 */
[----:B------:R-:W-:Y:S01]  /*1edd0*/  MUFU.EX2 R163, R163 ;  /* 0x000000a300a37308 */ /* 0x000fe20000000800 */
[C---:B------:R-:W-:Y:S01]  /*1ede0*/  HMMA.16816.F32 R24, R56.reuse, R66, R24 ;  /* 0x000000423818723c */ /* 0x040fe20000001818 */
[----:B------:R-:W3:Y:S08]  /*1edf0*/  LDSM.16.MT88.4 R64, [R138+0xd400] ;  /* 0x00d400008a40783b */ /* 0x000ef00000004200 */
[----:B------:R-:W-:Y:S10]  /*1ee00*/  MUFU.EX2 R89, R89 ;  /* 0x0000005900597308 */ /* 0x000ff40000000800 */
[----:B------:R-:W4:Y:S01]  /*1ee10*/  MUFU.EX2 R88, R88 ;  /* 0x0000005800587308 */ /* 0x000f220000000800 */
[C---:B--2---:R-:W-:Y:S06]  /*1ee20*/  HMMA.16816.F32 R28, R56.reuse, R60, R28 ;  /* 0x0000003c381c723c */ /* 0x044fec000000181c */
[C---:B------:R-:W-:Y:S01]  /*1ee30*/  HMMA.16816.F32 R32, R56.reuse, R62, R32 ;  /* 0x0000003e3820723c */ /* 0x040fe20000001820 */
[----:B------:R-:W2:Y:S02]  /*1ee40*/  LDSM.16.MT88.4 R60, [R136+0xd400] ;  /* 0x00d40000883c783b */ /* 0x000ea40000004200 */
[----:B------:R-:W-:Y:S10]  /*1ee50*/  MUFU.EX2 R105, R105 ;  /* 0x0000006900697308 */ /* 0x000ff40000000800 */
[----:B------:R-:W-:Y:S10]  /*1ee60*/  MUFU.EX2 R98, R98 ;  /* 0x0000006200627308 */ /* 0x000ff40000000800 */
[----:B------:R-:W-:Y:S01]  /*1ee70*/  MUFU.EX2 R97, R97 ;  /* 0x0000006100617308 */ /* 0x000fe20000000800 */
[C---:B---3--:R-:W-:Y:S09]  /*1ee80*/  HMMA.16816.F32 R36, R56.reuse, R64, R36 ;  /* 0x000000403824723c */ /* 0x048ff20000001824 */
[----:B------:R-:W-:Y:S01]  /*1ee90*/  MUFU.EX2 R96, R96 ;  /* 0x0000006000607308 */ /* 0x000fe20000000800 */
[C---:B------:R-:W-:Y:S01]  /*1eea0*/  HMMA.16816.F32 R40, R56.reuse, R66, R40 ;  /* 0x000000423828723c */ /* 0x040fe20000001828 */
[----:B------:R-:W3:Y:S08]  /*1eeb0*/  LDSM.16.MT88.4 R64, [R138+0x9800] ;  /* 0x009800008a40783b */ /* 0x000ef00000004200 */
[----:B------:R-:W-:Y:S01]  /*1eec0*/  MUFU.EX2 R106, R106 ;  /* 0x0000006a006a7308 */ /* 0x000fe20000000800 */
[C---:B--2---:R-:W-:Y:S09]  /*1eed0*/  HMMA.16816.F32 R44, R56.reuse, R60, R44 ;  /* 0x0000003c382c723c */ /* 0x044ff2000000182c */
[----:B------:R-:W-:Y:S01]  /*1eee0*/  MUFU.EX2 R104, R104 ;  /* 0x0000006800687308 */ /* 0x000fe20000000800 */
[----:B------:R-:W-:Y:S01]  /*1eef0*/  HMMA.16816.F32 R48, R56, R62, R48 ;  /* 0x0000003e3830723c */ /* 0x000fe20000001830 */
[----:B------:R-:W2:Y:S08]  /*1ef00*/  LDSM.16.MT88.4 R60, [R136+0x9800] ;  /* 0x00980000883c783b */ /* 0x000eb00000004200 */
[----:B------:R-:W-:Y:S02]  /*1ef10*/  MUFU.EX2 R99, R99 ;  /* 0x0000006300637308 */ /* 0x000fe40000000800 */
[C---:B------:R-:W-:Y:S01]  /*1ef20*/  F2FP.F16.F32.PACK_AB R56, R94.reuse, R93 ;  /* 0x0000005d5e38723e */ /* 0x040fe200000000ff */
[----:B------:R-:W-:Y:S01]  /*1ef30*/  FADD.FTZ R93, R93, R82 ;  /* 0x000000525d5d7221 */ /* 0x000fe20000010000 */
[----:B------:R-:W-:Y:S03]  /*1ef40*/  F2FP.F16.F32.PACK_AB R58, R95, R92 ;  /* 0x0000005c5f3a723e */ /* 0x000fe600000000ff */
[----:B------:R-:W-:Y:S01]  /*1ef50*/  FADD.FTZ R93, R94, R93 ;  /* 0x0000005d5e5d7221 */ /* 0x000fe20000010000 */
[----:B-1----:R-:W-:Y:S02]  /*1ef60*/  F2FP.F16.F32.PACK_AB R57, R90, R91 ;  /* 0x0000005b5a39723e */ /* 0x002fe400000000ff */
[----:B------:R-:W-:Y:S01]  /*1ef70*/  MUFU.EX2 R186, R186 ;  /* 0x000000ba00ba7308 */ /* 0x000fe20000000800 */
[----:B----4-:R-:W-:Y:S01]  /*1ef80*/  F2FP.F16.F32.PACK_AB R59, R88, R89 ;  /* 0x00000059583b723e */ /* 0x010fe200000000ff */
[----:B------:R-:W-:Y:S01]  /*1ef90*/  FADD.FTZ R92, R92, R93 ;  /* 0x0000005d5c5c7221 */ /* 0x000fe20000010000 */
[----:B------:R-:W-:Y:S03]  /*1efa0*/  FADD.FTZ R91, R91, R80 ;  /* 0x000000505b5b7221 */ /* 0x000fe60000010000 */
[----:B------:R-:W-:Y:S01]  /*1efb0*/  FADD.FTZ R92, R95, R92 ;  /* 0x0000005c5f5c7221 */ /* 0x000fe20000010000 */
[----:B------:R-:W-:Y:S01]  /*1efc0*/  FADD.FTZ R90, R90, R91 ;  /* 0x0000005b5a5a7221 */ /* 0x000fe20000010000 */
[C---:B---3--:R-:W-:Y:S02]  /*1efd0*/  HMMA.16816.F32 R4, R56.reuse, R64, R4 ;  /* 0x000000403804723c */ /* 0x048fe40000001804 */
[----:B------:R-:W-:Y:S01]  /*1efe0*/  MUFU.EX2 R184, R184 ;  /* 0x000000b800b87308 */ /* 0x000fe20000000800 */
[----:B------:R-:W-:Y:S03]  /*1eff0*/  FADD.FTZ R89, R89, R90 ;  /* 0x0000005a59597221 */ /* 0x000fe60000010000 */
[C---:B------:R-:W-:Y:S01]  /*1f000*/  HMMA.16816.F32 R8, R56.reuse, R66, R8 ;  /* 0x000000423808723c */ /* 0x040fe20000001808 */
[----:B------:R-:W1:Y:S05]  /*1f010*/  LDSM.16.MT88.4 R64, [R138+0xb800] ;  /* 0x00b800008a40783b */ /* 0x000e6a0000004200 */
[----:B------:R-:W-:Y:S01]  /*1f020*/  MUFU.EX2 R187, R187 ;  /* 0x000000bb00bb7308 */ /* 0x000fe20000000800 */
[----:B------:R-:W-:Y:S09]  /*1f030*/  FADD.FTZ R88, R88, R89 ;  /* 0x0000005958587221 */ /* 0x000ff20000010000 */
[----:B------:R-:W-:Y:S01]  /*1f040*/  MUFU.EX2 R183, R183 ;  /* 0x000000b700b77308 */ /* 0x000fe20000000800 */
[C---:B--2---:R-:W-:Y:S06]  /*1f050*/  HMMA.16816.F32 R12, R56.reuse, R60, R12 ;  /* 0x0000003c380c723c */ /* 0x044fec000000180c */
[C---:B------:R-:W-:Y:S01]  /*1f060*/  HMMA.16816.F32 R16, R56.reuse, R62, R16 ;  /* 0x0000003e3810723c */ /* 0x040fe20000001810 */
[----:B------:R-:W2:Y:S02]  /*1f070*/  LDSM.16.MT88.4 R60, [R136+0xb800] ;  /* 0x00b80000883c783b */ /* 0x000ea40000004200 */
[----:B------:R-:W-:Y:S10]  /*1f080*/  MUFU.EX2 R182, R182 ;  /* 0x000000b600b67308 */ /* 0x000ff40000000800 */
[----:B------:R-:W-:Y:S10]  /*1f090*/  MUFU.EX2 R179, R179 ;  /* 0x000000b300b37308 */ /* 0x000ff40000000800 */
[----:B------:R-:W-:Y:S01]  /*1f0a0*/  MUFU.EX2 R165, R165 ;  /* 0x000000a500a57308 */ /* 0x000fe20000000800 */
[C---:B-1----:R-:W-:Y:S09]  /*1f0b0*/  HMMA.16816.F32 R20, R56.reuse, R64, R20 ;  /* 0x000000403814723c */ /* 0x042ff20000001814 */
[----:B------:R-:W1:Y:S01]  /*1f0c0*/  MUFU.EX2 R164, R164 ;  /* 0x000000a400a47308 */ /* 0x000e620000000800 */
[C---:B------:R-:W-:Y:S01]  /*1f0d0*/  HMMA.16816.F32 R24, R56.reuse, R66, R24 ;  /* 0x000000423818723c */ /* 0x040fe20000001818 */
[----:B------:R-:W3:Y:S08]  /*1f0e0*/  LDSM.16.MT88.4 R64, [R138+0xd800] ;  /* 0x00d800008a40783b */ /* 0x000ef00000004200 */
[----:B------:R-:W-:Y:S01]  /*1f0f0*/  MUFU.EX2 R134, R134 ;  /* 0x0000008600867308 */ /* 0x000fe20000000800 */
[C---:B--2---:R-:W-:Y:S09]  /*1f100*/  HMMA.16816.F32 R28, R56.reuse, R60, R28 ;  /* 0x0000003c381c723c */ /* 0x044ff2000000181c */
[----:B------:R-:W2:Y:S02]  /*1f110*/  MUFU.EX2 R167, R167 ;  /* 0x000000a700a77308 */ /* 0x000ea40000000800 */
[----:B-1----:R-:W-:Y:S01]  /*1f120*/  F2FP.F16.F32.PACK_AB R53, R164, R165 ;  /* 0x000000a5a435723e */ /* 0x002fe200000000ff */
[C---:B------:R-:W-:Y:S01]  /*1f130*/  HMMA.16816.F32 R32, R56.reuse, R62, R32 ;  /* 0x0000003e3820723c */ /* 0x040fe20000001820 */
[----:B------:R-:W1:Y:S06]  /*1f140*/  LDSM.16.MT88.4 R60, [R136+0xd800] ;  /* 0x00d80000883c783b */ /* 0x000e6c0000004200 */
[----:B------:R-:W-:Y:S10]  /*1f150*/  MUFU.EX2 R132, R132 ;  /* 0x0000008400847308 */ /* 0x000ff40000000800 */
[----:B------:R-:W4:Y:S01]  /*1f160*/  MUFU.EX2 R133, R133 ;  /* 0x0000008500857308 */ /* 0x000f220000000800 */
[----:B--2---:R-:W-:Y:S09]  /*1f170*/  F2FP.F16.F32.PACK_AB R55, R167, R134 ;  /* 0x00000086a737723e */ /* 0x004ff200000000ff */
[----:B------:R-:W-:Y:S01]  /*1f180*/  MUFU.EX2 R131, R131 ;  /* 0x0000008300837308 */ /* 0x000fe20000000800 */
[C---:B---3--:R-:W-:Y:S09]  /*1f190*/  HMMA.16816.F32 R36, R56.reuse, R64, R36 ;  /* 0x000000403824723c */ /* 0x048ff20000001824 */
[----:B------:R-:W2:Y:S01]  /*1f1a0*/  MUFU.EX2 R128, R128 ;  /* 0x0000008000807308 */ /* 0x000ea20000000800 */
[C---:B------:R-:W-:Y:S01]  /*1f1b0*/  HMMA.16816.F32 R40, R56.reuse, R66, R40 ;  /* 0x000000423828723c */ /* 0x040fe20000001828 */
[----:B------:R-:W3:Y:S02]  /*1f1c0*/  LDSM.16.MT88.4 R64, [R138+0x9c00] ;  /* 0x009c00008a40783b */ /* 0x000ee40000004200 */
[----:B----4-:R-:W-:Y:S06]  /*1f1d0*/  F2FP.F16.F32.PACK_AB R52, R133, R132 ;  /* 0x000000848534723e */ /* 0x010fec00000000ff */
[----:B------:R-:W4:Y:S01]  /*1f1e0*/  MUFU.EX2 R129, R129 ;  /* 0x0000008100817308 */ /* 0x000f220000000800 */
[C---:B-1----:R-:W-:Y:S09]  /*1f1f0*/  HMMA.16816.F32 R44, R56.reuse, R60, R44 ;  /* 0x0000003c382c723c */ /* 0x042ff2000000182c */
[----:B------:R-:W-:Y:S02]  /*1f200*/  MUFU.EX2 R126, R126 ;  /* 0x0000007e007e7308 */ /* 0x000fe40000000800 */
[----:B--2---:R-:W-:Y:S01]  /*1f210*/  F2FP.F16.F32.PACK_AB R54, R128, R131 ;  /* 0x000000838036723e */ /* 0x004fe200000000ff */
[----:B------:R-:W-:Y:S01]  /*1f220*/  HMMA.16816.F32 R48, R56, R62, R48 ;  /* 0x0000003e3830723c */ /* 0x000fe20000001830 */
[----:B------:R-:W1:Y:S06]  /*1f230*/  LDSM.16.MT88.4 R60, [R136+0x9c00] ;  /* 0x009c0000883c783b */ /* 0x000e6c0000004200 */
[----:B------:R-:W2:Y:S01]  /*1f240*/  MUFU.EX2 R119, R119 ;  /* 0x0000007700777308 */ /* 0x000ea20000000800 */
[----:B------:R-:W-:Y:S03]  /*1f250*/  F2FP.F16.F32.PACK_AB R57, R98, R105 ;  /* 0x000000696239723e */ /* 0x000fe600000000ff */
[----:B------:R-:W-:Y:S01]  /*1f260*/  FADD.FTZ R105, R105, R88 ;  /* 0x0000005869697221 */ /* 0x000fe20000010000 */
[----:B------:R-:W-:Y:S05]  /*1f270*/  F2FP.F16.F32.PACK_AB R59, R96, R97 ;  /* 0x00000061603b723e */ /* 0x000fea00000000ff */
[----:B------:R-:W-:Y:S01]  /*1f280*/  MUFU.EX2 R127, R127 ;  /* 0x0000007f007f7308 */ /* 0x000fe20000000800 */
[----:B------:R-:W-:Y:S01]  /*1f290*/  F2FP.F16.F32.PACK_AB R56, R106, R107 ;  /* 0x0000006b6a38723e */ /* 0x000fe200000000ff */
[----:B------:R-:W-:Y:S01]  /*1f2a0*/  FADD.FTZ R107, R107, R92 ;  /* 0x0000005c6b6b7221 */ /* 0x000fe20000010000 */
[----:B------:R-:W-:Y:S01]  /*1f2b0*/  F2FP.F16.F32.PACK_AB R58, R99, R104 ;  /* 0x00000068633a723e */ /* 0x000fe200000000ff */
[----:B------:R-:W-:Y:S01]  /*1f2c0*/  LDSM.16.MT88.4 R92, [R138+0xcc00] ;  /* 0x00cc00008a5c783b */ /* 0x000fe20000004200 */
[----:B------:R-:W-:Y:S01]  /*1f2d0*/  FADD.FTZ R98, R98, R105 ;  /* 0x0000006962627221 */ /* 0x000fe20000010000 */
[----:B------:R-:W-:Y:S04]  /*1f2e0*/  FADD.FTZ R107, R106, R107 ;  /* 0x0000006b6a6b7221 */ /* 0x000fe80000010000 */
[----:B------:R-:W5:Y:S01]  /*1f2f0*/  MUFU.EX2 R130, R130 ;  /* 0x0000008200827308 */ /* 0x000f620000000800 */
[----:B------:R-:W-:Y:S01]  /*1f300*/  FADD.FTZ R97, R97, R98 ;  /* 0x0000006261617221 */ /* 0x000fe20000010000 */
[C---:B---3--:R-:W-:Y:S03]  /*1f310*/  HMMA.16816.F32 R4, R56.reuse, R64, R4 ;  /* 0x000000403804723c */ /* 0x048fe60000001804 */
[----:B------:R-:W-:Y:S01]  /*1f320*/  FADD.FTZ R96, R96, R97 ;  /* 0x0000006160607221 */ /* 0x000fe20000010000 */
[----:B------:R-:W-:Y:S02]  /*1f330*/  FADD.FTZ R104, R104, R107 ;  /* 0x0000006b68687221 */ /* 0x000fe40000010000 */
[C---:B------:R-:W-:Y:S01]  /*1f340*/  HMMA.16816.F32 R8, R56.reuse, R66, R8 ;  /* 0x000000423808723c */ /* 0x040fe20000001808 */
[----:B------:R-:W3:Y:S04]  /*1f350*/  LDSM.16.MT88.4 R64, [R138+0xbc00] ;  /* 0x00bc00008a40783b */ /* 0x000ee80000004200 */
[----:B------:R-:W-:Y:S01]  /*1f360*/  FADD.FTZ R99, R99, R104 ;  /* 0x0000006863637221 */ /* 0x000fe20000010000 */
        /* <DEDUP_REMOVED lines=11> */
[----:B------:R-:W-:Y:S05]  /*1f420*/  LDSM.16.MT88.4 R64, [R136+0xa000] ;  /* 0x00a000008840783b */ /* 0x000fea0000004200 */
[C---:B-1----:R-:W-:Y:S06]  /*1f430*/  HMMA.16816.F32 R44, R56.reuse, R60, R44 ;  /* 0x0000003c382c723c */ /* 0x042fec000000182c */
[----:B------:R-:W-:Y:S01]  /*1f440*/  HMMA.16816.F32 R48, R56, R62, R48 ;  /* 0x0000003e3830723c */ /* 0x000fe20000001830 */
[----:B------:R-:W1:Y:S06]  /*1f450*/  LDSM.16.MT88.4 R60, [R138+0xa000] ;  /* 0x00a000008a3c783b */ /* 0x000e6c0000004200 */
        /* <DEDUP_REMOVED lines=34> */
[----:B------:R-:W2:Y:S05]  /*1f680*/  LDSM.16.MT88.4 R72, [R138+0xa800] ;  /* 0x00a800008a48783b */ /* 0x000eaa0000004200 */
[C---:B----4-:R-:W-:Y:S06]  /*1f690*/  HMMA.16816.F32 R28, R56.reuse, R68, R28 ;  /* 0x00000044381c723c */ /* 0x050fec000000181c */
[C---:B------:R-:W-:Y:S01]  /*1f6a0*/  HMMA.16816.F32 R32, R56.reuse, R70, R32 ;  /* 0x000000463820723c */ /* 0x040fe20000001820 */
[----:B------:R-:W4:Y:S05]  /*1f6b0*/  LDSM.16.MT88.4 R68, [R136+0xa800] ;  /* 0x00a800008844783b */ /* 0x000f2a0000004200 */
[C---:B-1----:R-:W-:Y:S06]  /*1f6c0*/  HMMA.16816.F32 R36, R56.reuse, R60, R36 ;  /* 0x0000003c3824723c */ /* 0x042fec0000001824 */
[C---:B------:R-:W-:Y:S01]  /*1f6d0*/  HMMA.16816.F32 R40, R56.reuse, R62, R40 ;  /* 0x0000003e3828723c */ /* 0x040fe20000001828 */
[----:B------:R-:W1:Y:S05]  /*1f6e0*/  LDSM.16.MT88.4 R60, [R136+0xc800] ;  /* 0x00c80000883c783b */ /* 0x000e6a0000004200 */
[C---:B---3--:R-:W-:Y:S06]  /*1f6f0*/  HMMA.16816.F32 R44, R56.reuse, R64, R44 ;  /* 0x00000040382c723c */ /* 0x048fec000000182c */
[----:B------:R-:W-:Y:S01]  /*1f700*/  HMMA.16816.F32 R48, R56, R66, R48 ;  /* 0x000000423830723c */ /* 0x000fe20000001830 */
[----:B------:R-:W3:Y:S05]  /*1f710*/  LDSM.16.MT88.4 R56, [R138+0xe800] ;  /* 0x00e800008a38783b */ /* 0x000eea0000004200 */
[C---:B--2---:R-:W-:Y:S03]  /*1f720*/  HMMA.16816.F32 R4, R52.reuse, R72, R4 ;  /* 0x000000483404723c */ /* 0x044fe60000001804 */
[----:B------:R-:W2:Y:S03]  /*1f730*/  LDSM.16.MT88.4 R64, [R136+0xe800] ;  /* 0x00e800008840783b */ /* 0x000ea60000004200 */
[C---:B------:R-:W-:Y:S06]  /*1f740*/  HMMA.16816.F32 R8, R52.reuse, R74, R8 ;  /* 0x0000004a3408723c */ /* 0x040fec0000001808 */
[C---:B----4-:R-:W-:Y:S06]  /*1f750*/  HMMA.16816.F32 R12, R52.reuse, R68, R12 ;  /* 0x00000044340c723c */ /* 0x050fec000000180c */
[C---:B------:R-:W-:Y:S05]  /*1f760*/  HMMA.16816.F32 R16, R52.reuse, R70, R16 ;  /* 0x000000463410723c */ /* 0x040fea0000001810 */
[----:B------:R-:W-:Y:S01]  /*1f770*/  F2FP.F16.F32.PACK_AB R69, R129, R122 ;  /* 0x0000007a8145723e */ /* 0x000fe200000000ff */
[C---:B------:R-:W-:Y:S05]  /*1f780*/  HMMA.16816.F32 R20, R52.reuse, R76, R20 ;  /* 0x0000004c3414723c */ /* 0x040fea0000001814 */
[----:B------:R-:W-:Y:S01]  /*1f790*/  F2FP.F16.F32.PACK_AB R71, R119, R126 ;  /* 0x0000007e7747723e */ /* 0x000fe200000000ff */
[C---:B------:R-:W-:Y:S01]  /*1f7a0*/  HMMA.16816.F32 R24, R52.reuse, R78, R24 ;  /* 0x0000004e3418723c */ /* 0x040fe20000001818 */
[----:B------:R-:W4:Y:S04]  /*1f7b0*/  LDSM.16.MT88.4 R76, [R138+0xec00] ;  /* 0x00ec00008a4c783b */ /* 0x000f280000004200 */
[----:B-----5:R-:W-:Y:S01]  /*1f7c0*/  F2FP.F16.F32.PACK_AB R68, R130, R127 ;  /* 0x0000007f8244723e */ /* 0x020fe200000000ff */
[C---:B-1----:R-:W-:Y:S06]  /*1f7d0*/  HMMA.16816.F32 R28, R52.reuse, R60, R28 ;  /* 0x0000003c341c723c */ /* 0x042fec000000181c */
[C---:B------:R-:W-:Y:S05]  /*1f7e0*/  HMMA.16816.F32 R32, R52.reuse, R62, R32 ;  /* 0x0000003e3420723c */ /* 0x040fea0000001820 */
[--C-:B------:R-:W-:Y:S01]  /*1f7f0*/  FFMA.FTZ R60, R121, UR4, -R118.reuse ;  /* 0x00000004793c7c23 */ /* 0x100fe20008010876 */
[C---:B---3--:R-:W-:Y:S05]  /*1f800*/  HMMA.16816.F32 R36, R52.reuse, R56, R36 ;  /* 0x000000383424723c */ /* 0x048fea0000001824 */
[----:B------:R-:W-:Y:S01]  /*1f810*/  FFMA.FTZ R118, R120, UR4, -R118 ;  /* 0x0000000478767c23 */ /* 0x000fe20008010876 */
[C---:B------:R-:W-:Y:S01]  /*1f820*/  HMMA.16816.F32 R40, R52.reuse, R58, R40 ;  /* 0x0000003a3428723c */ /* 0x040fe20000001828 */
[----:B------:R-:W-:Y:S05]  /*1f830*/  MUFU.EX2 R60, R60 ;  /* 0x0000003c003c7308 */ /* 0x000fea0000000800 */
[C---:B--2---:R-:W-:Y:S05]  /*1f840*/  HMMA.16816.F32 R44, R52.reuse, R64, R44 ;  /* 0x00000040342c723c */ /* 0x044fea000000182c */
[----:B------:R-:W1:Y:S01]  /*1f850*/  MUFU.EX2 R57, R118 ;  /* 0x0000007600397308 */ /* 0x000e620000000800 */
[----:B------:R-:W-:Y:S07]  /*1f860*/  HMMA.16816.F32 R48, R52, R66, R48 ;  /* 0x000000423430723c */ /* 0x000fee0000001830 */
[----:B------:R-:W-:Y:S01]  /*1f870*/  FADD.FTZ R53, R113, R96 ;  /* 0x0000006071357221 */ /* 0x000fe20000010000 */
[----:B------:R-:W-:Y:S03]  /*1f880*/  FADD.FTZ R52, R112, R99 ;  /* 0x0000006370347221 */ /* 0x000fe60000010000 */
[----:B------:R-:W-:Y:S01]  /*1f890*/  FADD.FTZ R53, R186, R53 ;  /* 0x00000035ba357221 */ /* 0x000fe20000010000 */
[----:B------:R-:W-:Y:S01]  /*1f8a0*/  FADD.FTZ R183, R183, R52 ;  /* 0x00000034b7b77221 */ /* 0x000fe20000010000 */
[----:B-1----:R-:W-:Y:S02]  /*1f8b0*/  F2FP.F16.F32.PACK_AB R70, R57, R60 ;  /* 0x0000003c3946723e */ /* 0x002fe400000000ff */
[----:B------:R-:W-:Y:S01]  /*1f8c0*/  FADD.FTZ R184, R184, R53 ;  /* 0x00000035b8b87221 */ /* 0x000fe20000010000 */
[----:B------:R-:W-:Y:S01]  /*1f8d0*/  MOV R118, R3 ;  /* 0x0000000300767202 */ /* 0x000fe20000000f00 */
[----:B------:R-:W-:Y:S02]  /*1f8e0*/  FADD.FTZ R182, R182, R183 ;  /* 0x000000b7b6b67221 */ /* 0x000fe40000010000 */
        /* <DEDUP_REMOVED lines=41> */
.L_x_3376:
[----:B------:R-:W1:Y:S01]  /*1fb80*/  SHFL.BFLY PT, R5, R162, 0x2, 0x1f ;  /* 0x0c401f00a2057f89 */ /* 0x000e6200000e0000 */
[----:B------:R-:W2:Y:S01]  /*1fb90*/  S2UR UR4, SR_CgaCtaId ;  /* 0x00000000000479c3 */ /* 0x000ea20000008800 */
[----:B------:R-:W-:Y:S01]  /*1fba0*/  MOV R8, 0x3f800000 ;  /* 0x3f80000000087802 */ /* 0x000fe20000000f00 */
[----:B------:R-:W-:Y:S01]  /*1fbb0*/  UMOV UR5, 0x400 ;  /* 0x0000040000057882 */ /* 0x000fe20000000000 */
[----:B------:R-:W3:Y:S01]  /*1fbc0*/  SHFL.BFLY PT, R10, R163, 0x2, 0x1f ;  /* 0x0c401f00a30a7f89 */ /* 0x000ee200000e0000 */
[----:B------:R-:W-:Y:S01]  /*1fbd0*/  BSSY B0, `(.L_x_3381) ;  /* 0x00000bc000007945 */ /* 0x000fe20003800000 */
[----:B------:R-:W-:Y:S01]  /*1fbe0*/  LEA R157, R157, R156, 0x4 ;  /* 0x0000009c9d9d7211 */ /* 0x000fe200078e20ff */
        /* <DEDUP_REMOVED lines=9> */
[----:B----4-:R-:W-:-:S04]  /*1fc80*/  SHF.R.S32.HI R9, RZ, 0x1f, R4 ;  /* 0x0000001fff097819 */ /* 0x010fc80000011404 */
[CC--:B------:R-:W-:Y:S02]  /*1fc90*/  LEA.HI R11, R9.reuse, R4.reuse, RZ, 0x2 ;  /* 0x00000004090b7211 */ /* 0x0c0fe400078f10ff */
[-C--:B------:R-:W-:Y:S02]  /*1fca0*/  LEA.HI R16, R9, R4.reuse, RZ, 0x6 ;  /* 0x0000000409107211 */ /* 0x080fe400078f30ff */
[----:B------:R-:W-:Y:S02]  /*1fcb0*/  LOP3.LUT R15, R11, 0xfffffffc, RZ, 0xc0, !PT ;  /* 0xfffffffc0b0f7812 */ /* 0x000fe400078ec0ff */
[----:B------:R-:W-:Y:S01]  /*1fcc0*/  SHF.R.S32.HI R11, RZ, 0x2, R11 ;  /* 0x00000002ff0b7819 */ /* 0x000fe2000001140b */
[----:B------:R-:W-:Y:S02]  /*1fcd0*/  IMAD.SHL.U32 R16, R16, 0x4, RZ ;  /* 0x0000000410107824 */ /* 0x000fe400078e00ff */
[----:B--2---:R-:W-:Y:S01]  /*1fce0*/  FADD.FTZ R5, R0, R5 ;  /* 0x0000000500057221 */ /* 0x004fe20000010000 */
[----:B------:R-:W-:-:S02]  /*1fcf0*/  LEA.HI R0, R9, R4, RZ, 0x5 ;  /* 0x0000000409007211 */ /* 0x000fc400078f28ff */
[----:B------:R-:W-:Y:S01]  /*1fd00*/  SHF.R.S32.HI R14, RZ, 0x1f, R11 ;  /* 0x0000001fff0e7819 */ /* 0x000fe2000001140b */
[----:B---3--:R-:W-:Y:S01]  /*1fd10*/  FADD.FTZ R6, R10, R7 ;  /* 0x000000070a067221 */ /* 0x008fe20000010000 */
[----:B------:R-:W-:Y:S02]  /*1fd20*/  SHF.R.S32.HI R13, RZ, 0x5, R0 ;  /* 0x00000005ff0d7819 */ /* 0x000fe40000011400 */
[----:B------:R-:W-:Y:S02]  /*1fd30*/  IADD3 R10, -R15, R4, RZ ;  /* 0x000000040f0a7210 */ /* 0x000fe40007ffe1ff */
[----:B------:R-:W-:Y:S02]  /*1fd40*/  LEA.HI R14, R14, R11, RZ, 0x3 ;  /* 0x0000000b0e0e7211 */ /* 0x000fe400078f18ff */
[----:B------:R-:W-:Y:S02]  /*1fd50*/  LEA R10, R13, R10, 0x8 ;  /* 0x0000000a0d0a7211 */ /* 0x000fe400078e40ff */
[----:B------:R-:W-:-:S02]  /*1fd60*/  LEA.HI R13, R9, R4, RZ, 0x3 ;  /* 0x00000004090d7211 */ /* 0x000fc400078f18ff */
[----:B------:R-:W-:Y:S02]  /*1fd70*/  LOP3.LUT R14, R14, 0xfffffff8, RZ, 0xc0, !PT ;  /* 0xfffffff80e0e7812 */ /* 0x000fe400078ec0ff */
[----:B------:R-:W-:Y:S02]  /*1fd80*/  SHF.R.S32.HI R12, RZ, 0x3, R13 ;  /* 0x00000003ff0c7819 */ /* 0x000fe4000001140d */
[----:B------:R-:W-:Y:S02]  /*1fd90*/  IADD3 R11, R11, -R14, RZ ;  /* 0x8000000e0b0b7210 */ /* 0x000fe40007ffe0ff */
[----:B------:R-:W-:Y:S02]  /*1fda0*/  LEA.HI R15, R13, R12, RZ, 0x1 ;  /* 0x0000000c0d0f7211 */ /* 0x000fe400078f08ff */
[----:B------:R-:W-:Y:S02]  /*1fdb0*/  LEA.HI R14, R9, R4, RZ, 0x4 ;  /* 0x00000004090e7211 */ /* 0x000fe400078f20ff */
[----:B------:R-:W-:-:S02]  /*1fdc0*/  LOP3.LUT R9, R13, 0xfffffff8, RZ, 0xc0, !PT ;  /* 0xfffffff80d097812 */ /* 0x000fc400078ec0ff */
[----:B------:R-:W-:Y:S02]  /*1fdd0*/  LOP3.LUT R13, R15, 0xfffffffe, RZ, 0xc0, !PT ;  /* 0xfffffffe0f0d7812 */ /* 0x000fe400078ec0ff */
[----:B------:R-:W-:Y:S02]  /*1fde0*/  FSETP.NE.FTZ.AND P1, PT, R6, RZ, PT ;  /* 0x000000ff0600720b */ /* 0x000fe40003f35000 */
[----:B------:R-:W-:Y:S02]  /*1fdf0*/  IADD3 R9, -R9, R4, RZ ;  /* 0x0000000409097210 */ /* 0x000fe40007ffe1ff */
[----:B------:R-:W-:Y:S02]  /*1fe00*/  FSETP.NE.FTZ.AND P0, PT, R5, RZ, PT ;  /* 0x000000ff0500720b */ /* 0x000fe40003f15000 */
[----:B------:R-:W-:Y:S02]  /*1fe10*/  LEA.HI R17, R11, R11, RZ, 0x1 ;  /* 0x0000000b0b117211 */ /* 0x000fe400078f08ff */
[----:B------:R-:W-:-:S02]  /*1fe20*/  LOP3.LUT R16, R16, 0x3fffff00, RZ, 0xc0, !PT ;  /* 0x3fffff0010107812 */ /* 0x000fc400078ec0ff */
[----:B------:R-:W-:Y:S02]  /*1fe30*/  IADD3 R13, R12, -R13, RZ ;  /* 0x8000000d0c0d7210 */ /* 0x000fe40007ffe0ff */
[----:B------:R-:W-:Y:S01]  /*1fe40*/  SHF.R.S32.HI R14, RZ, 0x4, R14 ;  /* 0x00000004ff0e7819 */ /* 0x000fe2000001140e */
[----:B------:R-:W2:Y:S01]  /*1fe50*/  @P1 MUFU.RCP R8, R6 ;  /* 0x0000000600081308 */ /* 0x000ea20000001000 */
[----:B------:R-:W-:Y:S01]  /*1fe60*/  LEA.HI R15, R9, R9, RZ, 0x1 ;  /* 0x00000009090f7211 */ /* 0x000fe200078f08ff */
[----:B------:R-:W3:Y:S01]  /*1fe70*/  @P1 LDC R32, c[0x0][0x2e8] ;  /* 0x0000ba00ff201b82 */ /* 0x000ee20000000800 */
[----:B------:R-:W-:Y:S01]  /*1fe80*/  LOP3.LUT R18, R17, 0x1fffffe, RZ, 0xc0, !PT ;  /* 0x01fffffe11127812 */ /* 0x000fe200078ec0ff */
[----:B------:R-:W-:Y:S01]  /*1fe90*/  IMAD.SHL.U32 R14, R14, 0x40, RZ ;  /* 0x000000400e0e7824 */ /* 0x000fe200078e00ff */
[----:B------:R-:W-:Y:S02]  /*1fea0*/  LEA R13, R13, R16, 0x5 ;  /* 0x000000100d0d7211 */ /* 0x000fe400078e28ff */
[----:B------:R-:W-:Y:S01]  /*1feb0*/  LOP3.LUT R16, R15, 0xfffffffe, RZ, 0xc0, !PT ;  /* 0xfffffffe0f107812 */ /* 0x000fe200078ec0ff */
[----:B------:R-:W-:Y:S01]  /*1fec0*/  @P1 MUFU.LG2 R6, R6 ;  /* 0x0000000600061308 */ /* 0x000fe20000000c00 */
[----:B------:R-:W-:-:S02]  /*1fed0*/  SHF.R.S32.HI R15, RZ, 0x1, R15 ;  /* 0x00000001ff0f7819 */ /* 0x000fc4000001140f */
[----:B------:R-:W-:Y:S02]  /*1fee0*/  MOV R7, 0x3f800000 ;  /* 0x3f80000000077802 */ /* 0x000fe40000000f00 */
[----:B------:R-:W-:Y:S02]  /*1fef0*/  SHF.R.S32.HI R17, RZ, 0x1, R17 ;  /* 0x00000001ff117819 */ /* 0x000fe40000011411 */
[----:B------:R-:W-:Y:S02]  /*1ff00*/  IADD3 R11, R11, -R18, RZ ;  /* 0x800000120b0b7210 */ /* 0x000fe40007ffe0ff */
[----:B------:R-:W-:Y:S01]  /*1ff10*/  LOP3.LUT R14, R14, 0xc0, RZ, 0xc0, !PT ;  /* 0x000000c00e0e7812 */ /* 0x000fe200078ec0ff */
[----:B------:R-:W4:Y:S01]  /*1ff20*/  @P0 MUFU.RCP R7, R5 ;  /* 0x0000000500070308 */ /* 0x000f220000001000 */
[----:B------:R-:W-:Y:S01]  /*1ff30*/  SHF.L.U32 R15, R15, 0x3, RZ ;  /* 0x000000030f0f7819 */ /* 0x000fe200000006ff */
[----:B------:R-:W-:Y:S01]  /*1ff40*/  IMAD R11, R11, 0x10, R10 ;  /* 0x000000100b0b7824 */ /* 0x000fe200078e020a */
[C---:B------:R-:W-:Y:S01]  /*1ff50*/  SHF.L.U32 R18, R17.reuse, 0x6, RZ ;  /* 0x0000000611127819 */ /* 0x040fe200000006ff */
[----:B--2---:R-:W-:Y:S01]  /*1ff60*/  FMUL.FTZ R112, R8, R112 ;  /* 0x0000007008707220 */ /* 0x004fe20000410000 */
        /* <DEDUP_REMOVED lines=28> */
[----:B------:R-:W-:Y:S01]  /*20130*/  IADD3 R16, R9, -R16, RZ ;  /* 0x8000001009107210 */ /* 0x000fe20007ffe0ff */
[C---:B------:R-:W-:Y:S01]  /*20140*/  FMUL.FTZ R68, R8.reuse, R68 ;  /* 0x0000004408447220 */ /* 0x040fe20000410000 */
[----:B------:R-:W-:Y:S01]  /*20150*/  FMUL.FTZ R69, R8, R69 ;  /* 0x0000004508457220 */ /* 0x000fe20000410000 */
[----:B------:R-:W-:Y:S01]  /*20160*/  LEA R11, R11, UR4, 0x2 ;  /* 0x000000040b0b7c11 */ /* 0x000fe2000f8e10ff */
[----:B----4-:R-:W-:Y:S01]  /*20170*/  FMUL.FTZ R115, R7, R115 ;  /* 0x0000007307737220 */ /* 0x010fe20000410000 */
        /* <DEDUP_REMOVED lines=28> */
[----:B------:R-:W5:Y:S01]  /*20340*/  LDC.64 R14, c[0x0][0x2c0] ;  /* 0x0000b000ff0e7b82 */ /* 0x000f620000000a00 */
[C---:B------:R-:W-:Y:S01]  /*20350*/  IADD3 R7, R11.reuse, -0x20, RZ ;  /* 0xffffffe00b077810 */ /* 0x040fe20007ffe0ff */
[----:B------:R-:W-:Y:S01]  /*20360*/  @P3 VIADD R7, R11, 0x20 ;  /* 0x000000200b073836 */ /* 0x000fe20000000000 */
[----:B------:R-:W-:Y:S01]  /*20370*/  SEL R8, R8, 0xffffffc0, !P2 ;  /* 0xffffffc008087807 */ /* 0x000fe20005000000 */
[----:B------:R-:W-:Y:S01]  /*20380*/  STS.64 [R11+0x400], R114 ;  /* 0x000400720b007388 */ /* 0x000fe20000000a00 */
[----:B------:R-:W-:Y:S01]  /*20390*/  IADD3 R10, R13, R10, RZ ;  /* 0x0000000a0d0a7210 */ /* 0x000fe20007ffe0ff */
[----:B------:R-:W2:Y:S01]  /*203a0*/  @P0 MUFU.LG2 R5, R5 ;  /* 0x0000000500050308 */ /* 0x000ea20000000c00 */
[----:B------:R-:W-:Y:S01]  /*203b0*/  IADD3 R13, R11, R8, RZ ;  /* 0x000000080b0d7210 */ /* 0x000fe20007ffe0ff */
[----:B------:R-:W-:Y:S01]  /*203c0*/  STS.64 [R7], R108 ;  /* 0x0000006c07007388 */ /* 0x000fe20000000a00 */
[----:B------:R-:W-:Y:S01]  /*203d0*/  IADD3 R8, R8, R7, RZ ;  /* 0x0000000708087210 */ /* 0x000fe20007ffe0ff */
[----:B------:R-:W-:Y:S01]  /*203e0*/  @P1 FMUL.FTZ R6, R6, 0.69314718246459960938 ;  /* 0x3f31721806061820 */ /* 0x000fe20000410000 */
[----:B------:R-:W-:Y:S01]  /*203f0*/  LEA R10, R10, UR4, 0x2 ;  /* 0x000000040a0a7c11 */ /* 0x000fe2000f8e10ff */
[----:B------:R-:W-:Y:S01]  /*20400*/  STS.64 [R7+0x400], R110 ;  /* 0x0004006e07007388 */ /* 0x000fe20000000a00 */
[----:B------:R-:W4:Y:S03]  /*20410*/  S2UR UR4, SR_CTAID.Z ;  /* 0x00000000000479c3 */ /* 0x000f260000002700 */
[----:B------:R-:W-:Y:S04]  /*20420*/  STS.64 [R13], R104 ;  /* 0x000000680d007388 */ /* 0x000fe80000000a00 */
[----:B------:R-:W-:Y:S01]  /*20430*/  STS.64 [R13+0x400], R106 ;  /* 0x0004006a0d007388 */ /* 0x000fe20000000a00 */
[----:B--2---:R-:W-:-:S03]  /*20440*/  @P0 FMUL.FTZ R5, R5, 0.69314718246459960938 ;  /* 0x3f31721805050820 */ /* 0x004fc60000410000 */
[----:B------:R-:W-:Y:S01]  /*20450*/  STS.64 [R8], R100 ;  /* 0x0000006408007388 */ /* 0x000fe20000000a00 */
[--C-:B-----5:R-:W-:Y:S01]  /*20460*/  IMAD R14, R28, R14, R149.reuse ;  /* 0x0000000e1c0e7224 */ /* 0x120fe200078e0295 */
[----:B------:R-:W-:Y:S02]  /*20470*/  SHF.L.U32 R28, R9, 0x2, RZ ;  /* 0x00000002091c7819 */ /* 0x000fe400000006ff */
[----:B------:R-:W-:Y:S02]  /*20480*/  STS.64 [R8+0x400], R102 ;  /* 0x0004006608007388 */ /* 0x000fe40000000a00 */
[----:B------:R-:W-:Y:S02]  /*20490*/  SHF.R.S32.HI R29, RZ, 0x1f, R28 ;  /* 0x0000001fff1d7819 */ /* 0x000fe4000001141c */
        /* <DEDUP_REMOVED lines=16> */
[----:B--2---:R-:W2:Y:S08]  /*205a0*/  @P0 LDC R11, c[0x0][0x2e8] ;  /* 0x0000ba00ff0b0b82 */ /* 0x004eb00000000800 */
[----:B------:R-:W-:Y:S08]  /*205b0*/  BAR.SYNC.DEFER_BLOCKING 0x0 ;  /* 0x0000000000007b1d */ /* 0x000ff00000010000 */
[----:B-----5:R-:W4:Y:S01]  /*205c0*/  LDC R7, c[0x0][0x270] ;  /* 0x00009c00ff077b82 */ /* 0x020f220000000800 */
[----:B-1----:R-:W-:Y:S01]  /*205d0*/  LOP3.LUT R13, R0, 0xffffffe0, RZ, 0xc0, !PT ;  /* 0xffffffe0000d7812 */ /* 0x002fe200078ec0ff */
[----:B------:R-:W-:-:S03]  /*205e0*/  IMAD.MOV R0, RZ, RZ, -R149 ;  /* 0x000000ffff007224 */ /* 0x000fc600078e0a95 */
[----:B------:R-:W-:Y:S02]  /*205f0*/  IADD3 R13, -R13, R4, RZ ;  /* 0x000000040d0d7210 */ /* 0x000fe40007ffe1ff */
[----:B------:R-:W-:Y:S02]  /*20600*/  SHF.L.U32 R4, R30, 0x6, RZ ;  /* 0x000000061e047819 */ /* 0x000fe400000006ff */
[----:B------:R-:W-:Y:S01]  /*20610*/  LOP3.LUT P2, RZ, R13, 0x3, RZ, 0xc0, !PT ;  /* 0x000000030dff7812 */ /* 0x000fe2000784c0ff */
[----:B------:R1:W1:Y:S01]  /*20620*/  LDS.128 R24, [R10+0x1800] ;  /* 0x001800000a187984 */ /* 0x0002620000000c00 */
[----:B---3--:R-:W-:Y:S01]  /*20630*/  MOV R8, 0xff800000 ;  /* 0xff80000000087802 */ /* 0x008fe20000000f00 */
[----:B------:R-:W-:Y:S01]  /*20640*/  @P1 FFMA.FTZ R8, R3, R32, R6 ;  /* 0x0000002003081223 */ /* 0x000fe20000010006 */
[----:B------:R-:W-:Y:S01]  /*20650*/  MOV R13, 0xff800000 ;  /* 0xff800000000d7802 */ /* 0x000fe20000000f00 */
[----:B------:R3:W1:Y:S01]  /*20660*/  LDS.128 R20, [R10+0x3800] ;  /* 0x003800000a147984 */ /* 0x0006620000000c00 */
[----:B--2---:R-:W-:Y:S01]  /*20670*/  @P0 FFMA.FTZ R13, R2, R11, R5 ;  /* 0x0000000b020d0223 */ /* 0x004fe20000010005 */
[----:B----4-:R-:W-:-:S02]  /*20680*/  IMAD R0, R7, R0, UR4 ;  /* 0x0000000407007e24 */ /* 0x010fc4000f8e0200 */
[----:B------:R3:W2:Y:S02]  /*20690*/  LDS.128 R16, [R10+0x5800] ;  /* 0x005800000a107984 */ /* 0x0006a40000000c00 */
[----:B------:R-:W-:-:S04]  /*206a0*/  IMAD R0, R14, R7, R0 ;  /* 0x000000070e007224 */ /* 0x000fc800078e0200 */
[----:B------:R-:W-:Y:S01]  /*206b0*/  IMAD R0, R0, R15, R4 ;  /* 0x0000000f00007224 */ /* 0x000fe200078e0204 */
[----:B-1----:R-:W-:Y:S06]  /*206c0*/  @P2 BRA `(.L_x_3382) ;  /* 0x0000000000302947 */ /* 0x002fec0003800000 */
        /* <DEDUP_REMOVED lines=12> */
.L_x_3382:
[----:B------:R-:W-:Y:S05]  /*20790*/  BSYNC B0 ;  /* 0x0000000000007941 */ /* 0x000fea0003800000 */
.L_x_3381:
[----:B------:R-:W-:Y:S01]  /*207a0*/  ULDC UR4, c[0x0][0x2dc] ;  /* 0x0000b70000047ab9 */ /* 0x000fe20000000800 */
[----:B------:R-:W-:Y:S01]  /*207b0*/  IMAD.WIDE R2, R12, 0x60, R28 ;  /* 0x000000600c027825 */ /* 0x000fe200078e021c */
[----:B------:R4:W2:Y:S01]  /*207c0*/  LDS.128 R32, [R10] ;  /* 0x000000000a207984 */ /* 0x0008a20000000c00 */
[----:B------:R-:W-:Y:S02]  /*207d0*/  BSSY B0, `(.L_x_3383) ;  /* 0x000001c000007945 */ /* 0x000fe40003800000 */
[----:B------:R-:W-:Y:S01]  /*207e0*/  IMAD R0, R0, UR4, RZ ;  /* 0x0000000400007c24 */ /* 0x000fe2000f8e02ff */
[----:B------:R-:W-:Y:S01]  /*207f0*/  ULDC.64 UR4, c[0x0][0x288] ;  /* 0x0000a20000047ab9 */ /* 0x000fe20000000a00 */
[----:B------:R-:W-:-:S03]  /*20800*/  IMAD R147, R30, -0x40, R147 ;  /* 0xffffffc01e937824 */ /* 0x000fc600078e0293 */
[----:B-1----:R-:W-:Y:S01]  /*20810*/  IADD3 R4, P0, R0, R2, RZ ;  /* 0x0000000200047210 */ /* 0x002fe20007f1e0ff */
[C---:B------:R-:W-:Y:S01]  /*20820*/  VIADD R2, R12.reuse, 0x10 ;  /* 0x000000100c027836 */ /* 0x040fe20000000000 */
[----:B------:R-:W-:Y:S02]  /*20830*/  ISETP.GE.AND P1, PT, R12, R147, PT ;  /* 0x000000930c00720c */ /* 0x000fe40003f26270 */
[----:B------:R-:W-:Y:S01]  /*20840*/  LEA.HI.X.SX32 R3, R0, R3, 0x1, P0 ;  /* 0x0000000300037211 */ /* 0x000fe200000f0eff */
[----:B------:R-:W-:Y:S01]  /*20850*/  VIADD R0, R12, 0x20 ;  /* 0x000000200c007836 */ /* 0x000fe20000000000 */
[----:B------:R-:W-:Y:S01]  /*20860*/  LEA R8, P0, R4, UR4, 0x2 ;  /* 0x0000000404087c11 */ /* 0x000fe2000f8010ff */
[----:B------:R-:W-:Y:S01]  /*20870*/  VIADD R12, R12, 0x30 ;  /* 0x000000300c0c7836 */ /* 0x000fe20000000000 */
[----:B------:R-:W-:Y:S01]  /*20880*/  ISETP.GE.AND P3, PT, R2, R147, PT ;  /* 0x000000930200720c */ /* 0x000fe20003f66270 */
[----:B------:R-:W-:Y:S01]  /*20890*/  VIADD R2, R28, 0x20 ;  /* 0x000000201c027836 */ /* 0x000fe20000000000 */
[----:B------:R-:W-:-:S02]  /*208a0*/  LEA.HI.X R9, R4, UR5, R3, 0x2, P0 ;  /* 0x0000000504097c11 */ /* 0x000fc400080f1403 */
[-C--:B------:R-:W-:Y:S01]  /*208b0*/  ISETP.GE.AND P5, PT, R12, R147.reuse, PT ;  /* 0x000000930c00720c */ /* 0x080fe20003fa6270 */
[----:B------:R4:W1:Y:S01]  /*208c0*/  LDS.128 R4, [R10+0x4000] ;  /* 0x004000000a047984 */ /* 0x0008620000000c00 */
[----:B------:R-:W-:Y:S01]  /*208d0*/  ISETP.GE.AND P4, PT, R0, R147, PT ;  /* 0x000000930000720c */ /* 0x000fe20003f86270 */
[----:B------:R-:W-:Y:S02]  /*208e0*/  VIADD R0, R28, 0x40 ;  /* 0x000000401c007836 */ /* 0x000fe40000000000 */
[----:B------:R4:W1:Y:S01]  /*208f0*/  LDS.128 R12, [R10+0x2000] ;  /* 0x002000000a0c7984 */ /* 0x0008620000000c00 */
[----:B------:R-:W-:Y:S09]  /*20900*/  @P1 BRA `(.L_x_3384) ;  /* 0x0000000000201947 */ /* 0x000ff20003800000 */
[----:B------:R-:W-:Y:S02]  /*20910*/  ULDC UR4, c[0x0][0x2d0] ;  /* 0x0000b40000047ab9 */ /* 0x000fe40000000800 */
[----:B------:R-:W-:Y:S02]  /*20920*/  ISETP.GE.AND P2, PT, R2, UR4, PT ;  /* 0x0000000402007c0c */ /* 0x000fe4000bf46270 */
[----:B------:R-:W-:Y:S02]  /*20930*/  ISETP.GE.AND P1, PT, R0, UR4, PT ;  /* 0x0000000400007c0c */ /* 0x000fe4000bf26270 */
[----:B------:R-:W-:-:S09]  /*20940*/  ISETP.GE.AND P0, PT, R28, UR4, PT ;  /* 0x000000041c007c0c */ /* 0x000fd2000bf06270 */
[----:B-1----:R1:W-:Y:S04]  /*20950*/  @!P2 STG.E.128 desc[UR6][R8.64+0x80], R12 ;  /* 0x0000800c0800a986 */ /* 0x0023e8000c101d06 */
[----:B------:R1:W-:Y:S04]  /*20960*/  @!P1 STG.E.128 desc[UR6][R8.64+0x100], R4 ;  /* 0x0001000408009986 */ /* 0x0003e8000c101d06 */
[----:B--2---:R1:W-:Y:S04]  /*20970*/  @!P0 STG.E.64 desc[UR6][R8.64], R32 ;  /* 0x0000002008008986 */ /* 0x0043e8000c101b06 */
[----:B------:R1:W-:Y:S02]  /*20980*/  @!P0 STG.E.64 desc[UR6][R8.64+0x8], R34 ;  /* 0x0000082208008986 */ /* 0x0003e4000c101b06 */
.L_x_3384:
[----:B------:R-:W-:Y:S05]  /*20990*/  BSYNC B0 ;  /* 0x0000000000007941 */ /* 0x000fea0003800000 */
.L_x_3383:
[----:B-12---:R1:W2:Y:S01]  /*209a0*/  LDS.128 R32, [R10+0x800] ;  /* 0x000800000a207984 */ /* 0x0062a20000000c00 */
        /* <DEDUP_REMOVED lines=8> */
[----:B--2---:R2:W-:Y:S04]  /*20a30*/  @!P2 STG.E.128 desc[UR6][R8.64+0x1800], R32 ;  /* 0x001800200800a986 */ /* 0x0045e8000c101d06 */
[----:B-1----:R2:W-:Y:S04]  /*20a40*/  @!P1 STG.E.128 desc[UR6][R8.64+0x1880], R12 ;  /* 0x0018800c08009986 */ /* 0x0025e8000c101d06 */
[----:B------:R2:W-:Y:S02]  /*20a50*/  @!P0 STG.E.128 desc[UR6][R8.64+0x1900], R4 ;  /* 0x0019000408008986 */ /* 0x0005e4000c101d06 */
.L_x_3386:
[----:B------:R-:W-:Y:S05]  /*20a60*/  BSYNC B0 ;  /* 0x0000000000007941 */ /* 0x000fea0003800000 */
.L_x_3385:
        /* <DEDUP_REMOVED lines=12> */
.L_x_3388:
[----:B------:R-:W-:Y:S05]  /*20b30*/  BSYNC B0 ;  /* 0x0000000000007941 */ /* 0x000fea0003800000 */
.L_x_3387:
        /* <DEDUP_REMOVED lines=10> */
.L_x_3389:
        /* <DEDUP_REMOVED lines=10> */
.L_x_6263:


//--------------------- .text._ZN5flash32flash_fwd_splitkv_combine_kernelI23Flash_fwd_kernel_traitsILi96ELi64ELi64ELi4ELb0ELb0EN7cutlass6half_tE19Flash_kernel_traitsILi96ELi64ELi64ELi4ES3_EELi16ELi7ELb0EEEvNS_16Flash_fwd_paramsE --------------------------
	.section	.text._ZN5flash32flash_fwd_splitkv_combine_kernelI23Flash_fwd_kernel_traitsILi96ELi64ELi64ELi4ELb0ELb0EN7cutlass6half_tE19Flash_kernel_traitsILi96ELi64ELi64ELi4ES3_EELi16ELi7ELb0EEEvNS_16Flash_fwd_paramsE,"ax",@progbits
	.align	128
        .global         _ZN5flash32flash_fwd_splitkv_combine_kernelI23Flash_fwd_kernel_traitsILi96ELi64ELi64ELi4ELb0ELb0EN7cutlass6half_tE19Flash_kernel_traitsILi96ELi64ELi64ELi4ES3_EELi16ELi7ELb0EEEvNS_16Flash_fwd_paramsE
        .type           _ZN5flash32flash_fwd_splitkv_combine_kernelI23Flash_fwd_kernel_traitsILi96ELi64ELi64ELi4ELb0ELb0EN7cutlass6half_tE19Flash_kernel_traitsILi96ELi64ELi64ELi4ES3_EELi16ELi7ELb0EEEvNS_16Flash_fwd_paramsE,@function
        .size           _ZN5flash32flash_fwd_splitkv_combine_kernelI23Flash_fwd_kernel_traitsILi96ELi64ELi64ELi4ELb0ELb0EN7cutlass6half_tE19Flash_kernel_traitsILi96ELi64ELi64ELi4ES3_EELi16ELi7ELb0EEEvNS_16Flash_fwd_paramsE,(.L_x_6208 - _ZN5flash32flash_fwd_splitkv_combine_kernelI23Flash_fwd_kernel_traitsILi96ELi64ELi64ELi4ELb0ELb0EN7cutlass6half_tE19Flash_kernel_traitsILi96ELi64ELi64ELi4ES3_EELi16ELi7ELb0EEEvNS_16Flash_fwd_paramsE)
        .other          _ZN5flash32flash_fwd_splitkv_combine_kernelI23Flash_fwd_kernel_traitsILi96ELi64ELi64ELi4ELb0ELb0EN7cutlass6half_tE19Flash_kernel_traitsILi96ELi64ELi64ELi4ES3_EELi16ELi7ELb0EEEvNS_16Flash_fwd_paramsE,@"STO_CUDA_ENTRY STV_DEFAULT"
_ZN5flash32flash_fwd_splitkv_combine_kernelI23Flash_fwd_kernel_traitsILi96ELi64ELi64ELi4ELb0ELb0EN7cutlass6half_tE19Flash_kernel_traitsILi96ELi64ELi64ELi4ES3_EELi16ELi7ELb0EEEvNS_16Flash_fwd_paramsE:
.text._ZN5flash32flash_fwd_splitkv_combine_kernelI23Flash_fwd_kernel_traitsILi96ELi64ELi64ELi4ELb0ELb0EN7cutlass6half_tE19Flash_kernel_traitsILi96ELi64ELi64ELi4ES3_EELi16ELi7ELb0EEEvNS_16Flash_fwd_paramsE:
        /* <DEDUP_REMOVED lines=23> */
[----:B------:R-:W-:Y:S05]  /*0170*/  CALL.REL.NOINC `($__internal_14_$__cuda_sm20_div_s64) ;  /* 0x0000006000487944 */ /* 0x000fea0003c00000 */
[----:B------:R-:W-:Y:S02]  /*0180*/  MOV R8, R0 ;  /* 0x0000000000087202 */ /* 0x000fe40000000f00 */
[----:B------:R-:W-:Y:S01]  /*0190*/  MOV R9, R21 ;  /* 0x0000001500097202 */ /* 0x000fe20000000f00 */
[----:B------:R-:W-:Y:S06]  /*01a0*/  BRA `(.L_x_3391) ;  /* 0x00000000004c7947 */ /* 0x000fec0003800000 */
.L_x_3390:
        /* <DEDUP_REMOVED lines=19> */
.L_x_3391:
        /* <DEDUP_REMOVED lines=17> */
[----:B------:R-:W-:Y:S05]  /*03f0*/  BRA `(.L_x_3394) ;  /* 0x0000000000507947 */ /* 0x000fea0003800000 */
.L_x_3393:
        /* <DEDUP_REMOVED lines=20> */
.L_x_3394:
[----:B------:R-:W-:Y:S05]  /*0540*/  BSYNC B0 ;  /* 0x0000000000007941 */ /* 0x000fea0003800000 */
.L_x_3392:
        /* <DEDUP_REMOVED lines=57> */
.L_x_3396:
        /* <DEDUP_REMOVED lines=19> */
.L_x_3397:
[----:B------:R-:W-:Y:S05]  /*0a10*/  BSYNC B0 ;  /* 0x0000000000007941 */ /* 0x000fea0003800000 */
.L_x_3395:
        /* <DEDUP_REMOVED lines=105> */
.L_x_3399:
        /* <DEDUP_REMOVED lines=20> */
.L_x_3400:
[----:B------:R-:W-:Y:S05]  /*11f0*/  BSYNC B0 ;  /* 0x0000000000007941 */ /* 0x000fea0003800000 */
.L_x_3398:
        /* <DEDUP_REMOVED lines=305> */
[----:B------:R-:W-:Y:S05]  /*2510*/  CALL.REL.NOINC `($__internal_14_$__cuda_sm20_div_s64) ;  /* 0x0000003c00607944 */ /* 0x000fea0003c00000 */
[----:B------:R-:W-:Y:S02]  /*2520*/  MOV R50, R0 ;  /* 0x0000000000327202 */ /* 0x000fe40000000f00 */
[----:B------:R-:W-:Y:S01]  /*2530*/  MOV R51, R21 ;  /* 0x0000001500337202 */ /* 0x000fe20000000f00 */
[----:B------:R-:W-:Y:S05]  /*2540*/  BRA `(.L_x_3403) ;  /* 0x00000000004c7947 */ /* 0x000fea0003800000 */
.L_x_3402:
        /* <DEDUP_REMOVED lines=19> */
.L_x_3403:
[----:B------:R-:W-:Y:S05]  /*2680*/  BSYNC B0 ;  /* 0x0000000000007941 */ /* 0x000fea0003800000 */
.L_x_3401:
        /* <DEDUP_REMOVED lines=257> */
.L_x_3408:
        /* <DEDUP_REMOVED lines=21> */
.L_x_3409:
[----:B------:R-:W-:Y:S05]  /*37f0*/  BSYNC B0 ;  /* 0x0000000000007941 */ /* 0x000fea0003800000 */
.L_x_3407:
        /* <DEDUP_REMOVED lines=8> */
[----:B------:R-:W-:Y:S05]  /*3880*/  CALL.REL.NOINC `($__internal_14_$__cuda_sm20_div_s64) ;  /* 0x0000002800847944 */ /* 0x000fea0003c00000 */
        /* <DEDUP_REMOVED lines=12> */
.L_x_3411:
        /* <DEDUP_REMOVED lines=22> */
.L_x_3412:
[----:B------:R-:W-:Y:S05]  /*3ab0*/  BSYNC B0 ;  /* 0x0000000000007941 */ /* 0x000fea0003800000 */
.L_x_3410:
        /* <DEDUP_REMOVED lines=11> */
[----:B------:R-:W-:Y:S05]  /*3b70*/  CALL.REL.NOINC `($__internal_14_$__cuda_sm20_div_s64) ;  /* 0x0000002400c87944 */ /* 0x000fea0003c00000 */
        /* <DEDUP_REMOVED lines=11> */
.L_x_3414:
        /* <DEDUP_REMOVED lines=22> */
.L_x_3415:
[----:B------:R-:W-:Y:S05]  /*3d90*/  BSYNC B0 ;  /* 0x0000000000007941 */ /* 0x000fea0003800000 */
.L_x_3413:
        /* <DEDUP_REMOVED lines=52> */
.L_x_3417:
        /* <DEDUP_REMOVED lines=22> */
.L_x_3418:
[----:B------:R-:W-:Y:S05]  /*4240*/  BSYNC B0 ;  /* 0x0000000000007941 */ /* 0x000fea0003800000 */
.L_x_3416:
        /* <DEDUP_REMOVED lines=22> */
.L_x_3420:
        /* <DEDUP_REMOVED lines=22> */
.L_x_3421:
[----:B------:R-:W-:Y:S05]  /*4510*/  BSYNC B0 ;  /* 0x0000000000007941 */ /* 0x000fea0003800000 */
.L_x_3419:
        /* <DEDUP_REMOVED lines=21> */
.L_x_3423:
        /* <DEDUP_REMOVED lines=23> */
.L_x_3424:
[----:B------:R-:W-:Y:S05]  /*47e0*/  BSYNC B0 ;  /* 0x0000000000007941 */ /* 0x000fea0003800000 */
.L_x_3422:
        /* <DEDUP_REMOVED lines=39> */
.L_x_3426:
        /* <DEDUP_REMOVED lines=23> */
.L_x_3427:
[----:B------:R-:W-:Y:S05]  /*4bd0*/  BSYNC B0 ;  /* 0x0000000000007941 */ /* 0x000fea0003800000 */
.L_x_3425:
        /* <DEDUP_REMOVED lines=31> */
.L_x_3429:
        /* <DEDUP_REMOVED lines=23> */
.L_x_3430:
[----:B------:R-:W-:Y:S05]  /*4f40*/  BSYNC B0 ;  /* 0x0000000000007941 */ /* 0x000fea0003800000 */
.L_x_3428:
        /* <DEDUP_REMOVED lines=21> */
.L_x_3406:
[----:B------:R-:W-:Y:S02]  /*50a0*/  ULDC.64 UR4, c[0x0][0x2b0] ;  /* 0x0000ac0000047ab9 */ /* 0x000fe40000000a00 */
[----:B------:R-:W-:-:S04]  /*50b0*/  LEA R2, P0, R52, UR4, 0x2 ;  /* 0x0000000434027c11 */ /* 0x000fc8000f8010ff */
[----:B------:R-:W-:-:S05]  /*50c0*/  LEA.HI.X R3, R52, UR5, R53, 0x2, P0 ;  /* 0x0000000534037c11 */ /* 0x000fca00080f1435 */
[----:B------:R0:W-:Y:S04]  /*50d0*/  STG.E desc[UR8][R2.64], R29 ;  /* 0x0000001d02007986 */ /* 0x0001e8000c101908 */
.L_x_3405:
[----:B------:R-:W-:Y:S05]  /*50e0*/  BSYNC B1 ;  /* 0x0000000000017941 */ /* 0x000fea0003800000 */
.L_x_3404:
        /* <DEDUP_REMOVED lines=137> */
.L_x_3434:
        /* <DEDUP_REMOVED lines=21> */
.L_x_3433:
[----:B------:R-:W-:Y:S05]  /*5ad0*/  BSYNC B0 ;  /* 0x0000000000007941 */ /* 0x000fea0003800000 */
.L_x_3432:
        /* <DEDUP_REMOVED lines=16> */
.L_x_3431:
        /* <DEDUP_REMOVED lines=108> */
        .weak           $__internal_14_$__cuda_sm20_div_s64
        .type           $__internal_14_$__cuda_sm20_div_s64,@function
        .size           $__internal_14_$__cuda_sm20_div_s64,(.L_x_6208 - $__internal_14_$__cuda_sm20_div_s64)
$__internal_14_$__cuda_sm20_div_s64:
        /* <DEDUP_REMOVED lines=82> */
[----:B------:R-:W-:Y:S06]  /*67c0*/  RET.REL.NODEC R22 `(_ZN5flash32flash_fwd_splitkv_combine_kernelI23Flash_fwd_kernel_traitsILi96ELi64ELi64ELi4ELb0ELb0EN7cutlass6half_tE19Flash_kernel_traitsILi96ELi64ELi64ELi4ES3_EELi16ELi7ELb0EEEvNS_16Flash_fwd_paramsE) ;  /* 0xffffff98160c7950 */ /* 0x000fec0003c3ffff */
.L_x_3435:
        /* <DEDUP_REMOVED lines=11> */
.L_x_6208:


//--------------------- .text._ZN5flash32flash_fwd_splitkv_combine_kernelI23Flash_fwd_kernel_traitsILi96ELi64ELi64ELi4ELb0ELb0EN7cutlass6half_tE19Flash_kernel_traitsILi96ELi64ELi64ELi4ES3_EELi16ELi6ELb0EEEvNS_16Flash_fwd_paramsE --------------------------
	.section	.text._ZN5flash32flash_fwd_splitkv_combine_kernelI23Flash_fwd_kernel_traitsILi96ELi64ELi64ELi4ELb0ELb0EN7cutlass6half_tE19Flash_kernel_traitsILi96ELi64ELi64ELi4ES3_EELi16ELi6ELb0EEEvNS_16Flash_fwd_paramsE,"ax",@progbits
	.align	128
        .global         _ZN5flash32flash_fwd_splitkv_combine_kernelI23Flash_fwd_kernel_traitsILi96ELi64ELi64ELi4ELb0ELb0EN7cutlass6half_tE19Flash_kernel_traitsILi96ELi64ELi64ELi4ES3_EELi16ELi6ELb0EEEvNS_16Flash_fwd_paramsE
        .type           _ZN5flash32flash_fwd_splitkv_combine_kernelI23Flash_fwd_kernel_traitsILi96ELi64ELi64ELi4ELb0ELb0EN7cutlass6half_tE19Flash_kernel_traitsILi96ELi64ELi64ELi4ES3_EELi16ELi6ELb0EEEvNS_16Flash_fwd_paramsE,@function
        .size           _ZN5flash32flash_fwd_splitkv_combine_kernelI23Flash_fwd_kernel_traitsILi96ELi64ELi64ELi4ELb0ELb0EN7cutlass6half_tE19Flash_kernel_traitsILi96ELi64ELi64ELi4ES3_EELi16ELi6ELb0EEEvNS_16Flash_fwd_paramsE,(.L_x_6209 - _ZN5flash32flash_fwd_splitkv_combine_kernelI23Flash_fwd_kernel_traitsILi96ELi64ELi64ELi4ELb0ELb0EN7cutlass6half_tE19Flash_kernel_traitsILi96ELi64ELi64ELi4ES3_EELi16ELi6ELb0EEEvNS_16Flash_fwd_paramsE)
        .other          _ZN5flash32flash_fwd_splitkv_combine_kernelI23Flash_fwd_kernel_traitsILi96ELi64ELi64ELi4ELb0ELb0EN7cutlass6half_tE19Flash_kernel_traitsILi96ELi64ELi64ELi4ES3_EELi16ELi6ELb0EEEvNS_16Flash_fwd_paramsE,@"STO_CUDA_ENTRY STV_DEFAULT"
_ZN5flash32flash_fwd_splitkv_combine_kernelI23Flash_fwd_kernel_traitsILi96ELi64ELi64ELi4ELb0ELb0EN7cutlass6half_tE19Flash_kernel_traitsILi96ELi64ELi64ELi4ES3_EELi16ELi6ELb0EEEvNS_16Flash_fwd_paramsE:
.text._ZN5flash32flash_fwd_splitkv_combine_kernelI23Flash_fwd_kernel_traitsILi96ELi64ELi64ELi4ELb0ELb0EN7cutlass6half_tE19Flash_kernel_traitsILi96ELi64ELi64ELi4ES3_EELi16ELi6ELb0EEEvNS_16Flash_fwd_paramsE:
        /* <DEDUP_REMOVED lines=23> */
[----:B------:R-:W-:Y:S05]  /*0170*/  CALL.REL.NOINC `($__internal_15_$__cuda_sm20_div_s64) ;  /* 0x0000005000607944 */ /* 0x000fea0003c00000 */
[----:B------:R-:W-:Y:S02]  /*0180*/  MOV R18, R0 ;  /* 0x0000000000127202 */ /* 0x000fe40000000f00 */
[----:B------:R-:W-:Y:S01]  /*0190*/  MOV R19, R27 ;  /* 0x0000001b00137202 */ /* 0x000fe20000000f00 */
[----:B------:R-:W-:Y:S06]  /*01a0*/  BRA `(.L_x_3437) ;  /* 0x00000000004c7947 */ /* 0x000fec0003800000 */
.L_x_3436:
        /* <DEDUP_REMOVED lines=19> */
.L_x_3437:
        /* <DEDUP_REMOVED lines=10> */
[----:B------:R-:W-:Y:S05]  /*0380*/  CALL.REL.NOINC `($__internal_15_$__cuda_sm20_div_s64) ;  /* 0x0000004c00dc7944 */ /* 0x000fea0003c00000 */
[----:B------:R-:W-:Y:S02]  /*0390*/  MOV R8, R0 ;  /* 0x0000000000087202 */ /* 0x000fe40000000f00 */
[----:B------:R-:W-:Y:S01]  /*03a0*/  MOV R9, R27 ;  /* 0x0000001b00097202 */ /* 0x000fe20000000f00 */
[----:B------:R-:W-:Y:S05]  /*03b0*/  BRA `(.L_x_3440) ;  /* 0x00000000004c7947 */ /* 0x000fea0003800000 */
.L_x_3439:
        /* <DEDUP_REMOVED lines=19> */
.L_x_3440:
[----:B------:R-:W-:Y:S05]  /*04f0*/  BSYNC B0 ;  /* 0x0000000000007941 */ /* 0x000fea0003800000 */
.L_x_3438:
        /* <DEDUP_REMOVED lines=54> */
[----:B------:R-:W-:Y:S05]  /*0860*/  BRA `(.L_x_3443) ;  /* 0x00000000004c7947 */ /* 0x000fea0003800000 */
.L_x_3442:
        /* <DEDUP_REMOVED lines=19> */
.L_x_3443:
[----:B------:R-:W-:Y:S05]  /*09a0*/  BSYNC B0 ;  /* 0x0000000000007941 */ /* 0x000fea0003800000 */
.L_x_3441:
        /* <DEDUP_REMOVED lines=105> */
.L_x_3445:
        /* <DEDUP_REMOVED lines=20> */
.L_x_3446:
[----:B------:R-:W-:Y:S05]  /*1180*/  BSYNC B0 ;  /* 0x0000000000007941 */ /* 0x000fea0003800000 */
.L_x_3444:
        /* <DEDUP_REMOVED lines=177> */
[----:B------:R-:W-:Y:S05]  /*1ca0*/  CALL.REL.NOINC `($__internal_15_$__cuda_sm20_div_s64) ;  /* 0x0000003400947944 */ /* 0x000fea0003c00000 */
[----:B------:R-:W-:Y:S02]  /*1cb0*/  MOV R46, R0 ;  /* 0x00000000002e7202 */ /* 0x000fe40000000f00 */
[----:B------:R-:W-:Y:S01]  /*1cc0*/  MOV R47, R27 ;  /* 0x0000001b002f7202 */ /* 0x000fe20000000f00 */
[----:B------:R-:W-:Y:S05]  /*1cd0*/  BRA `(.L_x_3449) ;  /* 0x00000000004c7947 */ /* 0x000fea0003800000 */
.L_x_3448:
        /* <DEDUP_REMOVED lines=19> */
.L_x_3449:
[----:B------:R-:W-:Y:S05]  /*1e10*/  BSYNC B0 ;  /* 0x0000000000007941 */ /* 0x000fea0003800000 */
.L_x_3447:
        /* <DEDUP_REMOVED lines=189> */
[----:B------:R-:W-:Y:S05]  /*29f0*/  CALL.REL.NOINC `($__internal_15_$__cuda_sm20_div_s64) ;  /* 0x0000002800407944 */ /* 0x000fea0003c00000 */
        /* <DEDUP_REMOVED lines=10> */
.L_x_3454:
        /* <DEDUP_REMOVED lines=22> */
.L_x_3455:
[----:B------:R-:W-:Y:S05]  /*2c00*/  BSYNC B0 ;  /* 0x0000000000007941 */ /* 0x000fea0003800000 */
.L_x_3453:
[----:B------:R-:W-:Y:S01]  /*2c10*/  LOP3.LUT R0, R19, R2, RZ, 0xfc, !PT ;  /* 0x0000000213007212 */ /* 0x000fe200078efcff */
[----:B------:R-:W-:Y:S03]  /*2c20*/  BSSY B0, `(.L_x_3456) ;  /* 0x0000026000007945 */ /* 0x000fe60003800000 */
[----:B------:R-:W-:-:S13]  /*2c30*/  ISETP.NE.U32.AND P0, PT, R0, RZ, PT ;  /* 0x000000ff0000720c */ /* 0x000fda0003f05070 */
[----:B------:R-:W-:Y:S05]  /*2c40*/  @!P0 BRA `(.L_x_3457) ;  /* 0x0000000000348947 */ /* 0x000fea0003800000 */
[----:B------:R-:W-:Y:S01]  /*2c50*/  IMAD.MOV.U32 R24, RZ, RZ, R25 ;  /* 0x000000ffff187224 */ /* 0x000fe200078e0019 */
[----:B------:R-:W-:Y:S02]  /*2c60*/  MOV R23, R2 ;  /* 0x0000000200177202 */ /* 0x000fe40000000f00 */
        /* <DEDUP_REMOVED lines=11> */
.L_x_3457:
        /* <DEDUP_REMOVED lines=22> */
.L_x_3458:
[----:B------:R-:W-:Y:S05]  /*2e80*/  BSYNC B0 ;  /* 0x0000000000007941 */ /* 0x000fea0003800000 */
.L_x_3456:
        /* <DEDUP_REMOVED lines=11> */
[----:B------:R-:W-:Y:S05]  /*2f40*/  CALL.REL.NOINC `($__internal_15_$__cuda_sm20_div_s64) ;  /* 0x0000002000ec7944 */ /* 0x000fea0003c00000 */
        /* <DEDUP_REMOVED lines=8> */
.L_x_3460:
        /* <DEDUP_REMOVED lines=22> */
.L_x_3461:
[----:B------:R-:W-:Y:S05]  /*3130*/  BSYNC B0 ;  /* 0x0000000000007941 */ /* 0x000fea0003800000 */
.L_x_3459:
        /* <DEDUP_REMOVED lines=38> */
[----:B------:R-:W-:Y:S05]  /*33a0*/  CALL.REL.NOINC `($__internal_15_$__cuda_sm20_div_s64) ;  /* 0x0000001c00d47944 */ /* 0x000fea0003c00000 */
        /* <DEDUP_REMOVED lines=12> */
.L_x_3463:
        /* <DEDUP_REMOVED lines=23> */
.L_x_3464:
[----:B------:R-:W-:Y:S05]  /*35e0*/  BSYNC B0 ;  /* 0x0000000000007941 */ /* 0x000fea0003800000 */
.L_x_3462:
        /* <DEDUP_REMOVED lines=17> */
.L_x_3466:
        /* <DEDUP_REMOVED lines=22> */
.L_x_3467:
[----:B------:R-:W-:Y:S05]  /*3860*/  BSYNC B0 ;  /* 0x0000000000007941 */ /* 0x000fea0003800000 */
.L_x_3465:
        /* <DEDUP_REMOVED lines=21> */
.L_x_3469:
        /* <DEDUP_REMOVED lines=23> */
.L_x_3470:
[----:B------:R-:W-:Y:S05]  /*3b30*/  BSYNC B0 ;  /* 0x0000000000007941 */ /* 0x000fea0003800000 */
.L_x_3468:
        /* <DEDUP_REMOVED lines=39> */
.L_x_3472:
        /* <DEDUP_REMOVED lines=23> */
.L_x_3473:
[----:B------:R-:W-:Y:S05]  /*3f20*/  BSYNC B0 ;  /* 0x0000000000007941 */ /* 0x000fea0003800000 */
.L_x_3471:
        /* <DEDUP_REMOVED lines=30> */
.L_x_3475:
        /* <DEDUP_REMOVED lines=23> */
.L_x_3476:
[----:B------:R-:W-:Y:S05]  /*4280*/  BSYNC B0 ;  /* 0x0000000000007941 */ /* 0x000fea0003800000 */
.L_x_3474:
        /* <DEDUP_REMOVED lines=21> */
.L_x_3452:
[----:B------:R-:W-:Y:S02]  /*43e0*/  ULDC.64 UR4, c[0x0][0x2b0] ;  /* 0x0000ac0000047ab9 */ /* 0x000fe40000000a00 */
[----:B------:R-:W-:-:S04]  /*43f0*/  LEA R2, P0, R44, UR4, 0x2 ;  /* 0x000000042c027c11 */ /* 0x000fc8000f8010ff */
[----:B------:R-:W-:-:S05]  /*4400*/  LEA.HI.X R3, R44, UR5, R45, 0x2, P0 ;  /* 0x000000052c037c11 */ /* 0x000fca00080f142d */
[----:B------:R0:W-:Y:S04]  /*4410*/  STG.E desc[UR8][R2.64], R29 ;  /* 0x0000001d02007986 */ /* 0x0001e8000c101908 */
.L_x_3451:
[----:B------:R-:W-:Y:S05]  /*4420*/  BSYNC B1 ;  /* 0x0000000000017941 */ /* 0x000fea0003800000 */
.L_x_3450:
        /* <DEDUP_REMOVED lines=89> */
.L_x_3480:
        /* <DEDUP_REMOVED lines=21> */
.L_x_3479:
[----:B------:R-:W-:Y:S05]  /*4b10*/  BSYNC B0 ;  /* 0x0000000000007941 */ /* 0x000fea0003800000 */
.L_x_3478:
        /* <DEDUP_REMOVED lines=16> */
.L_x_3477:
        /* <DEDUP_REMOVED lines=110> */
        .weak           $__internal_15_$__cuda_sm20_div_s64
        .type           $__internal_15_$__cuda_sm20_div_s64,@function
        .size           $__internal_15_$__cuda_sm20_div_s64,(.L_x_6209 - $__internal_15_$__cuda_sm20_div_s64)
$__internal_15_$__cuda_sm20_div_s64:
        /* <DEDUP_REMOVED lines=83> */
[----:B------:R-:W-:Y:S05]  /*5830*/  RET.REL.NODEC R20 `(_ZN5flash32flash_fwd_splitkv_combine_kernelI23Flash_fwd_kernel_traitsILi96ELi64ELi64ELi4ELb0ELb0EN7cutlass6half_tE19Flash_kernel_traitsILi96ELi64ELi64ELi4ES3_EELi16ELi6ELb0EEEvNS_16Flash_fwd_paramsE) ;  /* 0xffffffa414f07950 */ /* 0x000fea0003c3ffff */
.L_x_3481:
        /* <DEDUP_REMOVED lines=12> */
.L_x_6209:


//--------------------- .text._ZN5flash32flash_fwd_splitkv_combine_kernelI23Flash_fwd_kernel_traitsILi96ELi64ELi64ELi4ELb0ELb0EN7cutlass6half_tE19Flash_kernel_traitsILi96ELi64ELi64ELi4ES3_EELi16ELi5ELb0EEEvNS_16Flash_fwd_paramsE --------------------------
	.section	.text._ZN5flash32flash_fwd_splitkv_combine_kernelI23Flash_fwd_kernel_traitsILi96ELi64ELi64ELi4ELb0ELb0EN7cutlass6half_tE19Flash_kernel_traitsILi96ELi64ELi64ELi4ES3_EELi16ELi5ELb0EEEvNS_16Flash_fwd_paramsE,"ax",@progbits
	.align	128
        .global         _ZN5flash32flash_fwd_splitkv_combine_kernelI23Flash_fwd_kernel_traitsILi96ELi64ELi64ELi4ELb0ELb0EN7cutlass6half_tE19Flash_kernel_traitsILi96ELi64ELi64ELi4ES3_EELi16ELi5ELb0EEEvNS_16Flash_fwd_paramsE
        .type           _ZN5flash32flash_fwd_splitkv_combine_kernelI23Flash_fwd_kernel_traitsILi96ELi64ELi64ELi4ELb0ELb0EN7cutlass6half_tE19Flash_kernel_traitsILi96ELi64ELi64ELi4ES3_EELi16ELi5ELb0EEEvNS_16Flash_fwd_paramsE,@function
        .size           _ZN5flash32flash_fwd_splitkv_combine_kernelI23Flash_fwd_kernel_traitsILi96ELi64ELi64ELi4ELb0ELb0EN7cutlass6half_tE19Flash_kernel_traitsILi96ELi64ELi64ELi4ES3_EELi16ELi5ELb0EEEvNS_16Flash_fwd_paramsE,(.L_x_6210 - _ZN5flash32flash_fwd_splitkv_combine_kernelI23Flash_fwd_kernel_traitsILi96ELi64ELi64ELi4ELb0ELb0EN7cutlass6half_tE19Flash_kernel_traitsILi96ELi64ELi64ELi4ES3_EELi16ELi5ELb0EEEvNS_16Flash_fwd_paramsE)
        .other          _ZN5flash32flash_fwd_splitkv_combine_kernelI23Flash_fwd_kernel_traitsILi96ELi64ELi64ELi4ELb0ELb0EN7cutlass6half_tE19Flash_kernel_traitsILi96ELi64ELi64ELi4ES3_EELi16ELi5ELb0EEEvNS_16Flash_fwd_paramsE,@"STO_CUDA_ENTRY STV_DEFAULT"
_ZN5flash32flash_fwd_splitkv_combine_kernelI23Flash_fwd_kernel_traitsILi96ELi64ELi64ELi4ELb0ELb0EN7cutlass6half_tE19Flash_kernel_traitsILi96ELi64ELi64ELi4ES3_EELi16ELi5ELb0EEEvNS_16Flash_fwd_paramsE:
.text._ZN5flash32flash_fwd_splitkv_combine_kernelI23Flash_fwd_kernel_traitsILi96ELi64ELi64ELi4ELb0ELb0EN7cutlass6half_tE19Flash_kernel_traitsILi96ELi64ELi64ELi4ES3_EELi16ELi5ELb0EEEvNS_16Flash_fwd_paramsE:
        /* <DEDUP_REMOVED lines=23> */
[----:B------:R-:W-:Y:S05]  /*0170*/  CALL.REL.NOINC `($__internal_16_$__cuda_sm20_div_s64) ;  /* 0x0000004800987944 */ /* 0x000fea0003c00000 */
[----:B------:R-:W-:Y:S05]  /*0180*/  BRA `(.L_x_3483) ;  /* 0x00000000004c7947 */ /* 0x000fea0003800000 */
.L_x_3482:
        /* <DEDUP_REMOVED lines=19> */
.L_x_3483:
        /* <DEDUP_REMOVED lines=12> */
[----:B------:R-:W-:Y:S05]  /*0380*/  CALL.REL.NOINC `($__internal_16_$__cuda_sm20_div_s64) ;  /* 0x0000004800147944 */ /* 0x000fea0003c00000 */
[----:B------:R-:W-:Y:S02]  /*0390*/  MOV R6, R20 ;  /* 0x0000001400067202 */ /* 0x000fe40000000f00 */
[----:B------:R-:W-:Y:S01]  /*03a0*/  MOV R7, R21 ;  /* 0x0000001500077202 */ /* 0x000fe20000000f00 */
[----:B------:R-:W-:Y:S05]  /*03b0*/  BRA `(.L_x_3486) ;  /* 0x00000000004c7947 */ /* 0x000fea0003800000 */
.L_x_3485:
        /* <DEDUP_REMOVED lines=19> */
.L_x_3486:
[----:B------:R-:W-:Y:S05]  /*04f0*/  BSYNC B0 ;  /* 0x0000000000007941 */ /* 0x000fea0003800000 */
.L_x_3484:
        /* <DEDUP_REMOVED lines=54> */
[----:B------:R-:W-:Y:S02]  /*0860*/  MOV R30, R20 ;  /* 0x00000014001e7202 */ /* 0x000fe40000000f00 */
[----:B------:R-:W-:Y:S01]  /*0870*/  MOV R31, R21 ;  /* 0x00000015001f7202 */ /* 0x000fe20000000f00 */
[----:B------:R-:W-:Y:S05]  /*0880*/  BRA `(.L_x_3489) ;  /* 0x00000000004c7947 */ /* 0x000fea0003800000 */
.L_x_3488:
        /* <DEDUP_REMOVED lines=19> */
.L_x_3489:
[----:B------:R-:W-:Y:S05]  /*09c0*/  BSYNC B0 ;  /* 0x0000000000007941 */ /* 0x000fea0003800000 */
.L_x_3487:
        /* <DEDUP_REMOVED lines=105> */
.L_x_3491:
        /* <DEDUP_REMOVED lines=20> */
.L_x_3492:
[----:B------:R-:W-:Y:S05]  /*11a0*/  BSYNC B0 ;  /* 0x0000000000007941 */ /* 0x000fea0003800000 */
.L_x_3490:
        /* <DEDUP_REMOVED lines=115> */
[----:B------:R-:W-:Y:S05]  /*18e0*/  CALL.REL.NOINC `($__internal_16_$__cuda_sm20_div_s64) ;  /* 0x0000003000bc7944 */ /* 0x000fea0003c00000 */
[----:B------:R-:W-:Y:S02]  /*18f0*/  MOV R40, R20 ;  /* 0x0000001400287202 */ /* 0x000fe40000000f00 */
[----:B------:R-:W-:Y:S01]  /*1900*/  MOV R41, R21 ;  /* 0x0000001500297202 */ /* 0x000fe20000000f00 */
[----:B------:R-:W-:Y:S05]  /*1910*/  BRA `(.L_x_3495) ;  /* 0x00000000004c7947 */ /* 0x000fea0003800000 */
.L_x_3494:
        /* <DEDUP_REMOVED lines=19> */
.L_x_3495:
[----:B------:R-:W-:Y:S05]  /*1a50*/  BSYNC B0 ;  /* 0x0000000000007941 */ /* 0x000fea0003800000 */
.L_x_3493:
        /* <DEDUP_REMOVED lines=161> */
[----:B------:R-:W-:Y:S05]  /*2470*/  CALL.REL.NOINC `($__internal_16_$__cuda_sm20_div_s64) ;  /* 0x0000002400d87944 */ /* 0x000fea0003c00000 */
        /* <DEDUP_REMOVED lines=10> */
.L_x_3500:
        /* <DEDUP_REMOVED lines=22> */
.L_x_3501:
[----:B------:R-:W-:Y:S05]  /*2680*/  BSYNC B0 ;  /* 0x0000000000007941 */ /* 0x000fea0003800000 */
.L_x_3499:
[----:B------:R-:W-:Y:S01]  /*2690*/  LOP3.LUT R19, R17, R0, RZ, 0xfc, !PT ;  /* 0x0000000011137212 */ /* 0x000fe200078efcff */
[----:B------:R-:W-:Y:S03]  /*26a0*/  BSSY B0, `(.L_x_3502) ;  /* 0x0000028000007945 */ /* 0x000fe60003800000 */
[----:B------:R-:W-:-:S13]  /*26b0*/  ISETP.NE.U32.AND P0, PT, R19, RZ, PT ;  /* 0x000000ff1300720c */ /* 0x000fda0003f05070 */
[----:B------:R-:W-:Y:S05]  /*26c0*/  @!P0 BRA `(.L_x_3503) ;  /* 0x00000000003c8947 */ /* 0x000fea0003800000 */
[----:B------:R-:W-:Y:S01]  /*26d0*/  IMAD.MOV.U32 R26, RZ, RZ, R25 ;  /* 0x000000ffff1a7224 */ /* 0x000fe200078e0019 */
[----:B------:R-:W-:Y:S02]  /*26e0*/  MOV R23, R0 ;  /* 0x0000000000177202 */ /* 0x000fe40000000f00 */
[----:B------:R-:W-:Y:S02]  /*26f0*/  MOV R24, 0x2710 ;  /* 0x0000271000187802 */ /* 0x000fe40000000f00 */
[----:B------:R-:W-:Y:S05]  /*2700*/  CALL.REL.NOINC `($__internal_16_$__cuda_sm20_div_s64) ;  /* 0x0000002400347944 */ /* 0x000fea0003c00000 */
        /* <DEDUP_REMOVED lines=11> */
.L_x_3503:
        /* <DEDUP_REMOVED lines=22> */
.L_x_3504:
[----:B------:R-:W-:Y:S05]  /*2920*/  BSYNC B0 ;  /* 0x0000000000007941 */ /* 0x000fea0003800000 */
.L_x_3502:
        /* <DEDUP_REMOVED lines=11> */
[----:B------:R-:W-:Y:S05]  /*29e0*/  CALL.REL.NOINC `($__internal_16_$__cuda_sm20_div_s64) ;  /* 0x00000020007c7944 */ /* 0x000fea0003c00000 */
[----:B------:R-:W-:-:S04]  /*29f0*/  IADD3 R17, P0, RZ, -R20, RZ ;  /* 0x80000014ff117210 */ /* 0x000fc80007f1e0ff */
[----:B------:R-:W-:Y:S01]  /*2a00*/  IADD3.X R18, RZ, ~R21, RZ, P0, !PT ;  /* 0x80000015ff127210 */ /* 0x000fe200007fe4ff */
[----:B------:R-:W-:-:S04]  /*2a10*/  IMAD.WIDE.U32 R42, R5, R17, R42 ;  /* 0x00000011052a7225 */ /* 0x000fc800078e002a */
[----:B------:R-:W-:-:S04]  /*2a20*/  IMAD R18, R18, R5, RZ ;  /* 0x0000000512127224 */ /* 0x000fc800078e02ff */
[----:B------:R-:W-:-:S05]  /*2a30*/  IMAD R4, R4, R17, R18 ;  /* 0x0000001104047224 */ /* 0x000fca00078e0212 */
[----:B------:R-:W-:Y:S01]  /*2a40*/  IADD3 R4, R43, R4, RZ ;  /* 0x000000042b047210 */ /* 0x000fe20007ffe0ff */
[----:B------:R-:W-:Y:S05]  /*2a50*/  BRA `(.L_x_3507) ;  /* 0x0000000000587947 */ /* 0x000fea0003800000 */
.L_x_3506:
        /* <DEDUP_REMOVED lines=22> */
.L_x_3507:
[----:B------:R-:W-:Y:S05]  /*2bc0*/  BSYNC B0 ;  /* 0x0000000000007941 */ /* 0x000fea0003800000 */
.L_x_3505:
        /* <DEDUP_REMOVED lines=38> */
[----:B------:R-:W-:Y:S05]  /*2e30*/  CALL.REL.NOINC `($__internal_16_$__cuda_sm20_div_s64) ;  /* 0x0000001c00687944 */ /* 0x000fea0003c00000 */
        /* <DEDUP_REMOVED lines=12> */
.L_x_3509:
        /* <DEDUP_REMOVED lines=23> */
.L_x_3510:
[----:B------:R-:W-:Y:S05]  /*3070*/  BSYNC B0 ;  /* 0x0000000000007941 */ /* 0x000fea0003800000 */
.L_x_3508:
        /* <DEDUP_REMOVED lines=19> */
.L_x_3512:
        /* <DEDUP_REMOVED lines=22> */
.L_x_3513:
[----:B------:R-:W-:Y:S05]  /*3310*/  BSYNC B0 ;  /* 0x0000000000007941 */ /* 0x000fea0003800000 */
.L_x_3511:
        /* <DEDUP_REMOVED lines=19> */
.L_x_3515:
        /* <DEDUP_REMOVED lines=23> */
.L_x_3516:
[----:B------:R-:W-:Y:S05]  /*35c0*/  BSYNC B0 ;  /* 0x0000000000007941 */ /* 0x000fea0003800000 */
.L_x_3514:
        /* <DEDUP_REMOVED lines=39> */
.L_x_3518:
        /* <DEDUP_REMOVED lines=23> */
.L_x_3519:
[----:B------:R-:W-:Y:S05]  /*39b0*/  BSYNC B0 ;  /* 0x0000000000007941 */ /* 0x000fea0003800000 */
.L_x_3517:
        /* <DEDUP_REMOVED lines=29> */
.L_x_3521:
        /* <DEDUP_REMOVED lines=23> */
.L_x_3522:
[----:B------:R-:W-:Y:S05]  /*3d00*/  BSYNC B0 ;  /* 0x0000000000007941 */ /* 0x000fea0003800000 */
.L_x_3520:
        /* <DEDUP_REMOVED lines=21> */
.L_x_3498:
[----:B------:R-:W-:Y:S02]  /*3e60*/  ULDC.64 UR4, c[0x0][0x2b0] ;  /* 0x0000ac0000047ab9 */ /* 0x000fe40000000a00 */
[----:B------:R-:W-:-:S04]  /*3e70*/  LEA R2, P0, R38, UR4, 0x2 ;  /* 0x0000000426027c11 */ /* 0x000fc8000f8010ff */
[----:B------:R-:W-:-:S05]  /*3e80*/  LEA.HI.X R3, R38, UR5, R39, 0x2, P0 ;  /* 0x0000000526037c11 */ /* 0x000fca00080f1427 */
[----:B------:R0:W-:Y:S04]  /*3e90*/  STG.E desc[UR8][R2.64], R30 ;  /* 0x0000001e02007986 */ /* 0x0001e8000c101908 */
.L_x_3497:
[----:B------:R-:W-:Y:S05]  /*3ea0*/  BSYNC B1 ;  /* 0x0000000000017941 */ /* 0x000fea0003800000 */
.L_x_3496:
        /* <DEDUP_REMOVED lines=65> */
.L_x_3526:
        /* <DEDUP_REMOVED lines=19> */
.L_x_3525:
[----:B------:R-:W-:Y:S05]  /*43f0*/  BSYNC B0 ;  /* 0x0000000000007941 */ /* 0x000fea0003800000 */
.L_x_3524:
        /* <DEDUP_REMOVED lines=16> */
.L_x_3523:
        /* <DEDUP_REMOVED lines=110> */
        .weak           $__internal_16_$__cuda_sm20_div_s64
        .type           $__internal_16_$__cuda_sm20_div_s64,@function
        .size           $__internal_16_$__cuda_sm20_div_s64,(.L_x_6210 - $__internal_16_$__cuda_sm20_div_s64)
$__internal_16_$__cuda_sm20_div_s64:
        /* <DEDUP_REMOVED lines=83> */
[----:B------:R-:W-:Y:S06]  /*5110*/  RET.REL.NODEC R44 `(_ZN5flash32flash_fwd_splitkv_combine_kernelI23Flash_fwd_kernel_traitsILi96ELi64ELi64ELi4ELb0ELb0EN7cutlass6half_tE19Flash_kernel_traitsILi96ELi64ELi64ELi4ES3_EELi16ELi5ELb0EEEvNS_16Flash_fwd_paramsE) ;  /* 0xffffffac2cb87950 */ /* 0x000fec0003c3ffff */
.L_x_3527:
        /* <DEDUP_REMOVED lines=14> */
.L_x_6210:


//--------------------- .text._ZN5flash32flash_fwd_splitkv_combine_kernelI23Flash_fwd_kernel_traitsILi96ELi64ELi64ELi4ELb0ELb0EN7cutlass6half_tE19Flash_kernel_traitsILi96ELi64ELi64ELi4ES3_EELi16ELi4ELb0EEEvNS_16Flash_fwd_paramsE --------------------------
	.section	.text._ZN5flash32flash_fwd_splitkv_combine_kernelI23Flash_fwd_kernel_traitsILi96ELi64ELi64ELi4ELb0ELb0EN7cutlass6half_tE19Flash_kernel_traitsILi96ELi64ELi64ELi4ES3_EELi16ELi4ELb0EEEvNS_16Flash_fwd_paramsE,"ax",@progbits
	.align	128
        .global         _ZN5flash32flash_fwd_splitkv_combine_kernelI23Flash_fwd_kernel_traitsILi96ELi64ELi64ELi4ELb0ELb0EN7cutlass6half_tE19Flash_kernel_traitsILi96ELi64ELi64ELi4ES3_EELi16ELi4ELb0EEEvNS_16Flash_fwd_paramsE
        .type           _ZN5flash32flash_fwd_splitkv_combine_kernelI23Flash_fwd_kernel_traitsILi96ELi64ELi64ELi4ELb0ELb0EN7cutlass6half_tE19Flash_kernel_traitsILi96ELi64ELi64ELi4ES3_EELi16ELi4ELb0EEEvNS_16Flash_fwd_paramsE,@function
        .size           _ZN5flash32flash_fwd_splitkv_combine_kernelI23Flash_fwd_kernel_traitsILi96ELi64ELi64ELi4ELb0ELb0EN7cutlass6half_tE19Flash_kernel_traitsILi96ELi64ELi64ELi4ES3_EELi16ELi4ELb0EEEvNS_16Flash_fwd_paramsE,(.L_x_6211 - _ZN5flash32flash_fwd_splitkv_combine_kernelI23Flash_fwd_kernel_traitsILi96ELi64ELi64ELi4ELb0ELb0EN7cutlass6half_tE19Flash_kernel_traitsILi96ELi64ELi64ELi4ES3_EELi16ELi4ELb0EEEvNS_16Flash_fwd_paramsE)
        .other          _ZN5flash32flash_fwd_splitkv_combine_kernelI23Flash_fwd_kernel_traitsILi96ELi64ELi64ELi4ELb0ELb0EN7cutlass6half_tE19Flash_kernel_traitsILi96ELi64ELi64ELi4ES3_EELi16ELi4ELb0EEEvNS_16Flash_fwd_paramsE,@"STO_CUDA_ENTRY STV_DEFAULT"
_ZN5flash32flash_fwd_splitkv_combine_kernelI23Flash_fwd_kernel_traitsILi96ELi64ELi64ELi4ELb0ELb0EN7cutlass6half_tE19Flash_kernel_traitsILi96ELi64ELi64ELi4ES3_EELi16ELi4ELb0EEEvNS_16Flash_fwd_paramsE:
.text._ZN5flash32flash_fwd_splitkv_combine_kernelI23Flash_fwd_kernel_traitsILi96ELi64ELi64ELi4ELb0ELb0EN7cutlass6half_tE19Flash_kernel_traitsILi96ELi64ELi64ELi4ES3_EELi16ELi4ELb0EEEvNS_16Flash_fwd_paramsE:
        /* <DEDUP_REMOVED lines=23> */
[----:B------:R-:W-:Y:S05]  /*0170*/  CALL.REL.NOINC `($__internal_17_$__cuda_sm20_div_s64) ;  /* 0x0000004400b07944 */ /* 0x000fea0003c00000 */
[----:B------:R-:W-:Y:S05]  /*0180*/  BRA `(.L_x_3529) ;  /* 0x00000000004c7947 */ /* 0x000fea0003800000 */
.L_x_3528:
        /* <DEDUP_REMOVED lines=19> */
.L_x_3529:
        /* <DEDUP_REMOVED lines=12> */
[----:B------:R-:W-:Y:S05]  /*0380*/  CALL.REL.NOINC `($__internal_17_$__cuda_sm20_div_s64) ;  /* 0x00000044002c7944 */ /* 0x000fea0003c00000 */
[----:B------:R-:W-:Y:S02]  /*0390*/  MOV R8, R20 ;  /* 0x0000001400087202 */ /* 0x000fe40000000f00 */
[----:B------:R-:W-:Y:S01]  /*03a0*/  MOV R9, R21 ;  /* 0x0000001500097202 */ /* 0x000fe20000000f00 */
[----:B------:R-:W-:Y:S05]  /*03b0*/  BRA `(.L_x_3532) ;  /* 0x00000000004c7947 */ /* 0x000fea0003800000 */
.L_x_3531:
        /* <DEDUP_REMOVED lines=19> */
.L_x_3532:
[----:B------:R-:W-:Y:S05]  /*04f0*/  BSYNC B0 ;  /* 0x0000000000007941 */ /* 0x000fea0003800000 */
.L_x_3530:
        /* <DEDUP_REMOVED lines=42> */
.L_x_3534:
        /* <DEDUP_REMOVED lines=19> */
.L_x_3535:
[----:B------:R-:W-:Y:S05]  /*08d0*/  BSYNC B0 ;  /* 0x0000000000007941 */ /* 0x000fea0003800000 */
.L_x_3533:
        /* <DEDUP_REMOVED lines=72> */
[----:B------:R-:W-:Y:S05]  /*0d60*/  CALL.REL.NOINC `($__internal_17_$__cuda_sm20_div_s64) ;  /* 0x0000003800b47944 */ /* 0x000fea0003c00000 */
[----:B------:R-:W-:Y:S02]  /*0d70*/  MOV R38, R20 ;  /* 0x0000001400267202 */ /* 0x000fe40000000f00 */
[----:B------:R-:W-:Y:S01]  /*0d80*/  MOV R39, R21 ;  /* 0x0000001500277202 */ /* 0x000fe20000000f00 */
[----:B------:R-:W-:Y:S05]  /*0d90*/  BRA `(.L_x_3538) ;  /* 0x00000000004c7947 */ /* 0x000fea0003800000 */
.L_x_3537:
        /* <DEDUP_REMOVED lines=19> */
.L_x_3538:
[----:B------:R-:W-:Y:S05]  /*0ed0*/  BSYNC B0 ;  /* 0x0000000000007941 */ /* 0x000fea0003800000 */
.L_x_3536:
        /* <DEDUP_REMOVED lines=41> */
.L_x_3540:
        /* <DEDUP_REMOVED lines=19> */
.L_x_3541:
[----:B------:R-:W-:Y:S05]  /*12a0*/  BSYNC B0 ;  /* 0x0000000000007941 */ /* 0x000fea0003800000 */
.L_x_3539:
        /* <DEDUP_REMOVED lines=236> */
[----:B------:R-:W-:Y:S05]  /*2170*/  CALL.REL.NOINC `($__internal_17_$__cuda_sm20_div_s64) ;  /* 0x0000002400b07944 */ /* 0x000fea0003c00000 */
        /* <DEDUP_REMOVED lines=10> */
.L_x_3546:
        /* <DEDUP_REMOVED lines=22> */
.L_x_3547:
[----:B------:R-:W-:Y:S05]  /*2380*/  BSYNC B0 ;  /* 0x0000000000007941 */ /* 0x000fea0003800000 */
.L_x_3545:
[----:B------:R-:W-:Y:S01]  /*2390*/  LOP3.LUT R19, R17, R0, RZ, 0xfc, !PT ;  /* 0x0000000011137212 */ /* 0x000fe200078efcff */
[----:B------:R-:W-:Y:S03]  /*23a0*/  BSSY B0, `(.L_x_3548) ;  /* 0x0000028000007945 */ /* 0x000fe60003800000 */
[----:B------:R-:W-:-:S13]  /*23b0*/  ISETP.NE.U32.AND P1, PT, R19, RZ, PT ;  /* 0x000000ff1300720c */ /* 0x000fda0003f25070 */
[----:B------:R-:W-:Y:S05]  /*23c0*/  @!P1 BRA `(.L_x_3549) ;  /* 0x00000000003c9947 */ /* 0x000fea0003800000 */
[----:B------:R-:W-:Y:S01]  /*23d0*/  IMAD.MOV.U32 R26, RZ, RZ, R27 ;  /* 0x000000ffff1a7224 */ /* 0x000fe200078e001b */
[----:B------:R-:W-:Y:S02]  /*23e0*/  MOV R25, R0 ;  /* 0x0000000000197202 */ /* 0x000fe40000000f00 */
[----:B------:R-:W-:Y:S02]  /*23f0*/  MOV R24, 0x2410 ;  /* 0x0000241000187802 */ /* 0x000fe40000000f00 */
[----:B------:R-:W-:Y:S05]  /*2400*/  CALL.REL.NOINC `($__internal_17_$__cuda_sm20_div_s64) ;  /* 0x00000024000c7944 */ /* 0x000fea0003c00000 */
        /* <DEDUP_REMOVED lines=11> */
.L_x_3549:
        /* <DEDUP_REMOVED lines=22> */
.L_x_3550:
[----:B------:R-:W-:Y:S05]  /*2620*/  BSYNC B0 ;  /* 0x0000000000007941 */ /* 0x000fea0003800000 */
.L_x_3548:
        /* <DEDUP_REMOVED lines=11> */
[----:B------:R-:W-:Y:S05]  /*26e0*/  CALL.REL.NOINC `($__internal_17_$__cuda_sm20_div_s64) ;  /* 0x0000002000547944 */ /* 0x000fea0003c00000 */
[----:B------:R-:W-:-:S04]  /*26f0*/  IADD3 R17, P0, RZ, -R20, RZ ;  /* 0x80000014ff117210 */ /* 0x000fc80007f1e0ff */
[----:B------:R-:W-:Y:S01]  /*2700*/  IADD3.X R18, RZ, ~R21, RZ, P0, !PT ;  /* 0x80000015ff127210 */ /* 0x000fe200007fe4ff */
[----:B------:R-:W-:-:S04]  /*2710*/  IMAD.WIDE.U32 R40, R5, R17, R40 ;  /* 0x0000001105287225 */ /* 0x000fc800078e0028 */
[----:B------:R-:W-:-:S04]  /*2720*/  IMAD R18, R18, R5, RZ ;  /* 0x0000000512127224 */ /* 0x000fc800078e02ff */
[----:B------:R-:W-:-:S05]  /*2730*/  IMAD R4, R4, R17, R18 ;  /* 0x0000001104047224 */ /* 0x000fca00078e0212 */
[----:B------:R-:W-:Y:S01]  /*2740*/  IADD3 R4, R41, R4, RZ ;  /* 0x0000000429047210 */ /* 0x000fe20007ffe0ff */
[----:B------:R-:W-:Y:S05]  /*2750*/  BRA `(.L_x_3553) ;  /* 0x0000000000587947 */ /* 0x000fea0003800000 */
.L_x_3552:
        /* <DEDUP_REMOVED lines=22> */
.L_x_3553:
[----:B------:R-:W-:Y:S05]  /*28c0*/  BSYNC B0 ;  /* 0x0000000000007941 */ /* 0x000fea0003800000 */
.L_x_3551:
        /* <DEDUP_REMOVED lines=38> */
[----:B------:R-:W-:Y:S05]  /*2b30*/  CALL.REL.NOINC `($__internal_17_$__cuda_sm20_div_s64) ;  /* 0x0000001c00407944 */ /* 0x000fea0003c00000 */
        /* <DEDUP_REMOVED lines=12> */
.L_x_3555:
        /* <DEDUP_REMOVED lines=23> */
.L_x_3556:
[----:B------:R-:W-:Y:S05]  /*2d70*/  BSYNC B0 ;  /* 0x0000000000007941 */ /* 0x000fea0003800000 */
.L_x_3554:
        /* <DEDUP_REMOVED lines=19> */
.L_x_3558:
        /* <DEDUP_REMOVED lines=22> */
.L_x_3559:
[----:B------:R-:W-:Y:S05]  /*3010*/  BSYNC B0 ;  /* 0x0000000000007941 */ /* 0x000fea0003800000 */
.L_x_3557:
        /* <DEDUP_REMOVED lines=19> */
.L_x_3561:
        /* <DEDUP_REMOVED lines=23> */
.L_x_3562:
[----:B------:R-:W-:Y:S05]  /*32c0*/  BSYNC B0 ;  /* 0x0000000000007941 */ /* 0x000fea0003800000 */
.L_x_3560:
        /* <DEDUP_REMOVED lines=39> */
.L_x_3564:
        /* <DEDUP_REMOVED lines=23> */
.L_x_3565:
[----:B------:R-:W-:Y:S05]  /*36b0*/  BSYNC B0 ;  /* 0x0000000000007941 */ /* 0x000fea0003800000 */
.L_x_3563:
        /* <DEDUP_REMOVED lines=29> */
.L_x_3567:
        /* <DEDUP_REMOVED lines=23> */
.L_x_3568:
[----:B------:R-:W-:Y:S05]  /*3a00*/  BSYNC B0 ;  /* 0x0000000000007941 */ /* 0x000fea0003800000 */
.L_x_3566:
        /* <DEDUP_REMOVED lines=21> */
.L_x_3544:
[----:B------:R-:W-:Y:S02]  /*3b60*/  ULDC.64 UR4, c[0x0][0x2b0] ;  /* 0x0000ac0000047ab9 */ /* 0x000fe40000000a00 */
[----:B------:R-:W-:-:S04]  /*3b70*/  LEA R2, P0, R36, UR4, 0x2 ;  /* 0x0000000424027c11 */ /* 0x000fc8000f8010ff */
[----:B------:R-:W-:-:S05]  /*3b80*/  LEA.HI.X R3, R36, UR5, R37, 0x2, P0 ;  /* 0x0000000524037c11 */ /* 0x000fca00080f1425 */
[----:B------:R0:W-:Y:S04]  /*3b90*/  STG.E desc[UR8][R2.64], R31 ;  /* 0x0000001f02007986 */ /* 0x0001e8000c101908 */
.L_x_3543:
[----:B------:R-:W-:Y:S05]  /*3ba0*/  BSYNC B1 ;  /* 0x0000000000017941 */ /* 0x000fea0003800000 */
.L_x_3542:
        /* <DEDUP_REMOVED lines=53> */
.L_x_3572:
        /* <DEDUP_REMOVED lines=21> */
.L_x_3571:
[----:B------:R-:W-:Y:S05]  /*4050*/  BSYNC B0 ;  /* 0x0000000000007941 */ /* 0x000fea0003800000 */
.L_x_3570:
        /* <DEDUP_REMOVED lines=16> */
.L_x_3569:
        /* <DEDUP_REMOVED lines=110> */
        .weak           $__internal_17_$__cuda_sm20_div_s64
        .type           $__internal_17_$__cuda_sm20_div_s64,@function
        .size           $__internal_17_$__cuda_sm20_div_s64,(.L_x_6211 - $__internal_17_$__cuda_sm20_div_s64)
$__internal_17_$__cuda_sm20_div_s64:
        /* <DEDUP_REMOVED lines=83> */
[----:B------:R-:W-:Y:S06]  /*4d70*/  RET.REL.NODEC R22 `(_ZN5flash32flash_fwd_splitkv_combine_kernelI23Flash_fwd_kernel_traitsILi96ELi64ELi64ELi4ELb0ELb0EN7cutlass6half_tE19Flash_kernel_traitsILi96ELi64ELi64ELi4ES3_EELi16ELi4ELb0EEEvNS_16Flash_fwd_paramsE) ;  /* 0xffffffb016a07950 */ /* 0x000fec0003c3ffff */
.L_x_3573:
        /* <DEDUP_REMOVED lines=16> */
.L_x_6211:


//--------------------- .text._ZN5flash32flash_fwd_splitkv_combine_kernelI23Flash_fwd_kernel_traitsILi96ELi64ELi64ELi4ELb0ELb0EN7cutlass6half_tE19Flash_kernel_traitsILi96ELi64ELi64ELi4ES3_EELi16ELi3ELb0EEEvNS_16Flash_fwd_paramsE --------------------------
	.section	.text._ZN5flash32flash_fwd_splitkv_combine_kernelI23Flash_fwd_kernel_traitsILi96ELi64ELi64ELi4ELb0ELb0EN7cutlass6half_tE19Flash_kernel_traitsILi96ELi64ELi64ELi4ES3_EELi16ELi3ELb0EEEvNS_16Flash_fwd_paramsE,"ax",@progbits
	.align	128
        .global         _ZN5flash32flash_fwd_splitkv_combine_kernelI23Flash_fwd_kernel_traitsILi96ELi64ELi64ELi4ELb0ELb0EN7cutlass6half_tE19Flash_kernel_traitsILi96ELi64ELi64ELi4ES3_EELi16ELi3ELb0EEEvNS_16Flash_fwd_paramsE
        .type           _ZN5flash32flash_fwd_splitkv_combine_kernelI23Flash_fwd_kernel_traitsILi96ELi64ELi64ELi4ELb0ELb0EN7cutlass6half_tE19Flash_kernel_traitsILi96ELi64ELi64ELi4ES3_EELi16ELi3ELb0EEEvNS_16Flash_fwd_paramsE,@function
        .size           _ZN5flash32flash_fwd_splitkv_combine_kernelI23Flash_fwd_kernel_traitsILi96ELi64ELi64ELi4ELb0ELb0EN7cutlass6half_tE19Flash_kernel_traitsILi96ELi64ELi64ELi4ES3_EELi16ELi3ELb0EEEvNS_16Flash_fwd_paramsE,(.L_x_6212 - _ZN5flash32flash_fwd_splitkv_combine_kernelI23Flash_fwd_kernel_traitsILi96ELi64ELi64ELi4ELb0ELb0EN7cutlass6half_tE19Flash_kernel_traitsILi96ELi64ELi64ELi4ES3_EELi16ELi3ELb0EEEvNS_16Flash_fwd_paramsE)
        .other          _ZN5flash32flash_fwd_splitkv_combine_kernelI23Flash_fwd_kernel_traitsILi96ELi64ELi64ELi4ELb0ELb0EN7cutlass6half_tE19Flash_kernel_traitsILi96ELi64ELi64ELi4ES3_EELi16ELi3ELb0EEEvNS_16Flash_fwd_paramsE,@"STO_CUDA_ENTRY STV_DEFAULT"
_ZN5flash32flash_fwd_splitkv_combine_kernelI23Flash_fwd_kernel_traitsILi96ELi64ELi64ELi4ELb0ELb0EN7cutlass6half_tE19Flash_kernel_traitsILi96ELi64ELi64ELi4ES3_EELi16ELi3ELb0EEEvNS_16Flash_fwd_paramsE:
.text._ZN5flash32flash_fwd_splitkv_combine_kernelI23Flash_fwd_kernel_traitsILi96ELi64ELi64ELi4ELb0ELb0EN7cutlass6half_tE19Flash_kernel_traitsILi96ELi64ELi64ELi4ES3_EELi16ELi3ELb0EEEvNS_16Flash_fwd_paramsE:
        /* <DEDUP_REMOVED lines=23> */
[----:B------:R-:W-:Y:S05]  /*0170*/  CALL.REL.NOINC `($__internal_18_$__cuda_sm20_div_s64) ;  /* 0x0000004400ac7944 */ /* 0x000fea0003c00000 */
[----:B------:R-:W-:Y:S05]  /*0180*/  BRA `(.L_x_3575) ;  /* 0x00000000004c7947 */ /* 0x000fea0003800000 */
.L_x_3574:
        /* <DEDUP_REMOVED lines=19> */
.L_x_3575:
        /* <DEDUP_REMOVED lines=12> */
[----:B------:R-:W-:Y:S05]  /*0380*/  CALL.REL.NOINC `($__internal_18_$__cuda_sm20_div_s64) ;  /* 0x0000004400287944 */ /* 0x000fea0003c00000 */
[----:B------:R-:W-:Y:S02]  /*0390*/  MOV R8, R18 ;  /* 0x0000001200087202 */ /* 0x000fe40000000f00 */
[----:B------:R-:W-:Y:S01]  /*03a0*/  MOV R9, R19 ;  /* 0x0000001300097202 */ /* 0x000fe20000000f00 */
[----:B------:R-:W-:Y:S05]  /*03b0*/  BRA `(.L_x_3578) ;  /* 0x00000000004c7947 */ /* 0x000fea0003800000 */
.L_x_3577:
        /* <DEDUP_REMOVED lines=19> */
.L_x_3578:
[----:B------:R-:W-:Y:S05]  /*04f0*/  BSYNC B0 ;  /* 0x0000000000007941 */ /* 0x000fea0003800000 */
.L_x_3576:
        /* <DEDUP_REMOVED lines=42> */
.L_x_3580:
        /* <DEDUP_REMOVED lines=19> */
.L_x_3581:
[----:B------:R-:W-:Y:S05]  /*08d0*/  BSYNC B0 ;  /* 0x0000000000007941 */ /* 0x000fea0003800000 */
.L_x_3579:
        /* <DEDUP_REMOVED lines=74> */
[----:B------:R-:W-:Y:S02]  /*0d80*/  MOV R34, R18 ;  /* 0x0000001200227202 */ /* 0x000fe40000000f00 */
[----:B------:R-:W-:Y:S01]  /*0d90*/  MOV R35, R19 ;  /* 0x0000001300237202 */ /* 0x000fe20000000f00 */
[----:B------:R-:W-:Y:S05]  /*0da0*/  BRA `(.L_x_3584) ;  /* 0x00000000004c7947 */ /* 0x000fea0003800000 */
.L_x_3583:
        /* <DEDUP_REMOVED lines=19> */
.L_x_3584:
[----:B------:R-:W-:Y:S05]  /*0ee0*/  BSYNC B0 ;  /* 0x0000000000007941 */ /* 0x000fea0003800000 */
.L_x_3582:
        /* <DEDUP_REMOVED lines=43> */
.L_x_3586:
        /* <DEDUP_REMOVED lines=19> */
.L_x_3587:
[----:B------:R-:W-:Y:S05]  /*12d0*/  BSYNC B0 ;  /* 0x0000000000007941 */ /* 0x000fea0003800000 */
.L_x_3585:
        /* <DEDUP_REMOVED lines=67> */
.L_x_3589:
[----:B------:R-:W-:Y:S05]  /*1710*/  BSYNC B0 ;  /* 0x0000000000007941 */ /* 0x000fea0003800000 */
.L_x_3588:
        /* <DEDUP_REMOVED lines=14> */
.L_x_3591:
[----:B------:R-:W-:Y:S05]  /*1800*/  BSYNC B0 ;  /* 0x0000000000007941 */ /* 0x000fea0003800000 */
.L_x_3590:
        /* <DEDUP_REMOVED lines=142> */
[----:B------:R-:W-:Y:S05]  /*20f0*/  CALL.REL.NOINC `($__internal_18_$__cuda_sm20_div_s64) ;  /* 0x0000002400cc7944 */ /* 0x000fea0003c00000 */
        /* <DEDUP_REMOVED lines=9> */
.L_x_3596:
        /* <DEDUP_REMOVED lines=22> */
.L_x_3597:
[----:B------:R-:W-:Y:S05]  /*22f0*/  BSYNC B0 ;  /* 0x0000000000007941 */ /* 0x000fea0003800000 */
.L_x_3595:
        /* <DEDUP_REMOVED lines=19> */
.L_x_3599:
        /* <DEDUP_REMOVED lines=22> */
.L_x_3600:
[----:B------:R-:W-:Y:S05]  /*2590*/  BSYNC B0 ;  /* 0x0000000000007941 */ /* 0x000fea0003800000 */
.L_x_3598:
        /* <DEDUP_REMOVED lines=11> */
[----:B------:R-:W-:Y:S05]  /*2650*/  CALL.REL.NOINC `($__internal_18_$__cuda_sm20_div_s64) ;  /* 0x0000002000747944 */ /* 0x000fea0003c00000 */
[----:B------:R-:W-:-:S04]  /*2660*/  IADD3 R17, P0, RZ, -R18, RZ ;  /* 0x80000012ff117210 */ /* 0x000fc80007f1e0ff */
[----:B------:R-:W-:Y:S01]  /*2670*/  IADD3.X R16, RZ, ~R19, RZ, P0, !PT ;  /* 0x80000013ff107210 */ /* 0x000fe200007fe4ff */
[----:B------:R-:W-:-:S04]  /*2680*/  IMAD.WIDE.U32 R36, R5, R17, R36 ;  /* 0x0000001105247225 */ /* 0x000fc800078e0024 */
[----:B------:R-:W-:-:S04]  /*2690*/  IMAD R16, R16, R5, RZ ;  /* 0x0000000510107224 */ /* 0x000fc800078e02ff */
[----:B------:R-:W-:-:S05]  /*26a0*/  IMAD R4, R4, R17, R16 ;  /* 0x0000001104047224 */ /* 0x000fca00078e0210 */
[----:B------:R-:W-:Y:S01]  /*26b0*/  IADD3 R4, R37, R4, RZ ;  /* 0x0000000425047210 */ /* 0x000fe20007ffe0ff */
[----:B------:R-:W-:Y:S05]  /*26c0*/  BRA `(.L_x_3603) ;  /* 0x0000000000587947 */ /* 0x000fea0003800000 */
.L_x_3602:
        /* <DEDUP_REMOVED lines=22> */
.L_x_3603:
[----:B------:R-:W-:Y:S05]  /*2830*/  BSYNC B0 ;  /* 0x0000000000007941 */ /* 0x000fea0003800000 */
.L_x_3601:
        /* <DEDUP_REMOVED lines=38> */
[----:B------:R-:W-:Y:S05]  /*2aa0*/  CALL.REL.NOINC `($__internal_18_$__cuda_sm20_div_s64) ;  /* 0x0000001c00607944 */ /* 0x000fea0003c00000 */
        /* <DEDUP_REMOVED lines=12> */
.L_x_3605:
        /* <DEDUP_REMOVED lines=23> */
.L_x_3606:
[----:B------:R-:W-:Y:S05]  /*2ce0*/  BSYNC B0 ;  /* 0x0000000000007941 */ /* 0x000fea0003800000 */
.L_x_3604:
        /* <DEDUP_REMOVED lines=18> */
.L_x_3608:
        /* <DEDUP_REMOVED lines=22> */
.L_x_3609:
[----:B------:R-:W-:Y:S05]  /*2f70*/  BSYNC B0 ;  /* 0x0000000000007941 */ /* 0x000fea0003800000 */
.L_x_3607:
        /* <DEDUP_REMOVED lines=20> */
.L_x_3611:
        /* <DEDUP_REMOVED lines=23> */
.L_x_3612:
[----:B------:R-:W-:Y:S05]  /*3230*/  BSYNC B0 ;  /* 0x0000000000007941 */ /* 0x000fea0003800000 */
.L_x_3610:
        /* <DEDUP_REMOVED lines=26> */
[----:B------:R-:W-:Y:S05]  /*33e0*/  CALL.REL.NOINC `($__internal_18_$__cuda_sm20_div_s64) ;  /* 0x0000001400107944 */ /* 0x000fea0003c00000 */
        /* <DEDUP_REMOVED lines=12> */
.L_x_3614:
        /* <DEDUP_REMOVED lines=23> */
.L_x_3615:
[----:B------:R-:W-:Y:S05]  /*3620*/  BSYNC B0 ;  /* 0x0000000000007941 */ /* 0x000fea0003800000 */
.L_x_3613:
        /* <DEDUP_REMOVED lines=29> */
.L_x_3617:
        /* <DEDUP_REMOVED lines=23> */
.L_x_3618:
[----:B------:R-:W-:Y:S05]  /*3970*/  BSYNC B0 ;  /* 0x0000000000007941 */ /* 0x000fea0003800000 */
.L_x_3616:
        /* <DEDUP_REMOVED lines=21> */
.L_x_3594:
[----:B------:R-:W-:Y:S02]  /*3ad0*/  ULDC.64 UR4, c[0x0][0x2b0] ;  /* 0x0000ac0000047ab9 */ /* 0x000fe40000000a00 */
[----:B------:R-:W-:-:S04]  /*3ae0*/  LEA R2, P0, R32, UR4, 0x2 ;  /* 0x0000000420027c11 */ /* 0x000fc8000f8010ff */
[----:B------:R-:W-:-:S05]  /*3af0*/  LEA.HI.X R3, R32, UR5, R33, 0x2, P0 ;  /* 0x0000000520037c11 */ /* 0x000fca00080f1421 */
[----:B------:R0:W-:Y:S04]  /*3b00*/  STG.E desc[UR8][R2.64], R27 ;  /* 0x0000001b02007986 */ /* 0x0001e8000c101908 */
.L_x_3593:
[----:B------:R-:W-:Y:S05]  /*3b10*/  BSYNC B1 ;  /* 0x0000000000017941 */ /* 0x000fea0003800000 */
.L_x_3592:
        /* <DEDUP_REMOVED lines=20> */
.L_x_3620:
[----:B------:R-:W-:Y:S05]  /*3c60*/  BSYNC B0 ;  /* 0x0000000000007941 */ /* 0x000fea0003800000 */
.L_x_3619:
        /* <DEDUP_REMOVED lines=42> */
.L_x_3624:
        /* <DEDUP_REMOVED lines=15> */
.L_x_3623:
[----:B------:R-:W-:Y:S05]  /*4000*/  BSYNC B0 ;  /* 0x0000000000007941 */ /* 0x000fea0003800000 */
.L_x_3622:
        /* <DEDUP_REMOVED lines=20> */
.L_x_3621:
        /* <DEDUP_REMOVED lines=110> */
        .weak           $__internal_18_$__cuda_sm20_div_s64
        .type           $__internal_18_$__cuda_sm20_div_s64,@function
        .size           $__internal_18_$__cuda_sm20_div_s64,(.L_x_6212 - $__internal_18_$__cuda_sm20_div_s64)
$__internal_18_$__cuda_sm20_div_s64:
        /* <DEDUP_REMOVED lines=83> */
[----:B------:R-:W-:Y:S06]  /*4d60*/  RET.REL.NODEC R38 `(_ZN5flash32flash_fwd_splitkv_combine_kernelI23Flash_fwd_kernel_traitsILi96ELi64ELi64ELi4ELb0ELb0EN7cutlass6half_tE19Flash_kernel_traitsILi96ELi64ELi64ELi4ES3_EELi16ELi3ELb0EEEvNS_16Flash_fwd_paramsE) ;  /* 0xffffffb026a47950 */ /* 0x000fec0003c3ffff */
.L_x_3625:
        /* <DEDUP_REMOVED lines=9> */
.L_x_6212:


//--------------------- .text._ZN5flash32flash_fwd_splitkv_combine_kernelI23Flash_fwd_kernel_traitsILi96ELi64ELi64ELi4ELb0ELb0EN7cutlass6half_tE19Flash_kernel_traitsILi96ELi64ELi64ELi4ES3_EELi16ELi2ELb0EEEvNS_16Flash_fwd_paramsE --------------------------
	.section	.text._ZN5flash32flash_fwd_splitkv_combine_kernelI23Flash_fwd_kernel_traitsILi96ELi64ELi64ELi4ELb0ELb0EN7cutlass6half_tE19Flash_kernel_traitsILi96ELi64ELi64ELi4ES3_EELi16ELi2ELb0EEEvNS_16Flash_fwd_paramsE,"ax",@progbits
	.align	128
        .global         _ZN5flash32flash_fwd_splitkv_combine_kernelI23Flash_fwd_kernel_traitsILi96ELi64ELi64ELi4ELb0ELb0EN7cutlass6half_tE19Flash_kernel_traitsILi96ELi64ELi64ELi4ES3_EELi16ELi2ELb0EEEvNS_16Flash_fwd_paramsE
        .type           _ZN5flash32flash_fwd_splitkv_combine_kernelI23Flash_fwd_kernel_traitsILi96ELi64ELi64ELi4ELb0ELb0EN7cutlass6half_tE19Flash_kernel_traitsILi96ELi64ELi64ELi4ES3_EELi16ELi2ELb0EEEvNS_16Flash_fwd_paramsE,@function
        .size           _ZN5flash32flash_fwd_splitkv_combine_kernelI23Flash_fwd_kernel_traitsILi96ELi64ELi64ELi4ELb0ELb0EN7cutlass6half_tE19Flash_kernel_traitsILi96ELi64ELi64ELi4ES3_EELi16ELi2ELb0EEEvNS_16Flash_fwd_paramsE,(.L_x_6213 - _ZN5flash32flash_fwd_splitkv_combine_kernelI23Flash_fwd_kernel_traitsILi96ELi64ELi64ELi4ELb0ELb0EN7cutlass6half_tE19Flash_kernel_traitsILi96ELi64ELi64ELi4ES3_EELi16ELi2ELb0EEEvNS_16Flash_fwd_paramsE)
        .other          _ZN5flash32flash_fwd_splitkv_combine_kernelI23Flash_fwd_kernel_traitsILi96ELi64ELi64ELi4ELb0ELb0EN7cutlass6half_tE19Flash_kernel_traitsILi96ELi64ELi64ELi4ES3_EELi16ELi2ELb0EEEvNS_16Flash_fwd_paramsE,@"STO_CUDA_ENTRY STV_DEFAULT"
_ZN5flash32flash_fwd_splitkv_combine_kernelI23Flash_fwd_kernel_traitsILi96ELi64ELi64ELi4ELb0ELb0EN7cutlass6half_tE19Flash_kernel_traitsILi96ELi64ELi64ELi4ES3_EELi16ELi2ELb0EEEvNS_16Flash_fwd_paramsE:
.text._ZN5flash32flash_fwd_splitkv_combine_kernelI23Flash_fwd_kernel_traitsILi96ELi64ELi64ELi4ELb0ELb0EN7cutlass6half_tE19Flash_kernel_traitsILi96ELi64ELi64ELi4ES3_EELi16ELi2ELb0EEEvNS_16Flash_fwd_paramsE:
        /* <DEDUP_REMOVED lines=23> */
[----:B------:R-:W-:Y:S05]  /*0170*/  CALL.REL.NOINC `($__internal_19_$__cuda_sm20_div_s64) ;  /* 0x00000044009c7944 */ /* 0x000fea0003c00000 */
[----:B------:R-:W-:Y:S05]  /*0180*/  BRA `(.L_x_3627) ;  /* 0x00000000004c7947 */ /* 0x000fea0003800000 */
.L_x_3626:
        /* <DEDUP_REMOVED lines=19> */
.L_x_3627:
        /* <DEDUP_REMOVED lines=12> */
[----:B------:R-:W-:Y:S05]  /*0380*/  CALL.REL.NOINC `($__internal_19_$__cuda_sm20_div_s64) ;  /* 0x0000004400187944 */ /* 0x000fea0003c00000 */
[----:B------:R-:W-:Y:S02]  /*0390*/  MOV R8, R18 ;  /* 0x0000001200087202 */ /* 0x000fe40000000f00 */
[----:B------:R-:W-:Y:S01]  /*03a0*/  MOV R9, R19 ;  /* 0x0000001300097202 */ /* 0x000fe20000000f00 */
[----:B------:R-:W-:Y:S05]  /*03b0*/  BRA `(.L_x_3630) ;  /* 0x00000000004c7947 */ /* 0x000fea0003800000 */
.L_x_3629:
        /* <DEDUP_REMOVED lines=19> */
.L_x_3630:
[----:B------:R-:W-:Y:S05]  /*04f0*/  BSYNC B0 ;  /* 0x0000000000007941 */ /* 0x000fea0003800000 */
.L_x_3628:
        /* <DEDUP_REMOVED lines=41> */
.L_x_3632:
        /* <DEDUP_REMOVED lines=19> */
.L_x_3633:
[----:B------:R-:W-:Y:S05]  /*08c0*/  BSYNC B0 ;  /* 0x0000000000007941 */ /* 0x000fea0003800000 */
.L_x_3631:
        /* <DEDUP_REMOVED lines=73> */
[----:B------:R-:W-:Y:S02]  /*0d60*/  MOV R34, R18 ;  /* 0x0000001200227202 */ /* 0x000fe40000000f00 */
[----:B------:R-:W-:Y:S01]  /*0d70*/  MOV R35, R19 ;  /* 0x0000001300237202 */ /* 0x000fe20000000f00 */
[----:B------:R-:W-:Y:S05]  /*0d80*/  BRA `(.L_x_3636) ;  /* 0x00000000004c7947 */ /* 0x000fea0003800000 */
.L_x_3635:
        /* <DEDUP_REMOVED lines=19> */
.L_x_3636:
[----:B------:R-:W-:Y:S05]  /*0ec0*/  BSYNC B0 ;  /* 0x0000000000007941 */ /* 0x000fea0003800000 */
.L_x_3634:
        /* <DEDUP_REMOVED lines=44> */
.L_x_3638:
        /* <DEDUP_REMOVED lines=19> */
.L_x_3639:
[----:B------:R-:W-:Y:S05]  /*12c0*/  BSYNC B0 ;  /* 0x0000000000007941 */ /* 0x000fea0003800000 */
.L_x_3637:
        /* <DEDUP_REMOVED lines=68> */
.L_x_3641:
[----:B------:R-:W-:Y:S05]  /*1710*/  BSYNC B0 ;  /* 0x0000000000007941 */ /* 0x000fea0003800000 */
.L_x_3640:
        /* <DEDUP_REMOVED lines=13> */
.L_x_3643:
[----:B------:R-:W-:Y:S05]  /*17f0*/  BSYNC B0 ;  /* 0x0000000000007941 */ /* 0x000fea0003800000 */
.L_x_3642:
        /* <DEDUP_REMOVED lines=138> */
[----:B------:R-:W-:Y:S05]  /*20a0*/  CALL.REL.NOINC `($__internal_19_$__cuda_sm20_div_s64) ;  /* 0x0000002400d07944 */ /* 0x000fea0003c00000 */
        /* <DEDUP_REMOVED lines=9> */
.L_x_3648:
        /* <DEDUP_REMOVED lines=22> */
.L_x_3649:
[----:B------:R-:W-:Y:S05]  /*22a0*/  BSYNC B0 ;  /* 0x0000000000007941 */ /* 0x000fea0003800000 */
.L_x_3647:
        /* <DEDUP_REMOVED lines=19> */
.L_x_3651:
        /* <DEDUP_REMOVED lines=22> */
.L_x_3652:
[----:B------:R-:W-:Y:S05]  /*2540*/  BSYNC B0 ;  /* 0x0000000000007941 */ /* 0x000fea0003800000 */
.L_x_3650:
        /* <DEDUP_REMOVED lines=11> */
[----:B------:R-:W-:Y:S05]  /*2600*/  CALL.REL.NOINC `($__internal_19_$__cuda_sm20_div_s64) ;  /* 0x0000002000787944 */ /* 0x000fea0003c00000 */
[----:B------:R-:W-:-:S04]  /*2610*/  IADD3 R17, P0, RZ, -R18, RZ ;  /* 0x80000012ff117210 */ /* 0x000fc80007f1e0ff */
[----:B------:R-:W-:Y:S01]  /*2620*/  IADD3.X R16, RZ, ~R19, RZ, P0, !PT ;  /* 0x80000013ff107210 */ /* 0x000fe200007fe4ff */
[----:B------:R-:W-:-:S04]  /*2630*/  IMAD.WIDE.U32 R36, R5, R17, R36 ;  /* 0x0000001105247225 */ /* 0x000fc800078e0024 */
[----:B------:R-:W-:-:S04]  /*2640*/  IMAD R16, R16, R5, RZ ;  /* 0x0000000510107224 */ /* 0x000fc800078e02ff */
[----:B------:R-:W-:-:S05]  /*2650*/  IMAD R4, R4, R17, R16 ;  /* 0x0000001104047224 */ /* 0x000fca00078e0210 */
[----:B------:R-:W-:Y:S01]  /*2660*/  IADD3 R4, R37, R4, RZ ;  /* 0x0000000425047210 */ /* 0x000fe20007ffe0ff */
[----:B------:R-:W-:Y:S05]  /*2670*/  BRA `(.L_x_3655) ;  /* 0x0000000000587947 */ /* 0x000fea0003800000 */
.L_x_3654:
        /* <DEDUP_REMOVED lines=22> */
.L_x_3655:
[----:B------:R-:W-:Y:S05]  /*27e0*/  BSYNC B0 ;  /* 0x0000000000007941 */ /* 0x000fea0003800000 */
.L_x_3653:
        /* <DEDUP_REMOVED lines=38> */
[----:B------:R-:W-:Y:S05]  /*2a50*/  CALL.REL.NOINC `($__internal_19_$__cuda_sm20_div_s64) ;  /* 0x0000001c00647944 */ /* 0x000fea0003c00000 */
        /* <DEDUP_REMOVED lines=12> */
.L_x_3657:
        /* <DEDUP_REMOVED lines=23> */
.L_x_3658:
[----:B------:R-:W-:Y:S05]  /*2c90*/  BSYNC B0 ;  /* 0x0000000000007941 */ /* 0x000fea0003800000 */
.L_x_3656:
        /* <DEDUP_REMOVED lines=18> */
.L_x_3660:
        /* <DEDUP_REMOVED lines=22> */
.L_x_3661:
[----:B------:R-:W-:Y:S05]  /*2f20*/  BSYNC B0 ;  /* 0x0000000000007941 */ /* 0x000fea0003800000 */
.L_x_3659:
        /* <DEDUP_REMOVED lines=20> */
.L_x_3663:
        /* <DEDUP_REMOVED lines=23> */
.L_x_3664:
[----:B------:R-:W-:Y:S05]  /*31e0*/  BSYNC B0 ;  /* 0x0000000000007941 */ /* 0x000fea0003800000 */
.L_x_3662:
        /* <DEDUP_REMOVED lines=26> */
[----:B------:R-:W-:Y:S05]  /*3390*/  CALL.REL.NOINC `($__internal_19_$__cuda_sm20_div_s64) ;  /* 0x0000001400147944 */ /* 0x000fea0003c00000 */
        /* <DEDUP_REMOVED lines=12> */
.L_x_3666:
        /* <DEDUP_REMOVED lines=23> */
.L_x_3667:
[----:B------:R-:W-:Y:S05]  /*35d0*/  BSYNC B0 ;  /* 0x0000000000007941 */ /* 0x000fea0003800000 */
.L_x_3665:
        /* <DEDUP_REMOVED lines=29> */
.L_x_3669:
        /* <DEDUP_REMOVED lines=23> */
.L_x_3670:
[----:B------:R-:W-:Y:S05]  /*3920*/  BSYNC B0 ;  /* 0x0000000000007941 */ /* 0x000fea0003800000 */
.L_x_3668:
        /* <DEDUP_REMOVED lines=21> */
.L_x_3646:
[----:B------:R-:W-:Y:S02]  /*3a80*/  ULDC.64 UR4, c[0x0][0x2b0] ;  /* 0x0000ac0000047ab9 */ /* 0x000fe40000000a00 */
[----:B------:R-:W-:-:S04]  /*3a90*/  LEA R2, P0, R32, UR4, 0x2 ;  /* 0x0000000420027c11 */ /* 0x000fc8000f8010ff */
[----:B------:R-:W-:-:S05]  /*3aa0*/  LEA.HI.X R3, R32, UR5, R33, 0x2, P0 ;  /* 0x0000000520037c11 */ /* 0x000fca00080f1421 */
[----:B------:R0:W-:Y:S04]  /*3ab0*/  STG.E desc[UR8][R2.64], R27 ;  /* 0x0000001b02007986 */ /* 0x0001e8000c101908 */
.L_x_3645:
[----:B------:R-:W-:Y:S05]  /*3ac0*/  BSYNC B1 ;  /* 0x0000000000017941 */ /* 0x000fea0003800000 */
.L_x_3644:
        /* <DEDUP_REMOVED lines=22> */
.L_x_3672:
[----:B------:R-:W-:Y:S05]  /*3c30*/  BSYNC B0 ;  /* 0x0000000000007941 */ /* 0x000fea0003800000 */
.L_x_3671:
        /* <DEDUP_REMOVED lines=42> */
.L_x_3676:
        /* <DEDUP_REMOVED lines=14> */
.L_x_3675:
[----:B------:R-:W-:Y:S05]  /*3fc0*/  BSYNC B0 ;  /* 0x0000000000007941 */ /* 0x000fea0003800000 */
.L_x_3674:
        /* <DEDUP_REMOVED lines=20> */
.L_x_3673:
        /* <DEDUP_REMOVED lines=110> */
        .weak           $__internal_19_$__cuda_sm20_div_s64
        .type           $__internal_19_$__cuda_sm20_div_s64,@function
        .size           $__internal_19_$__cuda_sm20_div_s64,(.L_x_6213 - $__internal_19_$__cuda_sm20_div_s64)
$__internal_19_$__cuda_sm20_div_s64:
        /* <DEDUP_REMOVED lines=83> */
[----:B------:R-:W-:Y:S06]  /*4d20*/  RET.REL.NODEC R38 `(_ZN5flash32flash_fwd_splitkv_combine_kernelI23Flash_fwd_kernel_traitsILi96ELi64ELi64ELi4ELb0ELb0EN7cutlass6half_tE19Flash_kernel_traitsILi96ELi64ELi64ELi4ES3_EELi16ELi2ELb0EEEvNS_16Flash_fwd_paramsE) ;  /* 0xffffffb026b47950 */ /* 0x000fec0003c3ffff */
.L_x_3677:
        /* <DEDUP_REMOVED lines=13> */
.L_x_6213:


//--------------------- .text._ZN5flash32flash_fwd_splitkv_combine_kernelI23Flash_fwd_kernel_traitsILi96ELi64ELi64ELi4ELb0ELb0EN7cutlass6half_tE19Flash_kernel_traitsILi96ELi64ELi64ELi4ES3_EELi16ELi1ELb0EEEvNS_16Flash_fwd_paramsE --------------------------
	.section	.text._ZN5flash32flash_fwd_splitkv_combine_kernelI23Flash_fwd_kernel_traitsILi96ELi64ELi64ELi4ELb0ELb0EN7cutlass6half_tE19Flash_kernel_traitsILi96ELi64ELi64ELi4ES3_EELi16ELi1ELb0EEEvNS_16Flash_fwd_paramsE,"ax",@progbits
	.align	128
        .global         _ZN5flash32flash_fwd_splitkv_combine_kernelI23Flash_fwd_kernel_traitsILi96ELi64ELi64ELi4ELb0ELb0EN7cutlass6half_tE19Flash_kernel_traitsILi96ELi64ELi64ELi4ES3_EELi16ELi1ELb0EEEvNS_16Flash_fwd_paramsE
        .type           _ZN5flash32flash_fwd_splitkv_combine_kernelI23Flash_fwd_kernel_traitsILi96ELi64ELi64ELi4ELb0ELb0EN7cutlass6half_tE19Flash_kernel_traitsILi96ELi64ELi64ELi4ES3_EELi16ELi1ELb0EEEvNS_16Flash_fwd_paramsE,@function
        .size           _ZN5flash32flash_fwd_splitkv_combine_kernelI23Flash_fwd_kernel_traitsILi96ELi64ELi64ELi4ELb0ELb0EN7cutlass6half_tE19Flash_kernel_traitsILi96ELi64ELi64ELi4ES3_EELi16ELi1ELb0EEEvNS_16Flash_fwd_paramsE,(.L_x_6214 - _ZN5flash32flash_fwd_splitkv_combine_kernelI23Flash_fwd_kernel_traitsILi96ELi64ELi64ELi4ELb0ELb0EN7cutlass6half_tE19Flash_kernel_traitsILi96ELi64ELi64ELi4ES3_EELi16ELi1ELb0EEEvNS_16Flash_fwd_paramsE)
        .other          _ZN5flash32flash_fwd_splitkv_combine_kernelI23Flash_fwd_kernel_traitsILi96ELi64ELi64ELi4ELb0ELb0EN7cutlass6half_tE19Flash_kernel_traitsILi96ELi64ELi64ELi4ES3_EELi16ELi1ELb0EEEvNS_16Flash_fwd_paramsE,@"STO_CUDA_ENTRY STV_DEFAULT"
_ZN5flash32flash_fwd_splitkv_combine_kernelI23Flash_fwd_kernel_traitsILi96ELi64ELi64ELi4ELb0ELb0EN7cutlass6half_tE19Flash_kernel_traitsILi96ELi64ELi64ELi4ES3_EELi16ELi1ELb0EEEvNS_16Flash_fwd_paramsE:
.text._ZN5flash32flash_fwd_splitkv_combine_kernelI23Flash_fwd_kernel_traitsILi96ELi64ELi64ELi4ELb0ELb0EN7cutlass6half_tE19Flash_kernel_traitsILi96ELi64ELi64ELi4ES3_EELi16ELi1ELb0EEEvNS_16Flash_fwd_paramsE:
        /* <DEDUP_REMOVED lines=23> */
[----:B------:R-:W-:Y:S05]  /*0170*/  CALL.REL.NOINC `($__internal_20_$__cuda_sm20_div_s64) ;  /* 0x0000004400947944 */ /* 0x000fea0003c00000 */
[----:B------:R-:W-:Y:S05]  /*0180*/  BRA `(.L_x_3679) ;  /* 0x00000000004c7947 */ /* 0x000fea0003800000 */
.L_x_3678:
        /* <DEDUP_REMOVED lines=19> */
.L_x_3679:
        /* <DEDUP_REMOVED lines=12> */
[----:B------:R-:W-:Y:S05]  /*0380*/  CALL.REL.NOINC `($__internal_20_$__cuda_sm20_div_s64) ;  /* 0x0000004400107944 */ /* 0x000fea0003c00000 */
[----:B------:R-:W-:Y:S02]  /*0390*/  MOV R8, R18 ;  /* 0x0000001200087202 */ /* 0x000fe40000000f00 */
[----:B------:R-:W-:Y:S01]  /*03a0*/  MOV R9, R19 ;  /* 0x0000001300097202 */ /* 0x000fe20000000f00 */
[----:B------:R-:W-:Y:S05]  /*03b0*/  BRA `(.L_x_3682) ;  /* 0x00000000004c7947 */ /* 0x000fea0003800000 */
.L_x_3681:
        /* <DEDUP_REMOVED lines=19> */
.L_x_3682:
[----:B------:R-:W-:Y:S05]  /*04f0*/  BSYNC B0 ;  /* 0x0000000000007941 */ /* 0x000fea0003800000 */
.L_x_3680:
        /* <DEDUP_REMOVED lines=41> */
.L_x_3684:
        /* <DEDUP_REMOVED lines=19> */
.L_x_3685:
[----:B------:R-:W-:Y:S05]  /*08c0*/  BSYNC B0 ;  /* 0x0000000000007941 */ /* 0x000fea0003800000 */
.L_x_3683:
        /* <DEDUP_REMOVED lines=73> */
[----:B------:R-:W-:Y:S02]  /*0d60*/  MOV R34, R18 ;  /* 0x0000001200227202 */ /* 0x000fe40000000f00 */
[----:B------:R-:W-:Y:S01]  /*0d70*/  MOV R35, R19 ;  /* 0x0000001300237202 */ /* 0x000fe20000000f00 */
[----:B------:R-:W-:Y:S05]  /*0d80*/  BRA `(.L_x_3688) ;  /* 0x00000000004c7947 */ /* 0x000fea0003800000 */
.L_x_3687:
        /* <DEDUP_REMOVED lines=19> */
.L_x_3688:
[----:B------:R-:W-:Y:S05]  /*0ec0*/  BSYNC B0 ;  /* 0x0000000000007941 */ /* 0x000fea0003800000 */
.L_x_3686:
        /* <DEDUP_REMOVED lines=42> */
.L_x_3690:
        /* <DEDUP_REMOVED lines=19> */
.L_x_3691:
[----:B------:R-:W-:Y:S05]  /*12a0*/  BSYNC B0 ;  /* 0x0000000000007941 */ /* 0x000fea0003800000 */
.L_x_3689:
        /* <DEDUP_REMOVED lines=73> */
.L_x_3693:
[----:B------:R-:W-:Y:S05]  /*1740*/  BSYNC B0 ;  /* 0x0000000000007941 */ /* 0x000fea0003800000 */
.L_x_3692:
        /* <DEDUP_REMOVED lines=16> */
.L_x_3695:
[----:B------:R-:W-:Y:S05]  /*1850*/  BSYNC B0 ;  /* 0x0000000000007941 */ /* 0x000fea0003800000 */
.L_x_3694:
        /* <DEDUP_REMOVED lines=128> */
[----:B------:R-:W-:Y:S05]  /*2060*/  CALL.REL.NOINC `($__internal_20_$__cuda_sm20_div_s64) ;  /* 0x0000002400d87944 */ /* 0x000fea0003c00000 */
        /* <DEDUP_REMOVED lines=9> */
.L_x_3700:
        /* <DEDUP_REMOVED lines=22> */
.L_x_3701:
[----:B------:R-:W-:Y:S05]  /*2260*/  BSYNC B0 ;  /* 0x0000000000007941 */ /* 0x000fea0003800000 */
.L_x_3699:
        /* <DEDUP_REMOVED lines=19> */
.L_x_3703:
        /* <DEDUP_REMOVED lines=22> */
.L_x_3704:
[----:B------:R-:W-:Y:S05]  /*2500*/  BSYNC B0 ;  /* 0x0000000000007941 */ /* 0x000fea0003800000 */
.L_x_3702:
        /* <DEDUP_REMOVED lines=11> */
[----:B------:R-:W-:Y:S05]  /*25c0*/  CALL.REL.NOINC `($__internal_20_$__cuda_sm20_div_s64) ;  /* 0x0000002000807944 */ /* 0x000fea0003c00000 */
[----:B------:R-:W-:-:S04]  /*25d0*/  IADD3 R17, P0, RZ, -R18, RZ ;  /* 0x80000012ff117210 */ /* 0x000fc80007f1e0ff */
[----:B------:R-:W-:Y:S01]  /*25e0*/  IADD3.X R16, RZ, ~R19, RZ, P0, !PT ;  /* 0x80000013ff107210 */ /* 0x000fe200007fe4ff */
[----:B------:R-:W-:-:S04]  /*25f0*/  IMAD.WIDE.U32 R36, R5, R17, R36 ;  /* 0x0000001105247225 */ /* 0x000fc800078e0024 */
[----:B------:R-:W-:-:S04]  /*2600*/  IMAD R16, R16, R5, RZ ;  /* 0x0000000510107224 */ /* 0x000fc800078e02ff */
[----:B------:R-:W-:-:S05]  /*2610*/  IMAD R4, R4, R17, R16 ;  /* 0x0000001104047224 */ /* 0x000fca00078e0210 */
[----:B------:R-:W-:Y:S01]  /*2620*/  IADD3 R4, R37, R4, RZ ;  /* 0x0000000425047210 */ /* 0x000fe20007ffe0ff */
[----:B------:R-:W-:Y:S05]  /*2630*/  BRA `(.L_x_3707) ;  /* 0x0000000000587947 */ /* 0x000fea0003800000 */
.L_x_3706:
        /* <DEDUP_REMOVED lines=22> */
.L_x_3707:
[----:B------:R-:W-:Y:S05]  /*27a0*/  BSYNC B0 ;  /* 0x0000000000007941 */ /* 0x000fea0003800000 */
.L_x_3705:
        /* <DEDUP_REMOVED lines=38> */
[----:B------:R-:W-:Y:S05]  /*2a10*/  CALL.REL.NOINC `($__internal_20_$__cuda_sm20_div_s64) ;  /* 0x0000001c006c7944 */ /* 0x000fea0003c00000 */
        /* <DEDUP_REMOVED lines=12> */
.L_x_3709:
        /* <DEDUP_REMOVED lines=23> */
.L_x_3710:
[----:B------:R-:W-:Y:S05]  /*2c50*/  BSYNC B0 ;  /* 0x0000000000007941 */ /* 0x000fea0003800000 */
.L_x_3708:
        /* <DEDUP_REMOVED lines=18> */
.L_x_3712:
        /* <DEDUP_REMOVED lines=22> */
.L_x_3713:
[----:B------:R-:W-:Y:S05]  /*2ee0*/  BSYNC B0 ;  /* 0x0000000000007941 */ /* 0x000fea0003800000 */
.L_x_3711:
        /* <DEDUP_REMOVED lines=20> */
.L_x_3715:
        /* <DEDUP_REMOVED lines=23> */
.L_x_3716:
[----:B------:R-:W-:Y:S05]  /*31a0*/  BSYNC B0 ;  /* 0x0000000000007941 */ /* 0x000fea0003800000 */
.L_x_3714:
        /* <DEDUP_REMOVED lines=26> */
[----:B------:R-:W-:Y:S05]  /*3350*/  CALL.REL.NOINC `($__internal_20_$__cuda_sm20_div_s64) ;  /* 0x00000014001c7944 */ /* 0x000fea0003c00000 */
        /* <DEDUP_REMOVED lines=12> */
.L_x_3718:
        /* <DEDUP_REMOVED lines=23> */
.L_x_3719:
[----:B------:R-:W-:Y:S05]  /*3590*/  BSYNC B0 ;  /* 0x0000000000007941 */ /* 0x000fea0003800000 */
.L_x_3717:
        /* <DEDUP_REMOVED lines=29> */
.L_x_3721:
        /* <DEDUP_REMOVED lines=23> */
.L_x_3722:
[----:B------:R-:W-:Y:S05]  /*38e0*/  BSYNC B0 ;  /* 0x0000000000007941 */ /* 0x000fea0003800000 */
.L_x_3720:
        /* <DEDUP_REMOVED lines=21> */
.L_x_3698:
[----:B------:R-:W-:Y:S02]  /*3a40*/  ULDC.64 UR4, c[0x0][0x2b0] ;  /* 0x0000ac0000047ab9 */ /* 0x000fe40000000a00 */
[----:B------:R-:W-:-:S04]  /*3a50*/  LEA R2, P0, R32, UR4, 0x2 ;  /* 0x0000000420027c11 */ /* 0x000fc8000f8010ff */
[----:B------:R-:W-:-:S05]  /*3a60*/  LEA.HI.X R3, R32, UR5, R33, 0x2, P0 ;  /* 0x0000000520037c11 */ /* 0x000fca00080f1421 */
[----:B------:R0:W-:Y:S04]  /*3a70*/  STG.E desc[UR8][R2.64], R27 ;  /* 0x0000001b02007986 */ /* 0x0001e8000c101908 */
.L_x_3697:
[----:B------:R-:W-:Y:S05]  /*3a80*/  BSYNC B1 ;  /* 0x0000000000017941 */ /* 0x000fea0003800000 */
.L_x_3696:
        /* <DEDUP_REMOVED lines=24> */
.L_x_3724:
[----:B------:R-:W-:Y:S05]  /*3c10*/  BSYNC B0 ;  /* 0x0000000000007941 */ /* 0x000fea0003800000 */
.L_x_3723:
        /* <DEDUP_REMOVED lines=42> */
.L_x_3728:
        /* <DEDUP_REMOVED lines=14> */
.L_x_3727:
[----:B------:R-:W-:Y:S05]  /*3fa0*/  BSYNC B0 ;  /* 0x0000000000007941 */ /* 0x000fea0003800000 */
.L_x_3726:
        /* <DEDUP_REMOVED lines=20> */
.L_x_3725:
        /* <DEDUP_REMOVED lines=110> */
        .weak           $__internal_20_$__cuda_sm20_div_s64
        .type           $__internal_20_$__cuda_sm20_div_s64,@function
        .size           $__internal_20_$__cuda_sm20_div_s64,(.L_x_6214 - $__internal_20_$__cuda_sm20_div_s64)
$__internal_20_$__cuda_sm20_div_s64:
        /* <DEDUP_REMOVED lines=83> */
[----:B------:R-:W-:Y:S06]  /*4d00*/  RET.REL.NODEC R38 `(_ZN5flash32flash_fwd_splitkv_combine_kernelI23Flash_fwd_kernel_traitsILi96ELi64ELi64ELi4ELb0ELb0EN7cutlass6half_tE19Flash_kernel_traitsILi96ELi64ELi64ELi4ES3_EELi16ELi1ELb0EEEvNS_16Flash_fwd_paramsE) ;  /* 0xffffffb026bc7950 */ /* 0x000fec0003c3ffff */
.L_x_3729:
        /* <DEDUP_REMOVED lines=15> */
.L_x_6214:


//--------------------- .text._ZN5flash32flash_fwd_splitkv_combine_kernelI23Flash_fwd_kernel_traitsILi96ELi64ELi64ELi4ELb0ELb0EN7cutlass6half_tE19Flash_kernel_traitsILi96ELi64ELi64ELi4ES3_EELi16ELi7ELb1EEEvNS_16Flash_fwd_paramsE --------------------------
	.section	.text._ZN5flash32flash_fwd_splitkv_combine_kernelI23Flash_fwd_kernel_traitsILi96ELi64ELi64ELi4ELb0ELb0EN7cutlass6half_tE19Flash_kernel_traitsILi96ELi64ELi64ELi4ES3_EELi16ELi7ELb1EEEvNS_16Flash_fwd_paramsE,"ax",@progbits
	.align	128
        .global         _ZN5flash32flash_fwd_splitkv_combine_kernelI23Flash_fwd_kernel_traitsILi96ELi64ELi64ELi4ELb0ELb0EN7cutlass6half_tE19Flash_kernel_traitsILi96ELi64ELi64ELi4ES3_EELi16ELi7ELb1EEEvNS_16Flash_fwd_paramsE
        .type           _ZN5flash32flash_fwd_splitkv_combine_kernelI23Flash_fwd_kernel_traitsILi96ELi64ELi64ELi4ELb0ELb0EN7cutlass6half_tE19Flash_kernel_traitsILi96ELi64ELi64ELi4ES3_EELi16ELi7ELb1EEEvNS_16Flash_fwd_paramsE,@function
        .size           _ZN5flash32flash_fwd_splitkv_combine_kernelI23Flash_fwd_kernel_traitsILi96ELi64ELi64ELi4ELb0ELb0EN7cutlass6half_tE19Flash_kernel_traitsILi96ELi64ELi64ELi4ES3_EELi16ELi7ELb1EEEvNS_16Flash_fwd_paramsE,(.L_x_6215 - _ZN5flash32flash_fwd_splitkv_combine_kernelI23Flash_fwd_kernel_traitsILi96ELi64ELi64ELi4ELb0ELb0EN7cutlass6half_tE19Flash_kernel_traitsILi96ELi64ELi64ELi4ES3_EELi16ELi7ELb1EEEvNS_16Flash_fwd_paramsE)
        .other          _ZN5flash32flash_fwd_splitkv_combine_kernelI23Flash_fwd_kernel_traitsILi96ELi64ELi64ELi4ELb0ELb0EN7cutlass6half_tE19Flash_kernel_traitsILi96ELi64ELi64ELi4ES3_EELi16ELi7ELb1EEEvNS_16Flash_fwd_paramsE,@"STO_CUDA_ENTRY STV_DEFAULT"
_ZN5flash32flash_fwd_splitkv_combine_kernelI23Flash_fwd_kernel_traitsILi96ELi64ELi64ELi4ELb0ELb0EN7cutlass6half_tE19Flash_kernel_traitsILi96ELi64ELi64ELi4ES3_EELi16ELi7ELb1EEEvNS_16Flash_fwd_paramsE:
.text._ZN5flash32flash_fwd_splitkv_combine_kernelI23Flash_fwd_kernel_traitsILi96ELi64ELi64ELi4ELb0ELb0EN7cutlass6half_tE19Flash_kernel_traitsILi96ELi64ELi64ELi4ES3_EELi16ELi7ELb1EEEvNS_16Flash_fwd_paramsE:
        /* <DEDUP_REMOVED lines=23> */
[----:B------:R-:W-:Y:S05]  /*0170*/  CALL.REL.NOINC `($__internal_21_$__cuda_sm20_div_s64) ;  /* 0x0000006400f87944 */ /* 0x000fea0003c00000 */
[----:B------:R-:W-:Y:S02]  /*0180*/  MOV R8, R0 ;  /* 0x0000000000087202 */ /* 0x000fe40000000f00 */
[----:B------:R-:W-:Y:S01]  /*0190*/  MOV R9, R21 ;  /* 0x0000001500097202 */ /* 0x000fe20000000f00 */
[----:B------:R-:W-:Y:S06]  /*01a0*/  BRA `(.L_x_3731) ;  /* 0x00000000004c7947 */ /* 0x000fec0003800000 */
.L_x_3730:
        /* <DEDUP_REMOVED lines=19> */
.L_x_3731:
        /* <DEDUP_REMOVED lines=17> */
[----:B------:R-:W-:Y:S05]  /*03f0*/  BRA `(.L_x_3734) ;  /* 0x0000000000507947 */ /* 0x000fea0003800000 */
.L_x_3733:
        /* <DEDUP_REMOVED lines=20> */
.L_x_3734:
[----:B------:R-:W-:Y:S05]  /*0540*/  BSYNC B0 ;  /* 0x0000000000007941 */ /* 0x000fea0003800000 */
.L_x_3732:
        /* <DEDUP_REMOVED lines=57> */
.L_x_3736:
        /* <DEDUP_REMOVED lines=19> */
.L_x_3737:
[----:B------:R-:W-:Y:S05]  /*0a10*/  BSYNC B0 ;  /* 0x0000000000007941 */ /* 0x000fea0003800000 */
.L_x_3735:
        /* <DEDUP_REMOVED lines=105> */
.L_x_3739:
        /* <DEDUP_REMOVED lines=20> */
.L_x_3740:
[----:B------:R-:W-:Y:S05]  /*11f0*/  BSYNC B0 ;  /* 0x0000000000007941 */ /* 0x000fea0003800000 */
.L_x_3738:
        /* <DEDUP_REMOVED lines=305> */
[----:B------:R-:W-:Y:S05]  /*2510*/  CALL.REL.NOINC `($__internal_21_$__cuda_sm20_div_s64) ;  /* 0x0000004400107944 */ /* 0x000fea0003c00000 */
[----:B------:R-:W-:Y:S02]  /*2520*/  MOV R50, R0 ;  /* 0x0000000000327202 */ /* 0x000fe40000000f00 */
[----:B------:R-:W-:Y:S01]  /*2530*/  MOV R51, R21 ;  /* 0x0000001500337202 */ /* 0x000fe20000000f00 */
[----:B------:R-:W-:Y:S05]  /*2540*/  BRA `(.L_x_3743) ;  /* 0x00000000004c7947 */ /* 0x000fea0003800000 */
.L_x_3742:
        /* <DEDUP_REMOVED lines=19> */
.L_x_3743:
[----:B------:R-:W-:Y:S05]  /*2680*/  BSYNC B0 ;  /* 0x0000000000007941 */ /* 0x000fea0003800000 */
.L_x_3741:
        /* <DEDUP_REMOVED lines=257> */
.L_x_3748:
        /* <DEDUP_REMOVED lines=21> */
.L_x_3749:
[----:B------:R-:W-:Y:S05]  /*37f0*/  BSYNC B0 ;  /* 0x0000000000007941 */ /* 0x000fea0003800000 */
.L_x_3747:
        /* <DEDUP_REMOVED lines=8> */
[----:B------:R-:W-:Y:S05]  /*3880*/  CALL.REL.NOINC `($__internal_21_$__cuda_sm20_div_s64) ;  /* 0x0000003000347944 */ /* 0x000fea0003c00000 */
        /* <DEDUP_REMOVED lines=12> */
.L_x_3751:
        /* <DEDUP_REMOVED lines=22> */
.L_x_3752:
[----:B------:R-:W-:Y:S05]  /*3ab0*/  BSYNC B0 ;  /* 0x0000000000007941 */ /* 0x000fea0003800000 */
.L_x_3750:
        /* <DEDUP_REMOVED lines=11> */
[----:B------:R-:W-:Y:S05]  /*3b70*/  CALL.REL.NOINC `($__internal_21_$__cuda_sm20_div_s64) ;  /* 0x0000002c00787944 */ /* 0x000fea0003c00000 */
        /* <DEDUP_REMOVED lines=11> */
.L_x_3754:
        /* <DEDUP_REMOVED lines=22> */
.L_x_3755:
[----:B------:R-:W-:Y:S05]  /*3d90*/  BSYNC B0 ;  /* 0x0000000000007941 */ /* 0x000fea0003800000 */
.L_x_3753:
        /* <DEDUP_REMOVED lines=52> */
.L_x_3757:
        /* <DEDUP_REMOVED lines=22> */
.L_x_3758:
[----:B------:R-:W-:Y:S05]  /*4240*/  BSYNC B0 ;  /* 0x0000000000007941 */ /* 0x000fea0003800000 */
.L_x_3756:
        /* <DEDUP_REMOVED lines=22> */
.L_x_3760:
        /* <DEDUP_REMOVED lines=22> */
.L_x_3761:
[----:B------:R-:W-:Y:S05]  /*4510*/  BSYNC B0 ;  /* 0x0000000000007941 */ /* 0x000fea0003800000 */
.L_x_3759:
        /* <DEDUP_REMOVED lines=21> */
.L_x_3763:
        /* <DEDUP_REMOVED lines=23> */
.L_x_3764:
[----:B------:R-:W-:Y:S05]  /*47e0*/  BSYNC B0 ;  /* 0x0000000000007941 */ /* 0x000fea0003800000 */
.L_x_3762:
        /* <DEDUP_REMOVED lines=39> */
.L_x_3766:
        /* <DEDUP_REMOVED lines=23> */
.L_x_3767:
[----:B------:R-:W-:Y:S05]  /*4bd0*/  BSYNC B0 ;  /* 0x0000000000007941 */ /* 0x000fea0003800000 */
.L_x_3765:
        /* <DEDUP_REMOVED lines=31> */
.L_x_3769:
        /* <DEDUP_REMOVED lines=23> */
.L_x_3770:
[----:B------:R-:W-:Y:S05]  /*4f40*/  BSYNC B0 ;  /* 0x0000000000007941 */ /* 0x000fea0003800000 */
.L_x_3768:
        /* <DEDUP_REMOVED lines=21> */
.L_x_3746:
[----:B------:R-:W-:Y:S02]  /*50a0*/  ULDC.64 UR4, c[0x0][0x2b0] ;  /* 0x0000ac0000047ab9 */ /* 0x000fe40000000a00 */
[----:B------:R-:W-:-:S04]  /*50b0*/  LEA R2, P0, R52, UR4, 0x2 ;  /* 0x0000000434027c11 */ /* 0x000fc8000f8010ff */
[----:B------:R-:W-:-:S05]  /*50c0*/  LEA.HI.X R3, R52, UR5, R53, 0x2, P0 ;  /* 0x0000000534037c11 */ /* 0x000fca00080f1435 */
[----:B------:R0:W-:Y:S04]  /*50d0*/  STG.E desc[UR8][R2.64], R29 ;  /* 0x0000001d02007986 */ /* 0x0001e8000c101908 */
.L_x_3745:
[----:B------:R-:W-:Y:S05]  /*50e0*/  BSYNC B1 ;  /* 0x0000000000017941 */ /* 0x000fea0003800000 */
.L_x_3744:
        /* <DEDUP_REMOVED lines=140> */
.L_x_3773:
        /* <DEDUP_REMOVED lines=79> */
.L_x_3772:
        /* <DEDUP_REMOVED lines=48> */
.L_x_3774:
        /* <DEDUP_REMOVED lines=11> */
.L_x_3776:
[----:B------:R-:W-:Y:S05]  /*6250*/  BSYNC B0 ;  /* 0x0000000000007941 */ /* 0x000fea0003800000 */
.L_x_3775:
        /* <DEDUP_REMOVED lines=12> */
.L_x_3771:
        /* <DEDUP_REMOVED lines=100> */
        .weak           $__internal_21_$__cuda_sm20_div_s64
        .type           $__internal_21_$__cuda_sm20_div_s64,@function
        .size           $__internal_21_$__cuda_sm20_div_s64,(.L_x_6215 - $__internal_21_$__cuda_sm20_div_s64)
$__internal_21_$__cuda_sm20_div_s64:
        /* <DEDUP_REMOVED lines=82> */
[----:B------:R-:W-:Y:S06]  /*6e80*/  RET.REL.NODEC R22 `(_ZN5flash32flash_fwd_splitkv_combine_kernelI23Flash_fwd_kernel_traitsILi96ELi64ELi64ELi4ELb0ELb0EN7cutlass6half_tE19Flash_kernel_traitsILi96ELi64ELi64ELi4ES3_EELi16ELi7ELb1EEEvNS_16Flash_fwd_paramsE) ;  /* 0xffffff90165c7950 */ /* 0x000fec0003c3ffff */
.L_x_3777:
        /* <DEDUP_REMOVED lines=15> */
.L_x_6215:


//--------------------- .text._ZN5flash32flash_fwd_splitkv_combine_kernelI23Flash_fwd_kernel_traitsILi96ELi64ELi64ELi4ELb0ELb0EN7cutlass6half_tE19Flash_kernel_traitsILi96ELi64ELi64ELi4ES3_EELi16ELi6ELb1EEEvNS_16Flash_fwd_paramsE --------------------------
	.section	.text._ZN5flash32flash_fwd_splitkv_combine_kernelI23Flash_fwd_kernel_traitsILi96ELi64ELi64ELi4ELb0ELb0EN7cutlass6half_tE19Flash_kernel_traitsILi96ELi64ELi64ELi4ES3_EELi16ELi6ELb1EEEvNS_16Flash_fwd_paramsE,"ax",@progbits
	.align	128
        .global         _ZN5flash32flash_fwd_splitkv_combine_kernelI23Flash_fwd_kernel_traitsILi96ELi64ELi64ELi4ELb0ELb0EN7cutlass6half_tE19Flash_kernel_traitsILi96ELi64ELi64ELi4ES3_EELi16ELi6ELb1EEEvNS_16Flash_fwd_paramsE
        .type           _ZN5flash32flash_fwd_splitkv_combine_kernelI23Flash_fwd_kernel_traitsILi96ELi64ELi64ELi4ELb0ELb0EN7cutlass6half_tE19Flash_kernel_traitsILi96ELi64ELi64ELi4ES3_EELi16ELi6ELb1EEEvNS_16Flash_fwd_paramsE,@function
        .size           _ZN5flash32flash_fwd_splitkv_combine_kernelI23Flash_fwd_kernel_traitsILi96ELi64ELi64ELi4ELb0ELb0EN7cutlass6half_tE19Flash_kernel_traitsILi96ELi64ELi64ELi4ES3_EELi16ELi6ELb1EEEvNS_16Flash_fwd_paramsE,(.L_x_6216 - _ZN5flash32flash_fwd_splitkv_combine_kernelI23Flash_fwd_kernel_traitsILi96ELi64ELi64ELi4ELb0ELb0EN7cutlass6half_tE19Flash_kernel_traitsILi96ELi64ELi64ELi4ES3_EELi16ELi6ELb1EEEvNS_16Flash_fwd_paramsE)
        .other          _ZN5flash32flash_fwd_splitkv_combine_kernelI23Flash_fwd_kernel_traitsILi96ELi64ELi64ELi4ELb0ELb0EN7cutlass6half_tE19Flash_kernel_traitsILi96ELi64ELi64ELi4ES3_EELi16ELi6ELb1EEEvNS_16Flash_fwd_paramsE,@"STO_CUDA_ENTRY STV_DEFAULT"
_ZN5flash32flash_fwd_splitkv_combine_kernelI23Flash_fwd_kernel_traitsILi96ELi64ELi64ELi4ELb0ELb0EN7cutlass6half_tE19Flash_kernel_traitsILi96ELi64ELi64ELi4ES3_EELi16ELi6ELb1EEEvNS_16Flash_fwd_paramsE:
.text._ZN5flash32flash_fwd_splitkv_combine_kernelI23Flash_fwd_kernel_traitsILi96ELi64ELi64ELi4ELb0ELb0EN7cutlass6half_tE19Flash_kernel_traitsILi96ELi64ELi64ELi4ES3_EELi16ELi6ELb1EEEvNS_16Flash_fwd_paramsE:
        /* <DEDUP_REMOVED lines=23> */
[----:B------:R-:W-:Y:S05]  /*0170*/  CALL.REL.NOINC `($__internal_22_$__cuda_sm20_div_s64) ;  /* 0x0000005400f07944 */ /* 0x000fea0003c00000 */
[----:B------:R-:W-:Y:S02]  /*0180*/  MOV R18, R0 ;  /* 0x0000000000127202 */ /* 0x000fe40000000f00 */
[----:B------:R-:W-:Y:S01]  /*0190*/  MOV R19, R27 ;  /* 0x0000001b00137202 */ /* 0x000fe20000000f00 */
[----:B------:R-:W-:Y:S06]  /*01a0*/  BRA `(.L_x_3779) ;  /* 0x00000000004c7947 */ /* 0x000fec0003800000 */
.L_x_3778:
        /* <DEDUP_REMOVED lines=19> */
.L_x_3779:
        /* <DEDUP_REMOVED lines=10> */
[----:B------:R-:W-:Y:S05]  /*0380*/  CALL.REL.NOINC `($__internal_22_$__cuda_sm20_div_s64) ;  /* 0x00000054006c7944 */ /* 0x000fea0003c00000 */
[----:B------:R-:W-:Y:S02]  /*0390*/  MOV R8, R0 ;  /* 0x0000000000087202 */ /* 0x000fe40000000f00 */
[----:B------:R-:W-:Y:S01]  /*03a0*/  MOV R9, R27 ;  /* 0x0000001b00097202 */ /* 0x000fe20000000f00 */
[----:B------:R-:W-:Y:S05]  /*03b0*/  BRA `(.L_x_3782) ;  /* 0x00000000004c7947 */ /* 0x000fea0003800000 */
.L_x_3781:
        /* <DEDUP_REMOVED lines=19> */
.L_x_3782:
[----:B------:R-:W-:Y:S05]  /*04f0*/  BSYNC B0 ;  /* 0x0000000000007941 */ /* 0x000fea0003800000 */
.L_x_3780:
        /* <DEDUP_REMOVED lines=54> */
[----:B------:R-:W-:Y:S05]  /*0860*/  BRA `(.L_x_3785) ;  /* 0x00000000004c7947 */ /* 0x000fea0003800000 */
.L_x_3784:
        /* <DEDUP_REMOVED lines=19> */
.L_x_3785:
[----:B------:R-:W-:Y:S05]  /*09a0*/  BSYNC B0 ;  /* 0x0000000000007941 */ /* 0x000fea0003800000 */
.L_x_3783:
        /* <DEDUP_REMOVED lines=105> */
.L_x_3787:
        /* <DEDUP_REMOVED lines=20> */
.L_x_3788:
[----:B------:R-:W-:Y:S05]  /*1180*/  BSYNC B0 ;  /* 0x0000000000007941 */ /* 0x000fea0003800000 */
.L_x_3786:
        /* <DEDUP_REMOVED lines=177> */
[----:B------:R-:W-:Y:S05]  /*1ca0*/  CALL.REL.NOINC `($__internal_22_$__cuda_sm20_div_s64) ;  /* 0x0000003c00247944 */ /* 0x000fea0003c00000 */
[----:B------:R-:W-:Y:S02]  /*1cb0*/  MOV R46, R0 ;  /* 0x00000000002e7202 */ /* 0x000fe40000000f00 */
[----:B------:R-:W-:Y:S01]  /*1cc0*/  MOV R47, R27 ;  /* 0x0000001b002f7202 */ /* 0x000fe20000000f00 */
[----:B------:R-:W-:Y:S05]  /*1cd0*/  BRA `(.L_x_3791) ;  /* 0x00000000004c7947 */ /* 0x000fea0003800000 */
.L_x_3790:
        /* <DEDUP_REMOVED lines=19> */
.L_x_3791:
[----:B------:R-:W-:Y:S05]  /*1e10*/  BSYNC B0 ;  /* 0x0000000000007941 */ /* 0x000fea0003800000 */
.L_x_3789:
        /* <DEDUP_REMOVED lines=189> */
[----:B------:R-:W-:Y:S05]  /*29f0*/  CALL.REL.NOINC `($__internal_22_$__cuda_sm20_div_s64) ;  /* 0x0000002c00d07944 */ /* 0x000fea0003c00000 */
        /* <DEDUP_REMOVED lines=10> */
.L_x_3796:
        /* <DEDUP_REMOVED lines=22> */
.L_x_3797:
[----:B------:R-:W-:Y:S05]  /*2c00*/  BSYNC B0 ;  /* 0x0000000000007941 */ /* 0x000fea0003800000 */
.L_x_3795:
[----:B------:R-:W-:Y:S01]  /*2c10*/  LOP3.LUT R0, R19, R2, RZ, 0xfc, !PT ;  /* 0x0000000213007212 */ /* 0x000fe200078efcff */
[----:B------:R-:W-:Y:S03]  /*2c20*/  BSSY B0, `(.L_x_3798) ;  /* 0x0000026000007945 */ /* 0x000fe60003800000 */
[----:B------:R-:W-:-:S13]  /*2c30*/  ISETP.NE.U32.AND P0, PT, R0, RZ, PT ;  /* 0x000000ff0000720c */ /* 0x000fda0003f05070 */
[----:B------:R-:W-:Y:S05]  /*2c40*/  @!P0 BRA `(.L_x_3799) ;  /* 0x0000000000348947 */ /* 0x000fea0003800000 */
[----:B------:R-:W-:Y:S01]  /*2c50*/  IMAD.MOV.U32 R24, RZ, RZ, R25 ;  /* 0x000000ffff187224 */ /* 0x000fe200078e0019 */
[----:B------:R-:W-:Y:S02]  /*2c60*/  MOV R23, R2 ;  /* 0x0000000200177202 */ /* 0x000fe40000000f00 */
        /* <DEDUP_REMOVED lines=11> */
.L_x_3799:
        /* <DEDUP_REMOVED lines=22> */
.L_x_3800:
[----:B------:R-:W-:Y:S05]  /*2e80*/  BSYNC B0 ;  /* 0x0000000000007941 */ /* 0x000fea0003800000 */
.L_x_3798:
        /* <DEDUP_REMOVED lines=11> */
[----:B------:R-:W-:Y:S05]  /*2f40*/  CALL.REL.NOINC `($__internal_22_$__cuda_sm20_div_s64) ;  /* 0x00000028007c7944 */ /* 0x000fea0003c00000 */
        /* <DEDUP_REMOVED lines=8> */
.L_x_3802:
        /* <DEDUP_REMOVED lines=22> */
.L_x_3803:
[----:B------:R-:W-:Y:S05]  /*3130*/  BSYNC B0 ;  /* 0x0000000000007941 */ /* 0x000fea0003800000 */
.L_x_3801:
        /* <DEDUP_REMOVED lines=38> */
[----:B------:R-:W-:Y:S05]  /*33a0*/  CALL.REL.NOINC `($__internal_22_$__cuda_sm20_div_s64) ;  /* 0x0000002400647944 */ /* 0x000fea0003c00000 */
        /* <DEDUP_REMOVED lines=12> */
.L_x_3805:
        /* <DEDUP_REMOVED lines=23> */
.L_x_3806:
[----:B------:R-:W-:Y:S05]  /*35e0*/  BSYNC B0 ;  /* 0x0000000000007941 */ /* 0x000fea0003800000 */
.L_x_3804:
        /* <DEDUP_REMOVED lines=17> */
.L_x_3808:
        /* <DEDUP_REMOVED lines=22> */
.L_x_3809:
[----:B------:R-:W-:Y:S05]  /*3860*/  BSYNC B0 ;  /* 0x0000000000007941 */ /* 0x000fea0003800000 */
.L_x_3807:
        /* <DEDUP_REMOVED lines=21> */
.L_x_3811:
        /* <DEDUP_REMOVED lines=23> */
.L_x_3812:
[----:B------:R-:W-:Y:S05]  /*3b30*/  BSYNC B0 ;  /* 0x0000000000007941 */ /* 0x000fea0003800000 */
.L_x_3810:
        /* <DEDUP_REMOVED lines=39> */
.L_x_3814:
        /* <DEDUP_REMOVED lines=23> */
.L_x_3815:
[----:B------:R-:W-:Y:S05]  /*3f20*/  BSYNC B0 ;  /* 0x0000000000007941 */ /* 0x000fea0003800000 */
.L_x_3813:
        /* <DEDUP_REMOVED lines=30> */
.L_x_3817:
        /* <DEDUP_REMOVED lines=23> */
.L_x_3818:
[----:B------:R-:W-:Y:S05]  /*4280*/  BSYNC B0 ;  /* 0x0000000000007941 */ /* 0x000fea0003800000 */
.L_x_3816:
        /* <DEDUP_REMOVED lines=21> */
.L_x_3794:
[----:B------:R-:W-:Y:S02]  /*43e0*/  ULDC.64 UR4, c[0x0][0x2b0] ;  /* 0x0000ac0000047ab9 */ /* 0x000fe40000000a00 */
[----:B------:R-:W-:-:S04]  /*43f0*/  LEA R2, P0, R44, UR4, 0x2 ;  /* 0x000000042c027c11 */ /* 0x000fc8000f8010ff */
[----:B------:R-:W-:-:S05]  /*4400*/  LEA.HI.X R3, R44, UR5, R45, 0x2, P0 ;  /* 0x000000052c037c11 */ /* 0x000fca00080f142d */
[----:B------:R0:W-:Y:S04]  /*4410*/  STG.E desc[UR8][R2.64], R29 ;  /* 0x0000001d02007986 */ /* 0x0001e8000c101908 */
.L_x_3793:
[----:B------:R-:W-:Y:S05]  /*4420*/  BSYNC B1 ;  /* 0x0000000000017941 */ /* 0x000fea0003800000 */
.L_x_3792:
        /* <DEDUP_REMOVED lines=92> */
.L_x_3821:
        /* <DEDUP_REMOVED lines=77> */
.L_x_3820:
        /* <DEDUP_REMOVED lines=46> */
.L_x_3822:
        /* <DEDUP_REMOVED lines=9> */
.L_x_3824:
[----:B------:R-:W-:Y:S05]  /*5230*/  BSYNC B0 ;  /* 0x0000000000007941 */ /* 0x000fea0003800000 */
.L_x_3823:
        /* <DEDUP_REMOVED lines=12> */
.L_x_3819:
        /* <DEDUP_REMOVED lines=100> */
        .weak           $__internal_22_$__cuda_sm20_div_s64
        .type           $__internal_22_$__cuda_sm20_div_s64,@function
        .size           $__internal_22_$__cuda_sm20_div_s64,(.L_x_6216 - $__internal_22_$__cuda_sm20_div_s64)
$__internal_22_$__cuda_sm20_div_s64:
        /* <DEDUP_REMOVED lines=83> */
[----:B------:R-:W-:Y:S05]  /*5e70*/  RET.REL.NODEC R20 `(_ZN5flash32flash_fwd_splitkv_combine_kernelI23Flash_fwd_kernel_traitsILi96ELi64ELi64ELi4ELb0ELb0EN7cutlass6half_tE19Flash_kernel_traitsILi96ELi64ELi64ELi4ES3_EELi16ELi6ELb1EEEvNS_16Flash_fwd_paramsE) ;  /* 0xffffffa014607950 */ /* 0x000fea0003c3ffff */
.L_x_3825:
        /* <DEDUP_REMOVED lines=16> */
.L_x_6216:


//--------------------- .text._ZN5flash32flash_fwd_splitkv_combine_kernelI23Flash_fwd_kernel_traitsILi96ELi64ELi64ELi4ELb0ELb0EN7cutlass6half_tE19Flash_kernel_traitsILi96ELi64ELi64ELi4ES3_EELi16ELi5ELb1EEEvNS_16Flash_fwd_paramsE --------------------------
	.section	.text._ZN5flash32flash_fwd_splitkv_combine_kernelI23Flash_fwd_kernel_traitsILi96ELi64ELi64ELi4ELb0ELb0EN7cutlass6half_tE19Flash_kernel_traitsILi96ELi64ELi64ELi4ES3_EELi16ELi5ELb1EEEvNS_16Flash_fwd_paramsE,"ax",@progbits
	.align	128
        .global         _ZN5flash32flash_fwd_splitkv_combine_kernelI23Flash_fwd_kernel_traitsILi96ELi64ELi64ELi4ELb0ELb0EN7cutlass6half_tE19Flash_kernel_traitsILi96ELi64ELi64ELi4ES3_EELi16ELi5ELb1EEEvNS_16Flash_fwd_paramsE
        .type           _ZN5flash32flash_fwd_splitkv_combine_kernelI23Flash_fwd_kernel_traitsILi96ELi64ELi64ELi4ELb0ELb0EN7cutlass6half_tE19Flash_kernel_traitsILi96ELi64ELi64ELi4ES3_EELi16ELi5ELb1EEEvNS_16Flash_fwd_paramsE,@function
        .size           _ZN5flash32flash_fwd_splitkv_combine_kernelI23Flash_fwd_kernel_traitsILi96ELi64ELi64ELi4ELb0ELb0EN7cutlass6half_tE19Flash_kernel_traitsILi96ELi64ELi64ELi4ES3_EELi16ELi5ELb1EEEvNS_16Flash_fwd_paramsE,(.L_x_6217 - _ZN5flash32flash_fwd_splitkv_combine_kernelI23Flash_fwd_kernel_traitsILi96ELi64ELi64ELi4ELb0ELb0EN7cutlass6half_tE19Flash_kernel_traitsILi96ELi64ELi64ELi4ES3_EELi16ELi5ELb1EEEvNS_16Flash_fwd_paramsE)
        .other          _ZN5flash32flash_fwd_splitkv_combine_kernelI23Flash_fwd_kernel_traitsILi96ELi64ELi64ELi4ELb0ELb0EN7cutlass6half_tE19Flash_kernel_traitsILi96ELi64ELi64ELi4ES3_EELi16ELi5ELb1EEEvNS_16Flash_fwd_paramsE,@"STO_CUDA_ENTRY STV_DEFAULT"
_ZN5flash32flash_fwd_splitkv_combine_kernelI23Flash_fwd_kernel_traitsILi96ELi64ELi64ELi4ELb0ELb0EN7cutlass6half_tE19Flash_kernel_traitsILi96ELi64ELi64ELi4ES3_EELi16ELi5ELb1EEEvNS_16Flash_fwd_paramsE:
.text._ZN5flash32flash_fwd_splitkv_combine_kernelI23Flash_fwd_kernel_traitsILi96ELi64ELi64ELi4ELb0ELb0EN7cutlass6half_tE19Flash_kernel_traitsILi96ELi64ELi64ELi4ES3_EELi16ELi5ELb1EEEvNS_16Flash_fwd_paramsE:
        /* <DEDUP_REMOVED lines=23> */
[----:B------:R-:W-:Y:S05]  /*0170*/  CALL.REL.NOINC `($__internal_23_$__cuda_sm20_div_s64) ;  /* 0x0000005000307944 */ /* 0x000fea0003c00000 */
[----:B------:R-:W-:Y:S05]  /*0180*/  BRA `(.L_x_3827) ;  /* 0x00000000004c7947 */ /* 0x000fea0003800000 */
.L_x_3826:
        /* <DEDUP_REMOVED lines=19> */
.L_x_3827:
        /* <DEDUP_REMOVED lines=12> */
[----:B------:R-:W-:Y:S05]  /*0380*/  CALL.REL.NOINC `($__internal_23_$__cuda_sm20_div_s64) ;  /* 0x0000004c00ac7944 */ /* 0x000fea0003c00000 */
[----:B------:R-:W-:Y:S02]  /*0390*/  MOV R6, R20 ;  /* 0x0000001400067202 */ /* 0x000fe40000000f00 */
[----:B------:R-:W-:Y:S01]  /*03a0*/  MOV R7, R21 ;  /* 0x0000001500077202 */ /* 0x000fe20000000f00 */
[----:B------:R-:W-:Y:S05]  /*03b0*/  BRA `(.L_x_3830) ;  /* 0x00000000004c7947 */ /* 0x000fea0003800000 */
.L_x_3829:
        /* <DEDUP_REMOVED lines=19> */
.L_x_3830:
[----:B------:R-:W-:Y:S05]  /*04f0*/  BSYNC B0 ;  /* 0x0000000000007941 */ /* 0x000fea0003800000 */
.L_x_3828:
        /* <DEDUP_REMOVED lines=54> */
[----:B------:R-:W-:Y:S02]  /*0860*/  MOV R30, R20 ;  /* 0x00000014001e7202 */ /* 0x000fe40000000f00 */
[----:B------:R-:W-:Y:S01]  /*0870*/  MOV R31, R21 ;  /* 0x00000015001f7202 */ /* 0x000fe20000000f00 */
[----:B------:R-:W-:Y:S05]  /*0880*/  BRA `(.L_x_3833) ;  /* 0x00000000004c7947 */ /* 0x000fea0003800000 */
.L_x_3832:
        /* <DEDUP_REMOVED lines=19> */
.L_x_3833:
[----:B------:R-:W-:Y:S05]  /*09c0*/  BSYNC B0 ;  /* 0x0000000000007941 */ /* 0x000fea0003800000 */
.L_x_3831:
        /* <DEDUP_REMOVED lines=105> */
.L_x_3835:
        /* <DEDUP_REMOVED lines=20> */
.L_x_3836:
[----:B------:R-:W-:Y:S05]  /*11a0*/  BSYNC B0 ;  /* 0x0000000000007941 */ /* 0x000fea0003800000 */
.L_x_3834:
        /* <DEDUP_REMOVED lines=115> */
[----:B------:R-:W-:Y:S05]  /*18e0*/  CALL.REL.NOINC `($__internal_23_$__cuda_sm20_div_s64) ;  /* 0x0000003800547944 */ /* 0x000fea0003c00000 */
[----:B------:R-:W-:Y:S02]  /*18f0*/  MOV R40, R20 ;  /* 0x0000001400287202 */ /* 0x000fe40000000f00 */
[----:B------:R-:W-:Y:S01]  /*1900*/  MOV R41, R21 ;  /* 0x0000001500297202 */ /* 0x000fe20000000f00 */
[----:B------:R-:W-:Y:S05]  /*1910*/  BRA `(.L_x_3839) ;  /* 0x00000000004c7947 */ /* 0x000fea0003800000 */
.L_x_3838:
        /* <DEDUP_REMOVED lines=19> */
.L_x_3839:
[----:B------:R-:W-:Y:S05]  /*1a50*/  BSYNC B0 ;  /* 0x0000000000007941 */ /* 0x000fea0003800000 */
.L_x_3837:
        /* <DEDUP_REMOVED lines=161> */
[----:B------:R-:W-:Y:S05]  /*2470*/  CALL.REL.NOINC `($__internal_23_$__cuda_sm20_div_s64) ;  /* 0x0000002c00707944 */ /* 0x000fea0003c00000 */
        /* <DEDUP_REMOVED lines=10> */
.L_x_3844:
        /* <DEDUP_REMOVED lines=22> */
.L_x_3845:
[----:B------:R-:W-:Y:S05]  /*2680*/  BSYNC B0 ;  /* 0x0000000000007941 */ /* 0x000fea0003800000 */
.L_x_3843:
[----:B------:R-:W-:Y:S01]  /*2690*/  LOP3.LUT R19, R17, R0, RZ, 0xfc, !PT ;  /* 0x0000000011137212 */ /* 0x000fe200078efcff */
[----:B------:R-:W-:Y:S03]  /*26a0*/  BSSY B0, `(.L_x_3846) ;  /* 0x0000028000007945 */ /* 0x000fe60003800000 */
[----:B------:R-:W-:-:S13]  /*26b0*/  ISETP.NE.U32.AND P0, PT, R19, RZ, PT ;  /* 0x000000ff1300720c */ /* 0x000fda0003f05070 */
[----:B------:R-:W-:Y:S05]  /*26c0*/  @!P0 BRA `(.L_x_3847) ;  /* 0x00000000003c8947 */ /* 0x000fea0003800000 */
[----:B------:R-:W-:Y:S01]  /*26d0*/  IMAD.MOV.U32 R26, RZ, RZ, R25 ;  /* 0x000000ffff1a7224 */ /* 0x000fe200078e0019 */
[----:B------:R-:W-:Y:S02]  /*26e0*/  MOV R23, R0 ;  /* 0x0000000000177202 */ /* 0x000fe40000000f00 */
[----:B------:R-:W-:Y:S02]  /*26f0*/  MOV R24, 0x2710 ;  /* 0x0000271000187802 */ /* 0x000fe40000000f00 */
[----:B------:R-:W-:Y:S05]  /*2700*/  CALL.REL.NOINC `($__internal_23_$__cuda_sm20_div_s64) ;  /* 0x0000002800cc7944 */ /* 0x000fea0003c00000 */
        /* <DEDUP_REMOVED lines=11> */
.L_x_3847:
        /* <DEDUP_REMOVED lines=22> */
.L_x_3848:
[----:B------:R-:W-:Y:S05]  /*2920*/  BSYNC B0 ;  /* 0x0000000000007941 */ /* 0x000fea0003800000 */
.L_x_3846:
        /* <DEDUP_REMOVED lines=11> */
[----:B------:R-:W-:Y:S05]  /*29e0*/  CALL.REL.NOINC `($__internal_23_$__cuda_sm20_div_s64) ;  /* 0x0000002800147944 */ /* 0x000fea0003c00000 */
[----:B------:R-:W-:-:S04]  /*29f0*/  IADD3 R17, P0, RZ, -R20, RZ ;  /* 0x80000014ff117210 */ /* 0x000fc80007f1e0ff */
[----:B------:R-:W-:Y:S01]  /*2a00*/  IADD3.X R18, RZ, ~R21, RZ, P0, !PT ;  /* 0x80000015ff127210 */ /* 0x000fe200007fe4ff */
[----:B------:R-:W-:-:S04]  /*2a10*/  IMAD.WIDE.U32 R42, R5, R17, R42 ;  /* 0x00000011052a7225 */ /* 0x000fc800078e002a */
[----:B------:R-:W-:-:S04]  /*2a20*/  IMAD R18, R18, R5, RZ ;  /* 0x0000000512127224 */ /* 0x000fc800078e02ff */
[----:B------:R-:W-:-:S05]  /*2a30*/  IMAD R4, R4, R17, R18 ;  /* 0x0000001104047224 */ /* 0x000fca00078e0212 */
[----:B------:R-:W-:Y:S01]  /*2a40*/  IADD3 R4, R43, R4, RZ ;  /* 0x000000042b047210 */ /* 0x000fe20007ffe0ff */
[----:B------:R-:W-:Y:S05]  /*2a50*/  BRA `(.L_x_3851) ;  /* 0x0000000000587947 */ /* 0x000fea0003800000 */
.L_x_3850:
        /* <DEDUP_REMOVED lines=22> */
.L_x_3851:
[----:B------:R-:W-:Y:S05]  /*2bc0*/  BSYNC B0 ;  /* 0x0000000000007941 */ /* 0x000fea0003800000 */
.L_x_3849:
        /* <DEDUP_REMOVED lines=38> */
[----:B------:R-:W-:Y:S05]  /*2e30*/  CALL.REL.NOINC `($__internal_23_$__cuda_sm20_div_s64) ;  /* 0x0000002400007944 */ /* 0x000fea0003c00000 */
        /* <DEDUP_REMOVED lines=12> */
.L_x_3853:
        /* <DEDUP_REMOVED lines=23> */
.L_x_3854:
[----:B------:R-:W-:Y:S05]  /*3070*/  BSYNC B0 ;  /* 0x0000000000007941 */ /* 0x000fea0003800000 */
.L_x_3852:
        /* <DEDUP_REMOVED lines=19> */
.L_x_3856:
        /* <DEDUP_REMOVED lines=22> */
.L_x_3857:
[----:B------:R-:W-:Y:S05]  /*3310*/  BSYNC B0 ;  /* 0x0000000000007941 */ /* 0x000fea0003800000 */
.L_x_3855:
        /* <DEDUP_REMOVED lines=19> */
.L_x_3859:
        /* <DEDUP_REMOVED lines=23> */
.L_x_3860:
[----:B------:R-:W-:Y:S05]  /*35c0*/  BSYNC B0 ;  /* 0x0000000000007941 */ /* 0x000fea0003800000 */
.L_x_3858:
        /* <DEDUP_REMOVED lines=39> */
.L_x_3862:
        /* <DEDUP_REMOVED lines=23> */
.L_x_3863:
[----:B------:R-:W-:Y:S05]  /*39b0*/  BSYNC B0 ;  /* 0x0000000000007941 */ /* 0x000fea0003800000 */
.L_x_3861:
        /* <DEDUP_REMOVED lines=29> */
.L_x_3865:
        /* <DEDUP_REMOVED lines=23> */
.L_x_3866:
[----:B------:R-:W-:Y:S05]  /*3d00*/  BSYNC B0 ;  /* 0x0000000000007941 */ /* 0x000fea0003800000 */
.L_x_3864:
        /* <DEDUP_REMOVED lines=21> */
.L_x_3842:
[----:B------:R-:W-:Y:S02]  /*3e60*/  ULDC.64 UR4, c[0x0][0x2b0] ;  /* 0x0000ac0000047ab9 */ /* 0x000fe40000000a00 */
[----:B------:R-:W-:-:S04]  /*3e70*/  LEA R2, P0, R38, UR4, 0x2 ;  /* 0x0000000426027c11 */ /* 0x000fc8000f8010ff */
[----:B------:R-:W-:-:S05]  /*3e80*/  LEA.HI.X R3, R38, UR5, R39, 0x2, P0 ;  /* 0x0000000526037c11 */ /* 0x000fca00080f1427 */
[----:B------:R0:W-:Y:S04]  /*3e90*/  STG.E desc[UR8][R2.64], R30 ;  /* 0x0000001e02007986 */ /* 0x0001e8000c101908 */
.L_x_3841:
[----:B------:R-:W-:Y:S05]  /*3ea0*/  BSYNC B1 ;  /* 0x0000000000017941 */ /* 0x000fea0003800000 */
.L_x_3840:
        /* <DEDUP_REMOVED lines=68> */
.L_x_3869:
        /* <DEDUP_REMOVED lines=77> */
.L_x_3868:
        /* <DEDUP_REMOVED lines=46> */
.L_x_3870:
        /* <DEDUP_REMOVED lines=9> */
.L_x_3872:
[----:B------:R-:W-:Y:S05]  /*4b30*/  BSYNC B0 ;  /* 0x0000000000007941 */ /* 0x000fea0003800000 */
.L_x_3871:
        /* <DEDUP_REMOVED lines=12> */
.L_x_3867:
        /* <DEDUP_REMOVED lines=100> */
        .weak           $__internal_23_$__cuda_sm20_div_s64
        .type           $__internal_23_$__cuda_sm20_div_s64,@function
        .size           $__internal_23_$__cuda_sm20_div_s64,(.L_x_6217 - $__internal_23_$__cuda_sm20_div_s64)
$__internal_23_$__cuda_sm20_div_s64:
        /* <DEDUP_REMOVED lines=83> */
[----:B------:R-:W-:Y:S06]  /*5770*/  RET.REL.NODEC R44 `(_ZN5flash32flash_fwd_splitkv_combine_kernelI23Flash_fwd_kernel_traitsILi96ELi64ELi64ELi4ELb0ELb0EN7cutlass6half_tE19Flash_kernel_traitsILi96ELi64ELi64ELi4ES3_EELi16ELi5ELb1EEEvNS_16Flash_fwd_paramsE) ;  /* 0xffffffa82c207950 */ /* 0x000fec0003c3ffff */
.L_x_3873:
        /* <DEDUP_REMOVED lines=16> */
.L_x_6217:


//--------------------- .text._ZN5flash32flash_fwd_splitkv_combine_kernelI23Flash_fwd_kernel_traitsILi96ELi64ELi64ELi4ELb0ELb0EN7cutlass6half_tE19Flash_kernel_traitsILi96ELi64ELi64ELi4ES3_EELi16ELi4ELb1EEEvNS_16Flash_fwd_paramsE --------------------------
	.section	.text._ZN5flash32flash_fwd_splitkv_combine_kernelI23Flash_fwd_kernel_traitsILi96ELi64ELi64ELi4ELb0ELb0EN7cutlass6half_tE19Flash_kernel_traitsILi96ELi64ELi64ELi4ES3_EELi16ELi4ELb1EEEvNS_16Flash_fwd_paramsE,"ax",@progbits
	.align	128
        .global         _ZN5flash32flash_fwd_splitkv_combine_kernelI23Flash_fwd_kernel_traitsILi96ELi64ELi64ELi4ELb0ELb0EN7cutlass6half_tE19Flash_kernel_traitsILi96ELi64ELi64ELi4ES3_EELi16ELi4ELb1EEEvNS_16Flash_fwd_paramsE
        .type           _ZN5flash32flash_fwd_splitkv_combine_kernelI23Flash_fwd_kernel_traitsILi96ELi64ELi64ELi4ELb0ELb0EN7cutlass6half_tE19Flash_kernel_traitsILi96ELi64ELi64ELi4ES3_EELi16ELi4ELb1EEEvNS_16Flash_fwd_paramsE,@function
        .size           _ZN5flash32flash_fwd_splitkv_combine_kernelI23Flash_fwd_kernel_traitsILi96ELi64ELi64ELi4ELb0ELb0EN7cutlass6half_tE19Flash_kernel_traitsILi96ELi64ELi64ELi4ES3_EELi16ELi4ELb1EEEvNS_16Flash_fwd_paramsE,(.L_x_6218 - _ZN5flash32flash_fwd_splitkv_combine_kernelI23Flash_fwd_kernel_traitsILi96ELi64ELi64ELi4ELb0ELb0EN7cutlass6half_tE19Flash_kernel_traitsILi96ELi64ELi64ELi4ES3_EELi16ELi4ELb1EEEvNS_16Flash_fwd_paramsE)
        .other          _ZN5flash32flash_fwd_splitkv_combine_kernelI23Flash_fwd_kernel_traitsILi96ELi64ELi64ELi4ELb0ELb0EN7cutlass6half_tE19Flash_kernel_traitsILi96ELi64ELi64ELi4ES3_EELi16ELi4ELb1EEEvNS_16Flash_fwd_paramsE,@"STO_CUDA_ENTRY STV_DEFAULT"
_ZN5flash32flash_fwd_splitkv_combine_kernelI23Flash_fwd_kernel_traitsILi96ELi64ELi64ELi4ELb0ELb0EN7cutlass6half_tE19Flash_kernel_traitsILi96ELi64ELi64ELi4ES3_EELi16ELi4ELb1EEEvNS_16Flash_fwd_paramsE:
.text._ZN5flash32flash_fwd_splitkv_combine_kernelI23Flash_fwd_kernel_traitsILi96ELi64ELi64ELi4ELb0ELb0EN7cutlass6half_tE19Flash_kernel_traitsILi96ELi64ELi64ELi4ES3_EELi16ELi4ELb1EEEvNS_16Flash_fwd_paramsE:
        /* <DEDUP_REMOVED lines=23> */
[----:B------:R-:W-:Y:S05]  /*0170*/  CALL.REL.NOINC `($__internal_24_$__cuda_sm20_div_s64) ;  /* 0x0000004c00407944 */ /* 0x000fea0003c00000 */
[----:B------:R-:W-:Y:S05]  /*0180*/  BRA `(.L_x_3875) ;  /* 0x00000000004c7947 */ /* 0x000fea0003800000 */
.L_x_3874:
        /* <DEDUP_REMOVED lines=19> */
.L_x_3875:
        /* <DEDUP_REMOVED lines=12> */
[----:B------:R-:W-:Y:S05]  /*0380*/  CALL.REL.NOINC `($__internal_24_$__cuda_sm20_div_s64) ;  /* 0x0000004800bc7944 */ /* 0x000fea0003c00000 */
[----:B------:R-:W-:Y:S02]  /*0390*/  MOV R8, R20 ;  /* 0x0000001400087202 */ /* 0x000fe40000000f00 */
[----:B------:R-:W-:Y:S01]  /*03a0*/  MOV R9, R21 ;  /* 0x0000001500097202 */ /* 0x000fe20000000f00 */
[----:B------:R-:W-:Y:S05]  /*03b0*/  BRA `(.L_x_3878) ;  /* 0x00000000004c7947 */ /* 0x000fea0003800000 */
.L_x_3877:
        /* <DEDUP_REMOVED lines=19> */
.L_x_3878:
[----:B------:R-:W-:Y:S05]  /*04f0*/  BSYNC B0 ;  /* 0x0000000000007941 */ /* 0x000fea0003800000 */
.L_x_3876:
        /* <DEDUP_REMOVED lines=42> */
.L_x_3880:
        /* <DEDUP_REMOVED lines=19> */
.L_x_3881:
[----:B------:R-:W-:Y:S05]  /*08d0*/  BSYNC B0 ;  /* 0x0000000000007941 */ /* 0x000fea0003800000 */
.L_x_3879:
        /* <DEDUP_REMOVED lines=72> */
[----:B------:R-:W-:Y:S05]  /*0d60*/  CALL.REL.NOINC `($__internal_24_$__cuda_sm20_div_s64) ;  /* 0x0000004000447944 */ /* 0x000fea0003c00000 */
[----:B------:R-:W-:Y:S02]  /*0d70*/  MOV R38, R20 ;  /* 0x0000001400267202 */ /* 0x000fe40000000f00 */
[----:B------:R-:W-:Y:S01]  /*0d80*/  MOV R39, R21 ;  /* 0x0000001500277202 */ /* 0x000fe20000000f00 */
[----:B------:R-:W-:Y:S05]  /*0d90*/  BRA `(.L_x_3884) ;  /* 0x00000000004c7947 */ /* 0x000fea0003800000 */
.L_x_3883:
        /* <DEDUP_REMOVED lines=19> */
.L_x_3884:
[----:B------:R-:W-:Y:S05]  /*0ed0*/  BSYNC B0 ;  /* 0x0000000000007941 */ /* 0x000fea0003800000 */
.L_x_3882:
        /* <DEDUP_REMOVED lines=41> */
.L_x_3886:
        /* <DEDUP_REMOVED lines=19> */
.L_x_3887:
[----:B------:R-:W-:Y:S05]  /*12a0*/  BSYNC B0 ;  /* 0x0000000000007941 */ /* 0x000fea0003800000 */
.L_x_3885:
        /* <DEDUP_REMOVED lines=236> */
[----:B------:R-:W-:Y:S05]  /*2170*/  CALL.REL.NOINC `($__internal_24_$__cuda_sm20_div_s64) ;  /* 0x0000002c00407944 */ /* 0x000fea0003c00000 */
        /* <DEDUP_REMOVED lines=10> */
.L_x_3892:
        /* <DEDUP_REMOVED lines=22> */
.L_x_3893:
[----:B------:R-:W-:Y:S05]  /*2380*/  BSYNC B0 ;  /* 0x0000000000007941 */ /* 0x000fea0003800000 */
.L_x_3891:
[----:B------:R-:W-:Y:S01]  /*2390*/  LOP3.LUT R19, R17, R0, RZ, 0xfc, !PT ;  /* 0x0000000011137212 */ /* 0x000fe200078efcff */
[----:B------:R-:W-:Y:S03]  /*23a0*/  BSSY B0, `(.L_x_3894) ;  /* 0x0000028000007945 */ /* 0x000fe60003800000 */
[----:B------:R-:W-:-:S13]  /*23b0*/  ISETP.NE.U32.AND P1, PT, R19, RZ, PT ;  /* 0x000000ff1300720c */ /* 0x000fda0003f25070 */
[----:B------:R-:W-:Y:S05]  /*23c0*/  @!P1 BRA `(.L_x_3895) ;  /* 0x00000000003c9947 */ /* 0x000fea0003800000 */
[----:B------:R-:W-:Y:S01]  /*23d0*/  IMAD.MOV.U32 R26, RZ, RZ, R27 ;  /* 0x000000ffff1a7224 */ /* 0x000fe200078e001b */
[----:B------:R-:W-:Y:S02]  /*23e0*/  MOV R25, R0 ;  /* 0x0000000000197202 */ /* 0x000fe40000000f00 */
[----:B------:R-:W-:Y:S02]  /*23f0*/  MOV R24, 0x2410 ;  /* 0x0000241000187802 */ /* 0x000fe40000000f00 */
[----:B------:R-:W-:Y:S05]  /*2400*/  CALL.REL.NOINC `($__internal_24_$__cuda_sm20_div_s64) ;  /* 0x00000028009c7944 */ /* 0x000fea0003c00000 */
        /* <DEDUP_REMOVED lines=11> */
.L_x_3895:
        /* <DEDUP_REMOVED lines=22> */
.L_x_3896:
[----:B------:R-:W-:Y:S05]  /*2620*/  BSYNC B0 ;  /* 0x0000000000007941 */ /* 0x000fea0003800000 */
.L_x_3894:
        /* <DEDUP_REMOVED lines=11> */
[----:B------:R-:W-:Y:S05]  /*26e0*/  CALL.REL.NOINC `($__internal_24_$__cuda_sm20_div_s64) ;  /* 0x0000002400e47944 */ /* 0x000fea0003c00000 */
[----:B------:R-:W-:-:S04]  /*26f0*/  IADD3 R17, P0, RZ, -R20, RZ ;  /* 0x80000014ff117210 */ /* 0x000fc80007f1e0ff */
[----:B------:R-:W-:Y:S01]  /*2700*/  IADD3.X R18, RZ, ~R21, RZ, P0, !PT ;  /* 0x80000015ff127210 */ /* 0x000fe200007fe4ff */
[----:B------:R-:W-:-:S04]  /*2710*/  IMAD.WIDE.U32 R40, R5, R17, R40 ;  /* 0x0000001105287225 */ /* 0x000fc800078e0028 */
[----:B------:R-:W-:-:S04]  /*2720*/  IMAD R18, R18, R5, RZ ;  /* 0x0000000512127224 */ /* 0x000fc800078e02ff */
[----:B------:R-:W-:-:S05]  /*2730*/  IMAD R4, R4, R17, R18 ;  /* 0x0000001104047224 */ /* 0x000fca00078e0212 */
[----:B------:R-:W-:Y:S01]  /*2740*/  IADD3 R4, R41, R4, RZ ;  /* 0x0000000429047210 */ /* 0x000fe20007ffe0ff */
[----:B------:R-:W-:Y:S05]  /*2750*/  BRA `(.L_x_3899) ;  /* 0x0000000000587947 */ /* 0x000fea0003800000 */
.L_x_3898:
        /* <DEDUP_REMOVED lines=22> */
.L_x_3899:
[----:B------:R-:W-:Y:S05]  /*28c0*/  BSYNC B0 ;  /* 0x0000000000007941 */ /* 0x000fea0003800000 */
.L_x_3897:
        /* <DEDUP_REMOVED lines=38> */
[----:B------:R-:W-:Y:S05]  /*2b30*/  CALL.REL.NOINC `($__internal_24_$__cuda_sm20_div_s64) ;  /* 0x0000002000d07944 */ /* 0x000fea0003c00000 */
        /* <DEDUP_REMOVED lines=12> */
.L_x_3901:
        /* <DEDUP_REMOVED lines=23> */
.L_x_3902:
[----:B------:R-:W-:Y:S05]  /*2d70*/  BSYNC B0 ;  /* 0x0000000000007941 */ /* 0x000fea0003800000 */
.L_x_3900:
        /* <DEDUP_REMOVED lines=19> */
.L_x_3904:
        /* <DEDUP_REMOVED lines=22> */
.L_x_3905:
[----:B------:R-:W-:Y:S05]  /*3010*/  BSYNC B0 ;  /* 0x0000000000007941 */ /* 0x000fea0003800000 */
.L_x_3903:
        /* <DEDUP_REMOVED lines=19> */
.L_x_3907:
        /* <DEDUP_REMOVED lines=23> */
.L_x_3908:
[----:B------:R-:W-:Y:S05]  /*32c0*/  BSYNC B0 ;  /* 0x0000000000007941 */ /* 0x000fea0003800000 */
.L_x_3906:
        /* <DEDUP_REMOVED lines=39> */
.L_x_3910:
        /* <DEDUP_REMOVED lines=23> */
.L_x_3911:
[----:B------:R-:W-:Y:S05]  /*36b0*/  BSYNC B0 ;  /* 0x0000000000007941 */ /* 0x000fea0003800000 */
.L_x_3909:
        /* <DEDUP_REMOVED lines=29> */
.L_x_3913:
        /* <DEDUP_REMOVED lines=23> */
.L_x_3914:
[----:B------:R-:W-:Y:S05]  /*3a00*/  BSYNC B0 ;  /* 0x0000000000007941 */ /* 0x000fea0003800000 */
.L_x_3912:
        /* <DEDUP_REMOVED lines=21> */
.L_x_3890:
[----:B------:R-:W-:Y:S02]  /*3b60*/  ULDC.64 UR4, c[0x0][0x2b0] ;  /* 0x0000ac0000047ab9 */ /* 0x000fe40000000a00 */
[----:B------:R-:W-:-:S04]  /*3b70*/  LEA R2, P0, R36, UR4, 0x2 ;  /* 0x0000000424027c11 */ /* 0x000fc8000f8010ff */
[----:B------:R-:W-:-:S05]  /*3b80*/  LEA.HI.X R3, R36, UR5, R37, 0x2, P0 ;  /* 0x0000000524037c11 */ /* 0x000fca00080f1425 */
[----:B------:R0:W-:Y:S04]  /*3b90*/  STG.E desc[UR8][R2.64], R31 ;  /* 0x0000001f02007986 */ /* 0x0001e8000c101908 */
.L_x_3889:
[----:B------:R-:W-:Y:S05]  /*3ba0*/  BSYNC B1 ;  /* 0x0000000000017941 */ /* 0x000fea0003800000 */
.L_x_3888:
        /* <DEDUP_REMOVED lines=56> */
.L_x_3917:
        /* <DEDUP_REMOVED lines=77> */
.L_x_3916:
        /* <DEDUP_REMOVED lines=46> */
.L_x_3918:
        /* <DEDUP_REMOVED lines=9> */
.L_x_3920:
[----:B------:R-:W-:Y:S05]  /*4770*/  BSYNC B0 ;  /* 0x0000000000007941 */ /* 0x000fea0003800000 */
.L_x_3919:
        /* <DEDUP_REMOVED lines=12> */
.L_x_3915:
        /* <DEDUP_REMOVED lines=100> */
        .weak           $__internal_24_$__cuda_sm20_div_s64
        .type           $__internal_24_$__cuda_sm20_div_s64,@function
        .size           $__internal_24_$__cuda_sm20_div_s64,(.L_x_6218 - $__internal_24_$__cuda_sm20_div_s64)
$__internal_24_$__cuda_sm20_div_s64:
        /* <DEDUP_REMOVED lines=83> */
[----:B------:R-:W-:Y:S06]  /*53b0*/  RET.REL.NODEC R22 `(_ZN5flash32flash_fwd_splitkv_combine_kernelI23Flash_fwd_kernel_traitsILi96ELi64ELi64ELi4ELb0ELb0EN7cutlass6half_tE19Flash_kernel_traitsILi96ELi64ELi64ELi4ES3_EELi16ELi4ELb1EEEvNS_16Flash_fwd_paramsE) ;  /* 0xffffffac16107950 */ /* 0x000fec0003c3ffff */
.L_x_3921:
        /* <DEDUP_REMOVED lines=12> */
.L_x_6218:


//--------------------- .text._ZN5flash32flash_fwd_splitkv_combine_kernelI23Flash_fwd_kernel_traitsILi96ELi64ELi64ELi4ELb0ELb0EN7cutlass6half_tE19Flash_kernel_traitsILi96ELi64ELi64ELi4ES3_EELi16ELi3ELb1EEEvNS_16Flash_fwd_paramsE --------------------------
	.section	.text._ZN5flash32flash_fwd_splitkv_combine_kernelI23Flash_fwd_kernel_traitsILi96ELi64ELi64ELi4ELb0ELb0EN7cutlass6half_tE19Flash_kernel_traitsILi96ELi64ELi64ELi4ES3_EELi16ELi3ELb1EEEvNS_16Flash_fwd_paramsE,"ax",@progbits
	.align	128
        .global         _ZN5flash32flash_fwd_splitkv_combine_kernelI23Flash_fwd_kernel_traitsILi96ELi64ELi64ELi4ELb0ELb0EN7cutlass6half_tE19Flash_kernel_traitsILi96ELi64ELi64ELi4ES3_EELi16ELi3ELb1EEEvNS_16Flash_fwd_paramsE
        .type           _ZN5flash32flash_fwd_splitkv_combine_kernelI23Flash_fwd_kernel_traitsILi96ELi64ELi64ELi4ELb0ELb0EN7cutlass6half_tE19Flash_kernel_traitsILi96ELi64ELi64ELi4ES3_EELi16ELi3ELb1EEEvNS_16Flash_fwd_paramsE,@function
        .size           _ZN5flash32flash_fwd_splitkv_combine_kernelI23Flash_fwd_kernel_traitsILi96ELi64ELi64ELi4ELb0ELb0EN7cutlass6half_tE19Flash_kernel_traitsILi96ELi64ELi64ELi4ES3_EELi16ELi3ELb1EEEvNS_16Flash_fwd_paramsE,(.L_x_6219 - _ZN5flash32flash_fwd_splitkv_combine_kernelI23Flash_fwd_kernel_traitsILi96ELi64ELi64ELi4ELb0ELb0EN7cutlass6half_tE19Flash_kernel_traitsILi96ELi64ELi64ELi4ES3_EELi16ELi3ELb1EEEvNS_16Flash_fwd_paramsE)
        .other          _ZN5flash32flash_fwd_splitkv_combine_kernelI23Flash_fwd_kernel_traitsILi96ELi64ELi64ELi4ELb0ELb0EN7cutlass6half_tE19Flash_kernel_traitsILi96ELi64ELi64ELi4ES3_EELi16ELi3ELb1EEEvNS_16Flash_fwd_paramsE,@"STO_CUDA_ENTRY STV_DEFAULT"
_ZN5flash32flash_fwd_splitkv_combine_kernelI23Flash_fwd_kernel_traitsILi96ELi64ELi64ELi4ELb0ELb0EN7cutlass6half_tE19Flash_kernel_traitsILi96ELi64ELi64ELi4ES3_EELi16ELi3ELb1EEEvNS_16Flash_fwd_paramsE:
.text._ZN5flash32flash_fwd_splitkv_combine_kernelI23Flash_fwd_kernel_traitsILi96ELi64ELi64ELi4ELb0ELb0EN7cutlass6half_tE19Flash_kernel_traitsILi96ELi64ELi64ELi4ES3_EELi16ELi3ELb1EEEvNS_16Flash_fwd_paramsE:
        /* <DEDUP_REMOVED lines=23> */
[----:B------:R-:W-:Y:S05]  /*0170*/  CALL.REL.NOINC `($__internal_25_$__cuda_sm20_div_s64) ;  /* 0x0000004c00447944 */ /* 0x000fea0003c00000 */
[----:B------:R-:W-:Y:S05]  /*0180*/  BRA `(.L_x_3923) ;  /* 0x00000000004c7947 */ /* 0x000fea0003800000 */
.L_x_3922:
        /* <DEDUP_REMOVED lines=19> */
.L_x_3923:
        /* <DEDUP_REMOVED lines=12> */
[----:B------:R-:W-:Y:S05]  /*0380*/  CALL.REL.NOINC `($__internal_25_$__cuda_sm20_div_s64) ;  /* 0x0000004800c07944 */ /* 0x000fea0003c00000 */
[----:B------:R-:W-:Y:S02]  /*0390*/  MOV R8, R18 ;  /* 0x0000001200087202 */ /* 0x000fe40000000f00 */
[----:B------:R-:W-:Y:S01]  /*03a0*/  MOV R9, R19 ;  /* 0x0000001300097202 */ /* 0x000fe20000000f00 */
[----:B------:R-:W-:Y:S05]  /*03b0*/  BRA `(.L_x_3926) ;  /* 0x00000000004c7947 */ /* 0x000fea0003800000 */
.L_x_3925:
        /* <DEDUP_REMOVED lines=19> */
.L_x_3926:
[----:B------:R-:W-:Y:S05]  /*04f0*/  BSYNC B0 ;  /* 0x0000000000007941 */ /* 0x000fea0003800000 */
.L_x_3924:
        /* <DEDUP_REMOVED lines=42> */
.L_x_3928:
        /* <DEDUP_REMOVED lines=19> */
.L_x_3929:
[----:B------:R-:W-:Y:S05]  /*08d0*/  BSYNC B0 ;  /* 0x0000000000007941 */ /* 0x000fea0003800000 */
.L_x_3927:
        /* <DEDUP_REMOVED lines=74> */
[----:B------:R-:W-:Y:S02]  /*0d80*/  MOV R34, R18 ;  /* 0x0000001200227202 */ /* 0x000fe40000000f00 */
[----:B------:R-:W-:Y:S01]  /*0d90*/  MOV R35, R19 ;  /* 0x0000001300237202 */ /* 0x000fe20000000f00 */
[----:B------:R-:W-:Y:S05]  /*0da0*/  BRA `(.L_x_3932) ;  /* 0x00000000004c7947 */ /* 0x000fea0003800000 */
.L_x_3931:
        /* <DEDUP_REMOVED lines=19> */
.L_x_3932:
[----:B------:R-:W-:Y:S05]  /*0ee0*/  BSYNC B0 ;  /* 0x0000000000007941 */ /* 0x000fea0003800000 */
.L_x_3930:
        /* <DEDUP_REMOVED lines=43> */
.L_x_3934:
        /* <DEDUP_REMOVED lines=19> */
.L_x_3935:
[----:B------:R-:W-:Y:S05]  /*12d0*/  BSYNC B0 ;  /* 0x0000000000007941 */ /* 0x000fea0003800000 */
.L_x_3933:
        /* <DEDUP_REMOVED lines=67> */
.L_x_3937:
[----:B------:R-:W-:Y:S05]  /*1710*/  BSYNC B0 ;  /* 0x0000000000007941 */ /* 0x000fea0003800000 */
.L_x_3936:
        /* <DEDUP_REMOVED lines=14> */
.L_x_3939:
[----:B------:R-:W-:Y:S05]  /*1800*/  BSYNC B0 ;  /* 0x0000000000007941 */ /* 0x000fea0003800000 */
.L_x_3938:
        /* <DEDUP_REMOVED lines=142> */
[----:B------:R-:W-:Y:S05]  /*20f0*/  CALL.REL.NOINC `($__internal_25_$__cuda_sm20_div_s64) ;  /* 0x0000002c00647944 */ /* 0x000fea0003c00000 */
        /* <DEDUP_REMOVED lines=9> */
.L_x_3944:
        /* <DEDUP_REMOVED lines=22> */
.L_x_3945:
[----:B------:R-:W-:Y:S05]  /*22f0*/  BSYNC B0 ;  /* 0x0000000000007941 */ /* 0x000fea0003800000 */
.L_x_3943:
        /* <DEDUP_REMOVED lines=19> */
.L_x_3947:
        /* <DEDUP_REMOVED lines=22> */
.L_x_3948:
[----:B------:R-:W-:Y:S05]  /*2590*/  BSYNC B0 ;  /* 0x0000000000007941 */ /* 0x000fea0003800000 */
.L_x_3946:
        /* <DEDUP_REMOVED lines=11> */
[----:B------:R-:W-:Y:S05]  /*2650*/  CALL.REL.NOINC `($__internal_25_$__cuda_sm20_div_s64) ;  /* 0x00000028000c7944 */ /* 0x000fea0003c00000 */
[----:B------:R-:W-:-:S04]  /*2660*/  IADD3 R17, P0, RZ, -R18, RZ ;  /* 0x80000012ff117210 */ /* 0x000fc80007f1e0ff */
[----:B------:R-:W-:Y:S01]  /*2670*/  IADD3.X R16, RZ, ~R19, RZ, P0, !PT ;  /* 0x80000013ff107210 */ /* 0x000fe200007fe4ff */
[----:B------:R-:W-:-:S04]  /*2680*/  IMAD.WIDE.U32 R36, R5, R17, R36 ;  /* 0x0000001105247225 */ /* 0x000fc800078e0024 */
[----:B------:R-:W-:-:S04]  /*2690*/  IMAD R16, R16, R5, RZ ;  /* 0x0000000510107224 */ /* 0x000fc800078e02ff */
[----:B------:R-:W-:-:S05]  /*26a0*/  IMAD R4, R4, R17, R16 ;  /* 0x0000001104047224 */ /* 0x000fca00078e0210 */
[----:B------:R-:W-:Y:S01]  /*26b0*/  IADD3 R4, R37, R4, RZ ;  /* 0x0000000425047210 */ /* 0x000fe20007ffe0ff */
[----:B------:R-:W-:Y:S05]  /*26c0*/  BRA `(.L_x_3951) ;  /* 0x0000000000587947 */ /* 0x000fea0003800000 */
.L_x_3950:
        /* <DEDUP_REMOVED lines=22> */
.L_x_3951:
[----:B------:R-:W-:Y:S05]  /*2830*/  BSYNC B0 ;  /* 0x0000000000007941 */ /* 0x000fea0003800000 */
.L_x_3949:
        /* <DEDUP_REMOVED lines=38> */
[----:B------:R-:W-:Y:S05]  /*2aa0*/  CALL.REL.NOINC `($__internal_25_$__cuda_sm20_div_s64) ;  /* 0x0000002000f87944 */ /* 0x000fea0003c00000 */
        /* <DEDUP_REMOVED lines=12> */
.L_x_3953:
        /* <DEDUP_REMOVED lines=23> */
.L_x_3954:
[----:B------:R-:W-:Y:S05]  /*2ce0*/  BSYNC B0 ;  /* 0x0000000000007941 */ /* 0x000fea0003800000 */
.L_x_3952:
        /* <DEDUP_REMOVED lines=18> */
.L_x_3956:
        /* <DEDUP_REMOVED lines=22> */
.L_x_3957:
[----:B------:R-:W-:Y:S05]  /*2f70*/  BSYNC B0 ;  /* 0x0000000000007941 */ /* 0x000fea0003800000 */
.L_x_3955:
        /* <DEDUP_REMOVED lines=20> */
.L_x_3959:
        /* <DEDUP_REMOVED lines=23> */
.L_x_3960:
[----:B------:R-:W-:Y:S05]  /*3230*/  BSYNC B0 ;  /* 0x0000000000007941 */ /* 0x000fea0003800000 */
.L_x_3958:
        /* <DEDUP_REMOVED lines=26> */
[----:B------:R-:W-:Y:S05]  /*33e0*/  CALL.REL.NOINC `($__internal_25_$__cuda_sm20_div_s64) ;  /* 0x0000001800a87944 */ /* 0x000fea0003c00000 */
        /* <DEDUP_REMOVED lines=12> */
.L_x_3962:
        /* <DEDUP_REMOVED lines=23> */
.L_x_3963:
[----:B------:R-:W-:Y:S05]  /*3620*/  BSYNC B0 ;  /* 0x0000000000007941 */ /* 0x000fea0003800000 */
.L_x_3961:
        /* <DEDUP_REMOVED lines=29> */
.L_x_3965:
        /* <DEDUP_REMOVED lines=23> */
.L_x_3966:
[----:B------:R-:W-:Y:S05]  /*3970*/  BSYNC B0 ;  /* 0x0000000000007941 */ /* 0x000fea0003800000 */
.L_x_3964:
        /* <DEDUP_REMOVED lines=21> */
.L_x_3942:
[----:B------:R-:W-:Y:S02]  /*3ad0*/  ULDC.64 UR4, c[0x0][0x2b0] ;  /* 0x0000ac0000047ab9 */ /* 0x000fe40000000a00 */
[----:B------:R-:W-:-:S04]  /*3ae0*/  LEA R2, P0, R32, UR4, 0x2 ;  /* 0x0000000420027c11 */ /* 0x000fc8000f8010ff */
[----:B------:R-:W-:-:S05]  /*3af0*/  LEA.HI.X R3, R32, UR5, R33, 0x2, P0 ;  /* 0x0000000520037c11 */ /* 0x000fca00080f1421 */
[----:B------:R0:W-:Y:S04]  /*3b00*/  STG.E desc[UR8][R2.64], R27 ;  /* 0x0000001b02007986 */ /* 0x0001e8000c101908 */
.L_x_3941:
[----:B------:R-:W-:Y:S05]  /*3b10*/  BSYNC B1 ;  /* 0x0000000000017941 */ /* 0x000fea0003800000 */
.L_x_3940:
        /* <DEDUP_REMOVED lines=20> */
.L_x_3968:
[----:B------:R-:W-:Y:S05]  /*3c60*/  BSYNC B0 ;  /* 0x0000000000007941 */ /* 0x000fea0003800000 */
.L_x_3967:
        /* <DEDUP_REMOVED lines=45> */
.L_x_3971:
        /* <DEDUP_REMOVED lines=77> */
.L_x_3970:
        /* <DEDUP_REMOVED lines=46> */
.L_x_3972:
        /* <DEDUP_REMOVED lines=9> */
.L_x_3974:
[----:B------:R-:W-:Y:S05]  /*4780*/  BSYNC B0 ;  /* 0x0000000000007941 */ /* 0x000fea0003800000 */
.L_x_3973:
        /* <DEDUP_REMOVED lines=12> */
.L_x_3969:
        /* <DEDUP_REMOVED lines=100> */
        .weak           $__internal_25_$__cuda_sm20_div_s64
        .type           $__internal_25_$__cuda_sm20_div_s64,@function
        .size           $__internal_25_$__cuda_sm20_div_s64,(.L_x_6219 - $__internal_25_$__cuda_sm20_div_s64)
$__internal_25_$__cuda_sm20_div_s64:
        /* <DEDUP_REMOVED lines=83> */
[----:B------:R-:W-:Y:S06]  /*53c0*/  RET.REL.NODEC R38 `(_ZN5flash32flash_fwd_splitkv_combine_kernelI23Flash_fwd_kernel_traitsILi96ELi64ELi64ELi4ELb0ELb0EN7cutlass6half_tE19Flash_kernel_traitsILi96ELi64ELi64ELi4ES3_EELi16ELi3ELb1EEEvNS_16Flash_fwd_paramsE) ;  /* 0xffffffac260c7950 */ /* 0x000fec0003c3ffff */
.L_x_3975:
        /* <DEDUP_REMOVED lines=11> */
.L_x_6219:


//--------------------- .text._ZN5flash32flash_fwd_splitkv_combine_kernelI23Flash_fwd_kernel_traitsILi96ELi64ELi64ELi4ELb0ELb0EN7cutlass6half_tE19Flash_kernel_traitsILi96ELi64ELi64ELi4ES3_EELi16ELi2ELb1EEEvNS_16Flash_fwd_paramsE --------------------------
	.section	.text._ZN5flash32flash_fwd_splitkv_combine_kernelI23Flash_fwd_kernel_traitsILi96ELi64ELi64ELi4ELb0ELb0EN7cutlass6half_tE19Flash_kernel_traitsILi96ELi64ELi64ELi4ES3_EELi16ELi2ELb1EEEvNS_16Flash_fwd_paramsE,"ax",@progbits
	.align	128
        .global         _ZN5flash32flash_fwd_splitkv_combine_kernelI23Flash_fwd_kernel_traitsILi96ELi64ELi64ELi4ELb0ELb0EN7cutlass6half_tE19Flash_kernel_traitsILi96ELi64ELi64ELi4ES3_EELi16ELi2ELb1EEEvNS_16Flash_fwd_paramsE
        .type           _ZN5flash32flash_fwd_splitkv_combine_kernelI23Flash_fwd_kernel_traitsILi96ELi64ELi64ELi4ELb0ELb0EN7cutlass6half_tE19Flash_kernel_traitsILi96ELi64ELi64ELi4ES3_EELi16ELi2ELb1EEEvNS_16Flash_fwd_paramsE,@function
        .size           _ZN5flash32flash_fwd_splitkv_combine_kernelI23Flash_fwd_kernel_traitsILi96ELi64ELi64ELi4ELb0ELb0EN7cutlass6half_tE19Flash_kernel_traitsILi96ELi64ELi64ELi4ES3_EELi16ELi2ELb1EEEvNS_16Flash_fwd_paramsE,(.L_x_6220 - _ZN5flash32flash_fwd_splitkv_combine_kernelI23Flash_fwd_kernel_traitsILi96ELi64ELi64ELi4ELb0ELb0EN7cutlass6half_tE19Flash_kernel_traitsILi96ELi64ELi64ELi4ES3_EELi16ELi2ELb1EEEvNS_16Flash_fwd_paramsE)
        .other          _ZN5flash32flash_fwd_splitkv_combine_kernelI23Flash_fwd_kernel_traitsILi96ELi64ELi64ELi4ELb0ELb0EN7cutlass6half_tE19Flash_kernel_traitsILi96ELi64ELi64ELi4ES3_EELi16ELi2ELb1EEEvNS_16Flash_fwd_paramsE,@"STO_CUDA_ENTRY STV_DEFAULT"
_ZN5flash32flash_fwd_splitkv_combine_kernelI23Flash_fwd_kernel_traitsILi96ELi64ELi64ELi4ELb0ELb0EN7cutlass6half_tE19Flash_kernel_traitsILi96ELi64ELi64ELi4ES3_EELi16ELi2ELb1EEEvNS_16Flash_fwd_paramsE:
.text._ZN5flash32flash_fwd_splitkv_combine_kernelI23Flash_fwd_kernel_traitsILi96ELi64ELi64ELi4ELb0ELb0EN7cutlass6half_tE19Flash_kernel_traitsILi96ELi64ELi64ELi4ES3_EELi16ELi2ELb1EEEvNS_16Flash_fwd_paramsE:
        /* <DEDUP_REMOVED lines=23> */
[----:B------:R-:W-:Y:S05]  /*0170*/  CALL.REL.NOINC `($__internal_26_$__cuda_sm20_div_s64) ;  /* 0x0000004c00387944 */ /* 0x000fea0003c00000 */
[----:B------:R-:W-:Y:S05]  /*0180*/  BRA `(.L_x_3977) ;  /* 0x00000000004c7947 */ /* 0x000fea0003800000 */
.L_x_3976:
        /* <DEDUP_REMOVED lines=19> */
.L_x_3977:
        /* <DEDUP_REMOVED lines=12> */
[----:B------:R-:W-:Y:S05]  /*0380*/  CALL.REL.NOINC `($__internal_26_$__cuda_sm20_div_s64) ;  /* 0x0000004800b47944 */ /* 0x000fea0003c00000 */
[----:B------:R-:W-:Y:S02]  /*0390*/  MOV R8, R18 ;  /* 0x0000001200087202 */ /* 0x000fe40000000f00 */
[----:B------:R-:W-:Y:S01]  /*03a0*/  MOV R9, R19 ;  /* 0x0000001300097202 */ /* 0x000fe20000000f00 */
[----:B------:R-:W-:Y:S05]  /*03b0*/  BRA `(.L_x_3980) ;  /* 0x00000000004c7947 */ /* 0x000fea0003800000 */
.L_x_3979:
        /* <DEDUP_REMOVED lines=19> */
.L_x_3980:
[----:B------:R-:W-:Y:S05]  /*04f0*/  BSYNC B0 ;  /* 0x0000000000007941 */ /* 0x000fea0003800000 */
.L_x_3978:
        /* <DEDUP_REMOVED lines=41> */
.L_x_3982:
        /* <DEDUP_REMOVED lines=19> */
.L_x_3983:
[----:B------:R-:W-:Y:S05]  /*08c0*/  BSYNC B0 ;  /* 0x0000000000007941 */ /* 0x000fea0003800000 */
.L_x_3981:
        /* <DEDUP_REMOVED lines=73> */
[----:B------:R-:W-:Y:S02]  /*0d60*/  MOV R34, R18 ;  /* 0x0000001200227202 */ /* 0x000fe40000000f00 */
[----:B------:R-:W-:Y:S01]  /*0d70*/  MOV R35, R19 ;  /* 0x0000001300237202 */ /* 0x000fe20000000f00 */
[----:B------:R-:W-:Y:S05]  /*0d80*/  BRA `(.L_x_3986) ;  /* 0x00000000004c7947 */ /* 0x000fea0003800000 */
.L_x_3985:
        /* <DEDUP_REMOVED lines=19> */
.L_x_3986:
[----:B------:R-:W-:Y:S05]  /*0ec0*/  BSYNC B0 ;  /* 0x0000000000007941 */ /* 0x000fea0003800000 */
.L_x_3984:
        /* <DEDUP_REMOVED lines=44> */
.L_x_3988:
        /* <DEDUP_REMOVED lines=19> */
.L_x_3989:
[----:B------:R-:W-:Y:S05]  /*12c0*/  BSYNC B0 ;  /* 0x0000000000007941 */ /* 0x000fea0003800000 */
.L_x_3987:
        /* <DEDUP_REMOVED lines=68> */
.L_x_3991:
[----:B------:R-:W-:Y:S05]  /*1710*/  BSYNC B0 ;  /* 0x0000000000007941 */ /* 0x000fea0003800000 */
.L_x_3990:
        /* <DEDUP_REMOVED lines=13> */
.L_x_3993:
[----:B------:R-:W-:Y:S05]  /*17f0*/  BSYNC B0 ;  /* 0x0000000000007941 */ /* 0x000fea0003800000 */
.L_x_3992:
        /* <DEDUP_REMOVED lines=138> */
[----:B------:R-:W-:Y:S05]  /*20a0*/  CALL.REL.NOINC `($__internal_26_$__cuda_sm20_div_s64) ;  /* 0x0000002c006c7944 */ /* 0x000fea0003c00000 */
        /* <DEDUP_REMOVED lines=9> */
.L_x_3998:
        /* <DEDUP_REMOVED lines=22> */
.L_x_3999:
[----:B------:R-:W-:Y:S05]  /*22a0*/  BSYNC B0 ;  /* 0x0000000000007941 */ /* 0x000fea0003800000 */
.L_x_3997:
        /* <DEDUP_REMOVED lines=19> */
.L_x_4001:
        /* <DEDUP_REMOVED lines=22> */
.L_x_4002:
[----:B------:R-:W-:Y:S05]  /*2540*/  BSYNC B0 ;  /* 0x0000000000007941 */ /* 0x000fea0003800000 */
.L_x_4000:
        /* <DEDUP_REMOVED lines=11> */
[----:B------:R-:W-:Y:S05]  /*2600*/  CALL.REL.NOINC `($__internal_26_$__cuda_sm20_div_s64) ;  /* 0x0000002800147944 */ /* 0x000fea0003c00000 */
[----:B------:R-:W-:-:S04]  /*2610*/  IADD3 R17, P0, RZ, -R18, RZ ;  /* 0x80000012ff117210 */ /* 0x000fc80007f1e0ff */
[----:B------:R-:W-:Y:S01]  /*2620*/  IADD3.X R16, RZ, ~R19, RZ, P0, !PT ;  /* 0x80000013ff107210 */ /* 0x000fe200007fe4ff */
[----:B------:R-:W-:-:S04]  /*2630*/  IMAD.WIDE.U32 R36, R5, R17, R36 ;  /* 0x0000001105247225 */ /* 0x000fc800078e0024 */
[----:B------:R-:W-:-:S04]  /*2640*/  IMAD R16, R16, R5, RZ ;  /* 0x0000000510107224 */ /* 0x000fc800078e02ff */
[----:B------:R-:W-:-:S05]  /*2650*/  IMAD R4, R4, R17, R16 ;  /* 0x0000001104047224 */ /* 0x000fca00078e0210 */
[----:B------:R-:W-:Y:S01]  /*2660*/  IADD3 R4, R37, R4, RZ ;  /* 0x0000000425047210 */ /* 0x000fe20007ffe0ff */
[----:B------:R-:W-:Y:S05]  /*2670*/  BRA `(.L_x_4005) ;  /* 0x0000000000587947 */ /* 0x000fea0003800000 */
.L_x_4004:
        /* <DEDUP_REMOVED lines=22> */
.L_x_4005:
[----:B------:R-:W-:Y:S05]  /*27e0*/  BSYNC B0 ;  /* 0x0000000000007941 */ /* 0x000fea0003800000 */
.L_x_4003:
        /* <DEDUP_REMOVED lines=38> */
[----:B------:R-:W-:Y:S05]  /*2a50*/  CALL.REL.NOINC `($__internal_26_$__cuda_sm20_div_s64) ;  /* 0x0000002400007944 */ /* 0x000fea0003c00000 */
        /* <DEDUP_REMOVED lines=12> */
.L_x_4007:
        /* <DEDUP_REMOVED lines=23> */
.L_x_4008:
[----:B------:R-:W-:Y:S05]  /*2c90*/  BSYNC B0 ;  /* 0x0000000000007941 */ /* 0x000fea0003800000 */
.L_x_4006:
        /* <DEDUP_REMOVED lines=18> */
.L_x_4010:
        /* <DEDUP_REMOVED lines=22> */
.L_x_4011:
[----:B------:R-:W-:Y:S05]  /*2f20*/  BSYNC B0 ;  /* 0x0000000000007941 */ /* 0x000fea0003800000 */
.L_x_4009:
        /* <DEDUP_REMOVED lines=20> */
.L_x_4013:
        /* <DEDUP_REMOVED lines=23> */
.L_x_4014:
[----:B------:R-:W-:Y:S05]  /*31e0*/  BSYNC B0 ;  /* 0x0000000000007941 */ /* 0x000fea0003800000 */
.L_x_4012:
        /* <DEDUP_REMOVED lines=26> */
[----:B------:R-:W-:Y:S05]  /*3390*/  CALL.REL.NOINC `($__internal_26_$__cuda_sm20_div_s64) ;  /* 0x0000001800b07944 */ /* 0x000fea0003c00000 */
        /* <DEDUP_REMOVED lines=12> */
.L_x_4016:
        /* <DEDUP_REMOVED lines=23> */
.L_x_4017:
[----:B------:R-:W-:Y:S05]  /*35d0*/  BSYNC B0 ;  /* 0x0000000000007941 */ /* 0x000fea0003800000 */
.L_x_4015:
        /* <DEDUP_REMOVED lines=29> */
.L_x_4019:
        /* <DEDUP_REMOVED lines=23> */
.L_x_4020:
[----:B------:R-:W-:Y:S05]  /*3920*/  BSYNC B0 ;  /* 0x0000000000007941 */ /* 0x000fea0003800000 */
.L_x_4018:
        /* <DEDUP_REMOVED lines=21> */
.L_x_3996:
[----:B------:R-:W-:Y:S02]  /*3a80*/  ULDC.64 UR4, c[0x0][0x2b0] ;  /* 0x0000ac0000047ab9 */ /* 0x000fe40000000a00 */
[----:B------:R-:W-:-:S04]  /*3a90*/  LEA R2, P0, R32, UR4, 0x2 ;  /* 0x0000000420027c11 */ /* 0x000fc8000f8010ff */
[----:B------:R-:W-:-:S05]  /*3aa0*/  LEA.HI.X R3, R32, UR5, R33, 0x2, P0 ;  /* 0x0000000520037c11 */ /* 0x000fca00080f1421 */
[----:B------:R0:W-:Y:S04]  /*3ab0*/  STG.E desc[UR8][R2.64], R27 ;  /* 0x0000001b02007986 */ /* 0x0001e8000c101908 */
.L_x_3995:
[----:B------:R-:W-:Y:S05]  /*3ac0*/  BSYNC B1 ;  /* 0x0000000000017941 */ /* 0x000fea0003800000 */
.L_x_3994:
        /* <DEDUP_REMOVED lines=21> */
.L_x_4022:
[----:B------:R-:W-:Y:S05]  /*3c20*/  BSYNC B0 ;  /* 0x0000000000007941 */ /* 0x000fea0003800000 */
.L_x_4021:
        /* <DEDUP_REMOVED lines=46> */
.L_x_4025:
        /* <DEDUP_REMOVED lines=77> */
.L_x_4024:
        /* <DEDUP_REMOVED lines=46> */
.L_x_4026:
        /* <DEDUP_REMOVED lines=9> */
.L_x_4028:
[----:B------:R-:W-:Y:S05]  /*4750*/  BSYNC B0 ;  /* 0x0000000000007941 */ /* 0x000fea0003800000 */
.L_x_4027:
        /* <DEDUP_REMOVED lines=12> */
.L_x_4023:
        /* <DEDUP_REMOVED lines=100> */
        .weak           $__internal_26_$__cuda_sm20_div_s64
        .type           $__internal_26_$__cuda_sm20_div_s64,@function
        .size           $__internal_26_$__cuda_sm20_div_s64,(.L_x_6220 - $__internal_26_$__cuda_sm20_div_s64)
$__internal_26_$__cuda_sm20_div_s64:
        /* <DEDUP_REMOVED lines=83> */
[----:B------:R-:W-:Y:S06]  /*5390*/  RET.REL.NODEC R38 `(_ZN5flash32flash_fwd_splitkv_combine_kernelI23Flash_fwd_kernel_traitsILi96ELi64ELi64ELi4ELb0ELb0EN7cutlass6half_tE19Flash_kernel_traitsILi96ELi64ELi64ELi4ES3_EELi16ELi2ELb1EEEvNS_16Flash_fwd_paramsE) ;  /* 0xffffffac26187950 */ /* 0x000fec0003c3ffff */
.L_x_4029:
        /* <DEDUP_REMOVED lines=14> */
.L_x_6220:


//--------------------- .text._ZN5flash32flash_fwd_splitkv_combine_kernelI23Flash_fwd_kernel_traitsILi96ELi64ELi64ELi4ELb0ELb0EN7cutlass6half_tE19Flash_kernel_traitsILi96ELi64ELi64ELi4ES3_EELi16ELi1ELb1EEEvNS_16Flash_fwd_paramsE --------------------------
	.section	.text._ZN5flash32flash_fwd_splitkv_combine_kernelI23Flash_fwd_kernel_traitsILi96ELi64ELi64ELi4ELb0ELb0EN7cutlass6half_tE19Flash_kernel_traitsILi96ELi64ELi64ELi4ES3_EELi16ELi1ELb1EEEvNS_16Flash_fwd_paramsE,"ax",@progbits
	.align	128
        .global         _ZN5flash32flash_fwd_splitkv_combine_kernelI23Flash_fwd_kernel_traitsILi96ELi64ELi64ELi4ELb0ELb0EN7cutlass6half_tE19Flash_kernel_traitsILi96ELi64ELi64ELi4ES3_EELi16ELi1ELb1EEEvNS_16Flash_fwd_paramsE
        .type           _ZN5flash32flash_fwd_splitkv_combine_kernelI23Flash_fwd_kernel_traitsILi96ELi64ELi64ELi4ELb0ELb0EN7cutlass6half_tE19Flash_kernel_traitsILi96ELi64ELi64ELi4ES3_EELi16ELi1ELb1EEEvNS_16Flash_fwd_paramsE,@function
        .size           _ZN5flash32flash_fwd_splitkv_combine_kernelI23Flash_fwd_kernel_traitsILi96ELi64ELi64ELi4ELb0ELb0EN7cutlass6half_tE19Flash_kernel_traitsILi96ELi64ELi64ELi4ES3_EELi16ELi1ELb1EEEvNS_16Flash_fwd_paramsE,(.L_x_6221 - _ZN5flash32flash_fwd_splitkv_combine_kernelI23Flash_fwd_kernel_traitsILi96ELi64ELi64ELi4ELb0ELb0EN7cutlass6half_tE19Flash_kernel_traitsILi96ELi64ELi64ELi4ES3_EELi16ELi1ELb1EEEvNS_16Flash_fwd_paramsE)
        .other          _ZN5flash32flash_fwd_splitkv_combine_kernelI23Flash_fwd_kernel_traitsILi96ELi64ELi64ELi4ELb0ELb0EN7cutlass6half_tE19Flash_kernel_traitsILi96ELi64ELi64ELi4ES3_EELi16ELi1ELb1EEEvNS_16Flash_fwd_paramsE,@"STO_CUDA_ENTRY STV_DEFAULT"
_ZN5flash32flash_fwd_splitkv_combine_kernelI23Flash_fwd_kernel_traitsILi96ELi64ELi64ELi4ELb0ELb0EN7cutlass6half_tE19Flash_kernel_traitsILi96ELi64ELi64ELi4ES3_EELi16ELi1ELb1EEEvNS_16Flash_fwd_paramsE:
.text._ZN5flash32flash_fwd_splitkv_combine_kernelI23Flash_fwd_kernel_traitsILi96ELi64ELi64ELi4ELb0ELb0EN7cutlass6half_tE19Flash_kernel_traitsILi96ELi64ELi64ELi4ES3_EELi16ELi1ELb1EEEvNS_16Flash_fwd_paramsE:
        /* <DEDUP_REMOVED lines=23> */
[----:B------:R-:W-:Y:S05]  /*0170*/  CALL.REL.NOINC `($__internal_27_$__cuda_sm20_div_s64) ;  /* 0x0000004c00487944 */ /* 0x000fea0003c00000 */
[----:B------:R-:W-:Y:S05]  /*0180*/  BRA `(.L_x_4031) ;  /* 0x00000000004c7947 */ /* 0x000fea0003800000 */
.L_x_4030:
        /* <DEDUP_REMOVED lines=19> */
.L_x_4031:
        /* <DEDUP_REMOVED lines=13> */
[----:B------:R-:W-:Y:S05]  /*0390*/  CALL.REL.NOINC `($__internal_27_$__cuda_sm20_div_s64) ;  /* 0x0000004800c07944 */ /* 0x000fea0003c00000 */
[----:B------:R-:W-:Y:S02]  /*03a0*/  MOV R26, R18 ;  /* 0x00000012001a7202 */ /* 0x000fe40000000f00 */
[----:B------:R-:W-:Y:S01]  /*03b0*/  MOV R27, R19 ;  /* 0x00000013001b7202 */ /* 0x000fe20000000f00 */
[----:B------:R-:W-:Y:S05]  /*03c0*/  BRA `(.L_x_4034) ;  /* 0x00000000004c7947 */ /* 0x000fea0003800000 */
.L_x_4033:
        /* <DEDUP_REMOVED lines=19> */
.L_x_4034:
[----:B------:R-:W-:Y:S05]  /*0500*/  BSYNC B0 ;  /* 0x0000000000007941 */ /* 0x000fea0003800000 */
.L_x_4032:
        /* <DEDUP_REMOVED lines=42> */
.L_x_4036:
        /* <DEDUP_REMOVED lines=19> */
.L_x_4037:
[----:B------:R-:W-:Y:S05]  /*08e0*/  BSYNC B0 ;  /* 0x0000000000007941 */ /* 0x000fea0003800000 */
.L_x_4035:
        /* <DEDUP_REMOVED lines=72> */
[----:B------:R-:W-:Y:S05]  /*0d70*/  CALL.REL.NOINC `($__internal_27_$__cuda_sm20_div_s64) ;  /* 0x0000004000487944 */ /* 0x000fea0003c00000 */
[----:B------:R-:W-:Y:S02]  /*0d80*/  MOV R32, R18 ;  /* 0x0000001200207202 */ /* 0x000fe40000000f00 */
[----:B------:R-:W-:Y:S01]  /*0d90*/  MOV R33, R19 ;  /* 0x0000001300217202 */ /* 0x000fe20000000f00 */
[----:B------:R-:W-:Y:S05]  /*0da0*/  BRA `(.L_x_4040) ;  /* 0x00000000004c7947 */ /* 0x000fea0003800000 */
.L_x_4039:
        /* <DEDUP_REMOVED lines=19> */
.L_x_4040:
[----:B------:R-:W-:Y:S05]  /*0ee0*/  BSYNC B0 ;  /* 0x0000000000007941 */ /* 0x000fea0003800000 */
.L_x_4038:
        /* <DEDUP_REMOVED lines=44> */
.L_x_4042:
        /* <DEDUP_REMOVED lines=19> */
.L_x_4043:
[----:B------:R-:W-:Y:S05]  /*12e0*/  BSYNC B0 ;  /* 0x0000000000007941 */ /* 0x000fea0003800000 */
.L_x_4041:
        /* <DEDUP_REMOVED lines=73> */
.L_x_4045:
[----:B------:R-:W-:Y:S05]  /*1780*/  BSYNC B0 ;  /* 0x0000000000007941 */ /* 0x000fea0003800000 */
.L_x_4044:
        /* <DEDUP_REMOVED lines=16> */
.L_x_4047:
[----:B------:R-:W-:Y:S05]  /*1890*/  BSYNC B0 ;  /* 0x0000000000007941 */ /* 0x000fea0003800000 */
.L_x_4046:
        /* <DEDUP_REMOVED lines=138> */
.L_x_4052:
        /* <DEDUP_REMOVED lines=22> */
.L_x_4053:
[----:B------:R-:W-:Y:S05]  /*22a0*/  BSYNC B0 ;  /* 0x0000000000007941 */ /* 0x000fea0003800000 */
.L_x_4051:
        /* <DEDUP_REMOVED lines=19> */
.L_x_4055:
        /* <DEDUP_REMOVED lines=22> */
.L_x_4056:
[----:B------:R-:W-:Y:S05]  /*2540*/  BSYNC B0 ;  /* 0x0000000000007941 */ /* 0x000fea0003800000 */
.L_x_4054:
        /* <DEDUP_REMOVED lines=12> */
[----:B------:R-:W-:Y:S05]  /*2610*/  CALL.REL.NOINC `($__internal_27_$__cuda_sm20_div_s64) ;  /* 0x0000002800207944 */ /* 0x000fea0003c00000 */
[----:B------:R-:W-:-:S04]  /*2620*/  IADD3 R20, P0, RZ, -R18, RZ ;  /* 0x80000012ff147210 */ /* 0x000fc80007f1e0ff */
[----:B------:R-:W-:Y:S01]  /*2630*/  IADD3.X R4, RZ, ~R19, RZ, P0, !PT ;  /* 0x80000013ff047210 */ /* 0x000fe200007fe4ff */
[----:B------:R-:W-:-:S04]  /*2640*/  IMAD.WIDE.U32 R36, R29, R20, R36 ;  /* 0x000000141d247225 */ /* 0x000fc800078e0024 */
[----:B------:R-:W-:-:S04]  /*2650*/  IMAD R4, R4, R29, RZ ;  /* 0x0000001d04047224 */ /* 0x000fc800078e02ff */
[----:B------:R-:W-:-:S05]  /*2660*/  IMAD R4, R3, R20, R4 ;  /* 0x0000001403047224 */ /* 0x000fca00078e0204 */
[----:B------:R-:W-:Y:S01]  /*2670*/  IADD3 R4, R37, R4, RZ ;  /* 0x0000000425047210 */ /* 0x000fe20007ffe0ff */
[----:B------:R-:W-:Y:S05]  /*2680*/  BRA `(.L_x_4059) ;  /* 0x0000000000587947 */ /* 0x000fea0003800000 */
.L_x_4058:
        /* <DEDUP_REMOVED lines=22> */
.L_x_4059:
[----:B------:R-:W-:Y:S05]  /*27f0*/  BSYNC B0 ;  /* 0x0000000000007941 */ /* 0x000fea0003800000 */
.L_x_4057:
        /* <DEDUP_REMOVED lines=37> */
[----:B------:R-:W-:Y:S05]  /*2a50*/  CALL.REL.NOINC `($__internal_27_$__cuda_sm20_div_s64) ;  /* 0x0000002400107944 */ /* 0x000fea0003c00000 */
        /* <DEDUP_REMOVED lines=11> */
.L_x_4061:
        /* <DEDUP_REMOVED lines=23> */
.L_x_4062:
[----:B------:R-:W-:Y:S05]  /*2c80*/  BSYNC B0 ;  /* 0x0000000000007941 */ /* 0x000fea0003800000 */
.L_x_4060:
        /* <DEDUP_REMOVED lines=20> */
.L_x_4064:
        /* <DEDUP_REMOVED lines=23> */
.L_x_4065:
[----:B------:R-:W-:Y:S05]  /*2f40*/  BSYNC B0 ;  /* 0x0000000000007941 */ /* 0x000fea0003800000 */
.L_x_4063:
        /* <DEDUP_REMOVED lines=20> */
.L_x_4067:
        /* <DEDUP_REMOVED lines=23> */
.L_x_4068:
[----:B------:R-:W-:Y:S05]  /*3200*/  BSYNC B0 ;  /* 0x0000000000007941 */ /* 0x000fea0003800000 */
.L_x_4066:
        /* <DEDUP_REMOVED lines=26> */
[----:B------:R-:W-:Y:S05]  /*33b0*/  CALL.REL.NOINC `($__internal_27_$__cuda_sm20_div_s64) ;  /* 0x0000001800b87944 */ /* 0x000fea0003c00000 */
        /* <DEDUP_REMOVED lines=12> */
.L_x_4070:
        /* <DEDUP_REMOVED lines=23> */
.L_x_4071:
[----:B------:R-:W-:Y:S05]  /*35f0*/  BSYNC B0 ;  /* 0x0000000000007941 */ /* 0x000fea0003800000 */
.L_x_4069:
        /* <DEDUP_REMOVED lines=29> */
.L_x_4073:
        /* <DEDUP_REMOVED lines=23> */
.L_x_4074:
[----:B------:R-:W-:Y:S05]  /*3940*/  BSYNC B0 ;  /* 0x0000000000007941 */ /* 0x000fea0003800000 */
.L_x_4072:
        /* <DEDUP_REMOVED lines=21> */
.L_x_4050:
[----:B------:R-:W-:Y:S02]  /*3aa0*/  ULDC.64 UR4, c[0x0][0x2b0] ;  /* 0x0000ac0000047ab9 */ /* 0x000fe40000000a00 */
[----:B------:R-:W-:-:S04]  /*3ab0*/  LEA R2, P0, R30, UR4, 0x2 ;  /* 0x000000041e027c11 */ /* 0x000fc8000f8010ff */
[----:B------:R-:W-:-:S05]  /*3ac0*/  LEA.HI.X R3, R30, UR5, R31, 0x2, P0 ;  /* 0x000000051e037c11 */ /* 0x000fca00080f141f */
[----:B------:R0:W-:Y:S04]  /*3ad0*/  STG.E desc[UR8][R2.64], R26 ;  /* 0x0000001a02007986 */ /* 0x0001e8000c101908 */
.L_x_4049:
[----:B------:R-:W-:Y:S05]  /*3ae0*/  BSYNC B1 ;  /* 0x0000000000017941 */ /* 0x000fea0003800000 */
.L_x_4048:
        /* <DEDUP_REMOVED lines=23> */
.L_x_4076:
[----:B------:R-:W-:Y:S05]  /*3c60*/  BSYNC B0 ;  /* 0x0000000000007941 */ /* 0x000fea0003800000 */
.L_x_4075:
        /* <DEDUP_REMOVED lines=46> */
.L_x_4079:
        /* <DEDUP_REMOVED lines=77> */
.L_x_4078:
        /* <DEDUP_REMOVED lines=46> */
.L_x_4080:
        /* <DEDUP_REMOVED lines=9> */
.L_x_4082:
[----:B------:R-:W-:Y:S05]  /*4790*/  BSYNC B0 ;  /* 0x0000000000007941 */ /* 0x000fea0003800000 */
.L_x_4081:
        /* <DEDUP_REMOVED lines=12> */
.L_x_4077:
        /* <DEDUP_REMOVED lines=100> */
        .weak           $__internal_27_$__cuda_sm20_div_s64
        .type           $__internal_27_$__cuda_sm20_div_s64,@function
        .size           $__internal_27_$__cuda_sm20_div_s64,(.L_x_6221 - $__internal_27_$__cuda_sm20_div_s64)
$__internal_27_$__cuda_sm20_div_s64:
        /* <DEDUP_REMOVED lines=83> */
[----:B------:R-:W-:Y:S06]  /*53d0*/  RET.REL.NODEC R24 `(_ZN5flash32flash_fwd_splitkv_combine_kernelI23Flash_fwd_kernel_traitsILi96ELi64ELi64ELi4ELb0ELb0EN7cutlass6half_tE19Flash_kernel_traitsILi96ELi64ELi64ELi4ES3_EELi16ELi1ELb1EEEvNS_16Flash_fwd_paramsE) ;  /* 0xffffffac18087950 */ /* 0x000fec0003c3ffff */
.L_x_4083:
        /* <DEDUP_REMOVED lines=10> */
.L_x_6221:


//--------------------- .text._ZN5flash24flash_fwd_splitkv_kernelI23Flash_fwd_kernel_traitsILi96ELi64ELi64ELi4ELb0ELb0EN7cutlass6half_tE19Flash_kernel_traitsILi96ELi64ELi64ELi4ES3_EELb1ELb0ELb0ELb0ELb0ELb0ELb0ELb0EEEvNS_16Flash_fwd_paramsE --------------------------
	.section	.text._ZN5flash24flash_fwd_splitkv_kernelI23Flash_fwd_kernel_traitsILi96ELi64ELi64ELi4ELb0ELb0EN7cutlass6half_tE19Flash_kernel_traitsILi96ELi64ELi64ELi4ES3_EELb1ELb0ELb0ELb0ELb0ELb0ELb0ELb0EEEvNS_16Flash_fwd_paramsE,"ax",@progbits
	.align	128
        .global         _ZN5flash24flash_fwd_splitkv_kernelI23Flash_fwd_kernel_traitsILi96ELi64ELi64ELi4ELb0ELb0EN7cutlass6half_tE19Flash_kernel_traitsILi96ELi64ELi64ELi4ES3_EELb1ELb0ELb0ELb0ELb0ELb0ELb0ELb0EEEvNS_16Flash_fwd_paramsE
        .type           _ZN5flash24flash_fwd_splitkv_kernelI23Flash_fwd_kernel_traitsILi96ELi64ELi64ELi4ELb0ELb0EN7cutlass6half_tE19Flash_kernel_traitsILi96ELi64ELi64ELi4ES3_EELb1ELb0ELb0ELb0ELb0ELb0ELb0ELb0EEEvNS_16Flash_fwd_paramsE,@function
        .size           _ZN5flash24flash_fwd_splitkv_kernelI23Flash_fwd_kernel_traitsILi96ELi64ELi64ELi4ELb0ELb0EN7cutlass6half_tE19Flash_kernel_traitsILi96ELi64ELi64ELi4ES3_EELb1ELb0ELb0ELb0ELb0ELb0ELb0ELb0EEEvNS_16Flash_fwd_paramsE,(.L_x_6278 - _ZN5flash24flash_fwd_splitkv_kernelI23Flash_fwd_kernel_traitsILi96ELi64ELi64ELi4ELb0ELb0EN7cutlass6half_tE19Flash_kernel_traitsILi96ELi64ELi64ELi4ES3_EELb1ELb0ELb0ELb0ELb0ELb0ELb0ELb0EEEvNS_16Flash_fwd_paramsE)
        .other          _ZN5flash24flash_fwd_splitkv_kernelI23Flash_fwd_kernel_traitsILi96ELi64ELi64ELi4ELb0ELb0EN7cutlass6half_tE19Flash_kernel_traitsILi96ELi64ELi64ELi4ES3_EELb1ELb0ELb0ELb0ELb0ELb0ELb0ELb0EEEvNS_16Flash_fwd_paramsE,@"STO_CUDA_ENTRY STV_DEFAULT"
_ZN5flash24flash_fwd_splitkv_kernelI23Flash_fwd_kernel_traitsILi96ELi64ELi64ELi4ELb0ELb0EN7cutlass6half_tE19Flash_kernel_traitsILi96ELi64ELi64ELi4ES3_EELb1ELb0ELb0ELb0ELb0ELb0ELb0ELb0EEEvNS_16Flash_fwd_paramsE:
.text._ZN5flash24flash_fwd_splitkv_kernelI23Flash_fwd_kernel_traitsILi96ELi64ELi64ELi4ELb0ELb0EN7cutlass6half_tE19Flash_kernel_traitsILi96ELi64ELi64ELi4ES3_EELb1ELb0ELb0ELb0ELb0ELb0ELb0ELb0EEEvNS_16Flash_fwd_paramsE:
        /* <DEDUP_REMOVED lines=38> */
.L_x_4084:
[----:B------:R-:W1:Y:S02]  /*0260*/  LDC R5, c[0x0][0x2c8] ;  /* 0x0000b200ff057b82 */ /* 0x000e640000000800 */
.L_x_4085:
        /* <DEDUP_REMOVED lines=66> */
[----:B------:R-:W-:-:S02]  /*0690*/  ULDC.64 UR4, c[0x0][0x2a0] ;  /* 0x0000a80000047ab9 */ /* 0x000fc40000000a00 */
[----:B------:R-:W-:Y:S02]  /*06a0*/  IMAD R15, R2, UR4, RZ ;  /* 0x00000004020f7c24 */ /* 0x000fe4000f8e02ff */
        /* <DEDUP_REMOVED lines=8> */
[----:B------:R-:W-:Y:S01]  /*0730*/  IMAD.WIDE.U32 R26, R26, UR4, R10 ;  /* 0x000000041a1a7c25 */ /* 0x000fe2000f8e000a */
[----:B------:R-:W-:-:S03]  /*0740*/  IADD3 R10, R8, 0x40, RZ ;  /* 0x00000040080a7810 */ /* 0x000fc60007ffe0ff */
        /* <DEDUP_REMOVED lines=18> */
.L_x_4088:
[----:B------:R-:W-:Y:S05]  /*0870*/  BSYNC B0 ;  /* 0x0000000000007941 */ /* 0x000fea0003800000 */
.L_x_4087:
        /* <DEDUP_REMOVED lines=20> */
.L_x_4090:
[----:B------:R-:W-:Y:S05]  /*09c0*/  BSYNC B0 ;  /* 0x0000000000007941 */ /* 0x000fea0003800000 */
.L_x_4089:
        /* <DEDUP_REMOVED lines=11> */
.L_x_4086:
        /* <DEDUP_REMOVED lines=24> */
.L_x_4091:
[----:B------:R-:W-:Y:S05]  /*0c00*/  @!P6 BRA `(.L_x_4092) ;  /* 0x000000040040e947 */ /* 0x000fea0003800000 */
[----:B------:R-:W1:Y:S01]  /*0c10*/  LDC R6, c[0x0][0x380] ;  /* 0x0000e000ff067b82 */ /* 0x000e620000000800 */
[----:B------:R-:W-:Y:S01]  /*0c20*/  LEA R19, R100, 0xffffffc0, 0x6 ;  /* 0xffffffc064137811 */ /* 0x000fe200078e30ff */
[----:B------:R-:W-:-:S03]  /*0c30*/  ULDC.64 UR4, c[0x0][0x230] ;  /* 0x00008c0000047ab9 */ /* 0x000fc60000000a00 */
[----:B------:R-:W-:-:S03]  /*0c40*/  IABS R0, R19 ;  /* 0x0000001300007213 */ /* 0x000fc60000000000 */
        /* <DEDUP_REMOVED lines=26> */
[----:B------:R-:W3:Y:S01]  /*0df0*/  LDG.E R0, desc[UR10][R14.64] ;  /* 0x0000000a0e007981 */ /* 0x000ee2000c1e1900 */
[----:B-1----:R-:W-:-:S04]  /*0e00*/  IABS R2, R7 ;  /* 0x0000000700027213 */ /* 0x002fc80000000000 */
[----:B------:R-:W1:Y:S08]  /*0e10*/  I2F.RP R5, R2 ;  /* 0x0000000200057306 */ /* 0x000e700000209400 */
[----:B-1---5:R-:W1:Y:S02]  /*0e20*/  MUFU.RCP R10, R5 ;  /* 0x00000005000a7308 */ /* 0x022e640000001000 */
        /* <DEDUP_REMOVED lines=13> */
[----:B------:R-:W-:-:S05]  /*0f00*/  IMAD R19, R6, R4, R19 ;  /* 0x0000000406137224 */ /* 0x000fca00078e0213 */
[----:B------:R-:W-:-:S07]  /*0f10*/  SHF.R.S32.HI R11, RZ, 0x1f, R19 ;  /* 0x0000001fff0b7819 */ /* 0x000fce0000011413 */
        /* <DEDUP_REMOVED lines=9> */
[----:B------:R-:W-:Y:S02]  /*0fb0*/  @!P1 LOP3.LUT R8, RZ, R7, RZ, 0x33, !PT ;  /* 0x00000007ff089212 */ /* 0x000fe400078e33ff */
[----:B---3--:R-:W-:Y:S01]  /*0fc0*/  SHF.R.S32.HI R5, RZ, 0x1f, R0 ;  /* 0x0000001fff057819 */ /* 0x008fe20000011400 */
        /* <DEDUP_REMOVED lines=8> */
[----:B--2---:R-:W-:-:S02]  /*1050*/  IMAD R4, R11, R96, RZ ;  /* 0x000000600b047224 */ /* 0x004fc400078e02ff */
[----:B------:R-:W-:-:S04]  /*1060*/  IMAD.WIDE.U32 R6, R19, R96, R14 ;  /* 0x0000006013067225 */ /* 0x000fc800078e000e */
[----:B------:R-:W-:Y:S02]  /*1070*/  IMAD R4, R19, R97, R4 ;  /* 0x0000006113047224 */ /* 0x000fe400078e0204 */
[----:B------:R-:W-:Y:S02]  /*1080*/  IMAD.MOV.U32 R14, RZ, RZ, R6 ;  /* 0x000000ffff0e7224 */ /* 0x000fe400078e0006 */
[----:B------:R-:W-:Y:S01]  /*1090*/  IMAD.WIDE.U32 R16, R0, R2, RZ ;  /* 0x0000000200107225 */ /* 0x000fe200078e00ff */
[----:B------:R-:W-:-:S03]  /*10a0*/  IADD3 R15, R7, R4, RZ ;  /* 0x00000004070f7210 */ /* 0x000fc60007ffe0ff */
[----:B------:R-:W-:Y:S01]  /*10b0*/  IMAD R7, R9, UR4, RZ ;  /* 0x0000000409077c24 */ /* 0x000fe2000f8e02ff */
[----:B------:R-:W-:Y:S01]  /*10c0*/  IADD3 R6, R17, R3, RZ ;  /* 0x0000000311067210 */ /* 0x000fe20007ffe0ff */
[----:B------:R-:W-:-:S04]  /*10d0*/  IMAD.WIDE.U32 R22, R8, UR4, R14 ;  /* 0x0000000408167c25 */ /* 0x000fc8000f8e000e */
[----:B------:R-:W-:-:S05]  /*10e0*/  IMAD R7, R8, UR5, R7 ;  /* 0x0000000508077c24 */ /* 0x000fca000f8e0207 */
[----:B------:R-:W-:Y:S01]  /*10f0*/  IADD3 R0, R23, R7, RZ ;  /* 0x0000000717007210 */ /* 0x000fe20007ffe0ff */
[----:B------:R-:W-:Y:S06]  /*1100*/  BRA `(.L_x_4093) ;  /* 0x0000000400287947 */ /* 0x000fec0003800000 */
.L_x_4092:
        /* <DEDUP_REMOVED lines=48> */
.L_x_4094:
        /* <DEDUP_REMOVED lines=26> */
.L_x_4093:
        /* <DEDUP_REMOVED lines=31> */
[----:B------:R-:W-:Y:S01]  /*17a0*/  LOP3.LUT R23, R23, 0x7fffffe, RZ, 0xc0, !PT ;  /* 0x07fffffe17177812 */ /* 0x000fe200078ec0ff */
[-C--:B--2---:R-:W-:Y:S01]  /*17b0*/  @!P0 IMAD R18, R27, R2.reuse, RZ ;  /* 0x000000021b128224 */ /* 0x084fe200078e02ff */
[----:B------:R-:W-:Y:S01]  /*17c0*/  SHF.R.S32.HI R81, RZ, 0x5, R83 ;  /* 0x00000005ff517819 */ /* 0x000fe20000011453 */
[----:B------:R-:W-:Y:S01]  /*17d0*/  @!P0 IMAD.WIDE.U32 R28, R13, R2, RZ ;  /* 0x000000020d1c8225 */ /* 0x000fe200078e00ff */
[----:B------:R-:W-:-:S02]  /*17e0*/  IADD3 R22, P3, R132, R22, RZ ;  /* 0x0000001684167210 */ /* 0x000fc40007f7e0ff */
[----:B------:R-:W-:Y:S01]  /*17f0*/  SHF.R.S32.HI R15, RZ, 0x1f, R14 ;  /* 0x0000001fff0f7819 */ /* 0x000fe2000001140e */
[----:B------:R-:W-:Y:S01]  /*1800*/  @!P0 IMAD R3, R13, R3, R18 ;  /* 0x000000030d038224 */ /* 0x000fe200078e0212 */
[----:B------:R-:W-:Y:S01]  /*1810*/  IADD3 R122, R132, 0x40, RZ ;  /* 0x00000040847a7810 */ /* 0x000fe20007ffe0ff */
        /* <DEDUP_REMOVED lines=11> */
[C---:B------:R-:W-:Y:S01]  /*18d0*/  IMAD.X R25, R3.reuse, 0x1, R6, P1 ;  /* 0x0000000103197824 */ /* 0x040fe200008e0606 */
[----:B------:R-:W-:Y:S01]  /*18e0*/  IADD3.X R23, R3, R0, RZ, P3, !PT ;  /* 0x0000000003177210 */ /* 0x000fe20001ffe4ff */
[----:B------:R-:W-:Y:S01]  /*18f0*/  IMAD R13, R81, 0x8, R4 ;  /* 0x00000008510d7824 */ /* 0x000fe200078e0204 */
[----:B------:R-:W-:Y:S01]  /*1900*/  SHF.L.U32 R0, R129, 0x6, RZ ;  /* 0x0000000681007819 */ /* 0x000fe200000006ff */
[----:B------:R-:W-:-:S02]  /*1910*/  IMAD R29, R29, UR6, RZ ;  /* 0x000000061d1d7c24 */ /* 0x000fc4000f8e02ff */
        /* <DEDUP_REMOVED lines=48> */
.L_x_4096:
[----:B------:R-:W-:Y:S05]  /*1c20*/  BSYNC B0 ;  /* 0x0000000000007941 */ /* 0x000fea0003800000 */
.L_x_4095:
        /* <DEDUP_REMOVED lines=40> */
.L_x_4098:
[----:B------:R-:W-:Y:S05]  /*1eb0*/  BSYNC B0 ;  /* 0x0000000000007941 */ /* 0x000fea0003800000 */
.L_x_4097:
[C---:B------:R-:W-:Y:S01]  /*1ec0*/  ISETP.GE.AND P0, PT, R14.reuse, R13, PT ;  /* 0x0000000d0e00720c */ /* 0x040fe20003f06270 */
[-C--:B------:R-:W-:Y:S01]  /*1ed0*/  IMAD R102, R15, R96.reuse, RZ ;  /* 0x000000600f667224 */ /* 0x080fe200078e02ff */
[----:B------:R-:W-:Y:S01]  /*1ee0*/  BSSY B0, `(.L_x_4099) ;  /* 0x000002a000007945 */ /* 0x000fe20003800000 */
[C---:B------:R-:W-:Y:S01]  /*1ef0*/  IMAD.WIDE.U32 R22, R14.reuse, R96, R22 ;  /* 0x000000600e167225 */ /* 0x040fe200078e0016 */
[----:B------:R-:W-:Y:S02]  /*1f00*/  IADD3 R86, P5, R14, R19, RZ ;  /* 0x000000130e567210 */ /* 0x000fe40007fbe0ff */
[----:B------:R-:W-:Y:S01]  /*1f10*/  ISETP.GE.AND P4, PT, R10, R13, PT ;  /* 0x0000000d0a00720c */ /* 0x000fe20003f86270 */
[----:B------:R-:W-:Y:S01]  /*1f20*/  IMAD R102, R14, R97, R102 ;  /* 0x000000610e667224 */ /* 0x000fe200078e0266 */
[C---:B------:R-:W-:Y:S01]  /*1f30*/  SHF.L.U64.HI R124, R96.reuse, 0x5, R97 ;  /* 0x00000005607c7819 */ /* 0x040fe20000010261 */
[----:B------:R-:W-:Y:S01]  /*1f40*/  IMAD.SHL.U32 R125, R96, 0x20, RZ ;  /* 0x00000020607d7824 */ /* 0x000fe200078e00ff */
[----:B------:R-:W-:Y:S01]  /*1f50*/  LEA.HI R17, R17, R80, RZ, 0x4 ;  /* 0x0000005011117211 */ /* 0x000fe200078f20ff */
[----:B------:R-:W-:Y:S01]  /*1f60*/  IMAD.MOV.U32 R101, RZ, RZ, R22 ;  /* 0x000000ffff657224 */ /* 0x000fe200078e0016 */
[----:B------:R-:W-:Y:S01]  /*1f70*/  IADD3 R102, R23, R102, RZ ;  /* 0x0000006617667210 */ /* 0x000fe20007ffe0ff */
        /* <DEDUP_REMOVED lines=32> */
.L_x_4100:
[----:B------:R-:W-:Y:S05]  /*2180*/  BSYNC B0 ;  /* 0x0000000000007941 */ /* 0x000fea0003800000 */
.L_x_4099:
        /* <DEDUP_REMOVED lines=33> */
.L_x_4102:
[----:B------:R-:W-:Y:S05]  /*23a0*/  BSYNC B0 ;  /* 0x0000000000007941 */ /* 0x000fea0003800000 */
.L_x_4101:
[----:B------:R-:W0:Y:S01]  /*23b0*/  LDGDEPBAR ;  /* 0x00000000000079af */ /* 0x000e220000000000 */
[----:B------:R-:W-:Y:S01]  /*23c0*/  LOP3.LUT R77, R17, 0xfffffff0, RZ, 0xc0, !PT ;  /* 0xfffffff0114d7812 */ /* 0x000fe200078ec0ff */
[----:B------:R-:W-:Y:S01]  /*23d0*/  IMAD.X R11, R15, 0x1, R11, P5 ;  /* 0x000000010f0b7824 */ /* 0x000fe200028e060b */
[----:B-1234-:R-:W-:Y:S01]  /*23e0*/  LOP3.LUT R3, R12, 0xfffffff8, RZ, 0xc0, !PT ;  /* 0xfffffff80c037812 */ /* 0x01efe200078ec0ff */
[----:B------:R-:W1:Y:S01]  /*23f0*/  LDC.64 R98, c[0x0][0x250] ;  /* 0x00009400ff627b82 */ /* 0x000e620000000a00 */
[-C--:B------:R-:W-:Y:S01]  /*2400*/  ISETP.GE.AND P1, PT, R14, R13.reuse, PT ;  /* 0x0000000d0e00720c */ /* 0x080fe20003f26270 */
[C---:B------:R-:W-:Y:S01]  /*2410*/  IMAD.IADD R77, R80.reuse, 0x1, -R77 ;  /* 0x00000001504d7824 */ /* 0x040fe200078e0a4d */
[----:B------:R-:W-:Y:S01]  /*2420*/  SHF.R.S32.HI R14, RZ, 0x4, R17 ;  /* 0x00000004ff0e7819 */ /* 0x000fe20000011411 */
[----:B------:R-:W-:Y:S01]  /*2430*/  IMAD.IADD R2, R80, 0x1, -R3 ;  /* 0x0000000150027824 */ /* 0x000fe200078e0a03 */
[----:B------:R-:W-:Y:S01]  /*2440*/  ISETP.GE.AND P0, PT, R10, R13, PT ;  /* 0x0000000d0a00720c */ /* 0x000fe20003f06270 */
[----:B------:R-:W-:Y:S01]  /*2450*/  IMAD.SHL.U32 R13, R7, 0x8, RZ ;  /* 0x00000008070d7824 */ /* 0x000fe200078e00ff */
[----:B------:R-:W-:Y:S01]  /*2460*/  LEA.HI R15, R77, R77, RZ, 0x1 ;  /* 0x0000004d4d0f7211 */ /* 0x000fe200078f08ff */
[----:B------:R-:W-:Y:S01]  /*2470*/  IMAD.IADD R9, R9, 0x1, R6 ;  /* 0x0000000109097824 */ /* 0x000fe200078e0206 */
[----:B------:R-:W-:Y:S01]  /*2480*/  LEA.HI R4, R2, R2, RZ, 0x1 ;  /* 0x0000000202047211 */ /* 0x000fe200078f08ff */
[----:B------:R-:W-:Y:S01]  /*2490*/  ULDC.64 UR6, c[0x0][0x220] ;  /* 0x0000880000067ab9 */ /* 0x000fe20000000a00 */
[----:B------:R-:W-:Y:S01]  /*24a0*/  LEA.HI R5, R17, R14, RZ, 0x1 ;  /* 0x0000000e11057211 */ /* 0x000fe200078f08ff */
[----:B------:R-:W-:Y:S01]  /*24b0*/  BSSY B0, `(.L_x_4103) ;  /* 0x000004f000007945 */ /* 0x000fe20003800000 */
[----:B------:R-:W-:-:S02]  /*24c0*/  SHF.R.S32.HI R12, RZ, 0x1, R15 ;  /* 0x00000001ff0c7819 */ /* 0x000fc4000001140f */
[----:B------:R-:W-:Y:S02]  /*24d0*/  SHF.R.S32.HI R17, RZ, 0x1f, R15 ;  /* 0x0000001fff117819 */ /* 0x000fe4000001140f */
[----:B------:R-:W-:Y:S02]  /*24e0*/  SHF.R.S32.HI R3, RZ, 0x1, R4 ;  /* 0x00000001ff037819 */ /* 0x000fe40000011404 */
[----:B------:R-:W-:Y:S01]  /*24f0*/  LEA.HI R17, R17, R12, RZ, 0x2 ;  /* 0x0000000c11117211 */ /* 0x000fe200078f10ff */
[----:B------:R-:W-:-:S04]  /*2500*/  DEPBAR.LE SB0, 0x0 ;  /* 0x000080000000791a */ /* 0x000fc80000000000 */
[----:B------:R-:W-:Y:S01]  /*2510*/  BAR.SYNC.DEFER_BLOCKING 0x0 ;  /* 0x0000000000007b1d */ /* 0x000fe20000010000 */
[----:B------:R-:W-:Y:S01]  /*2520*/  LOP3.LUT R5, R5, 0xfffffffe, RZ, 0xc0, !PT ;  /* 0xfffffffe05057812 */ /* 0x000fe200078ec0ff */
[----:B------:R-:W-:Y:S01]  /*2530*/  IMAD.SHL.U32 R10, R3, 0x40, RZ ;  /* 0x00000040030a7824 */ /* 0x000fe200078e00ff */
[----:B------:R-:W-:Y:S01]  /*2540*/  LOP3.LUT R17, R17, 0xfffffffc, RZ, 0xc0, !PT ;  /* 0xfffffffc11117812 */ /* 0x000fe200078ec0ff */
[----:B-1----:R-:W-:Y:S01]  /*2550*/  IMAD R11, R11, R98, RZ ;  /* 0x000000620b0b7224 */ /* 0x002fe200078e02ff */
[----:B------:R-:W-:Y:S01]  /*2560*/  SHF.R.S32.HI R16, RZ, 0x1f, R77 ;  /* 0x0000001fff107819 */ /* 0x000fe2000001144d */
[----:B------:R-:W-:Y:S01]  /*2570*/  IMAD.IADD R5, R14, 0x1, -R5 ;  /* 0x000000010e057824 */ /* 0x000fe200078e0a05 */
[----:B------:R-:W-:Y:S01]  /*2580*/  LOP3.LUT R14, R15, 0x7fffffe, RZ, 0xc0, !PT ;  /* 0x07fffffe0f0e7812 */ /* 0x000fe200078ec0ff */
[----:B------:R-:W-:Y:S01]  /*2590*/  IMAD.SHL.U32 R127, R98, 0x20, RZ ;  /* 0x00000020627f7824 */ /* 0x000fe200078e00ff */
[----:B------:R-:W-:Y:S02]  /*25a0*/  LOP3.LUT R10, R10, 0xc0, RZ, 0xc0, !PT ;  /* 0x000000c00a0a7812 */ /* 0x000fe400078ec0ff */
[----:B------:R-:W-:Y:S01]  /*25b0*/  LOP3.LUT R15, R4, 0x7fffffe, RZ, 0xc0, !PT ;  /* 0x07fffffe040f7812 */ /* 0x000fe200078ec0ff */
[----:B------:R-:W-:Y:S01]  /*25c0*/  IMAD.IADD R4, R12, 0x1, -R17 ;  /* 0x000000010c047824 */ /* 0x000fe200078e0a11 */
[----:B------:R-:W-:Y:S01]  /*25d0*/  LEA.HI R7, R16, R77, RZ, 0x3 ;  /* 0x0000004d10077211 */ /* 0x000fe200078f18ff */
[----:B------:R-:W-:Y:S01]  /*25e0*/  IMAD.IADD R77, R77, 0x1, -R14 ;  /* 0x000000014d4d7824 */ /* 0x000fe200078e0a0e */
[----:B------:R-:W-:Y:S01]  /*25f0*/  LOP3.LUT R13, R10, 0x8, R13, 0xf8, !PT ;  /* 0x000000080a0d7812 */ /* 0x000fe200078ef80d */
[----:B------:R-:W-:Y:S01]  /*2600*/  IMAD.IADD R2, R2, 0x1, -R15 ;  /* 0x0000000102027824 */ /* 0x000fe200078e0a0f */
[----:B------:R-:W-:Y:S01]  /*2610*/  SHF.R.U32.HI R10, RZ, 0x3, R10 ;  /* 0x00000003ff0a7819 */ /* 0x000fe2000001160a */
[----:B------:R-:W-:Y:S01]  /*2620*/  IMAD.SHL.U32 R6, R4, 0x40, RZ ;  /* 0x0000004004067824 */ /* 0x000fe200078e00ff */
[----:B------:R-:W-:Y:S01]  /*2630*/  SHF.L.U64.HI R126, R98, 0x5, R99 ;  /* 0x00000005627e7819 */ /* 0x000fe20000010263 */
[----:B------:R-:W-:Y:S01]  /*2640*/  IMAD.SHL.U32 R76, R7, 0x20, RZ ;  /* 0x00000020074c7824 */ /* 0x000fe200078e00ff */
[----:B------:R-:W-:Y:S01]  /*2650*/  LOP3.LUT R10, R13, R10, RZ, 0x3c, !PT ;  /* 0x0000000a0d0a7212 */ /* 0x000fe200078e3cff */
[C---:B------:R-:W-:Y:S01]  /*2660*/  IMAD R7, R5.reuse, 0x8, R2 ;  /* 0x0000000805077824 */ /* 0x040fe200078e0202 */
[----:B------:R-:W-:Y:S01]  /*2670*/  LOP3.LUT R2, R6, 0xc0, RZ, 0xc0, !PT ;  /* 0x000000c006027812 */ /* 0x000fe200078ec0ff */
[----:B------:R-:W-:Y:S01]  /*2680*/  IMAD.SHL.U32 R13, R5, 0x8, RZ ;  /* 0x00000008050d7824 */ /* 0x000fe200078e00ff */
[----:B------:R1:W-:Y:S01]  /*2690*/  @P1 STS [R130+0x6000], RZ ;  /* 0x006000ff82001388 */ /* 0x0003e20000000800 */
[----:B------:R-:W-:Y:S01]  /*26a0*/  LOP3.LUT R76, R76, 0xffffff00, RZ, 0xc0, !PT ;  /* 0xffffff004c4c7812 */ /* 0x000fe200078ec0ff */
[----:B------:R-:W-:-:S02]  /*26b0*/  IMAD R5, R86, R99, R11 ;  /* 0x0000006356057224 */ /* 0x000fc400078e020b */
[----:B------:R1:W-:Y:S01]  /*26c0*/  @P1 STS [R130+0x6004], RZ ;  /* 0x006004ff82001388 */ /* 0x0003e20000000800 */
[----:B------:R-:W-:Y:S01]  /*26d0*/  LOP3.LUT R11, R2, 0x8, R13, 0xf8, !PT ;  /* 0x00000008020b7812 */ /* 0x000fe200078ef80d */
[----:B------:R-:W-:Y:S01]  /*26e0*/  IMAD R6, R81, 0x200, R76 ;  /* 0x0000020051067824 */ /* 0x000fe200078e024c */
[----:B------:R-:W-:Y:S01]  /*26f0*/  SHF.R.U32.HI R2, RZ, 0x3, R2 ;  /* 0x00000003ff027819 */ /* 0x000fe20000011602 */
[----:B------:R1:W-:Y:S01]  /*2700*/  @P1 STS.64 [R130+0x6008], RZ ;  /* 0x006008ff82001388 */ /* 0x0003e20000000a00 */
[----:B------:R-:W-:Y:S02]  /*2710*/  IMAD.WIDE.U32 R86, R86, R98, R8 ;  /* 0x0000006256567225 */ /* 0x000fe400078e0008 */
[----:B------:R-:W-:Y:S01]  /*2720*/  LOP3.LUT R2, R11, R2, RZ, 0x3c, !PT ;  /* 0x000000020b027212 */ /* 0x000fe200078e3cff */
[----:B------:R1:W-:Y:S01]  /*2730*/  @P1 STS.128 [R130+0x7000], RZ ;  /* 0x007000ff82001388 */ /* 0x0003e20000000c00 */
[----:B------:R-:W-:Y:S01]  /*2740*/  IMAD R121, R77, 0x20, R6 ;  /* 0x000000204d797824 */ /* 0x000fe200078e0206 */
[----:B------:R-:W-:Y:S01]  /*2750*/  LEA R146, P2, R86, UR6, 0x1 ;  /* 0x0000000656927c11 */ /* 0x000fe2000f8408ff */
[----:B------:R-:W-:Y:S01]  /*2760*/  IMAD.U32 R120, R7, 0x20, R10 ;  /* 0x0000002007787824 */ /* 0x000fe200078e000a */
[----:B------:R1:W-:Y:S01]  /*2770*/  @P1 STS.128 [R130+0x8000], RZ ;  /* 0x008000ff82001388 */ /* 0x0003e20000000c00 */
[----:B------:R-:W-:-:S02]  /*2780*/  IMAD.IADD R84, R87, 0x1, R5 ;  /* 0x0000000157547824 */ /* 0x000fc400078e0205 */
        /* <DEDUP_REMOVED lines=11> */
[--C-:B------:R-:W-:Y:S01]  /*2840*/  @!P3 IMAD.MOV.U32 R9, RZ, RZ, R147.reuse ;  /* 0x000000ffff09b224 */ /* 0x100fe200078e0093 */
[----:B------:R-:W-:Y:S01]  /*2850*/  @!P2 MOV R6, R146 ;  /* 0x000000920006a202 */ /* 0x000fe20000000f00 */
[----:B------:R-:W-:Y:S01]  /*2860*/  @!P2 IMAD.MOV.U32 R7, RZ, RZ, R147 ;  /* 0x000000ffff07a224 */ /* 0x000fe200078e0093 */
        /* <DEDUP_REMOVED lines=13> */
[----:B--2---:R-:W-:Y:S02]  /*2940*/  MOV R6, R146 ;  /* 0x0000009200067202 */ /* 0x004fe40000000f00 */
[----:B------:R-:W-:-:S05]  /*2950*/  MOV R7, R147 ;  /* 0x0000009300077202 */ /* 0x000fca0000000f00 */
[----:B------:R-:W-:Y:S01]  /*2960*/  @!PT LDS RZ, [RZ] ;  /* 0x00000000fffff984 */ /* 0x000fe20000000800 */
[----:B------:R-:W-:Y:S01]  /*2970*/  @!PT LDS RZ, [RZ] ;  /* 0x00000000fffff984 */ /* 0x000fe20000000800 */
[----:B------:R-:W-:Y:S01]  /*2980*/  @!PT LDS RZ, [RZ] ;  /* 0x00000000fffff984 */ /* 0x000fe20000000800 */
[----:B------:R3:W-:Y:S02]  /*2990*/  LDGSTS.E.BYPASS.LTC128B.128 [R130+0x8000], desc[UR10][R6.64+0x80] ;  /* 0x0800008006827fae */ /* 0x0007e4000b901d4a */
.L_x_4104:
[----:B------:R-:W-:Y:S05]  /*29a0*/  BSYNC B0 ;  /* 0x0000000000007941 */ /* 0x000fea0003800000 */
.L_x_4103:
        /* <DEDUP_REMOVED lines=9> */
[CC--:B--2---:R-:W-:Y:S01]  /*2a40*/  @!P3 LEA R8, P4, R127.reuse, R146.reuse, 0x1 ;  /* 0x000000927f08b211 */ /* 0x0c4fe200078808ff */
[----:B------:R2:W-:Y:S01]  /*2a50*/  @P3 STS.128 [R130+0x6800], RZ ;  /* 0x006800ff82003388 */ /* 0x0005e20000000c00 */
[C---:B---3--:R-:W-:Y:S02]  /*2a60*/  @!P2 LEA R6, P1, R127.reuse, R146, 0x1 ;  /* 0x000000927f06a211 */ /* 0x048fe400078208ff */
        /* <DEDUP_REMOVED lines=13> */
[----:B--2---:R-:W-:-:S04]  /*2b40*/  LEA R6, P0, R127, R146, 0x1 ;  /* 0x000000927f067211 */ /* 0x004fc800078008ff */
[----:B------:R-:W-:-:S05]  /*2b50*/  LEA.HI.X R7, R127, R147, R126, 0x1, P0 ;  /* 0x000000937f077211 */ /* 0x000fca00000f0c7e */
[----:B------:R-:W-:Y:S01]  /*2b60*/  @!PT LDS RZ, [RZ] ;  /* 0x00000000fffff984 */ /* 0x000fe20000000800 */
[----:B------:R-:W-:Y:S01]  /*2b70*/  @!PT LDS RZ, [RZ] ;  /* 0x00000000fffff984 */ /* 0x000fe20000000800 */
[----:B------:R-:W-:Y:S01]  /*2b80*/  @!PT LDS RZ, [RZ] ;  /* 0x00000000fffff984 */ /* 0x000fe20000000800 */
[----:B------:R2:W-:Y:S04]  /*2b90*/  LDGSTS.E.BYPASS.LTC128B.128 [R130+0x8800], desc[UR10][R6.64+0x80] ;  /* 0x0880008006827fae */ /* 0x0005e8000b901d4a */
.L_x_4106:
[----:B------:R-:W-:Y:S05]  /*2ba0*/  BSYNC B0 ;  /* 0x0000000000007941 */ /* 0x000fea0003800000 */
.L_x_4105:
[----:B------:R-:W-:Y:S01]  /*2bb0*/  LDSM.16.M88.4 R36, [R121] ;  /* 0x000000007924783b */ /* 0x000fe20000000200 */
[----:B------:R-:W-:Y:S01]  /*2bc0*/  LOP3.LUT P0, RZ, R3, 0x2, RZ, 0xc0, !PT ;  /* 0x0000000203ff7812 */ /* 0x000fe2000780c0ff */
[----:B------:R-:W-:Y:S01]  /*2bd0*/  IMAD.MOV.U32 R3, RZ, RZ, 0x10 ;  /* 0x00000010ff037424 */ /* 0x000fe200078e00ff */
[----:B------:R-:W-:Y:S01]  /*2be0*/  LOP3.LUT P1, RZ, R4, 0x2, RZ, 0xc0, !PT ;  /* 0x0000000204ff7812 */ /* 0x000fe2000782c0ff */
[----:B------:R-:W5:Y:S01]  /*2bf0*/  LDSM.16.M88.4 R16, [R120+0x3000] ;  /* 0x003000007810783b */ /* 0x000f620000000200 */
[----:B------:R-:W-:Y:S01]  /*2c00*/  LOP3.LUT R83, R83, 0xffffffe0, RZ, 0xc0, !PT ;  /* 0xffffffe053537812 */ /* 0x000fe200078ec0ff */
[----:B------:R-:W-:Y:S01]  /*2c10*/  IMAD R81, R81, 0x10, R82 ;  /* 0x0000001051517824 */ /* 0x000fe200078e0252 */
[C---:B------:R-:W-:Y:S01]  /*2c20*/  SEL R5, R3.reuse, 0xfffffff0, !P0 ;  /* 0xfffffff003057807 */ /* 0x040fe20004000000 */
[----:B------:R-:W1:Y:S01]  /*2c30*/  LDSM.16.M88.4 R52, [R120+0x3400] ;  /* 0x003400007834783b */ /* 0x000e620000000200 */
[----:B------:R-:W-:Y:S01]  /*2c40*/  SEL R3, R3, 0xfffffff0, !P1 ;  /* 0xfffffff003037807 */ /* 0x000fe20004800000 */
[----:B------:R-:W-:-:S02]  /*2c50*/  IMAD R77, R77, 0x20, R76 ;  /* 0x000000204d4d7824 */ /* 0x000fc400078e024c */
[----:B------:R-:W4:Y:S01]  /*2c60*/  LDSM.16.M88.4 R44, [R120+0x3800] ;  /* 0x00380000782c783b */ /* 0x000f220000000200 */
[----:B------:R-:W-:Y:S02]  /*2c70*/  IMAD R117, R5, 0x2, R120 ;  /* 0x0000000205757824 */ /* 0x000fe400078e0278 */
[----:B------:R-:W-:Y:S01]  /*2c80*/  IMAD R119, R3, 0x2, R121 ;  /* 0x0000000203777824 */ /* 0x000fe200078e0279 */
[----:B------:R-:W4:Y:S04]  /*2c90*/  LDSM.16.M88.4 R28, [R120+0x3c00] ;  /* 0x003c0000781c783b */ /* 0x000f280000000200 */
[----:B------:R-:W-:Y:S04]  /*2ca0*/  LDSM.16.M88.4 R60, [R119] ;  /* 0x00000000773c783b */ /* 0x000fe80000000200 */
[----:B------:R-:W4:Y:S04]  /*2cb0*/  LDSM.16.M88.4 R24, [R117+0x3000] ;  /* 0x003000007518783b */ /* 0x000f280000000200 */
[----:B--23--:R-:W2:Y:S04]  /*2cc0*/  LDSM.16.M88.4 R4, [R117+0x3400] ;  /* 0x003400007504783b */ /* 0x00cea80000000200 */
[----:B------:R-:W3:Y:S04]  /*2cd0*/  LDSM.16.M88.4 R68, [R117+0x3800] ;  /* 0x003800007544783b */ /* 0x000ee80000000200 */
[----:B------:R-:W3:Y:S04]  /*2ce0*/  LDSM.16.M88.4 R64, [R117+0x3c00] ;  /* 0x003c00007540783b */ /* 0x000ee80000000200 */
[----:B------:R-:W-:Y:S01]  /*2cf0*/  LDSM.16.M88.4 R12, [R121+0x1000] ;  /* 0x00100000790c783b */ /* 0x000fe20000000200 */
[C---:B-----5:R-:W-:Y:S03]  /*2d00*/  HMMA.16816.F32 R20, R36.reuse, R16, RZ ;  /* 0x000000102414723c */ /* 0x060fe600000018ff */
[----:B------:R-:W5:Y:S04]  /*2d10*/  LDSM.16.M88.4 R32, [R120+0x4000] ;  /* 0x004000007820783b */ /* 0x000f680000000200 */
[----:B------:R-:W5:Y:S01]  /*2d20*/  LDSM.16.M88.4 R8, [R120+0x4400] ;  /* 0x004400007808783b */ /* 0x000f620000000200 */
[C---:B------:R-:W-:Y:S03]  /*2d30*/  HMMA.16816.F32 R16, R36.reuse, R18, RZ ;  /* 0x000000122410723c */ /* 0x040fe600000018ff */
[----:B------:R-:W-:Y:S03]  /*2d40*/  LDSM.16.M88.4 R72, [R119+0x1000] ;  /* 0x001000007748783b */ /* 0x000fe60000000200 */
[C---:B-1----:R-:W-:Y:S01]  /*2d50*/  HMMA.16816.F32 R56, R36.reuse, R52, RZ ;  /* 0x000000342438723c */ /* 0x042fe200000018ff */
[----:B------:R-:W0:Y:S05]  /*2d60*/  LDGDEPBAR ;  /* 0x00000000000079af */ /* 0x000e2a0000000000 */
[C---:B------:R-:W-:Y:S06]  /*2d70*/  HMMA.16816.F32 R52, R36.reuse, R54, RZ ;  /* 0x000000362434723c */ /* 0x040fec00000018ff */
[C---:B----4-:R-:W-:Y:S06]  /*2d80*/  HMMA.16816.F32 R48, R36.reuse, R44, RZ ;  /* 0x0000002c2430723c */ /* 0x050fec00000018ff */
[C---:B------:R-:W-:Y:S06]  /*2d90*/  HMMA.16816.F32 R44, R36.reuse, R46, RZ ;  /* 0x0000002e242c723c */ /* 0x040fec00000018ff */
[C---:B------:R-:W-:Y:S06]  /*2da0*/  HMMA.16816.F32 R40, R36.reuse, R28, RZ ;  /* 0x0000001c2428723c */ /* 0x040fec00000018ff */
[----:B------:R-:W-:Y:S01]  /*2db0*/  HMMA.16816.F32 R36, R36, R30, RZ ;  /* 0x0000001e2424723c */ /* 0x000fe200000018ff */
        /* <DEDUP_REMOVED lines=12> */
[----:B------:R-:W3:Y:S04]  /*2e80*/  LDSM.16.M88.4 R64, [R117+0x4800] ;  /* 0x004800007540783b */ /* 0x000ee80000000200 */
[----:B------:R-:W-:Y:S01]  /*2e90*/  LDSM.16.M88.4 R60, [R117+0x4c00] ;  /* 0x004c0000753c783b */ /* 0x000fe20000000200 */
[C---:B-----5:R-:W-:Y:S06]  /*2ea0*/  HMMA.16816.F32 R20, R12.reuse, R32, R20 ;  /* 0x000000200c14723c */ /* 0x060fec0000001814 */
[C---:B------:R-:W-:Y:S06]  /*2eb0*/  HMMA.16816.F32 R56, R12.reuse, R8, R56 ;  /* 0x000000080c38723c */ /* 0x040fec0000001838 */
[C---:B------:R-:W-:Y:S01]  /*2ec0*/  HMMA.16816.F32 R16, R12.reuse, R34, R16 ;  /* 0x000000220c10723c */ /* 0x040fe20000001810 */
[----:B------:R-:W-:Y:S05]  /*2ed0*/  LDSM.16.M88.4 R32, [R120+0x5000] ;  /* 0x005000007820783b */ /* 0x000fea0000000200 */
[C---:B------:R-:W-:Y:S01]  /*2ee0*/  HMMA.16816.F32 R52, R12.reuse, R10, R52 ;  /* 0x0000000a0c34723c */ /* 0x040fe20000001834 */
[----:B------:R-:W5:Y:S05]  /*2ef0*/  LDSM.16.M88.4 R8, [R121+0x2000] ;  /* 0x002000007908783b */ /* 0x000f6a0000000200 */
        /* <DEDUP_REMOVED lines=8> */
[C---:B---3--:R-:W-:Y:S06]  /*2f80*/  HMMA.16816.F32 R56, R72.reuse, R68, R56 ;  /* 0x000000444838723c */ /* 0x048fec0000001838 */
[C---:B------:R-:W-:Y:S01]  /*2f90*/  HMMA.16816.F32 R16, R72.reuse, R6, R16 ;  /* 0x000000064810723c */ /* 0x040fe20000001810 */
[----:B------:R-:W2:Y:S05]  /*2fa0*/  LDSM.16.M88.4 R4, [R119+0x2000] ;  /* 0x002000007704783b */ /* 0x000eaa0000000200 */
[C---:B------:R-:W-:Y:S06]  /*2fb0*/  HMMA.16816.F32 R48, R72.reuse, R64, R48 ;  /* 0x000000404830723c */ /* 0x040fec0000001830 */
[----:B------:R-:W-:Y:S06]  /*2fc0*/  HMMA.16816.F32 R52, R72, R70, R52 ;  /* 0x000000464834723c */ /* 0x000fec0000001834 */
[C---:B-----5:R-:W-:Y:S06]  /*2fd0*/  HMMA.16816.F32 R20, R8.reuse, R32, R20 ;  /* 0x000000200814723c */ /* 0x060fec0000001814 */
[C---:B-1----:R-:W-:Y:S06]  /*2fe0*/  HMMA.16816.F32 R56, R8.reuse, R28, R56 ;  /* 0x0000001c0838723c */ /* 0x042fec0000001838 */
[----:B----4-:R-:W-:Y:S01]  /*2ff0*/  HMMA.16816.F32 R48, R8, R24, R48 ;  /* 0x000000180830723c */ /* 0x010fe20000001830 */
[----:B------:R-:W-:-:S02]  /*3000*/  IMAD.IADD R28, R80, 0x1, -R83 ;  /* 0x00000001501c7824 */ /* 0x000fc400078e0a53 */
[----:B------:R-:W-:-:S03]  /*3010*/  IMAD.SHL.U32 R80, R80, 0x2, RZ ;  /* 0x0000000250507824 */ /* 0x000fc600078e00ff */
[----:B------:R-:W-:Y:S01]  /*3020*/  SHF.R.S32.HI R29, RZ, 0x1f, R28 ;  /* 0x0000001fff1d7819 */ /* 0x000fe2000001141c */
[----:B------:R-:W-:Y:S01]  /*3030*/  HMMA.16816.F32 R32, R8, R34, R16 ;  /* 0x000000220820723c */ /* 0x000fe20000001810 */
[----:B------:R-:W-:Y:S02]  /*3040*/  LDSM.16.M88.4 R16, [R117+0x5400] ;  /* 0x005400007510783b */ /* 0x000fe40000000200 */
[----:B------:R-:W-:-:S03]  /*3050*/  LEA.HI R24, R29, R28, RZ, 0x2 ;  /* 0x0000001c1d187211 */ /* 0x000fc600078f10ff */
[----:B------:R-:W-:Y:S01]  /*3060*/  HMMA.16816.F32 R52, R8, R30, R52 ;  /* 0x0000001e0834723c */ /* 0x000fe20000001834 */
[----:B------:R-:W1:Y:S01]  /*3070*/  LDSM.16.M88.4 R28, [R120+0x5c00] ;  /* 0x005c0000781c783b */ /* 0x000e620000000200 */
[----:B------:R-:W-:-:S04]  /*3080*/  SHF.R.S32.HI R24, RZ, 0x2, R24 ;  /* 0x00000002ff187819 */ /* 0x000fc80000011418 */
[----:B------:R-:W-:Y:S01]  /*3090*/  IADD3 R81, R81, 0x1, R24 ;  /* 0x0000000151517810 */ /* 0x000fe20007ffe018 */
[----:B--2---:R-:W-:Y:S06]  /*30a0*/  HMMA.16816.F32 R20, R4, R12, R20 ;  /* 0x0000000c0414723c */ /* 0x004fec0000001814 */
[----:B------:R-:W-:Y:S01]  /*30b0*/  HMMA.16816.F32 R44, R72, R66, R44 ;  /* 0x00000042482c723c */ /* 0x000fe2000000182c */
[----:B------:R-:W-:Y:S02]  /*30c0*/  LOP3.LUT R13, R80, 0x6, RZ, 0xc0, !PT ;  /* 0x00000006500d7812 */ /* 0x000fe400078ec0ff */
[----:B------:R-:W-:-:S03]  /*30d0*/  IADD3 R12, R78, R81, -R131 ;  /* 0x000000514e0c7210 */ /* 0x000fc60007ffe883 */
[C---:B------:R-:W-:Y:S01]  /*30e0*/  HMMA.16816.F32 R40, R72.reuse, R60, R40 ;  /* 0x0000003c4828723c */ /* 0x040fe20000001828 */
[----:B------:R-:W-:Y:S02]  /*30f0*/  IMAD.IADD R24, R0, 0x1, R13 ;  /* 0x0000000100187824 */ /* 0x000fe400078e020d */
[----:B------:R-:W-:Y:S02]  /*3100*/  IMAD.IADD R79, R12, 0x1, R79 ;  /* 0x000000010c4f7824 */ /* 0x000fe400078e024f */
[C---:B------:R-:W-:Y:S01]  /*3110*/  VIADD R12, R24.reuse, 0x1 ;  /* 0x00000001180c7836 */ /* 0x040fe20000000000 */
[----:B------:R-:W-:Y:S01]  /*3120*/  HMMA.16816.F32 R36, R72, R62, R36 ;  /* 0x0000003e4824723c */ /* 0x000fe20000001824 */
[----:B------:R-:W2:Y:S01]  /*3130*/  LDSM.16.M88.4 R60, [R117+0x5800] ;  /* 0x00580000753c783b */ /* 0x000ea20000000200 */
[C---:B------:R-:W-:Y:S01]  /*3140*/  VIMNMX R104, R79.reuse, R78, PT ;  /* 0x0000004e4f687248 */ /* 0x040fe20003fe0100 */
[----:B------:R-:W-:Y:S01]  /*3150*/  VIADD R25, R24, 0x8 ;  /* 0x0000000818197836 */ /* 0x000fe20000000000 */
[----:B------:R-:W-:-:S02]  /*3160*/  VIADDMNMX R103, R79, 0x8, R78, PT ;  /* 0x000000084f677846 */ /* 0x000fc4000380014e */
[----:B------:R-:W-:Y:S01]  /*3170*/  HMMA.16816.F32 R32, R4, R14, R32 ;  /* 0x0000000e0420723c */ /* 0x000fe20000001820 */
[CC--:B------:R-:W-:Y:S02]  /*3180*/  ISETP.GE.AND P5, PT, R12.reuse, R104.reuse, PT ;  /* 0x000000680c00720c */ /* 0x0c0fe40003fa6270 */
[----:B------:R-:W-:Y:S02]  /*3190*/  ISETP.GE.AND P3, PT, R12, R103, PT ;  /* 0x000000670c00720c */ /* 0x000fe40003f66270 */
[----:B------:R-:W3:Y:S01]  /*31a0*/  LDSM.16.M88.4 R12, [R117+0x5c00] ;  /* 0x005c0000750c783b */ /* 0x000ee20000000200 */
[----:B------:R-:W-:Y:S01]  /*31b0*/  HMMA.16816.F32 R44, R8, R26, R44 ;  /* 0x0000001a082c723c */ /* 0x000fe2000000182c */
[----:B------:R-:W-:Y:S01]  /*31c0*/  ISETP.GE.AND P1, PT, R25, R104, PT ;  /* 0x000000681900720c */ /* 0x000fe20003f26270 */
[----:B------:R-:W-:-:S04]  /*31d0*/  DEPBAR.LE SB0, 0x0 ;  /* 0x000080000000791a */ /* 0x000fc80000000000 */
[----:B-1----:R-:W-:Y:S01]  /*31e0*/  HMMA.16816.F32 R40, R8, R28, R40 ;  /* 0x0000001c0828723c */ /* 0x002fe20000001828 */
[-C--:B------:R-:W-:Y:S01]  /*31f0*/  ISETP.GE.AND P4, PT, R25, R103.reuse, PT ;  /* 0x000000671900720c */ /* 0x080fe20003f86270 */
[C---:B------:R-:W-:Y:S01]  /*3200*/  VIADD R25, R24.reuse, 0x18 ;  /* 0x0000001818197836 */ /* 0x040fe20000000000 */
[----:B------:R-:W-:Y:S01]  /*3210*/  FSEL R21, R21, -INF , !P5 ;  /* 0xff80000015157808 */ /* 0x000fe20006800000 */
[C---:B------:R-:W-:Y:S02]  /*3220*/  VIADD R26, R24.reuse, 0x19 ;  /* 0x00000019181a7836 */ /* 0x040fe40000000000 */
[C---:B------:R-:W-:Y:S06]  /*3230*/  HMMA.16816.F32 R56, R4.reuse, R16, R56 ;  /* 0x000000100438723c */ /* 0x040fec0000001838 */
[----:B------:R-:W-:Y:S01]  /*3240*/  HMMA.16816.F32 R52, R4, R18, R52 ;  /* 0x000000120434723c */ /* 0x000fe20000001834 */
[----:B------:R-:W-:Y:S01]  /*3250*/  VIADD R16, R24, 0x9 ;  /* 0x0000000918107836 */ /* 0x000fe20000000000 */
[----:B------:R-:W-:Y:S01]  /*3260*/  FSEL R17, R32, -INF , !P1 ;  /* 0xff80000020117808 */ /* 0x000fe20004800000 */
[----:B------:R-:W-:Y:S03]  /*3270*/  BAR.SYNC.DEFER_BLOCKING 0x0 ;  /* 0x0000000000007b1d */ /* 0x000fe60000010000 */
[----:B------:R-:W-:Y:S01]  /*3280*/  ISETP.GE.AND P2, PT, R16, R104, PT ;  /* 0x000000681000720c */ /* 0x000fe20003f46270 */
[----:B------:R-:W-:Y:S01]  /*3290*/  VIADD R18, R24, 0x11 ;  /* 0x0000001118127836 */ /* 0x000fe20000000000 */
[----:B------:R-:W-:Y:S01]  /*32a0*/  ISETP.GE.AND P0, PT, R16, R103, PT ;  /* 0x000000671000720c */ /* 0x000fe20003f06270 */
[----:B------:R-:W-:Y:S01]  /*32b0*/  VIADD R16, R24, 0x10 ;  /* 0x0000001018107836 */ /* 0x000fe20000000000 */
[----:B------:R-:W-:Y:S01]  /*32c0*/  HMMA.16816.F32 R36, R8, R30, R36 ;  /* 0x0000001e0824723c */ /* 0x000fe20000001824 */
[----:B------:R-:W-:-:S02]  /*32d0*/  FSEL R19, R33, -INF , !P2 ;  /* 0xff80000021137808 */ /* 0x000fc40005000000 */
[-C--:B------:R-:W-:Y:S02]  /*32e0*/  ISETP.GE.AND P2, PT, R18, R103.reuse, PT ;  /* 0x000000671200720c */ /* 0x080fe40003f46270 */
[CC--:B------:R-:W-:Y:S01]  /*32f0*/  ISETP.GE.AND P5, PT, R16.reuse, R104.reuse, PT ;  /* 0x000000681000720c */ /* 0x0c0fe20003fa6270 */
[C---:B--2---:R-:W-:Y:S01]  /*3300*/  HMMA.16816.F32 R48, R4.reuse, R60, R48 ;  /* 0x0000003c0430723c */ /* 0x044fe20000001830 */
[----:B------:R-:W-:Y:S01]  /*3310*/  ISETP.GE.AND P1, PT, R16, R103, PT ;  /* 0x000000671000720c */ /* 0x000fe20003f26270 */
[----:B------:R-:W-:Y:S01]  /*3320*/  VIADD R8, R24, 0x20 ;  /* 0x0000002018087836 */ /* 0x000fe20000000000 */
[----:B------:R-:W-:Y:S01]  /*3330*/  FSEL R16, R34, -INF , !P4 ;  /* 0xff80000022107808 */ /* 0x000fe20006000000 */
[----:B------:R-:W-:Y:S01]  /*3340*/  VIADD R9, R24, 0x21 ;  /* 0x0000002118097836 */ /* 0x000fe20000000000 */
[----:B------:R-:W-:Y:S01]  /*3350*/  ISETP.GE.AND P4, PT, R18, R104, PT ;  /* 0x000000681200720c */ /* 0x000fe20003f86270 */
[----:B------:R-:W-:Y:S01]  /*3360*/  HMMA.16816.F32 R44, R4, R62, R44 ;  /* 0x0000003e042c723c */ /* 0x000fe2000000182c */
[----:B------:R-:W-:-:S02]  /*3370*/  FSEL R18, R35, -INF , !P0 ;  /* 0xff80000023127808 */ /* 0x000fc40004000000 */
[-C--:B------:R-:W-:Y:S02]  /*3380*/  ISETP.GE.AND P0, PT, R25, R104.reuse, PT ;  /* 0x000000681900720c */ /* 0x080fe40003f06270 */
[----:B------:R-:W-:Y:S01]  /*3390*/  FSEL R29, R56, -INF , !P5 ;  /* 0xff800000381d7808 */ /* 0x000fe20006800000 */
[C---:B---3--:R-:W-:Y:S01]  /*33a0*/  HMMA.16816.F32 R40, R4.reuse, R12, R40 ;  /* 0x0000000c0428723c */ /* 0x048fe20000001828 */
[----:B------:R-:W-:Y:S02]  /*33b0*/  FSEL R56, R59, -INF , !P2 ;  /* 0xff8000003b387808 */ /* 0x000fe40005000000 */
[----:B------:R-:W-:Y:S02]  /*33c0*/  FSEL R59, R52, -INF , !P0 ;  /* 0xff800000343b7808 */ /* 0x000fe40004000000 */
[----:B------:R-:W-:Y:S01]  /*33d0*/  FSEL R57, R57, -INF , !P4 ;  /* 0xff80000039397808 */ /* 0x000fe20006000000 */
[----:B------:R-:W-:Y:S01]  /*33e0*/  HMMA.16816.F32 R36, R4, R14, R36 ;  /* 0x0000000e0424723c */ /* 0x000fe20000001824 */
[----:B------:R-:W-:-:S02]  /*33f0*/  ISETP.GE.AND P2, PT, R8, R104, PT ;  /* 0x000000680800720c */ /* 0x000fc40003f46270 */
[-C--:B------:R-:W-:Y:S01]  /*3400*/  ISETP.GE.AND P0, PT, R8, R103.reuse, PT ;  /* 0x000000670800720c */ /* 0x080fe20003f06270 */
[----:B------:R-:W-:Y:S01]  /*3410*/  VIADD R8, R24, 0x28 ;  /* 0x0000002818087836 */ /* 0x000fe20000000000 */
[-C--:B------:R-:W-:Y:S02]  /*3420*/  ISETP.GE.AND P4, PT, R26, R103.reuse, PT ;  /* 0x000000671a00720c */ /* 0x080fe40003f86270 */
[----:B------:R-:W-:Y:S01]  /*3430*/  FSEL R33, R48, -INF , !P2 ;  /* 0xff80000030217808 */ /* 0x000fe20005000000 */
[----:B------:R-:W-:Y:S01]  /*3440*/  VIADD R4, R24, 0x38 ;  /* 0x0000003818047836 */ /* 0x000fe20000000000 */
[----:B------:R-:W-:Y:S02]  /*3450*/  FSEL R12, R55, -INF , !P4 ;  /* 0xff800000370c7808 */ /* 0x000fe40006000000 */
[C---:B------:R-:W-:Y:S02]  /*3460*/  ISETP.GE.AND P4, PT, R8.reuse, R104, PT ;  /* 0x000000680800720c */ /* 0x040fe40003f86270 */
[----:B------:R-:W-:Y:S01]  /*3470*/  ISETP.GE.AND P2, PT, R8, R103, PT ;  /* 0x000000670800720c */ /* 0x000fe20003f46270 */
[----:B------:R-:W-:Y:S01]  /*3480*/  VIADD R8, R24, 0x30 ;  /* 0x0000003018087836 */ /* 0x000fe20000000000 */
[----:B------:R-:W-:-:S02]  /*3490*/  FSEL R58, R58, -INF , !P1 ;  /* 0xff8000003a3a7808 */ /* 0x000fc40004800000 */
[----:B------:R-:W-:Y:S02]  /*34a0*/  ISETP.GE.AND P1, PT, R26, R104, PT ;  /* 0x000000681a00720c */ /* 0x000fe40003f26270 */
[-C--:B------:R-:W-:Y:S02]  /*34b0*/  ISETP.GE.AND P5, PT, R25, R103.reuse, PT ;  /* 0x000000671900720c */ /* 0x080fe40003fa6270 */
[----:B------:R-:W-:Y:S02]  /*34c0*/  FSEL R85, R44, -INF , !P4 ;  /* 0xff8000002c557808 */ /* 0x000fe40006000000 */
[----:B------:R-:W-:Y:S02]  /*34d0*/  ISETP.GE.AND P4, PT, R8, R103, PT ;  /* 0x000000670800720c */ /* 0x000fe40003f86270 */
[----:B------:R-:W-:Y:S02]  /*34e0*/  FSEL R53, R53, -INF , !P1 ;  /* 0xff80000035357808 */ /* 0x000fe40004800000 */
[----:B------:R-:W-:-:S02]  /*34f0*/  FSEL R54, R54, -INF , !P5 ;  /* 0xff80000036367808 */ /* 0x000fc40006800000 */
[C---:B------:R-:W-:Y:S02]  /*3500*/  ISETP.GE.AND P1, PT, R9.reuse, R103, PT ;  /* 0x000000670900720c */ /* 0x040fe40003f26270 */
[-C--:B------:R-:W-:Y:S01]  /*3510*/  ISETP.GE.AND P5, PT, R9, R104.reuse, PT ;  /* 0x000000680900720c */ /* 0x080fe20003fa6270 */
[----:B------:R-:W-:Y:S01]  /*3520*/  VIADD R9, R24, 0x29 ;  /* 0x0000002918097836 */ /* 0x000fe20000000000 */
[----:B------:R-:W-:Y:S02]  /*3530*/  FSEL R26, R42, -INF , !P4 ;  /* 0xff8000002a1a7808 */ /* 0x000fe40006000000 */
[-C--:B------:R-:W-:Y:S02]  /*3540*/  ISETP.GE.AND P4, PT, R24, R104.reuse, PT ;  /* 0x000000681800720c */ /* 0x080fe40003f86270 */
[----:B------:R-:W-:Y:S02]  /*3550*/  FSEL R94, R51, -INF , !P1 ;  /* 0xff800000335e7808 */ /* 0x000fe40004800000 */
[----:B------:R-:W-:Y:S01]  /*3560*/  ISETP.GE.AND P1, PT, R8, R104, PT ;  /* 0x000000680800720c */ /* 0x000fe20003f26270 */
[----:B------:R-:W-:Y:S01]  /*3570*/  VIADD R8, R24, 0x31 ;  /* 0x0000003118087836 */ /* 0x000fe20000000000 */
[----:B------:R-:W-:-:S02]  /*3580*/  FSEL R35, R49, -INF , !P5 ;  /* 0xff80000031237808 */ /* 0x000fc40006800000 */
[----:B------:R-:W-:Y:S02]  /*3590*/  FSEL R5, R20, -INF , !P4 ;  /* 0xff80000014057808 */ /* 0x000fe40006000000 */
[----:B------:R-:W-:Y:S02]  /*35a0*/  FSEL R34, R50, -INF , !P0 ;  /* 0xff80000032227808 */ /* 0x000fe40004000000 */
[C---:B------:R-:W-:Y:S02]  /*35b0*/  ISETP.GE.AND P5, PT, R9.reuse, R103, PT ;  /* 0x000000670900720c */ /* 0x040fe40003fa6270 */
[----:B------:R-:W-:Y:S02]  /*35c0*/  ISETP.GE.AND P4, PT, R100, 0x2, PT ;  /* 0x000000026400780c */ /* 0x000fe40003f86270 */
[----:B------:R-:W-:Y:S02]  /*35d0*/  ISETP.GE.AND P0, PT, R9, R104, PT ;  /* 0x000000680900720c */ /* 0x000fe40003f06270 */
[----:B------:R-:W-:-:S02]  /*35e0*/  FSEL R108, R46, -INF , !P2 ;  /* 0xff8000002e6c7808 */ /* 0x000fc40005000000 */
[-C--:B------:R-:W-:Y:S02]  /*35f0*/  ISETP.GE.AND P2, PT, R8, R104.reuse, PT ;  /* 0x000000680800720c */ /* 0x080fe40003f46270 */
[----:B------:R-:W-:Y:S02]  /*3600*/  FSEL R106, R47, -INF , !P5 ;  /* 0xff8000002f6a7808 */ /* 0x000fe40006800000 */
[----:B------:R-:W-:Y:S02]  /*3610*/  FSEL R91, R40, -INF , !P1 ;  /* 0xff800000285b7808 */ /* 0x000fe40004800000 */
[----:B------:R-:W-:Y:S02]  /*3620*/  FSEL R90, R45, -INF , !P0 ;  /* 0xff8000002d5a7808 */ /* 0x000fe40004000000 */
[C---:B------:R-:W-:Y:S02]  /*3630*/  ISETP.GE.AND P5, PT, R4.reuse, R104, PT ;  /* 0x000000680400720c */ /* 0x040fe40003fa6270 */
[-C--:B------:R-:W-:Y:S01]  /*3640*/  ISETP.GE.AND P1, PT, R4, R103.reuse, PT ;  /* 0x000000670400720c */ /* 0x080fe20003f26270 */
[----:B------:R-:W-:Y:S01]  /*3650*/  VIADD R4, R24, 0x39 ;  /* 0x0000003918047836 */ /* 0x000fe20000000000 */
[----:B------:R-:W-:-:S02]  /*3660*/  ISETP.GE.AND P0, PT, R8, R103, PT ;  /* 0x000000670800720c */ /* 0x000fc40003f06270 */
[----:B------:R-:W-:Y:S02]  /*3670*/  FSEL R93, R41, -INF , !P2 ;  /* 0xff800000295d7808 */ /* 0x000fe40005000000 */
[-C--:B------:R-:W-:Y:S02]  /*3680*/  ISETP.GE.AND P2, PT, R24, R103.reuse, PT ;  /* 0x000000671800720c */ /* 0x080fe40003f46270 */
[----:B------:R-:W-:Y:S02]  /*3690*/  FSEL R25, R43, -INF , !P0 ;  /* 0xff8000002b197808 */ /* 0x000fe40004000000 */
[----:B------:R-:W-:Y:S02]  /*36a0*/  FSEL R24, R23, -INF , !P3 ;  /* 0xff80000017187808 */ /* 0x000fe40005800000 */
[C---:B------:R-:W-:Y:S02]  /*36b0*/  ISETP.GE.AND P3, PT, R4.reuse, R104, PT ;  /* 0x000000680400720c */ /* 0x040fe40003f66270 */
[----:B------:R-:W-:Y:S01]  /*36c0*/  ISETP.GE.AND P0, PT, R4, R103, PT ;  /* 0x000000670400720c */ /* 0x000fe20003f06270 */
[----:B------:R-:W-:Y:S01]  /*36d0*/  IMAD.IADD R4, R2, 0x1, R77 ;  /* 0x0000000102047824 */ /* 0x000fe200078e024d */
[----:B------:R-:W-:-:S02]  /*36e0*/  FSEL R30, R22, -INF , !P2 ;  /* 0xff800000161e7808 */ /* 0x000fc40005000000 */
        /* <DEDUP_REMOVED lines=65> */
.L_x_4108:
[----:B------:R-:W-:-:S04]  /*3b00*/  LEA R2, -R96, RZ, 0x6 ;  /* 0x000000ff60027211 */ /* 0x000fc800078e31ff */
[----:B------:R-:W-:-:S07]  /*3b10*/  SHF.R.S32.HI R31, RZ, 0x1f, R2 ;  /* 0x0000001fff1f7819 */ /* 0x000fce0000011402 */
.L_x_4109:
[----:B------:R-:W-:Y:S01]  /*3b20*/  ULDC UR5, c[0x0][0x2d0] ;  /* 0x0000b40000057ab9 */ /* 0x000fe20000000800 */
[----:B------:R-:W-:Y:S01]  /*3b30*/  IADD3 R13, P0, R2, R101, RZ ;  /* 0x00000065020d7210 */ /* 0x000fe20007f1e0ff */
[----:B------:R-:W-:Y:S01]  /*3b40*/  BSSY B0, `(.L_x_4110) ;  /* 0x0000040000007945 */ /* 0x000fe20003800000 */
[----:B------:R-:W-:Y:S02]  /*3b50*/  ISETP.GE.AND P2, PT, R123, UR5, PT ;  /* 0x000000057b007c0c */ /* 0x000fe4000bf46270 */
[----:B------:R-:W-:Y:S01]  /*3b60*/  ISETP.GE.AND P3, PT, R132, UR5, PT ;  /* 0x0000000584007c0c */ /* 0x000fe2000bf66270 */
[----:B------:R-:W-:Y:S01]  /*3b70*/  IMAD.X R0, R31, 0x1, R102, P0 ;  /* 0x000000011f007824 */ /* 0x000fe200000e0666 */
[----:B------:R-:W-:-:S09]  /*3b80*/  ISETP.GE.AND P1, PT, R122, UR5, PT ;  /* 0x000000057a007c0c */ /* 0x000fd2000bf26270 */
[----:B------:R-:W1:Y:S02]  /*3b90*/  @!P2 LDC.64 R14, c[0x0][0x218] ;  /* 0x00008600ff0eab82 */ /* 0x000e640000000a00 */
[----:B------:R2:W-:Y:S04]  /*3ba0*/  @P3 STS [R130+0x3000], RZ ;  /* 0x003000ff82003388 */ /* 0x0005e80000000800 */
[----:B------:R2:W-:Y:S02]  /*3bb0*/  @P3 STS [R130+0x3004], RZ ;  /* 0x003004ff82003388 */ /* 0x0005e40000000800 */
[----:B------:R-:W3:Y:S02]  /*3bc0*/  @!P3 LDC.64 R22, c[0x0][0x218] ;  /* 0x00008600ff16bb82 */ /* 0x000ee40000000a00 */
[----:B------:R2:W-:Y:S06]  /*3bd0*/  @P3 STS.64 [R130+0x3008], RZ ;  /* 0x003008ff82003388 */ /* 0x0005ec0000000a00 */
[----:B------:R-:W4:Y:S08]  /*3be0*/  @!P1 LDC.64 R10, c[0x0][0x218] ;  /* 0x00008600ff0a9b82 */ /* 0x000f300000000a00 */
[----:B------:R-:W5:Y:S01]  /*3bf0*/  @!P3 LDC.64 R8, c[0x0][0x218] ;  /* 0x00008600ff08bb82 */ /* 0x000f620000000a00 */
[----:B-1----:R-:W-:-:S04]  /*3c00*/  @!P2 LEA R14, P0, R13, R14, 0x1 ;  /* 0x0000000e0d0ea211 */ /* 0x002fc800078008ff */
[----:B------:R-:W-:-:S03]  /*3c10*/  @!P2 LEA.HI.X R15, R13, R15, R0, 0x1, P0 ;  /* 0x0000000f0d0fa211 */ /* 0x000fc600000f0c00 */
[----:B------:R-:W1:Y:S01]  /*3c20*/  @!P2 LDC.64 R6, c[0x0][0x218] ;  /* 0x00008600ff06ab82 */ /* 0x000e620000000a00 */
[----:B---3--:R-:W-:-:S04]  /*3c30*/  @!P3 LEA R22, P5, R13, R22, 0x1 ;  /* 0x000000160d16b211 */ /* 0x008fc800078a08ff */
[--C-:B------:R-:W-:Y:S02]  /*3c40*/  @!P3 LEA.HI.X R23, R13, R23, R0.reuse, 0x1, P5 ;  /* 0x000000170d17b211 */ /* 0x100fe400028f0c00 */
[----:B------:R-:W-:Y:S02]  /*3c50*/  IADD3 R2, P5, R125, R2, RZ ;  /* 0x000000027d027210 */ /* 0x000fe40007fbe0ff */
[C---:B----4-:R-:W-:Y:S01]  /*3c60*/  @!P1 LEA R36, P0, R13.reuse, R10, 0x1 ;  /* 0x0000000a0d249211 */ /* 0x050fe200078008ff */
[----:B------:R-:W-:Y:S01]  /*3c70*/  @!PT LDS RZ, [RZ] ;  /* 0x00000000fffff984 */ /* 0x000fe20000000800 */
[----:B------:R-:W-:Y:S01]  /*3c80*/  @!PT LDS RZ, [RZ] ;  /* 0x00000000fffff984 */ /* 0x000fe20000000800 */
[----:B------:R-:W-:Y:S01]  /*3c90*/  @!PT LDS RZ, [RZ] ;  /* 0x00000000fffff984 */ /* 0x000fe20000000800 */
[----:B------:R2:W-:Y:S02]  /*3ca0*/  @!P3 LDGSTS.E.BYPASS.LTC128B.128 [R130+0x3000], desc[UR10][R22.64] ;  /* 0x030000001682bfae */ /* 0x0005e4000b901d4a */
[----:B------:R-:W-:Y:S01]  /*3cb0*/  IMAD.X R31, R124, 0x1, R31, P5 ;  /* 0x000000017c1f7824 */ /* 0x000fe200028e061f */
[----:B------:R-:W-:Y:S01]  /*3cc0*/  @!P1 LEA.HI.X R37, R13, R11, R0, 0x1, P0 ;  /* 0x0000000b0d259211 */ /* 0x000fe200000f0c00 */
[----:B------:R2:W-:Y:S01]  /*3cd0*/  @P2 STS.128 [R130+0x4000], RZ ;  /* 0x004000ff82002388 */ /* 0x0005e20000000c00 */
[----:B------:R-:W-:-:S03]  /*3ce0*/  @!P3 IADD3 R11, P0, R2, R101, RZ ;  /* 0x00000065020bb210 */ /* 0x000fc60007f1e0ff */
[----:B------:R-:W-:Y:S01]  /*3cf0*/  @!PT LDS RZ, [RZ] ;  /* 0x00000000fffff984 */ /* 0x000fe20000000800 */
[----:B------:R-:W-:Y:S01]  /*3d00*/  @!PT LDS RZ, [RZ] ;  /* 0x00000000fffff984 */ /* 0x000fe20000000800 */
[----:B------:R-:W-:Y:S01]  /*3d10*/  @!PT LDS RZ, [RZ] ;  /* 0x00000000fffff984 */ /* 0x000fe20000000800 */
[----:B------:R2:W-:Y:S01]  /*3d20*/  @!P2 LDGSTS.E.BYPASS.LTC128B.128 [R130+0x4000], desc[UR10][R14.64+0x40] ;  /* 0x040000400e82afae */ /* 0x0005e2000b901d4a */
[----:B-----5:R-:W-:Y:S01]  /*3d30*/  @!P3 LEA R38, P5, R11, R8, 0x1 ;  /* 0x000000080b26b211 */ /* 0x020fe200078a08ff */
[----:B------:R-:W-:Y:S01]  /*3d40*/  @!P3 IMAD.X R10, R31, 0x1, R102, P0 ;  /* 0x000000011f0ab824 */ /* 0x000fe200000e0666 */
[----:B------:R-:W-:Y:S01]  /*3d50*/  @!P2 IADD3 R8, P0, R2, R101, RZ ;  /* 0x000000650208a210 */ /* 0x000fe20007f1e0ff */
[----:B------:R2:W-:Y:S03]  /*3d60*/  @P1 STS.128 [R130+0x5000], RZ ;  /* 0x005000ff82001388 */ /* 0x0005e60000000c00 */
[----:B------:R-:W-:Y:S01]  /*3d70*/  @!P3 LEA.HI.X R39, R11, R9, R10, 0x1, P5 ;  /* 0x000000090b27b211 */ /* 0x000fe200028f0c0a */
[----:B------:R-:W-:Y:S01]  /*3d80*/  @!P2 IMAD.X R9, R31, 0x1, R102, P0 ;  /* 0x000000011f09a824 */ /* 0x000fe200000e0666 */
[C---:B-1----:R-:W-:Y:S01]  /*3d90*/  @!P2 LEA R6, P0, R8.reuse, R6, 0x1 ;  /* 0x000000060806a211 */ /* 0x042fe200078008ff */
[----:B------:R-:W-:Y:S01]  /*3da0*/  @!PT LDS RZ, [RZ] ;  /* 0x00000000fffff984 */ /* 0x000fe20000000800 */
[----:B------:R-:W-:Y:S01]  /*3db0*/  @!PT LDS RZ, [RZ] ;  /* 0x00000000fffff984 */ /* 0x000fe20000000800 */
[----:B------:R-:W-:Y:S01]  /*3dc0*/  @!PT LDS RZ, [RZ] ;  /* 0x00000000fffff984 */ /* 0x000fe20000000800 */
[----:B------:R2:W-:Y:S03]  /*3dd0*/  @!P1 LDGSTS.E.BYPASS.LTC128B.128 [R130+0x5000], desc[UR10][R36.64+0x80] ;  /* 0x0500008024829fae */ /* 0x0005e6000b901d4a */
[----:B------:R-:W-:Y:S01]  /*3de0*/  @!P2 LEA.HI.X R7, R8, R7, R9, 0x1, P0 ;  /* 0x000000070807a211 */ /* 0x000fe200000f0c09 */
        /* <DEDUP_REMOVED lines=21> */
.L_x_4111:
[----:B------:R-:W-:Y:S05]  /*3f40*/  BSYNC B0 ;  /* 0x0000000000007941 */ /* 0x000fea0003800000 */
.L_x_4110:
[----:B------:R-:W0:Y:S01]  /*3f50*/  LDGDEPBAR ;  /* 0x00000000000079af */ /* 0x000e220000000000 */
[----:B------:R-:W-:Y:S02]  /*3f60*/  MOV R101, R13 ;  /* 0x0000000d00657202 */ /* 0x000fe40000000f00 */
[----:B------:R-:W-:-:S07]  /*3f70*/  MOV R102, R0 ;  /* 0x0000000000667202 */ /* 0x000fce0000000f00 */
.L_x_4107:
[----:B------:R-:W-:Y:S01]  /*3f80*/  FMNMX.FTZ R0, R5, R21, !PT ;  /* 0x0000001505007209 */ /* 0x000fe20007810000 */
[----:B------:R-:W-:Y:S01]  /*3f90*/  ULDC UR12, c[0x0][0x2ec] ;  /* 0x0000bb00000c7ab9 */ /* 0x000fe20000000800 */
[----:B-12---:R-:W-:Y:S01]  /*3fa0*/  FMNMX.FTZ R7, R30, R24, !PT ;  /* 0x000000181e077209 */ /* 0x006fe20007810000 */
        /* <DEDUP_REMOVED lines=29> */
[----:B------:R-:W-:Y:S01]  /*4180*/  LEA R118, R4, UR4, 0x1 ;  /* 0x0000000404767c11 */ /* 0x000fe2000f8e08ff */
[----:B------:R-:W1:Y:S03]  /*4190*/  SHFL.BFLY PT, R9, R6, 0x2, 0x1f ;  /* 0x0c401f0006097f89 */ /* 0x000e6600000e0000 */
[----:B------:R-:W-:Y:S01]  /*41a0*/  LEA R116, R3, R118, 0x1 ;  /* 0x0000007603747211 */ /* 0x000fe200078e08ff */
[----:B------:R-:W-:Y:S04]  /*41b0*/  LDSM.16.MT88.4 R40, [R118+0x6000] ;  /* 0x006000007628783b */ /* 0x000fe80000004200 */
[----:B------:R-:W-:Y:S04]  /*41c0*/  LDSM.16.MT88.4 R64, [R116+0x7000] ;  /* 0x007000007440783b */ /* 0x000fe80000004200 */
[----:B------:R-:W-:Y:S04]  /*41d0*/  LDSM.16.MT88.4 R72, [R118+0x8000] ;  /* 0x008000007648783b */ /* 0x000fe80000004200 */
[----:B------:R-:W-:Y:S01]  /*41e0*/  LDSM.16.MT88.4 R48, [R116+0x6000] ;  /* 0x006000007430783b */ /* 0x000fe20000004200 */
[----:B-1----:R-:W-:-:S03]  /*41f0*/  FMNMX.FTZ R9, R6, R9, !PT ;  /* 0x0000000906097209 */ /* 0x002fc60007810000 */
[----:B------:R-:W1:Y:S04]  /*4200*/  SHFL.BFLY PT, R6, R7, 0x2, 0x1f ;  /* 0x0c401f0007067f89 */ /* 0x000e6800000e0000 */
[----:B------:R-:W2:Y:S01]  /*4210*/  SHFL.BFLY PT, R2, R9, 0x1, 0x1f ;  /* 0x0c201f0009027f89 */ /* 0x000ea200000e0000 */
[----:B-1----:R-:W-:Y:S02]  /*4220*/  FMNMX.FTZ R6, R7, R6, !PT ;  /* 0x0000000607067209 */ /* 0x002fe40007810000 */
[----:B--2---:R-:W-:Y:S02]  /*4230*/  FMNMX.FTZ R2, R9, R2, !PT ;  /* 0x0000000209027209 */ /* 0x004fe40007810000 */
[----:B------:R-:W-:Y:S02]  /*4240*/  LDSM.16.MT88.4 R8, [R118+0x6400] ;  /* 0x006400007608783b */ /* 0x000fe40000004200 */
        /* <DEDUP_REMOVED lines=21> */
[----:B------:R-:W-:-:S04]  /*43a0*/  FFMA.FTZ R95, R95, UR12, -R112 ;  /* 0x0000000c5f5f7c23 */ /* 0x000fc80008010870 */
[----:B------:R-:W-:Y:S01]  /*43b0*/  MUFU.EX2 R110, R110 ;  /* 0x0000006e006e7308 */ /* 0x000fe20000000800 */
[----:B-1----:R-:W-:-:S04]  /*43c0*/  FMNMX.FTZ R0, R6, R5, !PT ;  /* 0x0000000506007209 */ /* 0x002fc80007810000 */
[C---:B------:R-:W-:Y:S01]  /*43d0*/  FSETP.NEU.FTZ.AND P0, PT, R0.reuse, -INF , PT ;  /* 0xff8000000000780b */ /* 0x040fe20003f1d000 */
[----:B------:R-:W-:Y:S02]  /*43e0*/  FMUL.FTZ R29, R0, UR12 ;  /* 0x0000000c001d7c20 */ /* 0x000fe40008410000 */
[----:B------:R-:W1:Y:S01]  /*43f0*/  MUFU.EX2 R107, R107 ;  /* 0x0000006b006b7308 */ /* 0x000e620000000800 */
[----:B--2---:R-:W-:Y:S01]  /*4400*/  F2FP.F16.F32.PACK_AB R80, R113, R136 ;  /* 0x000000887150723e */ /* 0x004fe200000000ff */
[----:B------:R-:W-:Y:S01]  /*4410*/  FADD.FTZ R113, R136, R113 ;  /* 0x0000007188717221 */ /* 0x000fe20000010000 */
[----:B------:R-:W-:Y:S02]  /*4420*/  FSEL R29, R29, RZ, P0 ;  /* 0x000000ff1d1d7208 */ /* 0x000fe40000000000 */
[----:B------:R-:W-:-:S03]  /*4430*/  LEA R140, P0, R101, UR8, 0x1 ;  /* 0x00000008658c7c11 */ /* 0x000fc6000f8008ff */
        /* <DEDUP_REMOVED lines=11> */
[----:B------:R-:W1:Y:S01]  /*44f0*/  LDSM.16.MT88.4 R56, [R118+0x7000] ;  /* 0x007000007638783b */ /* 0x000e620000004200 */
        /* <DEDUP_REMOVED lines=10> */
[----:B------:R-:W-:Y:S01]  /*45a0*/  FFMA.FTZ R28, R28, UR12, -R29 ;  /* 0x0000000c1c1c7c23 */ /* 0x000fe2000801081d */
[----:B------:R-:W-:Y:S01]  /*45b0*/  LEA.HI.X R141, R101, UR9, R102, 0x1, P0 ;  /* 0x00000009658d7c11 */ /* 0x000fe200080f0c66 */
[----:B------:R-:W-:Y:S08]  /*45c0*/  MUFU.EX2 R109, R109 ;  /* 0x0000006d006d7308 */ /* 0x000ff00000000800 */
[----:B------:R-:W5:Y:S01]  /*45d0*/  MUFU.EX2 R32, R32 ;  /* 0x0000002000207308 */ /* 0x000f620000000800 */
[----:B---3--:R-:W-:Y:S01]  /*45e0*/  F2FP.F16.F32.PACK_AB R81, R114, R111 ;  /* 0x0000006f7251723e */ /* 0x008fe200000000ff */
[----:B------:R-:W-:-:S06]  /*45f0*/  FADD.FTZ R114, R111, R114 ;  /* 0x000000726f727221 */ /* 0x000fcc0000010000 */
[----:B------:R-:W3:Y:S08]  /*4600*/  MUFU.EX2 R22, R22 ;  /* 0x0000001600167308 */ /* 0x000ef00000000800 */
[----:B------:R-:W-:Y:S01]  /*4610*/  MUFU.EX2 R21, R21 ;  /* 0x0000001500157308 */ /* 0x000fe20000000800 */
[----:B-----5:R-:W-:Y:S01]  /*4620*/  F2FP.F16.F32.PACK_AB R83, R32, R109 ;  /* 0x0000006d2053723e */ /* 0x020fe200000000ff */
[----:B------:R-:W-:-:S04]  /*4630*/  FADD.FTZ R109, R109, R114 ;  /* 0x000000726d6d7221 */ /* 0x000fc80000010000 */
[----:B------:R-:W-:Y:S02]  /*4640*/  FADD.FTZ R109, R32, R109 ;  /* 0x0000006d206d7221 */ /* 0x000fe40000010000 */
        /* <DEDUP_REMOVED lines=8> */
[C---:B------:R-:W-:Y:S06]  /*46d0*/  HMMA.16816.F32 R64, R80.reuse, R66, RZ ;  /* 0x000000425040723c */ /* 0x040fec00000018ff */
[----:B------:R-:W-:Y:S01]  /*46e0*/  MUFU.EX2 R24, R24 ;  /* 0x0000001800187308 */ /* 0x000fe20000000800 */
[C---:B------:R-:W-:Y:S06]  /*46f0*/  HMMA.16816.F32 R68, R80.reuse, R72, RZ ;  /* 0x000000485044723c */ /* 0x040fec00000018ff */
[----:B------:R-:W-:Y:S01]  /*4700*/  HMMA.16816.F32 R72, R80, R74, RZ ;  /* 0x0000004a5048723c */ /* 0x000fe200000018ff */
[----:B------:R-:W5:Y:S01]  /*4710*/  MUFU.EX2 R3, R3 ;  /* 0x0000000300037308 */ /* 0x000f620000000800 */
[----:B---3--:R-:W-:Y:S01]  /*4720*/  F2FP.F16.F32.PACK_AB R5, R23, R30 ;  /* 0x0000001e1705723e */ /* 0x008fe200000000ff */
[----:B------:R-:W-:-:S03]  /*4730*/  FADD.FTZ R30, R30, R109 ;  /* 0x0000006d1e1e7221 */ /* 0x000fc60000010000 */
[C---:B------:R-:W-:Y:S01]  /*4740*/  HMMA.16816.F32 R44, R80.reuse, R48, RZ ;  /* 0x00000030502c723c */ /* 0x040fe200000018ff */
[----:B------:R-:W-:Y:S02]  /*4750*/  FADD.FTZ R23, R23, R30 ;  /* 0x0000001e17177221 */ /* 0x000fe40000010000 */
[----:B------:R-:W-:Y:S03]  /*4760*/  MUFU.EX2 R92, R92 ;  /* 0x0000005c005c7308 */ /* 0x000fe60000000800 */
[C---:B-1----:R-:W-:Y:S05]  /*4770*/  HMMA.16816.F32 R52, R80.reuse, R56, RZ ;  /* 0x000000385034723c */ /* 0x042fea00000018ff */
[----:B------:R-:W1:Y:S01]  /*4780*/  MUFU.EX2 R89, R89 ;  /* 0x0000005900597308 */ /* 0x000e620000000800 */
[----:B-----5:R-:W-:Y:S01]  /*4790*/  F2FP.F16.F32.PACK_AB R7, R3, R24 ;  /* 0x000000180307723e */ /* 0x020fe200000000ff */
[----:B------:R-:W-:Y:S01]  /*47a0*/  HMMA.16816.F32 R48, R80, R50, RZ ;  /* 0x000000325030723c */ /* 0x000fe200000018ff */
[----:B------:R-:W-:-:S04]  /*47b0*/  FADD.FTZ R24, R24, R23 ;  /* 0x0000001718187221 */ /* 0x000fc80000010000 */
[----:B------:R-:W-:Y:S01]  /*47c0*/  FADD.FTZ R3, R3, R24 ;  /* 0x0000001803037221 */ /* 0x000fe20000010000 */
[C---:B------:R-:W-:Y:S01]  /*47d0*/  HMMA.16816.F32 R36, R4.reuse, R8, R36 ;  /* 0x000000080424723c */ /* 0x040fe20000001824 */
[----:B------:R-:W-:Y:S05]  /*47e0*/  MUFU.EX2 R88, R88 ;  /* 0x0000005800587308 */ /* 0x000fea0000000800 */
[----:B------:R-:W-:Y:S01]  /*47f0*/  HMMA.16816.F32 R40, R4, R10, R40 ;  /* 0x0000000a0428723c */ /* 0x000fe20000001828 */
[----:B------:R-:W3:Y:S02]  /*4800*/  LDSM.16.MT88.4 R8, [R116+0x7400] ;  /* 0x007400007408783b */ /* 0x000ee40000004200 */
[----:B------:R-:W-:Y:S03]  /*4810*/  MUFU.EX2 R35, R35 ;  /* 0x0000002300237308 */ /* 0x000fe60000000800 */
[----:B------:R-:W-:Y:S05]  /*4820*/  HMMA.16816.F32 R56, R80, R58, RZ ;  /* 0x0000003a5038723c */ /* 0x000fea00000018ff */
[----:B------:R-:W-:Y:S01]  /*4830*/  MUFU.EX2 R90, R90 ;  /* 0x0000005a005a7308 */ /* 0x000fe20000000800 */
[C---:B--2---:R-:W-:Y:S06]  /*4840*/  HMMA.16816.F32 R44, R4.reuse, R16, R44 ;  /* 0x00000010042c723c */ /* 0x044fec000000182c */
[C---:B------:R-:W-:Y:S01]  /*4850*/  HMMA.16816.F32 R48, R4.reuse, R18, R48 ;  /* 0x000000120430723c */ /* 0x040fe20000001830 */
[----:B------:R-:W2:Y:S01]  /*4860*/  MUFU.EX2 R85, R85 ;  /* 0x0000005500557308 */ /* 0x000ea20000000800 */
[----:B------:R-:W-:Y:S04]  /*4870*/  LDSM.16.MT88.4 R16, [R118+0x6c00] ;  /* 0x006c00007610783b */ /* 0x000fe80000004200 */
[C---:B----4-:R-:W-:Y:S03]  /*4880*/  HMMA.16816.F32 R52, R4.reuse, R12, R52 ;  /* 0x0000000c0434723c */ /* 0x050fe60000001834 */
[----:B------:R-:W-:Y:S03]  /*4890*/  MUFU.EX2 R34, R34 ;  /* 0x0000002200227308 */ /* 0x000fe60000000800 */
[----:B------:R-:W-:Y:S01]  /*48a0*/  HMMA.16816.F32 R56, R4, R14, R56 ;  /* 0x0000000e0438723c */ /* 0x000fe20000001838 */
[----:B------:R-:W-:-:S04]  /*48b0*/  FADD.FTZ R12, R110, R113 ;  /* 0x000000716e0c7221 */ /* 0x000fc80000010000 */
[----:B------:R-:W4:Y:S01]  /*48c0*/  MUFU.EX2 R33, R33 ;  /* 0x0000002100217308 */ /* 0x000f220000000800 */
[----:B------:R-:W-:-:S04]  /*48d0*/  FADD.FTZ R12, R107, R12 ;  /* 0x0000000c6b0c7221 */ /* 0x000fc80000010000 */
[----:B------:R-:W-:Y:S01]  /*48e0*/  FADD.FTZ R31, R31, R12 ;  /* 0x0000000c1f1f7221 */ /* 0x000fe20000010000 */
[----:B---3--:R-:W-:Y:S01]  /*48f0*/  HMMA.16816.F32 R60, R4, R8, R60 ;  /* 0x00000008043c723c */ /* 0x008fe2000000183c */
[----:B------:R-:W-:Y:S01]  /*4900*/  LDSM.16.MT88.4 R12, [R116+0x6c00] ;  /* 0x006c0000740c783b */ /* 0x000fe20000004200 */
[----:B------:R-:W-:Y:S01]  /*4910*/  MUFU.EX2 R91, R91 ;  /* 0x0000005b005b7308 */ /* 0x000fe20000000800 */
[----:B------:R-:W-:-:S03]  /*4920*/  FADD.FTZ R22, R22, R31 ;  /* 0x0000001f16167221 */ /* 0x000fc60000010000 */
[----:B------:R-:W-:Y:S01]  /*4930*/  HMMA.16816.F32 R64, R4, R10, R64 ;  /* 0x0000000a0440723c */ /* 0x000fe20000001840 */
[----:B------:R-:W3:Y:S01]  /*4940*/  LDSM.16.MT88.4 R8, [R118+0x8400] ;  /* 0x008400007608783b */ /* 0x000ee20000004200 */
[----:B------:R-:W-:Y:S02]  /*4950*/  FADD.FTZ R21, R21, R22 ;  /* 0x0000001615157221 */ /* 0x000fe40000010000 */
[----:B------:R-:W5:Y:S02]  /*4960*/  MUFU.EX2 R94, R93 ;  /* 0x0000005d005e7308 */ /* 0x000f640000000800 */
[----:B------:R-:W-:-:S06]  /*4970*/  FADD.FTZ R21, R20, R21 ;  /* 0x0000001514157221 */ /* 0x000fcc0000010000 */
[----:B------:R-:W-:Y:S08]  /*4980*/  MUFU.EX2 R106, R95 ;  /* 0x0000005f006a7308 */ /* 0x000ff00000000800 */
[----:B------:R-:W-:Y:S08]  /*4990*/  MUFU.EX2 R105, R105 ;  /* 0x0000006900697308 */ /* 0x000ff00000000800 */
[----:B------:R-:W-:Y:S08]  /*49a0*/  MUFU.EX2 R26, R26 ;  /* 0x0000001a001a7308 */ /* 0x000ff00000000800 */
[----:B------:R-:W5:Y:S01]  /*49b0*/  MUFU.EX2 R25, R25 ;  /* 0x0000001900197308 */ /* 0x000f620000000800 */
[C---:B---3--:R-:W-:Y:S07]  /*49c0*/  HMMA.16816.F32 R68, R4.reuse, R8, R68 ;  /* 0x000000080444723c */ /* 0x048fee0000001844 */
[----:B------:R-:W-:Y:S01]  /*49d0*/  MUFU.EX2 R27, R28 ;  /* 0x0000001c001b7308 */ /* 0x000fe20000000800 */
[----:B------:R-:W-:Y:S01]  /*49e0*/  HMMA.16816.F32 R72, R4, R10, R72 ;  /* 0x0000000a0448723c */ /* 0x000fe20000001848 */
[----:B------:R-:W3:Y:S06]  /*49f0*/  LDSM.16.MT88.4 R8, [R116+0x8000] ;  /* 0x008000007408783b */ /* 0x000eec0000004200 */
[----:B------:R-:W5:Y:S01]  /*4a00*/  MUFU.EX2 R144, R144 ;  /* 0x0000009000907308 */ /* 0x000f620000000800 */
[C---:B---3--:R-:W-:Y:S06]  /*4a10*/  HMMA.16816.F32 R76, R80.reuse, R8, RZ ;  /* 0x00000008504c723c */ /* 0x048fec00000018ff */
[----:B------:R-:W-:Y:S01]  /*4a20*/  HMMA.16816.F32 R80, R80, R10, RZ ;  /* 0x0000000a5050723c */ /* 0x000fe200000018ff */
[----:B------:R-:W3:-:S15]  /*4a30*/  LDSM.16.MT88.4 R8, [R116+0x8400] ;  /* 0x008400007408783b */ /* 0x000ede0000004200 */
[----:B------:R-:W-:-:S02]  /*4a40*/  NOP ;  /* 0x0000000000007918 */ /* 0x000fc40000000000 */
        /* <DEDUP_REMOVED lines=10> */
[----:B------:R-:W-:-:S04]  /*4af0*/  FADD.FTZ R85, R85, R90 ;  /* 0x0000005a55557221 */ /* 0x000fc80000010000 */
[----:B------:R-:W-:-:S04]  /*4b00*/  FADD.FTZ R34, R34, R85 ;  /* 0x0000005522227221 */ /* 0x000fc80000010000 */
[----:B------:R-:W-:Y:S01]  /*4b10*/  FADD.FTZ R33, R33, R34 ;  /* 0x0000002221217221 */ /* 0x000fe20000010000 */
        /* <DEDUP_REMOVED lines=18> */
[----:B-----5:R-:W-:-:S02]  /*4c40*/  F2FP.F16.F32.PACK_AB R4, R94, R91 ;  /* 0x0000005b5e04723e */ /* 0x020fc400000000ff */
        /* <DEDUP_REMOVED lines=17> */
[C---:B------:R-:W-:Y:S06]  /*4d60*/  HMMA.16816.F32 R64, R4.reuse, R18, R64 ;  /* 0x000000120440723c */ /* 0x040fec0000001840 */
[C---:B---3--:R-:W-:Y:S06]  /*4d70*/  HMMA.16816.F32 R68, R4.reuse, R12, R68 ;  /* 0x0000000c0444723c */ /* 0x048fec0000001844 */
[C---:B------:R-:W-:Y:S06]  /*4d80*/  HMMA.16816.F32 R72, R4.reuse, R14, R72 ;  /* 0x0000000e0448723c */ /* 0x040fec0000001848 */
[C---:B-1----:R-:W-:Y:S06]  /*4d90*/  HMMA.16816.F32 R76, R4.reuse, R8, R76 ;  /* 0x00000008044c723c */ /* 0x042fec000000184c */
[----:B------:R-:W-:Y:S01]  /*4da0*/  HMMA.16816.F32 R80, R4, R10, R80 ;  /* 0x0000000a0450723c */ /* 0x000fe20000001850 */
[----:B------:R-:W-:-:S04]  /*4db0*/  FADD.FTZ R8, R88, R89 ;  /* 0x0000005958087221 */ /* 0x000fc80000010000 */
[----:B------:R-:W-:-:S04]  /*4dc0*/  FADD.FTZ R8, R35, R8 ;  /* 0x0000000823087221 */ /* 0x000fc80000010000 */
[----:B------:R-:W-:-:S04]  /*4dd0*/  FADD.FTZ R91, R91, R8 ;  /* 0x000000085b5b7221 */ /* 0x000fc80000010000 */
[----:B------:R-:W-:-:S04]  /*4de0*/  FADD.FTZ R91, R94, R91 ;  /* 0x0000005b5e5b7221 */ /* 0x000fc80000010000 */
[----:B------:R-:W-:-:S04]  /*4df0*/  FADD.FTZ R106, R106, R91 ;  /* 0x0000005b6a6a7221 */ /* 0x000fc80000010000 */
[----:B------:R-:W-:Y:S01]  /*4e00*/  FADD.FTZ R145, R105, R106 ;  /* 0x0000006a69917221 */ /* 0x000fe20000010000 */
[----:B------:R-:W-:Y:S06]  /*4e10*/  @!P4 BRA `(.L_x_4112) ;  /* 0x0000002800f8c947 */ /* 0x000fec0003800000 */
        /* <DEDUP_REMOVED lines=63> */
.L_x_4113:
[----:B------:R-:W-:-:S04]  /*5210*/  LEA R4, -R98, RZ, 0x6 ;  /* 0x000000ff62047211 */ /* 0x000fc800078e31ff */
[----:B------:R-:W-:-:S07]  /*5220*/  SHF.R.S32.HI R3, RZ, 0x1f, R4 ;  /* 0x0000001fff037819 */ /* 0x000fce0000011404 */
.L_x_4114:
[----:B------:R-:W-:Y:S01]  /*5230*/  ULDC UR4, c[0x0][0x2d0] ;  /* 0x0000b40000047ab9 */ /* 0x000fe20000000800 */
[----:B------:R-:W-:Y:S02]  /*5240*/  IADD3 R5, P1, R127, R4, RZ ;  /* 0x000000047f057210 */ /* 0x000fe40007f3e0ff */
[----:B------:R-:W-:Y:S02]  /*5250*/  ISETP.GE.AND P3, PT, R123, UR4, PT ;  /* 0x000000047b007c0c */ /* 0x000fe4000bf66270 */
[----:B------:R-:W-:Y:S01]  /*5260*/  ISETP.GE.AND P2, PT, R122, UR4, PT ;  /* 0x000000047a007c0c */ /* 0x000fe2000bf46270 */
[--C-:B------:R-:W-:Y:S01]  /*5270*/  IMAD.X R7, R126, 0x1, R3.reuse, P1 ;  /* 0x000000017e077824 */ /* 0x100fe200008e0603 */
[----:B------:R-:W-:Y:S02]  /*5280*/  LEA R146, P0, R4, R146, 0x1 ;  /* 0x0000009204927211 */ /* 0x000fe400078008ff */
[----:B------:R-:W-:Y:S02]  /*5290*/  ISETP.GE.AND P4, PT, R132, UR4, PT ;  /* 0x0000000484007c0c */ /* 0x000fe4000bf86270 */
[----:B------:R-:W-:-:S05]  /*52a0*/  LEA.HI.X R147, R4, R147, R3, 0x1, P0 ;  /* 0x0000009304937211 */ /* 0x000fca00000f0c03 */
[CC--:B------:R-:W-:Y:S02]  /*52b0*/  @!P3 IADD3 R9, P5, R4.reuse, R86.reuse, RZ ;  /* 0x000000560409b210 */ /* 0x0c0fe40007fbe0ff */
[-C--:B------:R-:W-:Y:S02]  /*52c0*/  @!P2 IADD3 R4, P0, R4, R86.reuse, RZ ;  /* 0x000000560404a210 */ /* 0x080fe40007f1e0ff */
[-C--:B------:R-:W-:Y:S01]  /*52d0*/  @!P3 IADD3 R8, P1, R5, R86.reuse, RZ ;  /* 0x000000560508b210 */ /* 0x080fe20007f3e0ff */
[--C-:B------:R-:W-:Y:S01]  /*52e0*/  @!P3 IMAD.X R6, R3, 0x1, R84.reuse, P5 ;  /* 0x000000010306b824 */ /* 0x100fe200028e0654 */
[----:B------:R-:W-:Y:S01]  /*52f0*/  @!P3 LEA R14, P5, R9, UR6, 0x1 ;  /* 0x00000006090ebc11 */ /* 0x000fe2000f8a08ff */
[--C-:B------:R-:W-:Y:S01]  /*5300*/  @!P2 IMAD.X R3, R3, 0x1, R84.reuse, P0 ;  /* 0x000000010303a824 */ /* 0x100fe200000e0654 */
[----:B------:R-:W-:Y:S01]  /*5310*/  @!P2 IADD3 R5, P0, R5, R86, RZ ;  /* 0x000000560505a210 */ /* 0x000fe20007f1e0ff */
[----:B------:R-:W-:Y:S01]  /*5320*/  @!P3 IMAD.X R11, R7, 0x1, R84, P1 ;  /* 0x00000001070bb824 */ /* 0x000fe200008e0654 */
[----:B------:R-:W-:Y:S01]  /*5330*/  @!P2 LEA R12, P1, R4, UR6, 0x1 ;  /* 0x00000006040cac11 */ /* 0x000fe2000f8208ff */
[----:B------:R-:W-:Y:S01]  /*5340*/  @P4 STS [R130+0x6000], RZ ;  /* 0x006000ff82004388 */ /* 0x000fe20000000800 */
[----:B------:R-:W-:Y:S01]  /*5350*/  @!P3 LEA.HI.X R15, R9, UR7, R6, 0x1, P5 ;  /* 0x00000007090fbc11 */ /* 0x000fe2000a8f0c06 */
[----:B------:R-:W-:Y:S01]  /*5360*/  @!P2 IMAD.X R84, R7, 0x1, R84, P0 ;  /* 0x000000010754a824 */ /* 0x000fe200000e0654 */
[----:B------:R-:W-:Y:S01]  /*5370*/  @!P4 LEA R20, P5, R98, R146, 0x6 ;  /* 0x000000926214c211 */ /* 0x000fe200078a30ff */
[----:B------:R-:W-:Y:S01]  /*5380*/  @P4 STS [R130+0x6004], RZ ;  /* 0x006004ff82004388 */ /* 0x000fe20000000800 */
[----:B------:R-:W-:-:S02]  /*5390*/  @!P2 LEA.HI.X R13, R4, UR7, R3, 0x1, P1 ;  /* 0x00000007040dac11 */ /* 0x000fc400088f0c03 */
[----:B------:R-:W-:Y:S01]  /*53a0*/  @!P3 LEA R30, P1, R8, UR6, 0x1 ;  /* 0x00000006081ebc11 */ /* 0x000fe2000f8208ff */
[----:B------:R-:W-:Y:S01]  /*53b0*/  @P4 STS.64 [R130+0x6008], RZ ;  /* 0x006008ff82004388 */ /* 0x000fe20000000a00 */
[C---:B------:R-:W-:Y:S02]  /*53c0*/  @!P2 LEA R28, P0, R5.reuse, UR6, 0x1 ;  /* 0x00000006051cac11 */ /* 0x040fe4000f8008ff */
[----:B------:R-:W-:Y:S01]  /*53d0*/  @!P4 LEA.HI.X R21, R98, R147, R99, 0x6, P5 ;  /* 0x000000936215c211 */ /* 0x000fe200028f3463 */
[----:B------:R-:W-:Y:S01]  /*53e0*/  @!PT LDS RZ, [RZ] ;  /* 0x00000000fffff984 */ /* 0x000fe20000000800 */
[----:B------:R-:W-:Y:S01]  /*53f0*/  @!PT LDS RZ, [RZ] ;  /* 0x00000000fffff984 */ /* 0x000fe20000000800 */
[----:B------:R-:W-:Y:S01]  /*5400*/  @!PT LDS RZ, [RZ] ;  /* 0x00000000fffff984 */ /* 0x000fe20000000800 */
[----:B------:R-:W-:Y:S01]  /*5410*/  @!P4 LDGSTS.E.BYPASS.LTC128B.128 [R130+0x6000], desc[UR10][R146.64] ;  /* 0x060000009282cfae */ /* 0x000fe2000b901d4a */
[----:B------:R-:W-:Y:S02]  /*5420*/  @!P3 LEA.HI.X R31, R8, UR7, R11, 0x1, P1 ;  /* 0x00000007081fbc11 */ /* 0x000fe400088f0c0b */
[----:B------:R-:W-:Y:S01]  /*5430*/  @!P2 LEA.HI.X R29, R5, UR7, R84, 0x1, P0 ;  /* 0x00000007051dac11 */ /* 0x000fe200080f0c54 */
        /* <DEDUP_REMOVED lines=28> */
[----:B------:R-:W-:Y:S04]  /*5600*/  LDSM.16.M88.4 R32, [R119] ;  /* 0x000000007720783b */ /* 0x000fe80000000200 */
[----:B------:R-:W4:Y:S04]  /*5610*/  LDSM.16.M88.4 R4, [R117+0x3400] ;  /* 0x003400007504783b */ /* 0x000f280000000200 */
[----:B------:R-:W5:Y:S04]  /*5620*/  LDSM.16.M88.4 R24, [R117+0x3000] ;  /* 0x003000007518783b */ /* 0x000f680000000200 */
[----:B-1----:R-:W1:Y:S04]  /*5630*/  LDSM.16.M88.4 R28, [R120+0x3800] ;  /* 0x00380000781c783b */ /* 0x002e680000000200 */
[----:B------:R-:W1:Y:S04]  /*5640*/  LDSM.16.M88.4 R88, [R120+0x3c00] ;  /* 0x003c00007858783b */ /* 0x000e680000000200 */
[----:B------:R-:W1:Y:S01]  /*5650*/  LDSM.16.M88.4 R92, [R117+0x3800] ;  /* 0x00380000755c783b */ /* 0x000e620000000200 */
[----:B------:R-:W5:Y:S03]  /*5660*/  S2R R3, SR_TID.X ;  /* 0x0000000000037919 */ /* 0x000f660000002100 */
[----:B------:R-:W0:Y:S01]  /*5670*/  LDGDEPBAR ;  /* 0x00000000000079af */ /* 0x000e220000000000 */
[C---:B--2---:R-:W-:Y:S06]  /*5680*/  HMMA.16816.F32 R12, R84.reuse, R8, RZ ;  /* 0x00000008540c723c */ /* 0x044fec00000018ff */
[C---:B---3--:R-:W-:Y:S06]  /*5690*/  HMMA.16816.F32 R20, R84.reuse, R16, RZ ;  /* 0x000000105414723c */ /* 0x048fec00000018ff */
[C---:B------:R-:W-:Y:S06]  /*56a0*/  HMMA.16816.F32 R8, R84.reuse, R10, RZ ;  /* 0x0000000a5408723c */ /* 0x040fec00000018ff */
[----:B------:R-:W-:Y:S06]  /*56b0*/  HMMA.16816.F32 R16, R84, R18, RZ ;  /* 0x000000125410723c */ /* 0x000fec00000018ff */
[----:B----4-:R-:W-:Y:S01]  /*56c0*/  HMMA.16816.F32 R12, R32, R4, R12 ;  /* 0x00000004200c723c */ /* 0x010fe2000000180c */
[----:B-----5:R-:W-:-:S05]  /*56d0*/  IMAD.SHL.U32 R3, R3, 0x2, RZ ;  /* 0x0000000203037824 */ /* 0x020fca00078e00ff */
[C---:B------:R-:W-:Y:S06]  /*56e0*/  HMMA.16816.F32 R20, R32.reuse, R24, R20 ;  /* 0x000000182014723c */ /* 0x040fec0000001814 */
[C---:B------:R-:W-:Y:S06]  /*56f0*/  HMMA.16816.F32 R8, R32.reuse, R6, R8 ;  /* 0x000000062008723c */ /* 0x040fec0000001808 */
[----:B------:R-:W-:Y:S06]  /*5700*/  HMMA.16816.F32 R16, R32, R26, R16 ;  /* 0x0000001a2010723c */ /* 0x000fec0000001810 */
[C---:B-1----:R-:W-:Y:S06]  /*5710*/  HMMA.16816.F32 R4, R84.reuse, R28, RZ ;  /* 0x0000001c5404723c */ /* 0x042fec00000018ff */
[C---:B------:R-:W-:Y:S06]  /*5720*/  HMMA.16816.F32 R28, R84.reuse, R30, RZ ;  /* 0x0000001e541c723c */ /* 0x040fec00000018ff */
[C---:B------:R-:W-:Y:S06]  /*5730*/  HMMA.16816.F32 R24, R84.reuse, R88, RZ ;  /* 0x000000585418723c */ /* 0x040fec00000018ff */
[----:B------:R-:W-:Y:S01]  /*5740*/  HMMA.16816.F32 R84, R84, R90, RZ ;  /* 0x0000005a5454723c */ /* 0x000fe200000018ff */
[----:B------:R-:W1:Y:S05]  /*5750*/  LDSM.16.M88.4 R88, [R117+0x3c00] ;  /* 0x003c00007558783b */ /* 0x000e6a0000000200 */
[C---:B------:R-:W-:Y:S06]  /*5760*/  HMMA.16816.F32 R4, R32.reuse, R92, R4 ;  /* 0x0000005c2004723c */ /* 0x040fec0000001804 */
[C---:B------:R-:W-:Y:S06]  /*5770*/  HMMA.16816.F32 R28, R32.reuse, R94, R28 ;  /* 0x0000005e201c723c */ /* 0x040fec000000181c */
[C---:B-1----:R-:W-:Y:S06]  /*5780*/  HMMA.16816.F32 R24, R32.reuse, R88, R24 ;  /* 0x000000582018723c */ /* 0x042fec0000001818 */
[----:B------:R-:W-:Y:S01]  /*5790*/  HMMA.16816.F32 R84, R32, R90, R84 ;  /* 0x0000005a2054723c */ /* 0x000fe20000001854 */
[----:B------:R-:W-:Y:S04]  /*57a0*/  LDSM.16.M88.4 R88, [R121+0x1000] ;  /* 0x001000007958783b */ /* 0x000fe80000000200 */
[----:B------:R-:W1:Y:S02]  /*57b0*/  LDSM.16.M88.4 R32, [R120+0x4000] ;  /* 0x004000007820783b */ /* 0x000e640000000200 */
[C---:B-1----:R-:W-:Y:S06]  /*57c0*/  HMMA.16816.F32 R20, R88.reuse, R32, R20 ;  /* 0x000000205814723c */ /* 0x042fec0000001814 */
[C---:B------:R-:W-:Y:S01]  /*57d0*/  HMMA.16816.F32 R16, R88.reuse, R34, R16 ;  /* 0x000000225810723c */ /* 0x040fe20000001810 */
[----:B------:R-:W1:Y:S05]  /*57e0*/  LDSM.16.M88.4 R32, [R120+0x4400] ;  /* 0x004400007820783b */ /* 0x000e6a0000000200 */
[C---:B-1----:R-:W-:Y:S06]  /*57f0*/  HMMA.16816.F32 R12, R88.reuse, R32, R12 ;  /* 0x00000020580c723c */ /* 0x042fec000000180c */
[C---:B------:R-:W-:Y:S01]  /*5800*/  HMMA.16816.F32 R8, R88.reuse, R34, R8 ;  /* 0x000000225808723c */ /* 0x040fe20000001808 */
[----:B------:R-:W1:Y:S05]  /*5810*/  LDSM.16.M88.4 R32, [R120+0x4800] ;  /* 0x004800007820783b */ /* 0x000e6a0000000200 */
[C---:B-1----:R-:W-:Y:S06]  /*5820*/  HMMA.16816.F32 R4, R88.reuse, R32, R4 ;  /* 0x000000205804723c */ /* 0x042fec0000001804 */
[C---:B------:R-:W-:Y:S01]  /*5830*/  HMMA.16816.F32 R28, R88.reuse, R34, R28 ;  /* 0x00000022581c723c */ /* 0x040fe2000000181c */
[----:B------:R-:W1:Y:S05]  /*5840*/  LDSM.16.M88.4 R32, [R120+0x4c00] ;  /* 0x004c00007820783b */ /* 0x000e6a0000000200 */
        /* <DEDUP_REMOVED lines=38> */
[----:B------:R-:W1:Y:S01]  /*5ab0*/  LDSM.16.M88.4 R32, [R117+0x5c00] ;  /* 0x005c00007520783b */ /* 0x000e620000000200 */
[----:B------:R-:W-:-:S04]  /*5ac0*/  DEPBAR.LE SB0, 0x0 ;  /* 0x000080000000791a */ /* 0x000fc80000000000 */
[C---:B-1----:R-:W-:Y:S06]  /*5ad0*/  HMMA.16816.F32 R24, R88.reuse, R32, R24 ;  /* 0x000000205818723c */ /* 0x042fec0000001818 */
[----:B------:R-:W-:Y:S01]  /*5ae0*/  HMMA.16816.F32 R84, R88, R34, R84 ;  /* 0x000000225854723c */ /* 0x000fe20000001854 */
[----:B------:R-:W-:-:S05]  /*5af0*/  LOP3.LUT R32, R3, 0x6, RZ, 0xc0, !PT ;  /* 0x0000000603207812 */ /* 0x000fca00078ec0ff */
[----:B------:R-:W-:-:S04]  /*5b00*/  IMAD R3, R129, 0x40, R32 ;  /* 0x0000004081037824 */ /* 0x000fc800078e0220 */
[C---:B------:R-:W-:Y:S02]  /*5b10*/  VIADD R32, R3.reuse, 0x1 ;  /* 0x0000000103207836 */ /* 0x040fe40000000000 */
[C---:B------:R-:W-:Y:S01]  /*5b20*/  VIADD R33, R3.reuse, 0x9 ;  /* 0x0000000903217836 */ /* 0x040fe20000000000 */
[----:B------:R-:W-:Y:S02]  /*5b30*/  BAR.SYNC.DEFER_BLOCKING 0x0 ;  /* 0x0000000000007b1d */ /* 0x000fe40000010000 */
[C---:B------:R-:W-:Y:S02]  /*5b40*/  ISETP.GE.AND P5, PT, R32.reuse, R104, PT ;  /* 0x000000682000720c */ /* 0x040fe40003fa6270 */
[----:B------:R-:W-:Y:S01]  /*5b50*/  ISETP.GE.AND P1, PT, R32, R103, PT ;  /* 0x000000672000720c */ /* 0x000fe20003f26270 */
[----:B------:R-:W-:Y:S01]  /*5b60*/  VIADD R32, R3, 0x8 ;  /* 0x0000000803207836 */ /* 0x000fe20000000000 */
[----:B------:R-:W-:-:S04]  /*5b70*/  FSEL R21, R21, -INF , !P5 ;  /* 0xff80000015157808 */ /* 0x000fc80006800000 */
[CC--:B------:R-:W-:Y:S02]  /*5b80*/  ISETP.GE.AND P0, PT, R32.reuse, R104.reuse, PT ;  /* 0x000000682000720c */ /* 0x0c0fe40003f06270 */
[-C--:B------:R-:W-:Y:S02]  /*5b90*/  ISETP.GE.AND P5, PT, R32, R103.reuse, PT ;  /* 0x000000672000720c */ /* 0x080fe40003fa6270 */
[----:B------:R-:W-:Y:S02]  /*5ba0*/  FSEL R32, R23, -INF , !P1 ;  /* 0xff80000017207808 */ /* 0x000fe40004800000 */
[----:B------:R-:W-:Y:S01]  /*5bb0*/  FSEL R23, R16, -INF , !P0 ;  /* 0xff80000010177808 */ /* 0x000fe20004000000 */
[----:B------:R-:W-:Y:S01]  /*5bc0*/  VIADD R16, R3, 0x10 ;  /* 0x0000001003107836 */ /* 0x000fe20000000000 */
[C---:B------:R-:W-:Y:S02]  /*5bd0*/  ISETP.GE.AND P1, PT, R33.reuse, R104, PT ;  /* 0x000000682100720c */ /* 0x040fe40003f26270 */
        /* <DEDUP_REMOVED lines=19> */
[-C--:B------:R-:W-:Y:S02]  /*5d10*/  ISETP.GE.AND P5, PT, R12, R104.reuse, PT ;  /* 0x000000680c00720c */ /* 0x080fe40003fa6270 */
[----:B------:R-:W-:Y:S02]  /*5d20*/  FSEL R152, R10, -INF , !P0 ;  /* 0xff8000000a987808 */ /* 0x000fe40004000000 */
[----:B------:R-:W-:Y:S02]  /*5d30*/  FSEL R153, R9, -INF , !P5 ;  /* 0xff80000009997808 */ /* 0x000fe40006800000 */
[C---:B------:R-:W-:Y:S02]  /*5d40*/  ISETP.GE.AND P0, PT, R8.reuse, R104, PT ;  /* 0x000000680800720c */ /* 0x040fe40003f06270 */
[-C--:B------:R-:W-:Y:S01]  /*5d50*/  ISETP.GE.AND P5, PT, R8, R103.reuse, PT ;  /* 0x000000670800720c */ /* 0x080fe20003fa6270 */
[----:B------:R-:W-:Y:S01]  /*5d60*/  VIADD R8, R3, 0x21 ;  /* 0x0000002103087836 */ /* 0x000fe20000000000 */
[----:B------:R-:W-:-:S02]  /*5d70*/  ISETP.GE.AND P1, PT, R12, R103, PT ;  /* 0x000000670c00720c */ /* 0x000fc40003f26270 */
[----:B------:R-:W-:Y:S01]  /*5d80*/  FSEL R105, R4, -INF , !P0 ;  /* 0xff80000004697808 */ /* 0x000fe20004000000 */
        /* <DEDUP_REMOVED lines=34> */
[----:B------:R-:W-:Y:S02]  /*5fb0*/  ISETP.GE.AND P5, PT, R3, R103, PT ;  /* 0x000000670300720c */ /* 0x000fe40003fa6270 */
[----:B------:R-:W-:-:S02]  /*5fc0*/  FSEL R3, R20, -INF , !P1 ;  /* 0xff80000014037808 */ /* 0x000fc40004800000 */
[----:B------:R-:W-:Y:S02]  /*5fd0*/  ISETP.GE.AND P1, PT, R100, 0x3, PT ;  /* 0x000000036400780c */ /* 0x000fe40003f26270 */
[----:B------:R-:W-:Y:S02]  /*5fe0*/  FSEL R100, R85, -INF , !P0 ;  /* 0xff80000055647808 */ /* 0x000fe40004000000 */
[----:B------:R-:W-:Y:S02]  /*5ff0*/  FSEL R22, R22, -INF , !P5 ;  /* 0xff80000016167808 */ /* 0x000fe40006800000 */
[C---:B------:R-:W-:Y:S02]  /*6000*/  LEA R140, P0, R101.reuse, UR8, 0x1 ;  /* 0x00000008658c7c11 */ /* 0x040fe4000f8008ff */
[----:B------:R-:W-:Y:S02]  /*6010*/  ISETP.GE.AND P5, PT, R4, R103, PT ;  /* 0x000000670400720c */ /* 0x000fe40003fa6270 */
[----:B------:R-:W-:-:S02]  /*6020*/  LEA.HI.X R141, R101, UR9, R102, 0x1, P0 ;  /* 0x00000009658d7c11 */ /* 0x000fc400080f0c66 */
[----:B------:R-:W-:Y:S01]  /*6030*/  FSEL R103, R87, -INF , !P5 ;  /* 0xff80000057677808 */ /* 0x000fe20006800000 */
[----:B------:R-:W-:Y:S08]  /*6040*/  @!P1 BRA `(.L_x_4115) ;  /* 0x0000000400e89947 */ /* 0x000ff00003800000 */
[----:B------:R-:W-:Y:S05]  /*6050*/  @!P6 BRA `(.L_x_4116) ;  /* 0x0000000000f4e947 */ /* 0x000fea0003800000 */
[----:B------:R-:W1:Y:S01]  /*6060*/  LDC R6, c[0x0][0x380] ;  /* 0x0000e000ff067b82 */ /* 0x000e620000000800 */
[----:B------:R-:W-:Y:S01]  /*6070*/  IMAD.MOV.U32 R8, RZ, RZ, RZ ;  /* 0x000000ffff087224 */ /* 0x000fe200078e00ff */
[----:B------:R-:W-:Y:S01]  /*6080*/  SHF.L.U32 R7, R129, 0x6, RZ ;  /* 0x0000000681077819 */ /* 0x000fe200000006ff */
[----:B------:R-:W-:Y:S01]  /*6090*/  ULDC.64 UR4, c[0x0][0x230] ;  /* 0x00008c0000047ab9 */ /* 0x000fe20000000a00 */
[----:B-1----:R-:W-:-:S04]  /*60a0*/  IABS R5, R6 ;  /* 0x0000000600057213 */ /* 0x002fc80000000000 */
[----:B------:R-:W1:Y:S08]  /*60b0*/  I2F.RP R11, R5 ;  /* 0x00000005000b7306 */ /* 0x000e700000209400 */
[----:B-1----:R-:W1:Y:S02]  /*60c0*/  MUFU.RCP R10, R11 ;  /* 0x0000000b000a7308 */ /* 0x002e640000001000 */
[----:B-1----:R-:W-:-:S02]  /*60d0*/  VIADD R10, R10, 0xffffffe ;  /* 0x0ffffffe0a0a7836 */ /* 0x002fc40000000000 */
[----:B------:R-:W-:-:S04]  /*60e0*/  VIADD R11, R7, 0xffffffc0 ;  /* 0xffffffc0070b7836 */ /* 0x000fc80000000000 */
[----:B------:R-:W1:Y:S02]  /*60f0*/  F2I.FTZ.U32.TRUNC.NTZ R9, R10 ;  /* 0x0000000a00097305 */ /* 0x000e64000021f000 */
[----:B-1----:R-:W-:-:S05]  /*6100*/  IADD3 R4, RZ, -R9, RZ ;  /* 0x80000009ff047210 */ /* 0x002fca0007ffe0ff */
[----:B------:R-:W-:-:S04]  /*6110*/  IMAD R4, R4, R5, RZ ;  /* 0x0000000504047224 */ /* 0x000fc800078e02ff */
[----:B------:R-:W-:Y:S01]  /*6120*/  IMAD.HI.U32 R4, R9, R4, R8 ;  /* 0x0000000409047227 */ /* 0x000fe200078e0008 */
[----:B------:R-:W-:Y:S02]  /*6130*/  IABS R9, R7 ;  /* 0x0000000700097213 */ /* 0x000fe40000000000 */
[----:B------:R-:W-:Y:S02]  /*6140*/  IABS R8, R11 ;  /* 0x0000000b00087213 */ /* 0x000fe40000000000 */
[-C--:B------:R-:W-:Y:S01]  /*6150*/  LOP3.LUT R7, R7, R6.reuse, RZ, 0x3c, !PT ;  /* 0x0000000607077212 */ /* 0x080fe200078e3cff */
[----:B------:R-:W-:Y:S01]  /*6160*/  IMAD.HI.U32 R12, R4, R9, RZ ;  /* 0x00000009040c7227 */ /* 0x000fe200078e00ff */
[----:B------:R-:W-:-:S04]  /*6170*/  LOP3.LUT R11, R11, R6, RZ, 0x3c, !PT ;  /* 0x000000060b0b7212 */ /* 0x000fc800078e3cff */
[----:B------:R-:W-:-:S05]  /*6180*/  IADD3 R10, -R12, RZ, RZ ;  /* 0x000000ff0c0a7210 */ /* 0x000fca0007ffe1ff */
[----:B------:R-:W-:Y:S02]  /*6190*/  IMAD R10, R5, R10, R9 ;  /* 0x0000000a050a7224 */ /* 0x000fe400078e0209 */
[----:B------:R-:W-:-:S03]  /*61a0*/  IMAD.HI.U32 R9, R4, R8, RZ ;  /* 0x0000000804097227 */ /* 0x000fc600078e00ff */
[----:B------:R-:W-:Y:S01]  /*61b0*/  ISETP.GT.U32.AND P0, PT, R5, R10, PT ;  /* 0x0000000a0500720c */ /* 0x000fe20003f04070 */
[----:B------:R-:W-:-:S04]  /*61c0*/  IMAD.MOV R4, RZ, RZ, -R9 ;  /* 0x000000ffff047224 */ /* 0x000fc800078e0a09 */
[----:B------:R-:W-:Y:S01]  /*61d0*/  IMAD R4, R5, R4, R8 ;  /* 0x0000000405047224 */ /* 0x000fe200078e0208 */
[----:B------:R-:W-:-:S04]  /*61e0*/  LOP3.LUT R8, RZ, R6, RZ, 0x33, !PT ;  /* 0x00000006ff087212 */ /* 0x000fc800078e33ff */
[----:B------:R-:W-:-:S03]  /*61f0*/  ISETP.GT.U32.AND P1, PT, R5, R4, PT ;  /* 0x000000040500720c */ /* 0x000fc60003f24070 */
[-C--:B------:R-:W-:Y:S02]  /*6200*/  @!P0 IADD3 R10, R10, -R5.reuse, RZ ;  /* 0x800000050a0a8210 */ /* 0x080fe40007ffe0ff */
[----:B------:R-:W-:Y:S02]  /*6210*/  @!P0 IADD3 R12, R12, 0x1, RZ ;  /* 0x000000010c0c8810 */ /* 0x000fe40007ffe0ff */
[----:B------:R-:W-:-:S06]  /*6220*/  ISETP.GE.U32.AND P5, PT, R10, R5, PT ;  /* 0x000000050a00720c */ /* 0x000fcc0003fa6070 */
[----:B------:R-:W-:Y:S01]  /*6230*/  @!P1 IMAD.IADD R4, R4, 0x1, -R5 ;  /* 0x0000000104049824 */ /* 0x000fe200078e0a05 */
[----:B------:R-:W-:Y:S02]  /*6240*/  @!P1 IADD3 R9, R9, 0x1, RZ ;  /* 0x0000000109099810 */ /* 0x000fe40007ffe0ff */
[----:B------:R-:W-:Y:S02]  /*6250*/  ISETP.GE.AND P1, PT, R11, RZ, PT ;  /* 0x000000ff0b00720c */ /* 0x000fe40003f26270 */
[----:B------:R-:W-:Y:S02]  /*6260*/  ISETP.GE.U32.AND P0, PT, R4, R5, PT ;  /* 0x000000050400720c */ /* 0x000fe40003f06070 */
[----:B------:R-:W-:Y:S01]  /*6270*/  @P5 VIADD R12, R12, 0x1 ;  /* 0x000000010c0c5836 */ /* 0x000fe20000000000 */
[----:B------:R-:W-:-:S10]  /*6280*/  ISETP.GE.AND P5, PT, R7, RZ, PT ;  /* 0x000000ff0700720c */ /* 0x000fd40003fa6270 */
[----:B------:R-:W-:Y:S01]  /*6290*/  @P0 VIADD R9, R9, 0x1 ;  /* 0x0000000109090836 */ /* 0x000fe20000000000 */
[----:B------:R-:W-:Y:S02]  /*62a0*/  ISETP.NE.AND P0, PT, R6, RZ, PT ;  /* 0x000000ff0600720c */ /* 0x000fe40003f05270 */
[----:B------:R-:W-:Y:S01]  /*62b0*/  @!P5 IADD3 R12, -R12, RZ, RZ ;  /* 0x000000ff0c0cd210 */ /* 0x000fe20007ffe1ff */
[----:B------:R-:W-:-:S03]  /*62c0*/  @!P1 IMAD.MOV R9, RZ, RZ, -R9 ;  /* 0x000000ffff099224 */ /* 0x000fc600078e0a09 */
[C---:B------:R-:W-:Y:S02]  /*62d0*/  SEL R5, R8.reuse, R12, !P0 ;  /* 0x0000000c08057207 */ /* 0x040fe40004000000 */
[----:B------:R-:W-:-:S03]  /*62e0*/  SEL R8, R8, R9, !P0 ;  /* 0x0000000908087207 */ /* 0x000fc60004000000 */
[----:B------:R-:W-:-:S04]  /*62f0*/  IMAD.WIDE R12, R5, 0x4, R134 ;  /* 0x00000004050c7825 */ /* 0x000fc800078e0286 */
[----:B------:R-:W-:Y:S01]  /*6300*/  IMAD.WIDE R10, R8, 0x4, R134 ;  /* 0x00000004080a7825 */ /* 0x000fe200078e0286 */
[----:B------:R-:W2:Y:S04]  /*6310*/  LDG.E R7, desc[UR10][R12.64] ;  /* 0x0000000a0c077981 */ /* 0x000ea8000c1e1900 */
[----:B------:R-:W2:Y:S01]  /*6320*/  LDG.E R4, desc[UR10][R10.64] ;  /* 0x0000000a0a047981 */ /* 0x000ea2000c1e1900 */
[----:B------:R-:W-:-:S05]  /*6330*/  IADD3 R5, R5, -R8, RZ ;  /* 0x8000000805057210 */ /* 0x000fca0007ffe0ff */
[----:B------:R-:W-:-:S05]  /*6340*/  IMAD R5, R5, R6, -0x40 ;  /* 0xffffffc005057424 */ /* 0x000fca00078e0206 */
[----:B------:R-:W-:-:S05]  /*6350*/  SHF.R.S32.HI R9, RZ, 0x1f, R5 ;  /* 0x0000001fff097819 */ /* 0x000fca0000011405 */
[-C--:B------:R-:W-:Y:S02]  /*6360*/  IMAD R6, R9, R96.reuse, RZ ;  /* 0x0000006009067224 */ /* 0x080fe400078e02ff */
[----:B------:R-:W-:-:S04]  /*6370*/  IMAD.WIDE.U32 R8, R5, R96, RZ ;  /* 0x0000006005087225 */ /* 0x000fc800078e00ff */
[----:B------:R-:W-:Y:S02]  /*6380*/  IMAD R6, R5, R97, R6 ;  /* 0x0000006105067224 */ /* 0x000fe400078e0206 */
[----:B--2---:R-:W-:-:S03]  /*6390*/  IMAD.IADD R4, R4, 0x1, -R7 ;  /* 0x0000000104047824 */ /* 0x004fc600078e0a07 */
[----:B------:R-:W-:Y:S01]  /*63a0*/  IADD3 R7, R9, R6, RZ ;  /* 0x0000000609077210 */ /* 0x000fe20007ffe0ff */
[----:B------:R-:W-:Y:S01]  /*63b0*/  IMAD.MOV.U32 R6, RZ, RZ, R8 ;  /* 0x000000ffff067224 */ /* 0x000fe200078e0008 */
[----:B------:R-:W-:-:S03]  /*63c0*/  SHF.R.S32.HI R5, RZ, 0x1f, R4 ;  /* 0x0000001fff057819 */ /* 0x000fc60000011404 */
[----:B------:R-:W-:-:S04]  /*63d0*/  IMAD.WIDE.U32 R6, R4, UR4, R6 ;  /* 0x0000000404067c25 */ /* 0x000fc8000f8e0006 */
[----:B------:R-:W-:-:S04]  /*63e0*/  IMAD R5, R5, UR4, RZ ;  /* 0x0000000405057c24 */ /* 0x000fc8000f8e02ff */
[----:B------:R-:W-:Y:S02]  /*63f0*/  IMAD R5, R4, UR5, R5 ;  /* 0x0000000504057c24 */ /* 0x000fe4000f8e0205 */
[----:B------:R-:W-:-:S03]  /*6400*/  IMAD.MOV.U32 R4, RZ, RZ, R6 ;  /* 0x000000ffff047224 */ /* 0x000fc600078e0006 */
[----:B------:R-:W-:Y:S01]  /*6410*/  IADD3 R5, R7, R5, RZ ;  /* 0x0000000507057210 */ /* 0x000fe20007ffe0ff */
[----:B------:R-:W-:Y:S06]  /*6420*/  BRA `(.L_x_4117) ;  /* 0x0000000000087947 */ /* 0x000fec0003800000 */
.L_x_4116:
[----:B------:R-:W-:-:S04]  /*6430*/  LEA R4, -R96, RZ, 0x6 ;  /* 0x000000ff60047211 */ /* 0x000fc800078e31ff */
[----:B------:R-:W-:-:S07]  /*6440*/  SHF.R.S32.HI R5, RZ, 0x1f, R4 ;  /* 0x0000001fff057819 */ /* 0x000fce0000011404 */
.L_x_4117:
[C---:B------:R-:W-:Y:S01]  /*6450*/  LEA R140, P0, R4.reuse, R140, 0x1 ;  /* 0x0000008c048c7211 */ /* 0x040fe200078008ff */
[----:B------:R1:W-:Y:S01]  /*6460*/  @P4 STS [R130+0x3000], RZ ;  /* 0x003000ff82004388 */ /* 0x0003e20000000800 */
[----:B------:R-:W-:Y:S02]  /*6470*/  BSSY B0, `(.L_x_4118) ;  /* 0x0000036000007945 */ /* 0x000fe40003800000 */
[--C-:B------:R-:W-:Y:S01]  /*6480*/  LEA.HI.X R141, R4, R141, R5.reuse, 0x1, P0 ;  /* 0x0000008d048d7211 */ /* 0x100fe200000f0c05 */
[----:B------:R1:W-:Y:S01]  /*6490*/  @P4 STS [R130+0x3004], RZ ;  /* 0x003004ff82004388 */ /* 0x0003e20000000800 */
[----:B------:R-:W-:Y:S02]  /*64a0*/  @!P3 IADD3 R7, P0, R101, R4, RZ ;  /* 0x000000046507b210 */ /* 0x000fe40007f1e0ff */
[----:B------:R-:W-:Y:S01]  /*64b0*/  @!P4 LEA R12, P1, R96, R140, 0x6 ;  /* 0x0000008c600cc211 */ /* 0x000fe200078230ff */
[----:B------:R1:W-:Y:S02]  /*64c0*/  @P4 STS.64 [R130+0x3008], RZ ;  /* 0x003008ff82004388 */ /* 0x0003e40000000a00 */
[----:B------:R-:W-:Y:S01]  /*64d0*/  @!P3 IMAD.X R6, R102, 0x1, R5, P0 ;  /* 0x000000016606b824 */ /* 0x000fe200000e0605 */
[----:B------:R-:W-:Y:S01]  /*64e0*/  @!P3 LEA R8, P0, R7, UR8, 0x1 ;  /* 0x000000080708bc11 */ /* 0x000fe2000f8008ff */
[----:B------:R-:W-:Y:S01]  /*64f0*/  @!PT LDS RZ, [RZ] ;  /* 0x00000000fffff984 */ /* 0x000fe20000000800 */
[----:B------:R-:W-:Y:S01]  /*6500*/  @!PT LDS RZ, [RZ] ;  /* 0x00000000fffff984 */ /* 0x000fe20000000800 */
[----:B------:R-:W-:Y:S01]  /*6510*/  @!PT LDS RZ, [RZ] ;  /* 0x00000000fffff984 */ /* 0x000fe20000000800 */
[----:B------:R1:W-:Y:S01]  /*6520*/  @!P4 LDGSTS.E.BYPASS.LTC128B.128 [R130+0x3000], desc[UR10][R140.64] ;  /* 0x030000008c82cfae */ /* 0x0003e2000b901d4a */
[----:B------:R-:W-:-:S02]  /*6530*/  @!P4 LEA.HI.X R13, R96, R141, R97, 0x6, P1 ;  /* 0x0000008d600dc211 */ /* 0x000fc400008f3461 */
[----:B------:R-:W-:Y:S01]  /*6540*/  @!P3 LEA.HI.X R9, R7, UR9, R6, 0x1, P0 ;  /* 0x000000090709bc11 */ /* 0x000fe200080f0c06 */
[----:B------:R1:W-:Y:S01]  /*6550*/  @P3 STS.128 [R130+0x4000], RZ ;  /* 0x004000ff82003388 */ /* 0x0003e20000000c00 */
        /* <DEDUP_REMOVED lines=18> */
[C---:B------:R-:W-:Y:S01]  /*6680*/  @!P3 LEA R14, P0, R6.reuse, UR8, 0x1 ;  /* 0x00000008060ebc11 */ /* 0x040fe2000f8008ff */
[----:B------:R-:W-:Y:S01]  /*6690*/  @!PT LDS RZ, [RZ] ;  /* 0x00000000fffff984 */ /* 0x000fe20000000800 */
[----:B------:R-:W-:Y:S01]  /*66a0*/  @!PT LDS RZ, [RZ] ;  /* 0x00000000fffff984 */ /* 0x000fe20000000800 */
[----:B------:R-:W-:Y:S01]  /*66b0*/  @!PT LDS RZ, [RZ] ;  /* 0x00000000fffff984 */ /* 0x000fe20000000800 */
[----:B------:R1:W-:Y:S03]  /*66c0*/  @!P4 LDGSTS.E.BYPASS.LTC128B.128 [R130+0x3800], desc[UR10][R12.64] ;  /* 0x038000000c82cfae */ /* 0x0003e6000b901d4a */
[----:B------:R-:W-:Y:S01]  /*66d0*/  @!P3 LEA.HI.X R15, R6, UR9, R7, 0x1, P0 ;  /* 0x00000009060fbc11 */ /* 0x000fe200080f0c07 */
        /* <DEDUP_REMOVED lines=15> */
.L_x_4119:
[----:B------:R-:W-:Y:S05]  /*67d0*/  BSYNC B0 ;  /* 0x0000000000007941 */ /* 0x000fea0003800000 */
.L_x_4118:
[----:B------:R-:W0:Y:S02]  /*67e0*/  LDGDEPBAR ;  /* 0x00000000000079af */ /* 0x000e240000000000 */
.L_x_4115:
[----:B--2---:R-:W-:Y:S01]  /*67f0*/  FMNMX.FTZ R6, R2, R3, !PT ;  /* 0x0000000302067209 */ /* 0x004fe20007810000 */
        /* <DEDUP_REMOVED lines=63> */
[--C-:B------:R-:W-:Y:S01]  /*6bf0*/  FFMA.FTZ R95, R18, UR12, -R143.reuse ;  /* 0x0000000c125f7c23 */ /* 0x100fe2000801088f */
[----:B------:R-:W-:Y:S01]  /*6c00*/  FMUL.FTZ R2, R2, UR12 ;  /* 0x0000000c02027c20 */ /* 0x000fe20008410000 */
        /* <DEDUP_REMOVED lines=20> */
[----:B------:R-:W-:Y:S01]  /*6d50*/  FFMA.FTZ R106, R110, UR12, -R143 ;  /* 0x0000000c6e6a7c23 */ /* 0x000fe2000801088f */
[--C-:B------:R-:W-:Y:S01]  /*6d60*/  FFMA.FTZ R99, R99, UR12, -R150.reuse ;  /* 0x0000000c63637c23 */ /* 0x100fe20008010896 */
[--C-:B------:R-:W-:Y:S01]  /*6d70*/  FFMA.FTZ R100, R100, UR12, -R150.reuse ;  /* 0x0000000c64647c23 */ /* 0x100fe20008010896 */
[----:B------:R-:W-:-:S02]  /*6d80*/  FFMA.FTZ R112, R112, UR12, -R150 ;  /* 0x0000000c70707c23 */ /* 0x000fc40008010896 */
[----:B------:R-:W-:Y:S08]  /*6d90*/  MUFU.EX2 R91, R91 ;  /* 0x0000005b005b7308 */ /* 0x000ff00000000800 */
[----:B------:R-:W1:Y:S01]  /*6da0*/  MUFU.EX2 R89, R89 ;  /* 0x0000005900597308 */ /* 0x000e620000000800 */
[----:B----4-:R-:W-:-:S07]  /*6db0*/  F2FP.F16.F32.PACK_AB R86, R90, R93 ;  /* 0x0000005d5a56723e */ /* 0x010fce00000000ff */
[----:B------:R-:W-:Y:S08]  /*6dc0*/  MUFU.EX2 R95, R95 ;  /* 0x0000005f005f7308 */ /* 0x000ff00000000800 */
[----:B------:R-:W4:Y:S01]  /*6dd0*/  MUFU.EX2 R149, R149 ;  /* 0x0000009500957308 */ /* 0x000f220000000800 */
[----:B-1----:R-:W-:-:S07]  /*6de0*/  F2FP.F16.F32.PACK_AB R85, R89, R91 ;  /* 0x0000005b5955723e */ /* 0x002fce00000000ff */
[----:B------:R-:W1:Y:S08]  /*6df0*/  MUFU.EX2 R2, R2 ;  /* 0x0000000200027308 */ /* 0x000e700000000800 */
        /* <DEDUP_REMOVED lines=18> */
[----:B------:R-:W-:Y:S01]  /*6f20*/  MUFU.EX2 R142, R142 ;  /* 0x0000008e008e7308 */ /* 0x000fe20000000800 */
[-C--:B------:R-:W-:Y:S01]  /*6f30*/  FMUL.FTZ R12, R44, R149.reuse ;  /* 0x000000952c0c7220 */ /* 0x080fe20000410000 */
[-C--:B------:R-:W-:Y:S01]  /*6f40*/  FMUL.FTZ R13, R45, R149.reuse ;  /* 0x000000952d0d7220 */ /* 0x080fe20000410000 */
[-C--:B------:R-:W-:Y:S01]  /*6f50*/  FMUL.FTZ R14, R46, R2.reuse ;  /* 0x000000022e0e7220 */ /* 0x080fe20000410000 */
[-C--:B------:R-:W-:Y:S01]  /*6f60*/  FMUL.FTZ R15, R47, R2.reuse ;  /* 0x000000022f0f7220 */ /* 0x080fe20000410000 */
[-C--:B------:R-:W-:Y:S01]  /*6f70*/  FMUL.FTZ R48, R48, R149.reuse ;  /* 0x0000009530307220 */ /* 0x080fe20000410000 */
[C---:B------:R-:W-:Y:S01]  /*6f80*/  HMMA.16816.F32 R20, R84.reuse, R24, R20 ;  /* 0x000000185414723c */ /* 0x040fe20000001814 */
[-C--:B------:R-:W-:Y:S01]  /*6f90*/  FMUL.FTZ R49, R49, R149.reuse ;  /* 0x0000009531317220 */ /* 0x080fe20000410000 */
[----:B------:R-:W1:Y:S01]  /*6fa0*/  MUFU.EX2 R139, R139 ;  /* 0x0000008b008b7308 */ /* 0x000e620000000800 */
[-C--:B------:R-:W-:Y:S01]  /*6fb0*/  FMUL.FTZ R50, R50, R2.reuse ;  /* 0x0000000232327220 */ /* 0x080fe20000410000 */
[-C--:B------:R-:W-:Y:S01]  /*6fc0*/  FMUL.FTZ R51, R51, R2.reuse ;  /* 0x0000000233337220 */ /* 0x080fe20000410000 */
[-C--:B------:R-:W-:Y:S01]  /*6fd0*/  FMUL.FTZ R28, R60, R149.reuse ;  /* 0x000000953c1c7220 */ /* 0x080fe20000410000 */
[C---:B------:R-:W-:Y:S01]  /*6fe0*/  HMMA.16816.F32 R24, R84.reuse, R26, R56 ;  /* 0x0000001a5418723c */ /* 0x040fe20000001838 */
[----:B------:R-:W-:Y:S01]  /*6ff0*/  LDSM.16.MT88.4 R56, [R118+0x6400] ;  /* 0x006400007638783b */ /* 0x000fe20000004200 */
[-C--:B------:R-:W-:Y:S01]  /*7000*/  FMUL.FTZ R29, R61, R149.reuse ;  /* 0x000000953d1d7220 */ /* 0x080fe20000410000 */
[-C--:B------:R-:W-:Y:S01]  /*7010*/  FMUL.FTZ R30, R62, R2.reuse ;  /* 0x000000023e1e7220 */ /* 0x080fe20000410000 */
[----:B------:R-:W-:Y:S01]  /*7020*/  MUFU.EX2 R136, R136 ;  /* 0x0000008800887308 */ /* 0x000fe20000000800 */
[-C--:B------:R-:W-:Y:S01]  /*7030*/  FMUL.FTZ R31, R63, R2.reuse ;  /* 0x000000023f1f7220 */ /* 0x080fe20000410000 */
[C---:B------:R-:W-:Y:S01]  /*7040*/  HMMA.16816.F32 R4, R84.reuse, R8, R4 ;  /* 0x000000085404723c */ /* 0x040fe20000001804 */
[-C--:B------:R-:W-:Y:S01]  /*7050*/  FMUL.FTZ R64, R64, R149.reuse ;  /* 0x0000009540407220 */ /* 0x080fe20000410000 */
[-C--:B------:R-:W-:Y:S01]  /*7060*/  FMUL.FTZ R65, R65, R149.reuse ;  /* 0x0000009541417220 */ /* 0x080fe20000410000 */
[-C--:B------:R-:W-:Y:S01]  /*7070*/  FMUL.FTZ R66, R66, R2.reuse ;  /* 0x0000000242427220 */ /* 0x080fe20000410000 */
[----:B------:R-:W-:Y:S01]  /*7080*/  FMUL.FTZ R67, R67, R2 ;  /* 0x0000000243437220 */ /* 0x000fe20000410000 */
[-C--:B------:R-:W-:Y:S01]  /*7090*/  FMUL.FTZ R36, R68, R149.reuse ;  /* 0x0000009544247220 */ /* 0x080fe20000410000 */
[C---:B------:R-:W-:Y:S01]  /*70a0*/  HMMA.16816.F32 R8, R84.reuse, R10, R40 ;  /* 0x0000000a5408723c */ /* 0x040fe20000001828 */
[----:B------:R-:W4:Y:S01]  /*70b0*/  MUFU.EX2 R101, R101 ;  /* 0x0000006500657308 */ /* 0x000f220000000800 */
[----:B-1----:R-:W-:Y:S01]  /*70c0*/  F2FP.F16.F32.PACK_AB R52, R139, R142 ;  /* 0x0000008e8b34723e */ /* 0x002fe200000000ff */
[----:B------:R-:W1:Y:S01]  /*70d0*/  LDSM.16.MT88.4 R40, [R118+0x8000] ;  /* 0x008000007628783b */ /* 0x000e620000004200 */
[-C--:B------:R-:W-:Y:S01]  /*70e0*/  FMUL.FTZ R37, R69, R149.reuse ;  /* 0x0000009545257220 */ /* 0x080fe20000410000 */
[-C--:B------:R-:W-:Y:S01]  /*70f0*/  FMUL.FTZ R38, R70, R2.reuse ;  /* 0x0000000246267220 */ /* 0x080fe20000410000 */
[C---:B--2---:R-:W-:Y:S01]  /*7100*/  HMMA.16816.F32 R12, R84.reuse, R16, R12 ;  /* 0x00000010540c723c */ /* 0x044fe2000000180c */
[-C--:B------:R-:W-:Y:S01]  /*7110*/  FMUL.FTZ R39, R71, R2.reuse ;  /* 0x0000000247277220 */ /* 0x080fe20000410000 */
[-C--:B------:R-:W-:Y:S01]  /*7120*/  FMUL.FTZ R72, R72, R149.reuse ;  /* 0x0000009548487220 */ /* 0x080fe20000410000 */
[----:B------:R-:W-:Y:S01]  /*7130*/  MUFU.EX2 R138, R138 ;  /* 0x0000008a008a7308 */ /* 0x000fe20000000800 */
[-C--:B------:R-:W-:Y:S01]  /*7140*/  FMUL.FTZ R73, R73, R149.reuse ;  /* 0x0000009549497220 */ /* 0x080fe20000410000 */
[-C--:B------:R-:W-:Y:S01]  /*7150*/  FMUL.FTZ R74, R74, R2.reuse ;  /* 0x000000024a4a7220 */ /* 0x080fe20000410000 */
[C---:B------:R-:W-:Y:S01]  /*7160*/  HMMA.16816.F32 R16, R84.reuse, R18, R48 ;  /* 0x000000125410723c */ /* 0x040fe20000001830 */
[----:B------:R-:W-:Y:S01]  /*7170*/  FMUL.FTZ R75, R75, R2 ;  /* 0x000000024b4b7220 */ /* 0x000fe20000410000 */
[----:B------:R-:W2:Y:S01]  /*7180*/  LDSM.16.MT88.4 R48, [R116+0x8000] ;  /* 0x008000007430783b */ /* 0x000ea20000004200 */
[-C--:B------:R-:W-:Y:S01]  /*7190*/  FMUL.FTZ R44, R76, R149.reuse ;  /* 0x000000954c2c7220 */ /* 0x080fe20000410000 */
[-C--:B------:R-:W-:Y:S01]  /*71a0*/  FMUL.FTZ R45, R77, R149.reuse ;  /* 0x000000954d2d7220 */ /* 0x080fe20000410000 */
[----:B------:R-:W5:Y:S01]  /*71b0*/  MUFU.EX2 R137, R137 ;  /* 0x0000008900897308 */ /* 0x000f620000000800 */
[----:B----4-:R-:W-:Y:S01]  /*71c0*/  F2FP.F16.F32.PACK_AB R54, R101, R136 ;  /* 0x000000886536723e */ /* 0x010fe200000000ff */
[C---:B---3--:R-:W-:Y:S01]  /*71d0*/  HMMA.16816.F32 R28, R84.reuse, R32, R28 ;  /* 0x00000020541c723c */ /* 0x048fe2000000181c */
[-C--:B------:R-:W-:Y:S01]  /*71e0*/  FMUL.FTZ R46, R78, R2.reuse ;  /* 0x000000024e2e7220 */ /* 0x080fe20000410000 */
[-C--:B------:R-:W-:Y:S01]  /*71f0*/  FMUL.FTZ R47, R79, R2.reuse ;  /* 0x000000024f2f7220 */ /* 0x080fe20000410000 */
[-C--:B------:R-:W-:Y:S01]  /*7200*/  FMUL.FTZ R80, R80, R149.reuse ;  /* 0x0000009550507220 */ /* 0x080fe20000410000 */
[-C--:B------:R-:W-:Y:S01]  /*7210*/  FMUL.FTZ R81, R81, R149.reuse ;  /* 0x0000009551517220 */ /* 0x080fe20000410000 */
[-C--:B------:R-:W-:Y:S01]  /*7220*/  FMUL.FTZ R82, R82, R2.reuse ;  /* 0x0000000252527220 */ /* 0x080fe20000410000 */
[----:B------:R-:W-:Y:S01]  /*7230*/  MUFU.EX2 R102, R102 ;  /* 0x0000006600667308 */ /* 0x000fe20000000800 */
[----:B------:R-:W-:Y:S01]  /*7240*/  HMMA.16816.F32 R32, R84, R34, R64 ;  /* 0x000000225420723c */ /* 0x000fe20000001840 */
[-C--:B------:R-:W-:Y:S01]  /*7250*/  FMUL.FTZ R83, R83, R2.reuse ;  /* 0x0000000253537220 */ /* 0x080fe20000410000 */
[----:B------:R-:W-:Y:S01]  /*7260*/  LDSM.16.MT88.4 R60, [R118+0x6800] ;  /* 0x00680000763c783b */ /* 0x000fe20000004200 */
[----:B------:R-:W-:Y:S01]  /*7270*/  FFMA.FTZ R145, R145, R149, R148 ;  /* 0x0000009591917223 */ /* 0x000fe20000010094 */
[----:B------:R-:W-:-:S03]  /*7280*/  FFMA.FTZ R2, R144, R2, R91 ;  /* 0x0000000290027223 */ /* 0x000fc6000001005b */
[----:B------:R-:W3:Y:S01]  /*7290*/  MUFU.EX2 R97, R97 ;  /* 0x0000006100617308 */ /* 0x000ee20000000800 */
[----:B-----5:R-:W-:Y:S01]  /*72a0*/  F2FP.F16.F32.PACK_AB R53, R137, R138 ;  /* 0x0000008a8935723e */ /* 0x020fe200000000ff */
[--C-:B------:R-:W-:Y:S01]  /*72b0*/  FFMA.FTZ R64, R104, UR12, -R143.reuse ;  /* 0x0000000c68407c23 */ /* 0x100fe2000801088f */
[----:B------:R-:W-:Y:S01]  /*72c0*/  FFMA.FTZ R143, R103, UR12, -R143 ;  /* 0x0000000c678f7c23 */ /* 0x000fe2000801088f */
[----:B------:R-:W-:Y:S01]  /*72d0*/  FFMA.FTZ R65, R108, UR12, -R150 ;  /* 0x0000000c6c417c23 */ /* 0x000fe20008010896 */
[----:B------:R-:W-:Y:S01]  /*72e0*/  FADD.FTZ R92, R92, R145 ;  /* 0x000000915c5c7221 */ /* 0x000fe20000010000 */
[----:B------:R-:W-:Y:S02]  /*72f0*/  FADD.FTZ R2, R89, R2 ;  /* 0x0000000259027221 */ /* 0x000fe40000010000 */
[----:B------:R-:W-:Y:S01]  /*7300*/  MUFU.EX2 R151, R151 ;  /* 0x0000009700977308 */ /* 0x000fe20000000800 */
[----:B------:R-:W-:Y:S01]  /*7310*/  FADD.FTZ R89, R93, R92 ;  /* 0x0000005c5d597221 */ /* 0x000fe20000010000 */
[----:B-1----:R-:W-:Y:S01]  /*7320*/  HMMA.16816.F32 R36, R84, R40, R36 ;  /* 0x000000285424723c */ /* 0x002fe20000001824 */
[----:B------:R-:W-:-:S02]  /*7330*/  FADD.FTZ R91, R95, R2 ;  /* 0x000000025f5b7221 */ /* 0x000fc40000010000 */
[----:B------:R-:W-:Y:S02]  /*7340*/  FADD.FTZ R89, R90, R89 ;  /* 0x000000595a597221 */ /* 0x000fe40000010000 */
[----:B------:R-:W-:Y:S01]  /*7350*/  FADD.FTZ R91, R0, R91 ;  /* 0x0000005b005b7221 */ /* 0x000fe20000010000 */
[C---:B------:R-:W-:Y:S01]  /*7360*/  HMMA.16816.F32 R40, R84.reuse, R42, R72 ;  /* 0x0000002a5428723c */ /* 0x040fe20000001848 */
[----:B---3--:R-:W-:Y:S01]  /*7370*/  F2FP.F16.F32.PACK_AB R55, R97, R102 ;  /* 0x000000666137723e */ /* 0x008fe200000000ff */
[----:B------:R-:W-:Y:S01]  /*7380*/  LDSM.16.MT88.4 R72, [R118+0x8800] ;  /* 0x008800007648783b */ /* 0x000fe20000004200 */
[----:B------:R-:W-:Y:S01]  /*7390*/  MUFU.EX2 R154, R154 ;  /* 0x0000009a009a7308 */ /* 0x000fe20000000800 */
[----:B------:R-:W-:Y:S01]  /*73a0*/  FADD.FTZ R142, R142, R89 ;  /* 0x000000598e8e7221 */ /* 0x000fe20000010000 */
[----:B------:R-:W-:Y:S01]  /*73b0*/  FADD.FTZ R138, R138, R91 ;  /* 0x0000005b8a8a7221 */ /* 0x000fe20000010000 */
[----:B--2---:R-:W-:Y:S02]  /*73c0*/  HMMA.16816.F32 R44, R84, R48, R44 ;  /* 0x00000030542c723c */ /* 0x004fe4000000182c */
[----:B------:R-:W-:Y:S01]  /*73d0*/  FADD.FTZ R139, R139, R142 ;  /* 0x0000008e8b8b7221 */ /* 0x000fe20000010000 */
[----:B------:R-:W-:-:S02]  /*73e0*/  FADD.FTZ R137, R137, R138 ;  /* 0x0000008a89897221 */ /* 0x000fc40000010000 */
[----:B------:R-:W-:Y:S01]  /*73f0*/  MUFU.EX2 R105, R105 ;  /* 0x0000006900697308 */ /* 0x000fe20000000800 */
[----:B------:R-:W-:Y:S01]  /*7400*/  HMMA.16816.F32 R4, R52, R56, R4 ;  /* 0x000000383404723c */ /* 0x000fe20000001804 */
[----:B------:R-:W-:Y:S01]  /*7410*/  FADD.FTZ R0, R136, R139 ;  /* 0x0000008b88007221 */ /* 0x000fe20000010000 */
[----:B------:R-:W-:-:S03]  /*7420*/  FADD.FTZ R2, R102, R137 ;  /* 0x0000008966027221 */ /* 0x000fc60000010000 */
[----:B------:R-:W-:Y:S01]  /*7430*/  FADD.FTZ R0, R101, R0 ;  /* 0x0000000065007221 */ /* 0x000fe20000010000 */
[----:B------:R-:W-:Y:S01]  /*7440*/  HMMA.16816.F32 R8, R52, R58, R8 ;  /* 0x0000003a3408723c */ /* 0x000fe20000001808 */
[----:B------:R-:W1:Y:S01]  /*7450*/  LDSM.16.MT88.4 R56, [R116+0x6400] ;  /* 0x006400007438783b */ /* 0x000e620000004200 */
[----:B------:R-:W-:Y:S01]  /*7460*/  MUFU.EX2 R152, R152 ;  /* 0x0000009800987308 */ /* 0x000fe20000000800 */
[----:B------:R-:W-:-:S03]  /*7470*/  FADD.FTZ R2, R97, R2 ;  /* 0x0000000261027221 */ /* 0x000fc60000010000 */
[----:B------:R-:W-:Y:S01]  /*7480*/  HMMA.16816.F32 R48, R84, R50, R80 ;  /* 0x000000325430723c */ /* 0x000fe20000001850 */
[----:B------:R-:W-:Y:S03]  /*7490*/  LDSM.16.MT88.4 R80, [R116+0x8800] ;  /* 0x008800007450783b */ /* 0x000fe60000004200 */
        /* <DEDUP_REMOVED lines=8> */
[----:B------:R-:W2:Y:S08]  /*7520*/  MUFU.EX2 R104, R65 ;  /* 0x0000004100687308 */ /* 0x000eb00000000800 */
[----:B------:R-:W-:Y:S08]  /*7530*/  MUFU.EX2 R103, R112 ;  /* 0x0000007000677308 */ /* 0x000ff00000000800 */
[----:B------:R-:W3:Y:S01]  /*7540*/  MUFU.EX2 R100, R100 ;  /* 0x0000006400647308 */ /* 0x000ee20000000800 */
[----:B--2---:R-:W-:-:S07]  /*7550*/  F2FP.F16.F32.PACK_AB R84, R104, R99 ;  /* 0x000000636854723e */ /* 0x004fce00000000ff */
[----:B------:R-:W-:Y:S08]  /*7560*/  MUFU.EX2 R111, R111 ;  /* 0x0000006f006f7308 */ /* 0x000ff00000000800 */
[----:B------:R-:W2:Y:S01]  /*7570*/  MUFU.EX2 R106, R106 ;  /* 0x0000006a006a7308 */ /* 0x000ea20000000800 */
[----:B---3--:R-:W-:Y:S01]  /*7580*/  F2FP.F16.F32.PACK_AB R86, R100, R103 ;  /* 0x000000676456723e */ /* 0x008fe200000000ff */
[C---:B-1----:R-:W-:Y:S06]  /*7590*/  HMMA.16816.F32 R20, R52.reuse, R56, R20 ;  /* 0x000000383414723c */ /* 0x042fec0000001814 */
[----:B------:R1:W-:Y:S01]  /*75a0*/  MUFU.EX2 R108, R64 ;  /* 0x00000040006c7308 */ /* 0x0003e20000000800 */
[C---:B------:R-:W-:Y:S01]  /*75b0*/  HMMA.16816.F32 R24, R52.reuse, R58, R24 ;  /* 0x0000003a3418723c */ /* 0x040fe20000001818 */
[----:B------:R-:W3:Y:S06]  /*75c0*/  LDSM.16.MT88.4 R56, [R116+0x7400] ;  /* 0x007400007438783b */ /* 0x000eec0000004200 */
[----:B------:R-:W4:Y:S01]  /*75d0*/  MUFU.EX2 R143, R143 ;  /* 0x0000008f008f7308 */ /* 0x000f220000000800 */
[----:B--2---:R-:W-:Y:S01]  /*75e0*/  F2FP.F16.F32.PACK_AB R85, R106, R111 ;  /* 0x0000006f6a55723e */ /* 0x004fe200000000ff */
[----:B-1----:R-:W-:Y:S01]  /*75f0*/  LDSM.16.MT88.4 R64, [R116+0x7c00] ;  /* 0x007c00007440783b */ /* 0x002fe20000004200 */
[----:B----4-:R-:W-:Y:S01]  /*7600*/  F2FP.F16.F32.PACK_AB R87, R143, R108 ;  /* 0x0000006c8f57723e */ /* 0x010fe200000000ff */
[C---:B---3--:R-:W-:Y:S06]  /*7610*/  HMMA.16816.F32 R28, R52.reuse, R56, R28 ;  /* 0x00000038341c723c */ /* 0x048fec000000181c */
        /* <DEDUP_REMOVED lines=16> */
[----:B------:R-:W-:Y:S01]  /*7720*/  MOV R0, R3 ;  /* 0x0000000300007202 */ /* 0x000fe20000000f00 */
[----:B------:R-:W-:Y:S01]  /*7730*/  FADD.FTZ R105, R105, R154 ;  /* 0x0000009a69697221 */ /* 0x000fe20000010000 */
[----:B------:R-:W-:Y:S01]  /*7740*/  MOV R2, R88 ;  /* 0x0000005800027202 */ /* 0x000fe20000000f00 */
[----:B------:R-:W-:-:S02]  /*7750*/  FADD.FTZ R107, R107, R156 ;  /* 0x0000009c6b6b7221 */ /* 0x000fc40000010000 */
        /* <DEDUP_REMOVED lines=16> */
[C---:B-1----:R-:W-:Y:S06]  /*7860*/  HMMA.16816.F32 R12, R52.reuse, R56, R12 ;  /* 0x00000038340c723c */ /* 0x042fec000000180c */
[C---:B------:R-:W-:Y:S01]  /*7870*/  HMMA.16816.F32 R16, R52.reuse, R58, R16 ;  /* 0x0000003a3410723c */ /* 0x040fe20000001810 */
[----:B------:R-:W1:Y:S05]  /*7880*/  LDSM.16.MT88.4 R56, [R116+0x7800] ;  /* 0x007800007438783b */ /* 0x000e6a0000004200 */
[C---:B------:R-:W-:Y:S06]  /*7890*/  HMMA.16816.F32 R76, R52.reuse, R80, R44 ;  /* 0x00000050344c723c */ /* 0x040fec000000182c */
[----:B------:R-:W-:Y:S01]  /*78a0*/  HMMA.16816.F32 R80, R52, R82, R48 ;  /* 0x000000523450723c */ /* 0x000fe20000001830 */
[----:B------:R-:W4:Y:S05]  /*78b0*/  LDSM.16.MT88.4 R48, [R116+0x6c00] ;  /* 0x006c00007430783b */ /* 0x000f2a0000004200 */
[C---:B--2---:R-:W-:Y:S01]  /*78c0*/  HMMA.16816.F32 R36, R84.reuse, R40, R4 ;  /* 0x000000285424723c */ /* 0x044fe20000001804 */
[----:B------:R-:W-:Y:S05]  /*78d0*/  LDSM.16.MT88.4 R4, [R116+0x8c00] ;  /* 0x008c00007404783b */ /* 0x000fea0000004200 */
[----:B------:R-:W-:Y:S01]  /*78e0*/  HMMA.16816.F32 R40, R84, R42, R8 ;  /* 0x0000002a5428723c */ /* 0x000fe20000001808 */
[----:B------:R-:W2:Y:S05]  /*78f0*/  LDSM.16.MT88.4 R8, [R118+0x8c00] ;  /* 0x008c00007608783b */ /* 0x000eaa0000004200 */
[C---:B---3--:R-:W-:Y:S06]  /*7900*/  HMMA.16816.F32 R20, R52.reuse, R60, R20 ;  /* 0x0000003c3414723c */ /* 0x048fec0000001814 */
[C---:B------:R-:W-:Y:S06]  /*7910*/  HMMA.16816.F32 R24, R52.reuse, R62, R24 ;  /* 0x0000003e3418723c */ /* 0x040fec0000001818 */
[C---:B-1----:R-:W-:Y:S06]  /*7920*/  HMMA.16816.F32 R28, R52.reuse, R56, R28 ;  /* 0x00000038341c723c */ /* 0x042fec000000181c */
[----:B------:R-:W-:Y:S01]  /*7930*/  HMMA.16816.F32 R32, R52, R58, R32 ;  /* 0x0000003a3420723c */ /* 0x000fe20000001820 */
[----:B------:R-:W1:Y:S05]  /*7940*/  LDSM.16.MT88.4 R56, [R118+0x7c00] ;  /* 0x007c00007638783b */ /* 0x000e6a0000004200 */
[C---:B----4-:R-:W-:Y:S06]  /*7950*/  HMMA.16816.F32 R44, R84.reuse, R48, R12 ;  /* 0x00000030542c723c */ /* 0x050fec000000180c */
[C---:B------:R-:W-:Y:S06]  /*7960*/  HMMA.16816.F32 R48, R84.reuse, R50, R16 ;  /* 0x000000325430723c */ /* 0x040fec0000001810 */
[C---:B------:R-:W-:Y:S06]  /*7970*/  HMMA.16816.F32 R60, R84.reuse, R64, R28 ;  /* 0x00000040543c723c */ /* 0x040fec000000181c */
[C---:B------:R-:W-:Y:S06]  /*7980*/  HMMA.16816.F32 R64, R84.reuse, R66, R32 ;  /* 0x000000425440723c */ /* 0x040fec0000001820 */
[C---:B--2---:R-:W-:Y:S06]  /*7990*/  HMMA.16816.F32 R68, R84.reuse, R8, R68 ;  /* 0x000000085444723c */ /* 0x044fec0000001844 */
[C---:B------:R-:W-:Y:S06]  /*79a0*/  HMMA.16816.F32 R72, R84.reuse, R10, R72 ;  /* 0x0000000a5448723c */ /* 0x040fec0000001848 */
[C---:B-1----:R-:W-:Y:S06]  /*79b0*/  HMMA.16816.F32 R52, R84.reuse, R56, R20 ;  /* 0x000000385434723c */ /* 0x042fec0000001814 */
[C---:B------:R-:W-:Y:S06]  /*79c0*/  HMMA.16816.F32 R56, R84.reuse, R58, R24 ;  /* 0x0000003a5438723c */ /* 0x040fec0000001818 */
[C---:B------:R-:W-:Y:S06]  /*79d0*/  HMMA.16816.F32 R76, R84.reuse, R4, R76 ;  /* 0x00000004544c723c */ /* 0x040fec000000184c */
[----:B------:R-:W-:-:S15]  /*79e0*/  HMMA.16816.F32 R80, R84, R6, R80 ;  /* 0x000000065450723c */ /* 0x000fde0000001850 */
[----:B------:R-:W-:-:S09]  /*79f0*/  NOP ;  /* 0x0000000000007918 */ /* 0x000fd20000000000 */
.L_x_4112:
[----:B------:R-:W-:-:S13]  /*7a00*/  ISETP.GE.AND P0, PT, R129, 0x1, PT ;  /* 0x000000018100780c */ /* 0x000fda0003f06270 */
[----:B------:R-:W-:Y:S05]  /*7a10*/  @!P0 BRA `(.L_x_4120) ;  /* 0x0000002400848947 */ /* 0x000fea0003800000 */
[----:B------:R-:W-:Y:S01]  /*7a20*/  IMAD.U32 R139, R98, -0x40, RZ ;  /* 0xffffffc0628b7824 */ /* 0x000fe200078e00ff */
[----:B------:R-:W-:Y:S01]  /*7a30*/  MOV R3, R0 ;  /* 0x0000000000037202 */ /* 0x000fe20000000f00 */
[----:B------:R-:W-:Y:S01]  /*7a40*/  IMAD.U32 R137, R96, -0x40, RZ ;  /* 0xffffffc060897824 */ /* 0x000fe200078e00ff */
[----:B------:R-:W-:Y:S01]  /*7a50*/  ULDC UR5, c[0x0][0x2d0] ;  /* 0x0000b40000057ab9 */ /* 0x000fe20000000800 */
[----:B------:R-:W-:Y:S01]  /*7a60*/  IMAD.MOV.U32 R85, RZ, RZ, R2 ;  /* 0x000000ffff557224 */ /* 0x000fe200078e0002 */
[----:B------:R-:W-:Y:S01]  /*7a70*/  SHF.R.S32.HI R138, RZ, 0x1f, R139 ;  /* 0x0000001fff8a7819 */ /* 0x000fe2000001148b */
[----:B------:R-:W-:Y:S01]  /*7a80*/  ULDC UR4, c[0x0][0x2ec] ;  /* 0x0000bb0000047ab9 */ /* 0x000fe20000000800 */
[----:B------:R-:W-:-:S07]  /*7a90*/  SHF.R.S32.HI R136, RZ, 0x1f, R137 ;  /* 0x0000001fff887819 */ /* 0x000fce0000011489 */
.L_x_4124:
[----:B------:R-:W-:Y:S01]  /*7aa0*/  ISETP.GE.AND P3, PT, R132, UR5, PT ;  /* 0x0000000584007c0c */ /* 0x000fe2000bf66270 */
[----:B------:R-:W-:Y:S04]  /*7ab0*/  DEPBAR.LE SB0, 0x0 ;  /* 0x000080000000791a */ /* 0x000fe80000000000 */
[----:B------:R-:W-:Y:S01]  /*7ac0*/  BAR.SYNC.DEFER_BLOCKING 0x0 ;  /* 0x0000000000007b1d */ /* 0x000fe20000010000 */
[----:B------:R-:W-:Y:S01]  /*7ad0*/  ISETP.GE.AND P2, PT, R123, UR5, PT ;  /* 0x000000057b007c0c */ /* 0x000fe2000bf46270 */
[----:B------:R-:W-:Y:S01]  /*7ae0*/  IMAD.MOV.U32 R8, RZ, RZ, R139 ;  /* 0x000000ffff087224 */ /* 0x000fe200078e008b */
[----:B------:R-:W-:Y:S01]  /*7af0*/  ISETP.GE.AND P1, PT, R122, UR5, PT ;  /* 0x000000057a007c0c */ /* 0x000fe2000bf26270 */
[----:B------:R-:W-:Y:S04]  /*7b00*/  IMAD.MOV.U32 R149, RZ, RZ, R138 ;  /* 0x000000ffff957224 */ /* 0x000fe800078e008a */
[----:B------:R-:W1:Y:S01]  /*7b10*/  @!P3 LDC.64 R86, c[0x0][0x250] ;  /* 0x00009400ff56bb82 */ /* 0x000e620000000a00 */
[----:B------:R-:W-:Y:S07]  /*7b20*/  @!P6 BRA `(.L_x_4121) ;  /* 0x0000000000f4e947 */ /* 0x000fee0003800000 */
        /* <DEDUP_REMOVED lines=10> */
[--C-:B--2---:R-:W-:Y:S02]  /*7bd0*/  IMAD.MOV R7, RZ, RZ, -R11.reuse ;  /* 0x000000ffff077224 */ /* 0x104fe400078e0a0b */
        /* <DEDUP_REMOVED lines=27> */
[----:B------:R-:W2:Y:S01]  /*7d90*/  LDC.64 R6, c[0x0][0x250] ;  /* 0x00009400ff067b82 */ /* 0x000ea20000000a00 */
[----:B------:R-:W-:Y:S02]  /*7da0*/  @!P5 IADD3 R2, -R2, RZ, RZ ;  /* 0x000000ff0202d210 */ /* 0x000fe40007ffe1ff */
[----:B------:R-:W-:Y:S02]  /*7db0*/  LEA R16, P4, R5, R134, 0x2 ;  /* 0x0000008605107211 */ /* 0x000fe400078810ff */
[----:B------:R-:W-:Y:S02]  /*7dc0*/  SEL R11, R11, R2, !P0 ;  /* 0x000000020b0b7207 */ /* 0x000fe40004000000 */
[-C--:B------:R-:W-:Y:S02]  /*7dd0*/  LEA.HI.X.SX32 R17, R5, R135.reuse, 0x2, P4 ;  /* 0x0000008705117211 */ /* 0x080fe400020f16ff */
        /* <DEDUP_REMOVED lines=8> */
[----:B--2---:R-:W-:Y:S04]  /*7e60*/  IMAD R0, R13, R6, RZ ;  /* 0x000000060d007224 */ /* 0x004fe800078e02ff */
[----:B------:R-:W-:Y:S01]  /*7e70*/  IMAD R0, R11, R7, R0 ;  /* 0x000000070b007224 */ /* 0x000fe200078e0200 */
[----:B---3--:R-:W-:Y:S01]  /*7e80*/  IADD3 R2, -R9, R2, RZ ;  /* 0x0000000209027210 */ /* 0x008fe20007ffe1ff */
[----:B------:R-:W-:Y:S03]  /*7e90*/  IMAD.WIDE.U32 R8, R11, R6, RZ ;  /* 0x000000060b087225 */ /* 0x000fe600078e00ff */
[----:B------:R-:W-:Y:S01]  /*7ea0*/  SHF.R.S32.HI R7, RZ, 0x1f, R2 ;  /* 0x0000001fff077819 */ /* 0x000fe20000011402 */
[----:B------:R-:W-:Y:S04]  /*7eb0*/  IMAD.IADD R9, R9, 0x1, R0 ;  /* 0x0000000109097824 */ /* 0x000fe800078e0200 */
[-C--:B----4-:R-:W-:Y:S02]  /*7ec0*/  IMAD R7, R7, R4.reuse, RZ ;  /* 0x0000000407077224 */ /* 0x090fe400078e02ff */
[C---:B------:R-:W-:Y:S04]  /*7ed0*/  IMAD.WIDE.U32 R8, R2.reuse, R4, R8 ;  /* 0x0000000402087225 */ /* 0x040fe800078e0008 */
[----:B------:R-:W-:Y:S05]  /*7ee0*/  IMAD R7, R2, R5, R7 ;  /* 0x0000000502077224 */ /* 0x000fea00078e0207 */
[----:B------:R-:W-:Y:S07]  /*7ef0*/  IADD3 R149, R9, R7, RZ ;  /* 0x0000000709957210 */ /* 0x000fee0007ffe0ff */
.L_x_4121:
[C---:B------:R-:W-:Y:S01]  /*7f00*/  LEA R142, P4, R8.reuse, R146, 0x1 ;  /* 0x00000092088e7211 */ /* 0x040fe200078808ff */
[----:B------:R-:W-:Y:S01]  /*7f10*/  @P3 STS [R130+0x6000], RZ ;  /* 0x006000ff82003388 */ /* 0x000fe20000000800 */
[----:B------:R-:W-:Y:S02]  /*7f20*/  IADD3 R0, P0, R127, R8, RZ ;  /* 0x000000087f007210 */ /* 0x000fe40007f1e0ff */
[--C-:B------:R-:W-:Y:S01]  /*7f30*/  LEA.HI.X R143, R8, R147, R149.reuse, 0x1, P4 ;  /* 0x00000093088f7211 */ /* 0x100fe200020f0c95 */
[----:B------:R-:W-:Y:S01]  /*7f40*/  @P3 STS [R130+0x6004], RZ ;  /* 0x006004ff82003388 */ /* 0x000fe20000000800 */
[----:B-1----:R-:W-:Y:S01]  /*7f50*/  @!P3 LEA R150, P5, R86, R142, 0x6 ;  /* 0x0000008e5696b211 */ /* 0x002fe200078a30ff */
[----:B------:R-:W-:Y:S01]  /*7f60*/  IMAD.X R2, R126, 0x1, R149, P0 ;  /* 0x000000017e027824 */ /* 0x000fe200000e0695 */
[-C--:B------:R-:W-:Y:S01]  /*7f70*/  @!P2 LEA R148, P4, R0, R146.reuse, 0x1 ;  /* 0x000000920094a211 */ /* 0x080fe200078808ff */
[----:B------:R-:W-:Y:S01]  /*7f80*/  @P3 STS.64 [R130+0x6008], RZ ;  /* 0x006008ff82003388 */ /* 0x000fe20000000a00 */
[----:B------:R-:W-:Y:S02]  /*7f90*/  @!P3 LEA.HI.X R151, R86, R143, R87, 0x6, P5 ;  /* 0x0000008f5697b211 */ /* 0x000fe400028f3457 */
[CCC-:B------:R-:W-:Y:S01]  /*7fa0*/  @!P2 LEA.HI.X R149, R0.reuse, R147.reuse, R2.reuse, 0x1, P4 ;  /* 0x000000930095a211 */ /* 0x1c0fe200020f0c02 */
[----:B------:R-:W-:Y:S01]  /*7fb0*/  @!PT LDS RZ, [RZ] ;  /* 0x00000000fffff984 */ /* 0x000fe20000000800 */
[----:B------:R-:W-:Y:S01]  /*7fc0*/  @!PT LDS RZ, [RZ] ;  /* 0x00000000fffff984 */ /* 0x000fe20000000800 */
[----:B------:R-:W-:Y:S01]  /*7fd0*/  @!PT LDS RZ, [RZ] ;  /* 0x00000000fffff984 */ /* 0x000fe20000000800 */
[----:B------:R1:W-:Y:S01]  /*7fe0*/  @!P3 LDGSTS.E.BYPASS.LTC128B.128 [R130+0x6000], desc[UR10][R142.64] ;  /* 0x060000008e82bfae */ /* 0x0003e2000b901d4a */
[C---:B------:R-:W-:Y:S03]  /*7ff0*/  @!P1 LEA R146, P0, R0.reuse, R146, 0x1 ;  /* 0x0000009200929211 */ /* 0x040fe600078008ff */
[----:B------:R-:W-:Y:S01]  /*8000*/  @P2 STS.128 [R130+0x7000], RZ ;  /* 0x007000ff82002388 */ /* 0x000fe20000000c00 */
[----:B------:R-:W-:Y:S02]  /*8010*/  @!P1 LEA.HI.X R147, R0, R147, R2, 0x1, P0 ;  /* 0x0000009300939211 */ /* 0x000fe400000f0c02 */
[----:B------:R-:W-:Y:S01]  /*8020*/  ISETP.GE.AND P0, PT, R129, 0x2, PT ;  /* 0x000000028100780c */ /* 0x000fe20003f06270 */
        /* <DEDUP_REMOVED lines=29> */
[----:B------:R-:W0:Y:S04]  /*8200*/  LDGDEPBAR ;  /* 0x00000000000079af */ /* 0x000e280000000000 */
[----:B------:R-:W-:Y:S04]  /*8210*/  LDSM.16.M88.4 R108, [R119] ;  /* 0x00000000776c783b */ /* 0x000fe80000000200 */
[----:B------:R-:W1:Y:S01]  /*8220*/  LDSM.16.M88.4 R112, [R117+0x3000] ;  /* 0x003000007570783b */ /* 0x000e620000000200 */
[C---:B--2---:R-:W-:Y:S06]  /*8230*/  HMMA.16816.F32 R4, R88.reuse, R92, RZ ;  /* 0x0000005c5804723c */ /* 0x044fec00000018ff */
[C---:B------:R-:W-:Y:S01]  /*8240*/  HMMA.16816.F32 R8, R88.reuse, R94, RZ ;  /* 0x0000005e5808723c */ /* 0x040fe200000018ff */
[----:B------:R-:W-:Y:S05]  /*8250*/  LDSM.16.M88.4 R92, [R117+0x3800] ;  /* 0x00380000755c783b */ /* 0x000fea0000000200 */
[C---:B---3--:R-:W-:Y:S06]  /*8260*/  HMMA.16816.F32 R12, R88.reuse, R96, RZ ;  /* 0x00000060580c723c */ /* 0x048fec00000018ff */
[C---:B------:R-:W-:Y:S01]  /*8270*/  HMMA.16816.F32 R16, R88.reuse, R98, RZ ;  /* 0x000000625810723c */ /* 0x040fe200000018ff */
[----:B------:R-:W-:Y:S05]  /*8280*/  LDSM.16.M88.4 R96, [R120+0x4400] ;  /* 0x004400007860783b */ /* 0x000fea0000000200 */
[C---:B----4-:R-:W-:Y:S06]  /*8290*/  HMMA.16816.F32 R20, R88.reuse, R100, RZ ;  /* 0x000000645814723c */ /* 0x050fec00000018ff */
[C---:B------:R-:W-:Y:S06]  /*82a0*/  HMMA.16816.F32 R24, R88.reuse, R102, RZ ;  /* 0x000000665818723c */ /* 0x040fec00000018ff */
[C---:B-----5:R-:W-:Y:S06]  /*82b0*/  HMMA.16816.F32 R28, R88.reuse, R104, RZ ;  /* 0x00000068581c723c */ /* 0x060fec00000018ff */
[----:B------:R-:W-:Y:S01]  /*82c0*/  HMMA.16816.F32 R32, R88, R106, RZ ;  /* 0x0000006a5820723c */ /* 0x000fe200000018ff */
[----:B------:R-:W2:Y:S05]  /*82d0*/  LDSM.16.M88.4 R88, [R117+0x3400] ;  /* 0x003400007558783b */ /* 0x000eaa0000000200 */
        /* <DEDUP_REMOVED lines=9> */
[----:B------:R-:W-:Y:S01]  /*8370*/  HMMA.16816.F32 R32, R108, R90, R32 ;  /* 0x0000005a6c20723c */ /* 0x000fe20000001820 */
[----:B------:R-:W1:Y:S05]  /*8380*/  LDSM.16.M88.4 R88, [R120+0x4000] ;  /* 0x004000007858783b */ /* 0x000e6a0000000200 */
[C---:B-1----:R-:W-:Y:S06]  /*8390*/  HMMA.16816.F32 R4, R92.reuse, R88, R4 ;  /* 0x000000585c04723c */ /* 0x042fec0000001804 */
[C---:B------:R-:W-:Y:S01]  /*83a0*/  HMMA.16816.F32 R8, R92.reuse, R90, R8 ;  /* 0x0000005a5c08723c */ /* 0x040fe20000001808 */
[----:B------:R-:W1:Y:S05]  /*83b0*/  LDSM.16.M88.4 R88, [R120+0x4800] ;  /* 0x004800007858783b */ /* 0x000e6a0000000200 */
[C---:B------:R-:W-:Y:S06]  /*83c0*/  HMMA.16816.F32 R12, R92.reuse, R96, R12 ;  /* 0x000000605c0c723c */ /* 0x040fec000000180c */
        /* <DEDUP_REMOVED lines=46> */
[----:B------:R-:W-:Y:S01]  /*86b0*/  HMMA.16816.F32 R32, R88, R98, R32 ;  /* 0x000000625820723c */ /* 0x000fe20000001820 */
[----:B------:R-:W-:Y:S11]  /*86c0*/  @!UPT UIADD3 URZ, URZ, URZ, URZ ;  /* 0x0000003f3f3ff290 */ /* 0x000ff6000fffe03f */
[----:B------:R-:W-:Y:S01]  /*86d0*/  @!UPT UIADD3 URZ, URZ, URZ, URZ ;  /* 0x0000003f3f3ff290 */ /* 0x000fe2000fffe03f */
[----:B------:R-:W-:Y:S11]  /*86e0*/  @!P0 BRA `(.L_x_4122) ;  /* 0x0000000400bc8947 */ /* 0x000ff60003800000 */
[----:B------:R-:W-:Y:S02]  /*86f0*/  MOV R90, R137 ;  /* 0x00000089005a7202 */ /* 0x000fe40000000f00 */
[----:B------:R-:W-:Y:S01]  /*8700*/  MOV R89, R136 ;  /* 0x0000008800597202 */ /* 0x000fe20000000f00 */
        /* <DEDUP_REMOVED lines=28> */
[----:B------:R-:W-:Y:S02]  /*88d0*/  ISETP.GE.U32.AND P5, PT, R89, R84, PT ;  /* 0x000000545900720c */ /* 0x000fe40003fa6070 */
[----:B------:R-:W-:Y:S01]  /*88e0*/  @!P4 IADD3 R2, R2, 0x1, RZ ;  /* 0x000000010202c810 */ /* 0x000fe20007ffe0ff */
[----:B------:R-:W-:Y:S01]  /*88f0*/  @!P4 IMAD.IADD R91, R91, 0x1, -R84 ;  /* 0x000000015b5bc824 */ /* 0x000fe200078e0a54 */
[----:B------:R-:W-:Y:S01]  /*8900*/  ISETP.GE.AND P4, PT, R93, RZ, PT ;  /* 0x000000ff5d00720c */ /* 0x000fe20003f86270 */
[----:B------:R-:W1:Y:S01]  /*8910*/  LDC.64 R88, c[0x0][0x248] ;  /* 0x00009200ff587b82 */ /* 0x000e620000000a00 */
        /* <DEDUP_REMOVED lines=30> */
.L_x_4123:
[----:B------:R1:W-:Y:S01]  /*8b00*/  @P3 STS [R130+0x3000], RZ ;  /* 0x003000ff82003388 */ /* 0x0003e20000000800 */
[----:B------:R-:W2:Y:S01]  /*8b10*/  @!P3 LDC.64 R86, c[0x0][0x248] ;  /* 0x00009200ff56bb82 */ /* 0x000ea20000000a00 */
[C---:B------:R-:W-:Y:S02]  /*8b20*/  LEA R92, P4, R90.reuse, R140, 0x1 ;  /* 0x0000008c5a5c7211 */ /* 0x040fe400078808ff */
[----:B------:R1:W-:Y:S01]  /*8b30*/  @P3 STS [R130+0x3004], RZ ;  /* 0x003004ff82003388 */ /* 0x0003e20000000800 */
[----:B------:R-:W-:Y:S02]  /*8b40*/  IADD3 R0, P0, R125, R90, RZ ;  /* 0x0000005a7d007210 */ /* 0x000fe40007f1e0ff */
[-CC-:B------:R-:W-:Y:S01]  /*8b50*/  LEA.HI.X R93, R90, R141.reuse, R89.reuse, 0x1, P4 ;  /* 0x0000008d5a5d7211 */ /* 0x180fe200020f0c59 */
[----:B------:R1:W-:Y:S01]  /*8b60*/  @P3 STS.64 [R130+0x3008], RZ ;  /* 0x003008ff82003388 */ /* 0x0003e20000000a00 */
        /* <DEDUP_REMOVED lines=10> */
[----:B------:R-:W-:Y:S01]  /*8c10*/  @!P1 LEA.HI.X R91, R0, R141, R2, 0x1, P0 ;  /* 0x0000008d005b9211 */ /* 0x000fe200000f0c02 */
[----:B------:R-:W-:Y:S02]  /*8c20*/  IMAD.MOV.U32 R141, RZ, RZ, R93 ;  /* 0x000000ffff8d7224 */ /* 0x000fe400078e005d */
[----:B------:R-:W-:Y:S01]  /*8c30*/  @!PT LDS RZ, [RZ] ;  /* 0x00000000fffff984 */ /* 0x000fe20000000800 */
[----:B------:R-:W-:Y:S01]  /*8c40*/  @!PT LDS RZ, [RZ] ;  /* 0x00000000fffff984 */ /* 0x000fe20000000800 */
[----:B------:R-:W-:Y:S01]  /*8c50*/  @!PT LDS RZ, [RZ] ;  /* 0x00000000fffff984 */ /* 0x000fe20000000800 */
[----:B------:R1:W-:Y:S04]  /*8c60*/  @!P2 LDGSTS.E.BYPASS.LTC128B.128 [R130+0x4000], desc[UR10][R92.64+0x40] ;  /* 0x040000405c82afae */ /* 0x0003e8000b901d4a */
[----:B------:R1:W-:Y:S01]  /*8c70*/  @P1 STS.128 [R130+0x5000], RZ ;  /* 0x005000ff82001388 */ /* 0x0003e20000000c00 */
[C---:B--2---:R-:W-:Y:S03]  /*8c80*/  @!P3 LEA R94, P5, R86.reuse, R92, 0x6 ;  /* 0x0000005c565eb211 */ /* 0x044fe600078a30ff */
[----:B------:R-:W-:Y:S01]  /*8c90*/  @!PT LDS RZ, [RZ] ;  /* 0x00000000fffff984 */ /* 0x000fe20000000800 */
[----:B------:R-:W-:Y:S01]  /*8ca0*/  @!PT LDS RZ, [RZ] ;  /* 0x00000000fffff984 */ /* 0x000fe20000000800 */
[----:B------:R-:W-:Y:S01]  /*8cb0*/  @!PT LDS RZ, [RZ] ;  /* 0x00000000fffff984 */ /* 0x000fe20000000800 */
[----:B------:R1:W-:Y:S01]  /*8cc0*/  @!P1 LDGSTS.E.BYPASS.LTC128B.128 [R130+0x5000], desc[UR10][R92.64+0x80] ;  /* 0x050000805c829fae */ /* 0x0003e2000b901d4a */
[----:B------:R-:W-:Y:S03]  /*8cd0*/  @!P3 LEA.HI.X R95, R86, R93, R87, 0x6, P5 ;  /* 0x0000005d565fb211 */ /* 0x000fe600028f3457 */
        /* <DEDUP_REMOVED lines=16> */
.L_x_4122:
        /* <DEDUP_REMOVED lines=42> */
[C---:B------:R-:W-:Y:S01]  /*9080*/  FSETP.NEU.FTZ.AND P0, PT, R2.reuse, -INF , PT ;  /* 0xff8000000200780b */ /* 0x040fe20003f1d000 */
[----:B------:R-:W-:Y:S01]  /*9090*/  FADD.FTZ R84, -R2, R85 ;  /* 0x0000005502547221 */ /* 0x000fe20000010100 */
[----:B------:R-:W-:Y:S02]  /*90a0*/  FADD.FTZ R3, -R0, R3 ;  /* 0x0000000300037221 */ /* 0x000fe40000010100 */
[----:B------:R-:W-:Y:S01]  /*90b0*/  FSEL R100, R100, RZ, P0 ;  /* 0x000000ff64647208 */ /* 0x000fe20000000000 */
[C---:B------:R-:W-:Y:S01]  /*90c0*/  FMUL.FTZ R101, R0.reuse, UR4 ;  /* 0x0000000400657c20 */ /* 0x040fe20008410000 */
[----:B------:R-:W-:Y:S01]  /*90d0*/  FSETP.NEU.FTZ.AND P0, PT, R0, -INF , PT ;  /* 0xff8000000000780b */ /* 0x000fe20003f1d000 */
[----:B------:R-:W-:Y:S01]  /*90e0*/  FMUL.FTZ R86, R3, UR4 ;  /* 0x0000000403567c20 */ /* 0x000fe20008410000 */
[----:B------:R-:W-:Y:S01]  /*90f0*/  FMUL.FTZ R85, R84, UR4 ;  /* 0x0000000454557c20 */ /* 0x000fe20008410000 */
[--C-:B------:R-:W-:Y:S01]  /*9100*/  FFMA.FTZ R105, R4, UR4, -R100.reuse ;  /* 0x0000000404697c23 */ /* 0x100fe20008010864 */
[----:B------:R-:W-:Y:S01]  /*9110*/  FSEL R101, R101, RZ, P0 ;  /* 0x000000ff65657208 */ /* 0x000fe20000000000 */
[----:B------:R1:W2:Y:S01]  /*9120*/  MUFU.EX2 R3, R86 ;  /* 0x0000005600037308 */ /* 0x0002a20000000800 */
        /* <DEDUP_REMOVED lines=16> */
[--C-:B-1----:R-:W-:Y:S01]  /*9230*/  FFMA.FTZ R86, R11, UR4, -R101.reuse ;  /* 0x000000040b567c23 */ /* 0x102fe20008010865 */
[C---:B--2---:R-:W-:Y:S01]  /*9240*/  FMUL.FTZ R38, R3.reuse, R38 ;  /* 0x0000002603267220 */ /* 0x044fe20000410000 */
[C---:B------:R-:W-:Y:S01]  /*9250*/  FMUL.FTZ R39, R3.reuse, R39 ;  /* 0x0000002703277220 */ /* 0x040fe20000410000 */
[C---:B------:R-:W-:Y:S01]  /*9260*/  FMUL.FTZ R42, R3.reuse, R42 ;  /* 0x0000002a032a7220 */ /* 0x040fe20000410000 */
[C---:B------:R-:W-:Y:S01]  /*9270*/  FMUL.FTZ R43, R3.reuse, R43 ;  /* 0x0000002b032b7220 */ /* 0x040fe20000410000 */
[C---:B------:R-:W-:Y:S01]  /*9280*/  FMUL.FTZ R46, R3.reuse, R46 ;  /* 0x0000002e032e7220 */ /* 0x040fe20000410000 */
[C---:B------:R-:W-:Y:S03]  /*9290*/  FMUL.FTZ R47, R3.reuse, R47 ;  /* 0x0000002f032f7220 */ /* 0x040fe60000410000 */
[----:B------:R-:W-:Y:S01]  /*92a0*/  MUFU.EX2 R105, R105 ;  /* 0x0000006900697308 */ /* 0x000fe20000000800 */
[C---:B---3--:R-:W-:Y:S01]  /*92b0*/  FMUL.FTZ R36, R84.reuse, R36 ;  /* 0x0000002454247220 */ /* 0x048fe20000410000 */
        /* <DEDUP_REMOVED lines=23> */
[----:B-1----:R-:W-:Y:S01]  /*9430*/  F2FP.F16.F32.PACK_AB R92, R90, R105 ;  /* 0x000000695a5c723e */ /* 0x002fe200000000ff */
[C---:B------:R-:W-:Y:S01]  /*9440*/  FMUL.FTZ R63, R3.reuse, R63 ;  /* 0x0000003f033f7220 */ /* 0x040fe20000410000 */
[C---:B------:R-:W-:Y:S01]  /*9450*/  FMUL.FTZ R64, R84.reuse, R64 ;  /* 0x0000004054407220 */ /* 0x040fe20000410000 */
[C---:B------:R-:W-:Y:S01]  /*9460*/  FMUL.FTZ R65, R84.reuse, R65 ;  /* 0x0000004154417220 */ /* 0x040fe20000410000 */
[C---:B------:R-:W-:Y:S01]  /*9470*/  FMUL.FTZ R66, R3.reuse, R66 ;  /* 0x0000004203427220 */ /* 0x040fe20000410000 */
[C---:B------:R-:W-:Y:S01]  /*9480*/  FMUL.FTZ R67, R3.reuse, R67 ;  /* 0x0000004303437220 */ /* 0x040fe20000410000 */
[----:B------:R-:W-:Y:S03]  /*9490*/  FMUL.FTZ R68, R84, R68 ;  /* 0x0000004454447220 */ /* 0x000fe60000410000 */
[----:B------:R-:W-:Y:S01]  /*94a0*/  MUFU.EX2 R109, R109 ;  /* 0x0000006d006d7308 */ /* 0x000fe20000000800 */
[----:B--2---:R-:W-:Y:S01]  /*94b0*/  F2FP.F16.F32.PACK_AB R93, R104, R106 ;  /* 0x0000006a685d723e */ /* 0x004fe200000000ff */
        /* <DEDUP_REMOVED lines=15> */
[C---:B------:R-:W-:Y:S01]  /*95b0*/  FMUL.FTZ R82, R3.reuse, R82 ;  /* 0x0000005203527220 */ /* 0x040fe20000410000 */
[----:B------:R-:W-:Y:S01]  /*95c0*/  FMUL.FTZ R83, R3, R83 ;  /* 0x0000005303537220 */ /* 0x000fe20000410000 */
[--C-:B------:R-:W-:Y:S01]  /*95d0*/  FFMA.FTZ R164, R20, UR4, -R100.reuse ;  /* 0x0000000414a47c23 */ /* 0x100fe20008010864 */
[--C-:B------:R-:W-:Y:S01]  /*95e0*/  FFMA.FTZ R159, R21, UR4, -R100.reuse ;  /* 0x00000004159f7c23 */ /* 0x100fe20008010864 */
[--C-:B------:R-:W-:Y:S01]  /*95f0*/  FFMA.FTZ R158, R24, UR4, -R100.reuse ;  /* 0x00000004189e7c23 */ /* 0x100fe20008010864 */
[--C-:B------:R-:W-:Y:S01]  /*9600*/  FFMA.FTZ R155, R25, UR4, -R100.reuse ;  /* 0x00000004199b7c23 */ /* 0x100fe20008010864 */
        /* <DEDUP_REMOVED lines=16> */
[----:B------:R-:W-:Y:S01]  /*9710*/  FFMA.FTZ R105, R84, R145, R105 ;  /* 0x0000009154697223 */ /* 0x000fe20000010069 */
[C---:B------:R-:W-:Y:S01]  /*9720*/  HMMA.16816.F32 R36, R92.reuse, R96, R36 ;  /* 0x000000605c24723c */ /* 0x040fe20000001824 */
[----:B------:R-:W-:Y:S01]  /*9730*/  LDSM.16.MT88.4 R100, [R116+0x6800] ;  /* 0x006800007464783b */ /* 0x000fe20000004200 */
[----:B------:R-:W-:Y:S03]  /*9740*/  MUFU.EX2 R84, R110 ;  /* 0x0000006e00547308 */ /* 0x000fe60000000800 */
[----:B------:R-:W-:Y:S01]  /*9750*/  FFMA.FTZ R106, R3, R144, R106 ;  /* 0x00000090036a7223 */ /* 0x000fe2000001006a */
[C---:B------:R-:W-:Y:S03]  /*9760*/  HMMA.16816.F32 R40, R92.reuse, R98, R40 ;  /* 0x000000625c28723c */ /* 0x040fe60000001828 */
[----:B------:R-:W2:Y:S03]  /*9770*/  LDSM.16.MT88.4 R96, [R116+0x6000] ;  /* 0x006000007460783b */ /* 0x000ea60000004200 */
[----:B------:R-:W-:Y:S01]  /*9780*/  MUFU.EX2 R145, R111 ;  /* 0x0000006f00917308 */ /* 0x000fe20000000800 */
[----:B------:R-:W-:Y:S01]  /*9790*/  FADD.FTZ R165, R90, R105 ;  /* 0x000000695aa57221 */ /* 0x000fe20000010000 */
[----:B------:R-:W-:Y:S01]  /*97a0*/  FADD.FTZ R144, R104, R106 ;  /* 0x0000006a68907221 */ /* 0x000fe20000010000 */
[----:B------:R-:W-:Y:S02]  /*97b0*/  ISETP.GT.AND P0, PT, R129, 0x1, PT ;  /* 0x000000018100780c */ /* 0x000fe40003f04270 */
[----:B------:R-:W-:Y:S05]  /*97c0*/  LDSM.16.MT88.4 R104, [R118+0x6c00] ;  /* 0x006c00007668783b */ /* 0x000fea0000004200 */
[----:B------:R3:W-:Y:S01]  /*97d0*/  MUFU.EX2 R90, R108 ;  /* 0x0000006c005a7308 */ /* 0x0007e20000000800 */
[----:B------:R-:W-:Y:S01]  /*97e0*/  FADD.FTZ R109, R109, R144 ;  /* 0x000000906d6d7221 */ /* 0x000fe20000010000 */
[----:B------:R-:W-:Y:S01]  /*97f0*/  FADD.FTZ R88, R88, R165 ;  /* 0x000000a558587221 */ /* 0x000fe20000010000 */
[----:B------:R-:W-:Y:S02]  /*9800*/  IADD3 R129, R129, -0x1, RZ ;  /* 0xffffffff81817810 */ /* 0x000fe40007ffe0ff */
[----:B------:R-:W-:Y:S01]  /*9810*/  MOV R3, R0 ;  /* 0x0000000000037202 */ /* 0x000fe20000000f00 */
[----:B------:R-:W-:Y:S01]  /*9820*/  FADD.FTZ R88, R87, R88 ;  /* 0x0000005857587221 */ /* 0x000fe20000010000 */
[----:B------:R-:W-:Y:S03]  /*9830*/  FADD.FTZ R87, R86, R109 ;  /* 0x0000006d56577221 */ /* 0x000fe60000010000 */
[----:B------:R-:W-:Y:S01]  /*9840*/  MUFU.EX2 R148, R148 ;  /* 0x0000009400947308 */ /* 0x000fe20000000800 */
[----:B------:R-:W-:Y:S09]  /*9850*/  MOV R85, R2 ;  /* 0x0000000200557202 */ /* 0x000ff20000000f00 */
[----:B------:R-:W4:Y:S01]  /*9860*/  MUFU.EX2 R113, R113 ;  /* 0x0000007100717308 */ /* 0x000f220000000800 */
[----:B---3--:R-:W-:Y:S09]  /*9870*/  LDSM.16.MT88.4 R108, [R118+0x7c00] ;  /* 0x007c0000766c783b */ /* 0x008ff20000004200 */
[----:B------:R-:W-:Y:S01]  /*9880*/  MUFU.EX2 R114, R114 ;  /* 0x0000007200727308 */ /* 0x000fe20000000800 */
[C---:B--2---:R-:W-:Y:S09]  /*9890*/  HMMA.16816.F32 R44, R92.reuse, R96, R44 ;  /* 0x000000605c2c723c */ /* 0x044ff2000000182c */
[----:B------:R-:W2:Y:S01]  /*98a0*/  MUFU.EX2 R115, R115 ;  /* 0x0000007300737308 */ /* 0x000ea20000000800 */
[C---:B------:R-:W-:Y:S01]  /*98b0*/  HMMA.16816.F32 R48, R92.reuse, R98, R48 ;  /* 0x000000625c30723c */ /* 0x040fe20000001830 */
[----:B------:R-:W3:Y:S08]  /*98c0*/  LDSM.16.MT88.4 R96, [R118+0x7000] ;  /* 0x007000007660783b */ /* 0x000ef00000004200 */
[----:B------:R-:W-:Y:S10]  /*98d0*/  MUFU.EX2 R147, R147 ;  /* 0x0000009300937308 */ /* 0x000ff40000000800 */
[----:B------:R-:W5:Y:S10]  /*98e0*/  MUFU.EX2 R146, R146 ;  /* 0x0000009200927308 */ /* 0x000f740000000800 */
[----:B------:R-:W-:Y:S10]  /*98f0*/  MUFU.EX2 R164, R164 ;  /* 0x000000a400a47308 */ /* 0x000ff40000000800 */
[----:B------:R-:W5:Y:S10]  /*9900*/  MUFU.EX2 R159, R159 ;  /* 0x0000009f009f7308 */ /* 0x000f740000000800 */
[----:B------:R-:W-:Y:S01]  /*9910*/  MUFU.EX2 R162, R162 ;  /* 0x000000a200a27308 */ /* 0x000fe20000000800 */
[C---:B---3--:R-:W-:Y:S09]  /*9920*/  HMMA.16816.F32 R52, R92.reuse, R96, R52 ;  /* 0x000000605c34723c */ /* 0x048ff20000001834 */
[----:B------:R-:W3:Y:S01]  /*9930*/  MUFU.EX2 R157, R157 ;  /* 0x0000009d009d7308 */ /* 0x000ee20000000800 */
[C---:B------:R-:W-:Y:S01]  /*9940*/  HMMA.16816.F32 R56, R92.reuse, R98, R56 ;  /* 0x000000625c38723c */ /* 0x040fe20000001838 */
[----:B------:R-:W1:Y:S08]  /*9950*/  LDSM.16.MT88.4 R96, [R116+0x7000] ;  /* 0x007000007460783b */ /* 0x000e700000004200 */
[----:B------:R-:W-:Y:S10]  /*9960*/  MUFU.EX2 R158, R158 ;  /* 0x0000009e009e7308 */ /* 0x000ff40000000800 */
[----:B------:R-:W3:Y:S10]  /*9970*/  MUFU.EX2 R155, R155 ;  /* 0x0000009b009b7308 */ /* 0x000ef40000000800 */
[----:B------:R-:W-:Y:S10]  /*9980*/  MUFU.EX2 R154, R154 ;  /* 0x0000009a009a7308 */ /* 0x000ff40000000800 */
[----:B------:R-:W3:Y:S10]  /*9990*/  MUFU.EX2 R153, R153 ;  /* 0x0000009900997308 */ /* 0x000ef40000000800 */
[----:B------:R-:W-:Y:S01]  /*99a0*/  MUFU.EX2 R161, R156 ;  /* 0x0000009c00a17308 */ /* 0x000fe20000000800 */
[C---:B-1----:R-:W-:Y:S09]  /*99b0*/  HMMA.16816.F32 R60, R92.reuse, R96, R60 ;  /* 0x000000605c3c723c */ /* 0x042ff2000000183c */
[----:B------:R-:W1:Y:S01]  /*99c0*/  MUFU.EX2 R160, R160 ;  /* 0x000000a000a07308 */ /* 0x000e620000000800 */
[C---:B------:R-:W-:Y:S01]  /*99d0*/  HMMA.16816.F32 R64, R92.reuse, R98, R64 ;  /* 0x000000625c40723c */ /* 0x040fe20000001840 */
[----:B------:R-:W4:Y:S08]  /*99e0*/  LDSM.16.MT88.4 R96, [R118+0x8000] ;  /* 0x008000007660783b */ /* 0x000f300000004200 */
[----:B------:R-:W1:Y:S10]  /*99f0*/  MUFU.EX2 R163, R150 ;  /* 0x0000009600a37308 */ /* 0x000e740000000800 */
[----:B------:R-:W-:Y:S10]  /*9a00*/  MUFU.EX2 R152, R152 ;  /* 0x0000009800987308 */ /* 0x000ff40000000800 */
[----:B------:R-:W1:Y:S01]  /*9a10*/  MUFU.EX2 R151, R151 ;  /* 0x0000009700977308 */ /* 0x000e620000000800 */
[C---:B----4-:R-:W-:Y:S06]  /*9a20*/  HMMA.16816.F32 R68, R92.reuse, R96, R68 ;  /* 0x000000605c44723c */ /* 0x050fec0000001844 */
[C---:B------:R-:W-:Y:S01]  /*9a30*/  HMMA.16816.F32 R72, R92.reuse, R98, R72 ;  /* 0x000000625c48723c */ /* 0x040fe20000001848 */
[----:B------:R-:W4:Y:S05]  /*9a40*/  LDSM.16.MT88.4 R96, [R116+0x8000] ;  /* 0x008000007460783b */ /* 0x000f2a0000004200 */
[C---:B----4-:R-:W-:Y:S06]  /*9a50*/  HMMA.16816.F32 R76, R92.reuse, R96, R76 ;  /* 0x000000605c4c723c */ /* 0x050fec000000184c */
[----:B------:R-:W-:Y:S01]  /*9a60*/  HMMA.16816.F32 R80, R92, R98, R80 ;  /* 0x000000625c50723c */ /* 0x000fe20000001850 */
[----:B------:R-:W4:Y:S06]  /*9a70*/  LDSM.16.MT88.4 R96, [R118+0x6400] ;  /* 0x006400007660783b */ /* 0x000f2c0000004200 */
[----:B------:R-:W-:Y:S01]  /*9a80*/  F2FP.F16.F32.PACK_AB R92, R112, R149 ;  /* 0x00000095705c723e */ /* 0x000fe200000000ff */
[----:B------:R-:W-:Y:S03]  /*9a90*/  FADD.FTZ R149, R149, R88 ;  /* 0x0000005895957221 */ /* 0x000fe60000010000 */
[----:B------:R-:W-:Y:S01]  /*9aa0*/  F2FP.F16.F32.PACK_AB R93, R113, R148 ;  /* 0x00000094715d723e */ /* 0x000fe200000000ff */
[----:B------:R-:W-:Y:S01]  /*9ab0*/  FADD.FTZ R148, R148, R87 ;  /* 0x0000005794947221 */ /* 0x000fe20000010000 */
[----:B--2---:R-:W-:Y:S01]  /*9ac0*/  F2FP.F16.F32.PACK_AB R94, R115, R114 ;  /* 0x00000072735e723e */ /* 0x004fe200000000ff */
[----:B------:R-:W-:Y:S01]  /*9ad0*/  FADD.FTZ R149, R112, R149 ;  /* 0x0000009570957221 */ /* 0x000fe20000010000 */
[----:B-----5:R-:W-:Y:S01]  /*9ae0*/  F2FP.F16.F32.PACK_AB R95, R146, R147 ;  /* 0x00000093925f723e */ /* 0x020fe200000000ff */
[----:B------:R-:W-:Y:S02]  /*9af0*/  FADD.FTZ R148, R113, R148 ;  /* 0x0000009471947221 */ /* 0x000fe40000010000 */
[----:B------:R-:W-:Y:S02]  /*9b00*/  FADD.FTZ R114, R114, R149 ;  /* 0x0000009572727221 */ /* 0x000fe40000010000 */
[----:B------:R-:W-:Y:S02]  /*9b10*/  FADD.FTZ R147, R147, R148 ;  /* 0x0000009493937221 */ /* 0x000fe40000010000 */
[----:B------:R-:W-:Y:S02]  /*9b20*/  FADD.FTZ R115, R115, R114 ;  /* 0x0000007273737221 */ /* 0x000fe40000010000 */
[----:B------:R-:W-:Y:S01]  /*9b30*/  FADD.FTZ R147, R146, R147 ;  /* 0x0000009392937221 */ /* 0x000fe20000010000 */
[----:B------:R-:W-:Y:S01]  /*9b40*/  MOV R146, R142 ;  /* 0x0000008e00927202 */ /* 0x000fe20000000f00 */
[C---:B----4-:R-:W-:Y:S06]  /*9b50*/  HMMA.16816.F32 R36, R92.reuse, R96, R36 ;  /* 0x000000605c24723c */ /* 0x050fec0000001824 */
        /* <DEDUP_REMOVED lines=17> */
[----:B------:R-:W-:Y:S01]  /*9c70*/  F2FP.F16.F32.PACK_AB R92, R159, R164 ;  /* 0x000000a49f5c723e */ /* 0x000fe200000000ff */
[----:B------:R-:W-:Y:S03]  /*9c80*/  FADD.FTZ R164, R164, R115 ;  /* 0x00000073a4a47221 */ /* 0x000fe60000010000 */
[----:B---3--:R-:W-:Y:S01]  /*9c90*/  F2FP.F16.F32.PACK_AB R93, R157, R162 ;  /* 0x000000a29d5d723e */ /* 0x008fe200000000ff */
        /* <DEDUP_REMOVED lines=8> */
[----:B------:R-:W-:Y:S02]  /*9d20*/  FADD.FTZ R155, R155, R158 ;  /* 0x0000009e9b9b7221 */ /* 0x000fe40000010000 */
[----:B------:R-:W-:Y:S01]  /*9d30*/  FADD.FTZ R86, R153, R86 ;  /* 0x0000005699567221 */ /* 0x000fe20000010000 */
[C---:B--2---:R-:W-:Y:S06]  /*9d40*/  HMMA.16816.F32 R36, R92.reuse, R96, R36 ;  /* 0x000000605c24723c */ /* 0x044fec0000001824 */
[C---:B------:R-:W-:Y:S01]  /*9d50*/  HMMA.16816.F32 R40, R92.reuse, R98, R40 ;  /* 0x000000625c28723c */ /* 0x040fe20000001828 */
[----:B------:R-:W2:Y:S05]  /*9d60*/  LDSM.16.MT88.4 R96, [R118+0x7800] ;  /* 0x007800007660783b */ /* 0x000eaa0000004200 */
[C---:B------:R-:W-:Y:S06]  /*9d70*/  HMMA.16816.F32 R44, R92.reuse, R100, R44 ;  /* 0x000000645c2c723c */ /* 0x040fec000000182c */
        /* <DEDUP_REMOVED lines=16> */
[C---:B-1----:R-:W-:Y:S01]  /*9e80*/  F2FP.F16.F32.PACK_AB R93, R160.reuse, R161 ;  /* 0x000000a1a05d723e */ /* 0x042fe200000000ff */
[----:B------:R-:W-:Y:S01]  /*9e90*/  FADD.FTZ R161, R161, R86 ;  /* 0x00000056a1a17221 */ /* 0x000fe20000010000 */
[----:B------:R-:W-:Y:S01]  /*9ea0*/  F2FP.F16.F32.PACK_AB R94, R163, R90 ;  /* 0x0000005aa35e723e */ /* 0x000fe200000000ff */
[----:B------:R-:W-:Y:S01]  /*9eb0*/  FADD.FTZ R145, R145, R84 ;  /* 0x0000005491917221 */ /* 0x000fe20000010000 */
[----:B------:R-:W-:Y:S01]  /*9ec0*/  F2FP.F16.F32.PACK_AB R95, R151, R152 ;  /* 0x00000098975f723e */ /* 0x000fe200000000ff */
[----:B------:R-:W-:Y:S02]  /*9ed0*/  FADD.FTZ R161, R160, R161 ;  /* 0x000000a1a0a17221 */ /* 0x000fe40000010000 */
[----:B------:R-:W-:Y:S02]  /*9ee0*/  FADD.FTZ R90, R90, R145 ;  /* 0x000000915a5a7221 */ /* 0x000fe40000010000 */
[----:B------:R-:W-:Y:S02]  /*9ef0*/  FADD.FTZ R144, R152, R161 ;  /* 0x000000a198907221 */ /* 0x000fe40000010000 */
[C---:B------:R-:W-:Y:S03]  /*9f00*/  HMMA.16816.F32 R36, R92.reuse, R104, R36 ;  /* 0x000000685c24723c */ /* 0x040fe60000001824 */
[----:B------:R-:W-:Y:S01]  /*9f10*/  FADD.FTZ R145, R163, R90 ;  /* 0x0000005aa3917221 */ /* 0x000fe20000010000 */
[----:B------:R-:W-:Y:S02]  /*9f20*/  FADD.FTZ R144, R151, R144 ;  /* 0x0000009097907221 */ /* 0x000fe40000010000 */
[C---:B------:R-:W-:Y:S01]  /*9f30*/  HMMA.16816.F32 R40, R92.reuse, R106, R40 ;  /* 0x0000006a5c28723c */ /* 0x040fe20000001828 */
[----:B------:R-:W1:Y:S05]  /*9f40*/  LDSM.16.MT88.4 R104, [R118+0x8c00] ;  /* 0x008c00007668783b */ /* 0x000e6a0000004200 */
[C---:B--2---:R-:W-:Y:S06]  /*9f50*/  HMMA.16816.F32 R44, R92.reuse, R96, R44 ;  /* 0x000000605c2c723c */ /* 0x044fec000000182c */
[C---:B------:R-:W-:Y:S01]  /*9f60*/  HMMA.16816.F32 R48, R92.reuse, R98, R48 ;  /* 0x000000625c30723c */ /* 0x040fe20000001830 */
[----:B------:R-:W2:Y:S05]  /*9f70*/  LDSM.16.MT88.4 R96, [R116+0x8c00] ;  /* 0x008c00007460783b */ /* 0x000eaa0000004200 */
[C---:B------:R-:W-:Y:S06]  /*9f80*/  HMMA.16816.F32 R52, R92.reuse, R108, R52 ;  /* 0x0000006c5c34723c */ /* 0x040fec0000001834 */
[C---:B------:R-:W-:Y:S06]  /*9f90*/  HMMA.16816.F32 R56, R92.reuse, R110, R56 ;  /* 0x0000006e5c38723c */ /* 0x040fec0000001838 */
[C---:B---3--:R-:W-:Y:S06]  /*9fa0*/  HMMA.16816.F32 R60, R92.reuse, R100, R60 ;  /* 0x000000645c3c723c */ /* 0x048fec000000183c */
[C---:B------:R-:W-:Y:S06]  /*9fb0*/  HMMA.16816.F32 R64, R92.reuse, R102, R64 ;  /* 0x000000665c40723c */ /* 0x040fec0000001840 */
[C---:B-1----:R-:W-:Y:S06]  /*9fc0*/  HMMA.16816.F32 R68, R92.reuse, R104, R68 ;  /* 0x000000685c44723c */ /* 0x042fec0000001844 */
[C---:B------:R-:W-:Y:S06]  /*9fd0*/  HMMA.16816.F32 R72, R92.reuse, R106, R72 ;  /* 0x0000006a5c48723c */ /* 0x040fec0000001848 */
[C---:B--2---:R-:W-:Y:S06]  /*9fe0*/  HMMA.16816.F32 R76, R92.reuse, R96, R76 ;  /* 0x000000605c4c723c */ /* 0x044fec000000184c */
[----:B------:R-:W-:Y:S01]  /*9ff0*/  HMMA.16816.F32 R80, R92, R98, R80 ;  /* 0x000000625c50723c */ /* 0x000fe20000001850 */
[----:B------:R-:W-:Y:S11]  /*a000*/  @!UPT UIADD3 URZ, URZ, URZ, URZ ;  /* 0x0000003f3f3ff290 */ /* 0x000ff6000fffe03f */
[----:B------:R-:W-:Y:S01]  /*a010*/  @!UPT UIADD3 URZ, URZ, URZ, URZ ;  /* 0x0000003f3f3ff290 */ /* 0x000fe2000fffe03f */
[----:B------:R-:W-:Y:S11]  /*a020*/  @P0 BRA `(.L_x_4124) ;  /* 0xffffffd8009c0947 */ /* 0x000ff6000383ffff */
.L_x_4120:
        /* <DEDUP_REMOVED lines=169> */
.L_x_4125:
        /* <DEDUP_REMOVED lines=10> */
.L_x_4126:
[----:B------:R-:W1:Y:S01]  /*ab60*/  S2R R5, SR_CTAID.Z ;  /* 0x0000000000057919 */ /* 0x000e620000002700 */
[----:B------:R-:W1:Y:S01]  /*ab70*/  LDC R0, c[0x0][0x270] ;  /* 0x00009c00ff007b82 */ /* 0x000e620000000800 */
[----:B------:R-:W1:Y:S07]  /*ab80*/  S2R R2, SR_CTAID.Y ;  /* 0x0000000000027919 */ /* 0x000e6e0000002600 */
[----:B------:R-:W2:Y:S01]  /*ab90*/  LDC R128, c[0x0][0x2c4] ;  /* 0x0000b100ff807b82 */ /* 0x000ea20000000800 */
[----:B-1----:R-:W-:-:S04]  /*aba0*/  IMAD R9, R2, R0, R5 ;  /* 0x0000000002097224 */ /* 0x002fc800078e0205 */
[----:B--2---:R-:W-:-:S07]  /*abb0*/  IMAD R128, R9, R128, RZ ;  /* 0x0000008009807224 */ /* 0x004fce00078e02ff */
.L_x_4127:
[----:B------:R-:W1:Y:S01]  /*abc0*/  S2R R0, SR_TID.X ;  /* 0x0000000000007919 */ /* 0x000e620000002100 */
[----:B------:R-:W-:Y:S01]  /*abd0*/  LOP3.LUT R18, R6, 0xffffffe0, RZ, 0xc0, !PT ;  /* 0xffffffe006127812 */ /* 0x000fe200078ec0ff */
[----:B------:R-:W-:Y:S01]  /*abe0*/  ULDC.64 UR6, c[0x0][0x298] ;  /* 0x0000a60000067ab9 */ /* 0x000fe20000000a00 */
[----:B------:R-:W-:Y:S01]  /*abf0*/  LEA.HI.SX32 R19, R8, 0x20, 0x1e ;  /* 0x0000002008137811 */ /* 0x000fe200078ff2ff */
[----:B------:R-:W-:Y:S01]  /*ac00*/  BAR.SYNC.DEFER_BLOCKING 0x0 ;  /* 0x0000000000007b1d */ /* 0x000fe20000010000 */
[----:B------:R-:W-:Y:S01]  /*ac10*/  SHF.R.S32.HI R133, RZ, 0x1f, R132 ;  /* 0x0000001fff857819 */ /* 0x000fe20000011484 */
[----:B------:R-:W-:-:S04]  /*ac20*/  IMAD.IADD R18, R3, 0x1, -R18 ;  /* 0x0000000103127824 */ /* 0x000fc800078e0a12 */
[----:B------:R-:W-:Y:S01]  /*ac30*/  BSSY B0, `(.L_x_4128) ;  /* 0x000002a000007945 */ /* 0x000fe20003800000 */
[----:B------:R-:W-:Y:S01]  /*ac40*/  LOP3.LUT P1, RZ, R18, 0x3, RZ, 0xc0, !PT ;  /* 0x0000000312ff7812 */ /* 0x000fe2000782c0ff */
[----:B------:R-:W2:Y:S01]  /*ac50*/  S2R R2, SR_CTAID.X ;  /* 0x0000000000027919 */ /* 0x000ea20000002500 */
[----:B------:R3:W4:Y:S01]  /*ac60*/  LDS.128 R12, [R130+0x800] ;  /* 0x00080000820c7984 */ /* 0x0007220000000c00 */
[----:B-1----:R-:W-:-:S04]  /*ac70*/  SHF.R.S32.HI R9, RZ, 0x1f, R0 ;  /* 0x0000001fff097819 */ /* 0x002fc80000011400 */
[----:B------:R-:W-:-:S04]  /*ac80*/  LEA.HI R8, R9, R0, RZ, 0x5 ;  /* 0x0000000009087211 */ /* 0x000fc800078f28ff */
[----:B------:R-:W-:Y:S01]  /*ac90*/  LOP3.LUT R3, R8, 0xffffffe0, RZ, 0xc0, !PT ;  /* 0xffffffe008037812 */ /* 0x000fe200078ec0ff */
[C---:B--2---:R-:W-:Y:S02]  /*aca0*/  IMAD R6, R2.reuse, -0x40, R131 ;  /* 0xffffffc002067824 */ /* 0x044fe400078e0283 */
[----:B------:R-:W-:Y:S02]  /*acb0*/  IMAD.SHL.U32 R8, R2, 0x40, RZ ;  /* 0x0000004002087824 */ /* 0x000fe400078e00ff */
[----:B------:R-:W-:Y:S01]  /*acc0*/  IMAD.IADD R2, R0, 0x1, -R3 ;  /* 0x0000000100027824 */ /* 0x000fe200078e0a03 */
[----:B------:R-:W-:Y:S01]  /*acd0*/  ISETP.GE.AND P4, PT, R19, R6, PT ;  /* 0x000000061300720c */ /* 0x000fe20003f86270 */
[----:B------:R-:W-:Y:S01]  /*ace0*/  IMAD.WIDE.U32 R20, R8, UR6, R132 ;  /* 0x0000000608147c25 */ /* 0x000fe2000f8e0084 */
[----:B------:R-:W-:Y:S02]  /*acf0*/  SHF.R.S32.HI R6, RZ, 0x1f, R11 ;  /* 0x0000001fff067819 */ /* 0x000fe4000001140b */
[----:B------:R-:W-:-:S02]  /*ad00*/  SHF.R.S32.HI R3, RZ, 0x1f, R8 ;  /* 0x0000001fff037819 */ /* 0x000fc40000011408 */
[----:B------:R-:W-:Y:S02]  /*ad10*/  LEA.HI R6, R6, R11, RZ, 0x2 ;  /* 0x0000000b06067211 */ /* 0x000fe400078f10ff */
[----:B------:R-:W-:Y:S01]  /*ad20*/  SHF.R.S32.HI R19, RZ, 0x1f, R2 ;  /* 0x0000001fff137819 */ /* 0x000fe20000011402 */
[----:B------:R-:W-:Y:S01]  /*ad30*/  IMAD R3, R3, UR6, RZ ;  /* 0x0000000603037c24 */ /* 0x000fe2000f8e02ff */
[----:B------:R-:W-:Y:S02]  /*ad40*/  LOP3.LUT R6, R6, 0xffffffc, RZ, 0xc0, !PT ;  /* 0x0ffffffc06067812 */ /* 0x000fe400078ec0ff */
[----:B------:R-:W-:Y:S01]  /*ad50*/  LEA.HI R19, R19, R2, RZ, 0x2 ;  /* 0x0000000213137211 */ /* 0x000fe200078f10ff */
[----:B------:R-:W-:Y:S01]  /*ad60*/  IMAD R3, R8, UR7, R3 ;  /* 0x0000000708037c24 */ /* 0x000fe2000f8e0203 */
[----:B------:R-:W-:Y:S01]  /*ad70*/  IADD3 R2, P0, R4, R20, RZ ;  /* 0x0000001404027210 */ /* 0x000fe20007f1e0ff */
[----:B------:R-:W-:Y:S01]  /*ad80*/  IMAD.IADD R6, R11, 0x1, -R6 ;  /* 0x000000010b067824 */ /* 0x000fe200078e0a06 */
[----:B------:R-:W-:Y:S01]  /*ad90*/  SHF.R.S32.HI R19, RZ, 0x2, R19 ;  /* 0x00000002ff137819 */ /* 0x000fe20000011413 */
[----:B------:R-:W-:Y:S01]  /*ada0*/  IMAD.IADD R8, R131, 0x1, -R8 ;  /* 0x0000000183087824 */ /* 0x000fe200078e0a08 */
[----:B------:R-:W-:-:S02]  /*adb0*/  IADD3.X R3, R17, R21, R3, P0, !PT ;  /* 0x0000001511037210 */ /* 0x000fc400007fe403 */
[----:B------:R-:W-:Y:S01]  /*adc0*/  SHF.R.S32.HI R4, RZ, 0x1f, R5 ;  /* 0x0000001fff047819 */ /* 0x000fe20000011405 */
[----:B------:R-:W-:Y:S01]  /*add0*/  IMAD R19, R6, 0x10, R19 ;  /* 0x0000001006137824 */ /* 0x000fe200078e0213 */
[----:B---34-:R-:W-:Y:S06]  /*ade0*/  @P1 BRA `(.L_x_4129) ;  /* 0x0000000000381947 */ /* 0x018fec0003800000 */
        /* <DEDUP_REMOVED lines=14> */
.L_x_4129:
[----:B------:R-:W-:Y:S05]  /*aed0*/  BSYNC B0 ;  /* 0x0000000000007941 */ /* 0x000fea0003800000 */
.L_x_4128:
[----:B------:R-:W-:Y:S01]  /*aee0*/  LEA.HI R0, R9, R0, RZ, 0x2 ;  /* 0x0000000009007211 */ /* 0x000fe200078f10ff */
[----:B------:R2:W3:Y:S01]  /*aef0*/  LDS.128 R20, [R130] ;  /* 0x0000000082147984 */ /* 0x0004e20000000c00 */
[----:B------:R-:W-:Y:S01]  /*af00*/  ISETP.GE.AND P0, PT, R7, R8, PT ;  /* 0x000000080700720c */ /* 0x000fe20003f06270 */
[----:B------:R-:W-:Y:S01]  /*af10*/  ULDC.64 UR4, c[0x0][0x2a0] ;  /* 0x0000a80000047ab9 */ /* 0x000fe20000000a00 */
[----:B------:R-:W-:Y:S01]  /*af20*/  SHF.R.S32.HI R0, RZ, 0x2, R0 ;  /* 0x00000002ff007819 */ /* 0x000fe20000011400 */
[----:B-1----:R2:W1:Y:S01]  /*af30*/  LDS.128 R16, [R130+0x1000] ;  /* 0x0010000082107984 */ /* 0x0024620000000c00 */
[----:B------:R-:W-:Y:S01]  /*af40*/  IMAD R4, R4, UR4, RZ ;  /* 0x0000000404047c24 */ /* 0x000fe2000f8e02ff */
[----:B------:R-:W-:Y:S01]  /*af50*/  BSSY B0, `(.L_x_4130) ;  /* 0x0000016000007945 */ /* 0x000fe20003800000 */
[----:B------:R-:W-:Y:S01]  /*af60*/  IMAD.WIDE.U32 R24, R5, UR4, R2 ;  /* 0x0000000405187c25 */ /* 0x000fe2000f8e0002 */
[----:B------:R2:W4:Y:S01]  /*af70*/  LDS.128 R8, [R130+0x2000] ;  /* 0x0020000082087984 */ /* 0x0005220000000c00 */
[----:B------:R-:W-:-:S02]  /*af80*/  SHF.R.S32.HI R0, RZ, 0x1f, R0 ;  /* 0x0000001fff007819 */ /* 0x000fc40000011400 */
[----:B------:R-:W-:-:S05]  /*af90*/  IMAD R5, R5, UR5, R4 ;  /* 0x0000000505057c24 */ /* 0x000fca000f8e0204 */
        /* <DEDUP_REMOVED lines=15> */
[----:B-1----:R3:W-:Y:S04]  /*b090*/  @!P1 STG.E.128 desc[UR10][R28.64+0x40], R16 ;  /* 0x000040101c009986 */ /* 0x0027e8000c101d0a */
[----:B----4-:R3:W-:Y:S02]  /*b0a0*/  @!P0 STG.E.128 desc[UR10][R28.64+0x80], R8 ;  /* 0x000080081c008986 */ /* 0x0107e4000c101d0a */
.L_x_4131:
[----:B------:R-:W-:Y:S05]  /*b0b0*/  BSYNC B0 ;  /* 0x0000000000007941 */ /* 0x000fea0003800000 */
.L_x_4130:
[----:B---34-:R3:W4:Y:S04]  /*b0c0*/  LDS.128 R8, [R130+0x1800] ;  /* 0x0018000082087984 */ /* 0x0187280000000c00 */
[----:B-1----:R3:W1:Y:S01]  /*b0d0*/  LDS.128 R16, [R130+0x2800] ;  /* 0x0028000082107984 */ /* 0x0026620000000c00 */
        /* <DEDUP_REMOVED lines=16> */
[----:B------:R1:W-:Y:S04]  /*b1e0*/  @!P2 STG.E.128 desc[UR10][R4.64], R12 ;  /* 0x0000000c0400a986 */ /* 0x0003e8000c101d0a */
[----:B----4-:R4:W-:Y:S06]  /*b1f0*/  @!P1 STG.E.128 desc[UR10][R4.64+0x40], R8 ;  /* 0x0000400804009986 */ /* 0x0109ec000c101d0a */
[----:B------:R-:W-:Y:S05]  /*b200*/  @P0 EXIT ;  /* 0x000000000000094d */ /* 0x000fea0003800000 */
[----:B-1----:R-:W-:Y:S01]  /*b210*/  STG.E.128 desc[UR10][R4.64+0x80], R16 ;  /* 0x0000801004007986 */ /* 0x002fe2000c101d0a */
[----:B------:R-:W-:Y:S05]  /*b220*/  EXIT ;  /* 0x000000000000794d */ /* 0x000fea0003800000 */
.L_x_4132:
        /* <DEDUP_REMOVED lines=13> */
.L_x_6278:


//--------------------- .text._ZN5flash24flash_fwd_splitkv_kernelI23Flash_fwd_kernel_traitsILi96ELi64ELi64ELi4ELb0ELb0EN7cutlass6half_tE19Flash_kernel_traitsILi96ELi64ELi64ELi4ES3_EELb1ELb0ELb0ELb0ELb0ELb1ELb0ELb0EEEvNS_16Flash_fwd_paramsE --------------------------
	.section	.text._ZN5flash24flash_fwd_splitkv_kernelI23Flash_fwd_kernel_traitsILi96ELi64ELi64ELi4ELb0ELb0EN7cutlass6half_tE19Flash_kernel_traitsILi96ELi64ELi64ELi4ES3_EELb1ELb0ELb0ELb0ELb0ELb1ELb0ELb0EEEvNS_16Flash_fwd_paramsE,"ax",@progbits
	.align	128
        .global         _ZN5flash24flash_fwd_splitkv_kernelI23Flash_fwd_kernel_traitsILi96ELi64ELi64ELi4ELb0ELb0EN7cutlass6half_tE19Flash_kernel_traitsILi96ELi64ELi64ELi4ES3_EELb1ELb0ELb0ELb0ELb0ELb1ELb0ELb0EEEvNS_16Flash_fwd_paramsE
        .type           _ZN5flash24flash_fwd_splitkv_kernelI23Flash_fwd_kernel_traitsILi96ELi64ELi64ELi4ELb0ELb0EN7cutlass6half_tE19Flash_kernel_traitsILi96ELi64ELi64ELi4ES3_EELb1ELb0ELb0ELb0ELb0ELb1ELb0ELb0EEEvNS_16Flash_fwd_paramsE,@function
        .size           _ZN5flash24flash_fwd_splitkv_kernelI23Flash_fwd_kernel_traitsILi96ELi64ELi64ELi4ELb0ELb0EN7cutlass6half_tE19Flash_kernel_traitsILi96ELi64ELi64ELi4ES3_EELb1ELb0ELb0ELb0ELb0ELb1ELb0ELb0EEEvNS_16Flash_fwd_paramsE,(.L_x_6279 - _ZN5flash24flash_fwd_splitkv_kernelI23Flash_fwd_kernel_traitsILi96ELi64ELi64ELi4ELb0ELb0EN7cutlass6half_tE19Flash_kernel_traitsILi96ELi64ELi64ELi4ES3_EELb1ELb0ELb0ELb0ELb0ELb1ELb0ELb0EEEvNS_16Flash_fwd_paramsE)
        .other          _ZN5flash24flash_fwd_splitkv_kernelI23Flash_fwd_kernel_traitsILi96ELi64ELi64ELi4ELb0ELb0EN7cutlass6half_tE19Flash_kernel_traitsILi96ELi64ELi64ELi4ES3_EELb1ELb0ELb0ELb0ELb0ELb1ELb0ELb0EEEvNS_16Flash_fwd_paramsE,@"STO_CUDA_ENTRY STV_DEFAULT"
_ZN5flash24flash_fwd_splitkv_kernelI23Flash_fwd_kernel_traitsILi96ELi64ELi64ELi4ELb0ELb0EN7cutlass6half_tE19Flash_kernel_traitsILi96ELi64ELi64ELi4ES3_EELb1ELb0ELb0ELb0ELb0ELb1ELb0ELb0EEEvNS_16Flash_fwd_paramsE:
.text._ZN5flash24flash_fwd_splitkv_kernelI23Flash_fwd_kernel_traitsILi96ELi64ELi64ELi4ELb0ELb0EN7cutlass6half_tE19Flash_kernel_traitsILi96ELi64ELi64ELi4ES3_EELb1ELb0ELb0ELb0ELb0ELb1ELb0ELb0EEEvNS_16Flash_fwd_paramsE:
        /* <DEDUP_REMOVED lines=38> */
.L_x_4133:
[----:B------:R-:W1:Y:S02]  /*0260*/  LDC R5, c[0x0][0x2c8] ;  /* 0x0000b200ff057b82 */ /* 0x000e640000000800 */
.L_x_4134:
        /* <DEDUP_REMOVED lines=96> */
.L_x_4137:
[----:B------:R-:W-:Y:S05]  /*0870*/  BSYNC B0 ;  /* 0x0000000000007941 */ /* 0x000fea0003800000 */
.L_x_4136:
        /* <DEDUP_REMOVED lines=20> */
.L_x_4139:
[----:B------:R-:W-:Y:S05]  /*09c0*/  BSYNC B0 ;  /* 0x0000000000007941 */ /* 0x000fea0003800000 */
.L_x_4138:
        /* <DEDUP_REMOVED lines=11> */
.L_x_4135:
        /* <DEDUP_REMOVED lines=24> */
.L_x_4140:
        /* <DEDUP_REMOVED lines=81> */
.L_x_4141:
        /* <DEDUP_REMOVED lines=48> */
.L_x_4143:
        /* <DEDUP_REMOVED lines=26> */
.L_x_4142:
        /* <DEDUP_REMOVED lines=103> */
.L_x_4145:
[----:B------:R-:W-:Y:S05]  /*1c20*/  BSYNC B0 ;  /* 0x0000000000007941 */ /* 0x000fea0003800000 */
.L_x_4144:
        /* <DEDUP_REMOVED lines=40> */
.L_x_4147:
[----:B------:R-:W-:Y:S05]  /*1eb0*/  BSYNC B0 ;  /* 0x0000000000007941 */ /* 0x000fea0003800000 */
.L_x_4146:
        /* <DEDUP_REMOVED lines=44> */
.L_x_4149:
[----:B------:R-:W-:Y:S05]  /*2180*/  BSYNC B0 ;  /* 0x0000000000007941 */ /* 0x000fea0003800000 */
.L_x_4148:
        /* <DEDUP_REMOVED lines=33> */
.L_x_4151:
[----:B------:R-:W-:Y:S05]  /*23a0*/  BSYNC B0 ;  /* 0x0000000000007941 */ /* 0x000fea0003800000 */
.L_x_4150:
[----:B------:R-:W0:Y:S01]  /*23b0*/  LDGDEPBAR ;  /* 0x00000000000079af */ /* 0x000e220000000000 */
[----:B-1234-:R-:W-:Y:S01]  /*23c0*/  LOP3.LUT R3, R17, 0xfffffff0, RZ, 0xc0, !PT ;  /* 0xfffffff011037812 */ /* 0x01efe200078ec0ff */
[----:B------:R-:W1:Y:S01]  /*23d0*/  LDC.64 R98, c[0x0][0x250] ;  /* 0x00009400ff627b82 */ /* 0x000e620000000a00 */
[----:B------:R-:W-:Y:S01]  /*23e0*/  LOP3.LUT R19, R12, 0xfffffff8, RZ, 0xc0, !PT ;  /* 0xfffffff80c137812 */ /* 0x000fe200078ec0ff */
[----:B------:R-:W-:Y:S01]  /*23f0*/  IMAD.X R11, R15, 0x1, R11, P5 ;  /* 0x000000010f0b7824 */ /* 0x000fe200028e060b */
        /* <DEDUP_REMOVED lines=18> */
[----:B------:R-:W-:Y:S01]  /*2520*/  IMAD.SHL.U32 R10, R3, 0x40, RZ ;  /* 0x00000040030a7824 */ /* 0x000fe200078e00ff */
[----:B------:R-:W-:Y:S01]  /*2530*/  LOP3.LUT R19, R19, 0xfffffffc, RZ, 0xc0, !PT ;  /* 0xfffffffc13137812 */ /* 0x000fe200078ec0ff */
[----:B-1----:R-:W-:Y:S01]  /*2540*/  IMAD R11, R11, R98, RZ ;  /* 0x000000620b0b7224 */ /* 0x002fe200078e02ff */
[----:B------:R-:W-:Y:S01]  /*2550*/  SHF.R.S32.HI R7, RZ, 0x1f, R88 ;  /* 0x0000001fff077819 */ /* 0x000fe20000011458 */
[----:B------:R-:W-:Y:S01]  /*2560*/  IMAD.SHL.U32 R127, R98, 0x20, RZ ;  /* 0x00000020627f7824 */ /* 0x000fe200078e00ff */
[----:B------:R-:W-:Y:S02]  /*2570*/  LOP3.LUT R10, R10, 0xc0, RZ, 0xc0, !PT ;  /* 0x000000c00a0a7812 */ /* 0x000fe400078ec0ff */
        /* <DEDUP_REMOVED lines=9> */
[----:B------:R-:W-:Y:S01]  /*2610*/  LOP3.LUT R17, R17, 0x7fffffe, RZ, 0xc0, !PT ;  /* 0x07fffffe11117812 */ /* 0x000fe200078ec0ff */
[----:B------:R-:W-:Y:S01]  /*2620*/  IMAD.SHL.U32 R83, R7, 0x20, RZ ;  /* 0x0000002007537824 */ /* 0x000fe200078e00ff */
[----:B------:R-:W-:Y:S01]  /*2630*/  LOP3.LUT R10, R13, R10, RZ, 0x3c, !PT ;  /* 0x0000000a0d0a7212 */ /* 0x000fe200078e3cff */
[C---:B------:R-:W-:Y:S01]  /*2640*/  IMAD R7, R5.reuse, 0x8, R2 ;  /* 0x0000000805077824 */ /* 0x040fe200078e0202 */
[----:B------:R-:W-:Y:S01]  /*2650*/  LOP3.LUT R2, R6, 0xc0, RZ, 0xc0, !PT ;  /* 0x000000c006027812 */ /* 0x000fe200078ec0ff */
[----:B------:R-:W-:Y:S01]  /*2660*/  IMAD.SHL.U32 R13, R5, 0x8, RZ ;  /* 0x00000008050d7824 */ /* 0x000fe200078e00ff */
[----:B------:R1:W-:Y:S01]  /*2670*/  @P1 STS [R130+0x6000], RZ ;  /* 0x006000ff82001388 */ /* 0x0003e20000000800 */
[----:B------:R-:W-:Y:S01]  /*2680*/  LOP3.LUT R83, R83, 0xffffff00, RZ, 0xc0, !PT ;  /* 0xffffff0053537812 */ /* 0x000fe200078ec0ff */
[----:B------:R-:W-:Y:S01]  /*2690*/  IMAD R5, R86, R99, R11 ;  /* 0x0000006356057224 */ /* 0x000fe200078e020b */
[----:B------:R-:W-:Y:S01]  /*26a0*/  SHF.L.U64.HI R126, R98, 0x5, R99 ;  /* 0x00000005627e7819 */ /* 0x000fe20000010263 */
[----:B------:R1:W-:Y:S01]  /*26b0*/  @P1 STS [R130+0x6004], RZ ;  /* 0x006004ff82001388 */ /* 0x0003e20000000800 */
[----:B------:R-:W-:Y:S01]  /*26c0*/  LOP3.LUT R11, R2, 0x8, R13, 0xf8, !PT ;  /* 0x00000008020b7812 */ /* 0x000fe200078ef80d */
[----:B------:R-:W-:Y:S01]  /*26d0*/  IMAD.IADD R88, R88, 0x1, -R17 ;  /* 0x0000000158587824 */ /* 0x000fe200078e0a11 */
[----:B------:R-:W-:Y:S01]  /*26e0*/  SHF.R.U32.HI R2, RZ, 0x3, R2 ;  /* 0x00000003ff027819 */ /* 0x000fe20000011602 */
[----:B------:R1:W-:Y:S01]  /*26f0*/  @P1 STS.64 [R130+0x6008], RZ ;  /* 0x006008ff82001388 */ /* 0x0003e20000000a00 */
[----:B------:R-:W-:-:S02]  /*2700*/  IMAD R121, R90, 0x200, R83 ;  /* 0x000002005a797824 */ /* 0x000fc400078e0253 */
[----:B------:R-:W-:Y:S01]  /*2710*/  LOP3.LUT R2, R11, R2, RZ, 0x3c, !PT ;  /* 0x000000020b027212 */ /* 0x000fe200078e3cff */
[----:B------:R1:W-:Y:S01]  /*2720*/  @P1 STS.128 [R130+0x7000], RZ ;  /* 0x007000ff82001388 */ /* 0x0003e20000000c00 */
[----:B------:R-:W-:-:S03]  /*2730*/  IMAD.WIDE.U32 R86, R86, R98, R8 ;  /* 0x0000006256567225 */ /* 0x000fc600078e0008 */
[----:B------:R1:W-:Y:S01]  /*2740*/  @P1 STS.128 [R130+0x8000], RZ ;  /* 0x008000ff82001388 */ /* 0x0003e20000000c00 */
[----:B------:R-:W-:Y:S01]  /*2750*/  IMAD R121, R88, 0x20, R121 ;  /* 0x0000002058797824 */ /* 0x000fe200078e0279 */
[----:B------:R-:W-:Y:S01]  /*2760*/  LEA R146, P2, R86, UR6, 0x1 ;  /* 0x0000000656927c11 */ /* 0x000fe2000f8408ff */
[----:B------:R-:W-:Y:S02]  /*2770*/  IMAD.U32 R120, R7, 0x20, R10 ;  /* 0x0000002007787824 */ /* 0x000fe400078e000a */
[----:B------:R-:W-:Y:S02]  /*2780*/  IMAD.IADD R84, R87, 0x1, R5 ;  /* 0x0000000157547824 */ /* 0x000fe400078e0205 */
[----:B------:R-:W-:Y:S01]  /*2790*/  IMAD.IADD R121, R2, 0x1, R121 ;  /* 0x0000000102797824 */ /* 0x000fe200078e0279 */
[----:B------:R-:W-:Y:S02]  /*27a0*/  LEA R120, R120, UR4, 0x1 ;  /* 0x0000000478787c11 */ /* 0x000fe4000f8e08ff */
[----:B------:R-:W-:-:S02]  /*27b0*/  LEA.HI.X R147, R86, UR7, R84, 0x1, P2 ;  /* 0x0000000756937c11 */ /* 0x000fc400090f0c54 */
        /* <DEDUP_REMOVED lines=30> */
.L_x_4153:
[----:B------:R-:W-:Y:S05]  /*29a0*/  BSYNC B0 ;  /* 0x0000000000007941 */ /* 0x000fea0003800000 */
.L_x_4152:
        /* <DEDUP_REMOVED lines=31> */
.L_x_4155:
[----:B------:R-:W-:Y:S05]  /*2ba0*/  BSYNC B0 ;  /* 0x0000000000007941 */ /* 0x000fea0003800000 */
.L_x_4154:
[----:B------:R-:W-:Y:S01]  /*2bb0*/  LDSM.16.M88.4 R12, [R121] ;  /* 0x00000000790c783b */ /* 0x000fe20000000200 */
[----:B------:R-:W-:Y:S01]  /*2bc0*/  IMAD.MOV.U32 R5, RZ, RZ, 0x10 ;  /* 0x00000010ff057424 */ /* 0x000fe200078e00ff */
[----:B------:R-:W-:Y:S01]  /*2bd0*/  LOP3.LUT P1, RZ, R4, 0x2, RZ, 0xc0, !PT ;  /* 0x0000000204ff7812 */ /* 0x000fe2000782c0ff */
[----:B------:R-:W-:Y:S01]  /*2be0*/  ULDC UR10, c[0x0][0x39c] ;  /* 0x0000e700000a7ab9 */ /* 0x000fe20000000800 */
[----:B------:R-:W5:Y:S01]  /*2bf0*/  LDSM.16.M88.4 R20, [R120+0x3000] ;  /* 0x003000007814783b */ /* 0x000f620000000200 */
[----:B------:R-:W-:Y:S01]  /*2c00*/  LOP3.LUT P0, RZ, R3, 0x2, RZ, 0xc0, !PT ;  /* 0x0000000203ff7812 */ /* 0x000fe2000780c0ff */
[----:B------:R-:W-:Y:S01]  /*2c10*/  IMAD R90, R90, 0x10, R92 ;  /* 0x000000105a5a7824 */ /* 0x000fe200078e025c */
[C---:B------:R-:W-:Y:S01]  /*2c20*/  SEL R3, R5.reuse, 0xfffffff0, !P1 ;  /* 0xfffffff005037807 */ /* 0x040fe20004800000 */
[----:B------:R-:W-:Y:S01]  /*2c30*/  LDSM.16.M88.4 R52, [R121+0x1000] ;  /* 0x001000007934783b */ /* 0x000fe20000000200 */
[----:B------:R-:W-:Y:S01]  /*2c40*/  SEL R5, R5, 0xfffffff0, !P0 ;  /* 0xfffffff005057807 */ /* 0x000fe20004000000 */
[----:B------:R-:W-:-:S02]  /*2c50*/  IMAD R83, R88, 0x20, R83 ;  /* 0x0000002058537824 */ /* 0x000fc400078e0253 */
[----:B------:R-:W-:Y:S01]  /*2c60*/  IMAD R119, R3, 0x2, R121 ;  /* 0x0000000203777824 */ /* 0x000fe200078e0279 */
[----:B------:R-:W-:Y:S01]  /*2c70*/  LDSM.16.M88.4 R64, [R120+0x4000] ;  /* 0x004000007840783b */ /* 0x000fe20000000200 */
[----:B------:R-:W-:Y:S02]  /*2c80*/  IMAD R117, R5, 0x2, R120 ;  /* 0x0000000205757824 */ /* 0x000fe400078e0278 */
[----:B------:R-:W-:Y:S01]  /*2c90*/  IMAD.IADD R118, R2, 0x1, R83 ;  /* 0x0000000102767824 */ /* 0x000fe200078e0253 */
[----:B------:R-:W-:Y:S04]  /*2ca0*/  LDSM.16.M88.4 R60, [R119] ;  /* 0x00000000773c783b */ /* 0x000fe80000000200 */
[----:B--2---:R-:W-:Y:S04]  /*2cb0*/  LDSM.16.M88.4 R8, [R117+0x3000] ;  /* 0x003000007508783b */ /* 0x004fe80000000200 */
[----:B------:R-:W2:Y:S04]  /*2cc0*/  LDSM.16.M88.4 R32, [R120+0x3400] ;  /* 0x003400007820783b */ /* 0x000ea80000000200 */
[----:B------:R-:W-:Y:S04]  /*2cd0*/  LDSM.16.M88.4 R40, [R119+0x1000] ;  /* 0x001000007728783b */ /* 0x000fe80000000200 */
[----:B------:R-:W-:Y:S04]  /*2ce0*/  LDSM.16.M88.4 R48, [R117+0x4000] ;  /* 0x004000007530783b */ /* 0x000fe80000000200 */
[----:B---3--:R-:W3:Y:S04]  /*2cf0*/  LDSM.16.M88.4 R4, [R117+0x3400] ;  /* 0x003400007504783b */ /* 0x008ee80000000200 */
[----:B------:R-:W-:Y:S01]  /*2d00*/  LDSM.16.M88.4 R36, [R120+0x5000] ;  /* 0x005000007824783b */ /* 0x000fe20000000200 */
[C---:B-----5:R-:W-:Y:S03]  /*2d10*/  HMMA.16816.F32 R16, R12.reuse, R20, RZ ;  /* 0x000000140c10723c */ /* 0x060fe600000018ff */
[----:B------:R-:W5:Y:S04]  /*2d20*/  LDSM.16.M88.4 R56, [R120+0x3800] ;  /* 0x003800007838783b */ /* 0x000f680000000200 */
[----:B------:R-:W1:Y:S01]  /*2d30*/  LDSM.16.M88.4 R28, [R120+0x4400] ;  /* 0x00440000781c783b */ /* 0x000e620000000200 */
[C---:B------:R-:W-:Y:S03]  /*2d40*/  HMMA.16816.F32 R20, R12.reuse, R22, RZ ;  /* 0x000000160c14723c */ /* 0x040fe600000018ff */
[----:B------:R-:W-:Y:S04]  /*2d50*/  LDSM.16.M88.4 R72, [R117+0x5000] ;  /* 0x005000007548783b */ /* 0x000fe80000000200 */
[----:B------:R-:W-:Y:S04]  /*2d60*/  LDSM.16.M88.4 R76, [R117+0x3800] ;  /* 0x00380000754c783b */ /* 0x000fe80000000200 */
[----:B------:R-:W-:Y:S01]  /*2d70*/  LDSM.16.M88.4 R68, [R117+0x4400] ;  /* 0x004400007544783b */ /* 0x000fe20000000200 */
[----:B--2---:R-:W-:Y:S03]  /*2d80*/  HMMA.16816.F32 R24, R12, R32, RZ ;  /* 0x000000200c18723c */ /* 0x004fe600000018ff */
[----:B------:R-:W0:Y:S03]  /*2d90*/  LDGDEPBAR ;  /* 0x00000000000079af */ /* 0x000e260000000000 */
[C---:B------:R-:W-:Y:S06]  /*2da0*/  HMMA.16816.F32 R16, R60.reuse, R8, R16 ;  /* 0x000000083c10723c */ /* 0x040fec0000001810 */
[----:B------:R-:W-:Y:S01]  /*2db0*/  HMMA.16816.F32 R20, R60, R10, R20 ;  /* 0x0000000a3c14723c */ /* 0x000fe20000001814 */
[----:B------:R-:W2:Y:S05]  /*2dc0*/  LDSM.16.M88.4 R8, [R121+0x2000] ;  /* 0x002000007908783b */ /* 0x000eaa0000000200 */
[----:B------:R-:W-:Y:S06]  /*2dd0*/  HMMA.16816.F32 R32, R12, R34, RZ ;  /* 0x000000220c20723c */ /* 0x000fec00000018ff */
[----:B---3--:R-:W-:Y:S06]  /*2de0*/  HMMA.16816.F32 R24, R60, R4, R24 ;  /* 0x000000043c18723c */ /* 0x008fec0000001818 */
[C---:B------:R-:W-:Y:S06]  /*2df0*/  HMMA.16816.F32 R16, R52.reuse, R64, R16 ;  /* 0x000000403410723c */ /* 0x040fec0000001810 */
[----:B------:R-:W-:Y:S01]  /*2e00*/  HMMA.16816.F32 R20, R52, R66, R20 ;  /* 0x000000423414723c */ /* 0x000fe20000001814 */
[----:B------:R-:W-:Y:S05]  /*2e10*/  LDSM.16.M88.4 R64, [R120+0x3c00] ;  /* 0x003c00007840783b */ /* 0x000fea0000000200 */
[----:B------:R-:W-:Y:S01]  /*2e20*/  HMMA.16816.F32 R32, R60, R6, R32 ;  /* 0x000000063c20723c */ /* 0x000fe20000001820 */
[----:B------:R-:W3:Y:S05]  /*2e30*/  LDSM.16.M88.4 R4, [R119+0x2000] ;  /* 0x002000007704783b */ /* 0x000eea0000000200 */
[----:B-----5:R-:W-:Y:S06]  /*2e40*/  HMMA.16816.F32 R44, R12, R56, RZ ;  /* 0x000000380c2c723c */ /* 0x020fec00000018ff */
[C---:B------:R-:W-:Y:S06]  /*2e50*/  HMMA.16816.F32 R16, R40.reuse, R48, R16 ;  /* 0x000000302810723c */ /* 0x040fec0000001810 */
[----:B------:R-:W-:Y:S01]  /*2e60*/  HMMA.16816.F32 R20, R40, R50, R20 ;  /* 0x000000322814723c */ /* 0x000fe20000001814 */
[----:B------:R-:W5:Y:S05]  /*2e70*/  LDSM.16.M88.4 R48, [R120+0x4800] ;  /* 0x004800007830783b */ /* 0x000f6a0000000200 */
[C---:B-1----:R-:W-:Y:S06]  /*2e80*/  HMMA.16816.F32 R24, R52.reuse, R28, R24 ;  /* 0x0000001c3418723c */ /* 0x042fec0000001818 */
[----:B------:R-:W-:Y:S01]  /*2e90*/  HMMA.16816.F32 R32, R52, R30, R32 ;  /* 0x0000001e3420723c */ /* 0x000fe20000001820 */
[----:B------:R-:W1:Y:S05]  /*2ea0*/  LDSM.16.M88.4 R28, [R120+0x5400] ;  /* 0x00540000781c783b */ /* 0x000e6a0000000200 */
[C---:B--2---:R-:W-:Y:S06]  /*2eb0*/  HMMA.16816.F32 R16, R8.reuse, R36, R16 ;  /* 0x000000240810723c */ /* 0x044fec0000001810 */
[----:B------:R-:W-:Y:S01]  /*2ec0*/  HMMA.16816.F32 R20, R8, R38, R20 ;  /* 0x000000260814723c */ /* 0x000fe20000001814 */
[----:B------:R-:W-:Y:S05]  /*2ed0*/  LDSM.16.M88.4 R36, [R117+0x4800] ;  /* 0x004800007524783b */ /* 0x000fea0000000200 */
[----:B------:R-:W-:Y:S06]  /*2ee0*/  HMMA.16816.F32 R56, R12, R58, RZ ;  /* 0x0000003a0c38723c */ /* 0x000fec00000018ff */
[----:B------:R-:W-:Y:S06]  /*2ef0*/  HMMA.16816.F32 R44, R60, R76, R44 ;  /* 0x0000004c3c2c723c */ /* 0x000fec000000182c */
[----:B---3--:R-:W-:Y:S06]  /*2f00*/  HMMA.16816.F32 R16, R4, R72, R16 ;  /* 0x000000480410723c */ /* 0x008fec0000001810 */
[----:B------:R-:W-:Y:S06]  /*2f10*/  HMMA.16816.F32 R24, R40, R68, R24 ;  /* 0x000000442818723c */ /* 0x000fec0000001818 */
[----:B------:R-:W-:Y:S01]  /*2f20*/  HMMA.16816.F32 R20, R4, R74, R20 ;  /* 0x0000004a0414723c */ /* 0x000fe20000001814 */
[----:B------:R-:W2:Y:S05]  /*2f30*/  LDSM.16.M88.4 R72, [R117+0x3c00] ;  /* 0x003c00007548783b */ /* 0x000eaa0000000200 */
[----:B------:R-:W-:Y:S01]  /*2f40*/  HMMA.16816.F32 R68, R40, R70, R32 ;  /* 0x000000462844723c */ /* 0x000fe20000001820 */
[----:B------:R-:W3:Y:S05]  /*2f50*/  LDSM.16.M88.4 R32, [R117+0x5400] ;  /* 0x005400007520783b */ /* 0x000eea0000000200 */
[----:B------:R-:W-:Y:S01]  /*2f60*/  HMMA.16816.F32 R56, R60, R78, R56 ;  /* 0x0000004e3c38723c */ /* 0x000fe20000001838 */
[----:B------:R-:W-:Y:S01]  /*2f70*/  FMUL.FTZ R16, R16, UR10 ;  /* 0x0000000a10107c20 */ /* 0x000fe20008410000 */
[----:B------:R-:W-:Y:S01]  /*2f80*/  FMUL.FTZ R17, R17, UR10 ;  /* 0x0000000a11117c20 */ /* 0x000fe20008410000 */
[----:B------:R-:W-:-:S03]  /*2f90*/  FMUL.FTZ R91, R19, UR10 ;  /* 0x0000000a135b7c20 */ /* 0x000fc60008410000 */
[C---:B------:R-:W-:Y:S01]  /*2fa0*/  HMMA.16816.F32 R76, R12.reuse, R64, RZ ;  /* 0x000000400c4c723c */ /* 0x040fe200000018ff */
[----:B------:R-:W-:Y:S05]  /*2fb0*/  MUFU.TANH R89, R17 ;  /* 0x0000001100597308 */ /* 0x000fea0000002400 */
[----:B------:R-:W-:Y:S01]  /*2fc0*/  HMMA.16816.F32 R64, R12, R66, RZ ;  /* 0x000000420c40723c */ /* 0x000fe200000018ff */
[----:B------:R-:W4:Y:S01]  /*2fd0*/  LDSM.16.M88.4 R12, [R120+0x5800] ;  /* 0x00580000780c783b */ /* 0x000f220000000200 */
[----:B------:R-:W-:Y:S01]  /*2fe0*/  FMUL.FTZ R20, R20, UR10 ;  /* 0x0000000a14147c20 */ /* 0x000fe20008410000 */
[----:B------:R-:W-:Y:S03]  /*2ff0*/  MUFU.TANH R91, R91 ;  /* 0x0000005b005b7308 */ /* 0x000fe60000002400 */
[----:B-----5:R-:W-:Y:S05]  /*3000*/  HMMA.16816.F32 R44, R52, R48, R44 ;  /* 0x00000030342c723c */ /* 0x020fea000000182c */
[----:B------:R5:W-:Y:S01]  /*3010*/  MUFU.TANH R48, R16 ;  /* 0x0000001000307308 */ /* 0x000be20000002400 */
[----:B-1----:R-:W-:Y:S01]  /*3020*/  HMMA.16816.F32 R24, R8, R28, R24 ;  /* 0x0000001c0818723c */ /* 0x002fe20000001818 */
[----:B------:R-:W-:-:S05]  /*3030*/  FMUL.FTZ R49, R18, UR10 ;  /* 0x0000000a12317c20 */ /* 0x000fca0008410000 */
[----:B------:R-:W-:Y:S01]  /*3040*/  HMMA.16816.F32 R68, R8, R30, R68 ;  /* 0x0000001e0844723c */ /* 0x000fe20000001844 */
[----:B------:R-:W-:Y:S01]  /*3050*/  LDSM.16.M88.4 R28, [R117+0x5800] ;  /* 0x00580000751c783b */ /* 0x000fe20000000200 */
[----:B------:R-:W-:Y:S04]  /*3060*/  MUFU.TANH R49, R49 ;  /* 0x0000003100317308 */ /* 0x000fe80000002400 */
[----:B--2---:R-:W-:Y:S01]  /*3070*/  HMMA.16816.F32 R64, R60, R74, R64 ;  /* 0x0000004a3c40723c */ /* 0x004fe20000001840 */
[----:B-----5:R-:W1:Y:S05]  /*3080*/  LDSM.16.M88.4 R16, [R120+0x4c00] ;  /* 0x004c00007810783b */ /* 0x020e6a0000000200 */
[----:B------:R-:W-:Y:S01]  /*3090*/  HMMA.16816.F32 R44, R40, R36, R44 ;  /* 0x00000024282c723c */ /* 0x000fe2000000182c */
[----:B------:R2:W-:Y:S05]  /*30a0*/  MUFU.TANH R36, R20 ;  /* 0x0000001400247308 */ /* 0x0005ea0000002400 */
[----:B---3--:R-:W-:Y:S06]  /*30b0*/  HMMA.16816.F32 R24, R4, R32, R24 ;  /* 0x000000200418723c */ /* 0x008fec0000001818 */
[----:B------:R-:W-:Y:S01]  /*30c0*/  HMMA.16816.F32 R56, R52, R50, R56 ;  /* 0x000000323438723c */ /* 0x000fe20000001838 */
[----:B------:R-:W-:Y:S01]  /*30d0*/  FMUL.FTZ R32, R21, UR10 ;  /* 0x0000000a15207c20 */ /* 0x000fe20008410000 */
[----:B------:R-:W-:-:S04]  /*30e0*/  FMUL.FTZ R33, R22, UR10 ;  /* 0x0000000a16217c20 */ /* 0x000fc80008410000 */
[----:B------:R-:W-:Y:S01]  /*30f0*/  HMMA.16816.F32 R76, R60, R72, R76 ;  /* 0x000000483c4c723c */ /* 0x000fe2000000184c */
[----:B------:R-:W-:Y:S01]  /*3100*/  FMUL.FTZ R50, R23, UR10 ;  /* 0x0000000a17327c20 */ /* 0x000fe20008410000 */
[----:B------:R-:W3:Y:S01]  /*3110*/  MUFU.TANH R32, R32 ;  /* 0x0000002000207308 */ /* 0x000ee20000002400 */
[----:B--2---:R-:W2:Y:S03]  /*3120*/  LDSM.16.M88.4 R20, [R117+0x4c00] ;  /* 0x004c00007514783b */ /* 0x004ea60000000200 */
[----:B------:R-:W-:Y:S04]  /*3130*/  HMMA.16816.F32 R68, R4, R34, R68 ;  /* 0x000000220444723c */ /* 0x000fe80000001844 */
[----:B------:R-:W5:Y:S02]  /*3140*/  MUFU.TANH R34, R50 ;  /* 0x0000003200227308 */ /* 0x000f640000002400 */
[----:B----4-:R-:W-:Y:S01]  /*3150*/  HMMA.16816.F32 R44, R8, R12, R44 ;  /* 0x0000000c082c723c */ /* 0x010fe2000000182c */
[----:B------:R-:W-:Y:S01]  /*3160*/  FMUL.FTZ R35, R24, UR10 ;  /* 0x0000000a18237c20 */ /* 0x000fe20008410000 */
[----:B------:R-:W-:-:S04]  /*3170*/  FMUL.FTZ R37, R25, UR10 ;  /* 0x0000000a19257c20 */ /* 0x000fc80008410000 */
[----:B------:R-:W-:Y:S01]  /*3180*/  HMMA.16816.F32 R56, R40, R38, R56 ;  /* 0x000000262838723c */ /* 0x000fe20000001838 */
[----:B------:R-:W-:Y:S01]  /*3190*/  FMUL.FTZ R12, R26, UR10 ;  /* 0x0000000a1a0c7c20 */ /* 0x000fe20008410000 */
[----:B------:R-:W4:Y:S04]  /*31a0*/  MUFU.TANH R33, R33 ;  /* 0x0000002100217308 */ /* 0x000f280000002400 */
[C---:B-1----:R-:W-:Y:S04]  /*31b0*/  HMMA.16816.F32 R64, R52.reuse, R18, R64 ;  /* 0x000000123440723c */ /* 0x042fe80000001840 */
[----:B------:R-:W-:Y:S02]  /*31c0*/  MUFU.TANH R37, R37 ;  /* 0x0000002500257308 */ /* 0x000fe40000002400 */
[----:B------:R-:W-:Y:S01]  /*31d0*/  HMMA.16816.F32 R76, R52, R16, R76 ;  /* 0x00000010344c723c */ /* 0x000fe2000000184c */
[----:B------:R-:W-:Y:S01]  /*31e0*/  LOP3.LUT R19, R85, 0xffffffe0, RZ, 0xc0, !PT ;  /* 0xffffffe055137812 */ /* 0x000fe200078ec0ff */
[----:B------:R-:W-:-:S04]  /*31f0*/  FMUL.FTZ R71, R71, UR10 ;  /* 0x0000000a47477c20 */ /* 0x000fc80008410000 */
[----:B------:R1:W-:Y:S01]  /*3200*/  MUFU.TANH R16, R12 ;  /* 0x0000000c00107308 */ /* 0x0003e20000002400 */
[----:B------:R-:W-:Y:S01]  /*3210*/  FMUL.FTZ R17, R27, UR10 ;  /* 0x0000000a1b117c20 */ /* 0x000fe20008410000 */
[C---:B------:R-:W-:Y:S01]  /*3220*/  IMAD.IADD R19, R82.reuse, 0x1, -R19 ;  /* 0x0000000152137824 */ /* 0x040fe200078e0a13 */
[----:B------:R-:W3:Y:S01]  /*3230*/  LDSM.16.M88.4 R24, [R120+0x5c00] ;  /* 0x005c00007818783b */ /* 0x000ee20000000200 */
[----:B------:R-:W-:Y:S01]  /*3240*/  HMMA.16816.F32 R44, R4, R28, R44 ;  /* 0x0000001c042c723c */ /* 0x000fe2000000182c */
[----:B------:R-:W-:-:S03]  /*3250*/  IMAD.SHL.U32 R82, R82, 0x2, RZ ;  /* 0x0000000252527824 */ /* 0x000fc600078e00ff */
[----:B------:R-:W-:Y:S02]  /*3260*/  MUFU.TANH R17, R17 ;  /* 0x0000001100117308 */ /* 0x000fe40000002400 */
[----:B------:R-:W-:Y:S01]  /*3270*/  HMMA.16816.F32 R56, R8, R14, R56 ;  /* 0x0000000e0838723c */ /* 0x000fe20000001838 */
[----:B------:R-:W-:Y:S01]  /*3280*/  FMUL.FTZ R28, R68, UR10 ;  /* 0x0000000a441c7c20 */ /* 0x000fe20008410000 */
[----:B------:R-:W-:-:S04]  /*3290*/  FMUL.FTZ R29, R69, UR10 ;  /* 0x0000000a451d7c20 */ /* 0x000fc80008410000 */
[----:B--2---:R-:W-:Y:S01]  /*32a0*/  HMMA.16816.F32 R64, R40, R22, R64 ;  /* 0x000000162840723c */ /* 0x004fe20000001840 */
[----:B-1----:R-:W1:Y:S01]  /*32b0*/  LDSM.16.M88.4 R12, [R117+0x5c00] ;  /* 0x005c0000750c783b */ /* 0x002e620000000200 */
[----:B------:R-:W2:Y:S01]  /*32c0*/  MUFU.TANH R28, R28 ;  /* 0x0000001c001c7308 */ /* 0x000ea20000002400 */
[----:B------:R-:W-:-:S04]  /*32d0*/  DEPBAR.LE SB0, 0x0 ;  /* 0x000080000000791a */ /* 0x000fc80000000000 */
[----:B------:R-:W-:Y:S01]  /*32e0*/  HMMA.16816.F32 R76, R40, R20, R76 ;  /* 0x00000014284c723c */ /* 0x000fe2000000184c */
[----:B------:R-:W-:Y:S02]  /*32f0*/  LOP3.LUT R23, R82, 0x6, RZ, 0xc0, !PT ;  /* 0x0000000652177812 */ /* 0x000fe400078ec0ff */
[----:B------:R-:W-:Y:S02]  /*3300*/  MUFU.TANH R35, R35 ;  /* 0x0000002300237308 */ /* 0x000fe40000002400 */
[----:B------:R-:W-:Y:S01]  /*3310*/  FMUL.FTZ R44, R44, UR10 ;  /* 0x0000000a2c2c7c20 */ /* 0x000fe20008410000 */
[----:B------:R-:W-:Y:S01]  /*3320*/  FMUL.FTZ R46, R46, UR10 ;  /* 0x0000000a2e2e7c20 */ /* 0x000fe20008410000 */
[----:B------:R-:W-:Y:S01]  /*3330*/  FMUL.FTZ R20, R70, UR10 ;  /* 0x0000000a46147c20 */ /* 0x000fe20008410000 */
[----:B------:R-:W-:Y:S01]  /*3340*/  FMUL.FTZ R45, R45, UR10 ;  /* 0x0000000a2d2d7c20 */ /* 0x000fe20008410000 */
[----:B------:R-:W-:Y:S02]  /*3350*/  FMUL.FTZ R47, R47, UR10 ;  /* 0x0000000a2f2f7c20 */ /* 0x000fe40008410000 */
[----:B------:R-:W-:Y:S01]  /*3360*/  HMMA.16816.F32 R56, R4, R30, R56 ;  /* 0x0000001e0438723c */ /* 0x000fe20000001838 */
[----:B------:R-:W-:Y:S06]  /*3370*/  MUFU.TANH R111, R44 ;  /* 0x0000002c006f7308 */ /* 0x000fec0000002400 */
[----:B------:R-:W-:Y:S01]  /*3380*/  SHF.R.S32.HI R30, RZ, 0x1f, R19 ;  /* 0x0000001fff1e7819 */ /* 0x000fe20000011413 */
[----:B---3--:R-:W-:Y:S01]  /*3390*/  HMMA.16816.F32 R64, R8, R26, R64 ;  /* 0x0000001a0840723c */ /* 0x008fe20000001840 */
[----:B------:R-:W3:Y:S02]  /*33a0*/  MUFU.TANH R20, R20 ;  /* 0x0000001400147308 */ /* 0x000ee40000002400 */
[----:B------:R-:W-:-:S03]  /*33b0*/  LEA.HI R21, R30, R19, RZ, 0x2 ;  /* 0x000000131e157211 */ /* 0x000fc600078f10ff */
[----:B------:R-:W-:Y:S01]  /*33c0*/  HMMA.16816.F32 R76, R8, R24, R76 ;  /* 0x00000018084c723c */ /* 0x000fe2000000184c */
[----:B------:R-:W-:Y:S02]  /*33d0*/  SHF.R.S32.HI R21, RZ, 0x2, R21 ;  /* 0x00000002ff157819 */ /* 0x000fe40000011415 */
[----:B------:R-:W-:Y:S02]  /*33e0*/  MUFU.TANH R19, R45 ;  /* 0x0000002d00137308 */ /* 0x000fe40000002400 */
[----:B------:R-:W-:-:S04]  /*33f0*/  IADD3 R21, R90, 0x1, R21 ;  /* 0x000000015a157810 */ /* 0x000fc80007ffe015 */
[----:B------:R-:W-:Y:S01]  /*3400*/  IADD3 R22, R80, R21, -R131 ;  /* 0x0000001550167210 */ /* 0x000fe20007ffe883 */
[----:B------:R-:W-:Y:S01]  /*3410*/  IMAD.IADD R21, R0, 0x1, R23 ;  /* 0x0000000100157824 */ /* 0x000fe200078e0217 */
[----:B------:R-:W3:Y:S01]  /*3420*/  MUFU.TANH R90, R46 ;  /* 0x0000002e005a7308 */ /* 0x000ee20000002400 */
[----:B------:R-:W-:Y:S01]  /*3430*/  FMUL.FTZ R8, R58, UR10 ;  /* 0x0000000a3a087c20 */ /* 0x000fe20008410000 */
[----:B------:R-:W-:Y:S01]  /*3440*/  FMUL.FTZ R59, R59, UR10 ;  /* 0x0000000a3b3b7c20 */ /* 0x000fe20008410000 */
[----:B------:R-:W-:Y:S02]  /*3450*/  IMAD.IADD R81, R22, 0x1, R81 ;  /* 0x0000000116517824 */ /* 0x000fe400078e0251 */
[----:B------:R-:W-:Y:S01]  /*3460*/  FMUL.FTZ R56, R56, UR10 ;  /* 0x0000000a38387c20 */ /* 0x000fe20008410000 */
[----:B------:R-:W-:Y:S01]  /*3470*/  VIADD R23, R21, 0x9 ;  /* 0x0000000915177836 */ /* 0x000fe20000000000 */
[C---:B-1----:R-:W-:Y:S01]  /*3480*/  HMMA.16816.F32 R64, R4.reuse, R14, R64 ;  /* 0x0000000e0440723c */ /* 0x042fe20000001840 */
[----:B------:R-:W-:Y:S01]  /*3490*/  VIMNMX R104, R81, R80, PT ;  /* 0x0000005051687248 */ /* 0x000fe20003fe0100 */
[----:B------:R-:W-:Y:S01]  /*34a0*/  VIADD R24, R21, 0x8 ;  /* 0x0000000815187836 */ /* 0x000fe20000000000 */
[----:B------:R-:W-:Y:S01]  /*34b0*/  VIADDMNMX R103, R81, 0x8, R80, PT ;  /* 0x0000000851677846 */ /* 0x000fe20003800150 */
[----:B------:R-:W-:Y:S01]  /*34c0*/  VIADD R10, R21, 0x18 ;  /* 0x00000018150a7836 */ /* 0x000fe20000000000 */
[CC--:B------:R-:W-:Y:S01]  /*34d0*/  ISETP.GE.AND P5, PT, R23.reuse, R104.reuse, PT ;  /* 0x000000681700720c */ /* 0x0c0fe20003fa6270 */
[----:B------:R-:W-:Y:S01]  /*34e0*/  HMMA.16816.F32 R76, R4, R12, R76 ;  /* 0x0000000c044c723c */ /* 0x000fe2000000184c */
[-C--:B------:R-:W-:Y:S01]  /*34f0*/  ISETP.GE.AND P2, PT, R23, R103.reuse, PT ;  /* 0x000000671700720c */ /* 0x080fe20003f46270 */
[C---:B------:R-:W-:Y:S01]  /*3500*/  VIADD R9, R21.reuse, 0x11 ;  /* 0x0000001115097836 */ /* 0x040fe20000000000 */
[C---:B------:R-:W-:Y:S01]  /*3510*/  ISETP.GE.AND P4, PT, R24.reuse, R104, PT ;  /* 0x000000681800720c */ /* 0x040fe20003f86270 */
[----:B------:R-:W1:Y:S01]  /*3520*/  MUFU.TANH R112, R47 ;  /* 0x0000002f00707308 */ /* 0x000e620000002400 */
[----:B------:R-:W-:Y:S01]  /*3530*/  ISETP.GE.AND P1, PT, R24, R103, PT ;  /* 0x000000671800720c */ /* 0x000fe20003f26270 */
[----:B------:R-:W-:-:S02]  /*3540*/  VIADD R22, R21, 0x1 ;  /* 0x0000000115167836 */ /* 0x000fc40000000000 */
[----:B------:R-:W-:Y:S01]  /*3550*/  FMUL.FTZ R12, R57, UR10 ;  /* 0x0000000a390c7c20 */ /* 0x000fe20008410000 */
[----:B------:R-:W-:Y:S01]  /*3560*/  FSEL R39, R32, -INF , !P5 ;  /* 0xff80000020277808 */ /* 0x000fe20006800000 */
[C---:B------:R-:W-:Y:S01]  /*3570*/  VIADD R4, R21.reuse, 0x21 ;  /* 0x0000002115047836 */ /* 0x040fe20000000000 */
[----:B-----5:R-:W-:Y:S01]  /*3580*/  FSEL R30, R34, -INF , !P2 ;  /* 0xff800000221e7808 */ /* 0x020fe20005000000 */
[----:B------:R-:W-:Y:S01]  /*3590*/  VIADD R5, R21, 0x20 ;  /* 0x0000002015057836 */ /* 0x000fe20000000000 */
[----:B------:R-:W-:Y:S01]  /*35a0*/  FSEL R31, R36, -INF , !P4 ;  /* 0xff800000241f7808 */ /* 0x000fe20006000000 */
[----:B------:R-:W5:Y:S01]  /*35b0*/  MUFU.TANH R12, R12 ;  /* 0x0000000c000c7308 */ /* 0x000f620000002400 */
[----:B----4-:R-:W-:Y:S01]  /*35c0*/  FSEL R24, R33, -INF , !P1 ;  /* 0xff80000021187808 */ /* 0x010fe20004800000 */
[----:B------:R-:W-:Y:S01]  /*35d0*/  VIADD R13, R21, 0x10 ;  /* 0x00000010150d7836 */ /* 0x000fe20000000000 */
[CC--:B------:R-:W-:Y:S02]  /*35e0*/  ISETP.GE.AND P5, PT, R10.reuse, R104.reuse, PT ;  /* 0x000000680a00720c */ /* 0x0c0fe40003fa6270 */
[-C--:B------:R-:W-:Y:S01]  /*35f0*/  ISETP.GE.AND P2, PT, R10, R103.reuse, PT ;  /* 0x000000670a00720c */ /* 0x080fe20003f46270 */
[----:B------:R-:W-:Y:S01]  /*3600*/  FMUL.FTZ R64, R64, UR10 ;  /* 0x0000000a40407c20 */ /* 0x000fe20008410000 */
[CC--:B------:R-:W-:Y:S01]  /*3610*/  ISETP.GE.AND P4, PT, R9.reuse, R104.reuse, PT ;  /* 0x000000680900720c */ /* 0x0c0fe20003f86270 */
[----:B------:R-:W4:Y:S01]  /*3620*/  MUFU.TANH R29, R29 ;  /* 0x0000001d001d7308 */ /* 0x000f220000002400 */
[-C--:B------:R-:W-:Y:S01]  /*3630*/  ISETP.GE.AND P1, PT, R9, R103.reuse, PT ;  /* 0x000000670900720c */ /* 0x080fe20003f26270 */
[----:B------:R-:W-:Y:S01]  /*3640*/  VIADD R9, R21, 0x19 ;  /* 0x0000001915097836 */ /* 0x000fe20000000000 */
[----:B--2---:R-:W-:Y:S01]  /*3650*/  FSEL R15, R28, -INF , !P5 ;  /* 0xff8000001c0f7808 */ /* 0x004fe20006800000 */
[----:B------:R-:W-:Y:S01]  /*3660*/  FMUL.FTZ R26, R78, UR10 ;  /* 0x0000000a4e1a7c20 */ /* 0x000fe20008410000 */
[----:B---3--:R-:W-:Y:S01]  /*3670*/  FSEL R14, R20, -INF , !P2 ;  /* 0xff800000140e7808 */ /* 0x008fe20005000000 */
[----:B------:R-:W-:Y:S01]  /*3680*/  FMUL.FTZ R25, R79, UR10 ;  /* 0x0000000a4f197c20 */ /* 0x000fe20008410000 */
[-C--:B------:R-:W-:Y:S01]  /*3690*/  ISETP.GE.AND P0, PT, R22, R103.reuse, PT ;  /* 0x000000671600720c */ /* 0x080fe20003f06270 */
[----:B------:R-:W2:Y:S01]  /*36a0*/  MUFU.TANH R18, R71 ;  /* 0x0000004700127308 */ /* 0x000ea20000002400 */
[----:B------:R-:W-:Y:S01]  /*36b0*/  FSEL R37, R37, -INF , !P4 ;  /* 0xff80000025257808 */ /* 0x000fe20006000000 */
[----:B------:R-:W-:Y:S01]  /*36c0*/  FMUL.FTZ R76, R76, UR10 ;  /* 0x0000000a4c4c7c20 */ /* 0x000fe20008410000 */
[----:B------:R-:W-:Y:S01]  /*36d0*/  FSEL R36, R17, -INF , !P1 ;  /* 0xff80000011247808 */ /* 0x000fe20004800000 */
[----:B------:R-:W-:Y:S01]  /*36e0*/  FMUL.FTZ R77, R77, UR10 ;  /* 0x0000000a4d4d7c20 */ /* 0x000fe20008410000 */
[-C--:B------:R-:W-:Y:S01]  /*36f0*/  ISETP.GE.AND P5, PT, R4, R104.reuse, PT ;  /* 0x000000680400720c */ /* 0x080fe20003fa6270 */
[----:B------:R-:W-:Y:S01]  /*3700*/  FMUL.FTZ R28, R66, UR10 ;  /* 0x0000000a421c7c20 */ /* 0x000fe20008410000 */
[-C--:B------:R-:W-:Y:S01]  /*3710*/  ISETP.GE.AND P2, PT, R4, R103.reuse, PT ;  /* 0x000000670400720c */ /* 0x080fe20003f46270 */
[----:B------:R-:W-:Y:S01]  /*3720*/  VIADD R4, R21, 0x29 ;  /* 0x0000002915047836 */ /* 0x000fe20000000000 */
[CC--:B------:R-:W-:Y:S01]  /*3730*/  ISETP.GE.AND P4, PT, R5.reuse, R104.reuse, PT ;  /* 0x000000680500720c */ /* 0x0c0fe20003f86270 */
[----:B------:R-:W-:Y:S01]  /*3740*/  MUFU.TANH R106, R59 ;  /* 0x0000003b006a7308 */ /* 0x000fe20000002400 */
[----:B------:R-:W-:Y:S01]  /*3750*/  ISETP.GE.AND P1, PT, R5, R103, PT ;  /* 0x000000670500720c */ /* 0x000fe20003f26270 */
[----:B------:R-:W-:Y:S01]  /*3760*/  FMUL.FTZ R27, R67, UR10 ;  /* 0x0000000a431b7c20 */ /* 0x000fe20008410000 */
[----:B------:R-:W-:Y:S01]  /*3770*/  FSEL R38, R91, -INF , !P0 ;  /* 0xff8000005b267808 */ /* 0x000fe20004000000 */
[----:B------:R-:W-:Y:S01]  /*3780*/  FMUL.FTZ R65, R65, UR10 ;  /* 0x0000000a41417c20 */ /* 0x000fe20008410000 */
[----:B------:R-:W-:Y:S01]  /*3790*/  FSEL R111, R111, -INF , !P4 ;  /* 0xff8000006f6f7808 */ /* 0x000fe20006000000 */
[----:B------:R-:W-:Y:S01]  /*37a0*/  VIADD R5, R21, 0x28 ;  /* 0x0000002815057836 */ /* 0x000fe20000000000 */
[----:B------:R-:W-:Y:S01]  /*37b0*/  FSEL R90, R90, -INF , !P1 ;  /* 0xff8000005a5a7808 */ /* 0x000fe20004800000 */
[----:B------:R-:W3:Y:S01]  /*37c0*/  MUFU.TANH R91, R64 ;  /* 0x00000040005b7308 */ /* 0x000ee20000002400 */
[----:B------:R-:W-:-:S02]  /*37d0*/  ISETP.GE.AND P3, PT, R22, R104, PT ;  /* 0x000000681600720c */ /* 0x000fc40003f66270 */
[CC--:B------:R-:W-:Y:S02]  /*37e0*/  ISETP.GE.AND P4, PT, R4.reuse, R104.reuse, PT ;  /* 0x000000680400720c */ /* 0x0c0fe40003f86270 */
[----:B------:R-:W-:Y:S01]  /*37f0*/  ISETP.GE.AND P1, PT, R4, R103, PT ;  /* 0x000000670400720c */ /* 0x000fe20003f26270 */
[----:B------:R-:W-:Y:S01]  /*3800*/  VIADD R4, R21, 0x30 ;  /* 0x0000003015047836 */ /* 0x000fe20000000000 */
[----:B------:R-:W-:Y:S01]  /*3810*/  FSEL R23, R89, -INF , !P3 ;  /* 0xff80000059177808 */ /* 0x000fe20005800000 */
[----:B------:R-:W3:Y:S01]  /*3820*/  MUFU.TANH R22, R56 ;  /* 0x0000003800167308 */ /* 0x000ee20000002400 */
[----:B------:R-:W-:Y:S02]  /*3830*/  FSEL R89, R19, -INF , !P5 ;  /* 0xff80000013597808 */ /* 0x000fe40006800000 */
[----:B-1----:R-:W-:Y:S02]  /*3840*/  FSEL R112, R112, -INF , !P2 ;  /* 0xff80000070707808 */ /* 0x002fe40005000000 */
[----:B------:R-:W-:-:S02]  /*3850*/  ISETP.GE.AND P5, PT, R4, R104, PT ;  /* 0x000000680400720c */ /* 0x000fc40003fa6270 */
[-C--:B------:R-:W-:Y:S01]  /*3860*/  ISETP.GE.AND P2, PT, R4, R103.reuse, PT ;  /* 0x000000670400720c */ /* 0x080fe20003f46270 */
[----:B------:R-:W1:Y:S01]  /*3870*/  MUFU.TANH R8, R8 ;  /* 0x0000000800087308 */ /* 0x000e620000002400 */
[----:B------:R-:W-:Y:S01]  /*3880*/  ISETP.GE.AND P3, PT, R13, R104, PT ;  /* 0x000000680d00720c */ /* 0x000fe20003f66270 */
[----:B------:R-:W-:Y:S01]  /*3890*/  VIADD R4, R21, 0x38 ;  /* 0x0000003815047836 */ /* 0x000fe20000000000 */
[----:B------:R-:W-:Y:S02]  /*38a0*/  ISETP.GE.AND P0, PT, R13, R103, PT ;  /* 0x000000670d00720c */ /* 0x000fe40003f06270 */
[----:B------:R-:W-:Y:S02]  /*38b0*/  FSEL R41, R35, -INF , !P3 ;  /* 0xff80000023297808 */ /* 0x000fe40005800000 */
[----:B------:R-:W-:Y:S01]  /*38c0*/  FSEL R16, R16, -INF , !P0 ;  /* 0xff80000010107808 */ /* 0x000fe20004000000 */
[----:B------:R-:W1:Y:S01]  /*38d0*/  MUFU.TANH R94, R76 ;  /* 0x0000004c005e7308 */ /* 0x000e620000002400 */
[----:B-----5:R-:W-:-:S02]  /*38e0*/  FSEL R33, R12, -INF , !P4 ;  /* 0xff8000000c217808 */ /* 0x020fc40006000000 */
[CC--:B------:R-:W-:Y:S02]  /*38f0*/  ISETP.GE.AND P3, PT, R9.reuse, R104.reuse, PT ;  /* 0x000000680900720c */ /* 0x0c0fe40003f66270 */
[----:B------:R-:W-:Y:S02]  /*3900*/  ISETP.GE.AND P0, PT, R9, R103, PT ;  /* 0x000000670900720c */ /* 0x000fe40003f06270 */
[----:B------:R-:W-:Y:S01]  /*3910*/  ISETP.GE.AND P4, PT, R4, R104, PT ;  /* 0x000000680400720c */ /* 0x000fe20003f86270 */
[----:B------:R-:W-:Y:S01]  /*3920*/  MUFU.TANH R93, R77 ;  /* 0x0000004d005d7308 */ /* 0x000fe20000002400 */
[----:B----4-:R-:W-:Y:S02]  /*3930*/  FSEL R17, R29, -INF , !P3 ;  /* 0xff8000001d117808 */ /* 0x010fe40005800000 */
[----:B--2---:R-:W-:Y:S02]  /*3940*/  FSEL R18, R18, -INF , !P0 ;  /* 0xff80000012127808 */ /* 0x004fe40004000000 */
[----:B---3--:R-:W-:-:S02]  /*3950*/  FSEL R91, R91, -INF , !P4 ;  /* 0xff8000005b5b7808 */ /* 0x008fc40006000000 */
[C---:B------:R-:W-:Y:S01]  /*3960*/  ISETP.GE.AND P3, PT, R5.reuse, R104, PT ;  /* 0x000000680500720c */ /* 0x040fe20003f66270 */
[----:B------:R-:W2:Y:S01]  /*3970*/  MUFU.TANH R26, R26 ;  /* 0x0000001a001a7308 */ /* 0x000ea20000002400 */
[----:B------:R-:W-:Y:S01]  /*3980*/  ISETP.GE.AND P0, PT, R5, R103, PT ;  /* 0x000000670500720c */ /* 0x000fe20003f06270 */
[----:B------:R-:W-:Y:S01]  /*3990*/  VIADD R5, R21, 0x31 ;  /* 0x0000003115057836 */ /* 0x000fe20000000000 */
[----:B------:R-:W-:Y:S02]  /*39a0*/  ISETP.GE.AND P4, PT, R100, 0x2, PT ;  /* 0x000000026400780c */ /* 0x000fe40003f86270 */
[----:B------:R-:W-:Y:S02]  /*39b0*/  FSEL R106, R106, -INF , !P1 ;  /* 0xff8000006a6a7808 */ /* 0x000fe40004800000 */
[----:B------:R-:W-:Y:S01]  /*39c0*/  FSEL R35, R22, -INF , !P3 ;  /* 0xff80000016237808 */ /* 0x000fe20005800000 */
[----:B------:R-:W3:Y:S01]  /*39d0*/  MUFU.TANH R25, R25 ;  /* 0x0000001900197308 */ /* 0x000ee20000002400 */
[----:B-1----:R-:W-:-:S02]  /*39e0*/  FSEL R34, R8, -INF , !P0 ;  /* 0xff80000008227808 */ /* 0x002fc40004000000 */
[-C--:B------:R-:W-:Y:S01]  /*39f0*/  ISETP.GE.AND P1, PT, R4, R103.reuse, PT ;  /* 0x000000670400720c */ /* 0x080fe20003f26270 */
[----:B------:R-:W-:Y:S01]  /*3a00*/  VIADD R4, R21, 0x39 ;  /* 0x0000003915047836 */ /* 0x000fe20000000000 */
[----:B------:R-:W-:Y:S01]  /*3a10*/  BAR.SYNC.DEFER_BLOCKING 0x0 ;  /* 0x0000000000007b1d */ /* 0x000fe20000010000 */
[C---:B------:R-:W-:Y:S02]  /*3a20*/  ISETP.GE.AND P3, PT, R5.reuse, R104, PT ;  /* 0x000000680500720c */ /* 0x040fe40003f66270 */
[----:B------:R-:W-:Y:S02]  /*3a30*/  ISETP.GE.AND P0, PT, R5, R103, PT ;  /* 0x000000670500720c */ /* 0x000fe40003f06270 */
[----:B------:R-:W-:Y:S01]  /*3a40*/  FSEL R94, R94, -INF , !P5 ;  /* 0xff8000005e5e7808 */ /* 0x000fe20006800000 */
[----:B------:R-:W1:Y:S01]  /*3a50*/  MUFU.TANH R95, R65 ;  /* 0x00000041005f7308 */ /* 0x000e620000002400 */
[----:B--2---:R-:W-:Y:S02]  /*3a60*/  FSEL R26, R26, -INF , !P2 ;  /* 0xff8000001a1a7808 */ /* 0x004fe40005000000 */
[----:B------:R-:W-:-:S02]  /*3a70*/  FSEL R93, R93, -INF , !P3 ;  /* 0xff8000005d5d7808 */ /* 0x000fc40005800000 */
[-C--:B------:R-:W-:Y:S02]  /*3a80*/  ISETP.GE.AND P5, PT, R21, R104.reuse, PT ;  /* 0x000000681500720c */ /* 0x080fe40003fa6270 */
[----:B---3--:R-:W-:Y:S01]  /*3a90*/  FSEL R25, R25, -INF , !P0 ;  /* 0xff80000019197808 */ /* 0x008fe20004000000 */
[----:B------:R-:W2:Y:S01]  /*3aa0*/  MUFU.TANH R28, R28 ;  /* 0x0000001c001c7308 */ /* 0x000ea20000002400 */
[-C--:B------:R-:W-:Y:S02]  /*3ab0*/  ISETP.GE.AND P2, PT, R21, R103.reuse, PT ;  /* 0x000000671500720c */ /* 0x080fe40003f46270 */
[C---:B------:R-:W-:Y:S02]  /*3ac0*/  ISETP.GE.AND P3, PT, R4.reuse, R104, PT ;  /* 0x000000680400720c */ /* 0x040fe40003f66270 */
[----:B------:R-:W-:Y:S02]  /*3ad0*/  ISETP.GE.AND P0, PT, R4, R103, PT ;  /* 0x000000670400720c */ /* 0x000fe40003f06270 */
[----:B------:R-:W-:Y:S01]  /*3ae0*/  FSEL R19, R48, -INF , !P5 ;  /* 0xff80000030137808 */ /* 0x000fe20006800000 */
[----:B------:R-:W3:Y:S01]  /*3af0*/  MUFU.TANH R27, R27 ;  /* 0x0000001b001b7308 */ /* 0x000ee20000002400 */
[----:B------:R-:W-:-:S02]  /*3b00*/  FSEL R32, R49, -INF , !P2 ;  /* 0xff80000031207808 */ /* 0x000fc40005000000 */
[----:B-1----:R-:W-:Y:S02]  /*3b10*/  FSEL R95, R95, -INF , !P3 ;  /* 0xff8000005f5f7808 */ /* 0x002fe40005800000 */
[----:B--2---:R-:W-:Y:S02]  /*3b20*/  FSEL R28, R28, -INF , !P1 ;  /* 0xff8000001c1c7808 */ /* 0x004fe40004800000 */
[----:B---3--:R-:W-:Y:S01]  /*3b30*/  FSEL R27, R27, -INF , !P0 ;  /* 0xff8000001b1b7808 */ /* 0x008fe20004000000 */
        /* <DEDUP_REMOVED lines=61> */
.L_x_4157:
[----:B------:R-:W-:-:S04]  /*3f10*/  LEA R2, -R96, RZ, 0x6 ;  /* 0x000000ff60027211 */ /* 0x000fc800078e31ff */
[----:B------:R-:W-:-:S07]  /*3f20*/  SHF.R.S32.HI R29, RZ, 0x1f, R2 ;  /* 0x0000001fff1d7819 */ /* 0x000fce0000011402 */
.L_x_4158:
        /* <DEDUP_REMOVED lines=66> */
.L_x_4160:
[----:B------:R-:W-:Y:S05]  /*4350*/  BSYNC B0 ;  /* 0x0000000000007941 */ /* 0x000fea0003800000 */
.L_x_4159:
[----:B------:R-:W0:Y:S01]  /*4360*/  LDGDEPBAR ;  /* 0x00000000000079af */ /* 0x000e220000000000 */
[----:B------:R-:W-:Y:S02]  /*4370*/  MOV R101, R21 ;  /* 0x0000001500657202 */ /* 0x000fe40000000f00 */
[----:B------:R-:W-:-:S07]  /*4380*/  MOV R102, R0 ;  /* 0x0000000000667202 */ /* 0x000fce0000000f00 */
.L_x_4156:
        /* <DEDUP_REMOVED lines=72> */
[----:B------:R-:W-:Y:S01]  /*4810*/  FFMA.FTZ R91, R91, UR11, -R110 ;  /* 0x0000000b5b5b7c23 */ /* 0x000fe2000801086e */
[----:B------:R-:W-:-:S02]  /*4820*/  LEA R140, P0, R101, UR8, 0x1 ;  /* 0x00000008658c7c11 */ /* 0x000fc4000f8008ff */
[--C-:B------:R-:W-:Y:S01]  /*4830*/  FFMA.FTZ R85, R32, UR11, -R29.reuse ;  /* 0x0000000b20557c23 */ /* 0x100fe2000801081d */
[--C-:B------:R-:W-:Y:S01]  /*4840*/  FFMA.FTZ R114, R38, UR11, -R29.reuse ;  /* 0x0000000b26727c23 */ /* 0x100fe2000801081d */
[--C-:B------:R-:W-:Y:S01]  /*4850*/  FFMA.FTZ R107, R24, UR11, -R29.reuse ;  /* 0x0000000b186b7c23 */ /* 0x100fe2000801081d */
[--C-:B------:R-:W-:Y:S01]  /*4860*/  FFMA.FTZ R32, R30, UR11, -R29.reuse ;  /* 0x0000000b1e207c23 */ /* 0x100fe2000801081d */
[----:B------:R-:W3:Y:S01]  /*4870*/  MUFU.EX2 R105, R105 ;  /* 0x0000006900697308 */ /* 0x000ee20000000800 */
[----:B-1----:R-:W-:Y:S01]  /*4880*/  F2FP.F16.F32.PACK_AB R48, R109, R136 ;  /* 0x000000886d30723e */ /* 0x002fe200000000ff */
        /* <DEDUP_REMOVED lines=9> */
[----:B------:R-:W-:Y:S01]  /*4920*/  FFMA.FTZ R33, R106, UR11, -R29 ;  /* 0x0000000b6a217c23 */ /* 0x000fe2000801081d */
[----:B------:R-:W-:Y:S01]  /*4930*/  FADD.FTZ R109, R136, R109 ;  /* 0x0000006d886d7221 */ /* 0x000fe20000010000 */
[--C-:B------:R-:W-:Y:S01]  /*4940*/  FFMA.FTZ R26, R26, UR11, -R29.reuse ;  /* 0x0000000b1a1a7c23 */ /* 0x100fe2000801081d */
[--C-:B------:R-:W-:Y:S01]  /*4950*/  FFMA.FTZ R25, R25, UR11, -R29.reuse ;  /* 0x0000000b19197c23 */ /* 0x100fe2000801081d */
[--C-:B------:R-:W-:Y:S01]  /*4960*/  FFMA.FTZ R144, R27, UR11, -R29.reuse ;  /* 0x0000000b1b907c23 */ /* 0x100fe2000801081d */
[----:B------:R-:W4:Y:S01]  /*4970*/  MUFU.EX2 R114, R114 ;  /* 0x0000007200727308 */ /* 0x000f220000000800 */
[----:B---3--:R-:W-:Y:S01]  /*4980*/  F2FP.F16.F32.PACK_AB R50, R105, R108 ;  /* 0x0000006c6932723e */ /* 0x008fe200000000ff */
[----:B------:R-:W-:Y:S01]  /*4990*/  FFMA.FTZ R28, R28, UR11, -R29 ;  /* 0x0000000b1c1c7c23 */ /* 0x000fe2000801081d */
[----:B------:R-:W-:-:S05]  /*49a0*/  LEA.HI.X R141, R101, UR9, R102, 0x1, P0 ;  /* 0x00000009658d7c11 */ /* 0x000fca00080f0c66 */
[----:B------:R-:W-:Y:S08]  /*49b0*/  MUFU.EX2 R107, R107 ;  /* 0x0000006b006b7308 */ /* 0x000ff00000000800 */
[----:B------:R-:W3:Y:S01]  /*49c0*/  MUFU.EX2 R32, R32 ;  /* 0x0000002000207308 */ /* 0x000ee20000000800 */
[----:B----4-:R-:W-:Y:S01]  /*49d0*/  F2FP.F16.F32.PACK_AB R49, R114, R85 ;  /* 0x000000557231723e */ /* 0x010fe200000000ff */
[----:B------:R-:W-:Y:S01]  /*49e0*/  FADD.FTZ R114, R85, R114 ;  /* 0x0000007255727221 */ /* 0x000fe20000010000 */
[----:B------:R-:W-:-:S05]  /*49f0*/  FFMA.FTZ R85, R112, UR11, -R29 ;  /* 0x0000000b70557c23 */ /* 0x000fca000801081d */
[----:B------:R-:W-:Y:S08]  /*4a00*/  MUFU.EX2 R31, R31 ;  /* 0x0000001f001f7308 */ /* 0x000ff00000000800 */
[----:B------:R-:W4:Y:S01]  /*4a10*/  MUFU.EX2 R22, R22 ;  /* 0x0000001600167308 */ /* 0x000f220000000800 */
[----:B---3--:R-:W-:Y:S01]  /*4a20*/  F2FP.F16.F32.PACK_AB R51, R32, R107 ;  /* 0x0000006b2033723e */ /* 0x008fe200000000ff */
[----:B------:R-:W-:-:S04]  /*4a30*/  FADD.FTZ R107, R107, R114 ;  /* 0x000000726b6b7221 */ /* 0x000fc80000010000 */
[----:B------:R-:W-:Y:S02]  /*4a40*/  FADD.FTZ R107, R32, R107 ;  /* 0x0000006b206b7221 */ /* 0x000fe40000010000 */
        /* <DEDUP_REMOVED lines=17> */
[----:B------:R-:W-:-:S04]  /*4b60*/  FADD.FTZ R30, R30, R107 ;  /* 0x0000006b1e1e7221 */ /* 0x000fc80000010000 */
[----:B------:R-:W-:Y:S01]  /*4b70*/  FADD.FTZ R23, R23, R30 ;  /* 0x0000001e17177221 */ /* 0x000fe20000010000 */
[C---:B------:R-:W-:Y:S01]  /*4b80*/  HMMA.16816.F32 R68, R48.reuse, R70, RZ ;  /* 0x000000463044723c */ /* 0x040fe200000018ff */
[----:B------:R-:W-:Y:S05]  /*4b90*/  MUFU.EX2 R92, R92 ;  /* 0x0000005c005c7308 */ /* 0x000fea0000000800 */
[----:B------:R-:W-:Y:S01]  /*4ba0*/  HMMA.16816.F32 R60, R48, R62, RZ ;  /* 0x0000003e303c723c */ /* 0x000fe200000018ff */
[----:B---3--:R-:W-:Y:S02]  /*4bb0*/  F2FP.F16.F32.PACK_AB R7, R3, R24 ;  /* 0x000000180307723e */ /* 0x008fe400000000ff */
[----:B------:R-:W2:Y:S01]  /*4bc0*/  MUFU.EX2 R89, R89 ;  /* 0x0000005900597308 */ /* 0x000ea20000000800 */
[----:B------:R-:W-:-:S04]  /*4bd0*/  FADD.FTZ R24, R24, R23 ;  /* 0x0000001718187221 */ /* 0x000fc80000010000 */
[----:B------:R-:W-:Y:S01]  /*4be0*/  FADD.FTZ R3, R3, R24 ;  /* 0x0000001803037221 */ /* 0x000fe20000010000 */
[C---:B------:R-:W-:Y:S02]  /*4bf0*/  HMMA.16816.F32 R80, R4.reuse, R8, R80 ;  /* 0x000000080450723c */ /* 0x040fe40000001850 */
[----:B------:R-:W-:Y:S04]  /*4c00*/  MUFU.EX2 R88, R88 ;  /* 0x0000005800587308 */ /* 0x000fe80000000800 */
[C---:B------:R-:W-:Y:S01]  /*4c10*/  HMMA.16816.F32 R76, R4.reuse, R10, R76 ;  /* 0x0000000a044c723c */ /* 0x040fe2000000184c */
[----:B------:R-:W3:Y:S03]  /*4c20*/  LDSM.16.MT88.4 R8, [R116+0x7400] ;  /* 0x007400007408783b */ /* 0x000ee60000004200 */
[----:B------:R-:W-:Y:S02]  /*4c30*/  MUFU.EX2 R35, R35 ;  /* 0x0000002300237308 */ /* 0x000fe40000000800 */
[C---:B-1----:R-:W-:Y:S06]  /*4c40*/  HMMA.16816.F32 R72, R4.reuse, R16, R72 ;  /* 0x000000100448723c */ /* 0x042fec0000001848 */
[----:B------:R-:W-:Y:S01]  /*4c50*/  MUFU.EX2 R90, R90 ;  /* 0x0000005a005a7308 */ /* 0x000fe20000000800 */
[C---:B------:R-:W-:Y:S01]  /*4c60*/  HMMA.16816.F32 R68, R4.reuse, R18, R68 ;  /* 0x000000120444723c */ /* 0x040fe20000001844 */
[----:B------:R-:W-:Y:S05]  /*4c70*/  LDSM.16.MT88.4 R16, [R118+0x6c00] ;  /* 0x006c00007610783b */ /* 0x000fea0000004200 */
[C---:B------:R-:W-:Y:S01]  /*4c80*/  HMMA.16816.F32 R64, R4.reuse, R12, R64 ;  /* 0x0000000c0440723c */ /* 0x040fe20000001840 */
[----:B------:R-:W1:Y:S05]  /*4c90*/  MUFU.EX2 R85, R85 ;  /* 0x0000005500557308 */ /* 0x000e6a0000000800 */
[----:B------:R-:W-:Y:S01]  /*4ca0*/  HMMA.16816.F32 R60, R4, R14, R60 ;  /* 0x0000000e043c723c */ /* 0x000fe2000000183c */
[----:B------:R-:W-:-:S02]  /*4cb0*/  FADD.FTZ R12, R108, R109 ;  /* 0x0000006d6c0c7221 */ /* 0x000fc40000010000 */
[----:B------:R-:W-:Y:S02]  /*4cc0*/  MUFU.EX2 R34, R34 ;  /* 0x0000002200227308 */ /* 0x000fe40000000800 */
[----:B------:R-:W-:-:S04]  /*4cd0*/  FADD.FTZ R12, R105, R12 ;  /* 0x0000000c690c7221 */ /* 0x000fc80000010000 */
[----:B------:R-:W-:Y:S02]  /*4ce0*/  FADD.FTZ R31, R31, R12 ;  /* 0x0000000c1f1f7221 */ /* 0x000fe40000010000 */
[----:B------:R-:W4:Y:S01]  /*4cf0*/  MUFU.EX2 R33, R33 ;  /* 0x0000002100217308 */ /* 0x000f220000000800 */
[----:B------:R-:W-:Y:S01]  /*4d00*/  LDSM.16.MT88.4 R12, [R116+0x6c00] ;  /* 0x006c0000740c783b */ /* 0x000fe20000004200 */
[----:B------:R-:W-:Y:S01]  /*4d10*/  FADD.FTZ R22, R22, R31 ;  /* 0x0000001f16167221 */ /* 0x000fe20000010000 */
[C---:B---3--:R-:W-:Y:S03]  /*4d20*/  HMMA.16816.F32 R56, R4.reuse, R8, R56 ;  /* 0x000000080438723c */ /* 0x048fe60000001838 */
[----:B------:R-:W-:Y:S02]  /*4d30*/  FADD.FTZ R21, R21, R22 ;  /* 0x0000001615157221 */ /* 0x000fe40000010000 */
[----:B------:R-:W-:Y:S02]  /*4d40*/  MUFU.EX2 R94, R94 ;  /* 0x0000005e005e7308 */ /* 0x000fe40000000800 */
[----:B------:R-:W-:Y:S01]  /*4d50*/  FADD.FTZ R21, R20, R21 ;  /* 0x0000001514157221 */ /* 0x000fe20000010000 */
[C---:B------:R-:W-:Y:S01]  /*4d60*/  HMMA.16816.F32 R52, R4.reuse, R10, R52 ;  /* 0x0000000a0434723c */ /* 0x040fe20000001834 */
[----:B------:R-:W3:Y:S04]  /*4d70*/  LDSM.16.MT88.4 R8, [R118+0x8400] ;  /* 0x008400007608783b */ /* 0x000ee80000004200 */
[----:B------:R-:W5:Y:S08]  /*4d80*/  MUFU.EX2 R93, R93 ;  /* 0x0000005d005d7308 */ /* 0x000f700000000800 */
        /* <DEDUP_REMOVED lines=16> */
[----:B--2---:R-:W-:Y:S01]  /*4e90*/  F2FP.F16.F32.PACK_AB R4, R89, R92 ;  /* 0x0000005c5904723e */ /* 0x004fe200000000ff */
[----:B------:R-:W-:Y:S01]  /*4ea0*/  FADD.FTZ R92, R92, R21 ;  /* 0x000000155c5c7221 */ /* 0x000fe20000010000 */
[----:B-1----:R-:W-:Y:S01]  /*4eb0*/  F2FP.F16.F32.PACK_AB R5, R85, R90 ;  /* 0x0000005a5505723e */ /* 0x002fe200000000ff */
[----:B------:R-:W-:Y:S01]  /*4ec0*/  FADD.FTZ R90, R90, R3 ;  /* 0x000000035a5a7221 */ /* 0x000fe20000010000 */
[----:B------:R-:W-:Y:S01]  /*4ed0*/  F2FP.F16.F32.PACK_AB R6, R35, R88 ;  /* 0x000000582306723e */ /* 0x000fe200000000ff */
[----:B------:R-:W-:Y:S01]  /*4ee0*/  FADD.FTZ R89, R89, R92 ;  /* 0x0000005c59597221 */ /* 0x000fe20000010000 */
[----:B----4-:R-:W-:Y:S01]  /*4ef0*/  F2FP.F16.F32.PACK_AB R7, R33, R34 ;  /* 0x000000222107723e */ /* 0x010fe200000000ff */
[----:B------:R-:W-:-:S02]  /*4f00*/  FADD.FTZ R85, R85, R90 ;  /* 0x0000005a55557221 */ /* 0x000fc40000010000 */
[----:B------:R-:W-:Y:S02]  /*4f10*/  FADD.FTZ R88, R88, R89 ;  /* 0x0000005958587221 */ /* 0x000fe40000010000 */
[----:B------:R-:W-:Y:S02]  /*4f20*/  FADD.FTZ R34, R34, R85 ;  /* 0x0000005522227221 */ /* 0x000fe40000010000 */
[----:B------:R-:W-:Y:S02]  /*4f30*/  FADD.FTZ R35, R35, R88 ;  /* 0x0000005823237221 */ /* 0x000fe40000010000 */
        /* <DEDUP_REMOVED lines=19> */
[----:B-----5:R-:W-:Y:S01]  /*5070*/  F2FP.F16.F32.PACK_AB R4, R93, R94 ;  /* 0x0000005e5d04723e */ /* 0x020fe200000000ff */
        /* <DEDUP_REMOVED lines=91> */
.L_x_4162:
[----:B------:R-:W-:-:S04]  /*5630*/  LEA R4, -R98, RZ, 0x6 ;  /* 0x000000ff62047211 */ /* 0x000fc800078e31ff */
[----:B------:R-:W-:-:S07]  /*5640*/  SHF.R.S32.HI R3, RZ, 0x1f, R4 ;  /* 0x0000001fff037819 */ /* 0x000fce0000011404 */
.L_x_4163:
        /* <DEDUP_REMOVED lines=66> */
[----:B------:R-:W1:Y:S04]  /*5a70*/  LDSM.16.M88.4 R92, [R117+0x3800] ;  /* 0x00380000755c783b */ /* 0x000e680000000200 */
[----:B------:R-:W0:Y:S01]  /*5a80*/  LDGDEPBAR ;  /* 0x00000000000079af */ /* 0x000e220000000000 */
[C---:B--2---:R-:W-:Y:S06]  /*5a90*/  HMMA.16816.F32 R12, R84.reuse, R8, RZ ;  /* 0x00000008540c723c */ /* 0x044fec00000018ff */
[C---:B---3--:R-:W-:Y:S06]  /*5aa0*/  HMMA.16816.F32 R20, R84.reuse, R16, RZ ;  /* 0x000000105414723c */ /* 0x048fec00000018ff */
[C---:B------:R-:W-:Y:S06]  /*5ab0*/  HMMA.16816.F32 R8, R84.reuse, R10, RZ ;  /* 0x0000000a5408723c */ /* 0x040fec00000018ff */
[----:B------:R-:W-:Y:S06]  /*5ac0*/  HMMA.16816.F32 R16, R84, R18, RZ ;  /* 0x000000125410723c */ /* 0x000fec00000018ff */
[C---:B----4-:R-:W-:Y:S06]  /*5ad0*/  HMMA.16816.F32 R12, R32.reuse, R4, R12 ;  /* 0x00000004200c723c */ /* 0x050fec000000180c */
[C---:B-----5:R-:W-:Y:S06]  /*5ae0*/  HMMA.16816.F32 R20, R32.reuse, R24, R20 ;  /* 0x000000182014723c */ /* 0x060fec0000001814 */
        /* <DEDUP_REMOVED lines=53> */
[----:B------:R-:W-:Y:S01]  /*5e40*/  HMMA.16816.F32 R16, R88, R34, R16 ;  /* 0x000000225810723c */ /* 0x000fe20000001810 */
[----:B------:R-:W1:-:S15]  /*5e50*/  LDSM.16.M88.4 R32, [R117+0x5400] ;  /* 0x005400007520783b */ /* 0x000e5e0000000200 */
[----:B------:R-:W-:-:S02]  /*5e60*/  NOP ;  /* 0x0000000000007918 */ /* 0x000fc40000000000 */
[----:B------:R-:W-:Y:S01]  /*5e70*/  FMUL.FTZ R21, R21, UR10 ;  /* 0x0000000a15157c20 */ /* 0x000fe20008410000 */
[----:B------:R-:W-:Y:S01]  /*5e80*/  FMUL.FTZ R3, R20, UR10 ;  /* 0x0000000a14037c20 */ /* 0x000fe20008410000 */
[----:B------:R-:W-:Y:S01]  /*5e90*/  FMUL.FTZ R23, R23, UR10 ;  /* 0x0000000a17177c20 */ /* 0x000fe20008410000 */
[----:B------:R-:W-:-:S03]  /*5ea0*/  FMUL.FTZ R20, R22, UR10 ;  /* 0x0000000a16147c20 */ /* 0x000fc60008410000 */
[----:B------:R-:W2:Y:S01]  /*5eb0*/  MUFU.TANH R21, R21 ;  /* 0x0000001500157308 */ /* 0x000ea20000002400 */
[----:B------:R-:W-:Y:S01]  /*5ec0*/  FMUL.FTZ R22, R16, UR10 ;  /* 0x0000000a10167c20 */ /* 0x000fe20008410000 */
[----:B------:R-:W-:Y:S01]  /*5ed0*/  FMUL.FTZ R18, R18, UR10 ;  /* 0x0000000a12127c20 */ /* 0x000fe20008410000 */
[----:B------:R-:W-:Y:S01]  /*5ee0*/  FMUL.FTZ R16, R17, UR10 ;  /* 0x0000000a11107c20 */ /* 0x000fe20008410000 */
[----:B------:R-:W-:-:S04]  /*5ef0*/  FMUL.FTZ R17, R19, UR10 ;  /* 0x0000000a13117c20 */ /* 0x000fc80008410000 */
[----:B------:R-:W3:Y:S08]  /*5f00*/  MUFU.TANH R23, R23 ;  /* 0x0000001700177308 */ /* 0x000ef00000002400 */
[----:B------:R-:W4:Y:S01]  /*5f10*/  MUFU.TANH R22, R22 ;  /* 0x0000001600167308 */ /* 0x000f220000002400 */
[C---:B-1----:R-:W-:Y:S06]  /*5f20*/  HMMA.16816.F32 R12, R88.reuse, R32, R12 ;  /* 0x00000020580c723c */ /* 0x042fec000000180c */
[----:B------:R-:W-:Y:S01]  /*5f30*/  HMMA.16816.F32 R8, R88, R34, R8 ;  /* 0x000000225808723c */ /* 0x000fe20000001808 */
[----:B------:R-:W1:Y:S01]  /*5f40*/  LDSM.16.M88.4 R32, [R117+0x5800] ;  /* 0x005800007520783b */ /* 0x000e620000000200 */
[----:B------:R-:W5:Y:S08]  /*5f50*/  MUFU.TANH R18, R18 ;  /* 0x0000001200127308 */ /* 0x000f700000002400 */
[----:B------:R-:W5:Y:S08]  /*5f60*/  MUFU.TANH R16, R16 ;  /* 0x0000001000107308 */ /* 0x000f700000002400 */
[----:B------:R-:W-:Y:S01]  /*5f70*/  FMUL.FTZ R136, R12, UR10 ;  /* 0x0000000a0c887c20 */ /* 0x000fe20008410000 */
[----:B------:R-:W5:Y:S01]  /*5f80*/  MUFU.TANH R17, R17 ;  /* 0x0000001100117308 */ /* 0x000f620000002400 */
[----:B------:R-:W2:Y:S01]  /*5f90*/  S2R R12, SR_TID.X ;  /* 0x00000000000c7919 */ /* 0x000ea20000002100 */
        /* <DEDUP_REMOVED lines=9> */
[C---:B-1----:R-:W-:Y:S07]  /*6030*/  HMMA.16816.F32 R4, R88.reuse, R32, R4 ;  /* 0x000000205804723c */ /* 0x042fee0000001804 */
[----:B------:R-:W-:Y:S01]  /*6040*/  MUFU.TANH R150, R13 ;  /* 0x0000000d00967308 */ /* 0x000fe20000002400 */
[----:B------:R-:W-:Y:S01]  /*6050*/  HMMA.16816.F32 R28, R88, R34, R28 ;  /* 0x00000022581c723c */ /* 0x000fe2000000181c */
[----:B------:R-:W1:Y:S01]  /*6060*/  LDSM.16.M88.4 R32, [R117+0x5c00] ;  /* 0x005c00007520783b */ /* 0x000e620000000200 */
[----:B------:R-:W-:-:S04]  /*6070*/  DEPBAR.LE SB0, 0x0 ;  /* 0x000080000000791a */ /* 0x000fc80000000000 */
[----:B--2---:R-:W-:Y:S01]  /*6080*/  IMAD.SHL.U32 R10, R12, 0x2, RZ ;  /* 0x000000020c0a7824 */ /* 0x004fe200078e00ff */
[----:B------:R-:W2:Y:S04]  /*6090*/  MUFU.TANH R151, R14 ;  /* 0x0000000e00977308 */ /* 0x000ea80000002400 */
[----:B------:R-:W-:-:S04]  /*60a0*/  LOP3.LUT R10, R10, 0x6, RZ, 0xc0, !PT ;  /* 0x000000060a0a7812 */ /* 0x000fc800078ec0ff */
[----:B------:R4:W-:Y:S01]  /*60b0*/  MUFU.TANH R114, R9 ;  /* 0x0000000900727308 */ /* 0x0009e20000002400 */
[----:B------:R-:W-:Y:S02]  /*60c0*/  IMAD R10, R129, 0x40, R10 ;  /* 0x00000040810a7824 */ /* 0x000fe400078e020a */
[----:B------:R-:W-:Y:S01]  /*60d0*/  FMUL.FTZ R105, R4, UR10 ;  /* 0x0000000a04697c20 */ /* 0x000fe20008410000 */
[----:B------:R-:W-:Y:S01]  /*60e0*/  FMUL.FTZ R5, R5, UR10 ;  /* 0x0000000a05057c20 */ /* 0x000fe20008410000 */
[----:B------:R-:W-:Y:S02]  /*60f0*/  VIADD R4, R10, 0x1 ;  /* 0x000000010a047836 */ /* 0x000fe40000000000 */
[----:B------:R-:W-:Y:S01]  /*6100*/  FMUL.FTZ R106, R6, UR10 ;  /* 0x0000000a066a7c20 */ /* 0x000fe20008410000 */
[----:B------:R-:W-:Y:S01]  /*6110*/  FMUL.FTZ R109, R7, UR10 ;  /* 0x0000000a076d7c20 */ /* 0x000fe20008410000 */
[----:B------:R5:W-:Y:S01]  /*6120*/  MUFU.TANH R108, R5 ;  /* 0x00000005006c7308 */ /* 0x000be20000002400 */
[----:B------:R-:W-:Y:S01]  /*6130*/  FMUL.FTZ R28, R28, UR10 ;  /* 0x0000000a1c1c7c20 */ /* 0x000fe20008410000 */
[CC--:B------:R-:W-:Y:S01]  /*6140*/  ISETP.GE.AND P5, PT, R4.reuse, R104.reuse, PT ;  /* 0x000000680400720c */ /* 0x0c0fe20003fa6270 */
[----:B------:R-:W-:Y:S01]  /*6150*/  FMUL.FTZ R29, R29, UR10 ;  /* 0x0000000a1d1d7c20 */ /* 0x000fe20008410000 */
[-C--:B------:R-:W-:Y:S01]  /*6160*/  ISETP.GE.AND P1, PT, R4, R103.reuse, PT ;  /* 0x000000670400720c */ /* 0x080fe20003f26270 */
[----:B------:R-:W-:Y:S01]  /*6170*/  VIADD R4, R10, 0x8 ;  /* 0x000000080a047836 */ /* 0x000fe20000000000 */
[----:B---3--:R-:W-:Y:S01]  /*6180*/  FSEL R8, R21, -INF , !P5 ;  /* 0xff80000015087808 */ /* 0x008fe20006800000 */
[----:B------:R-:W-:Y:S01]  /*6190*/  FMUL.FTZ R30, R30, UR10 ;  /* 0x0000000a1e1e7c20 */ /* 0x000fe20008410000 */
[----:B------:R-:W3:Y:S01]  /*61a0*/  MUFU.TANH R113, R15 ;  /* 0x0000000f00717308 */ /* 0x000ee20000002400 */
[----:B----4-:R-:W-:Y:S01]  /*61b0*/  FSEL R9, R23, -INF , !P1 ;  /* 0xff80000017097808 */ /* 0x010fe20004800000 */
[----:B------:R-:W-:Y:S01]  /*61c0*/  FMUL.FTZ R31, R31, UR10 ;  /* 0x0000000a1f1f7c20 */ /* 0x000fe20008410000 */
[-C--:B------:R-:W-:Y:S01]  /*61d0*/  ISETP.GE.AND P0, PT, R4, R104.reuse, PT ;  /* 0x000000680400720c */ /* 0x080fe20003f06270 */
[----:B------:R-:W-:Y:S01]  /*61e0*/  VIADD R12, R10, 0x38 ;  /* 0x000000380a0c7836 */ /* 0x000fe20000000000 */
[-C--:B------:R-:W-:Y:S01]  /*61f0*/  ISETP.GE.AND P5, PT, R4, R103.reuse, PT ;  /* 0x000000670400720c */ /* 0x080fe20003fa6270 */
[----:B------:R-:W-:Y:S01]  /*6200*/  VIADD R4, R10, 0x9 ;  /* 0x000000090a047836 */ /* 0x000fe20000000000 */
[----:B------:R-:W-:Y:S01]  /*6210*/  FSEL R6, R22, -INF , !P0 ;  /* 0xff80000016067808 */ /* 0x000fe20004000000 */
[----:B------:R4:W-:Y:S01]  /*6220*/  MUFU.TANH R143, R11 ;  /* 0x0000000b008f7308 */ /* 0x0009e20000002400 */
[----:B-----5:R-:W-:Y:S01]  /*6230*/  VIADD R5, R10, 0x10 ;  /* 0x000000100a057836 */ /* 0x020fe20000000000 */
[----:B------:R-:W-:Y:S01]  /*6240*/  FSEL R7, R18, -INF , !P5 ;  /* 0xff80000012077808 */ /* 0x000fe20006800000 */
[----:B-1----:R-:W-:Y:S01]  /*6250*/  HMMA.16816.F32 R24, R88, R32, R24 ;  /* 0x000000205818723c */ /* 0x002fe20000001818 */
[----:B------:R-:W-:Y:S01]  /*6260*/  ISETP.GE.AND P1, PT, R4, R104, PT ;  /* 0x000000680400720c */ /* 0x000fe20003f26270 */
[----:B------:R-:W-:Y:S01]  /*6270*/  VIADD R13, R10, 0x39 ;  /* 0x000000390a0d7836 */ /* 0x000fe20000000000 */
[----:B------:R-:W-:-:S02]  /*6280*/  ISETP.GE.AND P0, PT, R4, R103, PT ;  /* 0x000000670400720c */ /* 0x000fc40003f06270 */
[CC--:B------:R-:W-:Y:S01]  /*6290*/  ISETP.GE.AND P5, PT, R5.reuse, R104.reuse, PT ;  /* 0x000000680500720c */ /* 0x0c0fe20003fa6270 */
[----:B------:R-:W1:Y:S01]  /*62a0*/  MUFU.TANH R149, R149 ;  /* 0x0000009500957308 */ /* 0x000e620000002400 */
[----:B------:R-:W-:Y:S01]  /*62b0*/  FSEL R4, R16, -INF , !P1 ;  /* 0xff80000010047808 */ /* 0x000fe20004800000 */
[----:B------:R-:W-:Y:S01]  /*62c0*/  HMMA.16816.F32 R84, R88, R34, R84 ;  /* 0x000000225854723c */ /* 0x000fe20000001854 */
[----:B------:R-:W-:Y:S02]  /*62d0*/  ISETP.GE.AND P1, PT, R5, R103, PT ;  /* 0x000000670500720c */ /* 0x000fe40003f26270 */
[----:B------:R-:W-:Y:S02]  /*62e0*/  FSEL R5, R17, -INF , !P0 ;  /* 0xff80000011057808 */ /* 0x000fe40004000000 */
[----:B------:R-:W-:Y:S01]  /*62f0*/  FSEL R136, R136, -INF , !P5 ;  /* 0xff80000088887808 */ /* 0x000fe20006800000 */
[----:B----4-:R-:W-:Y:S01]  /*6300*/  VIADD R11, R10, 0x11 ;  /* 0x000000110a0b7836 */ /* 0x010fe20000000000 */
[----:B--2---:R-:W-:Y:S01]  /*6310*/  FSEL R151, R151, -INF , !P1 ;  /* 0xff80000097977808 */ /* 0x004fe20004800000 */
[----:B------:R-:W2:Y:S03]  /*6320*/  MUFU.TANH R105, R105 ;  /* 0x0000006900697308 */ /* 0x000ea60000002400 */
[----:B------:R-:W-:-:S02]  /*6330*/  ISETP.GE.AND P0, PT, R11, R104, PT ;  /* 0x000000680b00720c */ /* 0x000fc40003f06270 */
[-C--:B------:R-:W-:Y:S01]  /*6340*/  ISETP.GE.AND P5, PT, R11, R103.reuse, PT ;  /* 0x000000670b00720c */ /* 0x080fe20003fa6270 */
[----:B------:R-:W-:Y:S01]  /*6350*/  VIADD R11, R10, 0x18 ;  /* 0x000000180a0b7836 */ /* 0x000fe20000000000 */
[----:B------:R-:W-:Y:S01]  /*6360*/  FSEL R150, R150, -INF , !P0 ;  /* 0xff80000096967808 */ /* 0x000fe20004000000 */
[----:B------:R-:W4:Y:S01]  /*6370*/  MUFU.TANH R106, R106 ;  /* 0x0000006a006a7308 */ /* 0x000f220000002400 */
[----:B---3--:R-:W-:Y:S01]  /*6380*/  FSEL R113, R113, -INF , !P5 ;  /* 0xff80000071717808 */ /* 0x008fe20006800000 */
[----:B------:R-:W-:Y:S01]  /*6390*/  FMUL.FTZ R24, R24, UR10 ;  /* 0x0000000a18187c20 */ /* 0x000fe20008410000 */
[-C--:B------:R-:W-:Y:S01]  /*63a0*/  ISETP.GE.AND P1, PT, R11, R104.reuse, PT ;  /* 0x000000680b00720c */ /* 0x080fe20003f26270 */
[----:B------:R-:W-:Y:S01]  /*63b0*/  FMUL.FTZ R25, R25, UR10 ;  /* 0x0000000a19197c20 */ /* 0x000fe20008410000 */
[-C--:B------:R-:W-:Y:S01]  /*63c0*/  ISETP.GE.AND P0, PT, R11, R103.reuse, PT ;  /* 0x000000670b00720c */ /* 0x080fe20003f06270 */
[----:B------:R-:W-:Y:S01]  /*63d0*/  VIADD R11, R10, 0x19 ;  /* 0x000000190a0b7836 */ /* 0x000fe20000000000 */
[----:B------:R-:W-:Y:S01]  /*63e0*/  FSEL R148, R148, -INF , !P1 ;  /* 0xff80000094947808 */ /* 0x000fe20004800000 */
[----:B------:R-:W3:Y:S01]  /*63f0*/  MUFU.TANH R109, R109 ;  /* 0x0000006d006d7308 */ /* 0x000ee20000002400 */
[----:B-1----:R-:W-:Y:S01]  /*6400*/  FSEL R149, R149, -INF , !P0 ;  /* 0xff80000095957808 */ /* 0x002fe20004000000 */
[----:B------:R-:W-:Y:S01]  /*6410*/  FMUL.FTZ R26, R26, UR10 ;  /* 0x0000000a1a1a7c20 */ /* 0x000fe20008410000 */
[-C--:B------:R-:W-:Y:S01]  /*6420*/  ISETP.GE.AND P5, PT, R11, R104.reuse, PT ;  /* 0x000000680b00720c */ /* 0x080fe20003fa6270 */
        /* <DEDUP_REMOVED lines=9> */
[----:B------:R-:W-:Y:S01]  /*64c0*/  ISETP.GE.AND P5, PT, R11, R103, PT ;  /* 0x000000670b00720c */ /* 0x000fe20003fa6270 */
[----:B------:R-:W-:Y:S01]  /*64d0*/  VIADD R11, R10, 0x21 ;  /* 0x000000210a0b7836 */ /* 0x000fe20000000000 */
[----:B--2---:R-:W-:Y:S01]  /*64e0*/  FSEL R105, R105, -INF , !P0 ;  /* 0xff80000069697808 */ /* 0x004fe20004000000 */
[----:B------:R-:W2:Y:S01]  /*64f0*/  MUFU.TANH R112, R29 ;  /* 0x0000001d00707308 */ /* 0x000ea20000002400 */
[----:B----4-:R-:W-:Y:S01]  /*6500*/  FSEL R106, R106, -INF , !P5 ;  /* 0xff8000006a6a7808 */ /* 0x010fe20006800000 */
[----:B------:R-:W-:Y:S01]  /*6510*/  FMUL.FTZ R85, R85, UR10 ;  /* 0x0000000a55557c20 */ /* 0x000fe20008410000 */
[----:B------:R-:W-:-:S02]  /*6520*/  ISETP.GE.AND P1, PT, R11, R104, PT ;  /* 0x000000680b00720c */ /* 0x000fc40003f26270 */
[-C--:B------:R-:W-:Y:S01]  /*6530*/  ISETP.GE.AND P0, PT, R11, R103.reuse, PT ;  /* 0x000000670b00720c */ /* 0x080fe20003f06270 */
[----:B------:R-:W-:Y:S01]  /*6540*/  VIADD R11, R10, 0x28 ;  /* 0x000000280a0b7836 */ /* 0x000fe20000000000 */
[----:B------:R-:W-:Y:S01]  /*6550*/  FSEL R108, R108, -INF , !P1 ;  /* 0xff8000006c6c7808 */ /* 0x000fe20004800000 */
[----:B------:R-:W4:Y:S01]  /*6560*/  MUFU.TANH R111, R30 ;  /* 0x0000001e006f7308 */ /* 0x000f220000002400 */
[----:B---3--:R-:W-:Y:S02]  /*6570*/  FSEL R109, R109, -INF , !P0 ;  /* 0xff8000006d6d7808 */ /* 0x008fe40004000000 */
[CC--:B------:R-:W-:Y:S02]  /*6580*/  ISETP.GE.AND P5, PT, R11.reuse, R104.reuse, PT ;  /* 0x000000680b00720c */ /* 0x0c0fe40003fa6270 */
[----:B------:R-:W-:Y:S01]  /*6590*/  ISETP.GE.AND P1, PT, R11, R103, PT ;  /* 0x000000670b00720c */ /* 0x000fe20003f26270 */
[----:B------:R-:W-:Y:S01]  /*65a0*/  VIADD R11, R10, 0x29 ;  /* 0x000000290a0b7836 */ /* 0x000fe20000000000 */
[----:B-1----:R-:W-:Y:S01]  /*65b0*/  FSEL R110, R110, -INF , !P5 ;  /* 0xff8000006e6e7808 */ /* 0x002fe20006800000 */
[----:B------:R-:W1:Y:S03]  /*65c0*/  MUFU.TANH R90, R31 ;  /* 0x0000001f005a7308 */ /* 0x000e660000002400 */
[----:B------:R-:W-:-:S02]  /*65d0*/  ISETP.GE.AND P0, PT, R11, R104, PT ;  /* 0x000000680b00720c */ /* 0x000fc40003f06270 */
[-C--:B------:R-:W-:Y:S01]  /*65e0*/  ISETP.GE.AND P5, PT, R11, R103.reuse, PT ;  /* 0x000000670b00720c */ /* 0x080fe20003fa6270 */
[----:B------:R-:W-:Y:S01]  /*65f0*/  VIADD R11, R10, 0x30 ;  /* 0x000000300a0b7836 */ /* 0x000fe20000000000 */
[----:B--2---:R-:W-:Y:S01]  /*6600*/  FSEL R112, R112, -INF , !P0 ;  /* 0xff80000070707808 */ /* 0x004fe20004000000 */
[----:B------:R-:W2:Y:S01]  /*6610*/  MUFU.TANH R92, R24 ;  /* 0x00000018005c7308 */ /* 0x000ea20000002400 */
[----:B----4-:R-:W-:Y:S02]  /*6620*/  FSEL R111, R111, -INF , !P1 ;  /* 0xff8000006f6f7808 */ /* 0x010fe40004800000 */
[C---:B------:R-:W-:Y:S02]  /*6630*/  ISETP.GE.AND P1, PT, R11.reuse, R104, PT ;  /* 0x000000680b00720c */ /* 0x040fe40003f26270 */
[----:B------:R-:W-:Y:S01]  /*6640*/  ISETP.GE.AND P0, PT, R11, R103, PT ;  /* 0x000000670b00720c */ /* 0x000fe20003f06270 */
[----:B------:R-:W-:Y:S02]  /*6650*/  VIADD R11, R10, 0x31 ;  /* 0x000000310a0b7836 */ /* 0x000fe40000000000 */
[----:B------:R-:W3:Y:S01]  /*6660*/  MUFU.TANH R94, R25 ;  /* 0x00000019005e7308 */ /* 0x000ee20000002400 */
[----:B-1----:R-:W-:-:S02]  /*6670*/  FSEL R90, R90, -INF , !P5 ;  /* 0xff8000005a5a7808 */ /* 0x002fc40006800000 */
        /* <DEDUP_REMOVED lines=8> */
[----:B-1----:R-:W-:Y:S01]  /*6700*/  FSEL R93, R93, -INF , !P0 ;  /* 0xff8000005d5d7808 */ /* 0x002fe20004000000 */
[----:B------:R-:W-:Y:S01]  /*6710*/  BAR.SYNC.DEFER_BLOCKING 0x0 ;  /* 0x0000000000007b1d */ /* 0x000fe20000010000 */
[----:B------:R-:W-:Y:S01]  /*6720*/  ISETP.GE.AND P0, PT, R12, R104, PT ;  /* 0x000000680c00720c */ /* 0x000fe20003f06270 */
[----:B------:R-:W-:-:S04]  /*6730*/  FMUL.FTZ R12, R87, UR10 ;  /* 0x0000000a570c7c20 */ /* 0x000fc80008410000 */
        /* <DEDUP_REMOVED lines=11> */
[----:B------:R-:W-:-:S05]  /*67f0*/  ISETP.GE.AND P1, PT, R100, 0x3, PT ;  /* 0x000000036400780c */ /* 0x000fca0003f26270 */
[----:B------:R-:W2:Y:S01]  /*6800*/  MUFU.TANH R12, R12 ;  /* 0x0000000c000c7308 */ /* 0x000ea20000002400 */
[----:B---3--:R-:W-:Y:S02]  /*6810*/  FSEL R11, R20, -INF , !P5 ;  /* 0xff800000140b7808 */ /* 0x008fe40006800000 */
[----:B------:R-:W-:Y:S02]  /*6820*/  ISETP.GE.AND P5, PT, R13, R103, PT ;  /* 0x000000670d00720c */ /* 0x000fe40003fa6270 */
[----:B-1----:R-:W-:Y:S02]  /*6830*/  FSEL R107, R107, -INF , !P0 ;  /* 0xff8000006b6b7808 */ /* 0x002fe40004000000 */
[----:B------:R-:W-:-:S04]  /*6840*/  LEA R140, P0, R101, UR8, 0x1 ;  /* 0x00000008658c7c11 */ /* 0x000fc8000f8008ff */
[----:B------:R-:W-:Y:S02]  /*6850*/  LEA.HI.X R141, R101, UR9, R102, 0x1, P0 ;  /* 0x00000009658d7c11 */ /* 0x000fe400080f0c66 */
[----:B--2---:R-:W-:Y:S01]  /*6860*/  FSEL R103, R12, -INF , !P5 ;  /* 0xff8000000c677808 */ /* 0x004fe20006800000 */
        /* <DEDUP_REMOVED lines=10> */
[----:B-1----:R-:W-:-:S04]  /*6910*/  IMAD.MOV R3, RZ, RZ, -R15 ;  /* 0x000000ffff037224 */ /* 0x002fc800078e0a0f */
[----:B------:R-:W-:-:S04]  /*6920*/  IMAD R3, R3, R12, RZ ;  /* 0x0000000c03037224 */ /* 0x000fc800078e02ff */
[----:B------:R-:W-:-:S04]  /*6930*/  IMAD.HI.U32 R3, R15, R3, R14 ;  /* 0x000000030f037227 */ /* 0x000fc800078e000e */
[----:B------:R-:W-:-:S05]  /*6940*/  IMAD.SHL.U32 R14, R129, 0x40, RZ ;  /* 0x00000040810e7824 */ /* 0x000fca00078e00ff */
[----:B------:R-:W-:Y:S02]  /*6950*/  IABS R16, R14 ;  /* 0x0000000e00107213 */ /* 0x000fe40000000000 */
[C---:B------:R-:W-:Y:S02]  /*6960*/  IADD3 R18, R14.reuse, -0x40, RZ ;  /* 0xffffffc00e127810 */ /* 0x040fe40007ffe0ff */
[-C--:B------:R-:W-:Y:S01]  /*6970*/  LOP3.LUT R14, R14, R13.reuse, RZ, 0x3c, !PT ;  /* 0x0000000d0e0e7212 */ /* 0x080fe200078e3cff */
[----:B------:R-:W-:Y:S01]  /*6980*/  IMAD.HI.U32 R19, R3, R16, RZ ;  /* 0x0000001003137227 */ /* 0x000fe200078e00ff */
[----:B------:R-:W-:Y:S02]  /*6990*/  IABS R15, R18 ;  /* 0x00000012000f7213 */ /* 0x000fe40000000000 */
[----:B------:R-:W-:Y:S01]  /*69a0*/  LOP3.LUT R18, R18, R13, RZ, 0x3c, !PT ;  /* 0x0000000d12127212 */ /* 0x000fe200078e3cff */
        /* <DEDUP_REMOVED lines=29> */
[----:B------:R-:W-:Y:S01]  /*6b80*/  IMAD.WIDE.U32 R16, R13, R96, RZ ;  /* 0x000000600d107225 */ /* 0x000fe200078e00ff */
[----:B------:R-:W-:-:S05]  /*6b90*/  SHF.R.S32.HI R3, RZ, 0x1f, R13 ;  /* 0x0000001fff037819 */ /* 0x000fca000001140d */
[----:B------:R-:W-:-:S04]  /*6ba0*/  IMAD R14, R3, R96, RZ ;  /* 0x00000060030e7224 */ /* 0x000fc800078e02ff */
[----:B------:R-:W-:Y:S01]  /*6bb0*/  IMAD R14, R13, R97, R14 ;  /* 0x000000610d0e7224 */ /* 0x000fe200078e020e */
[----:B--2---:R-:W-:-:S03]  /*6bc0*/  IADD3 R12, -R15, R12, RZ ;  /* 0x0000000c0f0c7210 */ /* 0x004fc60007ffe1ff */
[----:B------:R-:W-:Y:S01]  /*6bd0*/  IMAD.IADD R15, R17, 0x1, R14 ;  /* 0x00000001110f7824 */ /* 0x000fe200078e020e */
[----:B------:R-:W-:Y:S02]  /*6be0*/  MOV R14, R16 ;  /* 0x00000010000e7202 */ /* 0x000fe40000000f00 */
[----:B------:R-:W-:-:S05]  /*6bf0*/  SHF.R.S32.HI R3, RZ, 0x1f, R12 ;  /* 0x0000001fff037819 */ /* 0x000fca000001140c */
[----:B------:R-:W-:-:S04]  /*6c00*/  IMAD R3, R3, UR4, RZ ;  /* 0x0000000403037c24 */ /* 0x000fc8000f8e02ff */
[C---:B------:R-:W-:Y:S02]  /*6c10*/  IMAD R3, R12.reuse, UR5, R3 ;  /* 0x000000050c037c24 */ /* 0x040fe4000f8e0203 */
[----:B------:R-:W-:-:S04]  /*6c20*/  IMAD.WIDE.U32 R12, R12, UR4, R14 ;  /* 0x000000040c0c7c25 */ /* 0x000fc8000f8e000e */
[----:B------:R-:W-:Y:S01]  /*6c30*/  IMAD.IADD R3, R13, 0x1, R3 ;  /* 0x000000010d037824 */ /* 0x000fe200078e0203 */
[----:B------:R-:W-:Y:S06]  /*6c40*/  BRA `(.L_x_4166) ;  /* 0x0000000000087947 */ /* 0x000fec0003800000 */
.L_x_4165:
[----:B------:R-:W-:-:S04]  /*6c50*/  LEA R12, -R96, RZ, 0x6 ;  /* 0x000000ff600c7211 */ /* 0x000fc800078e31ff */
[----:B------:R-:W-:-:S07]  /*6c60*/  SHF.R.S32.HI R3, RZ, 0x1f, R12 ;  /* 0x0000001fff037819 */ /* 0x000fce000001140c */
.L_x_4166:
        /* <DEDUP_REMOVED lines=56> */
.L_x_4168:
[----:B------:R-:W-:Y:S05]  /*6ff0*/  BSYNC B0 ;  /* 0x0000000000007941 */ /* 0x000fea0003800000 */
.L_x_4167:
[----:B------:R-:W0:Y:S02]  /*7000*/  LDGDEPBAR ;  /* 0x00000000000079af */ /* 0x000e240000000000 */
.L_x_4164:
[----:B------:R-:W-:Y:S01]  /*7010*/  FMNMX.FTZ R3, R2, R10, !PT ;  /* 0x0000000a02037209 */ /* 0x000fe20007810000 */
[----:B------:R-:W-:Y:S01]  /*7020*/  LDSM.16.MT88.4 R32, [R116+0x7000] ;  /* 0x007000007420783b */ /* 0x000fe20000004200 */
[----:B------:R-:W-:Y:S02]  /*7030*/  FMNMX.FTZ R12, R0, R11, !PT ;  /* 0x0000000b000c7209 */ /* 0x000fe40007810000 */
[----:B------:R-:W-:Y:S01]  /*7040*/  FMNMX.FTZ R3, R8, R3, !PT ;  /* 0x0000000308037209 */ /* 0x000fe20007810000 */
[----:B-1----:R-:W-:Y:S01]  /*7050*/  LDSM.16.MT88.4 R16, [R116+0x6000] ;  /* 0x006000007410783b */ /* 0x002fe20000004200 */
        /* <DEDUP_REMOVED lines=12> */
[----:B--2---:R-:W-:Y:S02]  /*7120*/  FMNMX.FTZ R14, R114, R3, !PT ;  /* 0x00000003720e7209 */ /* 0x004fe40007810000 */
        /* <DEDUP_REMOVED lines=32> */
[----:B------:R-:W-:Y:S01]  /*7330*/  FMUL.FTZ R139, R139, UR11 ;  /* 0x0000000b8b8b7c20 */ /* 0x000fe20008410000 */
[C---:B------:R-:W-:Y:S01]  /*7340*/  FSETP.NEU.FTZ.AND P0, PT, R3.reuse, -INF , PT ;  /* 0xff8000000300780b */ /* 0x040fe20003f1d000 */
[----:B------:R-:W-:Y:S01]  /*7350*/  FMUL.FTZ R138, R3, UR11 ;  /* 0x0000000b038a7c20 */ /* 0x000fe20008410000 */
[--C-:B------:R-:W-:Y:S01]  /*7360*/  FFMA.FTZ R87, R6, UR11, -R137.reuse ;  /* 0x0000000b06577c23 */ /* 0x100fe20008010889 */
[--C-:B------:R-:W-:Y:S01]  /*7370*/  FFMA.FTZ R86, R4, UR11, -R137.reuse ;  /* 0x0000000b04567c23 */ /* 0x100fe20008010889 */
[----:B------:R-:W-:Y:S01]  /*7380*/  MUFU.EX2 R142, R142 ;  /* 0x0000008e008e7308 */ /* 0x000fe20000000800 */
        /* <DEDUP_REMOVED lines=10> */
[----:B------:R-:W1:Y:S01]  /*7430*/  MUFU.EX2 R139, R139 ;  /* 0x0000008b008b7308 */ /* 0x000e620000000800 */
[----:B------:R-:W2:Y:S01]  /*7440*/  LDSM.16.MT88.4 R8, [R118+0x6000] ;  /* 0x006000007608783b */ /* 0x000ea20000004200 */
[----:B------:R-:W-:Y:S01]  /*7450*/  FADD.FTZ R2, R0, -R7 ;  /* 0x8000000700027221 */ /* 0x000fe20000010000 */
[--C-:B------:R-:W-:Y:S01]  /*7460*/  FFMA.FTZ R0, R5, UR11, -R138.reuse ;  /* 0x0000000b05007c23 */ /* 0x100fe2000801088a */
[--C-:B------:R-:W-:Y:S01]  /*7470*/  FFMA.FTZ R114, R151, UR11, -R138.reuse ;  /* 0x0000000b97727c23 */ /* 0x100fe2000801088a */
[--C-:B------:R-:W-:Y:S01]  /*7480*/  FFMA.FTZ R113, R113, UR11, -R138.reuse ;  /* 0x0000000b71717c23 */ /* 0x100fe2000801088a */
[----:B------:R-:W-:Y:S01]  /*7490*/  FMUL.FTZ R2, R2, UR11 ;  /* 0x0000000b02027c20 */ /* 0x000fe20008410000 */
        /* <DEDUP_REMOVED lines=18> */
[----:B---3--:R-:W-:Y:S01]  /*75c0*/  F2FP.F16.F32.PACK_AB R80, R89, R142 ;  /* 0x0000008e5950723e */ /* 0x008fe200000000ff */
        /* <DEDUP_REMOVED lines=18> */
[----:B------:R-:W-:Y:S01]  /*76f0*/  LDSM.16.MT88.4 R56, [R118+0x6400] ;  /* 0x006400007638783b */ /* 0x000fe20000004200 */
[-C--:B------:R-:W-:Y:S01]  /*7700*/  FMUL.FTZ R78, R78, R2.reuse ;  /* 0x000000024e4e7220 */ /* 0x080fe20000410000 */
[-C--:B------:R-:W-:Y:S01]  /*7710*/  FMUL.FTZ R79, R79, R2.reuse ;  /* 0x000000024f4f7220 */ /* 0x080fe20000410000 */
[----:B------:R-:W-:Y:S01]  /*7720*/  FMUL.FTZ R45, R45, R139 ;  /* 0x0000008b2d2d7220 */ /* 0x000fe20000410000 */
[----:B------:R-:W3:Y:S01]  /*7730*/  MUFU.EX2 R84, R84 ;  /* 0x0000005400547308 */ /* 0x000ee20000000800 */
        /* <DEDUP_REMOVED lines=15> */
[----:B------:R-:W1:Y:S01]  /*7830*/  MUFU.EX2 R0, R0 ;  /* 0x0000000000007308 */ /* 0x000e620000000800 */
[----:B---3--:R-:W-:Y:S01]  /*7840*/  F2FP.F16.F32.PACK_AB R81, R84, R85 ;  /* 0x000000555451723e */ /* 0x008fe200000000ff */
        /* <DEDUP_REMOVED lines=10> */
[----:B------:R-:W-:Y:S01]  /*78f0*/  FFMA.FTZ R109, R90, UR11, -R138 ;  /* 0x0000000b5a6d7c23 */ /* 0x000fe2000801088a */
[----:B------:R-:W-:Y:S01]  /*7900*/  FFMA.FTZ R142, R145, R139, R142 ;  /* 0x0000008b918e7223 */ /* 0x000fe2000001008e */
[--C-:B------:R-:W-:Y:S01]  /*7910*/  FFMA.FTZ R90, R92, UR11, -R137.reuse ;  /* 0x0000000b5c5a7c23 */ /* 0x100fe20008010889 */
[--C-:B------:R-:W-:Y:S01]  /*7920*/  FFMA.FTZ R65, R94, UR11, -R137.reuse ;  /* 0x0000000b5e417c23 */ /* 0x100fe20008010889 */
[----:B------:R-:W3:Y:S01]  /*7930*/  MUFU.EX2 R115, R115 ;  /* 0x0000007300737308 */ /* 0x000ee20000000800 */
[----:B-1----:R-:W-:Y:S01]  /*7940*/  F2FP.F16.F32.PACK_AB R83, R0, R91 ;  /* 0x0000005b0053723e */ /* 0x002fe200000000ff */
[--C-:B------:R-:W-:Y:S01]  /*7950*/  FFMA.FTZ R92, R99, UR11, -R137.reuse ;  /* 0x0000000b635c7c23 */ /* 0x100fe20008010889 */
[----:B------:R-:W-:Y:S01]  /*7960*/  FFMA.FTZ R145, R107, UR11, -R137 ;  /* 0x0000000b6b917c23 */ /* 0x000fe20008010889 */
[--C-:B------:R-:W-:Y:S01]  /*7970*/  FFMA.FTZ R94, R95, UR11, -R138.reuse ;  /* 0x0000000b5f5e7c23 */ /* 0x100fe2000801088a */
[--C-:B------:R-:W-:Y:S01]  /*7980*/  FFMA.FTZ R104, R104, UR11, -R138.reuse ;  /* 0x0000000b68687c23 */ /* 0x100fe2000801088a */
[--C-:B------:R-:W-:Y:S01]  /*7990*/  FFMA.FTZ R103, R103, UR11, -R138.reuse ;  /* 0x0000000b67677c23 */ /* 0x100fe2000801088a */
[----:B------:R-:W-:Y:S01]  /*79a0*/  FFMA.FTZ R64, R93, UR11, -R138 ;  /* 0x0000000b5d407c23 */ /* 0x000fe2000801088a */
[----:B------:R-:W-:Y:S01]  /*79b0*/  HMMA.16816.F32 R28, R80, R32, R28 ;  /* 0x00000020501c723c */ /* 0x000fe2000000181c */
[----:B------:R-:W-:Y:S01]  /*79c0*/  MUFU.EX2 R102, R102 ;  /* 0x0000006600667308 */ /* 0x000fe20000000800 */
[----:B------:R-:W-:Y:S01]  /*79d0*/  FFMA.FTZ R85, R144, R2, R85 ;  /* 0x0000000290557223 */ /* 0x000fe20000010055 */
[----:B------:R-:W-:Y:S01]  /*79e0*/  FADD.FTZ R142, R89, R142 ;  /* 0x0000008e598e7221 */ /* 0x000fe20000010000 */
[----:B------:R-:W-:-:S02]  /*79f0*/  MOV R2, R88 ;  /* 0x0000005800027202 */ /* 0x000fc40000000f00 */
[C---:B------:R-:W-:Y:S01]  /*7a00*/  HMMA.16816.F32 R32, R80.reuse, R34, R52 ;  /* 0x000000225020723c */ /* 0x040fe20000001834 */
[----:B------:R-:W1:Y:S01]  /*7a10*/  LDSM.16.MT88.4 R52, [R118+0x8000] ;  /* 0x008000007634783b */ /* 0x000e620000004200 */
[----:B------:R-:W-:Y:S01]  /*7a20*/  FADD.FTZ R84, R84, R85 ;  /* 0x0000005554547221 */ /* 0x000fe20000010000 */
[----:B------:R-:W-:Y:S01]  /*7a30*/  MUFU.EX2 R101, R101 ;  /* 0x0000006500657308 */ /* 0x000fe20000000800 */
[----:B------:R-:W-:Y:S02]  /*7a40*/  FADD.FTZ R89, R87, R142 ;  /* 0x0000008e57597221 */ /* 0x000fe40000010000 */
[----:B--2---:R-:W-:Y:S01]  /*7a50*/  HMMA.16816.F32 R4, R80, R8, R4 ;  /* 0x000000085004723c */ /* 0x004fe20000001804 */
[----:B------:R-:W-:Y:S01]  /*7a60*/  FADD.FTZ R91, R91, R84 ;  /* 0x000000545b5b7221 */ /* 0x000fe20000010000 */
[----:B------:R-:W-:-:S03]  /*7a70*/  FADD.FTZ R89, R86, R89 ;  /* 0x0000005956597221 */ /* 0x000fc60000010000 */
[----:B------:R-:W-:Y:S01]  /*7a80*/  MUFU.EX2 R114, R114 ;  /* 0x0000007200727308 */ /* 0x000fe20000000800 */
[----:B------:R-:W-:Y:S01]  /*7a90*/  HMMA.16816.F32 R8, R80, R10, R76 ;  /* 0x0000000a5008723c */ /* 0x000fe2000000184c */
[----:B------:R-:W-:Y:S01]  /*7aa0*/  LDSM.16.MT88.4 R76, [R118+0x6c00] ;  /* 0x006c0000764c783b */ /* 0x000fe20000004200 */
[----:B------:R-:W-:-:S04]  /*7ab0*/  FADD.FTZ R91, R0, R91 ;  /* 0x0000005b005b7221 */ /* 0x000fc80000010000 */
[C---:B------:R-:W-:Y:S01]  /*7ac0*/  HMMA.16816.F32 R12, R80.reuse, R16, R12 ;  /* 0x00000010500c723c */ /* 0x040fe2000000180c */
[----:B------:R-:W2:Y:S05]  /*7ad0*/  MUFU.EX2 R113, R113 ;  /* 0x0000007100717308 */ /* 0x000eaa0000000800 */
[C---:B------:R-:W-:Y:S01]  /*7ae0*/  HMMA.16816.F32 R16, R80.reuse, R18, R68 ;  /* 0x000000125010723c */ /* 0x040fe20000001844 */
[----:B------:R-:W-:Y:S02]  /*7af0*/  LDSM.16.MT88.4 R68, [R116+0x6c00] ;  /* 0x006c00007444783b */ /* 0x000fe40000004200 */
        /* <DEDUP_REMOVED lines=9> */
[----:B------:R-:W-:Y:S08]  /*7b90*/  MUFU.EX2 R148, R148 ;  /* 0x0000009400947308 */ /* 0x000ff00000000800 */
[----:B------:R-:W-:Y:S08]  /*7ba0*/  MUFU.EX2 R105, R105 ;  /* 0x0000006900697308 */ /* 0x000ff00000000800 */
[----:B------:R-:W-:Y:S08]  /*7bb0*/  MUFU.EX2 R108, R108 ;  /* 0x0000006c006c7308 */ /* 0x000ff00000000800 */
[----:B------:R-:W-:Y:S08]  /*7bc0*/  MUFU.EX2 R110, R110 ;  /* 0x0000006e006e7308 */ /* 0x000ff00000000800 */
[----:B------:R-:W-:Y:S01]  /*7bd0*/  MUFU.EX2 R149, R149 ;  /* 0x0000009500957308 */ /* 0x000fe20000000800 */
[C---:B-1----:R-:W-:Y:S07]  /*7be0*/  HMMA.16816.F32 R44, R80.reuse, R52, R44 ;  /* 0x00000034502c723c */ /* 0x042fee000000182c */
[----:B------:R-:W-:Y:S01]  /*7bf0*/  MUFU.EX2 R106, R106 ;  /* 0x0000006a006a7308 */ /* 0x000fe20000000800 */
[----:B------:R-:W-:Y:S01]  /*7c00*/  HMMA.16816.F32 R48, R80, R54, R48 ;  /* 0x000000365030723c */ /* 0x000fe20000001830 */
[----:B---3--:R-:W-:Y:S01]  /*7c10*/  F2FP.F16.F32.PACK_AB R52, R115, R136 ;  /* 0x000000887334723e */ /* 0x008fe200000000ff */
[----:B------:R-:W-:Y:S01]  /*7c20*/  FADD.FTZ R136, R136, R89 ;  /* 0x0000005988887221 */ /* 0x000fe20000010000 */
[----:B--2---:R-:W-:-:S04]  /*7c30*/  F2FP.F16.F32.PACK_AB R53, R113, R114 ;  /* 0x000000727135723e */ /* 0x004fc800000000ff */
[----:B------:R-:W-:Y:S01]  /*7c40*/  MUFU.EX2 R109, R109 ;  /* 0x0000006d006d7308 */ /* 0x000fe20000000800 */
[----:B------:R-:W-:Y:S01]  /*7c50*/  FADD.FTZ R114, R114, R91 ;  /* 0x0000005b72727221 */ /* 0x000fe20000010000 */
[----:B------:R-:W-:Y:S01]  /*7c60*/  FADD.FTZ R115, R115, R136 ;  /* 0x0000008873737221 */ /* 0x000fe20000010000 */
[----:B------:R-:W-:Y:S02]  /*7c70*/  F2FP.F16.F32.PACK_AB R54, R101, R102 ;  /* 0x000000666536723e */ /* 0x000fe400000000ff */
[----:B----4-:R-:W-:Y:S01]  /*7c80*/  F2FP.F16.F32.PACK_AB R55, R97, R100 ;  /* 0x000000646137723e */ /* 0x010fe200000000ff */
[----:B------:R-:W-:Y:S01]  /*7c90*/  FADD.FTZ R113, R113, R114 ;  /* 0x0000007271717221 */ /* 0x000fe20000010000 */
[----:B------:R-:W-:Y:S01]  /*7ca0*/  FADD.FTZ R0, R102, R115 ;  /* 0x0000007366007221 */ /* 0x000fe20000010000 */
[----:B------:R-:W-:Y:S02]  /*7cb0*/  MUFU.EX2 R90, R90 ;  /* 0x0000005a005a7308 */ /* 0x000fe40000000800 */
[----:B------:R-:W-:Y:S01]  /*7cc0*/  FADD.FTZ R100, R100, R113 ;  /* 0x0000007164647221 */ /* 0x000fe20000010000 */
[----:B------:R-:W-:Y:S01]  /*7cd0*/  FADD.FTZ R0, R101, R0 ;  /* 0x0000000065007221 */ /* 0x000fe20000010000 */
[----:B------:R-:W-:Y:S02]  /*7ce0*/  HMMA.16816.F32 R4, R52, R56, R4 ;  /* 0x000000383404723c */ /* 0x000fe40000001804 */
[----:B------:R-:W-:-:S02]  /*7cf0*/  FADD.FTZ R97, R97, R100 ;  /* 0x0000006461617221 */ /* 0x000fc40000010000 */
[----:B------:R-:W1:Y:S02]  /*7d00*/  MUFU.EX2 R93, R65 ;  /* 0x00000041005d7308 */ /* 0x000e640000000800 */
[----:B------:R-:W-:Y:S01]  /*7d10*/  HMMA.16816.F32 R8, R52, R58, R8 ;  /* 0x0000003a3408723c */ /* 0x000fe20000001808 */
[----:B------:R-:W2:Y:S05]  /*7d20*/  LDSM.16.MT88.4 R56, [R116+0x6400] ;  /* 0x006400007438783b */ /* 0x000eaa0000004200 */
[----:B------:R-:W-:Y:S08]  /*7d30*/  MUFU.EX2 R92, R92 ;  /* 0x0000005c005c7308 */ /* 0x000ff00000000800 */
[----:B------:R-:W3:Y:S01]  /*7d40*/  MUFU.EX2 R145, R145 ;  /* 0x0000009100917308 */ /* 0x000ee20000000800 */
[----:B-1----:R-:W-:-:S07]  /*7d50*/  F2FP.F16.F32.PACK_AB R84, R93, R90 ;  /* 0x0000005a5d54723e */ /* 0x002fce00000000ff */
[----:B------:R-:W-:Y:S08]  /*7d60*/  MUFU.EX2 R95, R64 ;  /* 0x00000040005f7308 */ /* 0x000ff00000000800 */
[----:B------:R-:W1:Y:S01]  /*7d70*/  MUFU.EX2 R94, R94 ;  /* 0x0000005e005e7308 */ /* 0x000e620000000800 */
[----:B---3--:R-:W-:-:S07]  /*7d80*/  F2FP.F16.F32.PACK_AB R86, R145, R92 ;  /* 0x0000005c9156723e */ /* 0x008fce00000000ff */
[----:B------:R-:W-:Y:S01]  /*7d90*/  MUFU.EX2 R104, R104 ;  /* 0x0000006800687308 */ /* 0x000fe20000000800 */
[C---:B--2---:R-:W-:Y:S07]  /*7da0*/  HMMA.16816.F32 R12, R52.reuse, R56, R12 ;  /* 0x00000038340c723c */ /* 0x044fee000000180c */
[----:B------:R-:W2:Y:S01]  /*7db0*/  MUFU.EX2 R103, R103 ;  /* 0x0000006700677308 */ /* 0x000ea20000000800 */
[----:B------:R-:W-:Y:S01]  /*7dc0*/  HMMA.16816.F32 R16, R52, R58, R16 ;  /* 0x0000003a3410723c */ /* 0x000fe20000001810 */
[----:B------:R-:W3:Y:S01]  /*7dd0*/  LDSM.16.MT88.4 R56, [R118+0x7400] ;  /* 0x007400007638783b */ /* 0x000ee20000004200 */
[----:B-1----:R-:W-:-:S02]  /*7de0*/  F2FP.F16.F32.PACK_AB R85, R94, R95 ;  /* 0x0000005f5e55723e */ /* 0x002fc400000000ff */
[----:B--2---:R-:W-:Y:S02]  /*7df0*/  F2FP.F16.F32.PACK_AB R87, R103, R104 ;  /* 0x000000686757723e */ /* 0x004fe400000000ff */
        /* <DEDUP_REMOVED lines=19> */
[----:B------:R-:W-:-:S04]  /*7f30*/  FADD.FTZ R149, R149, R110 ;  /* 0x0000006e95957221 */ /* 0x000fc80000010000 */
[----:B------:R-:W-:Y:S02]  /*7f40*/  FADD.FTZ R0, R106, R149 ;  /* 0x000000956a007221 */ /* 0x000fe40000010000 */
[----:B------:R-:W-:Y:S02]  /*7f50*/  HMMA.16816.F32 R4, R52, R60, R4 ;  /* 0x0000003c3404723c */ /* 0x000fe40000001804 */
[----:B------:R-:W-:-:S04]  /*7f60*/  FADD.FTZ R0, R109, R0 ;  /* 0x000000006d007221 */ /* 0x000fc80000010000 */
[----:B------:R-:W-:Y:S01]  /*7f70*/  HMMA.16816.F32 R8, R52, R62, R8 ;  /* 0x0000003e3408723c */ /* 0x000fe20000001808 */
[----:B------:R-:W2:Y:S01]  /*7f80*/  LDSM.16.MT88.4 R60, [R118+0x7800] ;  /* 0x00780000763c783b */ /* 0x000ea20000004200 */
[----:B------:R-:W-:Y:S01]  /*7f90*/  FADD.FTZ R95, R95, R0 ;  /* 0x000000005f5f7221 */ /* 0x000fe20000010000 */
[----:B------:R-:W-:-:S03]  /*7fa0*/  MOV R0, R3 ;  /* 0x0000000300007202 */ /* 0x000fc60000000f00 */
[----:B------:R-:W-:-:S04]  /*7fb0*/  FADD.FTZ R95, R94, R95 ;  /* 0x0000005f5e5f7221 */ /* 0x000fc80000010000 */
[----:B------:R-:W-:-:S04]  /*7fc0*/  FADD.FTZ R104, R104, R95 ;  /* 0x0000005f68687221 */ /* 0x000fc80000010000 */
[----:B------:R-:W-:Y:S01]  /*7fd0*/  FADD.FTZ R144, R103, R104 ;  /* 0x0000006867907221 */ /* 0x000fe20000010000 */
[C---:B-1----:R-:W-:Y:S06]  /*7fe0*/  HMMA.16816.F32 R12, R52.reuse, R56, R12 ;  /* 0x00000038340c723c */ /* 0x042fec000000180c */
[----:B------:R-:W-:Y:S01]  /*7ff0*/  HMMA.16816.F32 R16, R52, R58, R16 ;  /* 0x0000003a3410723c */ /* 0x000fe20000001810 */
[----:B------:R-:W1:Y:S05]  /*8000*/  LDSM.16.MT88.4 R56, [R116+0x7800] ;  /* 0x007800007438783b */ /* 0x000e6a0000004200 */
[C---:B------:R-:W-:Y:S01]  /*8010*/  HMMA.16816.F32 R80, R84.reuse, R76, R4 ;  /* 0x0000004c5450723c */ /* 0x040fe20000001804 */
[----:B------:R-:W-:Y:S05]  /*8020*/  LDSM.16.MT88.4 R4, [R116+0x8c00] ;  /* 0x008c00007404783b */ /* 0x000fea0000004200 */
[C---:B------:R-:W-:Y:S01]  /*8030*/  HMMA.16816.F32 R76, R84.reuse, R78, R8 ;  /* 0x0000004e544c723c */ /* 0x040fe20000001808 */
[----:B------:R-:W-:Y:S05]  /*8040*/  LDSM.16.MT88.4 R8, [R118+0x8c00] ;  /* 0x008c00007608783b */ /* 0x000fea0000004200 */
[----:B------:R-:W-:Y:S06]  /*8050*/  HMMA.16816.F32 R72, R84, R68, R12 ;  /* 0x000000445448723c */ /* 0x000fec000000180c */
[C---:B--2---:R-:W-:Y:S06]  /*8060*/  HMMA.16816.F32 R20, R52.reuse, R60, R20 ;  /* 0x0000003c3414723c */ /* 0x044fec0000001814 */
[----:B------:R-:W-:Y:S01]  /*8070*/  HMMA.16816.F32 R24, R52, R62, R24 ;  /* 0x0000003e3418723c */ /* 0x000fe20000001818 */
[----:B------:R-:W2:Y:S05]  /*8080*/  LDSM.16.MT88.4 R60, [R118+0x8800] ;  /* 0x00880000763c783b */ /* 0x000eaa0000004200 */
[----:B------:R-:W-:Y:S06]  /*8090*/  HMMA.16816.F32 R68, R84, R70, R16 ;  /* 0x000000465444723c */ /* 0x000fec0000001810 */
        /* <DEDUP_REMOVED lines=8> */
[----:B------:R-:W1:Y:S05]  /*8120*/  LDSM.16.MT88.4 R52, [R116+0x7c00] ;  /* 0x007c00007434783b */ /* 0x000e6a0000004200 */
[C---:B------:R-:W-:Y:S06]  /*8130*/  HMMA.16816.F32 R36, R84.reuse, R8, R36 ;  /* 0x000000085424723c */ /* 0x040fec0000001824 */
[C---:B------:R-:W-:Y:S06]  /*8140*/  HMMA.16816.F32 R40, R84.reuse, R10, R40 ;  /* 0x0000000a5428723c */ /* 0x040fec0000001828 */
[C---:B------:R-:W-:Y:S06]  /*8150*/  HMMA.16816.F32 R44, R84.reuse, R4, R44 ;  /* 0x00000004542c723c */ /* 0x040fec000000182c */
[----:B--2---:R-:W-:Y:S01]  /*8160*/  HMMA.16816.F32 R64, R84, R60, R20 ;  /* 0x0000003c5440723c */ /* 0x004fe20000001814 */
        /* <DEDUP_REMOVED lines=9> */
[----:B------:R-:W-:-:S15]  /*8200*/  HMMA.16816.F32 R52, R84, R54, R32 ;  /* 0x000000365434723c */ /* 0x000fde0000001820 */
[----:B------:R-:W-:-:S09]  /*8210*/  NOP ;  /* 0x0000000000007918 */ /* 0x000fd20000000000 */
.L_x_4161:
        /* <DEDUP_REMOVED lines=9> */
[----:B------:R-:W-:Y:S01]  /*82b0*/  SHF.R.S32.HI R136, RZ, 0x1f, R137 ;  /* 0x0000001fff887819 */ /* 0x000fe20000011489 */
[----:B------:R-:W-:-:S06]  /*82c0*/  ULDC UR4, c[0x0][0x2ec] ;  /* 0x0000bb0000047ab9 */ /* 0x000fcc0000000800 */
.L_x_4173:
        /* <DEDUP_REMOVED lines=70> */
.L_x_4170:
[C---:B------:R-:W-:Y:S01]  /*8730*/  LEA R142, P4, R8.reuse, R146, 0x1 ;  /* 0x00000092088e7211 */ /* 0x040fe200078808ff */
[----:B------:R-:W-:Y:S01]  /*8740*/  @P3 STS [R130+0x6000], RZ ;  /* 0x006000ff82003388 */ /* 0x000fe20000000800 */
[----:B------:R-:W-:Y:S02]  /*8750*/  IADD3 R0, P0, R127, R8, RZ ;  /* 0x000000087f007210 */ /* 0x000fe40007f1e0ff */
[----:B------:R-:W-:Y:S02]  /*8760*/  LEA.HI.X R143, R8, R147, R149, 0x1, P4 ;  /* 0x00000093088f7211 */ /* 0x000fe400020f0c95 */
[----:B------:R-:W-:Y:S01]  /*8770*/  @P3 STS [R130+0x6004], RZ ;  /* 0x006004ff82003388 */ /* 0x000fe20000000800 */
[----:B-1----:R-:W-:Y:S02]  /*8780*/  @!P3 LEA R150, P5, R86, R142, 0x6 ;  /* 0x0000008e5696b211 */ /* 0x002fe400078a30ff */
[-C--:B------:R-:W-:Y:S02]  /*8790*/  @!P2 LEA R148, P4, R0, R146.reuse, 0x1 ;  /* 0x000000920094a211 */ /* 0x080fe400078808ff */
[----:B------:R-:W-:Y:S01]  /*87a0*/  @P3 STS.64 [R130+0x6008], RZ ;  /* 0x006008ff82003388 */ /* 0x000fe20000000a00 */
[----:B------:R-:W-:Y:S02]  /*87b0*/  @!P3 LEA.HI.X R151, R86, R143, R87, 0x6, P5 ;  /* 0x0000008f5697b211 */ /* 0x000fe400028f3457 */
[----:B------:R-:W-:Y:S02]  /*87c0*/  IADD3.X R2, R126, R149, RZ, P0, !PT ;  /* 0x000000957e027210 */ /* 0x000fe400007fe4ff */
[----:B------:R-:W-:Y:S01]  /*87d0*/  @!PT LDS RZ, [RZ] ;  /* 0x00000000fffff984 */ /* 0x000fe20000000800 */
[----:B------:R-:W-:Y:S01]  /*87e0*/  @!PT LDS RZ, [RZ] ;  /* 0x00000000fffff984 */ /* 0x000fe20000000800 */
[----:B------:R-:W-:Y:S01]  /*87f0*/  @!PT LDS RZ, [RZ] ;  /* 0x00000000fffff984 */ /* 0x000fe20000000800 */
[----:B------:R-:W-:Y:S01]  /*8800*/  @!P3 LDGSTS.E.BYPASS.LTC128B.128 [R130+0x6000], desc[UR12][R142.64] ;  /* 0x060000008e82bfae */ /* 0x000fe2000b901d4c */
[C---:B------:R-:W-:Y:S02]  /*8810*/  @!P1 LEA R146, P0, R0.reuse, R146, 0x1 ;  /* 0x0000009200929211 */ /* 0x040fe400078008ff */
[CCC-:B------:R-:W-:Y:S02]  /*8820*/  @!P2 LEA.HI.X R149, R0.reuse, R147.reuse, R2.reuse, 0x1, P4 ;  /* 0x000000930095a211 */ /* 0x1c0fe400020f0c02 */
[----:B------:R-:W-:Y:S01]  /*8830*/  @P2 STS.128 [R130+0x7000], RZ ;  /* 0x007000ff82002388 */ /* 0x000fe20000000c00 */
[----:B------:R-:W-:Y:S02]  /*8840*/  @!P1 LEA.HI.X R147, R0, R147, R2, 0x1, P0 ;  /* 0x0000009300939211 */ /* 0x000fe400000f0c02 */
[----:B------:R-:W-:Y:S02]  /*8850*/  ISETP.GE.AND P0, PT, R129, 0x2, PT ;  /* 0x000000028100780c */ /* 0x000fe40003f06270 */
[----:B------:R-:W-:Y:S01]  /*8860*/  @!PT LDS RZ, [RZ] ;  /* 0x00000000fffff984 */ /* 0x000fe20000000800 */
[----:B------:R-:W-:Y:S01]  /*8870*/  @!PT LDS RZ, [RZ] ;  /* 0x00000000fffff984 */ /* 0x000fe20000000800 */
[----:B------:R-:W-:Y:S01]  /*8880*/  @!PT LDS RZ, [RZ] ;  /* 0x00000000fffff984 */ /* 0x000fe20000000800 */
[----:B------:R-:W-:Y:S05]  /*8890*/  @!P2 LDGSTS.E.BYPASS.LTC128B.128 [R130+0x7000], desc[UR12][R142.64+0x40] ;  /* 0x070000408e82afae */ /* 0x000fea000b901d4c */
[----:B------:R-:W-:Y:S05]  /*88a0*/  @P1 STS.128 [R130+0x8000], RZ ;  /* 0x008000ff82001388 */ /* 0x000fea0000000c00 */
        /* <DEDUP_REMOVED lines=13> */
[----:B------:R1:W-:Y:S05]  /*8980*/  @!P2 LDGSTS.E.BYPASS.LTC128B.128 [R130+0x7800], desc[UR12][R148.64+0x40] ;  /* 0x078000409482afae */ /* 0x0003ea000b901d4c */
[----:B------:R-:W-:Y:S05]  /*8990*/  @P1 STS.128 [R130+0x8800], RZ ;  /* 0x008800ff82001388 */ /* 0x000fea0000000c00 */
[----:B------:R-:W-:Y:S01]  /*89a0*/  @!PT LDS RZ, [RZ] ;  /* 0x00000000fffff984 */ /* 0x000fe20000000800 */
[----:B------:R-:W-:Y:S01]  /*89b0*/  @!PT LDS RZ, [RZ] ;  /* 0x00000000fffff984 */ /* 0x000fe20000000800 */
[----:B------:R-:W-:Y:S01]  /*89c0*/  @!PT LDS RZ, [RZ] ;  /* 0x00000000fffff984 */ /* 0x000fe20000000800 */
[----:B------:R2:W-:Y:S05]  /*89d0*/  @!P1 LDGSTS.E.BYPASS.LTC128B.128 [R130+0x8800], desc[UR12][R146.64+0x80] ;  /* 0x0880008092829fae */ /* 0x0005ea000b901d4c */
[----:B------:R-:W-:Y:S05]  /*89e0*/  LDSM.16.M88.4 R88, [R121] ;  /* 0x000000007958783b */ /* 0x000fea0000000200 */
[----:B------:R-:W3:Y:S05]  /*89f0*/  LDSM.16.M88.4 R92, [R120+0x3000] ;  /* 0x00300000785c783b */ /* 0x000eea0000000200 */
[----:B------:R-:W4:Y:S05]  /*8a00*/  LDSM.16.M88.4 R96, [R120+0x3400] ;  /* 0x003400007860783b */ /* 0x000f2a0000000200 */
[----:B------:R-:W5:Y:S05]  /*8a10*/  LDSM.16.M88.4 R100, [R120+0x3800] ;  /* 0x003800007864783b */ /* 0x000f6a0000000200 */
[----:B------:R-:W1:Y:S05]  /*8a20*/  LDSM.16.M88.4 R104, [R120+0x3c00] ;  /* 0x003c00007868783b */ /* 0x000e6a0000000200 */
[----:B------:R-:W0:Y:S05]  /*8a30*/  LDGDEPBAR ;  /* 0x00000000000079af */ /* 0x000e2a0000000000 */
[----:B------:R-:W-:Y:S05]  /*8a40*/  LDSM.16.M88.4 R108, [R119] ;  /* 0x00000000776c783b */ /* 0x000fea0000000200 */
[----:B------:R-:W2:Y:S01]  /*8a50*/  LDSM.16.M88.4 R112, [R117+0x3000] ;  /* 0x003000007570783b */ /* 0x000ea20000000200 */
        /* <DEDUP_REMOVED lines=33> */
[----:B------:R-:W1:Y:S05]  /*8c70*/  LDSM.16.M88.4 R92, [R117+0x4000] ;  /* 0x00400000755c783b */ /* 0x000e6a0000000200 */
        /* <DEDUP_REMOVED lines=35> */
[----:B------:R-:W-:Y:S01]  /*8eb0*/  FMUL.FTZ R0, R6, UR5 ;  /* 0x0000000506007c20 */ /* 0x000fe20008410000 */
[----:B------:R-:W-:Y:S03]  /*8ec0*/  FMUL.FTZ R84, R5, UR5 ;  /* 0x0000000505547c20 */ /* 0x000fe60008410000 */
[----:B------:R-:W-:Y:S01]  /*8ed0*/  FMUL.FTZ R86, R4, UR5 ;  /* 0x0000000504567c20 */ /* 0x000fe20008410000 */
[----:B------:R3:W4:Y:S01]  /*8ee0*/  MUFU.TANH R106, R0 ;  /* 0x00000000006a7308 */ /* 0x0007220000002400 */
[----:B------:R-:W-:Y:S01]  /*8ef0*/  FMUL.FTZ R87, R8, UR5 ;  /* 0x0000000508577c20 */ /* 0x000fe20008410000 */
[----:B------:R-:W-:Y:S04]  /*8f00*/  FMUL.FTZ R2, R7, UR5 ;  /* 0x0000000507027c20 */ /* 0x000fe80008410000 */
[----:B------:R-:W-:Y:S01]  /*8f10*/  FMUL.FTZ R156, R12, UR5 ;  /* 0x000000050c9c7c20 */ /* 0x000fe20008410000 */
[----:B------:R-:W-:Y:S03]  /*8f20*/  FMUL.FTZ R155, R13, UR5 ;  /* 0x000000050d9b7c20 */ /* 0x000fe60008410000 */
[----:B------:R5:W2:Y:S01]  /*8f30*/  MUFU.TANH R107, R84 ;  /* 0x00000054006b7308 */ /* 0x000aa20000002400 */
[----:B------:R-:W-:Y:S01]  /*8f40*/  FMUL.FTZ R154, R14, UR5 ;  /* 0x000000050e9a7c20 */ /* 0x000fe20008410000 */
[----:B------:R-:W-:Y:S01]  /*8f50*/  FMUL.FTZ R157, R15, UR5 ;  /* 0x000000050f9d7c20 */ /* 0x000fe20008410000 */
[----:B------:R-:W-:Y:S01]  /*8f60*/  FMUL.FTZ R152, R16, UR5 ;  /* 0x0000000510987c20 */ /* 0x000fe20008410000 */
[----:B------:R-:W-:Y:S01]  /*8f70*/  FMUL.FTZ R148, R17, UR5 ;  /* 0x0000000511947c20 */ /* 0x000fe20008410000 */
[----:B------:R-:W-:Y:S01]  /*8f80*/  FMUL.FTZ R147, R18, UR5 ;  /* 0x0000000512937c20 */ /* 0x000fe20008410000 */
[----:B------:R-:W-:Y:S04]  /*8f90*/  FMUL.FTZ R146, R19, UR5 ;  /* 0x0000000513927c20 */ /* 0x000fe80008410000 */
[----:B------:R4:W4:Y:S01]  /*8fa0*/  MUFU.TANH R101, R86 ;  /* 0x0000005600657308 */ /* 0x0009220000002400 */
[C---:B-1----:R-:W-:Y:S05]  /*8fb0*/  HMMA.16816.F32 R20, R88.reuse, R92, R20 ;  /* 0x0000005c5814723c */ /* 0x042fea0000001814 */
[----:B---3--:R-:W-:Y:S01]  /*8fc0*/  FMUL.FTZ R0, R11, UR5 ;  /* 0x000000050b007c20 */ /* 0x008fe20008410000 */
[C---:B------:R-:W-:Y:S03]  /*8fd0*/  HMMA.16816.F32 R24, R88.reuse, R94, R24 ;  /* 0x0000005e5818723c */ /* 0x040fe60000001818 */
[----:B------:R1:W3:Y:S02]  /*8fe0*/  MUFU.TANH R115, R87 ;  /* 0x0000005700737308 */ /* 0x0002e40000002400 */
[----:B-----5:R-:W-:Y:S01]  /*8ff0*/  FMUL.FTZ R84, R10, UR5 ;  /* 0x000000050a547c20 */ /* 0x020fe20008410000 */
[C---:B--2---:R-:W-:Y:S07]  /*9000*/  HMMA.16816.F32 R28, R88.reuse, R96, R28 ;  /* 0x00000060581c723c */ /* 0x044fee000000181c */
[----:B------:R2:W1:Y:S01]  /*9010*/  MUFU.TANH R112, R2 ;  /* 0x0000000200707308 */ /* 0x0004620000002400 */
[----:B----4-:R-:W-:Y:S01]  /*9020*/  FMUL.FTZ R86, R9, UR5 ;  /* 0x0000000509567c20 */ /* 0x010fe20008410000 */
[----:B------:R-:W-:Y:S08]  /*9030*/  HMMA.16816.F32 R32, R88, R98, R32 ;  /* 0x000000625820723c */ /* 0x000ff00000001820 */
[----:B------:R4:W1:Y:S03]  /*9040*/  MUFU.TANH R10, R0 ;  /* 0x00000000000a7308 */ /* 0x0008660000002400 */
[----:B------:R-:W-:Y:S01]  /*9050*/  FMUL.FTZ R149, R20, UR5 ;  /* 0x0000000514957c20 */ /* 0x000fe20008410000 */
[----:B------:R-:W-:Y:S01]  /*9060*/  FMUL.FTZ R151, R21, UR5 ;  /* 0x0000000515977c20 */ /* 0x000fe20008410000 */
[----:B------:R-:W-:Y:S01]  /*9070*/  FMUL.FTZ R150, R22, UR5 ;  /* 0x0000000516967c20 */ /* 0x000fe20008410000 */
[----:B------:R-:W-:Y:S01]  /*9080*/  FMUL.FTZ R153, R23, UR5 ;  /* 0x0000000517997c20 */ /* 0x000fe20008410000 */
[----:B------:R-:W-:Y:S03]  /*9090*/  FMUL.FTZ R159, R24, UR5 ;  /* 0x00000005189f7c20 */ /* 0x000fe60008410000 */
[----:B------:R3:W3:Y:S01]  /*90a0*/  MUFU.TANH R113, R86 ;  /* 0x0000005600717308 */ /* 0x0006e20000002400 */
[----:B------:R-:W-:Y:S01]  /*90b0*/  FMUL.FTZ R158, R25, UR5 ;  /* 0x00000005199e7c20 */ /* 0x000fe20008410000 */
[----:B------:R-:W-:Y:S01]  /*90c0*/  FMUL.FTZ R160, R26, UR5 ;  /* 0x000000051aa07c20 */ /* 0x000fe20008410000 */
[----:B------:R-:W-:Y:S01]  /*90d0*/  FMUL.FTZ R161, R27, UR5 ;  /* 0x000000051ba17c20 */ /* 0x000fe20008410000 */
[----:B------:R-:W-:Y:S01]  /*90e0*/  FMUL.FTZ R162, R28, UR5 ;  /* 0x000000051ca27c20 */ /* 0x000fe20008410000 */
[----:B------:R-:W-:Y:S01]  /*90f0*/  FMUL.FTZ R163, R29, UR5 ;  /* 0x000000051da37c20 */ /* 0x000fe20008410000 */
[----:B------:R-:W-:Y:S04]  /*9100*/  FMUL.FTZ R164, R30, UR5 ;  /* 0x000000051ea47c20 */ /* 0x000fe80008410000 */
[----:B------:R3:W3:Y:S01]  /*9110*/  MUFU.TANH R114, R84 ;  /* 0x0000005400727308 */ /* 0x0006e20000002400 */
[----:B------:R-:W-:Y:S01]  /*9120*/  FMUL.FTZ R165, R31, UR5 ;  /* 0x000000051fa57c20 */ /* 0x000fe20008410000 */
[----:B-1----:R-:W-:Y:S01]  /*9130*/  FMUL.FTZ R87, R34, UR5 ;  /* 0x0000000522577c20 */ /* 0x002fe20008410000 */
[----:B--2---:R-:W-:Y:S01]  /*9140*/  FMUL.FTZ R2, R32, UR5 ;  /* 0x0000000520027c20 */ /* 0x004fe20008410000 */
[----:B----4-:R-:W-:Y:S01]  /*9150*/  FMUL.FTZ R0, R33, UR5 ;  /* 0x0000000521007c20 */ /* 0x010fe20008410000 */
[----:B------:R-:W-:Y:S05]  /*9160*/  FMUL.FTZ R35, R35, UR5 ;  /* 0x0000000523237c20 */ /* 0x000fea0008410000 */
[----:B------:R-:W1:Y:S10]  /*9170*/  MUFU.TANH R156, R156 ;  /* 0x0000009c009c7308 */ /* 0x000e740000002400 */
[----:B------:R-:W2:Y:S10]  /*9180*/  MUFU.TANH R155, R155 ;  /* 0x0000009b009b7308 */ /* 0x000eb40000002400 */
        /* <DEDUP_REMOVED lines=20> */
[----:B------:R-:W1:Y:S10]  /*92d0*/  MUFU.TANH R87, R87 ;  /* 0x0000005700577308 */ /* 0x000e740000002400 */
[----:B------:R1:W1:Y:S01]  /*92e0*/  MUFU.TANH R86, R35 ;  /* 0x0000002300567308 */ /* 0x0002620000002400 */
[----:B--234-:R-:W-:Y:S05]  /*92f0*/  @!P0 BRA `(.L_x_4171) ;  /* 0x0000000400bc8947 */ /* 0x01cfea0003800000 */
[----:B------:R-:W-:Y:S02]  /*9300*/  MOV R8, R137 ;  /* 0x0000008900087202 */ /* 0x000fe40000000f00 */
[----:B------:R-:W-:Y:S01]  /*9310*/  MOV R7, R136 ;  /* 0x0000008800077202 */ /* 0x000fe20000000f00 */
        /* <DEDUP_REMOVED lines=40> */
[----:B------:R-:W-:Y:S01]  /*95a0*/  @!P5 IMAD.MOV R2, RZ, RZ, -R2 ;  /* 0x000000ffff02d224 */ /* 0x000fe200078e0a02 */
[----:B------:R-:W1:Y:S02]  /*95b0*/  LDC.64 R6, c[0x0][0x248] ;  /* 0x00009200ff067b82 */ /* 0x000e640000000a00 */
        /* <DEDUP_REMOVED lines=21> */
.L_x_4172:
[----:B------:R2:W-:Y:S01]  /*9710*/  @P3 STS [R130+0x3000], RZ ;  /* 0x003000ff82003388 */ /* 0x0005e20000000800 */
[----:B------:R-:W3:Y:S01]  /*9720*/  @!P3 LDC.64 R4, c[0x0][0x248] ;  /* 0x00009200ff04bb82 */ /* 0x000ee20000000a00 */
[C---:B------:R-:W-:Y:S02]  /*9730*/  LEA R12, P4, R8.reuse, R140, 0x1 ;  /* 0x0000008c080c7211 */ /* 0x040fe400078808ff */
[----:B------:R2:W-:Y:S01]  /*9740*/  @P3 STS [R130+0x3004], RZ ;  /* 0x003004ff82003388 */ /* 0x0005e20000000800 */
[----:B-1----:R-:W-:Y:S02]  /*9750*/  IADD3 R0, P0, R125, R8, RZ ;  /* 0x000000087d007210 */ /* 0x002fe40007f1e0ff */
        /* <DEDUP_REMOVED lines=19> */
[C---:B---3--:R-:W-:Y:S03]  /*9890*/  @!P3 LEA R14, P5, R4.reuse, R12, 0x6 ;  /* 0x0000000c040eb211 */ /* 0x048fe600078a30ff */
        /* <DEDUP_REMOVED lines=21> */
.L_x_4171:
        /* <DEDUP_REMOVED lines=10> */
[----:B------:R-:W-:Y:S04]  /*9a90*/  FMNMX.FTZ R0, R156, R5, !PT ;  /* 0x000000059c007209 */ /* 0x000fe80007810000 */
        /* <DEDUP_REMOVED lines=86> */
[----:B------:R-:W2:Y:S01]  /*a000*/  LDSM.16.MT88.4 R60, [R116+0x7000] ;  /* 0x00700000743c783b */ /* 0x000ea20000004200 */
[C---:B------:R-:W-:Y:S01]  /*a010*/  FMUL.FTZ R32, R84.reuse, R52 ;  /* 0x0000003454207220 */ /* 0x040fe20000410000 */
[C---:B------:R-:W-:Y:S01]  /*a020*/  FMUL.FTZ R33, R84.reuse, R53 ;  /* 0x0000003554217220 */ /* 0x040fe20000410000 */
[C---:B------:R-:W-:Y:S01]  /*a030*/  FMUL.FTZ R34, R3.reuse, R54 ;  /* 0x0000003603227220 */ /* 0x040fe20000410000 */
[----:B------:R-:W-:Y:S03]  /*a040*/  FMUL.FTZ R35, R3, R55 ;  /* 0x0000003703237220 */ /* 0x000fe60000410000 */
[----:B------:R-:W3:Y:S01]  /*a050*/  MUFU.EX2 R92, R92 ;  /* 0x0000005c005c7308 */ /* 0x000ee20000000800 */
[----:B-1----:R-:W-:Y:S01]  /*a060*/  F2FP.F16.F32.PACK_AB R80, R93, R101 ;  /* 0x000000655d50723e */ /* 0x002fe200000000ff */
[C---:B------:R-:W-:Y:S01]  /*a070*/  FMUL.FTZ R36, R84.reuse, R36 ;  /* 0x0000002454247220 */ /* 0x040fe20000410000 */
[----:B------:R-:W1:Y:S01]  /*a080*/  LDSM.16.MT88.4 R52, [R118+0x8000] ;  /* 0x008000007634783b */ /* 0x000e620000004200 */
        /* <DEDUP_REMOVED lines=13> */
[----:B---3--:R-:W-:Y:S01]  /*a160*/  F2FP.F16.F32.PACK_AB R81, R92, R100 ;  /* 0x000000645c51723e */ /* 0x008fe200000000ff */
[C---:B------:R-:W-:Y:S01]  /*a170*/  FMUL.FTZ R48, R84.reuse, R48 ;  /* 0x0000003054307220 */ /* 0x040fe20000410000 */
[----:B------:R-:W-:Y:S01]  /*a180*/  FMUL.FTZ R49, R84, R49 ;  /* 0x0000003154317220 */ /* 0x000fe20000410000 */
[C---:B------:R-:W-:Y:S01]  /*a190*/  FMUL.FTZ R50, R3.reuse, R50 ;  /* 0x0000003203327220 */ /* 0x040fe20000410000 */
[----:B------:R-:W-:Y:S01]  /*a1a0*/  FMUL.FTZ R51, R3, R51 ;  /* 0x0000003303337220 */ /* 0x000fe20000410000 */
[----:B------:R-:W-:Y:S01]  /*a1b0*/  LDSM.16.MT88.4 R76, [R118+0x6c00] ;  /* 0x006c0000764c783b */ /* 0x000fe20000004200 */
[--C-:B------:R-:W-:Y:S03]  /*a1c0*/  FFMA.FTZ R163, R163, UR4, -R104.reuse ;  /* 0x00000004a3a37c23 */ /* 0x100fe60008010868 */
[----:B------:R-:W-:Y:S01]  /*a1d0*/  MUFU.EX2 R91, R91 ;  /* 0x0000005b005b7308 */ /* 0x000fe20000000800 */
[----:B------:R-:W-:Y:S01]  /*a1e0*/  FFMA.FTZ R102, R102, UR4, -R104 ;  /* 0x0000000466667c23 */ /* 0x000fe20008010868 */
[--C-:B------:R-:W-:Y:S01]  /*a1f0*/  FFMA.FTZ R164, R164, UR4, -R105.reuse ;  /* 0x00000004a4a47c23 */ /* 0x100fe20008010869 */
[--C-:B------:R-:W-:Y:S01]  /*a200*/  FFMA.FTZ R165, R165, UR4, -R105.reuse ;  /* 0x00000004a5a57c23 */ /* 0x100fe20008010869 */
[----:B------:R-:W-:Y:S01]  /*a210*/  FFMA.FTZ R87, R87, UR4, -R105 ;  /* 0x0000000457577c23 */ /* 0x000fe20008010869 */
[----:B------:R-:W-:Y:S01]  /*a220*/  FFMA.FTZ R101, R84, R145, R101 ;  /* 0x0000009154657223 */ /* 0x000fe20000010065 */
[----:B------:R-:W-:Y:S01]  /*a230*/  LDSM.16.MT88.4 R68, [R116+0x6c00] ;  /* 0x006c00007444783b */ /* 0x000fe20000004200 */
[----:B------:R-:W-:Y:S03]  /*a240*/  FFMA.FTZ R100, R3, R144, R100 ;  /* 0x0000009003647223 */ /* 0x000fe60000010064 */
[----:B------:R-:W3:Y:S01]  /*a250*/  MUFU.EX2 R88, R88 ;  /* 0x0000005800587308 */ /* 0x000ee20000000800 */
[----:B----4-:R-:W-:Y:S01]  /*a260*/  F2FP.F16.F32.PACK_AB R82, R89, R90 ;  /* 0x0000005a5952723e */ /* 0x010fe200000000ff */
[----:B------:R-:W-:Y:S01]  /*a270*/  FADD.FTZ R101, R93, R101 ;  /* 0x000000655d657221 */ /* 0x000fe20000010000 */
[----:B------:R-:W-:Y:S01]  /*a280*/  FADD.FTZ R100, R92, R100 ;  /* 0x000000645c647221 */ /* 0x000fe20000010000 */
[C---:B------:R-:W-:Y:S02]  /*a290*/  ISETP.GT.AND P0, PT, R129.reuse, 0x1, PT ;  /* 0x000000018100780c */ /* 0x040fe40003f04270 */
[----:B------:R-:W-:Y:S01]  /*a2a0*/  FADD.FTZ R90, R90, R101 ;  /* 0x000000655a5a7221 */ /* 0x000fe20000010000 */
[----:B------:R-:W-:Y:S03]  /*a2b0*/  IADD3 R129, R129, -0x1, RZ ;  /* 0xffffffff81817810 */ /* 0x000fe60007ffe0ff */
[----:B------:R-:W-:Y:S01]  /*a2c0*/  MUFU.EX2 R94, R94 ;  /* 0x0000005e005e7308 */ /* 0x000fe20000000800 */
[----:B------:R-:W-:Y:S01]  /*a2d0*/  MOV R146, R142 ;  /* 0x0000008e00927202 */ /* 0x000fe20000000f00 */
[----:B------:R-:W-:Y:S01]  /*a2e0*/  FADD.FTZ R90, R89, R90 ;  /* 0x0000005a595a7221 */ /* 0x000fe20000010000 */
[----:B------:R-:W-:Y:S07]  /*a2f0*/  MOV R147, R143 ;  /* 0x0000008f00937202 */ /* 0x000fee0000000f00 */
[----:B------:R-:W-:Y:S01]  /*a300*/  MUFU.EX2 R95, R95 ;  /* 0x0000005f005f7308 */ /* 0x000fe20000000800 */
[C---:B---3--:R-:W-:Y:S01]  /*a310*/  F2FP.F16.F32.PACK_AB R83, R88.reuse, R91 ;  /* 0x0000005b5853723e */ /* 0x048fe200000000ff */
[----:B------:R-:W-:Y:S04]  /*a320*/  FADD.FTZ R91, R91, R100 ;  /* 0x000000645b5b7221 */ /* 0x000fe80000010000 */
[----:B------:R-:W-:Y:S02]  /*a330*/  FADD.FTZ R91, R88, R91 ;  /* 0x0000005b585b7221 */ /* 0x000fe40000010000 */
[C---:B------:R-:W-:Y:S02]  /*a340*/  HMMA.16816.F32 R4, R80.reuse, R12, R4 ;  /* 0x0000000c5004723c */ /* 0x040fe40000001804 */
[----:B------:R-:W-:Y:S04]  /*a350*/  MUFU.EX2 R111, R111 ;  /* 0x0000006f006f7308 */ /* 0x000fe80000000800 */
[C---:B------:R-:W-:Y:S06]  /*a360*/  HMMA.16816.F32 R8, R80.reuse, R14, R8 ;  /* 0x0000000e5008723c */ /* 0x040fec0000001808 */
[----:B------:R-:W-:Y:S01]  /*a370*/  MUFU.EX2 R96, R96 ;  /* 0x0000006000607308 */ /* 0x000fe20000000800 */
[C---:B------:R-:W-:Y:S01]  /*a380*/  FMUL.FTZ R12, R84.reuse, R72 ;  /* 0x00000048540c7220 */ /* 0x040fe20000410000 */
[C---:B------:R-:W-:Y:S03]  /*a390*/  FMUL.FTZ R13, R84.reuse, R73 ;  /* 0x00000049540d7220 */ /* 0x040fe60000410000 */
[C---:B------:R-:W-:Y:S01]  /*a3a0*/  FMUL.FTZ R14, R3.reuse, R74 ;  /* 0x0000004a030e7220 */ /* 0x040fe20000410000 */
[C---:B------:R-:W-:Y:S04]  /*a3b0*/  FMUL.FTZ R15, R3.reuse, R75 ;  /* 0x0000004b030f7220 */ /* 0x040fe80000410000 */
[----:B------:R-:W-:Y:S03]  /*a3c0*/  MUFU.EX2 R108, R108 ;  /* 0x0000006c006c7308 */ /* 0x000fe60000000800 */
[C---:B------:R-:W-:Y:S07]  /*a3d0*/  HMMA.16816.F32 R12, R80.reuse, R20, R12 ;  /* 0x00000014500c723c */ /* 0x040fee000000180c */
        /* <DEDUP_REMOVED lines=8> */
[--C-:B------:R-:W-:Y:S01]  /*a460*/  FFMA.FTZ R64, R154, UR4, -R105.reuse ;  /* 0x000000049a407c23 */ /* 0x100fe20008010869 */
[----:B------:R-:W-:Y:S01]  /*a470*/  FFMA.FTZ R104, R103, UR4, -R104 ;  /* 0x0000000467687c23 */ /* 0x000fe20008010868 */
[--C-:B------:R-:W-:Y:S01]  /*a480*/  FFMA.FTZ R103, R160, UR4, -R105.reuse ;  /* 0x00000004a0677c23 */ /* 0x100fe20008010869 */
[C---:B------:R-:W-:Y:S04]  /*a490*/  HMMA.16816.F32 R20, R80.reuse, R28, R20 ;  /* 0x0000001c5014723c */ /* 0x040fe80000001814 */
[----:B------:R-:W-:Y:S01]  /*a4a0*/  MUFU.EX2 R109, R109 ;  /* 0x0000006d006d7308 */ /* 0x000fe20000000800 */
[----:B------:R-:W-:Y:S01]  /*a4b0*/  FFMA.FTZ R105, R86, UR4, -R105 ;  /* 0x0000000456697c23 */ /* 0x000fe20008010869 */
[C---:B------:R-:W-:Y:S08]  /*a4c0*/  HMMA.16816.F32 R24, R80.reuse, R30, R24 ;  /* 0x0000001e5018723c */ /* 0x040ff00000001818 */
[----:B------:R-:W3:Y:S03]  /*a4d0*/  MUFU.EX2 R65, R65 ;  /* 0x0000004100417308 */ /* 0x000ee60000000800 */
[C---:B------:R-:W-:Y:S01]  /*a4e0*/  FMUL.FTZ R28, R84.reuse, R56 ;  /* 0x00000038541c7220 */ /* 0x040fe20000410000 */
[----:B------:R-:W-:Y:S01]  /*a4f0*/  FMUL.FTZ R29, R84, R57 ;  /* 0x00000039541d7220 */ /* 0x000fe20000410000 */
[C---:B------:R-:W-:Y:S01]  /*a500*/  FMUL.FTZ R30, R3.reuse, R58 ;  /* 0x0000003a031e7220 */ /* 0x040fe20000410000 */
[----:B------:R-:W-:Y:S02]  /*a510*/  FMUL.FTZ R31, R3, R59 ;  /* 0x0000003b031f7220 */ /* 0x000fe40000410000 */
[----:B------:R-:W-:Y:S02]  /*a520*/  LDSM.16.MT88.4 R56, [R118+0x6400] ;  /* 0x006400007638783b */ /* 0x000fe40000004200 */
[----:B------:R-:W-:Y:S03]  /*a530*/  MUFU.EX2 R106, R106 ;  /* 0x0000006a006a7308 */ /* 0x000fe60000000800 */
[C---:B--2---:R-:W-:Y:S07]  /*a540*/  HMMA.16816.F32 R28, R80.reuse, R60, R28 ;  /* 0x0000003c501c723c */ /* 0x044fee000000181c */
[----:B------:R-:W-:Y:S01]  /*a550*/  MUFU.EX2 R103, R103 ;  /* 0x0000006700677308 */ /* 0x000fe20000000800 */
[C---:B------:R-:W-:Y:S01]  /*a560*/  HMMA.16816.F32 R32, R80.reuse, R62, R32 ;  /* 0x0000003e5020723c */ /* 0x040fe20000001820 */
[----:B------:R-:W-:Y:S02]  /*a570*/  LDSM.16.MT88.4 R60, [R116+0x6800] ;  /* 0x00680000743c783b */ /* 0x000fe40000004200 */
[----:B---3--:R-:W-:Y:S03]  /*a580*/  FADD.FTZ R3, R65, R90 ;  /* 0x0000005a41037221 */ /* 0x008fe60000010000 */
[C---:B-1----:R-:W-:Y:S03]  /*a590*/  HMMA.16816.F32 R36, R80.reuse, R52, R36 ;  /* 0x000000345024723c */ /* 0x042fe60000001824 */
[----:B------:R-:W-:Y:S02]  /*a5a0*/  MUFU.EX2 R86, R161 ;  /* 0x000000a100567308 */ /* 0x000fe40000000800 */
[----:B------:R-:W-:Y:S01]  /*a5b0*/  FADD.FTZ R3, R94, R3 ;  /* 0x000000035e037221 */ /* 0x000fe20000010000 */
[C---:B------:R-:W-:Y:S01]  /*a5c0*/  HMMA.16816.F32 R40, R80.reuse, R54, R40 ;  /* 0x000000365028723c */ /* 0x040fe20000001828 */
[----:B------:R-:W1:Y:S06]  /*a5d0*/  LDSM.16.MT88.4 R52, [R116+0x8000] ;  /* 0x008000007434783b */ /* 0x000e6c0000004200 */
[----:B------:R-:W2:Y:S10]  /*a5e0*/  MUFU.EX2 R64, R64 ;  /* 0x0000004000407308 */ /* 0x000eb40000000800 */
[----:B------:R-:W3:Y:S10]  /*a5f0*/  MUFU.EX2 R99, R99 ;  /* 0x0000006300637308 */ /* 0x000ef40000000800 */
[----:B------:R-:W-:Y:S01]  /*a600*/  MUFU.EX2 R98, R98 ;  /* 0x0000006200627308 */ /* 0x000fe20000000800 */
[----:B--2---:R-:W-:Y:S09]  /*a610*/  FADD.FTZ R84, R64, R91 ;  /* 0x0000005b40547221 */ /* 0x004ff20000010000 */
[----:B------:R-:W2:Y:S10]  /*a620*/  MUFU.EX2 R97, R97 ;  /* 0x0000006100617308 */ /* 0x000eb40000000800 */
[----:B------:R-:W-:Y:S01]  /*a630*/  MUFU.EX2 R162, R162 ;  /* 0x000000a200a27308 */ /* 0x000fe20000000800 */
[C---:B-1----:R-:W-:Y:S09]  /*a640*/  HMMA.16816.F32 R44, R80.reuse, R52, R44 ;  /* 0x00000034502c723c */ /* 0x042ff2000000182c */
[----:B------:R-:W1:Y:S01]  /*a650*/  MUFU.EX2 R163, R163 ;  /* 0x000000a300a37308 */ /* 0x000e620000000800 */
[----:B------:R-:W-:Y:S09]  /*a660*/  HMMA.16816.F32 R48, R80, R54, R48 ;  /* 0x000000365030723c */ /* 0x000ff20000001830 */
[----:B------:R-:W-:Y:S02]  /*a670*/  MUFU.EX2 R164, R164 ;  /* 0x000000a400a47308 */ /* 0x000fe40000000800 */
[----:B------:R-:W-:Y:S02]  /*a680*/  F2FP.F16.F32.PACK_AB R52, R94, R65 ;  /* 0x000000415e34723e */ /* 0x000fe400000000ff */
[C---:B------:R-:W-:Y:S01]  /*a690*/  F2FP.F16.F32.PACK_AB R53, R95.reuse, R64 ;  /* 0x000000405f35723e */ /* 0x040fe200000000ff */
[----:B------:R-:W-:Y:S01]  /*a6a0*/  FADD.FTZ R95, R95, R84 ;  /* 0x000000545f5f7221 */ /* 0x000fe20000010000 */
[----:B---3--:R-:W-:Y:S04]  /*a6b0*/  F2FP.F16.F32.PACK_AB R54, R99, R96 ;  /* 0x000000606336723e */ /* 0x008fe800000000ff */
[----:B------:R-:W3:Y:S01]  /*a6c0*/  MUFU.EX2 R165, R165 ;  /* 0x000000a500a57308 */ /* 0x000ee20000000800 */
[----:B--2---:R-:W-:Y:S01]  /*a6d0*/  F2FP.F16.F32.PACK_AB R55, R97, R98 ;  /* 0x000000626137723e */ /* 0x004fe200000000ff */
[----:B------:R-:W-:Y:S01]  /*a6e0*/  FADD.FTZ R98, R98, R95 ;  /* 0x0000005f62627221 */ /* 0x000fe20000010000 */
[----:B-1----:R-:W-:Y:S03]  /*a6f0*/  F2FP.F16.F32.PACK_AB R88, R163, R162 ;  /* 0x000000a2a358723e */ /* 0x002fe600000000ff */
[----:B------:R-:W-:Y:S02]  /*a700*/  FADD.FTZ R97, R97, R98 ;  /* 0x0000006261617221 */ /* 0x000fe40000010000 */
[C---:B------:R-:W-:Y:S02]  /*a710*/  HMMA.16816.F32 R4, R52.reuse, R56, R4 ;  /* 0x000000383404723c */ /* 0x040fe40000001804 */
[----:B------:R-:W-:Y:S04]  /*a720*/  MUFU.EX2 R102, R102 ;  /* 0x0000006600667308 */ /* 0x000fe80000000800 */
[C---:B------:R-:W-:Y:S01]  /*a730*/  HMMA.16816.F32 R8, R52.reuse, R58, R8 ;  /* 0x0000003a3408723c */ /* 0x040fe20000001808 */
[----:B------:R-:W1:Y:S05]  /*a740*/  LDSM.16.MT88.4 R56, [R116+0x6400] ;  /* 0x006400007438783b */ /* 0x000e6a0000004200 */
[----:B------:R-:W2:Y:S01]  /*a750*/  MUFU.EX2 R145, R104 ;  /* 0x0000006800917308 */ /* 0x000ea20000000800 */
[----:B---3--:R-:W-:Y:S09]  /*a760*/  F2FP.F16.F32.PACK_AB R89, R165, R164 ;  /* 0x000000a4a559723e */ /* 0x008ff200000000ff */
[----:B------:R-:W-:Y:S10]  /*a770*/  MUFU.EX2 R87, R87 ;  /* 0x0000005700577308 */ /* 0x000ff40000000800 */
[----:B------:R-:W3:Y:S01]  /*a780*/  MUFU.EX2 R144, R105 ;  /* 0x0000006900907308 */ /* 0x000ee20000000800 */
[----:B--2---:R-:W-:Y:S02]  /*a790*/  F2FP.F16.F32.PACK_AB R90, R145, R102 ;  /* 0x00000066915a723e */ /* 0x004fe400000000ff */
[----:B---3--:R-:W-:Y:S01]  /*a7a0*/  F2FP.F16.F32.PACK_AB R91, R144, R87 ;  /* 0x00000057905b723e */ /* 0x008fe200000000ff */
        /* <DEDUP_REMOVED lines=15> */
[----:B------:R-:W-:Y:S04]  /*a8a0*/  F2FP.F16.F32.PACK_AB R52, R108, R111 ;  /* 0x0000006f6c34723e */ /* 0x000fe800000000ff */
[C---:B------:R-:W-:Y:S01]  /*a8b0*/  F2FP.F16.F32.PACK_AB R53, R107.reuse, R110 ;  /* 0x0000006e6b35723e */ /* 0x040fe200000000ff */
[----:B------:R-:W-:Y:S01]  /*a8c0*/  FADD.FTZ R110, R110, R97 ;  /* 0x000000616e6e7221 */ /* 0x000fe20000010000 */
[----:B------:R-:W-:Y:S02]  /*a8d0*/  F2FP.F16.F32.PACK_AB R54, R106, R109 ;  /* 0x0000006d6a36723e */ /* 0x000fe400000000ff */
[----:B------:R-:W-:Y:S01]  /*a8e0*/  F2FP.F16.F32.PACK_AB R55, R86, R103 ;  /* 0x000000675637723e */ /* 0x000fe200000000ff */
[----:B------:R-:W-:Y:S06]  /*a8f0*/  FADD.FTZ R110, R107, R110 ;  /* 0x0000006e6b6e7221 */ /* 0x000fec0000010000 */
[C---:B-1----:R-:W-:Y:S06]  /*a900*/  HMMA.16816.F32 R4, R52.reuse, R56, R4 ;  /* 0x000000383404723c */ /* 0x042fec0000001804 */
[C---:B------:R-:W-:Y:S01]  /*a910*/  HMMA.16816.F32 R8, R52.reuse, R58, R8 ;  /* 0x0000003a3408723c */ /* 0x040fe20000001808 */
[----:B------:R-:W1:Y:S05]  /*a920*/  LDSM.16.MT88.4 R56, [R118+0x7800] ;  /* 0x007800007638783b */ /* 0x000e6a0000004200 */
[C---:B------:R-:W-:Y:S06]  /*a930*/  HMMA.16816.F32 R12, R52.reuse, R60, R12 ;  /* 0x0000003c340c723c */ /* 0x040fec000000180c */
        /* <DEDUP_REMOVED lines=13> */
[----:B------:R-:W2:Y:S05]  /*aa10*/  LDSM.16.MT88.4 R52, [R116+0x7c00] ;  /* 0x007c00007434783b */ /* 0x000eaa0000004200 */
[C---:B------:R-:W-:Y:S03]  /*aa20*/  HMMA.16816.F32 R80, R88.reuse, R76, R4 ;  /* 0x0000004c5850723c */ /* 0x040fe60000001804 */
[----:B------:R-:W3:Y:S03]  /*aa30*/  LDSM.16.MT88.4 R4, [R118+0x8c00] ;  /* 0x008c00007604783b */ /* 0x000ee60000004200 */
[C---:B------:R-:W-:Y:S05]  /*aa40*/  HMMA.16816.F32 R76, R88.reuse, R78, R8 ;  /* 0x0000004e584c723c */ /* 0x040fea0000001808 */
[----:B------:R-:W4:Y:S01]  /*aa50*/  LDSM.16.MT88.4 R8, [R116+0x8c00] ;  /* 0x008c00007408783b */ /* 0x000f220000004200 */
[C---:B------:R-:W-:Y:S06]  /*aa60*/  HMMA.16816.F32 R72, R88.reuse, R68, R12 ;  /* 0x000000445848723c */ /* 0x040fec000000180c */
        /* <DEDUP_REMOVED lines=25> */
[----:B------:R-:W-:Y:S01]  /*ac00*/  FADD.FTZ R144, R144, R87 ;  /* 0x0000005790907221 */ /* 0x000fe20000010000 */
[----:B------:R-:W-:Y:S06]  /*ac10*/  @P0 BRA `(.L_x_4173) ;  /* 0xffffffd400ac0947 */ /* 0x000fec000383ffff */
.L_x_4169:
        /* <DEDUP_REMOVED lines=169> */
.L_x_4174:
        /* <DEDUP_REMOVED lines=10> */
.L_x_4175:
[----:B------:R-:W1:Y:S01]  /*b750*/  S2R R5, SR_CTAID.Z ;  /* 0x0000000000057919 */ /* 0x000e620000002700 */
[----:B------:R-:W1:Y:S01]  /*b760*/  LDC R0, c[0x0][0x270] ;  /* 0x00009c00ff007b82 */ /* 0x000e620000000800 */
[----:B------:R-:W1:Y:S07]  /*b770*/  S2R R2, SR_CTAID.Y ;  /* 0x0000000000027919 */ /* 0x000e6e0000002600 */
[----:B------:R-:W2:Y:S01]  /*b780*/  LDC R128, c[0x0][0x2c4] ;  /* 0x0000b100ff807b82 */ /* 0x000ea20000000800 */
[----:B-1----:R-:W-:-:S04]  /*b790*/  IMAD R9, R2, R0, R5 ;  /* 0x0000000002097224 */ /* 0x002fc800078e0205 */
[----:B--2---:R-:W-:-:S07]  /*b7a0*/  IMAD R128, R9, R128, RZ ;  /* 0x0000008009807224 */ /* 0x004fce00078e02ff */
.L_x_4176:
        /* <DEDUP_REMOVED lines=49> */
.L_x_4178:
[----:B------:R-:W-:Y:S05]  /*bac0*/  BSYNC B0 ;  /* 0x0000000000007941 */ /* 0x000fea0003800000 */
.L_x_4177:
        /* <DEDUP_REMOVED lines=29> */
.L_x_4180:
[----:B------:R-:W-:Y:S05]  /*bca0*/  BSYNC B0 ;  /* 0x0000000000007941 */ /* 0x000fea0003800000 */
.L_x_4179:
        /* <DEDUP_REMOVED lines=23> */
.L_x_4181:
        /* <DEDUP_REMOVED lines=14> */
.L_x_6279:


//--------------------- .text._ZN5flash24flash_fwd_splitkv_kernelI23Flash_fwd_kernel_traitsILi96ELi64ELi64ELi4ELb0ELb0EN7cutlass6half_tE19Flash_kernel_traitsILi96ELi64ELi64ELi4ES3_EELb1ELb0ELb0ELb0ELb0ELb0ELb0ELb1EEEvNS_16Flash_fwd_paramsE --------------------------
	.section	.text._ZN5flash24flash_fwd_splitkv_kernelI23Flash_fwd_kernel_traitsILi96ELi64ELi64ELi4ELb0ELb0EN7cutlass6half_tE19Flash_kernel_traitsILi96ELi64ELi64ELi4ES3_EELb1ELb0ELb0ELb0ELb0ELb0ELb0ELb1EEEvNS_16Flash_fwd_paramsE,"ax",@progbits
	.align	128
        .global         _ZN5flash24flash_fwd_splitkv_kernelI23Flash_fwd_kernel_traitsILi96ELi64ELi64ELi4ELb0ELb0EN7cutlass6half_tE19Flash_kernel_traitsILi96ELi64ELi64ELi4ES3_EELb1ELb0ELb0ELb0ELb0ELb0ELb0ELb1EEEvNS_16Flash_fwd_paramsE
        .type           _ZN5flash24flash_fwd_splitkv_kernelI23Flash_fwd_kernel_traitsILi96ELi64ELi64ELi4ELb0ELb0EN7cutlass6half_tE19Flash_kernel_traitsILi96ELi64ELi64ELi4ES3_EELb1ELb0ELb0ELb0ELb0ELb0ELb0ELb1EEEvNS_16Flash_fwd_paramsE,@function
        .size           _ZN5flash24flash_fwd_splitkv_kernelI23Flash_fwd_kernel_traitsILi96ELi64ELi64ELi4ELb0ELb0EN7cutlass6half_tE19Flash_kernel_traitsILi96ELi64ELi64ELi4ES3_EELb1ELb0ELb0ELb0ELb0ELb0ELb0ELb1EEEvNS_16Flash_fwd_paramsE,(.L_x_6280 - _ZN5flash24flash_fwd_splitkv_kernelI23Flash_fwd_kernel_traitsILi96ELi64ELi64ELi4ELb0ELb0EN7cutlass6half_tE19Flash_kernel_traitsILi96ELi64ELi64ELi4ES3_EELb1ELb0ELb0ELb0ELb0ELb0ELb0ELb1EEEvNS_16Flash_fwd_paramsE)
        .other          _ZN5flash24flash_fwd_splitkv_kernelI23Flash_fwd_kernel_traitsILi96ELi64ELi64ELi4ELb0ELb0EN7cutlass6half_tE19Flash_kernel_traitsILi96ELi64ELi64ELi4ES3_EELb1ELb0ELb0ELb0ELb0ELb0ELb0ELb1EEEvNS_16Flash_fwd_paramsE,@"STO_CUDA_ENTRY STV_DEFAULT"
_ZN5flash24flash_fwd_splitkv_kernelI23Flash_fwd_kernel_traitsILi96ELi64ELi64ELi4ELb0ELb0EN7cutlass6half_tE19Flash_kernel_traitsILi96ELi64ELi64ELi4ES3_EELb1ELb0ELb0ELb0ELb0ELb0ELb0ELb1EEEvNS_16Flash_fwd_paramsE:
.text._ZN5flash24flash_fwd_splitkv_kernelI23Flash_fwd_kernel_traitsILi96ELi64ELi64ELi4ELb0ELb0EN7cutlass6half_tE19Flash_kernel_traitsILi96ELi64ELi64ELi4ES3_EELb1ELb0ELb0ELb0ELb0ELb0ELb0ELb1EEEvNS_16Flash_fwd_paramsE:
        /* <DEDUP_REMOVED lines=40> */
.L_x_4182:
[----:B------:R-:W1:Y:S02]  /*0280*/  LDC R59, c[0x0][0x2c8] ;  /* 0x0000b200ff3b7b82 */ /* 0x000e640000000800 */
.L_x_4183:
        /* <DEDUP_REMOVED lines=44> */
[----:B------:R-:W2:Y:S02]  /*0550*/  @!P0 LDC.64 R2, c[0x0][0x290] ;  /* 0x0000a400ff028b82 */ /* 0x000ea40000000a00 */
[----:B------:R-:W-:-:S05]  /*0560*/  IMAD.IADD R58, R58, 0x1, -R13 ;  /* 0x000000013a3a7824 */ /* 0x000fca00078e0a0d */
[----:B------:R-:W-:Y:S01]  /*0570*/  ISETP.NE.AND P6, PT, R58, RZ, PT ;  /* 0x000000ff3a00720c */ /* 0x000fe20003fc5270 */
[----:B-1----:R-:W-:-:S04]  /*0580*/  @P0 IMAD.WIDE.U32 R8, R127, R4, RZ ;  /* 0x000000047f080225 */ /* 0x002fc800078e00ff */
[----:B------:R-:W-:Y:S02]  /*0590*/  @P0 IMAD R127, R127, R5, R9 ;  /* 0x000000057f7f0224 */ /* 0x000fe400078e0209 */
[-C--:B--2---:R-:W-:Y:S01]  /*05a0*/  @!P0 IMAD R6, R7, R2.reuse, RZ ;  /* 0x0000000207068224 */ /* 0x084fe200078e02ff */
[----:B------:R-:W-:Y:S01]  /*05b0*/  SHF.R.S32.HI R7, RZ, 0x1f, R77 ;  /* 0x0000001fff077819 */ /* 0x000fe2000001144d */
        /* <DEDUP_REMOVED lines=10> */
[----:B------:R-:W-:Y:S01]  /*0660*/  ULDC UR4, c[0x0][0x2c4] ;  /* 0x0000b10000047ab9 */ /* 0x000fe20000000800 */
[----:B------:R-:W-:Y:S01]  /*0670*/  ISETP.GE.AND P1, PT, R3, R126, PT ;  /* 0x0000007e0300720c */ /* 0x000fe20003f26270 */
[----:B------:R-:W-:Y:S01]  /*0680*/  IMAD.WIDE.U32 R16, R77, R4, R8 ;  /* 0x000000044d107225 */ /* 0x000fe200078e0008 */
[----:B------:R-:W-:-:S02]  /*0690*/  SHF.R.S32.HI R7, RZ, 0x1f, R108 ;  /* 0x0000001fff077819 */ /* 0x000fc4000001146c */
[----:B------:R-:W-:Y:S01]  /*06a0*/  SHF.R.S32.HI R11, RZ, 0x1f, R3 ;  /* 0x0000001fff0b7819 */ /* 0x000fe20000011403 */
[----:B------:R-:W-:Y:S01]  /*06b0*/  IMAD R10, R77, R5, R10 ;  /* 0x000000054d0a7224 */ /* 0x000fe200078e020a */
[----:B------:R-:W-:Y:S01]  /*06c0*/  IADD3 R12, P0, R6, R16, RZ ;  /* 0x00000010060c7210 */ /* 0x000fe20007f1e0ff */
[----:B------:R-:W-:Y:S01]  /*06d0*/  IMAD R2, R2, UR4, R77 ;  /* 0x0000000402027c24 */ /* 0x000fe2000f8e024d */
[----:B------:R-:W-:Y:S02]  /*06e0*/  ULDC.64 UR4, c[0x0][0x2a0] ;  /* 0x0000a80000047ab9 */ /* 0x000fe40000000a00 */
        /* <DEDUP_REMOVED lines=26> */
.L_x_4186:
[----:B------:R-:W-:Y:S05]  /*0890*/  BSYNC B0 ;  /* 0x0000000000007941 */ /* 0x000fea0003800000 */
.L_x_4185:
        /* <DEDUP_REMOVED lines=20> */
.L_x_4188:
[----:B------:R-:W-:Y:S05]  /*09e0*/  BSYNC B0 ;  /* 0x0000000000007941 */ /* 0x000fea0003800000 */
.L_x_4187:
        /* <DEDUP_REMOVED lines=11> */
.L_x_4184:
        /* <DEDUP_REMOVED lines=22> */
.L_x_4189:
[----:B------:R-:W-:Y:S05]  /*0c00*/  @!P3 BRA `(.L_x_4190) ;  /* 0x000000040040b947 */ /* 0x000fea0003800000 */
[----:B------:R-:W2:Y:S01]  /*0c10*/  LDC R13, c[0x0][0x380] ;  /* 0x0000e000ff0d7b82 */ /* 0x000ea20000000800 */
[----:B------:R-:W-:Y:S01]  /*0c20*/  LEA R0, R87, 0xffffffc0, 0x6 ;  /* 0xffffffc057007811 */ /* 0x000fe200078e30ff */
[----:B------:R-:W-:-:S06]  /*0c30*/  ULDC.64 UR4, c[0x0][0x230] ;  /* 0x00008c0000047ab9 */ /* 0x000fcc0000000a00 */
[----:B------:R-:W3:Y:S01]  /*0c40*/  LDC.64 R52, c[0x0][0x248] ;  /* 0x00009200ff347b82 */ /* 0x000ee20000000a00 */
[----:B--2---:R-:W-:-:S04]  /*0c50*/  IABS R4, R13 ;  /* 0x0000000d00047213 */ /* 0x004fc80000000000 */
[----:B------:R-:W2:Y:S08]  /*0c60*/  I2F.RP R5, R4 ;  /* 0x0000000400057306 */ /* 0x000eb00000209400 */
[----:B--2---:R-:W2:Y:S02]  /*0c70*/  MUFU.RCP R10, R5 ;  /* 0x00000005000a7308 */ /* 0x004ea40000001000 */
[----:B--2---:R-:W-:-:S06]  /*0c80*/  IADD3 R10, R10, 0xffffffe, RZ ;  /* 0x0ffffffe0a0a7810 */ /* 0x004fcc0007ffe0ff */
[----:B-----5:R-:W1:Y:S02]  /*0c90*/  F2I.FTZ.U32.TRUNC.NTZ R11, R10 ;  /* 0x0000000a000b7305 */ /* 0x020e64000021f000 */
        /* <DEDUP_REMOVED lines=21> */
[----:B-1----:R-:W-:Y:S01]  /*0df0*/  IABS R2, R11 ;  /* 0x0000000b00027213 */ /* 0x002fe20000000000 */
[----:B------:R-:W-:-:S03]  /*0e00*/  IMAD.MOV R21, RZ, RZ, -R21 ;  /* 0x000000ffff157224 */ /* 0x000fc600078e0a15 */
[----:B------:R-:W1:Y:S01]  /*0e10*/  I2F.RP R8, R2 ;  /* 0x0000000200087306 */ /* 0x000e620000209400 */
[----:B------:R-:W-:-:S07]  /*0e20*/  IMAD R21, R13, R21, R0 ;  /* 0x000000150d157224 */ /* 0x000fce00078e0200 */
[----:B-1----:R-:W1:Y:S01]  /*0e30*/  MUFU.RCP R14, R8 ;  /* 0x00000008000e7308 */ /* 0x002e620000001000 */
[----:B--2---:R-:W-:Y:S02]  /*0e40*/  SHF.R.S32.HI R17, RZ, 0x1f, R21 ;  /* 0x0000001fff117819 */ /* 0x004fe40000011415 */
[----:B-1----:R-:W-:-:S05]  /*0e50*/  IADD3 R14, R14, 0xffffffe, RZ ;  /* 0x0ffffffe0e0e7810 */ /* 0x002fca0007ffe0ff */
        /* <DEDUP_REMOVED lines=20> */
[----:B------:R-:W-:Y:S02]  /*0fa0*/  @!P1 LOP3.LUT R6, RZ, R11, RZ, 0x33, !PT ;  /* 0x0000000bff069212 */ /* 0x000fe400078e33ff */
[----:B----4-:R-:W-:Y:S01]  /*0fb0*/  SHF.R.S32.HI R5, RZ, 0x1f, R4 ;  /* 0x0000001fff057819 */ /* 0x010fe20000011404 */
        /* <DEDUP_REMOVED lines=8> */
[-C--:B---3--:R-:W-:Y:S01]  /*1040*/  IMAD R8, R17, R52.reuse, RZ ;  /* 0x0000003411087224 */ /* 0x088fe200078e02ff */
[----:B------:R-:W-:Y:S01]  /*1050*/  IADD3 R23, R5, R3, RZ ;  /* 0x0000000305177210 */ /* 0x000fe20007ffe0ff */
[----:B------:R-:W-:Y:S01]  /*1060*/  IMAD.WIDE.U32 R10, R21, R52, R12 ;  /* 0x00000034150a7225 */ /* 0x000fe200078e000c */
[----:B------:R-:W-:-:S03]  /*1070*/  SHF.R.S32.HI R13, RZ, 0x1f, R6 ;  /* 0x0000001fff0d7819 */ /* 0x000fc60000011406 */
[----:B------:R-:W-:Y:S01]  /*1080*/  IMAD R8, R21, R53, R8 ;  /* 0x0000003515087224 */ /* 0x000fe200078e0208 */
[----:B------:R-:W-:Y:S01]  /*1090*/  MOV R14, R10 ;  /* 0x0000000a000e7202 */ /* 0x000fe20000000f00 */
[----:B------:R-:W-:Y:S02]  /*10a0*/  IMAD.MOV.U32 R16, RZ, RZ, R4 ;  /* 0x000000ffff107224 */ /* 0x000fe400078e0004 */
[----:B------:R-:W-:Y:S02]  /*10b0*/  IMAD.IADD R15, R11, 0x1, R8 ;  /* 0x000000010b0f7824 */ /* 0x000fe400078e0208 */
[----:B------:R-:W-:Y:S02]  /*10c0*/  IMAD R11, R13, UR4, RZ ;  /* 0x000000040d0b7c24 */ /* 0x000fe4000f8e02ff */
[----:B------:R-:W-:-:S04]  /*10d0*/  IMAD.WIDE.U32 R14, R6, UR4, R14 ;  /* 0x00000004060e7c25 */ /* 0x000fc8000f8e000e */
[----:B------:R-:W-:-:S05]  /*10e0*/  IMAD R11, R6, UR5, R11 ;  /* 0x00000005060b7c24 */ /* 0x000fca000f8e020b */
[----:B------:R-:W-:Y:S01]  /*10f0*/  IADD3 R19, R15, R11, RZ ;  /* 0x0000000b0f137210 */ /* 0x000fe20007ffe0ff */
[----:B------:R-:W-:Y:S06]  /*1100*/  BRA `(.L_x_4191) ;  /* 0x0000000400447947 */ /* 0x000fec0003800000 */
.L_x_4190:
        /* <DEDUP_REMOVED lines=49> */
.L_x_4192:
        /* <DEDUP_REMOVED lines=32> */
.L_x_4191:
[----:B------:R1:W5:Y:S01]  /*1620*/  @P5 LDG.E R15, desc[UR6][R110.64] ;  /* 0x000000066e0f5981 */ /* 0x000362000c1e1900 */
[----:B------:R-:W-:Y:S01]  /*1630*/  ISETP.NE.AND P0, PT, R127, -0x1, PT ;  /* 0xffffffff7f00780c */ /* 0x000fe20003f05270 */
[----:B------:R-:W2:Y:S01]  /*1640*/  LDC.64 R4, c[0x0][0x240] ;  /* 0x00009000ff047b82 */ /* 0x000ea20000000a00 */
[----:B-----5:R-:W-:Y:S01]  /*1650*/  SHF.R.S32.HI R11, RZ, 0x1f, R58 ;  /* 0x0000001fff0b7819 */ /* 0x020fe2000001143a */
[----:B------:R-:W-:Y:S01]  /*1660*/  ULDC UR5, c[0x0][0x2d0] ;  /* 0x0000b40000057ab9 */ /* 0x000fe20000000800 */
[----:B------:R-:W-:Y:S01]  /*1670*/  ULDC.64 UR10, c[0x0][0x268] ;  /* 0x00009a00000a7ab9 */ /* 0x000fe20000000a00 */
        /* <DEDUP_REMOVED lines=10> */
[----:B------:R-:W4:Y:S01]  /*1720*/  @!P0 LDC.64 R2, c[0x0][0x228] ;  /* 0x00008a00ff028b82 */ /* 0x000f220000000a00 */
[----:B------:R-:W-:Y:S01]  /*1730*/  IMAD.SHL.U32 R31, R75, 0x40, RZ ;  /* 0x000000404b1f7824 */ /* 0x000fe200078e00ff */
[----:B------:R-:W-:Y:S01]  /*1740*/  SHF.R.S32.HI R107, RZ, 0x1f, R106 ;  /* 0x0000001fff6b7819 */ /* 0x000fe2000001146a */
[C---:B------:R-:W-:Y:S02]  /*1750*/  IMAD.SHL.U32 R10, R8.reuse, 0x8, RZ ;  /* 0x00000008080a7824 */ /* 0x040fe400078e00ff */
[----:B------:R-:W-:Y:S01]  /*1760*/  IMAD.SHL.U32 R8, R8, 0x4, RZ ;  /* 0x0000000408087824 */ /* 0x000fe200078e00ff */
[----:B------:R-:W-:Y:S01]  /*1770*/  LOP3.LUT R31, R31, 0xc0, RZ, 0xc0, !PT ;  /* 0x000000c01f1f7812 */ /* 0x000fe200078ec0ff */
[C---:B------:R-:W-:Y:S01]  /*1780*/  VIADD R85, R10.reuse, 0x20 ;  /* 0x000000200a557836 */ /* 0x040fe20000000000 */
[----:B------:R-:W-:Y:S01]  /*1790*/  ISETP.GE.AND P2, PT, R10, UR5, PT ;  /* 0x000000050a007c0c */ /* 0x000fe2000bf46270 */
[----:B--2---:R-:W-:Y:S01]  /*17a0*/  @P0 IMAD.WIDE.U32 R32, R127, R4, RZ ;  /* 0x000000047f200225 */ /* 0x004fe200078e00ff */
[----:B------:R-:W-:-:S02]  /*17b0*/  LOP3.LUT R25, R31, 0x18, R10, 0xf8, !PT ;  /* 0x000000181f197812 */ /* 0x000fc400078ef80a */
[----:B------:R-:W-:Y:S01]  /*17c0*/  SHF.R.U32.HI R102, RZ, 0x3, R31 ;  /* 0x00000003ff667819 */ /* 0x000fe2000001161f */
[----:B------:R-:W-:Y:S01]  /*17d0*/  @P0 IMAD.MOV.U32 R18, RZ, RZ, R32 ;  /* 0x000000ffff120224 */ /* 0x000fe200078e0020 */
[----:B------:R-:W-:Y:S01]  /*17e0*/  ISETP.GE.AND P1, PT, R85, UR5, PT ;  /* 0x0000000555007c0c */ /* 0x000fe2000bf26270 */
[----:B------:R-:W-:Y:S01]  /*17f0*/  IMAD.WIDE R26, R27, 0x40, R106 ;  /* 0x000000401b1a7825 */ /* 0x000fe200078e026a */
[----:B------:R-:W-:Y:S02]  /*1800*/  LOP3.LUT R102, R25, R102, RZ, 0x3c, !PT ;  /* 0x0000006619667212 */ /* 0x000fe400078e3cff */
[----:B------:R-:W-:Y:S01]  /*1810*/  SEL R68, RZ, 0xffffffff, P1 ;  /* 0xffffffffff447807 */ /* 0x000fe20000800000 */
[----:B------:R-:W-:Y:S01]  /*1820*/  @P0 IMAD R25, R127, R5, R33 ;  /* 0x000000057f190224 */ /* 0x000fe200078e0221 */
[----:B------:R-:W-:Y:S01]  /*1830*/  LOP3.LUT R31, R73, 0xfffffff0, RZ, 0xc0, !PT ;  /* 0xfffffff0491f7812 */ /* 0x000fe200078ec0ff */
[----:B------:R-:W-:Y:S01]  /*1840*/  VIADD R84, R10, 0x40 ;  /* 0x000000400a547836 */ /* 0x000fe20000000000 */
[----:B---3--:R-:W-:Y:S01]  /*1850*/  LEA.HI R67, R67, R67, RZ, 0x1 ;  /* 0x0000004343437211 */ /* 0x008fe200078f08ff */
[----:B------:R-:W-:-:S02]  /*1860*/  IMAD.SHL.U32 R68, R68, 0x2, RZ ;  /* 0x0000000244447824 */ /* 0x000fc400078e00ff */
[-C--:B----4-:R-:W-:Y:S01]  /*1870*/  @!P0 IMAD R12, R7, R2.reuse, RZ ;  /* 0x00000002070c8224 */ /* 0x090fe200078e02ff */
[----:B------:R-:W-:Y:S01]  /*1880*/  SHF.R.S32.HI R63, RZ, 0x1, R67 ;  /* 0x00000001ff3f7819 */ /* 0x000fe20000011443 */
[----:B------:R-:W-:-:S04]  /*1890*/  @!P0 IMAD.WIDE.U32 R32, R9, R2, RZ ;  /* 0x0000000209208225 */ /* 0x000fc800078e00ff */
[----:B------:R-:W-:Y:S01]  /*18a0*/  @!P0 IMAD R3, R9, R3, R12 ;  /* 0x0000000309038224 */ /* 0x000fe200078e020c */
[----:B------:R-:W-:Y:S01]  /*18b0*/  LEA.HI R12, R11, R58, RZ, 0x5 ;  /* 0x0000003a0b0c7211 */ /* 0x000fe200078f28ff */
[----:B------:R-:W-:Y:S01]  /*18c0*/  @!P0 IMAD.MOV.U32 R18, RZ, RZ, R32 ;  /* 0x000000ffff128224 */ /* 0x000fe200078e0020 */
[----:B------:R-:W-:Y:S01]  /*18d0*/  SEL R11, RZ, 0x1, P2 ;  /* 0x00000001ff0b7807 */ /* 0x000fe20001000000 */
[----:B------:R-:W-:Y:S01]  /*18e0*/  @!P0 IMAD.IADD R25, R33, 0x1, R3 ;  /* 0x0000000121198824 */ /* 0x000fe200078e0203 */
[----:B------:R-:W-:Y:S01]  /*18f0*/  IADD3 R22, P0, R10, R16, RZ ;  /* 0x000000100a167210 */ /* 0x000fe20007f1e0ff */
[----:B------:R-:W2:Y:S01]  /*1900*/  LDC.64 R2, c[0x0][0x250] ;  /* 0x00009400ff027b82 */ /* 0x000ea20000000a00 */
[----:B------:R-:W-:Y:S01]  /*1910*/  LOP3.LUT R68, R68, 0x2, R11, 0xe2, !PT ;  /* 0x0000000244447812 */ /* 0x000fe200078ee20b */
[----:B------:R-:W-:Y:S01]  /*1920*/  IMAD.IADD R72, R58, 0x1, -R31 ;  /* 0x000000013a487824 */ /* 0x000fe200078e0a1f */
[----:B------:R-:W-:Y:S01]  /*1930*/  SHF.R.S32.HI R11, RZ, 0x1f, R10 ;  /* 0x0000001fff0b7819 */ /* 0x000fe2000001140a */
[----:B------:R-:W-:Y:S01]  /*1940*/  IMAD R65, R106, R63, R8 ;  /* 0x0000003f6a417224 */ /* 0x000fe200078e0208 */
[----:B------:R-:W-:Y:S01]  /*1950*/  IADD3 R24, P1, R10, R18, RZ ;  /* 0x000000120a187210 */ /* 0x000fe20007f3e0ff */
[----:B------:R-:W-:Y:S01]  /*1960*/  IMAD R18, R27, R4, RZ ;  /* 0x000000041b127224 */ /* 0x000fe200078e02ff */
[----:B------:R-:W-:Y:S01]  /*1970*/  LEA.HI R71, R72, R72, RZ, 0x1 ;  /* 0x0000004848477211 */ /* 0x000fe200078f08ff */
[C---:B------:R-:W-:Y:S01]  /*1980*/  IMAD.X R23, R11.reuse, 0x1, R23, P0 ;  /* 0x000000010b177824 */ /* 0x040fe200000e0617 */
[----:B------:R-:W-:Y:S01]  /*1990*/  IADD3 R88, P0, R106, R21, RZ ;  /* 0x000000156a587210 */ /* 0x000fe20007f1e0ff */
[----:B------:R-:W-:Y:S01]  /*19a0*/  IMAD.X R25, R11, 0x1, R25, P1 ;  /* 0x000000010b197824 */ /* 0x000fe200008e0619 */
[----:B------:R-:W-:Y:S01]  /*19b0*/  LEA.HI R31, R29, R106, RZ, 0x1 ;  /* 0x0000006a1d1f7211 */ /* 0x000fe200078f08ff */
[C---:B------:R-:W-:Y:S01]  /*19c0*/  IMAD R18, R26.reuse, R5, R18 ;  /* 0x000000051a127224 */ /* 0x040fe200078e0212 */
[--C-:B------:R-:W-:Y:S01]  /*19d0*/  SHF.R.S32.HI R29, RZ, 0x1, R71.reuse ;  /* 0x00000001ff1d7819 */ /* 0x100fe20000011447 */
[----:B------:R-:W-:Y:S01]  /*19e0*/  IMAD R5, R13, UR10, RZ ;  /* 0x0000000a0d057c24 */ /* 0x000fe2000f8e02ff */
[----:B------:R-:W-:Y:S01]  /*19f0*/  SHF.R.S32.HI R70, RZ, 0x1f, R71 ;  /* 0x0000001fff467819 */ /* 0x000fe20000011447 */
[----:B------:R-:W-:Y:S01]  /*1a00*/  IMAD.WIDE.U32 R26, R26, R4, R24 ;  /* 0x000000041a1a7225 */ /* 0x000fe200078e0018 */
[----:B------:R-:W-:-:S02]  /*1a10*/  SHF.R.S32.HI R4, RZ, 0x1f, R108 ;  /* 0x0000001fff047819 */ /* 0x000fc4000001146c */
[----:B------:R-:W-:Y:S01]  /*1a20*/  IADD3.X R25, R107, R17, RZ, P0, !PT ;  /* 0x000000116b197210 */ /* 0x000fe200007fe4ff */
[----:B------:R-:W-:Y:S01]  /*1a30*/  IMAD R20, R6, UR11, R5 ;  /* 0x0000000b06147c24 */ /* 0x000fe2000f8e0205 */
[----:B------:R-:W-:Y:S01]  /*1a40*/  IADD3 R104, P0, R10, R14, RZ ;  /* 0x0000000e0a687210 */ /* 0x000fe20007f1e0ff */
[----:B------:R-:W-:Y:S01]  /*1a50*/  IMAD.WIDE.U32 R22, R6, UR10, R22 ;  /* 0x0000000a06167c25 */ /* 0x000fe2000f8e0016 */
[----:B------:R-:W-:Y:S01]  /*1a60*/  ULDC.64 UR10, c[0x0][0x258] ;  /* 0x00009600000a7ab9 */ /* 0x000fe20000000a00 */
[----:B------:R-:W-:Y:S02]  /*1a70*/  ISETP.GE.AND P1, PT, R84, UR5, PT ;  /* 0x0000000554007c0c */ /* 0x000fe4000bf26270 */
[----:B------:R-:W-:Y:S01]  /*1a80*/  IMAD.IADD R21, R23, 0x1, R20 ;  /* 0x0000000117157824 */ /* 0x000fe200078e0214 */
[----:B------:R-:W-:Y:S01]  /*1a90*/  LEA.HI R70, R70, R29, RZ, 0x2 ;  /* 0x0000001d46467211 */ /* 0x000fe200078f10ff */
[----:B------:R-:W-:Y:S01]  /*1aa0*/  IMAD R23, R4, UR10, RZ ;  /* 0x0000000a04177c24 */ /* 0x000fe2000f8e02ff */
[----:B------:R-:W-:Y:S01]  /*1ab0*/  SEL R5, RZ, 0x4, P1 ;  /* 0x00000004ff057807 */ /* 0x000fe20000800000 */
[----:B------:R-:W-:Y:S01]  /*1ac0*/  IMAD R4, R107, R52, RZ ;  /* 0x000000346b047224 */ /* 0x000fe200078e02ff */
[----:B------:R-:W-:Y:S01]  /*1ad0*/  LOP3.LUT R31, R31, 0x7fffffe, RZ, 0xc0, !PT ;  /* 0x07fffffe1f1f7812 */ /* 0x000fe200078ec0ff */
[----:B------:R-:W-:Y:S01]  /*1ae0*/  IMAD.X R105, R11, 0x1, R19, P0 ;  /* 0x000000010b697824 */ /* 0x000fe200000e0613 */
[----:B------:R-:W-:Y:S01]  /*1af0*/  LOP3.LUT R70, R70, 0xfffffffc, RZ, 0xc0, !PT ;  /* 0xfffffffc46467812 */ /* 0x000fe200078ec0ff */
[C---:B------:R-:W-:Y:S01]  /*1b00*/  IMAD R19, R106.reuse, R53, R4 ;  /* 0x000000356a137224 */ /* 0x040fe200078e0204 */
[----:B------:R-:W-:Y:S01]  /*1b10*/  SHF.R.S32.HI R4, RZ, 0x1f, R59 ;  /* 0x0000001fff047819 */ /* 0x000fe2000001143b */
[----:B------:R-:W-:Y:S01]  /*1b20*/  IMAD.IADD R31, R106, 0x1, -R31 ;  /* 0x000000016a1f7824 */ /* 0x000fe200078e0a1f */
[----:B------:R-:W-:Y:S01]  /*1b30*/  LOP3.LUT R68, R68, R5, RZ, 0xfc, !PT ;  /* 0x0000000544447212 */ /* 0x000fe200078efcff */
[----:B--2---:R-:W-:Y:S01]  /*1b40*/  IMAD R5, R25, R2, RZ ;  /* 0x0000000219057224 */ /* 0x004fe200078e02ff */
[----:B------:R-:W-:Y:S01]  /*1b50*/  LEA.HI R4, R4, R59, RZ, 0x6 ;  /* 0x0000003b04047211 */ /* 0x000fe200078f30ff */
[----:B------:R-:W-:Y:S01]  /*1b60*/  IMAD.IADD R27, R27, 0x1, R18 ;  /* 0x000000011b1b7824 */ /* 0x000fe200078e0212 */
[----:B------:R-:W-:Y:S01]  /*1b70*/  SHF.R.S32.HI R74, RZ, 0x5, R12 ;  /* 0x00000005ff4a7819 */ /* 0x000fe2000001140c */
[----:B------:R-:W-:Y:S01]  /*1b80*/  IMAD.MOV.U32 R20, RZ, RZ, R22 ;  /* 0x000000ffff147224 */ /* 0x000fe200078e0016 */
[----:B------:R-:W-:Y:S01]  /*1b90*/  SHF.R.S32.HI R4, RZ, 0x6, R4 ;  /* 0x00000006ff047819 */ /* 0x000fe20000011404 */
[----:B------:R-:W-:Y:S01]  /*1ba0*/  IMAD R17, R108, UR11, R23 ;  /* 0x0000000b6c117c24 */ /* 0x000fe2000f8e0217 */
[----:B------:R-:W-:Y:S01]  /*1bb0*/  IADD3 R70, R29, -R70, RZ ;  /* 0x800000461d467210 */ /* 0x000fe20007ffe0ff */
[----:B------:R-:W-:Y:S01]  /*1bc0*/  IMAD R5, R88, R3, R5 ;  /* 0x0000000358057224 */ /* 0x000fe200078e0205 */
[----:B------:R-:W-:Y:S01]  /*1bd0*/  VIMNMX R80, RZ, R4, !PT ;  /* 0x00000004ff507248 */ /* 0x000fe20007fe0100 */
[----:B------:R-:W-:Y:S01]  /*1be0*/  IMAD.IADD R64, R8, 0x1, R65 ;  /* 0x0000000108407824 */ /* 0x000fe200078e0241 */
[----:B------:R-:W-:Y:S01]  /*1bf0*/  LOP3.LUT R69, R12, 0xffffffe0, RZ, 0xc0, !PT ;  /* 0xffffffe00c457812 */ /* 0x000fe200078ec0ff */
[----:B------:R-:W-:Y:S01]  /*1c00*/  IMAD R31, R74, 0x8, R31 ;  /* 0x000000084a1f7824 */ /* 0x000fe200078e021f */
[----:B------:R-:W-:Y:S01]  /*1c10*/  ISETP.GT.AND P0, PT, R87, R80, PT ;  /* 0x000000505700720c */ /* 0x000fe20003f04270 */
[----:B------:R-:W-:Y:S01]  /*1c20*/  IMAD.WIDE.U32 R108, R108, UR10, R26 ;  /* 0x0000000a6c6c7c25 */ /* 0x000fe2000f8e001a */
[----:B------:R-:W-:-:S02]  /*1c30*/  LOP3.LUT P1, RZ, R70, 0x2, RZ, 0xc0, !PT ;  /* 0x0000000246ff7812 */ /* 0x000fc4000782c0ff */
[----:B------:R-:W-:Y:S01]  /*1c40*/  SHF.L.U64.HI R53, R52, 0x5, R53 ;  /* 0x0000000534357819 */ /* 0x000fe20000010235 */
[----:B------:R-:W-:Y:S01]  /*1c50*/  IMAD.WIDE.U32 R88, R88, R2, R20 ;  /* 0x0000000258587225 */ /* 0x000fe200078e0014 */
[----:B------:R-:W-:Y:S02]  /*1c60*/  SHF.L.U64.HI R56, R2, 0x5, R3 ;  /* 0x0000000502387819 */ /* 0x000fe40000010203 */
[----:B------:R-:W-:Y:S01]  /*1c70*/  IADD3 R69, -R69, R58, RZ ;  /* 0x0000003a45457210 */ /* 0x000fe20007ffe1ff */
[----:B------:R-:W-:Y:S01]  /*1c80*/  IMAD.WIDE.U32 R104, R106, R52, R104 ;  /* 0x000000346a687225 */ /* 0x000fe200078e0068 */
[----:B------:R-:W-:Y:S02]  /*1c90*/  SHF.R.S32.HI R62, RZ, 0x1f, R65 ;  /* 0x0000001fff3e7819 */ /* 0x000fe40000011441 */
[----:B------:R-:W-:Y:S01]  /*1ca0*/  SHF.R.S32.HI R61, RZ, 0x1f, R64 ;  /* 0x0000001fff3d7819 */ /* 0x000fe20000011440 */
[----:B------:R-:W-:Y:S01]  /*1cb0*/  IMAD.U32 R102, R31, 0x20, R102 ;  /* 0x000000201f667824 */ /* 0x000fe200078e0066 */
[----:B------:R-:W-:Y:S01]  /*1cc0*/  SEL R42, R42, 0xfffffff0, !P1 ;  /* 0xfffffff02a2a7807 */ /* 0x000fe20004800000 */
[----:B------:R-:W-:-:S02]  /*1cd0*/  IMAD.SHL.U32 R57, R2, 0x20, RZ ;  /* 0x0000002002397824 */ /* 0x000fc400078e00ff */
        /* <DEDUP_REMOVED lines=9> */
[----:B------:R-:W-:Y:S01]  /*1d70*/  IMAD R2, R7, UR10, RZ ;  /* 0x0000000a07027c24 */ /* 0x000fe2000f8e02ff */
[----:B------:R-:W-:Y:S01]  /*1d80*/  SHF.R.S32.HI R5, RZ, 0x1f, R59 ;  /* 0x0000001fff057819 */ /* 0x000fe2000001143b */
[C---:B------:R-:W-:Y:S01]  /*1d90*/  IMAD.WIDE.U32 R18, R9.reuse, UR10, R10 ;  /* 0x0000000a09127c25 */ /* 0x040fe2000f8e000a */
[----:B------:R-:W-:Y:S01]  /*1da0*/  IADD3 R4, P1, P0, R0, R106, -R59 ;  /* 0x0000006a00047210 */ /* 0x000fe2000783e83b */
[----:B------:R-:W-:Y:S01]  /*1db0*/  ULDC.64 UR14, c[0x0][0x340] ;  /* 0x0000d000000e7ab9 */ /* 0x000fe20000000a00 */
[----:B------:R-:W-:Y:S01]  /*1dc0*/  ULDC.64 UR12, c[0x0][0x350] ;  /* 0x0000d400000c7ab9 */ /* 0x000fe20000000a00 */
[----:B------:R-:W-:Y:S01]  /*1dd0*/  IMAD R2, R9, UR11, R2 ;  /* 0x0000000b09027c24 */ /* 0x000fe2000f8e0202 */
[----:B------:R-:W-:Y:S01]  /*1de0*/  ULDC.64 UR10, c[0x0][0x328] ;  /* 0x0000ca00000a7ab9 */ /* 0x000fe20000000a00 */
[----:B------:R-:W-:Y:S01]  /*1df0*/  IADD3.X R3, R3, R107, ~R5, P1, P0 ;  /* 0x0000006b03037210 */ /* 0x000fe20000fe0c05 */
[----:B------:R-:W-:Y:S01]  /*1e00*/  IMAD R8, R7, UR10, RZ ;  /* 0x0000000a07087c24 */ /* 0x000fe2000f8e02ff */
[----:B------:R-:W-:Y:S01]  /*1e10*/  LOP3.LUT R99, R68, 0xffff, RZ, 0xc0, !PT ;  /* 0x0000ffff44637812 */ /* 0x000fe200078ec0ff */
[----:B------:R-:W-:Y:S01]  /*1e20*/  IMAD.WIDE.U32 R16, R9, UR10, R10 ;  /* 0x0000000a09107c25 */ /* 0x000fe2000f8e000a */
[----:B------:R-:W-:Y:S01]  /*1e30*/  SHF.R.S32.HI R97, RZ, 0x1f, R66 ;  /* 0x0000001fff617819 */ /* 0x000fe20000011442 */
[----:B------:R-:W-:Y:S01]  /*1e40*/  ULDC UR4, c[0x0][0x2e0] ;  /* 0x0000b80000047ab9 */ /* 0x000fe20000000800 */
[----:B------:R-:W-:Y:S01]  /*1e50*/  LOP3.LUT R101, R99, 0x1, RZ, 0xc0, !PT ;  /* 0x0000000163657812 */ /* 0x000fe200078ec0ff */
[----:B------:R-:W-:Y:S01]  /*1e60*/  IMAD.IADD R19, R19, 0x1, R2 ;  /* 0x0000000113137824 */ /* 0x000fe200078e0202 */
[----:B------:R-:W-:Y:S01]  /*1e70*/  LOP3.LUT R100, R99, 0x2, RZ, 0xc0, !PT ;  /* 0x0000000263647812 */ /* 0x000fe200078ec0ff */
[----:B------:R-:W-:Y:S01]  /*1e80*/  IMAD R8, R9, UR11, R8 ;  /* 0x0000000b09087c24 */ /* 0x000fe2000f8e0208 */
[----:B------:R-:W-:Y:S01]  /*1e90*/  ULDC.64 UR10, c[0x0][0x348] ;  /* 0x0000d200000a7ab9 */ /* 0x000fe20000000a00 */
[----:B------:R-:W-:Y:S01]  /*1ea0*/  IMAD R5, R3, UR14, RZ ;  /* 0x0000000e03057c24 */ /* 0x000fe2000f8e02ff */
[----:B------:R-:W-:Y:S01]  /*1eb0*/  LOP3.LUT R99, R99, 0x4, RZ, 0xc0, !PT ;  /* 0x0000000463637812 */ /* 0x000fe200078ec0ff */
[----:B------:R-:W-:Y:S01]  /*1ec0*/  IMAD.IADD R17, R17, 0x1, R8 ;  /* 0x0000000111117824 */ /* 0x000fe200078e0208 */
[----:B------:R-:W-:Y:S01]  /*1ed0*/  ULDC.U8 UR20, c[0x0][0x3c3] ;  /* 0x0000f0c000147ab9 */ /* 0x000fe20000000000 */
[----:B-1----:R-:W-:Y:S01]  /*1ee0*/  IMAD R3, R3, R78, RZ ;  /* 0x0000004e03037224 */ /* 0x002fe200078e02ff */
[----:B------:R-:W-:Y:S01]  /*1ef0*/  ULDC UR19, c[0x0][0x2e0] ;  /* 0x0000b80000137ab9 */ /* 0x000fe20000000800 */
[C---:B------:R-:W-:Y:S01]  /*1f00*/  IMAD R5, R4.reuse, UR15, R5 ;  /* 0x0000000f04057c24 */ /* 0x040fe2000f8e0205 */
[----:B------:R-:W-:Y:S01]  /*1f10*/  USHF.L.U64.HI UR15, UR14, 0x5, UR15 ;  /* 0x000000050e0f7899 */ /* 0x000fe2000801020f */
[----:B------:R-:W-:Y:S01]  /*1f20*/  IMAD.WIDE.U32 R18, R4, UR14, R18 ;  /* 0x0000000e04127c25 */ /* 0x000fe2000f8e0012 */
[----:B------:R-:W-:Y:S01]  /*1f30*/  USHF.L.U32 UR14, UR14, 0x5, URZ ;  /* 0x000000050e0e7899 */ /* 0x000fe2000800063f */
[----:B------:R-:W-:-:S02]  /*1f40*/  ULDC UR18, c[0x0][0x2e0] ;  /* 0x0000b80000127ab9 */ /* 0x000fc40000000800 */
[----:B------:R-:W-:Y:S01]  /*1f50*/  IMAD R3, R4, R79, R3 ;  /* 0x0000004f04037224 */ /* 0x000fe200078e0203 */
[----:B------:R-:W-:Y:S01]  /*1f60*/  SHF.L.U64.HI R79, R78, 0x5, R79 ;  /* 0x000000054e4f7819 */ /* 0x000fe2000001024f */
[----:B------:R-:W-:Y:S01]  /*1f70*/  IMAD.WIDE.U32 R16, R4, R78, R16 ;  /* 0x0000004e04107225 */ /* 0x000fe200078e0010 */
[----:B------:R-:W-:Y:S02]  /*1f80*/  USHF.L.U64.HI UR21, UR14, 0x1, UR15 ;  /* 0x000000010e157899 */ /* 0x000fe4000801020f */
[----:B------:R-:W-:Y:S01]  /*1f90*/  USHF.L.U32 UR23, UR14, 0x1, URZ ;  /* 0x000000010e177899 */ /* 0x000fe2000800063f */
[----:B------:R-:W-:Y:S01]  /*1fa0*/  IMAD.IADD R19, R19, 0x1, R5 ;  /* 0x0000000113137824 */ /* 0x000fe200078e0205 */
[----:B------:R-:W-:Y:S01]  /*1fb0*/  ULDC.64 UR16, c[0x0][0x250] ;  /* 0x0000940000107ab9 */ /* 0x000fe20000000a00 */
[----:B------:R-:W-:Y:S01]  /*1fc0*/  IMAD.IADD R0, R15, 0x1, R0 ;  /* 0x000000010f007824 */ /* 0x000fe200078e0200 */
[----:B------:R-:W-:Y:S01]  /*1fd0*/  ULDC.64 UR14, c[0x0][0x238] ;  /* 0x00008e00000e7ab9 */ /* 0x000fe20000000a00 */
[----:B------:R-:W-:-:S02]  /*1fe0*/  IMAD R5, R13, UR12, RZ ;  /* 0x0000000c0d057c24 */ /* 0x000fc4000f8e02ff */
[----:B------:R-:W-:Y:S02]  /*1ff0*/  IMAD R123, R13, UR10, RZ ;  /* 0x0000000a0d7b7c24 */ /* 0x000fe4000f8e02ff */
[----:B------:R-:W-:Y:S02]  /*2000*/  IMAD.IADD R17, R17, 0x1, R3 ;  /* 0x0000000111117824 */ /* 0x000fe400078e0203 */
[C---:B------:R-:W-:Y:S02]  /*2010*/  IMAD R5, R6.reuse, UR13, R5 ;  /* 0x0000000d06057c24 */ /* 0x040fe4000f8e0205 */
[----:B------:R-:W-:Y:S01]  /*2020*/  IMAD.WIDE.U32 R2, R6, UR12, R18 ;  /* 0x0000000c06027c25 */ /* 0x000fe2000f8e0012 */
[----:B------:R-:W-:-:S03]  /*2030*/  ULDC.64 UR12, c[0x0][0x320] ;  /* 0x0000c800000c7ab9 */ /* 0x000fc60000000a00 */
[----:B------:R-:W-:Y:S01]  /*2040*/  IMAD R0, R63, R0, RZ ;  /* 0x000000003f007224 */ /* 0x000fe200078e02ff */
[----:B------:R-:W-:Y:S01]  /*2050*/  LEA R92, P1, R2, UR12, 0x1 ;  /* 0x0000000c025c7c11 */ /* 0x000fe2000f8208ff */
[C---:B------:R-:W-:Y:S02]  /*2060*/  IMAD R123, R6.reuse, UR11, R123 ;  /* 0x0000000b067b7c24 */ /* 0x040fe4000f8e027b */
[----:B------:R-:W-:Y:S01]  /*2070*/  IMAD.WIDE.U32 R6, R6, UR10, R16 ;  /* 0x0000000a06067c25 */ /* 0x000fe2000f8e0010 */
[-C--:B------:R-:W-:Y:S01]  /*2080*/  IADD3 R112, P2, R64, R0.reuse, RZ ;  /* 0x0000000040707210 */ /* 0x080fe20007f5e0ff */
[----:B------:R-:W-:Y:S01]  /*2090*/  ULDC.64 UR10, c[0x0][0x318] ;  /* 0x0000c600000a7ab9 */ /* 0x000fe20000000a00 */
[----:B------:R-:W-:Y:S01]  /*20a0*/  IADD3 R44, P4, R65, R0, RZ ;  /* 0x00000000412c7210 */ /* 0x000fe20007f9e0ff */
[----:B------:R-:W-:Y:S01]  /*20b0*/  IMAD.IADD R93, R3, 0x1, R5 ;  /* 0x00000001035d7824 */ /* 0x000fe200078e0205 */
[----:B------:R-:W-:Y:S01]  /*20c0*/  SHF.R.S32.HI R3, RZ, 0x1f, R0 ;  /* 0x0000001fff037819 */ /* 0x000fe20000011400 */
[----:B------:R-:W-:Y:S01]  /*20d0*/  IMAD.IADD R123, R7, 0x1, R123 ;  /* 0x00000001077b7824 */ /* 0x000fe200078e027b */
[----:B------:R-:W-:Y:S01]  /*20e0*/  LEA R122, P0, R6, UR10, 0x1 ;  /* 0x0000000a067a7c11 */ /* 0x000fe2000f8008ff */
[----:B------:R-:W-:Y:S01]  /*20f0*/  IMAD.SHL.U32 R82, R78, 0x20, RZ ;  /* 0x000000204e527824 */ /* 0x000fe200078e00ff */
[----:B------:R-:W-:Y:S01]  /*2100*/  LEA.HI.X R93, R2, UR13, R93, 0x1, P1 ;  /* 0x0000000d025d7c11 */ /* 0x000fe200088f0c5d */
[----:B------:R-:W-:Y:S01]  /*2110*/  IMAD.X R5, R61, 0x1, R3, P2 ;  /* 0x000000013d057824 */ /* 0x000fe200010e0603 */
[----:B------:R-:W-:Y:S01]  /*2120*/  LEA.HI.X R123, R6, UR11, R123, 0x1, P0 ;  /* 0x0000000b067b7c11 */ /* 0x000fe200080f0c7b */
[----:B------:R-:W-:Y:S01]  /*2130*/  IMAD.X R3, R62, 0x1, R3, P4 ;  /* 0x000000013e037824 */ /* 0x000fe200020e0603 */
[----:B------:R-:W-:Y:S01]  /*2140*/  ULDC.64 UR12, c[0x0][0x218] ;  /* 0x00008600000c7ab9 */ /* 0x000fe20000000a00 */
[----:B------:R-:W-:Y:S01]  /*2150*/  ULDC.64 UR10, c[0x0][0x220] ;  /* 0x00008800000a7ab9 */ /* 0x000fe20000000a00 */
[----:B------:R-:W-:Y:S01]  /*2160*/  LEA R118, P1, R104, UR12, 0x1 ;  /* 0x0000000c68767c11 */ /* 0x000fe2000f8208ff */
[----:B------:R-:W-:Y:S01]  /*2170*/  VIADD R98, R66, 0x20 ;  /* 0x0000002042627836 */ /* 0x000fe20000000000 */
[----:B------:R-:W-:Y:S01]  /*2180*/  LEA R116, P0, R88, UR10, 0x1 ;  /* 0x0000000a58747c11 */ /* 0x000fe2000f8008ff */
[----:B------:R-:W-:Y:S01]  /*2190*/  VIADD R96, R66, 0x40 ;  /* 0x0000004042607836 */ /* 0x000fe20000000000 */
[----:B------:R-:W-:Y:S01]  /*21a0*/  SHF.L.U64.HI R2, R44, 0x1, R3 ;  /* 0x000000012c027819 */ /* 0x000fe20000010203 */
[----:B------:R-:W-:Y:S01]  /*21b0*/  VIADD R78, R106, 0x20 ;  /* 0x000000206a4e7836 */ /* 0x000fe20000000000 */
[----:B------:R-:W-:Y:S01]  /*21c0*/  SHF.L.U32 R44, R44, 0x1, RZ ;  /* 0x000000012c2c7819 */ /* 0x000fe200000006ff */
[----:B------:R-:W-:Y:S01]  /*21d0*/  IMAD.MOV.U32 R9, RZ, RZ, R87 ;  /* 0x000000ffff097224 */ /* 0x000fe200078e0057 */
[----:B------:R-:W-:Y:S01]  /*21e0*/  LEA.HI.X R119, R104, UR13, R52, 0x1, P1 ;  /* 0x0000000d68777c11 */ /* 0x000fe200088f0c34 */
[----:B------:R-:W-:Y:S01]  /*21f0*/  ULDC.64 UR12, c[0x0][0x360] ;  /* 0x0000d800000c7ab9 */ /* 0x000fe20000000a00 */
[----:B------:R-:W-:Y:S01]  /*2200*/  LEA.HI.X R117, R88, UR11, R86, 0x1, P0 ;  /* 0x0000000b58757c11 */ /* 0x000fe200080f0c56 */
[----:B------:R-:W-:Y:S01]  /*2210*/  ULDC.64 UR10, c[0x0][0x358] ;  /* 0x0000d600000a7ab9 */ /* 0x000fe20000000a00 */
[C---:B------:R-:W-:Y:S01]  /*2220*/  SHF.L.U64.HI R0, R112.reuse, 0x1, R5 ;  /* 0x0000000170007819 */ /* 0x040fe20000010205 */
[----:B------:R-:W-:Y:S01]  /*2230*/  IMAD.SHL.U32 R112, R112, 0x2, RZ ;  /* 0x0000000270707824 */ /* 0x000fe200078e00ff */
[----:B------:R-:W-:-:S02]  /*2240*/  IADD3 R14, P1, R44, UR12, RZ ;  /* 0x0000000c2c0e7c10 */ /* 0x000fc4000ff3e0ff */
[----:B------:R-:W-:Y:S02]  /*2250*/  IADD3 R44, P0, R44, UR10, RZ ;  /* 0x0000000a2c2c7c10 */ /* 0x000fe4000ff1e0ff */
[----:B------:R-:W-:Y:S02]  /*2260*/  IADD3 R114, P4, R112, UR12, RZ ;  /* 0x0000000c70727c10 */ /* 0x000fe4000ff9e0ff */
[----:B------:R-:W-:Y:S02]  /*2270*/  IADD3.X R45, R2, UR11, RZ, P0, !PT ;  /* 0x0000000b022d7c10 */ /* 0x000fe400087fe4ff */
[----:B------:R-:W-:Y:S02]  /*2280*/  IADD3 R91, P0, R82, 0x40, RZ ;  /* 0x00000040525b7810 */ /* 0x000fe40007f1e0ff */
[----:B------:R-:W-:Y:S02]  /*2290*/  IADD3 R112, P2, R112, UR10, RZ ;  /* 0x0000000a70707c10 */ /* 0x000fe4000ff5e0ff */
[----:B------:R-:W-:Y:S01]  /*22a0*/  IADD3.X R15, R2, UR13, RZ, P1, !PT ;  /* 0x0000000d020f7c10 */ /* 0x000fe20008ffe4ff */
[----:B------:R-:W-:Y:S01]  /*22b0*/  IMAD.X R90, RZ, RZ, R79, P0 ;  /* 0x000000ffff5a7224 */ /* 0x000fe200000e064f */
[----:B------:R-:W-:-:S02]  /*22c0*/  IADD3 R83, P1, R82, 0x20, RZ ;  /* 0x0000002052537810 */ /* 0x000fc40007f3e0ff */
[C---:B------:R-:W-:Y:S01]  /*22d0*/  IADD3.X R115, R0.reuse, UR13, RZ, P4, !PT ;  /* 0x0000000d00737c10 */ /* 0x040fe2000a7fe4ff */
[----:B------:R-:W-:Y:S01]  /*22e0*/  ULDC.64 UR12, c[0x0][0x230] ;  /* 0x00008c00000c7ab9 */ /* 0x000fe20000000a00 */
[----:B------:R-:W-:Y:S01]  /*22f0*/  IADD3.X R113, R0, UR11, RZ, P2, !PT ;  /* 0x0000000b00717c10 */ /* 0x000fe200097fe4ff */
[----:B------:R-:W-:Y:S01]  /*2300*/  ULDC.64 UR10, c[0x0][0x248] ;  /* 0x00009200000a7ab9 */ /* 0x000fe20000000a00 */
[----:B------:R-:W-:Y:S02]  /*2310*/  IADD3.X R0, RZ, R79, RZ, P1, !PT ;  /* 0x0000004fff007210 */ /* 0x000fe40000ffe4ff */
[C---:B------:R-:W-:Y:S01]  /*2320*/  SHF.L.U64.HI R90, R91.reuse, 0x1, R90 ;  /* 0x000000015b5a7819 */ /* 0x040fe2000001025a */
[----:B------:R-:W-:Y:S01]  /*2330*/  IMAD.SHL.U32 R91, R91, 0x2, RZ ;  /* 0x000000025b5b7824 */ /* 0x000fe200078e00ff */
[C---:B------:R-:W-:Y:S01]  /*2340*/  SHF.L.U64.HI R81, R83.reuse, 0x1, R0 ;  /* 0x0000000153517819 */ /* 0x040fe20000010200 */
[----:B------:R-:W-:Y:S01]  /*2350*/  IMAD.SHL.U32 R83, R83, 0x2, RZ ;  /* 0x0000000253537824 */ /* 0x000fe200078e00ff */
[----:B------:R-:W-:-:S02]  /*2360*/  SHF.R.S32.HI R95, RZ, 0x1f, R98 ;  /* 0x0000001fff5f7819 */ /* 0x000fc40000011462 */
[----:B------:R-:W-:-:S07]  /*2370*/  SHF.R.S32.HI R94, RZ, 0x1f, R96 ;  /* 0x0000001fff5e7819 */ /* 0x000fce0000011460 */
.L_x_4242:
[----:B------:R-:W-:Y:S01]  /*2380*/  IMAD.SHL.U32 R13, R9, 0x40, RZ ;  /* 0x00000040090d7824 */ /* 0x000fe200078e00ff */
[----:B------:R-:W1:Y:S01]  /*2390*/  LDC R3, c[0x0][0x340] ;  /* 0x0000d000ff037b82 */ /* 0x000e620000000800 */
[----:B------:R-:W-:Y:S02]  /*23a0*/  BSSY B0, `(.L_x_4194) ;  /* 0x0000013000007945 */ /* 0x000fe40003800000 */
[----:B------:R-:W-:Y:S04]  /*23b0*/  VIADD R12, R13, 0xffffffc0 ;  /* 0xffffffc00d0c7836 */ /* 0x000fe80000000000 */
[----:B--2---:R-:W-:Y:S01]  /*23c0*/  IMAD.IADD R5, R59, 0x1, -R12 ;  /* 0x000000013b057824 */ /* 0x004fe200078e0a0c */
[----:B------:R-:W-:Y:S04]  /*23d0*/  IADD3 R7, -R12, R55, RZ ;  /* 0x000000370c077210 */ /* 0x000fe80007ffe1ff */
[-C--:B------:R-:W-:Y:S02]  /*23e0*/  ISETP.GE.AND P2, PT, R106, R7.reuse, PT ;  /* 0x000000076a00720c */ /* 0x080fe40003f46270 */
[----:B------:R-:W-:Y:S02]  /*23f0*/  ISETP.GE.AND P1, PT, R78, R7, PT ;  /* 0x000000074e00720c */ /* 0x000fe40003f26270 */
[-C--:B------:R-:W-:Y:S02]  /*2400*/  ISETP.GE.AND P2, PT, R106, R5.reuse, !P2 ;  /* 0x000000056a00720c */ /* 0x080fe40005746270 */
[----:B------:R-:W-:Y:S02]  /*2410*/  ISETP.GE.AND P1, PT, R78, R5, !P1 ;  /* 0x000000054e00720c */ /* 0x000fe40004f26270 */
[----:B-1----:R-:W-:Y:S09]  /*2420*/  LEA R3, -R3, RZ, 0x6 ;  /* 0x000000ff03037211 */ /* 0x002ff200078e31ff */
[----:B------:R-:W-:Y:S05]  /*2430*/  @!P2 BRA `(.L_x_4195) ;  /* 0x000000000024a947 */ /* 0x000fea0003800000 */
[----:B------:R-:W-:Y:S02]  /*2440*/  ISETP.NE.AND P0, PT, R101, RZ, PT ;  /* 0x000000ff6500720c */ /* 0x000fe40003f05270 */
[----:B------:R-:W-:Y:S11]  /*2450*/  ISETP.NE.AND P4, PT, R100, RZ, PT ;  /* 0x000000ff6400720c */ /* 0x000ff60003f85270 */
[----:B------:R-:W2:Y:S04]  /*2460*/  @P0 LDG.E.128 R20, desc[UR6][R92.64] ;  /* 0x000000065c140981 */ /* 0x000ea8000c1e1d00 */
[----:B--2---:R1:W-:Y:S01]  /*2470*/  @P0 STG.E.128 desc[UR6][R116.64], R20 ;  /* 0x0000001474000986 */ /* 0x0043e2000c101d06 */
[----:B------:R-:W-:Y:S03]  /*2480*/  ISETP.NE.AND P0, PT, R99, RZ, PT ;  /* 0x000000ff6300720c */ /* 0x000fe60003f05270 */
[----:B------:R-:W2:Y:S04]  /*2490*/  @P4 LDG.E.128 R16, desc[UR6][R92.64+0x40] ;  /* 0x000040065c104981 */ /* 0x000ea8000c1e1d00 */
[----:B--2---:R1:W-:Y:S06]  /*24a0*/  @P4 STG.E.128 desc[UR6][R116.64+0x40], R16 ;  /* 0x0000401074004986 */ /* 0x0043ec000c101d06 */
[----:B------:R-:W2:Y:S04]  /*24b0*/  @P0 LDG.E.128 R4, desc[UR6][R92.64+0x80] ;  /* 0x000080065c040981 */ /* 0x000ea8000c1e1d00 */
[----:B--2---:R1:W-:Y:S02]  /*24c0*/  @P0 STG.E.128 desc[UR6][R116.64+0x80], R4 ;  /* 0x0000800474000986 */ /* 0x0043e4000c101d06 */
.L_x_4195:
[----:B------:R-:W-:Y:S05]  /*24d0*/  BSYNC B0 ;  /* 0x0000000000007941 */ /* 0x000fea0003800000 */
.L_x_4194:
[----:B------:R-:W-:Y:S04]  /*24e0*/  BSSY B0, `(.L_x_4196) ;  /* 0x000000f000007945 */ /* 0x000fe80003800000 */
[----:B------:R-:W-:Y:S05]  /*24f0*/  @!P1 BRA `(.L_x_4197) ;  /* 0x0000000000349947 */ /* 0x000fea0003800000 */
[----:B------:R-:W-:Y:S02]  /*2500*/  ISETP.NE.AND P4, PT, R101, RZ, PT ;  /* 0x000000ff6500720c */ /* 0x000fe40003f85270 */
[----:B------:R-:W-:Y:S02]  /*2510*/  IADD3 R26, P0, R92, UR23, RZ ;  /* 0x000000175c1a7c10 */ /* 0x000fe4000ff1e0ff */
[----:B------:R-:W-:Y:S02]  /*2520*/  LEA R24, P5, R57, R116, 0x1 ;  /* 0x0000007439187211 */ /* 0x000fe400078a08ff */
[----:B------:R-:W-:Y:S02]  /*2530*/  IADD3.X R27, R93, UR21, RZ, P0, !PT ;  /* 0x000000155d1b7c10 */ /* 0x000fe400087fe4ff */
[----:B------:R-:W-:Y:S02]  /*2540*/  ISETP.NE.AND P0, PT, R100, RZ, PT ;  /* 0x000000ff6400720c */ /* 0x000fe40003f05270 */
[----:B------:R-:W-:Y:S03]  /*2550*/  LEA.HI.X R25, R57, R117, R56, 0x1, P5 ;  /* 0x0000007539197211 */ /* 0x000fe600028f0c38 */
[----:B-1----:R-:W2:Y:S04]  /*2560*/  @P4 LDG.E.128 R20, desc[UR6][R26.64] ;  /* 0x000000061a144981 */ /* 0x002ea8000c1e1d00 */
[----:B--2---:R2:W-:Y:S01]  /*2570*/  @P4 STG.E.128 desc[UR6][R24.64], R20 ;  /* 0x0000001418004986 */ /* 0x0045e2000c101d06 */
[----:B------:R-:W-:Y:S03]  /*2580*/  ISETP.NE.AND P4, PT, R99, RZ, PT ;  /* 0x000000ff6300720c */ /* 0x000fe60003f85270 */
[----:B------:R-:W3:Y:S04]  /*2590*/  @P0 LDG.E.128 R16, desc[UR6][R26.64+0x40] ;  /* 0x000040061a100981 */ /* 0x000ee8000c1e1d00 */
[----:B---3--:R2:W-:Y:S06]  /*25a0*/  @P0 STG.E.128 desc[UR6][R24.64+0x40], R16 ;  /* 0x0000401018000986 */ /* 0x0085ec000c101d06 */
[----:B------:R-:W3:Y:S04]  /*25b0*/  @P4 LDG.E.128 R4, desc[UR6][R26.64+0x80] ;  /* 0x000080061a044981 */ /* 0x000ee8000c1e1d00 */
[----:B---3--:R2:W-:Y:S02]  /*25c0*/  @P4 STG.E.128 desc[UR6][R24.64+0x80], R4 ;  /* 0x0000800418004986 */ /* 0x0085e4000c101d06 */
.L_x_4197:
[----:B------:R-:W-:Y:S05]  /*25d0*/  BSYNC B0 ;  /* 0x0000000000007941 */ /* 0x000fea0003800000 */
.L_x_4196:
[----:B------:R-:W-:Y:S02]  /*25e0*/  ISETP.NE.AND P6, PT, RZ, UR4, PT ;  /* 0x00000004ff007c0c */ /* 0x000fe4000bfc5270 */
[----:B------:R-:W-:Y:S02]  /*25f0*/  LEA R120, P4, R54, R118, 0x1 ;  /* 0x0000007636787211 */ /* 0x000fe400078808ff */
[----:B------:R-:W-:Y:S02]  /*2600*/  LEA R124, P5, R82, R122, 0x1 ;  /* 0x0000007a527c7211 */ /* 0x000fe400078a08ff */
[C---:B------:R-:W-:Y:S02]  /*2610*/  LEA R92, P0, R3.reuse, R92, 0x1 ;  /* 0x0000005c035c7211 */ /* 0x040fe400078008ff */
[----:B------:R-:W-:Y:S02]  /*2620*/  LEA.HI.X R121, R54, R119, R53, 0x1, P4 ;  /* 0x0000007736797211 */ /* 0x000fe400020f0c35 */
[----:B------:R-:W-:Y:S02]  /*2630*/  LEA.HI.X R125, R82, R123, R79, 0x1, P5 ;  /* 0x0000007b527d7211 */ /* 0x000fe400028f0c4f */
[----:B------:R-:W-:Y:S01]  /*2640*/  LEA.HI.X.SX32 R93, R3, R93, 0x1, P0 ;  /* 0x0000005d035d7211 */ /* 0x000fe200000f0eff */
[----:B------:R-:W-:Y:S06]  /*2650*/  @!P6 BRA `(.L_x_4198) ;  /* 0x0000003c0004e947 */ /* 0x000fec0003800000 */
[----:B------:R-:W-:Y:S11]  /*2660*/  ISETP.NE.AND P0, PT, RZ, UR20, PT ;  /* 0x00000014ff007c0c */ /* 0x000ff6000bf05270 */
[----:B------:R-:W-:Y:S02]  /*2670*/  @!UPT UIADD3 URZ, URZ, URZ, URZ ;  /* 0x0000003f3f3ff290 */ /* 0x000fe4000fffe03f */
[----:B------:R-:W-:Y:S05]  /*2680*/  @!P0 BRA `(.L_x_4199) ;  /* 0x0000001400588947 */ /* 0x000fea0003800000 */
[----:B------:R-:W-:Y:S04]  /*2690*/  BSSY B1, `(.L_x_4200) ;  /* 0x00000a3000017945 */ /* 0x000fe80003800000 */
[----:B------:R-:W-:Y:S05]  /*26a0*/  @!P2 BRA `(.L_x_4201) ;  /* 0x000000080084a947 */ /* 0x000fea0003800000 */
[----:B------:R-:W3:Y:S01]  /*26b0*/  LDC R3, c[0x0][0x2d0] ;  /* 0x0000b400ff037b82 */ /* 0x000ee20000000800 */
[----:B------:R-:W-:Y:S01]  /*26c0*/  BSSY B0, `(.L_x_4202) ;  /* 0x0000037000007945 */ /* 0x000fe20003800000 */
[-C--:B---3--:R-:W-:Y:S02]  /*26d0*/  ISETP.GE.AND P0, PT, R10, R3.reuse, PT ;  /* 0x000000030a00720c */ /* 0x088fe40003f06270 */
[-C--:B------:R-:W-:Y:S02]  /*26e0*/  ISETP.GE.AND P4, PT, R85, R3.reuse, PT ;  /* 0x000000035500720c */ /* 0x080fe40003f86270 */
[----:B------:R-:W-:Y:S09]  /*26f0*/  ISETP.GE.AND P2, PT, R84, R3, PT ;  /* 0x000000035400720c */ /* 0x000ff20003f46270 */
[----:B------:R-:W-:Y:S05]  /*2700*/  @P0 BRA `(.L_x_4203) ;  /* 0x0000000000c80947 */ /* 0x000fea0003800000 */
[----:B------:R-:W-:Y:S01]  /*2710*/  ISETP.GE.AND P0, PT, R10, UR4, PT ;  /* 0x000000040a007c0c */ /* 0x000fe2000bf06270 */
[----:B-12---:R-:W2:Y:S11]  /*2720*/  LDG.E.128 R16, desc[UR6][R122.64] ;  /* 0x000000067a107981 */ /* 0x006eb6000c1e1d00 */
[----:B------:R-:W-:Y:S01]  /*2730*/  @!UPT UIADD3 URZ, URZ, URZ, URZ ;  /* 0x0000003f3f3ff290 */ /* 0x000fe2000fffe03f */
        /* <DEDUP_REMOVED lines=47> */
.L_x_4203:
[----:B------:R-:W-:Y:S05]  /*2a30*/  BSYNC B0 ;  /* 0x0000000000007941 */ /* 0x000fea0003800000 */
.L_x_4202:
[----:B------:R-:W-:Y:S04]  /*2a40*/  BSSY B0, `(.L_x_4204) ;  /* 0x0000034000007945 */ /* 0x000fe80003800000 */
[----:B------:R-:W-:Y:S05]  /*2a50*/  @P4 BRA `(.L_x_4205) ;  /* 0x0000000000c84947 */ /* 0x000fea0003800000 */
[----:B------:R-:W-:Y:S01]  /*2a60*/  ISETP.GE.AND P0, PT, R85, UR4, PT ;  /* 0x0000000455007c0c */ /* 0x000fe2000bf06270 */
[----:B-123--:R-:W2:Y:S11]  /*2a70*/  LDG.E.128 R16, desc[UR6][R122.64+0x40] ;  /* 0x000040067a107981 */ /* 0x00eeb6000c1e1d00 */
        /* <DEDUP_REMOVED lines=48> */
.L_x_4205:
[----:B------:R-:W-:Y:S05]  /*2d80*/  BSYNC B0 ;  /* 0x0000000000007941 */ /* 0x000fea0003800000 */
.L_x_4204:
[----:B------:R-:W-:Y:S05]  /*2d90*/  @P2 BRA `(.L_x_4201) ;  /* 0x0000000000c82947 */ /* 0x000fea0003800000 */
[----:B------:R-:W-:Y:S01]  /*2da0*/  ISETP.GE.AND P0, PT, R84, UR4, PT ;  /* 0x0000000454007c0c */ /* 0x000fe2000bf06270 */
[----:B-1234-:R-:W2:Y:S11]  /*2db0*/  LDG.E.128 R16, desc[UR6][R122.64+0x80] ;  /* 0x000080067a107981 */ /* 0x01eeb6000c1e1d00 */
        /* <DEDUP_REMOVED lines=48> */
.L_x_4201:
[----:B------:R-:W-:Y:S05]  /*30c0*/  BSYNC B1 ;  /* 0x0000000000017941 */ /* 0x000fea0003800000 */
.L_x_4200:
[----:B------:R-:W-:Y:S04]  /*30d0*/  BSSY B1, `(.L_x_4206) ;  /* 0x00000a9000017945 */ /* 0x000fe80003800000 */
[----:B------:R-:W-:Y:S05]  /*30e0*/  @!P1 BRA `(.L_x_4207) ;  /* 0x00000008009c9947 */ /* 0x000fea0003800000 */
[C---:B-12---:R-:W-:Y:S01]  /*30f0*/  SHF.L.U64.HI R5, R66.reuse, 0x1, R97 ;  /* 0x0000000142057819 */ /* 0x046fe20000010261 */
        /* <DEDUP_REMOVED lines=11> */
[----:B------:R-:W-:Y:S01]  /*31b0*/  ISETP.GE.AND P0, PT, R10, UR4, PT ;  /* 0x000000040a007c0c */ /* 0x000fe2000bf06270 */
[----:B---34-:R-:W2:Y:S11]  /*31c0*/  LDG.E.128 R16, desc[UR6][R124.64] ;  /* 0x000000067c107981 */ /* 0x018eb6000c1e1d00 */
        /* <DEDUP_REMOVED lines=48> */
.L_x_4209:
[----:B------:R-:W-:Y:S05]  /*34d0*/  BSYNC B0 ;  /* 0x0000000000007941 */ /* 0x000fea0003800000 */
.L_x_4208:
[----:B------:R-:W-:Y:S04]  /*34e0*/  BSSY B0, `(.L_x_4210) ;  /* 0x0000034000007945 */ /* 0x000fe80003800000 */
[----:B------:R-:W-:Y:S05]  /*34f0*/  @P2 BRA `(.L_x_4211) ;  /* 0x0000000000c82947 */ /* 0x000fea0003800000 */
[----:B------:R-:W-:Y:S01]  /*3500*/  ISETP.GE.AND P0, PT, R85, UR4, PT ;  /* 0x0000000455007c0c */ /* 0x000fe2000bf06270 */
[----:B-1-34-:R-:W2:Y:S11]  /*3510*/  LDG.E.128 R16, desc[UR6][R124.64+0x40] ;  /* 0x000040067c107981 */ /* 0x01aeb6000c1e1d00 */
        /* <DEDUP_REMOVED lines=48> */
.L_x_4211:
[----:B------:R-:W-:Y:S05]  /*3820*/  BSYNC B0 ;  /* 0x0000000000007941 */ /* 0x000fea0003800000 */
.L_x_4210:
        /* <DEDUP_REMOVED lines=51> */
.L_x_4207:
[----:B------:R-:W-:Y:S05]  /*3b60*/  BSYNC B1 ;  /* 0x0000000000017941 */ /* 0x000fea0003800000 */
.L_x_4206:
[----:B------:R-:W5:Y:S01]  /*3b70*/  LDC R3, c[0x0][0x2e0] ;  /* 0x0000b800ff037b82 */ /* 0x000f620000000800 */
[----:B------:R-:W-:Y:S01]  /*3b80*/  UMOV UR4, UR19 ;  /* 0x0000001300047c82 */ /* 0x000fe20008000000 */
[----:B-----5:R-:W-:Y:S05]  /*3b90*/  IMAD.U32 R3, R3, -0x20, RZ ;  /* 0xffffffe003037824 */ /* 0x020fea00078e00ff */
[C---:B------:R-:W-:Y:S02]  /*3ba0*/  LEA R44, P1, R3.reuse, R44, 0x1 ;  /* 0x0000002c032c7211 */ /* 0x040fe400078208ff */
[C---:B------:R-:W-:Y:S02]  /*3bb0*/  LEA R14, P0, R3.reuse, R14, 0x1 ;  /* 0x0000000e030e7211 */ /* 0x040fe400078008ff */
[C---:B------:R-:W-:Y:S02]  /*3bc0*/  LEA.HI.X.SX32 R45, R3.reuse, R45, 0x1, P1 ;  /* 0x0000002d032d7211 */ /* 0x040fe400008f0eff */
[----:B------:R-:W-:Y:S01]  /*3bd0*/  LEA.HI.X.SX32 R15, R3, R15, 0x1, P0 ;  /* 0x0000000f030f7211 */ /* 0x000fe200000f0eff */
[----:B------:R-:W-:Y:S08]  /*3be0*/  BRA `(.L_x_4212) ;  /* 0x0000002800047947 */ /* 0x000ff00003800000 */
.L_x_4199:
[----:B------:R-:W-:Y:S04]  /*3bf0*/  BSSY B2, `(.L_x_4213) ;  /* 0x0000127000027945 */ /* 0x000fe80003800000 */
[----:B------:R-:W-:Y:S05]  /*3c00*/  @!P2 BRA `(.L_x_4214) ;  /* 0x000000100094a947 */ /* 0x000fea0003800000 */
[----:B------:R-:W3:Y:S01]  /*3c10*/  LDC R103, c[0x0][0x2d0] ;  /* 0x0000b400ff677b82 */ /* 0x000ee20000000800 */
[----:B------:R-:W-:Y:S01]  /*3c20*/  BSSY B1, `(.L_x_4215) ;  /* 0x0000061000017945 */ /* 0x000fe20003800000 */
[----:B---3--:R-:W-:Y:S11]  /*3c30*/  ISETP.GE.AND P0, PT, R10, R103, PT ;  /* 0x000000670a00720c */ /* 0x008ff60003f06270 */
[----:B------:R-:W-:Y:S02]  /*3c40*/  @!UPT UIADD3 URZ, URZ, URZ, URZ ;  /* 0x0000003f3f3ff290 */ /* 0x000fe4000fffe03f */
[----:B------:R-:W-:Y:S05]  /*3c50*/  @P0 BRA `(.L_x_4216) ;  /* 0x0000000400740947 */ /* 0x000fea0003800000 */
[----:B------:R3:W5:Y:S01]  /*3c60*/  LDG.E.128 R36, desc[UR6][R122.64] ;  /* 0x000000067a247981 */ /* 0x000762000c1e1d00 */
[----:B------:R-:W-:Y:S01]  /*3c70*/  ISETP.GE.AND P0, PT, R10, UR4, PT ;  /* 0x000000040a007c0c */ /* 0x000fe2000bf06270 */
[----:B------:R-:W-:Y:S11]  /*3c80*/  BSSY B0, `(.L_x_4217) ;  /* 0x0000059000007945 */ /* 0x000ff60003800000 */
[----:B------:R-:W-:Y:S01]  /*3c90*/  @!UPT UIADD3 URZ, URZ, URZ, URZ ;  /* 0x0000003f3f3ff290 */ /* 0x000fe2000fffe03f */
        /* <DEDUP_REMOVED lines=15> */
[----:B-12---:R-:W-:Y:S02]  /*3d90*/  LEA R16, P2, R133, R122, 0x1 ;  /* 0x0000007a85107211 */ /* 0x006fe400078408ff */
[----:B------:R-:W-:Y:S02]  /*3da0*/  LEA R134, P0, R131, R114, 0x1 ;  /* 0x0000007283867211 */ /* 0x000fe400078008ff */
[----:B------:R-:W-:Y:S02]  /*3db0*/  LEA.HI.X.SX32 R17, R133, R123, 0x1, P2 ;  /* 0x0000007b85117211 */ /* 0x000fe400010f0eff */
[----:B------:R-:W-:Y:S02]  /*3dc0*/  LEA.HI.X.SX32 R135, R131, R115, 0x1, P0 ;  /* 0x0000007383877211 */ /* 0x000fe400000f0eff */
[----:B------:R-:W-:Y:S02]  /*3dd0*/  MOV R131, RZ ;  /* 0x000000ff00837202 */ /* 0x000fe40000000f00 */
[----:B------:R-:W-:Y:S01]  /*3de0*/  @P4 IADD3 R131, RZ, -UR22, RZ ;  /* 0x80000016ff834c10 */ /* 0x000fe2000fffe0ff */
[----:B------:R-:W2:Y:S03]  /*3df0*/  LDG.E.128 R16, desc[UR6][R16.64] ;  /* 0x0000000610107981 */ /* 0x000ea6000c1e1d00 */
[C---:B------:R-:W-:Y:S04]  /*3e00*/  LEA R40, P0, R131.reuse, R112, 0x1 ;  /* 0x0000007083287211 */ /* 0x040fe800078008ff */
[----:B------:R-:W-:Y:S01]  /*3e10*/  LEA.HI.X.SX32 R41, R131, R113, 0x1, P0 ;  /* 0x0000007183297211 */ /* 0x000fe200000f0eff */
[----:B------:R-:W4:Y:S08]  /*3e20*/  LDG.E.128 R132, desc[UR6][R134.64] ;  /* 0x0000000686847981 */ /* 0x000f30000c1e1d00 */
[----:B------:R-:W3:Y:S01]  /*3e30*/  LDG.E.128 R48, desc[UR6][R40.64] ;  /* 0x0000000628307981 */ /* 0x000ee2000c1e1d00 */
[--C-:B----4-:R-:W-:Y:S01]  /*3e40*/  HADD2.F32 R25, -RZ, R132.reuse.H0_H0 ;  /* 0x20000084ff197230 */ /* 0x110fe20000004100 */
        /* <DEDUP_REMOVED lines=19> */
[--C-:B---3--:R-:W-:Y:S02]  /*3f80*/  HADD2.F32 R31, -RZ, R48.reuse.H0_H0 ;  /* 0x20000030ff1f7230 */ /* 0x108fe40000004100 */
        /* <DEDUP_REMOVED lines=40> */
.L_x_4218:
[----:B------:R-:W-:Y:S05]  /*4210*/  BSYNC B0 ;  /* 0x0000000000007941 */ /* 0x000fea0003800000 */
.L_x_4217:
[----:B-----5:R4:W-:Y:S02]  /*4220*/  STG.E.128 desc[UR6][R118.64], R36 ;  /* 0x0000002476007986 */ /* 0x0209e4000c101d06 */
.L_x_4216:
[----:B------:R-:W-:Y:S05]  /*4230*/  BSYNC B1 ;  /* 0x0000000000017941 */ /* 0x000fea0003800000 */
.L_x_4215:
[----:B------:R-:W-:Y:S01]  /*4240*/  ISETP.GE.AND P0, PT, R85, R103, PT ;  /* 0x000000675500720c */ /* 0x000fe20003f06270 */
[----:B------:R-:W-:Y:S11]  /*4250*/  BSSY B1, `(.L_x_4219) ;  /* 0x0000060000017945 */ /* 0x000ff60003800000 */
[----:B------:R-:W-:Y:S01]  /*4260*/  @!UPT UIADD3 URZ, URZ, URZ, URZ ;  /* 0x0000003f3f3ff290 */ /* 0x000fe2000fffe03f */
[----:B------:R-:W-:Y:S05]  /*4270*/  @P0 BRA `(.L_x_4220) ;  /* 0x0000000400740947 */ /* 0x000fea0003800000 */
[----:B----4-:R4:W5:Y:S01]  /*4280*/  LDG.E.128 R36, desc[UR6][R122.64+0x40] ;  /* 0x000040067a247981 */ /* 0x010962000c1e1d00 */
        /* <DEDUP_REMOVED lines=90> */
.L_x_4222:
[----:B------:R-:W-:Y:S05]  /*4830*/  BSYNC B0 ;  /* 0x0000000000007941 */ /* 0x000fea0003800000 */
.L_x_4221:
[----:B-----5:R1:W-:Y:S02]  /*4840*/  STG.E.128 desc[UR6][R118.64+0x40], R36 ;  /* 0x0000402476007986 */ /* 0x0203e4000c101d06 */
.L_x_4220:
[----:B------:R-:W-:Y:S05]  /*4850*/  BSYNC B1 ;  /* 0x0000000000017941 */ /* 0x000fea0003800000 */
.L_x_4219:
[----:B------:R-:W-:Y:S11]  /*4860*/  ISETP.GE.AND P0, PT, R84, R103, PT ;  /* 0x000000675400720c */ /* 0x000ff60003f06270 */
[----:B------:R-:W-:Y:S02]  /*4870*/  @!UPT UIADD3 URZ, URZ, URZ, URZ ;  /* 0x0000003f3f3ff290 */ /* 0x000fe4000fffe03f */
[----:B------:R-:W-:Y:S05]  /*4880*/  @P0 BRA `(.L_x_4214) ;  /* 0x0000000400740947 */ /* 0x000fea0003800000 */
[----:B-1--4-:R1:W5:Y:S01]  /*4890*/  LDG.E.128 R36, desc[UR6][R122.64+0x80] ;  /* 0x000080067a247981 */ /* 0x012362000c1e1d00 */
        /* <DEDUP_REMOVED lines=18> */
[----:B--2---:R-:W-:Y:S02]  /*49c0*/  LEA R16, P2, R131, R122, 0x1 ;  /* 0x0000007a83107211 */ /* 0x004fe400078408ff */
        /* <DEDUP_REMOVED lines=71> */
.L_x_4224:
[----:B------:R-:W-:Y:S05]  /*4e40*/  BSYNC B0 ;  /* 0x0000000000007941 */ /* 0x000fea0003800000 */
.L_x_4223:
[----:B-----5:R4:W-:Y:S02]  /*4e50*/  STG.E.128 desc[UR6][R118.64+0x80], R36 ;  /* 0x0000802476007986 */ /* 0x0209e4000c101d06 */
.L_x_4214:
[----:B------:R-:W-:Y:S05]  /*4e60*/  BSYNC B2 ;  /* 0x0000000000027941 */ /* 0x000fea0003800000 */
.L_x_4213:
[----:B------:R-:W-:Y:S04]  /*4e70*/  BSSY B2, `(.L_x_4225) ;  /* 0x0000137000027945 */ /* 0x000fe80003800000 */
[----:B------:R-:W-:Y:S05]  /*4e80*/  @!P1 BRA `(.L_x_4226) ;  /* 0x0000001000d49947 */ /* 0x000fea0003800000 */
[----:B------:R-:W5:Y:S01]  /*4e90*/  LDC R103, c[0x0][0x2d0] ;  /* 0x0000b400ff677b82 */ /* 0x000f620000000800 */
[----:B------:R-:W-:Y:S01]  /*4ea0*/  BSSY B1, `(.L_x_4227) ;  /* 0x0000065000017945 */ /* 0x000fe20003800000 */
[----:B-----5:R-:W-:Y:S11]  /*4eb0*/  ISETP.GE.AND P0, PT, R10, R103, PT ;  /* 0x000000670a00720c */ /* 0x020ff60003f06270 */
        /* <DEDUP_REMOVED lines=22> */
[C---:B------:R-:W-:Y:S02]  /*5020*/  IADD3 R133, P2, R66.reuse, R131, RZ ;  /* 0x0000008342857210 */ /* 0x040fe40007f5e0ff */
[----:B------:R-:W-:Y:S02]  /*5030*/  LEA.HI.X.SX32 R17, R135, R125, 0x1, P0 ;  /* 0x0000007d87117211 */ /* 0x000fe400000f0eff */
[----:B------:R-:W-:Y:S02]  /*5040*/  LEA R138, P0, R133, R114, 0x1 ;  /* 0x00000072858a7211 */ /* 0x000fe400078008ff */
[----:B------:R-:W-:Y:S02]  /*5050*/  LEA.HI.X.SX32 R131, R131, R97, 0x1, P2 ;  /* 0x0000006183837211 */ /* 0x000fe400010f0eff */
[----:B------:R-:W2:Y:S02]  /*5060*/  LDG.E.128 R16, desc[UR6][R16.64] ;  /* 0x0000000610107981 */ /* 0x000ea4000c1e1d00 */
        /* <DEDUP_REMOVED lines=70> */
.L_x_4230:
[----:B------:R-:W-:Y:S05]  /*54d0*/  BSYNC B0 ;  /* 0x0000000000007941 */ /* 0x000fea0003800000 */
.L_x_4229:
[----:B-----5:R4:W-:Y:S02]  /*54e0*/  STG.E.128 desc[UR6][R120.64], R36 ;  /* 0x0000002478007986 */ /* 0x0209e4000c101d06 */
.L_x_4228:
[----:B------:R-:W-:Y:S05]  /*54f0*/  BSYNC B1 ;  /* 0x0000000000017941 */ /* 0x000fea0003800000 */
.L_x_4227:
[----:B------:R-:W-:Y:S01]  /*5500*/  ISETP.GE.AND P0, PT, R85, R103, PT ;  /* 0x000000675500720c */ /* 0x000fe20003f06270 */
[----:B------:R-:W-:Y:S11]  /*5510*/  BSSY B1, `(.L_x_4231) ;  /* 0x0000066000017945 */ /* 0x000ff60003800000 */
[----:B------:R-:W-:Y:S01]  /*5520*/  @!UPT UIADD3 URZ, URZ, URZ, URZ ;  /* 0x0000003f3f3ff290 */ /* 0x000fe2000fffe03f */
[----:B------:R-:W-:Y:S05]  /*5530*/  @P0 BRA `(.L_x_4232) ;  /* 0x00000004008c0947 */ /* 0x000fea0003800000 */
[----:B-1--4-:R1:W5:Y:S01]  /*5540*/  LDG.E.128 R36, desc[UR6][R124.64+0x40] ;  /* 0x000040067c247981 */ /* 0x012362000c1e1d00 */
[----:B------:R-:W-:Y:S01]  /*5550*/  ISETP.GE.AND P0, PT, R85, UR4, PT ;  /* 0x0000000455007c0c */ /* 0x000fe2000bf06270 */
[----:B------:R-:W-:Y:S11]  /*5560*/  BSSY B0, `(.L_x_4233) ;  /* 0x000005f000007945 */ /* 0x000ff60003800000 */
[----:B------:R-:W-:Y:S01]  /*5570*/  @!UPT UIADD3 URZ, URZ, URZ, URZ ;  /* 0x0000003f3f3ff290 */ /* 0x000fe2000fffe03f */
[----:B------:R-:W-:Y:S05]  /*5580*/  @P0 BRA `(.L_x_4234) ;  /* 0x0000000400700947 */ /* 0x000fea0003800000 */
[----:B------:R-:W-:Y:S01]  /*5590*/  ULEA.HI UR22, UR4, UR4, URZ, 0x1 ;  /* 0x0000000404167291 */ /* 0x000fe2000f8f083f */
[----:B------:R-:W-:Y:S02]  /*55a0*/  IADD3 R136, P0, R122, R83, RZ ;  /* 0x000000537a887210 */ /* 0x000fe40007f1e0ff */
[----:B------:R-:W-:Y:S01]  /*55b0*/  MOV R130, RZ ;  /* 0x000000ff00827202 */ /* 0x000fe20000000f00 */
[----:B------:R-:W-:Y:S01]  /*55c0*/  USHF.R.S32.HI UR22, URZ, 0x1, UR22 ;  /* 0x000000013f167899 */ /* 0x000fe20008011416 */
[----:B------:R-:W-:Y:S02]  /*55d0*/  IADD3.X R137, R123, R81, RZ, P0, !PT ;  /* 0x000000517b897210 */ /* 0x000fe400007fe4ff */
[----:B-----5:R-:W-:Y:S02]  /*55e0*/  MOV R34, R36 ;  /* 0x0000002400227202 */ /* 0x020fe40000000f00 */
[----:B------:R-:W-:Y:S02]  /*55f0*/  MOV R47, R37 ;  /* 0x00000025002f7202 */ /* 0x000fe40000000f00 */
[----:B------:R-:W-:Y:S01]  /*5600*/  ISETP.GE.AND P1, PT, R85, UR22, PT ;  /* 0x0000001655007c0c */ /* 0x000fe2000bf26270 */
[--C-:B------:R-:W-:Y:S01]  /*5610*/  HADD2.F32 R29, -RZ, R34.reuse.H0_H0 ;  /* 0x20000022ff1d7230 */ /* 0x100fe20000004100 */
[----:B------:R-:W-:Y:S01]  /*5620*/  MOV R132, UR22 ;  /* 0x0000001600847c02 */ /* 0x000fe20008000f00 */
[----:B------:R-:W-:Y:S01]  /*5630*/  HADD2.F32 R33, -RZ, R34.H1_H1 ;  /* 0x30000022ff217230 */ /* 0x000fe20000004100 */
[----:B------:R-:W-:Y:S01]  /*5640*/  MOV R46, R38 ;  /* 0x00000026002e7202 */ /* 0x000fe20000000f00 */
[----:B------:R-:W-:Y:S01]  /*5650*/  HADD2.F32 R36, -RZ, R47.H0_H0 ;  /* 0x2000002fff247230 */ /* 0x000fe20000004100 */
[----:B------:R-:W-:Y:S07]  /*5660*/  MOV R43, R39 ;  /* 0x00000027002b7202 */ /* 0x000fee0000000f00 */
[----:B------:R-:W-:Y:S02]  /*5670*/  @P1 IADD3 R132, RZ, -UR22, RZ ;  /* 0x80000016ff841c10 */ /* 0x000fe4000fffe0ff */
[----:B------:R-:W-:Y:S02]  /*5680*/  @P1 IADD3 R130, RZ, -UR22, RZ ;  /* 0x80000016ff821c10 */ /* 0x000fe4000fffe0ff */
[----:B--2---:R-:W-:Y:S02]  /*5690*/  LEA R16, P0, R132, R136, 0x1 ;  /* 0x0000008884107211 */ /* 0x004fe400078008ff */
        /* <DEDUP_REMOVED lines=75> */
.L_x_4234:
[----:B------:R-:W-:Y:S05]  /*5b50*/  BSYNC B0 ;  /* 0x0000000000007941 */ /* 0x000fea0003800000 */
.L_x_4233:
[----:B-----5:R4:W-:Y:S02]  /*5b60*/  STG.E.128 desc[UR6][R120.64+0x40], R36 ;  /* 0x0000402478007986 */ /* 0x0209e4000c101d06 */
.L_x_4232:
[----:B------:R-:W-:Y:S05]  /*5b70*/  BSYNC B1 ;  /* 0x0000000000017941 */ /* 0x000fea0003800000 */
.L_x_4231:
        /* <DEDUP_REMOVED lines=10> */
[----:B-1----:R-:W-:Y:S01]  /*5c20*/  MOV R125, RZ ;  /* 0x000000ff007d7202 */ /* 0x002fe20000000f00 */
        /* <DEDUP_REMOVED lines=16> */
[----:B------:R-:W-:Y:S02]  /*5d30*/  LEA R132, P0, R103, R114, 0x1 ;  /* 0x0000007267847211 */ /* 0x000fe400078008ff */
[-C--:B------:R-:W-:Y:S02]  /*5d40*/  LEA.HI.X.SX32 R125, R125, R94.reuse, 0x1, P2 ;  /* 0x0000005e7d7d7211 */ /* 0x080fe400010f0eff */
        /* <DEDUP_REMOVED lines=71> */
.L_x_4236:
[----:B------:R-:W-:Y:S05]  /*61c0*/  BSYNC B0 ;  /* 0x0000000000007941 */ /* 0x000fea0003800000 */
.L_x_4235:
[----:B-----5:R4:W-:Y:S02]  /*61d0*/  STG.E.128 desc[UR6][R120.64+0x80], R36 ;  /* 0x0000802478007986 */ /* 0x0209e4000c101d06 */
.L_x_4226:
[----:B------:R-:W-:Y:S05]  /*61e0*/  BSYNC B2 ;  /* 0x0000000000027941 */ /* 0x000fea0003800000 */
.L_x_4225:
        /* <DEDUP_REMOVED lines=8> */
.L_x_4198:
[----:B------:R-:W-:Y:S04]  /*6270*/  BSSY B0, `(.L_x_4237) ;  /* 0x000000b000007945 */ /* 0x000fe80003800000 */
[----:B------:R-:W-:Y:S05]  /*6280*/  @!P2 BRA `(.L_x_4238) ;  /* 0x000000000024a947 */ /* 0x000fea0003800000 */
[----:B------:R-:W-:Y:S02]  /*6290*/  ISETP.NE.AND P0, PT, R101, RZ, PT ;  /* 0x000000ff6500720c */ /* 0x000fe40003f05270 */
[----:B------:R-:W-:Y:S11]  /*62a0*/  ISETP.NE.AND P2, PT, R100, RZ, PT ;  /* 0x000000ff6400720c */ /* 0x000ff60003f45270 */
[----:B-12---:R-:W2:Y:S04]  /*62b0*/  @P0 LDG.E.128 R20, desc[UR6][R122.64] ;  /* 0x000000067a140981 */ /* 0x006ea8000c1e1d00 */
[----:B--2---:R3:W-:Y:S01]  /*62c0*/  @P0 STG.E.128 desc[UR6][R118.64], R20 ;  /* 0x0000001476000986 */ /* 0x0047e2000c101d06 */
[----:B------:R-:W-:Y:S03]  /*62d0*/  ISETP.NE.AND P0, PT, R99, RZ, PT ;  /* 0x000000ff6300720c */ /* 0x000fe60003f05270 */
[----:B------:R-:W2:Y:S04]  /*62e0*/  @P2 LDG.E.128 R16, desc[UR6][R122.64+0x40] ;  /* 0x000040067a102981 */ /* 0x000ea8000c1e1d00 */
[----:B--2---:R3:W-:Y:S06]  /*62f0*/  @P2 STG.E.128 desc[UR6][R118.64+0x40], R16 ;  /* 0x0000401076002986 */ /* 0x0047ec000c101d06 */
[----:B------:R-:W2:Y:S04]  /*6300*/  @P0 LDG.E.128 R4, desc[UR6][R122.64+0x80] ;  /* 0x000080067a040981 */ /* 0x000ea8000c1e1d00 */
[----:B--2---:R3:W-:Y:S02]  /*6310*/  @P0 STG.E.128 desc[UR6][R118.64+0x80], R4 ;  /* 0x0000800476000986 */ /* 0x0047e4000c101d06 */
.L_x_4238:
[----:B------:R-:W-:Y:S05]  /*6320*/  BSYNC B0 ;  /* 0x0000000000007941 */ /* 0x000fea0003800000 */
.L_x_4237:
[----:B------:R-:W-:Y:S01]  /*6330*/  UMOV UR4, URZ ;  /* 0x0000003f00047c82 */ /* 0x000fe20008000000 */
[----:B------:R-:W-:Y:S04]  /*6340*/  BSSY B0, `(.L_x_4212) ;  /* 0x000000b000007945 */ /* 0x000fe80003800000 */
[----:B------:R-:W-:Y:S05]  /*6350*/  @!P1 BRA `(.L_x_4239) ;  /* 0x0000000000249947 */ /* 0x000fea0003800000 */
[----:B------:R-:W-:Y:S02]  /*6360*/  ISETP.NE.AND P0, PT, R101, RZ, PT ;  /* 0x000000ff6500720c */ /* 0x000fe40003f05270 */
[----:B------:R-:W-:Y:S11]  /*6370*/  ISETP.NE.AND P1, PT, R100, RZ, PT ;  /* 0x000000ff6400720c */ /* 0x000ff60003f25270 */
[----:B-123--:R-:W2:Y:S04]  /*6380*/  @P0 LDG.E.128 R16, desc[UR6][R124.64] ;  /* 0x000000067c100981 */ /* 0x00eea8000c1e1d00 */
[----:B--2---:R4:W-:Y:S01]  /*6390*/  @P0 STG.E.128 desc[UR6][R120.64], R16 ;  /* 0x0000001078000986 */ /* 0x0049e2000c101d06 */
[----:B------:R-:W-:Y:S03]  /*63a0*/  ISETP.NE.AND P0, PT, R99, RZ, PT ;  /* 0x000000ff6300720c */ /* 0x000fe60003f05270 */
[----:B------:R-:W2:Y:S04]  /*63b0*/  @P1 LDG.E.128 R4, desc[UR6][R124.64+0x40] ;  /* 0x000040067c041981 */ /* 0x000ea8000c1e1d00 */
[----:B--2---:R4:W-:Y:S06]  /*63c0*/  @P1 STG.E.128 desc[UR6][R120.64+0x40], R4 ;  /* 0x0000400478001986 */ /* 0x0049ec000c101d06 */
[----:B------:R-:W2:Y:S04]  /*63d0*/  @P0 LDG.E.128 R20, desc[UR6][R124.64+0x80] ;  /* 0x000080067c140981 */ /* 0x000ea8000c1e1d00 */
[----:B--2---:R4:W-:Y:S02]  /*63e0*/  @P0 STG.E.128 desc[UR6][R120.64+0x80], R20 ;  /* 0x0000801478000986 */ /* 0x0049e4000c101d06 */
.L_x_4239:
[----:B------:R-:W-:Y:S05]  /*63f0*/  BSYNC B0 ;  /* 0x0000000000007941 */ /* 0x000fea0003800000 */
.L_x_4212:
[----:B------:R-:W5:Y:S02]  /*6400*/  LDC R3, c[0x0][0x338] ;  /* 0x0000ce00ff037b82 */ /* 0x000f640000000800 */
[----:B-----5:R-:W-:Y:S05]  /*6410*/  IMAD.U32 R3, R3, -0x40, RZ ;  /* 0xffffffc003037824 */ /* 0x020fea00078e00ff */
[C---:B-1-34-:R-:W-:Y:S04]  /*6420*/  LEA R122, P0, R3.reuse, R122, 0x1 ;  /* 0x0000007a037a7211 */ /* 0x05afe800078008ff */
[----:B------:R-:W-:Y:S01]  /*6430*/  LEA.HI.X.SX32 R123, R3, R123, 0x1, P0 ;  /* 0x0000007b037b7211 */ /* 0x000fe200000f0eff */
[----:B------:R-:W-:Y:S08]  /*6440*/  @!P3 BRA `(.L_x_4240) ;  /* 0x000000040030b947 */ /* 0x000ff00003800000 */
[----:B------:R-:W-:Y:S04]  /*6450*/  IADD3 R3, R9, -0x1, RZ ;  /* 0xffffffff09037810 */ /* 0x000fe80007ffe0ff */
[----:B------:R-:W-:Y:S11]  /*6460*/  ISETP.GT.AND P0, PT, R3, R80, PT ;  /* 0x000000500300720c */ /* 0x000ff60003f04270 */
[----:B------:R-:W-:Y:S02]  /*6470*/  @!UPT UIADD3 URZ, URZ, URZ, URZ ;  /* 0x0000003f3f3ff290 */ /* 0x000fe4000fffe03f */
[----:B------:R-:W-:Y:S05]  /*6480*/  @!P0 BRA `(.L_x_4241) ;  /* 0x0000000400408947 */ /* 0x000fea0003800000 */
[----:B--2---:R-:W-:Y:S01]  /*6490*/  IMAD.MOV.U32 R20, RZ, RZ, RZ ;  /* 0x000000ffff147224 */ /* 0x004fe200078e00ff */
        /* <DEDUP_REMOVED lines=48> */
[----:B------:R-:W-:Y:S02]  /*67a0*/  SHF.R.S32.HI R7, RZ, 0x1f, R0 ;  /* 0x0000001fff077819 */ /* 0x000fe40000011400 */
[----:B--2---:R-:W-:Y:S03]  /*67b0*/  IADD3 R18, -R8, R5, RZ ;  /* 0x0000000508127210 */ /* 0x004fe60007ffe1ff */
[C---:B------:R-:W-:Y:S02]  /*67c0*/  IMAD R8, R7.reuse, UR16, RZ ;  /* 0x0000001007087c24 */ /* 0x040fe4000f8e02ff */
[----:B------:R-:W-:Y:S01]  /*67d0*/  IMAD R7, R7, UR10, RZ ;  /* 0x0000000a07077c24 */ /* 0x000fe2000f8e02ff */
[----:B------:R-:W-:Y:S01]  /*67e0*/  SHF.R.S32.HI R16, RZ, 0x1f, R18 ;  /* 0x0000001fff107819 */ /* 0x000fe20000011412 */
[----:B------:R-:W-:Y:S04]  /*67f0*/  IMAD.WIDE.U32 R20, R18, UR12, RZ ;  /* 0x0000000c12147c25 */ /* 0x000fe8000f8e00ff */
[----:B------:R-:W-:Y:S02]  /*6800*/  IMAD R5, R16, UR12, RZ ;  /* 0x0000000c10057c24 */ /* 0x000fe4000f8e02ff */
[----:B------:R-:W-:Y:S02]  /*6810*/  IMAD R8, R0, UR17, R8 ;  /* 0x0000001100087c24 */ /* 0x000fe4000f8e0208 */
[----:B------:R-:W-:Y:S02]  /*6820*/  IMAD R5, R18, UR13, R5 ;  /* 0x0000000d12057c24 */ /* 0x000fe4000f8e0205 */
[----:B------:R-:W-:Y:S02]  /*6830*/  IMAD.IADD R23, R23, 0x1, R8 ;  /* 0x0000000117177824 */ /* 0x000fe400078e0208 */
[----:B------:R-:W-:Y:S01]  /*6840*/  IMAD R17, R16, UR14, RZ ;  /* 0x0000000e10117c24 */ /* 0x000fe2000f8e02ff */
[----:B------:R-:W-:Y:S01]  /*6850*/  IADD3 R21, R21, R5, RZ ;  /* 0x0000000515157210 */ /* 0x000fe20007ffe0ff */
[C---:B------:R-:W-:Y:S04]  /*6860*/  IMAD.WIDE.U32 R22, R18.reuse, UR14, R22 ;  /* 0x0000000e12167c25 */ /* 0x040fe8000f8e0016 */
[----:B------:R-:W-:Y:S01]  /*6870*/  IMAD R17, R18, UR15, R17 ;  /* 0x0000000f12117c24 */ /* 0x000fe2000f8e0211 */
[----:B------:R-:W-:Y:S01]  /*6880*/  LEA R116, P1, R22, R116, 0x1 ;  /* 0x0000007416747211 */ /* 0x000fe200078208ff */
[C---:B------:R-:W-:Y:S02]  /*6890*/  IMAD R7, R0.reuse, UR11, R7 ;  /* 0x0000000b00077c24 */ /* 0x040fe4000f8e0207 */
[----:B------:R-:W-:Y:S04]  /*68a0*/  IMAD.WIDE.U32 R20, R0, UR10, R20 ;  /* 0x0000000a00147c25 */ /* 0x000fe8000f8e0014 */
[----:B------:R-:W-:Y:S01]  /*68b0*/  IMAD.IADD R17, R23, 0x1, R17 ;  /* 0x0000000117117824 */ /* 0x000fe200078e0211 */
[----:B------:R-:W-:Y:S02]  /*68c0*/  IADD3 R7, R21, R7, RZ ;  /* 0x0000000715077210 */ /* 0x000fe40007ffe0ff */
[----:B------:R-:W-:Y:S02]  /*68d0*/  LEA R118, P0, R20, R118, 0x1 ;  /* 0x0000007614767211 */ /* 0x000fe400078008ff */
[----:B------:R-:W-:Y:S02]  /*68e0*/  LEA.HI.X R117, R22, R117, R17, 0x1, P1 ;  /* 0x0000007516757211 */ /* 0x000fe400008f0c11 */
[----:B------:R-:W-:Y:S01]  /*68f0*/  LEA.HI.X R119, R20, R119, R7, 0x1, P0 ;  /* 0x0000007714777211 */ /* 0x000fe200000f0c07 */
[----:B------:R-:W-:Y:S08]  /*6900*/  BRA `(.L_x_4241) ;  /* 0x0000000000207947 */ /* 0x000ff00003800000 */
.L_x_4240:
[----:B--2---:R-:W1:Y:S08]  /*6910*/  LDC R5, c[0x0][0x250] ;  /* 0x00009400ff057b82 */ /* 0x004e700000000800 */
[----:B------:R-:W2:Y:S02]  /*6920*/  LDC R3, c[0x0][0x248] ;  /* 0x00009200ff037b82 */ /* 0x000ea40000000800 */
[----:B--2---:R-:W-:Y:S02]  /*6930*/  IMAD.U32 R3, R3, -0x40, RZ ;  /* 0xffffffc003037824 */ /* 0x004fe400078e00ff */
[----:B-1----:R-:W-:Y:S03]  /*6940*/  IMAD.U32 R5, R5, -0x40, RZ ;  /* 0xffffffc005057824 */ /* 0x002fe600078e00ff */
[----:B------:R-:W-:Y:S02]  /*6950*/  LEA R118, P0, R3, R118, 0x1 ;  /* 0x0000007603767211 */ /* 0x000fe400078008ff */
[----:B------:R-:W-:Y:S02]  /*6960*/  LEA R116, P1, R5, R116, 0x1 ;  /* 0x0000007405747211 */ /* 0x000fe400078208ff */
[----:B------:R-:W-:Y:S02]  /*6970*/  LEA.HI.X.SX32 R119, R3, R119, 0x1, P0 ;  /* 0x0000007703777211 */ /* 0x000fe400000f0eff */
[----:B------:R-:W-:Y:S09]  /*6980*/  LEA.HI.X.SX32 R117, R5, R117, 0x1, P1 ;  /* 0x0000007505757211 */ /* 0x000ff200008f0eff */
.L_x_4241:
[----:B------:R-:W-:Y:S04]  /*6990*/  IADD3 R9, R9, -0x1, RZ ;  /* 0xffffffff09097810 */ /* 0x000fe80007ffe0ff */
[----:B------:R-:W-:Y:S11]  /*69a0*/  ISETP.GT.AND P0, PT, R9, R80, PT ;  /* 0x000000500900720c */ /* 0x000ff60003f04270 */
[----:B------:R-:W-:Y:S02]  /*69b0*/  @!UPT UIADD3 URZ, URZ, URZ, URZ ;  /* 0x0000003f3f3ff290 */ /* 0x000fe4000fffe03f */
[----:B------:R-:W-:Y:S05]  /*69c0*/  @P0 BRA `(.L_x_4242) ;  /* 0xffffffb8006c0947 */ /* 0x000fea000383ffff */
.L_x_4193:
[----:B------:R-:W1:Y:S01]  /*69d0*/  S2UR UR4, SR_CgaCtaId ;  /* 0x00000000000479c3 */ /* 0x000e620000008800 */
[----:B------:R-:W-:Y:S01]  /*69e0*/  ULDC UR12, c[0x0][0x2e0] ;  /* 0x0000b800000c7ab9 */ /* 0x000fe20000000800 */
[----:B------:R-:W-:-:S06]  /*69f0*/  UMOV UR13, 0x400 ;  /* 0x00000400000d7882 */ /* 0x000fcc0000000000 */
[----:B------:R-:W-:Y:S01]  /*6a00*/  BAR.SYNC.DEFER_BLOCKING 0x0 ;  /* 0x0000000000007b1d */ /* 0x000fe20000010000 */
[----:B------:R-:W-:Y:S02]  /*6a10*/  ISETP.NE.AND P2, PT, RZ, UR12, PT ;  /* 0x0000000cff007c0c */ /* 0x000fe4000bf45270 */
[----:B------:R-:W-:Y:S02]  /*6a20*/  ISETP.GE.AND P1, PT, R85, UR5, PT ;  /* 0x0000000555007c0c */ /* 0x000fe4000bf26270 */
[----:B------:R-:W-:Y:S01]  /*6a30*/  ISETP.GE.AND P0, PT, R84, UR5, PT ;  /* 0x0000000554007c0c */ /* 0x000fe2000bf06270 */
[----:B------:R-:W-:Y:S01]  /*6a40*/  ULDC.64 UR10, c[0x0][0x240] ;  /* 0x00009000000a7ab9 */ /* 0x000fe20000000a00 */
[----:B------:R-:W-:Y:S01]  /*6a50*/  BSSY B3, `(.L_x_4243) ;  /* 0x00003e0000037945 */ /* 0x000fe20003800000 */
[----:B------:R-:W-:Y:S02]  /*6a60*/  USHF.L.U64.HI UR11, UR10, 0x5, UR11 ;  /* 0x000000050a0b7899 */ /* 0x000fe4000801020b */
[----:B------:R-:W-:-:S02]  /*6a70*/  USHF.L.U32 UR10, UR10, 0x5, URZ ;  /* 0x000000050a0a7899 */ /* 0x000fc4000800063f */
[----:B-1----:R-:W-:-:S06]  /*6a80*/  ULEA UR4, UR4, UR13, 0x18 ;  /* 0x0000000d04047291 */ /* 0x002fcc000f8ec03f */
[----:B------:R-:W-:Y:S01]  /*6a90*/  LEA R130, R102, UR4, 0x1 ;  /* 0x0000000466827c11 */ /* 0x000fe2000f8e08ff */
[----:B------:R-:W-:Y:S06]  /*6aa0*/  @!P2 BRA `(.L_x_4244) ;  /* 0x000000380060a947 */ /* 0x000fec0003800000 */
[----:B------:R-:W-:Y:S01]  /*6ab0*/  ISETP.NE.U32.AND P2, PT, RZ, UR8, PT ;  /* 0x00000008ff007c0c */ /* 0x000fe2000bf45070 */
[----:B------:R-:W-:-:S03]  /*6ac0*/  IMAD.MOV.U32 R0, RZ, RZ, RZ ;  /* 0x000000ffff007224 */ /* 0x000fc600078e00ff */
[----:B------:R-:W-:Y:S01]  /*6ad0*/  ISETP.NE.AND.EX P2, PT, RZ, UR9, PT, P2 ;  /* 0x00000009ff007c0c */ /* 0x000fe2000bf45320 */
[----:B------:R-:W-:-:S12]  /*6ae0*/  ULDC.64 UR8, c[0x0][0x210] ;  /* 0x0000840000087ab9 */ /* 0x000fd80000000a00 */
[----:B------:R-:W3:Y:S01]  /*6af0*/  @P2 LDG.E R0, desc[UR6][R110.64] ;  /* 0x000000066e002981 */ /* 0x000ee2000c1e1900 */
[----:B------:R-:W-:Y:S01]  /*6b00*/  LEA R28, P2, R108, UR8, 0x1 ;  /* 0x000000086c1c7c11 */ /* 0x000fe2000f8408ff */
[----:B------:R-:W-:Y:S01]  /*6b10*/  ULDC.U8 UR5, c[0x0][0x3c3] ;  /* 0x0000f0c000057ab9 */ /* 0x000fe20000000000 */
[--C-:B------:R-:W-:Y:S02]  /*6b20*/  IMAD.IADD R27, R126, 0x1, -R77.reuse ;  /* 0x000000017e1b7824 */ /* 0x100fe400078e0a4d */
[----:B------:R-:W-:Y:S02]  /*6b30*/  LEA.HI.X R29, R108, UR9, R60, 0x1, P2 ;  /* 0x000000096c1d7c11 */ /* 0x000fe400090f0c3c */
[----:B---3--:R-:W-:-:S05]  /*6b40*/  IADD3 R0, R0, R59, R77 ;  /* 0x0000003b00007210 */ /* 0x008fca0007ffe04d */
[----:B------:R-:W-:Y:S01]  /*6b50*/  IMAD R2, R63, R0, RZ ;  /* 0x000000003f027224 */ /* 0x000fe200078e02ff */
[----:B------:R-:W-:-:S04]  /*6b60*/  IADD3 R0, P4, R108, UR10, RZ ;  /* 0x0000000a6c007c10 */ /* 0x000fc8000ff9e0ff */
[-C--:B------:R-:W-:Y:S02]  /*6b70*/  IADD3 R65, P2, R65, R2.reuse, RZ ;  /* 0x0000000241417210 */ /* 0x080fe40007f5e0ff */
[----:B------:R-:W-:Y:S02]  /*6b80*/  IADD3 R3, P6, R64, R2, RZ ;  /* 0x0000000240037210 */ /* 0x000fe40007fde0ff */
[----:B------:R-:W-:Y:S02]  /*6b90*/  SHF.R.S32.HI R2, RZ, 0x1f, R2 ;  /* 0x0000001fff027819 */ /* 0x000fe40000011402 */
[----:B--2---:R-:W-:Y:S02]  /*6ba0*/  IADD3.X R5, R60, UR11, RZ, P4, !PT ;  /* 0x0000000b3c057c10 */ /* 0x004fe4000a7fe4ff */
[----:B------:R-:W-:Y:S01]  /*6bb0*/  LEA R24, P5, R0, UR8, 0x1 ;  /* 0x0000000800187c11 */ /* 0x000fe2000f8a08ff */
[--C-:B------:R-:W-:Y:S01]  /*6bc0*/  IMAD.X R62, R62, 0x1, R2.reuse, P2 ;  /* 0x000000013e3e7824 */ /* 0x100fe200010e0602 */
[----:B------:R-:W-:Y:S01]  /*6bd0*/  ISETP.NE.AND P2, PT, RZ, UR5, PT ;  /* 0x00000005ff007c0c */ /* 0x000fe2000bf45270 */
[----:B------:R-:W-:Y:S01]  /*6be0*/  IMAD.X R9, R61, 0x1, R2, P6 ;  /* 0x000000013d097824 */ /* 0x000fe200030e0602 */
[----:B------:R-:W-:-:S02]  /*6bf0*/  ISETP.GE.AND P4, PT, R106, R27, PT ;  /* 0x0000001b6a00720c */ /* 0x000fc40003f86270 */
[----:B------:R-:W-:Y:S02]  /*6c00*/  LEA.HI.X R25, R0, UR9, R5, 0x1, P5 ;  /* 0x0000000900197c11 */ /* 0x000fe4000a8f0c05 */
[----:B------:R-:W-:-:S07]  /*6c10*/  ISETP.GT.AND P4, PT, R58, -0x4, !P4 ;  /* 0xfffffffc3a00780c */ /* 0x000fce0006784270 */
[----:B------:R-:W-:Y:S06]  /*6c20*/  @!P2 BRA `(.L_x_4245) ;  /* 0x000000140010a947 */ /* 0x000fec0003800000 */
[----:B------:R-:W-:Y:S04]  /*6c30*/  BSSY B2, `(.L_x_4246) ;  /* 0x00000a2000027945 */ /* 0x000fe80003800000 */
[----:B------:R-:W-:Y:S05]  /*6c40*/  @!P4 BRA `(.L_x_4247) ;  /* 0x000000080080c947 */ /* 0x000fea0003800000 */
[----:B------:R-:W-:Y:S01]  /*6c50*/  ULDC UR5, c[0x0][0x2d0] ;  /* 0x0000b40000057ab9 */ /* 0x000fe20000000800 */
[C---:B------:R-:W-:Y:S01]  /*6c60*/  IMAD.SHL.U32 R8, R65.reuse, 0x2, RZ ;  /* 0x0000000241087824 */ /* 0x040fe200078e00ff */
        /* <DEDUP_REMOVED lines=58> */
.L_x_4251:
[----:B------:R-:W-:Y:S05]  /*7010*/  BSYNC B0 ;  /* 0x0000000000007941 */ /* 0x000fea0003800000 */
.L_x_4250:
[----:B-----5:R3:W-:Y:S02]  /*7020*/  STS.128 [R130], R12 ;  /* 0x0000000c82007388 */ /* 0x0207e40000000c00 */
.L_x_4249:
[----:B------:R-:W-:Y:S05]  /*7030*/  BSYNC B1 ;  /* 0x0000000000017941 */ /* 0x000fea0003800000 */
.L_x_4248:
        /* <DEDUP_REMOVED lines=48> */
.L_x_4255:
[----:B------:R-:W-:Y:S05]  /*7340*/  BSYNC B0 ;  /* 0x0000000000007941 */ /* 0x000fea0003800000 */
.L_x_4254:
[----:B-----5:R1:W-:Y:S02]  /*7350*/  STS.128 [R130+0x1000], R12 ;  /* 0x0010000c82007388 */ /* 0x0203e40000000c00 */
.L_x_4253:
[----:B------:R-:W-:Y:S05]  /*7360*/  BSYNC B1 ;  /* 0x0000000000017941 */ /* 0x000fea0003800000 */
.L_x_4252:
[----:B------:R1:W-:Y:S01]  /*7370*/  @P0 STS.128 [R130+0x2000], RZ ;  /* 0x002000ff82000388 */ /* 0x0003e20000000c00 */
[----:B------:R-:W-:Y:S05]  /*7380*/  @P0 BRA `(.L_x_4247) ;  /* 0x0000000000b00947 */ /* 0x000fea0003800000 */
[----:B--23--:R-:W5:Y:S01]  /*7390*/  LDG.E.128 R28, desc[UR6][R28.64+0x80] ;  /* 0x000080061c1c7981 */ /* 0x00cf62000c1e1d00 */
[----:B------:R-:W-:Y:S01]  /*73a0*/  ISETP.GE.AND P2, PT, R84, UR12, PT ;  /* 0x0000000c54007c0c */ /* 0x000fe2000bf46270 */
[----:B------:R-:W-:-:S12]  /*73b0*/  BSSY B0, `(.L_x_4256) ;  /* 0x0000028000007945 */ /* 0x000fd80003800000 */
[----:B------:R-:W-:Y:S05]  /*73c0*/  @P2 BRA `(.L_x_4257) ;  /* 0x0000000000982947 */ /* 0x000fea0003800000 */
[----:B------:R-:W2:Y:S04]  /*73d0*/  LDG.E.64 R2, desc[UR6][R8.64+0x40] ;  /* 0x0000400608027981 */ /* 0x000ea8000c1e1b00 */
[----:B------:R-:W3:Y:S01]  /*73e0*/  LDG.E.64 R4, desc[UR6][R6.64+0x40] ;  /* 0x0000400606047981 */ /* 0x000ee2000c1e1b00 */
[--C-:B-1---5:R-:W-:Y:S02]  /*73f0*/  HADD2.F32 R13, -RZ, R31.reuse.H1_H1 ;  /* 0x3000001fff0d7230 */ /* 0x122fe40000004100 */
[----:B------:R-:W-:Y:S02]  /*7400*/  HADD2.F32 R15, -RZ, R31.H0_H0 ;  /* 0x2000001fff0f7230 */ /* 0x000fe40000004100 */
[--C-:B------:R-:W-:Y:S02]  /*7410*/  HADD2.F32 R17, -RZ, R29.reuse.H0_H0 ;  /* 0x2000001dff117230 */ /* 0x100fe40000004100 */
[----:B------:R-:W-:-:S02]  /*7420*/  HADD2.F32 R14, -RZ, R29.H1_H1 ;  /* 0x3000001dff0e7230 */ /* 0x000fc40000004100 */
[----:B--2---:R-:W-:Y:S02]  /*7430*/  HADD2.F32 R0, -RZ, R3.H1_H1 ;  /* 0x30000003ff007230 */ /* 0x004fe40000004100 */
[----:B------:R-:W-:Y:S02]  /*7440*/  HADD2.F32 R16, -RZ, R2.H1_H1 ;  /* 0x30000002ff107230 */ /* 0x000fe40000004100 */
[----:B---3--:R-:W-:Y:S02]  /*7450*/  HADD2.F32 R9, -RZ, R5.H1_H1 ;  /* 0x30000005ff097230 */ /* 0x008fe40000004100 */
        /* <DEDUP_REMOVED lines=29> */
.L_x_4257:
[----:B------:R-:W-:Y:S05]  /*7630*/  BSYNC B0 ;  /* 0x0000000000007941 */ /* 0x000fea0003800000 */
.L_x_4256:
[----:B-----5:R2:W-:Y:S02]  /*7640*/  STS.128 [R130+0x2000], R28 ;  /* 0x0020001c82007388 */ /* 0x0205e40000000c00 */
.L_x_4247:
[----:B------:R-:W-:Y:S05]  /*7650*/  BSYNC B2 ;  /* 0x0000000000027941 */ /* 0x000fea0003800000 */
.L_x_4246:
[----:B------:R-:W-:-:S05]  /*7660*/  VIADD R8, R106, 0x20 ;  /* 0x000000206a087836 */ /* 0x000fca0000000000 */
[----:B------:R-:W-:-:S04]  /*7670*/  ISETP.GE.AND P2, PT, R8, R27, PT ;  /* 0x0000001b0800720c */ /* 0x000fc80003f46270 */
[----:B------:R-:W-:-:S13]  /*7680*/  ISETP.LT.OR P2, PT, R58, -0x83, P2 ;  /* 0xffffff7d3a00780c */ /* 0x000fda0001741670 */
[----:B------:R-:W-:Y:S05]  /*7690*/  @P2 BRA `(.L_x_4258) ;  /* 0x00000030006c2947 */ /* 0x000fea0003800000 */
[----:B------:R-:W-:Y:S01]  /*76a0*/  ULDC UR5, c[0x0][0x2d0] ;  /* 0x0000b40000057ab9 */ /* 0x000fe20000000800 */
[----:B------:R-:W-:Y:S01]  /*76b0*/  IADD3 R0, P4, R66, R65, RZ ;  /* 0x0000004142007210 */ /* 0x000fe20007f9e0ff */
        /* <DEDUP_REMOVED lines=56> */
.L_x_4262:
[----:B------:R-:W-:Y:S05]  /*7a40*/  BSYNC B0 ;  /* 0x0000000000007941 */ /* 0x000fea0003800000 */
.L_x_4261:
[----:B-----5:R3:W-:Y:S02]  /*7a50*/  STS.128 [R130+0x800], R12 ;  /* 0x0008000c82007388 */ /* 0x0207e40000000c00 */
.L_x_4260:
[----:B------:R-:W-:Y:S05]  /*7a60*/  BSYNC B1 ;  /* 0x0000000000017941 */ /* 0x000fea0003800000 */
.L_x_4259:
        /* <DEDUP_REMOVED lines=46> */
.L_x_4266:
[----:B------:R-:W-:Y:S05]  /*7d50*/  BSYNC B0 ;  /* 0x0000000000007941 */ /* 0x000fea0003800000 */
.L_x_4265:
[----:B-----5:R3:W-:Y:S02]  /*7d60*/  STS.128 [R130+0x1800], R12 ;  /* 0x0018000c82007388 */ /* 0x0207e40000000c00 */
.L_x_4264:
[----:B------:R-:W-:Y:S05]  /*7d70*/  BSYNC B1 ;  /* 0x0000000000017941 */ /* 0x000fea0003800000 */
.L_x_4263:
[----:B------:R1:W-:Y:S01]  /*7d80*/  @P0 STS.128 [R130+0x2800], RZ ;  /* 0x002800ff82000388 */ /* 0x0003e20000000c00 */
[----:B------:R-:W-:Y:S05]  /*7d90*/  @P0 BRA `(.L_x_4258) ;  /* 0x0000002800ac0947 */ /* 0x000fea0003800000 */
[----:B-1----:R-:W5:Y:S01]  /*7da0*/  LDG.E.128 R24, desc[UR6][R24.64+0x80] ;  /* 0x0000800618187981 */ /* 0x002f62000c1e1d00 */
[----:B------:R-:W-:Y:S01]  /*7db0*/  ISETP.GE.AND P0, PT, R84, UR12, PT ;  /* 0x0000000c54007c0c */ /* 0x000fe2000bf06270 */
[----:B------:R-:W-:-:S12]  /*7dc0*/  BSSY B0, `(.L_x_4267) ;  /* 0x0000028000007945 */ /* 0x000fd80003800000 */
[----:B------:R-:W-:Y:S05]  /*7dd0*/  @P0 BRA `(.L_x_4268) ;  /* 0x0000000000980947 */ /* 0x000fea0003800000 */
[----:B------:R-:W2:Y:S04]  /*7de0*/  LDG.E.64 R2, desc[UR6][R16.64+0x40] ;  /* 0x0000400610027981 */ /* 0x000ea8000c1e1b00 */
[----:B------:R-:W4:Y:S01]  /*7df0*/  LDG.E.64 R4, desc[UR6][R6.64+0x40] ;  /* 0x0000400606047981 */ /* 0x000f22000c1e1b00 */
[--C-:B---3-5:R-:W-:Y:S02]  /*7e00*/  HADD2.F32 R15, -RZ, R27.reuse.H1_H1 ;  /* 0x3000001bff0f7230 */ /* 0x128fe40000004100 */
[----:B------:R-:W-:Y:S02]  /*7e10*/  HADD2.F32 R19, -RZ, R27.H0_H0 ;  /* 0x2000001bff137230 */ /* 0x000fe40000004100 */
[--C-:B------:R-:W-:Y:S02]  /*7e20*/  HADD2.F32 R14, -RZ, R25.reuse.H1_H1 ;  /* 0x30000019ff0e7230 */ /* 0x100fe40000004100 */
[----:B------:R-:W-:-:S02]  /*7e30*/  HADD2.F32 R18, -RZ, R25.H0_H0 ;  /* 0x20000019ff127230 */ /* 0x000fc40000004100 */
        /* <DEDUP_REMOVED lines=32> */
.L_x_4268:
[----:B------:R-:W-:Y:S05]  /*8040*/  BSYNC B0 ;  /* 0x0000000000007941 */ /* 0x000fea0003800000 */
.L_x_4267:
[----:B-----5:R1:W-:Y:S01]  /*8050*/  STS.128 [R130+0x2800], R24 ;  /* 0x0028001882007388 */ /* 0x0203e20000000c00 */
[----:B------:R-:W-:Y:S05]  /*8060*/  BRA `(.L_x_4258) ;  /* 0x0000002400f87947 */ /* 0x000fea0003800000 */
.L_x_4245:
        /* <DEDUP_REMOVED lines=23> */
[----:B------:R-:W-:-:S03]  /*81e0*/  LEA R4, P4, R2, UR8, 0x1 ;  /* 0x0000000802047c11 */ /* 0x000fc6000f8808ff */
[----:B------:R-:W3:Y:S01]  /*81f0*/  LDG.E.128 R16, desc[UR6][R16.64] ;  /* 0x0000000610107981 */ /* 0x000ee2000c1e1d00 */
[----:B------:R-:W-:Y:S01]  /*8200*/  LEA.HI.X R5, R2, UR9, R7, 0x1, P4 ;  /* 0x0000000902057c11 */ /* 0x000fe2000a0f0c07 */
[----:B------:R-:W-:Y:S01]  /*8210*/  ULDC.64 UR8, c[0x0][0x358] ;  /* 0x0000d60000087ab9 */ /* 0x000fe20000000a00 */
[----:B------:R-:W-:Y:S02]  /*8220*/  MOV R2, RZ ;  /* 0x000000ff00027202 */ /* 0x000fe40000000f00 */
[----:B------:R-:W-:Y:S02]  /*8230*/  @P2 IADD3 R2, -R0, RZ, RZ ;  /* 0x000000ff00022210 */ /* 0x000fe40007ffe1ff */
[----:B------:R-:W4:Y:S02]  /*8240*/  LDG.E.128 R4, desc[UR6][R4.64] ;  /* 0x0000000604047981 */ /* 0x000f24000c1e1d00 */
[----:B------:R-:W-:-:S04]  /*8250*/  IADD3 R0, P4, R2, R3, RZ ;  /* 0x0000000302007210 */ /* 0x000fc80007f9e0ff */
[----:B------:R-:W-:Y:S02]  /*8260*/  LEA.HI.X.SX32 R13, R2, R9, 0x1, P4 ;  /* 0x00000009020d7211 */ /* 0x000fe400020f0eff */
[----:B------:R-:W-:-:S04]  /*8270*/  LEA R12, P4, R0, UR8, 0x1 ;  /* 0x00000008000c7c11 */ /* 0x000fc8000f8808ff */
[----:B------:R-:W-:-:S06]  /*8280*/  LEA.HI.X R13, R0, UR9, R13, 0x1, P4 ;  /* 0x00000009000d7c11 */ /* 0x000fcc000a0f0c0d */
[----:B------:R-:W2:Y:S01]  /*8290*/  LDG.E.128 R12, desc[UR6][R12.64] ;  /* 0x000000060c0c7981 */ /* 0x000ea2000c1e1d00 */
[----:B-----5:R-:W-:Y:S02]  /*82a0*/  HADD2.F32 R37, -RZ, R22.H1_H1 ;  /* 0x30000016ff257230 */ /* 0x020fe40000004100 */
[----:B---3--:R-:W-:Y:S02]  /*82b0*/  HADD2.F32 R30, -RZ, R17.H1_H1 ;  /* 0x30000011ff1e7230 */ /* 0x008fe40000004100 */
[--C-:B----4-:R-:W-:Y:S02]  /*82c0*/  HADD2.F32 R0, -RZ, R5.reuse.H0_H0 ;  /* 0x20000005ff007230 */ /* 0x110fe40000004100 */
[----:B------:R-:W-:Y:S02]  /*82d0*/  HADD2.F32 R5, -RZ, R5.H1_H1 ;  /* 0x30000005ff057230 */ /* 0x000fe40000004100 */
[--C-:B------:R-:W-:Y:S02]  /*82e0*/  HADD2.F32 R8, -RZ, R4.reuse.H0_H0 ;  /* 0x20000004ff087230 */ /* 0x100fe40000004100 */
[----:B------:R-:W-:-:S02]  /*82f0*/  HADD2.F32 R26, -RZ, R4.H1_H1 ;  /* 0x30000004ff1a7230 */ /* 0x000fc40000004100 */
[----:B------:R-:W-:Y:S01]  /*8300*/  @!P2 FADD.FTZ R5, -R5, -RZ ;  /* 0x800000ff0505a221 */ /* 0x000fe20000010100 */
[--C-:B------:R-:W-:Y:S02]  /*8310*/  HADD2.F32 R2, -RZ, R7.reuse.H0_H0 ;  /* 0x20000007ff027230 */ /* 0x100fe40000004100 */
[--C-:B------:R-:W-:Y:S02]  /*8320*/  HADD2.F32 R4, -RZ, R6.reuse.H0_H0 ;  /* 0x20000006ff047230 */ /* 0x100fe40000004100 */
[----:B------:R-:W-:Y:S02]  /*8330*/  HADD2.F32 R7, -RZ, R7.H1_H1 ;  /* 0x30000007ff077230 */ /* 0x000fe40000004100 */
[----:B------:R-:W-:Y:S02]  /*8340*/  HADD2.F32 R6, -RZ, R6.H1_H1 ;  /* 0x30000006ff067230 */ /* 0x000fe40000004100 */
[----:B------:R-:W-:Y:S01]  /*8350*/  FMUL.FTZ R30, R30, R5 ;  /* 0x000000051e1e7220 */ /* 0x000fe20000410000 */
[----:B------:R-:W-:-:S02]  /*8360*/  HADD2.F32 R31, -RZ, R17.H0_H0 ;  /* 0x20000011ff1f7230 */ /* 0x000fc40000004100 */
        /* <DEDUP_REMOVED lines=8> */
[----:B------:R-:W-:Y:S01]  /*83f0*/  FMUL.FTZ R17, R17, R2 ;  /* 0x0000000211117220 */ /* 0x000fe20000410000 */
[----:B------:R-:W-:Y:S01]  /*8400*/  FMUL.FTZ R32, R32, R7 ;  /* 0x0000000720207220 */ /* 0x000fe20000410000 */
[----:B------:R-:W-:-:S02]  /*8410*/  HADD2.F32 R33, -RZ, R16.H0_H0 ;  /* 0x20000010ff217230 */ /* 0x000fc40000004100 */
[----:B------:R-:W-:Y:S01]  /*8420*/  FMUL.FTZ R6, R5, R6 ;  /* 0x0000000605067220 */ /* 0x000fe20000410000 */
[----:B------:R-:W-:Y:S02]  /*8430*/  HADD2.F32 R19, -RZ, R16.H1_H1 ;  /* 0x30000010ff137230 */ /* 0x000fe40000004100 */
[----:B------:R-:W-:Y:S02]  /*8440*/  HADD2.F32 R0, -RZ, R21.H0_H0 ;  /* 0x20000015ff007230 */ /* 0x000fe40000004100 */
[----:B--2---:R-:W-:Y:S02]  /*8450*/  HADD2.F32 R2, -RZ, R13.H0_H0 ;  /* 0x2000000dff027230 */ /* 0x004fe40000004100 */
[----:B------:R-:W-:Y:S01]  /*8460*/  @!P2 FADD.FTZ R8, -R8, -RZ ;  /* 0x800000ff0808a221 */ /* 0x000fe20000010100 */
[----:B------:R-:W-:Y:S02]  /*8470*/  HADD2.F32 R7, -RZ, R18.H0_H0 ;  /* 0x20000012ff077230 */ /* 0x000fe40000004100 */
[----:B------:R-:W-:Y:S01]  /*8480*/  @!P2 FADD.FTZ R26, -R26, -RZ ;  /* 0x800000ff1a1aa221 */ /* 0x000fe20000010100 */
[----:B------:R-:W-:-:S02]  /*8490*/  HADD2.F32 R21, -RZ, R21.H1_H1 ;  /* 0x30000015ff157230 */ /* 0x000fc40000004100 */
[----:B------:R-:W-:Y:S01]  /*84a0*/  @!P2 FADD.FTZ R4, -R4, -RZ ;  /* 0x800000ff0404a221 */ /* 0x000fe20000010100 */
[----:B------:R-:W-:Y:S02]  /*84b0*/  HADD2.F32 R16, -RZ, R23.H0_H0 ;  /* 0x20000017ff107230 */ /* 0x000fe40000004100 */
[----:B------:R-:W-:Y:S02]  /*84c0*/  HADD2.F32 R13, -RZ, R13.H1_H1 ;  /* 0x3000000dff0d7230 */ /* 0x000fe40000004100 */
[--C-:B------:R-:W-:Y:S02]  /*84d0*/  HADD2.F32 R5, -RZ, R15.reuse.H0_H0 ;  /* 0x2000000fff057230 */ /* 0x100fe40000004100 */
[----:B------:R-:W-:Y:S01]  /*84e0*/  FMUL.FTZ R8, R33, R8 ;  /* 0x0000000821087220 */ /* 0x000fe20000410000 */
[----:B------:R-:W-:Y:S01]  /*84f0*/  FMUL.FTZ R26, R19, R26 ;  /* 0x0000001a131a7220 */ /* 0x000fe20000410000 */
[----:B------:R-:W-:Y:S01]  /*8500*/  FMUL.FTZ R4, R7, R4 ;  /* 0x0000000407047220 */ /* 0x000fe20000410000 */
[----:B------:R-:W-:Y:S01]  /*8510*/  FFMA.FTZ R0, R0, R2, R31 ;  /* 0x0000000200007223 */ /* 0x000fe2000001001f */
[----:B------:R-:W-:Y:S01]  /*8520*/  FFMA.FTZ R13, R21, R13, R30 ;  /* 0x0000000d150d7223 */ /* 0x000fe2000001001e */
[----:B------:R-:W-:Y:S01]  /*8530*/  FFMA.FTZ R5, R16, R5, R17 ;  /* 0x0000000510057223 */ /* 0x000fe20000010011 */
[----:B------:R-:W-:-:S02]  /*8540*/  HADD2.F32 R15, -RZ, R15.H1_H1 ;  /* 0x3000000fff0f7230 */ /* 0x000fc40000004100 */
[--C-:B------:R-:W-:Y:S02]  /*8550*/  HADD2.F32 R7, -RZ, R12.reuse.H0_H0 ;  /* 0x2000000cff077230 */ /* 0x100fe40000004100 */
[----:B------:R-:W-:Y:S02]  /*8560*/  HADD2.F32 R33, -RZ, R12.H1_H1 ;  /* 0x3000000cff217230 */ /* 0x000fe40000004100 */
[--C-:B------:R-:W-:Y:S02]  /*8570*/  HADD2.F32 R19, -RZ, R14.reuse.H0_H0 ;  /* 0x2000000eff137230 */ /* 0x100fe40000004100 */
[----:B------:R-:W-:Y:S02]  /*8580*/  HADD2.F32 R35, -RZ, R14.H1_H1 ;  /* 0x3000000eff237230 */ /* 0x000fe40000004100 */
[----:B------:R-:W-:Y:S02]  /*8590*/  HADD2.F32 R23, -RZ, R23.H1_H1 ;  /* 0x30000017ff177230 */ /* 0x000fe40000004100 */
[----:B------:R-:W-:-:S02]  /*85a0*/  HADD2.F32 R17, -RZ, R20.H0_H0 ;  /* 0x20000014ff117230 */ /* 0x000fc40000004100 */
[----:B------:R-:W-:Y:S02]  /*85b0*/  HADD2.F32 R31, -RZ, R20.H1_H1 ;  /* 0x30000014ff1f7230 */ /* 0x000fe40000004100 */
[----:B------:R-:W-:Y:S02]  /*85c0*/  HADD2.F32 R21, -RZ, R22.H0_H0 ;  /* 0x20000016ff157230 */ /* 0x000fe40000004100 */
        /* <DEDUP_REMOVED lines=9> */
.L_x_4274:
[----:B------:R-:W-:Y:S05]  /*8660*/  BSYNC B0 ;  /* 0x0000000000007941 */ /* 0x000fea0003800000 */
.L_x_4273:
[----:B-----5:R3:W-:Y:S02]  /*8670*/  STS.128 [R130], R20 ;  /* 0x0000001482007388 */ /* 0x0207e40000000c00 */
.L_x_4272:
[----:B------:R-:W-:Y:S05]  /*8680*/  BSYNC B1 ;  /* 0x0000000000017941 */ /* 0x000fea0003800000 */
.L_x_4271:
        /* <DEDUP_REMOVED lines=18> */
[----:B------:R-:W2:Y:S01]  /*87b0*/  LDG.E.128 R16, desc[UR6][R16.64+0x40] ;  /* 0x0000400610107981 */ /* 0x000ea2000c1e1d00 */
        /* <DEDUP_REMOVED lines=9> */
[----:B------:R-:W3:Y:S01]  /*8850*/  LDG.E.128 R12, desc[UR6][R12.64+0x40] ;  /* 0x000040060c0c7981 */ /* 0x000ee2000c1e1d00 */
[----:B-----5:R-:W-:Y:S02]  /*8860*/  HADD2.F32 R37, -RZ, R22.H1_H1 ;  /* 0x30000016ff257230 */ /* 0x020fe40000004100 */
[----:B--2---:R-:W-:Y:S02]  /*8870*/  HADD2.F32 R30, -RZ, R17.H1_H1 ;  /* 0x30000011ff1e7230 */ /* 0x004fe40000004100 */
        /* <DEDUP_REMOVED lines=25> */
[----:B---3--:R-:W-:Y:S02]  /*8a10*/  HADD2.F32 R2, -RZ, R13.H0_H0 ;  /* 0x2000000dff027230 */ /* 0x008fe40000004100 */
        /* <DEDUP_REMOVED lines=32> */
.L_x_4278:
[----:B------:R-:W-:Y:S05]  /*8c20*/  BSYNC B0 ;  /* 0x0000000000007941 */ /* 0x000fea0003800000 */
.L_x_4277:
[----:B-----5:R1:W-:Y:S02]  /*8c30*/  STS.128 [R130+0x1000], R20 ;  /* 0x0010001482007388 */ /* 0x0203e40000000c00 */
.L_x_4276:
[----:B------:R-:W-:Y:S05]  /*8c40*/  BSYNC B1 ;  /* 0x0000000000017941 */ /* 0x000fea0003800000 */
.L_x_4275:
        /* <DEDUP_REMOVED lines=17> */
[----:B------:R-:W1:Y:S01]  /*8d60*/  LDG.E.128 R16, desc[UR6][R16.64+0x80] ;  /* 0x0000800610107981 */ /* 0x000e62000c1e1d00 */
[----:B------:R-:W-:Y:S01]  /*8d70*/  LEA.HI.X R5, R2, UR9, R7, 0x1, P4 ;  /* 0x0000000902057c11 */ /* 0x000fe2000a0f0c07 */
[----:B------:R-:W-:Y:S01]  /*8d80*/  ULDC.64 UR8, c[0x0][0x358] ;  /* 0x0000d60000087ab9 */ /* 0x000fe20000000a00 */
[----:B------:R-:W-:Y:S02]  /*8d90*/  MOV R2, RZ ;  /* 0x000000ff00027202 */ /* 0x000fe40000000f00 */
[----:B------:R-:W-:Y:S02]  /*8da0*/  @P2 IADD3 R2, -R0, RZ, RZ ;  /* 0x000000ff00022210 */ /* 0x000fe40007ffe1ff */
[----:B------:R-:W3:Y:S02]  /*8db0*/  LDG.E.128 R4, desc[UR6][R4.64+0x80] ;  /* 0x0000800604047981 */ /* 0x000ee4000c1e1d00 */
[----:B------:R-:W-:-:S04]  /*8dc0*/  IADD3 R0, P4, R2, R3, RZ ;  /* 0x0000000302007210 */ /* 0x000fc80007f9e0ff */
[----:B------:R-:W-:Y:S02]  /*8dd0*/  LEA.HI.X.SX32 R13, R2, R9, 0x1, P4 ;  /* 0x00000009020d7211 */ /* 0x000fe400020f0eff */
[----:B------:R-:W-:-:S04]  /*8de0*/  LEA R12, P4, R0, UR8, 0x1 ;  /* 0x00000008000c7c11 */ /* 0x000fc8000f8808ff */
[----:B------:R-:W-:-:S06]  /*8df0*/  LEA.HI.X R13, R0, UR9, R13, 0x1, P4 ;  /* 0x00000009000d7c11 */ /* 0x000fcc000a0f0c0d */
[----:B------:R-:W4:Y:S01]  /*8e00*/  LDG.E.128 R12, desc[UR6][R12.64+0x80] ;  /* 0x000080060c0c7981 */ /* 0x000f22000c1e1d00 */
[----:B-12---:R-:W-:Y:S02]  /*8e10*/  HADD2.F32 R29, -RZ, R16.H0_H0 ;  /* 0x20000010ff1d7230 */ /* 0x006fe40000004100 */
        /* <DEDUP_REMOVED lines=13> */
[----:B------:R-:W-:-:S02]  /*8ef0*/  HADD2.F32 R33, -RZ, R16.H1_H1 ;  /* 0x30000010ff217230 */ /* 0x000fc40000004100 */
[----:B------:R-:W-:Y:S01]  /*8f00*/  @!P2 FADD.FTZ R4, -R4, -RZ ;  /* 0x800000ff0404a221 */ /* 0x000fe20000010100 */
[----:B------:R-:W-:Y:S02]  /*8f10*/  HADD2.F32 R17, -RZ, R17.H1_H1 ;  /* 0x30000011ff117230 */ /* 0x000fe40000004100 */
[----:B------:R-:W-:Y:S01]  /*8f20*/  @!P2 FADD.FTZ R8, -R8, -RZ ;  /* 0x800000ff0808a221 */ /* 0x000fe20000010100 */
[----:B------:R-:W-:Y:S02]  /*8f30*/  HADD2.F32 R2, -RZ, R18.H0_H0 ;  /* 0x20000012ff027230 */ /* 0x000fe40000004100 */
[----:B------:R-:W-:Y:S01]  /*8f40*/  @!P2 FADD.FTZ R5, -R5, -RZ ;  /* 0x800000ff0505a221 */ /* 0x000fe20000010100 */
[----:B------:R-:W-:Y:S02]  /*8f50*/  HADD2.F32 R0, -RZ, R19.H1_H1 ;  /* 0x30000013ff007230 */ /* 0x000fe40000004100 */
[----:B------:R-:W-:Y:S01]  /*8f60*/  @!P2 FADD.FTZ R7, -R7, -RZ ;  /* 0x800000ff0707a221 */ /* 0x000fe20000010100 */
[----:B------:R-:W-:Y:S01]  /*8f70*/  FMUL.FTZ R33, R33, R4 ;  /* 0x0000000421217220 */ /* 0x000fe20000410000 */
[----:B------:R-:W-:Y:S01]  /*8f80*/  FMUL.FTZ R17, R17, R8 ;  /* 0x0000000811117220 */ /* 0x000fe20000410000 */
[----:B------:R-:W-:Y:S01]  /*8f90*/  FMUL.FTZ R5, R2, R5 ;  /* 0x0000000502057220 */ /* 0x000fe20000410000 */
[----:B------:R-:W-:Y:S01]  /*8fa0*/  FMUL.FTZ R7, R0, R7 ;  /* 0x0000000700077220 */ /* 0x000fe20000410000 */
[----:B-----5:R-:W-:-:S02]  /*8fb0*/  HADD2.F32 R0, -RZ, R20.H0_H0 ;  /* 0x20000014ff007230 */ /* 0x020fc40000004100 */
[----:B------:R-:W-:Y:S02]  /*8fc0*/  HADD2.F32 R4, -RZ, R21.H0_H0 ;  /* 0x20000015ff047230 */ /* 0x000fe40000004100 */
[----:B----4-:R-:W-:Y:S02]  /*8fd0*/  HADD2.F32 R2, -RZ, R12.H0_H0 ;  /* 0x2000000cff027230 */ /* 0x010fe40000004100 */
[----:B------:R-:W-:Y:S02]  /*8fe0*/  HADD2.F32 R8, -RZ, R13.H0_H0 ;  /* 0x2000000dff087230 */ /* 0x000fe40000004100 */
[----:B------:R-:W-:Y:S02]  /*8ff0*/  HADD2.F32 R20, -RZ, R20.H1_H1 ;  /* 0x30000014ff147230 */ /* 0x000fe40000004100 */
[----:B------:R-:W-:Y:S02]  /*9000*/  HADD2.F32 R12, -RZ, R12.H1_H1 ;  /* 0x3000000cff0c7230 */ /* 0x000fe40000004100 */
[----:B------:R-:W-:Y:S01]  /*9010*/  @!P2 FADD.FTZ R26, -R26, -RZ ;  /* 0x800000ff1a1aa221 */ /* 0x000fe20000010100 */
[----:B------:R-:W-:-:S02]  /*9020*/  HADD2.F32 R37, -RZ, R18.H1_H1 ;  /* 0x30000012ff257230 */ /* 0x000fc40000004100 */
[----:B------:R-:W-:Y:S01]  /*9030*/  @!P2 FADD.FTZ R6, -R6, -RZ ;  /* 0x800000ff0606a221 */ /* 0x000fe20000010100 */
[----:B------:R-:W-:Y:S02]  /*9040*/  HADD2.F32 R35, -RZ, R19.H0_H0 ;  /* 0x20000013ff237230 */ /* 0x000fe40000004100 */
[----:B------:R-:W-:Y:S01]  /*9050*/  FFMA.FTZ R4, R4, R8, R31 ;  /* 0x0000000804047223 */ /* 0x000fe2000001001f */
[----:B------:R-:W-:Y:S02]  /*9060*/  HADD2.F32 R18, -RZ, R13.H1_H1 ;  /* 0x3000000dff127230 */ /* 0x000fe40000004100 */
[----:B------:R-:W-:Y:S01]  /*9070*/  FFMA.FTZ R0, R0, R2, R29 ;  /* 0x0000000200007223 */ /* 0x000fe2000001001d */
[--C-:B------:R-:W-:Y:S02]  /*9080*/  HADD2.F32 R16, -RZ, R14.reuse.H0_H0 ;  /* 0x2000000eff107230 */ /* 0x100fe40000004100 */
[----:B------:R-:W-:Y:S01]  /*9090*/  FFMA.FTZ R33, R20, R12, R33 ;  /* 0x0000000c14217223 */ /* 0x000fe20000010021 */
[----:B------:R-:W-:-:S02]  /*90a0*/  HADD2.F32 R19, -RZ, R14.H1_H1 ;  /* 0x3000000eff137230 */ /* 0x000fc40000004100 */
[--C-:B------:R-:W-:Y:S02]  /*90b0*/  HADD2.F32 R13, -RZ, R15.reuse.H0_H0 ;  /* 0x2000000fff0d7230 */ /* 0x100fe40000004100 */
[----:B------:R-:W-:Y:S02]  /*90c0*/  HADD2.F32 R14, -RZ, R15.H1_H1 ;  /* 0x3000000fff0e7230 */ /* 0x000fe40000004100 */
[----:B------:R-:W-:Y:S02]  /*90d0*/  HADD2.F32 R8, -RZ, R21.H1_H1 ;  /* 0x30000015ff087230 */ /* 0x000fe40000004100 */
[----:B------:R-:W-:Y:S01]  /*90e0*/  FMUL.FTZ R26, R37, R26 ;  /* 0x0000001a251a7220 */ /* 0x000fe20000410000 */
[--C-:B------:R-:W-:Y:S02]  /*90f0*/  HADD2.F32 R2, -RZ, R22.reuse.H0_H0 ;  /* 0x20000016ff027230 */ /* 0x100fe40000004100 */
[----:B------:R-:W-:Y:S01]  /*9100*/  FMUL.FTZ R6, R35, R6 ;  /* 0x0000000623067220 */ /* 0x000fe20000410000 */
        /* <DEDUP_REMOVED lines=12> */
.L_x_4280:
[----:B------:R-:W-:Y:S05]  /*91d0*/  BSYNC B0 ;  /* 0x0000000000007941 */ /* 0x000fea0003800000 */
.L_x_4279:
[----:B-----5:R3:W-:Y:S02]  /*91e0*/  STS.128 [R130+0x2000], R20 ;  /* 0x0020001482007388 */ /* 0x0207e40000000c00 */
.L_x_4270:
[----:B------:R-:W-:Y:S05]  /*91f0*/  BSYNC B2 ;  /* 0x0000000000027941 */ /* 0x000fea0003800000 */
.L_x_4269:
        /* <DEDUP_REMOVED lines=13> */
[----:B------:R-:W-:Y:S01]  /*92d0*/  ISETP.GE.AND P2, PT, R10, R63, PT ;  /* 0x0000003f0a00720c */ /* 0x000fe20003f46270 */
        /* <DEDUP_REMOVED lines=50> */
[----:B-----5:R-:W-:Y:S02]  /*9600*/  HADD2.F32 R0, -RZ, R20.H0_H0 ;  /* 0x20000014ff007230 */ /* 0x020fe40000004100 */
        /* <DEDUP_REMOVED lines=32> */
.L_x_4284:
[----:B------:R-:W-:Y:S05]  /*9810*/  BSYNC B0 ;  /* 0x0000000000007941 */ /* 0x000fea0003800000 */
.L_x_4283:
[----:B-----5:R3:W-:Y:S02]  /*9820*/  STS.128 [R130+0x800], R20 ;  /* 0x0008001482007388 */ /* 0x0207e40000000c00 */
.L_x_4282:
[----:B------:R-:W-:Y:S05]  /*9830*/  BSYNC B1 ;  /* 0x0000000000017941 */ /* 0x000fea0003800000 */
.L_x_4281:
[----:B------:R1:W-:Y:S01]  /*9840*/  @P1 STS.128 [R130+0x1800], RZ ;  /* 0x001800ff82001388 */ /* 0x0003e20000000c00 */
[----:B------:R-:W-:Y:S04]  /*9850*/  BSSY B1, `(.L_x_4285) ;  /* 0x000005d000017945 */ /* 0x000fe80003800000 */
[----:B------:R-:W-:Y:S05]  /*9860*/  @P1 BRA `(.L_x_4286) ;  /* 0x00000004006c1947 */ /* 0x000fea0003800000 */
[----:B-1-3--:R1:W5:Y:S01]  /*9870*/  LDG.E.128 R20, desc[UR6][R24.64+0x40] ;  /* 0x0000400618147981 */ /* 0x00a362000c1e1d00 */
        /* <DEDUP_REMOVED lines=88> */
.L_x_4288:
[----:B------:R-:W-:Y:S05]  /*9e00*/  BSYNC B0 ;  /* 0x0000000000007941 */ /* 0x000fea0003800000 */
.L_x_4287:
[----:B-----5:R3:W-:Y:S02]  /*9e10*/  STS.128 [R130+0x1800], R20 ;  /* 0x0018001482007388 */ /* 0x0207e40000000c00 */
.L_x_4286:
[----:B------:R-:W-:Y:S05]  /*9e20*/  BSYNC B1 ;  /* 0x0000000000017941 */ /* 0x000fea0003800000 */
.L_x_4285:
[----:B------:R1:W-:Y:S01]  /*9e30*/  @P0 STS.128 [R130+0x2800], RZ ;  /* 0x002800ff82000388 */ /* 0x0003e20000000c00 */
[----:B------:R-:W-:Y:S05]  /*9e40*/  @P0 BRA `(.L_x_4258) ;  /* 0x0000000800800947 */ /* 0x000fea0003800000 */
[----:B------:R1:W5:Y:S01]  /*9e50*/  LDG.E.128 R16, desc[UR6][R24.64+0x80] ;  /* 0x0000800618107981 */ /* 0x000362000c1e1d00 */
[----:B------:R-:W-:Y:S01]  /*9e60*/  ISETP.GE.AND P0, PT, R84, UR12, PT ;  /* 0x0000000c54007c0c */ /* 0x000fe2000bf06270 */
[----:B------:R-:W-:Y:S01]  /*9e70*/  BSSY B0, `(.L_x_4289) ;  /* 0x0000059000007945 */ /* 0x000fe20003800000 */
[----:B------:R-:W-:-:S05]  /*9e80*/  IADD3 R6, P1, R24, 0x80, RZ ;  /* 0x0000008018067810 */ /* 0x000fca0007f3e0ff */
[----:B------:R-:W-:-:S06]  /*9e90*/  IMAD.X R7, RZ, RZ, R25, P1 ;  /* 0x000000ffff077224 */ /* 0x000fcc00008e0619 */
        /* <DEDUP_REMOVED lines=16> */
[----:B------:R-:W3:Y:S01]  /*9fa0*/  LDG.E.128 R20, desc[UR6][R20.64] ;  /* 0x0000000614147981 */ /* 0x000ee2000c1e1d00 */
[----:B------:R-:W-:Y:S01]  /*9fb0*/  LEA.HI.X R25, R4, UR9, R5, 0x1, P1 ;  /* 0x0000000904197c11 */ /* 0x000fe200088f0c05 */
[----:B------:R-:W-:Y:S01]  /*9fc0*/  ULDC.64 UR8, c[0x0][0x358] ;  /* 0x0000d60000087ab9 */ /* 0x000fe20000000a00 */
[----:B------:R-:W-:-:S03]  /*9fd0*/  @P0 IADD3 R0, -R67, RZ, RZ ;  /* 0x000000ff43000210 */ /* 0x000fc60007ffe1ff */
[----:B------:R3:W2:Y:S01]  /*9fe0*/  LDG.E.128 R4, desc[UR6][R24.64] ;  /* 0x0000000618047981 */ /* 0x0006a2000c1e1d00 */
        /* <DEDUP_REMOVED lines=8> */
[----:B------:R-:W-:Y:S02]  /*a070*/  HADD2.F32 R2, -RZ, R4.H0_H0 ;  /* 0x20000004ff027230 */ /* 0x000fe40000004100 */
[----:B------:R-:W-:Y:S02]  /*a080*/  HADD2.F32 R5, -RZ, R5.H1_H1 ;  /* 0x30000005ff057230 */ /* 0x000fe40000004100 */
[----:B------:R-:W-:Y:S01]  /*a090*/  @!P0 FADD.FTZ R0, -R0, -RZ ;  /* 0x800000ff00008221 */ /* 0x000fe20000010100 */
[----:B------:R-:W-:-:S02]  /*a0a0*/  HADD2.F32 R3, -RZ, R6.H0_H0 ;  /* 0x20000006ff037230 */ /* 0x000fc40000004100 */
[----:B------:R-:W-:Y:S01]  /*a0b0*/  @!P0 FADD.FTZ R2, -R2, -RZ ;  /* 0x800000ff02028221 */ /* 0x000fe20000010100 */
[----:B------:R-:W-:Y:S02]  /*a0c0*/  HADD2.F32 R9, -RZ, R6.H1_H1 ;  /* 0x30000006ff097230 */ /* 0x000fe40000004100 */
[----:B------:R-:W-:Y:S02]  /*a0d0*/  HADD2.F32 R21, -RZ, R20.H0_H0 ;  /* 0x20000014ff157230 */ /* 0x000fe40000004100 */
[--C-:B------:R-:W-:Y:S02]  /*a0e0*/  HADD2.F32 R6, -RZ, R7.reuse.H0_H0 ;  /* 0x20000007ff067230 */ /* 0x100fe40000004100 */
[----:B------:R-:W-:Y:S01]  /*a0f0*/  @!P0 FADD.FTZ R5, -R5, -RZ ;  /* 0x800000ff05058221 */ /* 0x000fe20000010100 */
[----:B------:R-:W-:Y:S02]  /*a100*/  HADD2.F32 R7, -RZ, R7.H1_H1 ;  /* 0x30000007ff077230 */ /* 0x000fe40000004100 */
[----:B------:R-:W-:Y:S01]  /*a110*/  FMUL.FTZ R25, R25, R0 ;  /* 0x0000000019197220 */ /* 0x000fe20000410000 */
[----:B------:R-:W-:-:S02]  /*a120*/  HADD2.F32 R4, -RZ, R4.H1_H1 ;  /* 0x30000004ff047230 */ /* 0x000fc40000004100 */
[----:B------:R-:W-:Y:S01]  /*a130*/  FMUL.FTZ R21, R21, R2 ;  /* 0x0000000215157220 */ /* 0x000fe20000410000 */
[----:B------:R-:W-:Y:S02]  /*a140*/  HADD2.F32 R2, -RZ, R22.H0_H0 ;  /* 0x20000016ff027230 */ /* 0x000fe40000004100 */
[----:B------:R-:W-:Y:S01]  /*a150*/  FMUL.FTZ R24, R24, R5 ;  /* 0x0000000518187220 */ /* 0x000fe20000410000 */
[--C-:B------:R-:W-:Y:S02]  /*a160*/  HADD2.F32 R0, -RZ, R23.reuse.H1_H1 ;  /* 0x30000017ff007230 */ /* 0x100fe40000004100 */
[----:B------:R-:W-:Y:S01]  /*a170*/  @!P0 FADD.FTZ R3, -R3, -RZ ;  /* 0x800000ff03038221 */ /* 0x000fe20000010100 */
[----:B------:R-:W-:Y:S01]  /*a180*/  @!P0 FADD.FTZ R7, -R7, -RZ ;  /* 0x800000ff07078221 */ /* 0x000fe20000010100 */
[----:B------:R-:W-:Y:S02]  /*a190*/  HADD2.F32 R27, -RZ, R20.H1_H1 ;  /* 0x30000014ff1b7230 */ /* 0x000fe40000004100 */
[----:B------:R-:W-:Y:S01]  /*a1a0*/  @!P0 FADD.FTZ R4, -R4, -RZ ;  /* 0x800000ff04048221 */ /* 0x000fe20000010100 */
[----:B------:R-:W-:-:S02]  /*a1b0*/  HADD2.F32 R5, -RZ, R23.H0_H0 ;  /* 0x20000017ff057230 */ /* 0x000fc40000004100 */
[----:B------:R-:W-:Y:S01]  /*a1c0*/  @!P0 FADD.FTZ R6, -R6, -RZ ;  /* 0x800000ff06068221 */ /* 0x000fe20000010100 */
[----:B------:R-:W-:Y:S01]  /*a1d0*/  FMUL.FTZ R3, R2, R3 ;  /* 0x0000000302037220 */ /* 0x000fe20000410000 */
[----:B------:R-:W-:Y:S01]  /*a1e0*/  FMUL.FTZ R7, R0, R7 ;  /* 0x0000000700077220 */ /* 0x000fe20000410000 */
[----:B-----5:R-:W-:Y:S02]  /*a1f0*/  HADD2.F32 R0, -RZ, R17.H0_H0 ;  /* 0x20000011ff007230 */ /* 0x020fe40000004100 */
[----:B------:R-:W-:Y:S01]  /*a200*/  FMUL.FTZ R27, R27, R4 ;  /* 0x000000041b1b7220 */ /* 0x000fe20000410000 */
[----:B----4-:R-:W-:Y:S02]  /*a210*/  HADD2.F32 R2, -RZ, R13.H0_H0 ;  /* 0x2000000dff027230 */ /* 0x010fe40000004100 */
[----:B------:R-:W-:Y:S01]  /*a220*/  FMUL.FTZ R6, R5, R6 ;  /* 0x0000000605067220 */ /* 0x000fe20000410000 */
[----:B------:R-:W-:Y:S02]  /*a230*/  HADD2.F32 R22, -RZ, R22.H1_H1 ;  /* 0x30000016ff167230 */ /* 0x000fe40000004100 */
[----:B------:R-:W-:Y:S01]  /*a240*/  @!P0 FADD.FTZ R9, -R9, -RZ ;  /* 0x800000ff09098221 */ /* 0x000fe20000010100 */
[----:B------:R-:W-:-:S02]  /*a250*/  HADD2.F32 R17, -RZ, R17.H1_H1 ;  /* 0x30000011ff117230 */ /* 0x000fc40000004100 */
[----:B------:R-:W-:Y:S02]  /*a260*/  HADD2.F32 R13, -RZ, R13.H1_H1 ;  /* 0x3000000dff0d7230 */ /* 0x000fe40000004100 */
[----:B------:R-:W-:Y:S02]  /*a270*/  HADD2.F32 R4, -RZ, R16.H0_H0 ;  /* 0x20000010ff047230 */ /* 0x000fe40000004100 */
[----:B------:R-:W-:Y:S02]  /*a280*/  HADD2.F32 R5, -RZ, R12.H0_H0 ;  /* 0x2000000cff057230 */ /* 0x000fe40000004100 */
[----:B------:R-:W-:Y:S01]  /*a290*/  FMUL.FTZ R9, R22, R9 ;  /* 0x0000000916097220 */ /* 0x000fe20000410000 */
[----:B------:R-:W-:Y:S01]  /*a2a0*/  FFMA.FTZ R13, R17, R13, R24 ;  /* 0x0000000d110d7223 */ /* 0x000fe20000010018 */
[----:B------:R-:W-:Y:S02]  /*a2b0*/  HADD2.F32 R22, -RZ, R14.H0_H0 ;  /* 0x2000000eff167230 */ /* 0x000fe40000004100 */
[----:B------:R-:W-:Y:S01]  /*a2c0*/  FFMA.FTZ R0, R0, R2, R25 ;  /* 0x0000000200007223 */ /* 0x000fe20000010019 */
[----:B------:R-:W-:Y:S01]  /*a2d0*/  FFMA.FTZ R4, R4, R5, R21 ;  /* 0x0000000504047223 */ /* 0x000fe20000010015 */
[----:B------:R-:W-:-:S02]  /*a2e0*/  HADD2.F32 R24, -RZ, R18.H0_H0 ;  /* 0x20000012ff187230 */ /* 0x000fc40000004100 */
[----:B------:R-:W-:Y:S02]  /*a2f0*/  HADD2.F32 R12, -RZ, R12.H1_H1 ;  /* 0x3000000cff0c7230 */ /* 0x000fe40000004100 */
[--C-:B------:R-:W-:Y:S02]  /*a300*/  HADD2.F32 R23, -RZ, R15.reuse.H0_H0 ;  /* 0x2000000fff177230 */ /* 0x100fe40000004100 */
[----:B------:R-:W-:Y:S02]  /*a310*/  HADD2.F32 R20, -RZ, R15.H1_H1 ;  /* 0x3000000fff147230 */ /* 0x000fe40000004100 */
        /* <DEDUP_REMOVED lines=14> */
.L_x_4290:
[----:B------:R-:W-:Y:S05]  /*a400*/  BSYNC B0 ;  /* 0x0000000000007941 */ /* 0x000fea0003800000 */
.L_x_4289:
[----:B-----5:R1:W-:Y:S01]  /*a410*/  STS.128 [R130+0x2800], R16 ;  /* 0x0028001082007388 */ /* 0x0203e20000000c00 */
[----:B------:R-:W-:Y:S05]  /*a420*/  BRA `(.L_x_4258) ;  /* 0x0000000400087947 */ /* 0x000fea0003800000 */
.L_x_4244:
        /* <DEDUP_REMOVED lines=8> */
[----:B------:R-:W-:-:S13]  /*a4b0*/  ISETP.GE.AND P5, PT, R10, UR5, PT ;  /* 0x000000050a007c0c */ /* 0x000fda000bfa6270 */
[----:B--2---:R-:W2:Y:S01]  /*a4c0*/  @!P5 LDC.64 R4, c[0x0][0x210] ;  /* 0x00008400ff04db82 */ /* 0x004ea20000000a00 */
        /* <DEDUP_REMOVED lines=25> */
.L_x_4292:
[----:B------:R-:W-:Y:S05]  /*a660*/  BSYNC B0 ;  /* 0x0000000000007941 */ /* 0x000fea0003800000 */
.L_x_4291:
[----:B------:R-:W-:Y:S05]  /*a670*/  @P6 BRA `(.L_x_4258) ;  /* 0x0000000000746947 */ /* 0x000fea0003800000 */
[----:B------:R-:W-:Y:S01]  /*a680*/  ULDC UR5, c[0x0][0x2d0] ;  /* 0x0000b40000057ab9 */ /* 0x000fe20000000800 */
[----:B-1-3--:R-:W1:Y:S01]  /*a690*/  @!P1 LDC.64 R2, c[0x0][0x210] ;  /* 0x00008400ff029b82 */ /* 0x00ae620000000a00 */
[----:B------:R-:W-:Y:S02]  /*a6a0*/  ISETP.GE.AND P4, PT, R10, UR5, PT ;  /* 0x000000050a007c0c */ /* 0x000fe4000bf86270 */
[----:B------:R-:W-:-:S04]  /*a6b0*/  IADD3 R108, P2, R108, UR10, RZ ;  /* 0x0000000a6c6c7c10 */ /* 0x000fc8000ff5e0ff */
[----:B--2---:R-:W-:-:S07]  /*a6c0*/  IADD3.X R7, R60, UR11, RZ, P2, !PT ;  /* 0x0000000b3c077c10 */ /* 0x004fce00097fe4ff */
        /* <DEDUP_REMOVED lines=24> */
.L_x_4258:
[----:B------:R-:W-:Y:S05]  /*a850*/  BSYNC B3 ;  /* 0x0000000000037941 */ /* 0x000fea0003800000 */
.L_x_4243:
[----:B------:R-:W-:Y:S01]  /*a860*/  VIADD R131, R87, 0xffffffff ;  /* 0xffffffff57837836 */ /* 0x000fe20000000000 */
[----:B------:R-:W-:Y:S01]  /*a870*/  ULDC.64 UR12, c[0x0][0x218] ;  /* 0x00008600000c7ab9 */ /* 0x000fe20000000a00 */
[----:B------:R-:W-:Y:S01]  /*a880*/  LOP3.LUT R133, R68, 0xffff, RZ, 0xc0, !PT ;  /* 0x0000ffff44857812 */ /* 0x000fe200078ec0ff */
[----:B------:R-:W-:Y:S01]  /*a890*/  BSSY B0, `(.L_x_4293) ;  /* 0x0000022000007945 */ /* 0x000fe20003800000 */
[----:B------:R-:W-:Y:S01]  /*a8a0*/  IMAD.SHL.U32 R0, R131, 0x40, RZ ;  /* 0x0000004083007824 */ /* 0x000fe200078e00ff */
[C---:B------:R-:W-:Y:S02]  /*a8b0*/  LEA R132, P0, R104.reuse, UR12, 0x1 ;  /* 0x0000000c68847c11 */ /* 0x040fe4000f8008ff */
[----:B------:R-:W-:Y:S01]  /*a8c0*/  LOP3.LUT R90, R133, 0xff, RZ, 0xc0, !PT ;  /* 0x000000ff855a7812 */ /* 0x000fe200078ec0ff */
[----:B--2---:R-:W-:Y:S01]  /*a8d0*/  IMAD.IADD R7, R55, 0x1, -R0 ;  /* 0x0000000137077824 */ /* 0x004fe200078e0a00 */
[----:B------:R-:W-:-:S04]  /*a8e0*/  LEA.HI.X R135, R104, UR13, R52, 0x1, P0 ;  /* 0x0000000d68877c11 */ /* 0x000fc800080f0c34 */
[----:B------:R-:W-:-:S13]  /*a8f0*/  ISETP.GE.AND P1, PT, R106, R7, PT ;  /* 0x000000076a00720c */ /* 0x000fda0003f26270 */
[----:B------:R-:W-:Y:S05]  /*a900*/  @P1 BRA `(.L_x_4294) ;  /* 0x0000000000681947 */ /* 0x000fea0003800000 */
[C---:B-1-34-:R-:W-:Y:S02]  /*a910*/  LOP3.LUT R2, R90.reuse, 0x1, RZ, 0xc0, !PT ;  /* 0x000000015a027812 */ /* 0x05afe400078ec0ff */
        /* <DEDUP_REMOVED lines=24> */
.L_x_4295:
[----:B------:R2:W-:Y:S02]  /*aaa0*/  STS.128 [R130+0x5000], RZ ;  /* 0x005000ff82007388 */ /* 0x0005e40000000c00 */
.L_x_4294:
[----:B------:R-:W-:Y:S05]  /*aab0*/  BSYNC B0 ;  /* 0x0000000000007941 */ /* 0x000fea0003800000 */
.L_x_4293:
[----:B------:R-:W-:Y:S01]  /*aac0*/  ISETP.GE.AND P0, PT, R8, R7, PT ;  /* 0x000000070800720c */ /* 0x000fe20003f06270 */
[----:B------:R-:W-:-:S12]  /*aad0*/  BSSY B0, `(.L_x_4296) ;  /* 0x000001f000007945 */ /* 0x000fd80003800000 */
[----:B------:R-:W-:Y:S05]  /*aae0*/  @P0 BRA `(.L_x_4297) ;  /* 0x0000000000740947 */ /* 0x000fea0003800000 */
[C---:B-1-34-:R-:W-:Y:S02]  /*aaf0*/  LOP3.LUT R2, R90.reuse, 0x1, RZ, 0xc0, !PT ;  /* 0x000000015a027812 */ /* 0x05afe400078ec0ff */
        /* <DEDUP_REMOVED lines=18> */
[----:B------:R-:W-:-:S13]  /*ac20*/  LOP3.LUT P0, RZ, R90, 0x4, RZ, 0xc0, !PT ;  /* 0x000000045aff7812 */ /* 0x000fda000780c0ff */
        /* <DEDUP_REMOVED lines=8> */
.L_x_4298:
[----:B------:R3:W-:Y:S02]  /*acb0*/  STS.128 [R130+0x5800], RZ ;  /* 0x005800ff82007388 */ /* 0x0007e40000000c00 */
.L_x_4297:
[----:B------:R-:W-:Y:S05]  /*acc0*/  BSYNC B0 ;  /* 0x0000000000007941 */ /* 0x000fea0003800000 */
.L_x_4296:
[----:B------:R-:W0:Y:S01]  /*acd0*/  LDGDEPBAR ;  /* 0x00000000000079af */ /* 0x000e220000000000 */
[----:B-1-34-:R-:W-:Y:S01]  /*ace0*/  LOP3.LUT R3, R76, 0xfffffff8, RZ, 0xc0, !PT ;  /* 0xfffffff84c037812 */ /* 0x01afe200078ec0ff */
[----:B------:R-:W-:Y:S01]  /*acf0*/  IMAD.SHL.U32 R9, R70, 0x40, RZ ;  /* 0x0000004046097824 */ /* 0x000fe200078e00ff */
[----:B------:R-:W-:Y:S01]  /*ad00*/  SHF.R.S32.HI R4, RZ, 0x4, R73 ;  /* 0x00000004ff047819 */ /* 0x000fe20000011449 */
[----:B------:R-:W-:Y:S01]  /*ad10*/  IMAD R77, R74, 0x10, R77 ;  /* 0x000000104a4d7824 */ /* 0x000fe200078e024d */
[----:B------:R-:W-:Y:S01]  /*ad20*/  ISETP.GE.AND P1, PT, R106, R7, PT ;  /* 0x000000076a00720c */ /* 0x000fe20003f26270 */
[C---:B------:R-:W-:Y:S01]  /*ad30*/  IMAD.IADD R3, R58.reuse, 0x1, -R3 ;  /* 0x000000013a037824 */ /* 0x040fe200078e0a03 */
[----:B------:R-:W-:Y:S01]  /*ad40*/  LEA.HI R13, R73, R4, RZ, 0x1 ;  /* 0x00000004490d7211 */ /* 0x000fe200078f08ff */
[----:B------:R-:W-:Y:S01]  /*ad50*/  IMAD.SHL.U32 R75, R75, 0x8, RZ ;  /* 0x000000084b4b7824 */ /* 0x000fe200078e00ff */
[----:B------:R-:W-:Y:S01]  /*ad60*/  SHF.R.S32.HI R5, RZ, 0x1f, R72 ;  /* 0x0000001fff057819 */ /* 0x000fe20000011448 */
[----:B------:R-:W-:Y:S01]  /*ad70*/  ULDC.64 UR10, c[0x0][0x220] ;  /* 0x00008800000a7ab9 */ /* 0x000fe20000000a00 */
[----:B------:R-:W-:Y:S01]  /*ad80*/  LOP3.LUT R13, R13, 0xfffffffe, RZ, 0xc0, !PT ;  /* 0xfffffffe0d0d7812 */ /* 0x000fe200078ec0ff */
[----:B------:R-:W-:Y:S01]  /*ad90*/  IMAD.SHL.U32 R41, R58, 0x2, RZ ;  /* 0x000000023a297824 */ /* 0x000fe200078e00ff */
[----:B------:R-:W-:Y:S01]  /*ada0*/  LEA.HI R6, R3, R3, RZ, 0x1 ;  /* 0x0000000303067211 */ /* 0x000fe200078f08ff */
[----:B------:R-:W-:Y:S01]  /*adb0*/  ULDC UR5, c[0x0][0x398] ;  /* 0x0000e60000057ab9 */ /* 0x000fe20000000800 */
[----:B------:R-:W-:Y:S01]  /*adc0*/  LEA.HI R5, R5, R72, RZ, 0x3 ;  /* 0x0000004805057211 */ /* 0x000fe200078f18ff */
[----:B------:R-:W-:Y:S01]  /*add0*/  IMAD.IADD R12, R4, 0x1, -R13 ;  /* 0x00000001040c7824 */ /* 0x000fe200078e0a0d */
[----:B------:R-:W-:Y:S01]  /*ade0*/  LOP3.LUT R14, R6, 0x7fffffe, RZ, 0xc0, !PT ;  /* 0x07fffffe060e7812 */ /* 0x000fe200078ec0ff */
[----:B------:R-:W-:Y:S01]  /*adf0*/  BSSY B0, `(.L_x_4299) ;  /* 0x0000045000007945 */ /* 0x000fe20003800000 */
[----:B------:R-:W-:Y:S01]  /*ae00*/  SHF.R.S32.HI R2, RZ, 0x1f, R69 ;  /* 0x0000001fff027819 */ /* 0x000fe20000011445 */
[----:B------:R-:W-:Y:S01]  /*ae10*/  IMAD.SHL.U32 R5, R5, 0x20, RZ ;  /* 0x0000002005057824 */ /* 0x000fe200078e00ff */
[----:B------:R-:W-:Y:S01]  /*ae20*/  SHF.R.S32.HI R6, RZ, 0x1, R6 ;  /* 0x00000001ff067819 */ /* 0x000fe20000011406 */
[----:B------:R-:W-:Y:S01]  /*ae30*/  IMAD.SHL.U32 R4, R12, 0x8, RZ ;  /* 0x000000080c047824 */ /* 0x000fe200078e00ff */
[----:B------:R-:W-:Y:S01]  /*ae40*/  LEA.HI R2, R2, R69, RZ, 0x2 ;  /* 0x0000004502027211 */ /* 0x000fe200078f10ff */
[----:B------:R-:W-:-:S04]  /*ae50*/  DEPBAR.LE SB0, 0x0 ;  /* 0x000080000000791a */ /* 0x000fc80000000000 */
[----:B------:R-:W-:Y:S01]  /*ae60*/  BAR.SYNC.DEFER_BLOCKING 0x0 ;  /* 0x0000000000007b1d */ /* 0x000fe20000010000 */
[----:B------:R-:W-:Y:S01]  /*ae70*/  LOP3.LUT R9, R9, 0xc0, RZ, 0xc0, !PT ;  /* 0x000000c009097812 */ /* 0x000fe200078ec0ff */
[----:B------:R-:W-:Y:S01]  /*ae80*/  IMAD.IADD R3, R3, 0x1, -R14 ;  /* 0x0000000103037824 */ /* 0x000fe200078e0a0e */
[C---:B------:R-:W-:Y:S01]  /*ae90*/  LOP3.LUT P2, RZ, R6.reuse, 0x2, RZ, 0xc0, !PT ;  /* 0x0000000206ff7812 */ /* 0x040fe2000784c0ff */
[----:B------:R-:W-:Y:S01]  /*aea0*/  IMAD.SHL.U32 R6, R6, 0x40, RZ ;  /* 0x0000004006067824 */ /* 0x000fe200078e00ff */
[----:B------:R-:W-:Y:S01]  /*aeb0*/  LOP3.LUT R71, R71, 0x7fffffe, RZ, 0xc0, !PT ;  /* 0x07fffffe47477812 */ /* 0x000fe200078ec0ff */
[----:B------:R-:W-:Y:S01]  /*aec0*/  IMAD R124, R12, 0x8, R3 ;  /* 0x000000080c7c7824 */ /* 0x000fe200078e0203 */
[----:B------:R-:W-:Y:S02]  /*aed0*/  LOP3.LUT R5, R5, 0xffffff00, RZ, 0xc0, !PT ;  /* 0xffffff0005057812 */ /* 0x000fe400078ec0ff */
[----:B------:R-:W-:Y:S01]  /*aee0*/  LOP3.LUT R4, R9, 0x8, R4, 0xf8, !PT ;  /* 0x0000000809047812 */ /* 0x000fe200078ef804 */
[----:B------:R-:W-:Y:S01]  /*aef0*/  IMAD.IADD R71, R72, 0x1, -R71 ;  /* 0x0000000148477824 */ /* 0x000fe200078e0a47 */
[----:B--2---:R-:W-:Y:S01]  /*af00*/  SHF.R.S32.HI R134, RZ, 0x2, R2 ;  /* 0x00000002ff867819 */ /* 0x004fe20000011402 */
[----:B------:R-:W-:Y:S01]  /*af10*/  IMAD R74, R74, 0x200, R5 ;  /* 0x000002004a4a7824 */ /* 0x000fe200078e0205 */
[----:B------:R-:W-:Y:S01]  /*af20*/  SHF.R.U32.HI R9, RZ, 0x3, R9 ;  /* 0x00000003ff097819 */ /* 0x000fe20000011609 */
[C---:B------:R-:W-:Y:S01]  /*af30*/  IMAD R5, R71.reuse, 0x20, R5 ;  /* 0x0000002047057824 */ /* 0x040fe200078e0205 */
[----:B------:R-:W-:Y:S01]  /*af40*/  LOP3.LUT R6, R6, 0xc0, RZ, 0xc0, !PT ;  /* 0x000000c006067812 */ /* 0x000fe200078ec0ff */
[----:B------:R-:W-:Y:S01]  /*af50*/  IMAD R74, R71, 0x20, R74 ;  /* 0x00000020474a7824 */ /* 0x000fe200078e024a */
[----:B------:R-:W-:-:S02]  /*af60*/  IADD3 R2, R77, 0x1, R134 ;  /* 0x000000014d027810 */ /* 0x000fc40007ffe086 */
[----:B------:R-:W-:Y:S02]  /*af70*/  LOP3.LUT R4, R4, R9, RZ, 0x3c, !PT ;  /* 0x0000000904047212 */ /* 0x000fe400078e3cff */
[----:B------:R-:W-:Y:S02]  /*af80*/  LOP3.LUT R9, R6, 0x8, R75, 0xf8, !PT ;  /* 0x0000000806097812 */ /* 0x000fe400078ef84b */
[----:B------:R-:W-:Y:S01]  /*af90*/  SHF.R.U32.HI R6, RZ, 0x3, R6 ;  /* 0x00000003ff067819 */ /* 0x000fe20000011606 */
[----:B------:R1:W-:Y:S01]  /*afa0*/  @P1 STS [R130+0x6000], RZ ;  /* 0x006000ff82001388 */ /* 0x0003e20000000800 */
[----:B------:R-:W-:Y:S01]  /*afb0*/  IADD3 R2, R55, R2, -R126 ;  /* 0x0000000237027210 */ /* 0x000fe20007ffe87e */
[C---:B------:R-:W-:Y:S01]  /*afc0*/  IMAD.IADD R3, R4.reuse, 0x1, R5 ;  /* 0x0000000104037824 */ /* 0x040fe200078e0205 */
[----:B------:R-:W-:Y:S01]  /*afd0*/  LOP3.LUT R9, R9, R6, RZ, 0x3c, !PT ;  /* 0x0000000609097212 */ /* 0x000fe200078e3cff */
[----:B------:R1:W-:Y:S01]  /*afe0*/  @P1 STS [R130+0x6004], RZ ;  /* 0x006004ff82001388 */ /* 0x0003e20000000800 */
[----:B------:R-:W-:Y:S01]  /*aff0*/  IMAD.IADD R125, R4, 0x1, R74 ;  /* 0x00000001047d7824 */ /* 0x000fe200078e024a */
[----:B------:R-:W-:Y:S01]  /*b000*/  LEA R142, P0, R88, UR10, 0x1 ;  /* 0x0000000a588e7c11 */ /* 0x000fe2000f8008ff */
[----:B------:R-:W-:Y:S01]  /*b010*/  IMAD.MOV.U32 R5, RZ, RZ, 0x10 ;  /* 0x00000010ff057424 */ /* 0x000fe200078e00ff */
[----:B------:R1:W-:Y:S01]  /*b020*/  @P1 STS.64 [R130+0x6008], RZ ;  /* 0x006008ff82001388 */ /* 0x0003e20000000a00 */
[----:B------:R-:W-:Y:S01]  /*b030*/  VIADD R2, R2, UR5 ;  /* 0x0000000502027c36 */ /* 0x000fe20008000000 */
[----:B------:R-:W-:Y:S01]  /*b040*/  LOP3.LUT R41, R41, 0x6, RZ, 0xc0, !PT ;  /* 0x0000000629297812 */ /* 0x000fe200078ec0ff */
[----:B------:R-:W-:Y:S01]  /*b050*/  IMAD.U32 R124, R124, 0x20, R9 ;  /* 0x000000207c7c7824 */ /* 0x000fe200078e0009 */
[----:B------:R1:W-:Y:S01]  /*b060*/  @P1 STS.128 [R130+0x7000], RZ ;  /* 0x007000ff82001388 */ /* 0x0003e20000000c00 */
[----:B------:R-:W-:-:S02]  /*b070*/  LEA.HI.X R143, R88, UR11, R86, 0x1, P0 ;  /* 0x0000000b588f7c11 */ /* 0x000fc400080f0c56 */
[----:B------:R-:W-:Y:S01]  /*b080*/  SEL R5, R5, 0xfffffff0, !P2 ;  /* 0xfffffff005057807 */ /* 0x000fe20005000000 */
[----:B------:R1:W-:Y:S01]  /*b090*/  @P1 STS.128 [R130+0x8000], RZ ;  /* 0x008000ff82001388 */ /* 0x0003e20000000c00 */
[----:B------:R-:W-:Y:S01]  /*b0a0*/  LEA R125, R125, UR4, 0x1 ;  /* 0x000000047d7d7c11 */ /* 0x000fe2000f8e08ff */
[----:B------:R-:W-:Y:S06]  /*b0b0*/  @P1 BRA `(.L_x_4300) ;  /* 0x0000000000601947 */ /* 0x000fec0003800000 */
        /* <DEDUP_REMOVED lines=23> */
.L_x_4301:
[----:B------:R4:W-:Y:S02]  /*b230*/  STS.128 [R130+0x8000], RZ ;  /* 0x008000ff82007388 */ /* 0x0009e40000000c00 */
.L_x_4300:
[----:B------:R-:W-:Y:S05]  /*b240*/  BSYNC B0 ;  /* 0x0000000000007941 */ /* 0x000fea0003800000 */
.L_x_4299:
        /* <DEDUP_REMOVED lines=12> */
[----:B------:R-:W-:Y:S02]  /*b310*/  @!P2 LEA.HI.X R9, R57, R143, R56, 0x1, P4 ;  /* 0x0000008f3909a211 */ /* 0x000fe400020f0c38 */
[----:B------:R-:W-:-:S03]  /*b320*/  LOP3.LUT P0, RZ, R90, 0x4, RZ, 0xc0, !PT ;  /* 0x000000045aff7812 */ /* 0x000fc6000780c0ff */
        /* <DEDUP_REMOVED lines=18> */
.L_x_4304:
[----:B------:R1:W-:Y:S02]  /*b450*/  STS.128 [R130+0x8800], RZ ;  /* 0x008800ff82007388 */ /* 0x0003e40000000c00 */
.L_x_4303:
[----:B------:R-:W-:Y:S05]  /*b460*/  BSYNC B0 ;  /* 0x0000000000007941 */ /* 0x000fea0003800000 */
.L_x_4302:
[----:B------:R-:W-:Y:S01]  /*b470*/  LEA R124, R124, UR4, 0x1 ;  /* 0x000000047c7c7c11 */ /* 0x000fe2000f8e08ff */
[----:B------:R-:W-:Y:S01]  /*b480*/  LDSM.16.M88.4 R28, [R125] ;  /* 0x000000007d1c783b */ /* 0x000fe20000000200 */
[----:B------:R-:W-:Y:S01]  /*b490*/  IMAD R123, R42, 0x2, R125 ;  /* 0x000000022a7b7824 */ /* 0x000fe200078e027d */
[----:B------:R-:W-:Y:S02]  /*b4a0*/  ISETP.GE.AND P4, PT, R87, 0x2, PT ;  /* 0x000000025700780c */ /* 0x000fe40003f86270 */
[----:B------:R-:W5:Y:S01]  /*b4b0*/  LDSM.16.M88.4 R60, [R124+0x3000] ;  /* 0x003000007c3c783b */ /* 0x000f620000000200 */
[----:B------:R-:W-:Y:S01]  /*b4c0*/  IMAD R121, R5, 0x2, R124 ;  /* 0x0000000205797824 */ /* 0x000fe200078e027c */
[C---:B-1----:R-:W-:Y:S02]  /*b4d0*/  VIMNMX R8, R2.reuse, R55, PT ;  /* 0x0000003702087248 */ /* 0x042fe40003fe0100 */
[----:B------:R-:W1:Y:S01]  /*b4e0*/  LDSM.16.M88.4 R48, [R124+0x3400] ;  /* 0x003400007c30783b */ /* 0x000e620000000200 */
[----:B------:R-:W-:-:S03]  /*b4f0*/  VIADDMNMX R9, R2, 0x8, R55, PT ;  /* 0x0000000802097846 */ /* 0x000fc60003800137 */
[----:B------:R-:W3:Y:S04]  /*b500*/  LDSM.16.M88.4 R36, [R124+0x3800] ;  /* 0x003800007c24783b */ /* 0x000ee80000000200 */
[----:B------:R-:W4:Y:S04]  /*b510*/  LDSM.16.M88.4 R68, [R124+0x3c00] ;  /* 0x003c00007c44783b */ /* 0x000f280000000200 */
[----:B------:R-:W-:Y:S04]  /*b520*/  LDSM.16.M88.4 R4, [R123] ;  /* 0x000000007b04783b */ /* 0x000fe80000000200 */
[----:B------:R-:W4:Y:S04]  /*b530*/  LDSM.16.M88.4 R24, [R121+0x3000] ;  /* 0x003000007918783b */ /* 0x000f280000000200 */
[----:B------:R-:W4:Y:S04]  /*b540*/  LDSM.16.M88.4 R20, [R121+0x3400] ;  /* 0x003400007914783b */ /* 0x000f280000000200 */
[----:B------:R-:W4:Y:S04]  /*b550*/  LDSM.16.M88.4 R16, [R121+0x3800] ;  /* 0x003800007910783b */ /* 0x000f280000000200 */
[----:B--2---:R-:W2:Y:S04]  /*b560*/  LDSM.16.M88.4 R12, [R121+0x3c00] ;  /* 0x003c0000790c783b */ /* 0x004ea80000000200 */
[----:B------:R-:W-:Y:S01]  /*b570*/  LDSM.16.M88.4 R92, [R124+0x4000] ;  /* 0x004000007c5c783b */ /* 0x000fe20000000200 */
[C---:B-----5:R-:W-:Y:S03]  /*b580*/  HMMA.16816.F32 R64, R28.reuse, R60, RZ ;  /* 0x0000003c1c40723c */ /* 0x060fe600000018ff */
[----:B------:R-:W-:Y:S04]  /*b590*/  LDSM.16.M88.4 R80, [R124+0x4400] ;  /* 0x004400007c50783b */ /* 0x000fe80000000200 */
[----:B------:R-:W-:Y:S01]  /*b5a0*/  LDSM.16.M88.4 R76, [R124+0x4800] ;  /* 0x004800007c4c783b */ /* 0x000fe20000000200 */
[C---:B-1----:R-:W-:Y:S03]  /*b5b0*/  HMMA.16816.F32 R56, R28.reuse, R48, RZ ;  /* 0x000000301c38723c */ /* 0x042fe600000018ff */
[----:B------:R-:W-:Y:S03]  /*b5c0*/  LDSM.16.M88.4 R72, [R124+0x4c00] ;  /* 0x004c00007c48783b */ /* 0x000fe60000000200 */
[C---:B---3--:R-:W-:Y:S01]  /*b5d0*/  HMMA.16816.F32 R44, R28.reuse, R36, RZ ;  /* 0x000000241c2c723c */ /* 0x048fe200000018ff */
[----:B------:R-:W0:Y:S05]  /*b5e0*/  LDGDEPBAR ;  /* 0x00000000000079af */ /* 0x000e2a0000000000 */
[C---:B------:R-:W-:Y:S06]  /*b5f0*/  HMMA.16816.F32 R60, R28.reuse, R62, RZ ;  /* 0x0000003e1c3c723c */ /* 0x040fec00000018ff */
[C---:B------:R-:W-:Y:S06]  /*b600*/  HMMA.16816.F32 R48, R28.reuse, R50, RZ ;  /* 0x000000321c30723c */ /* 0x040fec00000018ff */
[C---:B------:R-:W-:Y:S06]  /*b610*/  HMMA.16816.F32 R36, R28.reuse, R38, RZ ;  /* 0x000000261c24723c */ /* 0x040fec00000018ff */
[C---:B----4-:R-:W-:Y:S06]  /*b620*/  HMMA.16816.F32 R32, R28.reuse, R68, RZ ;  /* 0x000000441c20723c */ /* 0x050fec00000018ff */
[----:B------:R-:W-:Y:S01]  /*b630*/  HMMA.16816.F32 R28, R28, R70, RZ ;  /* 0x000000461c1c723c */ /* 0x000fe200000018ff */
        /* <DEDUP_REMOVED lines=10> */
[C---:B--2---:R-:W-:Y:S06]  /*b6e0*/  HMMA.16816.F32 R32, R4.reuse, R12, R32 ;  /* 0x0000000c0420723c */ /* 0x044fec0000001820 */
[----:B------:R-:W-:Y:S01]  /*b6f0*/  HMMA.16816.F32 R28, R4, R14, R28 ;  /* 0x0000000e041c723c */ /* 0x000fe2000000181c */
[----:B------:R-:W2:Y:S04]  /*b700*/  LDSM.16.M88.4 R4, [R123+0x1000] ;  /* 0x001000007b04783b */ /* 0x000ea80000000200 */
[----:B------:R-:W3:Y:S01]  /*b710*/  LDSM.16.M88.4 R12, [R121+0x4c00] ;  /* 0x004c0000790c783b */ /* 0x000ee20000000200 */
        /* <DEDUP_REMOVED lines=8> */
[----:B------:R-:W4:Y:S05]  /*b7a0*/  LDSM.16.M88.4 R76, [R124+0x5400] ;  /* 0x005400007c4c783b */ /* 0x000f2a0000000200 */
[C---:B------:R-:W-:Y:S06]  /*b7b0*/  HMMA.16816.F32 R32, R68.reuse, R72, R32 ;  /* 0x000000484420723c */ /* 0x040fec0000001820 */
[----:B------:R-:W-:Y:S01]  /*b7c0*/  HMMA.16816.F32 R28, R68, R74, R28 ;  /* 0x0000004a441c723c */ /* 0x000fe2000000181c */
[----:B------:R-:W5:Y:S04]  /*b7d0*/  LDSM.16.M88.4 R72, [R124+0x5800] ;  /* 0x005800007c48783b */ /* 0x000f680000000200 */
[----:B------:R-:W5:Y:S01]  /*b7e0*/  LDSM.16.M88.4 R68, [R124+0x5c00] ;  /* 0x005c00007c44783b */ /* 0x000f620000000200 */
[C---:B--2---:R-:W-:Y:S06]  /*b7f0*/  HMMA.16816.F32 R64, R4.reuse, R24, R64 ;  /* 0x000000180440723c */ /* 0x044fec0000001840 */
[C---:B------:R-:W-:Y:S01]  /*b800*/  HMMA.16816.F32 R60, R4.reuse, R26, R60 ;  /* 0x0000001a043c723c */ /* 0x040fe2000000183c */
[----:B------:R-:W-:Y:S05]  /*b810*/  LDSM.16.M88.4 R24, [R123+0x2000] ;  /* 0x002000007b18783b */ /* 0x000fea0000000200 */
[C---:B------:R-:W-:Y:S06]  /*b820*/  HMMA.16816.F32 R56, R4.reuse, R20, R56 ;  /* 0x000000140438723c */ /* 0x040fec0000001838 */
[C---:B------:R-:W-:Y:S01]  /*b830*/  HMMA.16816.F32 R48, R4.reuse, R22, R48 ;  /* 0x000000160430723c */ /* 0x040fe20000001830 */
[----:B------:R-:W2:Y:S05]  /*b840*/  LDSM.16.M88.4 R20, [R121+0x5000] ;  /* 0x005000007914783b */ /* 0x000eaa0000000200 */
[C---:B------:R-:W-:Y:S06]  /*b850*/  HMMA.16816.F32 R44, R4.reuse, R16, R44 ;  /* 0x00000010042c723c */ /* 0x040fec000000182c */
[C---:B------:R-:W-:Y:S01]  /*b860*/  HMMA.16816.F32 R36, R4.reuse, R18, R36 ;  /* 0x000000120424723c */ /* 0x040fe20000001824 */
[----:B------:R-:W2:Y:S05]  /*b870*/  LDSM.16.M88.4 R16, [R121+0x5400] ;  /* 0x005400007910783b */ /* 0x000eaa0000000200 */
[C---:B---3--:R-:W-:Y:S06]  /*b880*/  HMMA.16816.F32 R32, R4.reuse, R12, R32 ;  /* 0x0000000c0420723c */ /* 0x048fec0000001820 */
[----:B------:R-:W-:Y:S01]  /*b890*/  HMMA.16816.F32 R28, R4, R14, R28 ;  /* 0x0000000e041c723c */ /* 0x000fe2000000181c */
[----:B------:R-:W3:Y:S04]  /*b8a0*/  LDSM.16.M88.4 R12, [R121+0x5800] ;  /* 0x00580000790c783b */ /* 0x000ee80000000200 */
[----:B------:R-:W3:Y:S01]  /*b8b0*/  LDSM.16.M88.4 R4, [R121+0x5c00] ;  /* 0x005c00007904783b */ /* 0x000ee20000000200 */
[----:B-1----:R-:W-:Y:S01]  /*b8c0*/  HMMA.16816.F32 R64, R92, R80, R64 ;  /* 0x000000505c40723c */ /* 0x002fe20000001840 */
[----:B------:R-:W-:-:S05]  /*b8d0*/  DEPBAR.LE SB0, 0x0 ;  /* 0x000080000000791a */ /* 0x000fca0000000000 */
[C---:B------:R-:W-:Y:S06]  /*b8e0*/  HMMA.16816.F32 R60, R92.reuse, R82, R60 ;  /* 0x000000525c3c723c */ /* 0x040fec000000183c */
[C---:B----4-:R-:W-:Y:S06]  /*b8f0*/  HMMA.16816.F32 R56, R92.reuse, R76, R56 ;  /* 0x0000004c5c38723c */ /* 0x050fec0000001838 */
[C---:B------:R-:W-:Y:S06]  /*b900*/  HMMA.16816.F32 R48, R92.reuse, R78, R48 ;  /* 0x0000004e5c30723c */ /* 0x040fec0000001830 */
[C---:B-----5:R-:W-:Y:S06]  /*b910*/  HMMA.16816.F32 R44, R92.reuse, R72, R44 ;  /* 0x000000485c2c723c */ /* 0x060fec000000182c */
[C---:B------:R-:W-:Y:S06]  /*b920*/  HMMA.16816.F32 R36, R92.reuse, R74, R36 ;  /* 0x0000004a5c24723c */ /* 0x040fec0000001824 */
[C---:B------:R-:W-:Y:S06]  /*b930*/  HMMA.16816.F32 R32, R92.reuse, R68, R32 ;  /* 0x000000445c20723c */ /* 0x040fec0000001820 */
[----:B------:R-:W-:Y:S06]  /*b940*/  HMMA.16816.F32 R28, R92, R70, R28 ;  /* 0x000000465c1c723c */ /* 0x000fec000000181c */
[C---:B--2---:R-:W-:Y:S06]  /*b950*/  HMMA.16816.F32 R64, R24.reuse, R20, R64 ;  /* 0x000000141840723c */ /* 0x044fec0000001840 */
[C---:B------:R-:W-:Y:S06]  /*b960*/  HMMA.16816.F32 R60, R24.reuse, R22, R60 ;  /* 0x00000016183c723c */ /* 0x040fec000000183c */
[C---:B------:R-:W-:Y:S06]  /*b970*/  HMMA.16816.F32 R56, R24.reuse, R16, R56 ;  /* 0x000000101838723c */ /* 0x040fec0000001838 */
[C---:B------:R-:W-:Y:S06]  /*b980*/  HMMA.16816.F32 R48, R24.reuse, R18, R48 ;  /* 0x000000121830723c */ /* 0x040fec0000001830 */
[C---:B---3--:R-:W-:Y:S06]  /*b990*/  HMMA.16816.F32 R44, R24.reuse, R12, R44 ;  /* 0x0000000c182c723c */ /* 0x048fec000000182c */
        /* <DEDUP_REMOVED lines=67> */
.L_x_4306:
[----:B------:R-:W1:Y:S02]  /*bdd0*/  LDC R5, c[0x0][0x248] ;  /* 0x00009200ff057b82 */ /* 0x000e640000000800 */
[----:B-1----:R-:W-:-:S04]  /*bde0*/  LEA R5, -R5, RZ, 0x6 ;  /* 0x000000ff05057211 */ /* 0x002fc800078e31ff */
[----:B------:R-:W-:-:S07]  /*bdf0*/  SHF.R.S32.HI R4, RZ, 0x1f, R5 ;  /* 0x0000001fff047819 */ /* 0x000fce0000011405 */
.L_x_4307:
[C---:B------:R-:W-:Y:S02]  /*be00*/  LOP3.LUT P2, RZ, R90.reuse, 0x2, RZ, 0xc0, !PT ;  /* 0x000000025aff7812 */ /* 0x040fe4000784c0ff */
[C---:B------:R-:W-:Y:S02]  /*be10*/  LOP3.LUT P1, RZ, R90.reuse, 0x4, RZ, 0xc0, !PT ;  /* 0x000000045aff7812 */ /* 0x040fe4000782c0ff */
[C---:B------:R-:W-:Y:S02]  /*be20*/  LEA R132, P5, R5.reuse, R132, 0x1 ;  /* 0x0000008405847211 */ /* 0x040fe400078a08ff */
[----:B------:R-:W-:Y:S02]  /*be30*/  LOP3.LUT P6, RZ, R90, 0x1, RZ, 0xc0, !PT ;  /* 0x000000015aff7812 */ /* 0x000fe400078cc0ff */
[----:B------:R-:W-:-:S05]  /*be40*/  LEA.HI.X R135, R5, R135, R4, 0x1, P5 ;  /* 0x0000008705877211 */ /* 0x000fca00028f0c04 */
[----:B------:R-:W-:-:S04]  /*be50*/  @P2 IADD3 R7, P0, R5, R104, RZ ;  /* 0x0000006805072210 */ /* 0x000fc80007f1e0ff */
[----:B------:R-:W-:Y:S01]  /*be60*/  @P2 LEA R12, P5, R7, UR12, 0x1 ;  /* 0x0000000c070c2c11 */ /* 0x000fe2000f8a08ff */
[----:B------:R-:W-:Y:S01]  /*be70*/  @P2 IMAD.X R6, R4, 0x1, R52, P0 ;  /* 0x0000000104062824 */ /* 0x000fe200000e0634 */
[----:B------:R-:W-:Y:S01]  /*be80*/  @P1 IADD3 R2, P0, R5, R104, RZ ;  /* 0x0000006805021210 */ /* 0x000fe20007f1e0ff */
[----:B------:R-:W-:-:S03]  /*be90*/  @P6 IMAD.MOV.U32 R16, RZ, RZ, R132 ;  /* 0x000000ffff106224 */ /* 0x000fc600078e0084 */
[----:B------:R-:W-:Y:S01]  /*bea0*/  @P2 LEA.HI.X R13, R7, UR13, R6, 0x1, P5 ;  /* 0x0000000d070d2c11 */ /* 0x000fe2000a8f0c06 */
[----:B------:R-:W-:Y:S01]  /*beb0*/  @P1 IMAD.X R7, R4, 0x1, R52, P0 ;  /* 0x0000000104071824 */ /* 0x000fe200000e0634 */
[----:B------:R-:W-:Y:S02]  /*bec0*/  @P1 LEA R14, P0, R2, UR12, 0x1 ;  /* 0x0000000c020e1c11 */ /* 0x000fe4000f8008ff */
[----:B------:R-:W-:Y:S02]  /*bed0*/  IADD3 R5, P5, R54, R5, RZ ;  /* 0x0000000536057210 */ /* 0x000fe40007fbe0ff */
[----:B------:R-:W-:Y:S02]  /*bee0*/  @P1 LEA.HI.X R15, R2, UR13, R7, 0x1, P0 ;  /* 0x0000000d020f1c11 */ /* 0x000fe400080f0c07 */
[----:B------:R-:W-:Y:S01]  /*bef0*/  @P6 LEA R18, P0, R54, R132, 0x1 ;  /* 0x0000008436126211 */ /* 0x000fe200078008ff */
[----:B------:R-:W-:Y:S01]  /*bf00*/  IMAD.X R7, R53, 0x1, R4, P5 ;  /* 0x0000000135077824 */ /* 0x000fe200028e0604 */
[----:B------:R-:W-:-:S02]  /*bf10*/  @P2 IADD3 R2, P5, R5, R104, RZ ;  /* 0x0000006805022210 */ /* 0x000fc40007fbe0ff */
[----:B------:R-:W-:Y:S02]  /*bf20*/  @P6 LEA.HI.X R19, R54, R135, R53, 0x1, P0 ;  /* 0x0000008736136211 */ /* 0x000fe400000f0c35 */
[----:B------:R-:W-:Y:S01]  /*bf30*/  @P1 IADD3 R5, P0, R5, R104, RZ ;  /* 0x0000006805051210 */ /* 0x000fe20007f1e0ff */
[----:B------:R-:W-:Y:S01]  /*bf40*/  @P2 IMAD.X R17, R7, 0x1, R52, P5 ;  /* 0x0000000107112824 */ /* 0x000fe200028e0634 */
[----:B------:R-:W-:-:S03]  /*bf50*/  @P2 LEA R6, P5, R2, UR12, 0x1 ;  /* 0x0000000c02062c11 */ /* 0x000fc6000f8a08ff */
[----:B------:R-:W-:Y:S01]  /*bf60*/  @P1 IMAD.X R52, R7, 0x1, R52, P0 ;  /* 0x0000000107341824 */ /* 0x000fe200000e0634 */
[----:B------:R-:W-:Y:S01]  /*bf70*/  @P2 LEA.HI.X R7, R2, UR13, R17, 0x1, P5 ;  /* 0x0000000d02072c11 */ /* 0x000fe2000a8f0c11 */
[----:B------:R-:W-:Y:S01]  /*bf80*/  @P6 IMAD.MOV.U32 R17, RZ, RZ, R135 ;  /* 0x000000ffff116224 */ /* 0x000fe200078e0087 */
[----:B------:R-:W-:-:S04]  /*bf90*/  @P1 LEA R4, P0, R5, UR12, 0x1 ;  /* 0x0000000c05041c11 */ /* 0x000fc8000f8008ff */
[----:B------:R-:W-:Y:S01]  /*bfa0*/  @!PT LDS RZ, [RZ] ;  /* 0x00000000fffff984 */ /* 0x000fe20000000800 */
[----:B------:R-:W-:Y:S01]  /*bfb0*/  @!PT LDS RZ, [RZ] ;  /* 0x00000000fffff984 */ /* 0x000fe20000000800 */
[----:B------:R-:W-:Y:S01]  /*bfc0*/  @!PT LDS RZ, [RZ] ;  /* 0x00000000fffff984 */ /* 0x000fe20000000800 */
[----:B------:R1:W-:Y:S01]  /*bfd0*/  @P6 LDGSTS.E.BYPASS.LTC128B.128 [R130+0x3000], desc[UR6][R16.64] ;  /* 0x0300000010826fae */ /* 0x0003e2000b901d46 */
[----:B------:R-:W-:-:S03]  /*bfe0*/  @P1 LEA.HI.X R5, R5, UR13, R52, 0x1, P0 ;  /* 0x0000000d05051c11 */ /* 0x000fc600080f0c34 */
[----:B------:R1:W-:Y:S04]  /*bff0*/  @!P6 STS [R130+0x3000], RZ ;  /* 0x003000ff8200e388 */ /* 0x0003e80000000800 */
[----:B------:R1:W-:Y:S04]  /*c000*/  @!P6 STS [R130+0x3004], RZ ;  /* 0x003004ff8200e388 */ /* 0x0003e80000000800 */
[----:B------:R1:W-:Y:S04]  /*c010*/  @!P6 STS.64 [R130+0x3008], RZ ;  /* 0x003008ff8200e388 */ /* 0x0003e80000000a00 */
        /* <DEDUP_REMOVED lines=26> */
.L_x_4305:
[----:B------:R-:W-:Y:S01]  /*c1c0*/  IMAD.IADD R0, R0, 0x1, R41 ;  /* 0x0000000100007824 */ /* 0x000fe200078e0229 */
[----:B------:R-:W-:Y:S01]  /*c1d0*/  ULDC UR8, c[0x0][0x2ec] ;  /* 0x0000bb0000087ab9 */ /* 0x000fe20000000800 */
[----:B------:R-:W-:Y:S02]  /*c1e0*/  LEA R122, R3, UR4, 0x1 ;  /* 0x00000004037a7c11 */ /* 0x000fe4000f8e08ff */
[C---:B-1----:R-:W-:Y:S02]  /*c1f0*/  VIADD R4, R0.reuse, 0x8 ;  /* 0x0000000800047836 */ /* 0x042fe40000000000 */
[C---:B------:R-:W-:Y:S01]  /*c200*/  VIADD R5, R0.reuse, 0x1 ;  /* 0x0000000100057836 */ /* 0x040fe20000000000 */
[----:B------:R-:W-:Y:S01]  /*c210*/  LDSM.16.MT88.4 R52, [R122+0x7000] ;  /* 0x007000007a34783b */ /* 0x000fe20000004200 */
[----:B------:R-:W-:Y:S01]  /*c220*/  VIADD R2, R0, 0x9 ;  /* 0x0000000900027836 */ /* 0x000fe20000000000 */
[-C--:B------:R-:W-:Y:S01]  /*c230*/  ISETP.GE.AND P5, PT, R4, R9.reuse, PT ;  /* 0x000000090400720c */ /* 0x080fe20003fa6270 */
[C---:B------:R-:W-:Y:S01]  /*c240*/  VIADD R13, R0.reuse, 0x19 ;  /* 0x00000019000d7836 */ /* 0x040fe20000000000 */
[CC--:B------:R-:W-:Y:S01]  /*c250*/  ISETP.GE.AND P0, PT, R5.reuse, R8.reuse, PT ;  /* 0x000000080500720c */ /* 0x0c0fe20003f06270 */
[C---:B------:R-:W-:Y:S01]  /*c260*/  VIADD R18, R0.reuse, 0x20 ;  /* 0x0000002000127836 */ /* 0x040fe20000000000 */
[----:B------:R-:W-:Y:S01]  /*c270*/  ISETP.GE.AND P1, PT, R5, R9, PT ;  /* 0x000000090500720c */ /* 0x000fe20003f26270 */
[----:B------:R-:W-:Y:S01]  /*c280*/  VIADD R16, R0, 0x21 ;  /* 0x0000002100107836 */ /* 0x000fe20000000000 */
[----:B------:R-:W-:Y:S01]  /*c290*/  FSEL R5, R62, -INF , !P5 ;  /* 0xff8000003e057808 */ /* 0x000fe20006800000 */
[C---:B------:R-:W-:Y:S01]  /*c2a0*/  VIADD R14, R0.reuse, 0x28 ;  /* 0x00000028000e7836 */ /* 0x040fe20000000000 */
[CC--:B------:R-:W-:Y:S01]  /*c2b0*/  ISETP.GE.AND P5, PT, R0.reuse, R8.reuse, PT ;  /* 0x000000080000720c */ /* 0x0c0fe20003fa6270 */
[----:B------:R-:W-:Y:S01]  /*c2c0*/  VIADD R12, R0, 0x29 ;  /* 0x00000029000c7836 */ /* 0x000fe20000000000 */
[-C--:B------:R-:W-:Y:S01]  /*c2d0*/  ISETP.GE.AND P2, PT, R4, R8.reuse, PT ;  /* 0x000000080400720c */ /* 0x080fe20003f46270 */
[----:B------:R-:W-:Y:S01]  /*c2e0*/  VIADD R4, R0, 0x10 ;  /* 0x0000001000047836 */ /* 0x000fe20000000000 */
[----:B------:R-:W-:Y:S01]  /*c2f0*/  FSEL R23, R64, -INF , !P5 ;  /* 0xff80000040177808 */ /* 0x000fe20006800000 */
[----:B------:R-:W-:Y:S01]  /*c300*/  VIADD R6, R0, 0x30 ;  /* 0x0000003000067836 */ /* 0x000fe20000000000 */
[----:B------:R-:W-:Y:S01]  /*c310*/  FSEL R65, R65, -INF , !P0 ;  /* 0xff80000041417808 */ /* 0x000fe20004000000 */
[----:B------:R-:W-:Y:S01]  /*c320*/  IMAD R120, R42, 0x2, R122 ;  /* 0x000000022a787824 */ /* 0x000fe200078e027a */
[----:B------:R-:W-:Y:S01]  /*c330*/  ISETP.GE.AND P6, PT, R2, R8, PT ;  /* 0x000000080200720c */ /* 0x000fe20003fc6270 */
[----:B------:R-:W-:Y:S01]  /*c340*/  LDSM.16.MT88.4 R68, [R122+0x8000] ;  /* 0x008000007a44783b */ /* 0x000fe20000004200 */
[----:B------:R-:W-:-:S02]  /*c350*/  FSEL R15, R60, -INF , !P2 ;  /* 0xff8000003c0f7808 */ /* 0x000fc40005000000 */
[----:B------:R-:W-:Y:S01]  /*c360*/  ISETP.GE.AND P2, PT, R2, R9, PT ;  /* 0x000000090200720c */ /* 0x000fe20003f46270 */
[----:B------:R-:W-:Y:S01]  /*c370*/  VIADD R2, R0, 0x11 ;  /* 0x0000001100027836 */ /* 0x000fe20000000000 */
[----:B------:R-:W-:Y:S02]  /*c380*/  FMNMX.FTZ R22, R23, R65, !PT ;  /* 0x0000004117167209 */ /* 0x000fe40007810000 */
[----:B------:R-:W-:Y:S02]  /*c390*/  FSEL R61, R61, -INF , !P6 ;  /* 0xff8000003d3d7808 */ /* 0x000fe40007000000 */
[----:B------:R-:W-:Y:S02]  /*c3a0*/  ISETP.GE.AND P6, PT, R4, R8, PT ;  /* 0x000000080400720c */ /* 0x000fe40003fc6270 */
[----:B------:R-:W-:Y:S02]  /*c3b0*/  FMNMX.FTZ R22, R15, R22, !PT ;  /* 0x000000160f167209 */ /* 0x000fe40007810000 */
[----:B------:R-:W-:-:S02]  /*c3c0*/  FSEL R67, R67, -INF , !P1 ;  /* 0xff80000043437808 */ /* 0x000fc40004800000 */
[C---:B------:R-:W-:Y:S02]  /*c3d0*/  ISETP.GE.AND P0, PT, R2.reuse, R8, PT ;  /* 0x000000080200720c */ /* 0x040fe40003f06270 */
[-C--:B------:R-:W-:Y:S01]  /*c3e0*/  ISETP.GE.AND P1, PT, R2, R9.reuse, PT ;  /* 0x000000090200720c */ /* 0x080fe20003f26270 */
[C---:B------:R-:W-:Y:S01]  /*c3f0*/  VIADD R2, R0.reuse, 0x18 ;  /* 0x0000001800027836 */ /* 0x040fe20000000000 */
[----:B------:R-:W-:Y:S02]  /*c400*/  ISETP.GE.AND P5, PT, R0, R9, PT ;  /* 0x000000090000720c */ /* 0x000fe40003fa6270 */
[----:B------:R-:W-:Y:S02]  /*c410*/  FSEL R21, R56, -INF , !P6 ;  /* 0xff80000038157808 */ /* 0x000fe40007000000 */
[----:B------:R-:W-:Y:S02]  /*c420*/  FMNMX.FTZ R22, R61, R22, !PT ;  /* 0x000000163d167209 */ /* 0x000fe40007810000 */
[----:B------:R-:W-:-:S02]  /*c430*/  FSEL R17, R66, -INF , !P5 ;  /* 0xff80000042117808 */ /* 0x000fc40006800000 */
[-C--:B------:R-:W-:Y:S02]  /*c440*/  ISETP.GE.AND P6, PT, R2, R8.reuse, PT ;  /* 0x000000080200720c */ /* 0x080fe40003fc6270 */
[----:B------:R-:W-:Y:S02]  /*c450*/  FSEL R57, R57, -INF , !P0 ;  /* 0xff80000039397808 */ /* 0x000fe40004000000 */
[----:B------:R-:W-:Y:S02]  /*c460*/  ISETP.GE.AND P5, PT, R13, R8, PT ;  /* 0x000000080d00720c */ /* 0x000fe40003fa6270 */
[----:B------:R-:W-:Y:S02]  /*c470*/  FMNMX.FTZ R22, R21, R22, !PT ;  /* 0x0000001615167209 */ /* 0x000fe40007810000 */
[----:B------:R-:W-:Y:S02]  /*c480*/  FSEL R19, R48, -INF , !P6 ;  /* 0xff80000030137808 */ /* 0x000fe40007000000 */
[----:B------:R-:W-:-:S02]  /*c490*/  FSEL R49, R49, -INF , !P5 ;  /* 0xff80000031317808 */ /* 0x000fc40006800000 */
[----:B------:R-:W-:Y:S02]  /*c4a0*/  FMNMX.FTZ R22, R57, R22, !PT ;  /* 0x0000001639167209 */ /* 0x000fe40007810000 */
[----:B------:R-:W-:Y:S02]  /*c4b0*/  ISETP.GE.AND P5, PT, R18, R8, PT ;  /* 0x000000081200720c */ /* 0x000fe40003fa6270 */
[----:B------:R-:W-:Y:S02]  /*c4c0*/  FMNMX.FTZ R22, R19, R22, !PT ;  /* 0x0000001613167209 */ /* 0x000fe40007810000 */
[----:B------:R-:W-:Y:S02]  /*c4d0*/  FSEL R113, R44, -INF , !P5 ;  /* 0xff8000002c717808 */ /* 0x000fe40006800000 */
[----:B------:R-:W-:Y:S02]  /*c4e0*/  ISETP.GE.AND P5, PT, R16, R8, PT ;  /* 0x000000081000720c */ /* 0x000fe40003fa6270 */
[----:B------:R-:W-:-:S02]  /*c4f0*/  FMNMX.FTZ R22, R49, R22, !PT ;  /* 0x0000001631167209 */ /* 0x000fc40007810000 */
[----:B------:R-:W-:Y:S02]  /*c500*/  FSEL R109, R45, -INF , !P5 ;  /* 0xff8000002d6d7808 */ /* 0x000fe40006800000 */
[----:B------:R-:W-:Y:S02]  /*c510*/  ISETP.GE.AND P5, PT, R14, R8, PT ;  /* 0x000000080e00720c */ /* 0x000fe40003fa6270 */
[----:B------:R-:W-:Y:S02]  /*c520*/  FMNMX.FTZ R22, R113, R22, !PT ;  /* 0x0000001671167209 */ /* 0x000fe40007810000 */
[----:B------:R-:W-:Y:S02]  /*c530*/  FSEL R63, R63, -INF , !P2 ;  /* 0xff8000003f3f7808 */ /* 0x000fe40005000000 */
[----:B------:R-:W-:Y:S01]  /*c540*/  ISETP.GE.AND P2, PT, R4, R9, PT ;  /* 0x000000090400720c */ /* 0x000fe20003f46270 */
[----:B------:R-:W-:Y:S01]  /*c550*/  VIADD R4, R0, 0x31 ;  /* 0x0000003100047836 */ /* 0x000fe20000000000 */
[----:B------:R-:W-:-:S02]  /*c560*/  FSEL R111, R36, -INF , !P5 ;  /* 0xff800000246f7808 */ /* 0x000fc40006800000 */
[----:B------:R-:W-:Y:S02]  /*c570*/  ISETP.GE.AND P5, PT, R12, R8, PT ;  /* 0x000000080c00720c */ /* 0x000fe40003fa6270 */
[----:B------:R-:W-:Y:S02]  /*c580*/  FMNMX.FTZ R22, R109, R22, !PT ;  /* 0x000000166d167209 */ /* 0x000fe40007810000 */
[----:B------:R-:W-:Y:S02]  /*c590*/  FSEL R7, R58, -INF , !P2 ;  /* 0xff8000003a077808 */ /* 0x000fe40005000000 */
[----:B------:R-:W-:Y:S02]  /*c5a0*/  ISETP.GE.AND P2, PT, R6, R8, PT ;  /* 0x000000080600720c */ /* 0x000fe40003f46270 */
[----:B------:R-:W-:Y:S02]  /*c5b0*/  FSEL R115, R37, -INF , !P5 ;  /* 0xff80000025737808 */ /* 0x000fe40006800000 */
[----:B------:R-:W-:-:S02]  /*c5c0*/  FMNMX.FTZ R22, R111, R22, !PT ;  /* 0x000000166f167209 */ /* 0x000fc40007810000 */
[----:B------:R-:W-:Y:S01]  /*c5d0*/  ISETP.GE.AND P0, PT, R2, R9, PT ;  /* 0x000000090200720c */ /* 0x000fe20003f06270 */
[C---:B------:R-:W-:Y:S01]  /*c5e0*/  VIADD R2, R0.reuse, 0x38 ;  /* 0x0000003800027836 */ /* 0x040fe20000000000 */
[----:B------:R-:W-:Y:S01]  /*c5f0*/  FMNMX.FTZ R20, R17, R67, !PT ;  /* 0x0000004311147209 */ /* 0x000fe20007810000 */
[----:B------:R-:W-:Y:S01]  /*c600*/  VIADD R0, R0, 0x39 ;  /* 0x0000003900007836 */ /* 0x000fe20000000000 */
        /* <DEDUP_REMOVED lines=11> */
[----:B------:R-:W-:Y:S02]  /*c6c0*/  FSEL R59, R59, -INF , !P1 ;  /* 0xff8000003b3b7808 */ /* 0x000fe40004800000 */
[----:B------:R-:W-:Y:S02]  /*c6d0*/  FMNMX.FTZ R20, R7, R20, !PT ;  /* 0x0000001407147209 */ /* 0x000fe40007810000 */
[----:B------:R-:W-:Y:S02]  /*c6e0*/  FSEL R94, R29, -INF , !P5 ;  /* 0xff8000001d5e7808 */ /* 0x000fe40006800000 */
[----:B------:R-:W-:Y:S02]  /*c6f0*/  FMNMX.FTZ R25, R93, R22, !PT ;  /* 0x000000165d197209 */ /* 0x000fe40007810000 */
[----:B------:R-:W-:-:S02]  /*c700*/  ISETP.GE.AND P1, PT, R13, R9, PT ;  /* 0x000000090d00720c */ /* 0x000fc40003f26270 */
[----:B------:R-:W-:Y:S02]  /*c710*/  FMNMX.FTZ R22, R59, R20, !PT ;  /* 0x000000143b167209 */ /* 0x000fe40007810000 */
[----:B------:R-:W-:Y:S02]  /*c720*/  FSEL R13, R50, -INF , !P0 ;  /* 0xff800000320d7808 */ /* 0x000fe40004000000 */
        /* <DEDUP_REMOVED lines=22> */
[----:B------:R-:W-:Y:S02]  /*c890*/  ISETP.GE.AND P0, PT, R2, R9, PT ;  /* 0x000000090200720c */ /* 0x000fe40003f06270 */
[----:B------:R-:W-:Y:S02]  /*c8a0*/  FSEL R107, R35, -INF , !P1 ;  /* 0xff800000236b7808 */ /* 0x000fe40004800000 */
[----:B------:R-:W-:Y:S02]  /*c8b0*/  FMNMX.FTZ R22, R105, R22, !PT ;  /* 0x0000001669167209 */ /* 0x000fe40007810000 */
[----:B-1----:R-:W-:-:S02]  /*c8c0*/  FMNMX.FTZ R25, R20, R25, !PT ;  /* 0x0000001914197209 */ /* 0x002fc40007810000 */
[----:B------:R-:W-:Y:S02]  /*c8d0*/  ISETP.GE.AND P1, PT, R0, R9, PT ;  /* 0x000000090000720c */ /* 0x000fe40003f26270 */
[----:B------:R-:W-:Y:S01]  /*c8e0*/  FSEL R95, R30, -INF , !P0 ;  /* 0xff8000001e5f7808 */ /* 0x000fe20004000000 */
[----:B------:R-:W1:Y:S01]  /*c8f0*/  SHFL.BFLY PT, R2, R25, 0x1, 0x1f ;  /* 0x0c201f0019027f89 */ /* 0x000e6200000e0000 */
[----:B------:R-:W-:Y:S02]  /*c900*/  FMNMX.FTZ R22, R107, R22, !PT ;  /* 0x000000166b167209 */ /* 0x000fe40007810000 */
[----:B------:R-:W-:Y:S02]  /*c910*/  FSEL R101, R31, -INF , !P1 ;  /* 0xff8000001f657808 */ /* 0x000fe40004800000 */
[----:B------:R-:W-:-:S04]  /*c920*/  FMNMX.FTZ R22, R95, R22, !PT ;  /* 0x000000165f167209 */ /* 0x000fc80007810000 */
[----:B------:R-:W-:-:S05]  /*c930*/  FMNMX.FTZ R27, R101, R22, !PT ;  /* 0x00000016651b7209 */ /* 0x000fca0007810000 */
[----:B------:R-:W2:Y:S01]  /*c940*/  SHFL.BFLY PT, R4, R27, 0x2, 0x1f ;  /* 0x0c401f001b047f89 */ /* 0x000ea200000e0000 */
[----:B-1----:R-:W-:-:S04]  /*c950*/  FMNMX.FTZ R2, R25, R2, !PT ;  /* 0x0000000219027209 */ /* 0x002fc80007810000 */
[C---:B------:R-:W-:Y:S01]  /*c960*/  FSETP.NEU.FTZ.AND P0, PT, R2.reuse, -INF , PT ;  /* 0xff8000000200780b */ /* 0x040fe20003f1d000 */
[----:B------:R-:W-:-:S05]  /*c970*/  FMUL.FTZ R106, R2, UR8 ;  /* 0x00000008026a7c20 */ /* 0x000fca0008410000 */
[----:B------:R-:W-:Y:S02]  /*c980*/  FSEL R106, R106, RZ, P0 ;  /* 0x000000ff6a6a7208 */ /* 0x000fe40000000000 */
[----:B--2---:R-:W-:-:S03]  /*c990*/  FMNMX.FTZ R4, R27, R4, !PT ;  /* 0x000000041b047209 */ /* 0x004fc60007810000 */
[--C-:B------:R-:W-:Y:S01]  /*c9a0*/  FFMA.FTZ R102, R23, UR8, -R106.reuse ;  /* 0x0000000817667c23 */ /* 0x100fe2000801086a */
[--C-:B------:R-:W-:Y:S01]  /*c9b0*/  FFMA.FTZ R99, R65, UR8, -R106.reuse ;  /* 0x0000000841637c23 */ /* 0x100fe2000801086a */
[--C-:B------:R-:W-:Y:S01]  /*c9c0*/  FFMA.FTZ R100, R15, UR8, -R106.reuse ;  /* 0x000000080f647c23 */ /* 0x100fe2000801086a */
[--C-:B------:R-:W-:Y:S01]  /*c9d0*/  FFMA.FTZ R97, R61, UR8, -R106.reuse ;  /* 0x000000083d617c23 */ /* 0x100fe2000801086a */
[----:B------:R-:W1:Y:S01]  /*c9e0*/  SHFL.BFLY PT, R23, R4, 0x1, 0x1f ;  /* 0x0c201f0004177f89 */ /* 0x000e6200000e0000 */
[--C-:B------:R-:W-:Y:S01]  /*c9f0*/  FFMA.FTZ R33, R21, UR8, -R106.reuse ;  /* 0x0000000815217c23 */ /* 0x100fe2000801086a */
        /* <DEDUP_REMOVED lines=14> */
[----:B-1----:R-:W-:-:S07]  /*cae0*/  FMNMX.FTZ R0, R4, R23, !PT ;  /* 0x0000001704007209 */ /* 0x002fce0007810000 */
[----:B------:R-:W1:Y:S01]  /*caf0*/  MUFU.EX2 R97, R97 ;  /* 0x0000006100617308 */ /* 0x000e620000000800 */
[----:B--2---:R-:W-:Y:S01]  /*cb00*/  F2FP.F16.F32.PACK_AB R72, R99, R102 ;  /* 0x000000666348723e */ /* 0x004fe200000000ff */
[----:B------:R-:W-:Y:S01]  /*cb10*/  LDSM.16.MT88.4 R20, [R120+0x7400] ;  /* 0x007400007814783b */ /* 0x000fe20000004200 */
[C---:B------:R-:W-:Y:S01]  /*cb20*/  FMUL.FTZ R98, R0.reuse, UR8 ;  /* 0x0000000800627c20 */ /* 0x040fe20008410000 */
[----:B------:R-:W-:Y:S01]  /*cb30*/  FSETP.NEU.FTZ.AND P0, PT, R0, -INF , PT ;  /* 0xff8000000000780b */ /* 0x000fe20003f1d000 */
[----:B------:R-:W-:-:S03]  /*cb40*/  FADD.FTZ R99, R102, R99 ;  /* 0x0000006366637221 */ /* 0x000fc60000010000 */
[----:B------:R-:W-:Y:S01]  /*cb50*/  FSEL R98, R98, RZ, P0 ;  /* 0x000000ff62627208 */ /* 0x000fe20000000000 */
[----:B------:R-:W-:Y:S04]  /*cb60*/  MUFU.EX2 R33, R33 ;  /* 0x0000002100217308 */ /* 0x000fe80000000800 */
[--C-:B------:R-:W-:Y:S01]  /*cb70*/  FFMA.FTZ R96, R17, UR8, -R98.reuse ;  /* 0x0000000811607c23 */ /* 0x100fe20008010862 */
[--C-:B------:R-:W-:Y:S01]  /*cb80*/  FFMA.FTZ R103, R67, UR8, -R98.reuse ;  /* 0x0000000843677c23 */ /* 0x100fe20008010862 */
[--C-:B------:R-:W-:Y:S01]  /*cb90*/  FFMA.FTZ R104, R5, UR8, -R98.reuse ;  /* 0x0000000805687c23 */ /* 0x100fe20008010862 */
[--C-:B------:R-:W-:Y:S01]  /*cba0*/  FFMA.FTZ R35, R63, UR8, -R98.reuse ;  /* 0x000000083f237c23 */ /* 0x100fe20008010862 */
[--C-:B------:R-:W-:Y:S01]  /*cbb0*/  FFMA.FTZ R32, R13, UR8, -R98.reuse ;  /* 0x000000080d207c23 */ /* 0x100fe20008010862 */
[----:B-1----:R-:W-:Y:S01]  /*cbc0*/  F2FP.F16.F32.PACK_AB R74, R97, R100 ;  /* 0x00000064614a723e */ /* 0x002fe200000000ff */
[----:B------:R-:W-:Y:S01]  /*cbd0*/  MUFU.EX2 R96, R96 ;  /* 0x0000006000607308 */ /* 0x000fe20000000800 */
[----:B------:R-:W-:Y:S01]  /*cbe0*/  LDSM.16.MT88.4 R12, [R122+0x7400] ;  /* 0x007400007a0c783b */ /* 0x000fe20000004200 */
[--C-:B------:R-:W-:Y:S01]  /*cbf0*/  FFMA.FTZ R34, R7, UR8, -R98.reuse ;  /* 0x0000000807227c23 */ /* 0x100fe20008010862 */
[--C-:B------:R-:W-:Y:S01]  /*cc00*/  FFMA.FTZ R31, R59, UR8, -R98.reuse ;  /* 0x000000083b1f7c23 */ /* 0x100fe20008010862 */
[--C-:B------:R-:W-:Y:S01]  /*cc10*/  FFMA.FTZ R3, R51, UR8, -R98.reuse ;  /* 0x0000000833037c23 */ /* 0x100fe20008010862 */
[----:B------:R-:W-:Y:S01]  /*cc20*/  LDSM.16.MT88.4 R16, [R120+0x6400] ;  /* 0x006400007810783b */ /* 0x000fe20000004200 */
[--C-:B------:R-:W-:Y:S01]  /*cc30*/  FFMA.FTZ R111, R139, UR8, -R98.reuse ;  /* 0x000000088b6f7c23 */ /* 0x100fe20008010862 */
[--C-:B------:R-:W-:Y:S01]  /*cc40*/  FFMA.FTZ R105, R105, UR8, -R98.reuse ;  /* 0x0000000869697c23 */ /* 0x100fe20008010862 */
[----:B------:R-:W1:Y:S01]  /*cc50*/  MUFU.EX2 R103, R103 ;  /* 0x0000006700677308 */ /* 0x000e620000000800 */
[----:B------:R-:W2:Y:S01]  /*cc60*/  LDSM.16.MT88.4 R60, [R120+0x7000] ;  /* 0x00700000783c783b */ /* 0x000ea20000004200 */
[--C-:B------:R-:W-:Y:S01]  /*cc70*/  FFMA.FTZ R95, R95, UR8, -R98.reuse ;  /* 0x000000085f5f7c23 */ /* 0x100fe20008010862 */
[----:B------:R-:W-:-:S05]  /*cc80*/  FFMA.FTZ R140, R101, UR8, -R98 ;  /* 0x00000008658c7c23 */ /* 0x000fca0008010862 */
[----:B------:R-:W-:Y:S08]  /*cc90*/  MUFU.EX2 R104, R104 ;  /* 0x0000006800687308 */ /* 0x000ff00000000800 */
[----:B------:R-:W3:Y:S01]  /*cca0*/  MUFU.EX2 R35, R35 ;  /* 0x0000002300237308 */ /* 0x000ee20000000800 */
[----:B-1----:R-:W-:Y:S01]  /*ccb0*/  F2FP.F16.F32.PACK_AB R73, R103, R96 ;  /* 0x000000606749723e */ /* 0x002fe200000000ff */
[----:B------:R-:W-:Y:S01]  /*ccc0*/  FADD.FTZ R103, R96, R103 ;  /* 0x0000006760677221 */ /* 0x000fe20000010000 */
[----:B------:R-:W-:-:S04]  /*ccd0*/  FADD.FTZ R96, R100, R99 ;  /* 0x0000006364607221 */ /* 0x000fc80000010000 */
[----:B------:R-:W-:Y:S01]  /*cce0*/  FADD.FTZ R96, R97, R96 ;  /* 0x0000006061607221 */ /* 0x000fe20000010000 */
[----:B------:R-:W1:Y:S08]  /*ccf0*/  MUFU.EX2 R30, R30 ;  /* 0x0000001e001e7308 */ /* 0x000e700000000800 */
[----:B------:R-:W-:Y:S01]  /*cd00*/  MUFU.EX2 R29, R29 ;  /* 0x0000001d001d7308 */ /* 0x000fe20000000800 */
[----:B---3--:R-:W-:Y:S01]  /*cd10*/  F2FP.F16.F32.PACK_AB R75, R35, R104 ;  /* 0x00000068234b723e */ /* 0x008fe200000000ff */
[----:B------:R-:W-:-:S04]  /*cd20*/  FADD.FTZ R104, R104, R103 ;  /* 0x0000006768687221 */ /* 0x000fc80000010000 */
[----:B------:R-:W-:Y:S02]  /*cd30*/  FADD.FTZ R35, R35, R104 ;  /* 0x0000006823237221 */ /* 0x000fe40000010000 */
[----:B------:R-:W-:Y:S01]  /*cd40*/  HMMA.16816.F32 R48, R72, R52, RZ ;  /* 0x000000344830723c */ /* 0x000fe200000018ff */
[----:B------:R-:W3:Y:S01]  /*cd50*/  MUFU.EX2 R28, R28 ;  /* 0x0000001c001c7308 */ /* 0x000ee20000000800 */
[----:B-1----:R-:W-:Y:S01]  /*cd60*/  F2FP.F16.F32.PACK_AB R4, R30, R33 ;  /* 0x000000211e04723e */ /* 0x002fe200000000ff */
[----:B------:R-:W-:-:S03]  /*cd70*/  FADD.FTZ R33, R33, R96 ;  /* 0x0000006021217221 */ /* 0x000fc60000010000 */
[C---:B------:R-:W-:Y:S01]  /*cd80*/  HMMA.16816.F32 R52, R72.reuse, R54, RZ ;  /* 0x000000364834723c */ /* 0x040fe200000018ff */
[----:B------:R-:W-:Y:S02]  /*cd90*/  FADD.FTZ R30, R30, R33 ;  /* 0x000000211e1e7221 */ /* 0x000fe40000010000 */
[----:B------:R-:W-:Y:S03]  /*cda0*/  MUFU.EX2 R34, R34 ;  /* 0x0000002200227308 */ /* 0x000fe60000000800 */
[C---:B------:R-:W-:Y:S05]  /*cdb0*/  HMMA.16816.F32 R40, R72.reuse, R44, RZ ;  /* 0x0000002c4828723c */ /* 0x040fea00000018ff */
[----:B------:R-:W1:Y:S01]  /*cdc0*/  MUFU.EX2 R31, R31 ;  /* 0x0000001f001f7308 */ /* 0x000e620000000800 */
[----:B------:R-:W-:Y:S01]  /*cdd0*/  HMMA.16816.F32 R44, R72, R46, RZ ;  /* 0x0000002e482c723c */ /* 0x000fe200000018ff */
[----:B---3--:R-:W-:Y:S01]  /*cde0*/  F2FP.F16.F32.PACK_AB R6, R28, R29 ;  /* 0x0000001d1c06723e */ /* 0x008fe200000000ff */
[----:B------:R-:W-:-:S04]  /*cdf0*/  FADD.FTZ R29, R29, R30 ;  /* 0x0000001e1d1d7221 */ /* 0x000fc80000010000 */
[----:B------:R-:W-:Y:S01]  /*ce00*/  HMMA.16816.F32 R64, R72, R68, RZ ;  /* 0x000000444840723c */ /* 0x000fe200000018ff */
[----:B------:R-:W-:Y:S01]  /*ce10*/  MUFU.EX2 R32, R32 ;  /* 0x0000002000207308 */ /* 0x000fe20000000800 */
[----:B------:R-:W-:-:S04]  /*ce20*/  FADD.FTZ R29, R28, R29 ;  /* 0x0000001d1c1d7221 */ /* 0x000fc80000010000 */
[C---:B------:R-:W-:Y:S03]  /*ce30*/  HMMA.16816.F32 R68, R72.reuse, R70, RZ ;  /* 0x000000464844723c */ /* 0x040fe600000018ff */
[----:B------:R-:W3:Y:S01]  /*ce40*/  MUFU.EX2 R3, R3 ;  /* 0x0000000300037308 */ /* 0x000ee20000000800 */
[C---:B-1----:R-:W-:Y:S01]  /*ce50*/  F2FP.F16.F32.PACK_AB R5, R31.reuse, R34 ;  /* 0x000000221f05723e */ /* 0x042fe200000000ff */
[----:B------:R-:W-:Y:S01]  /*ce60*/  FADD.FTZ R34, R34, R35 ;  /* 0x0000002322227221 */ /* 0x000fe20000010000 */
[C---:B------:R-:W-:Y:S03]  /*ce70*/  HMMA.16816.F32 R80, R72.reuse, R36, RZ ;  /* 0x000000244850723c */ /* 0x040fe600000018ff */
[----:B------:R-:W-:Y:S02]  /*ce80*/  FADD.FTZ R31, R31, R34 ;  /* 0x000000221f1f7221 */ /* 0x000fe40000010000 */
[----:B------:R-:W-:Y:S01]  /*ce90*/  MUFU.EX2 R110, R110 ;  /* 0x0000006e006e7308 */ /* 0x000fe20000000800 */
[C---:B--2---:R-:W-:Y:S06]  /*cea0*/  HMMA.16816.F32 R56, R72.reuse, R60, RZ ;  /* 0x0000003c4838723c */ /* 0x044fec00000018ff */
[----:B------:R-:W-:Y:S01]  /*ceb0*/  HMMA.16816.F32 R36, R72, R38, RZ ;  /* 0x000000264824723c */ /* 0x000fe200000018ff */
[----:B------:R-:W1:Y:S01]  /*cec0*/  MUFU.EX2 R109, R109 ;  /* 0x0000006d006d7308 */ /* 0x000e620000000800 */
[----:B---3--:R-:W-:Y:S01]  /*ced0*/  F2FP.F16.F32.PACK_AB R7, R3, R32 ;  /* 0x000000200307723e */ /* 0x008fe200000000ff */
[----:B------:R-:W-:-:S03]  /*cee0*/  FADD.FTZ R32, R32, R31 ;  /* 0x0000001f20207221 */ /* 0x000fc60000010000 */
[----:B------:R-:W-:Y:S01]  /*cef0*/  HMMA.16816.F32 R60, R72, R62, RZ ;  /* 0x0000003e483c723c */ /* 0x000fe200000018ff */
[----:B------:R-:W-:Y:S02]  /*cf00*/  FADD.FTZ R32, R3, R32 ;  /* 0x0000002003207221 */ /* 0x000fe40000010000 */
[----:B------:R-:W-:Y:S03]  /*cf10*/  MUFU.EX2 R108, R108 ;  /* 0x0000006c006c7308 */ /* 0x000fe60000000800 */
[C---:B------:R-:W-:Y:S05]  /*cf20*/  HMMA.16816.F32 R48, R4.reuse, R12, R48 ;  /* 0x0000000c0430723c */ /* 0x040fea0000001830 */
[----:B------:R-:W-:Y:S01]  /*cf30*/  MUFU.EX2 R111, R111 ;  /* 0x0000006f006f7308 */ /* 0x000fe20000000800 */
[C---:B------:R-:W-:Y:S01]  /*cf40*/  HMMA.16816.F32 R52, R4.reuse, R14, R52 ;  /* 0x0000000e0434723c */ /* 0x040fe20000001834 */
[----:B------:R-:W2:Y:S05]  /*cf50*/  LDSM.16.MT88.4 R12, [R122+0x8400] ;  /* 0x008400007a0c783b */ /* 0x000eaa0000004200 */
[C---:B------:R-:W-:Y:S01]  /*cf60*/  HMMA.16816.F32 R40, R4.reuse, R16, R40 ;  /* 0x000000100428723c */ /* 0x040fe20000001828 */
[----:B------:R-:W-:Y:S05]  /*cf70*/  MUFU.EX2 R91, R91 ;  /* 0x0000005b005b7308 */ /* 0x000fea0000000800 */
[C---:B------:R-:W-:Y:S01]  /*cf80*/  HMMA.16816.F32 R44, R4.reuse, R18, R44 ;  /* 0x00000012042c723c */ /* 0x040fe2000000182c */
[----:B------:R-:W3:Y:S02]  /*cf90*/  LDSM.16.MT88.4 R16, [R120+0x8000] ;  /* 0x008000007810783b */ /* 0x000ee40000004200 */
[----:B------:R-:W-:Y:S03]  /*cfa0*/  MUFU.EX2 R92, R92 ;  /* 0x0000005c005c7308 */ /* 0x000fe60000000800 */
[C---:B------:R-:W-:Y:S05]  /*cfb0*/  HMMA.16816.F32 R80, R4.reuse, R24, R80 ;  /* 0x000000180450723c */ /* 0x040fea0000001850 */
[----:B------:R-:W-:Y:S01]  /*cfc0*/  MUFU.EX2 R93, R93 ;  /* 0x0000005d005d7308 */ /* 0x000fe20000000800 */
[----:B------:R-:W-:Y:S01]  /*cfd0*/  HMMA.16816.F32 R36, R4, R26, R36 ;  /* 0x0000001a0424723c */ /* 0x000fe20000001824 */
[----:B------:R-:W-:Y:S01]  /*cfe0*/  FFMA.FTZ R25, R115, UR8, -R106 ;  /* 0x0000000873197c23 */ /* 0x000fe2000801086a */
[--C-:B------:R-:W-:Y:S01]  /*cff0*/  FFMA.FTZ R24, R117, UR8, -R98.reuse ;  /* 0x0000000875187c23 */ /* 0x100fe20008010862 */
[----:B------:R-:W-:-:S03]  /*d000*/  FFMA.FTZ R106, R107, UR8, -R98 ;  /* 0x000000086b6a7c23 */ /* 0x000fc60008010862 */
[C---:B------:R-:W-:Y:S01]  /*d010*/  HMMA.16816.F32 R56, R4.reuse, R20, R56 ;  /* 0x000000140438723c */ /* 0x040fe20000001838 */
[--C-:B------:R-:W-:Y:S01]  /*d020*/  FFMA.FTZ R26, R137, UR8, -R98.reuse ;  /* 0x00000008891a7c23 */ /* 0x100fe20008010862 */
[----:B------:R-:W-:Y:S01]  /*d030*/  FFMA.FTZ R27, R119, UR8, -R98 ;  /* 0x00000008771b7c23 */ /* 0x000fe20008010862 */
[----:B------:R-:W4:Y:S03]  /*d040*/  MUFU.EX2 R25, R25 ;  /* 0x0000001900197308 */ /* 0x000f260000000800 */
[C---:B------:R-:W-:Y:S01]  /*d050*/  HMMA.16816.F32 R60, R4.reuse, R22, R60 ;  /* 0x00000016043c723c */ /* 0x040fe2000000183c */
[----:B------:R-:W-:Y:S04]  /*d060*/  LDSM.16.MT88.4 R20, [R122+0x6c00] ;  /* 0x006c00007a14783b */ /* 0x000fe80000004200 */
[----:B------:R-:W5:Y:S01]  /*d070*/  MUFU.EX2 R26, R26 ;  /* 0x0000001a001a7308 */ /* 0x000f620000000800 */
[C---:B--2---:R-:W-:Y:S06]  /*d080*/  HMMA.16816.F32 R64, R4.reuse, R12, R64 ;  /* 0x0000000c0440723c */ /* 0x044fec0000001840 */
[----:B------:R-:W-:Y:S01]  /*d090*/  HMMA.16816.F32 R68, R4, R14, R68 ;  /* 0x0000000e0444723c */ /* 0x000fe20000001844 */
[----:B------:R-:W2:Y:S01]  /*d0a0*/  LDSM.16.MT88.4 R12, [R120+0x8400] ;  /* 0x00840000780c783b */ /* 0x000ea20000004200 */
[----:B------:R-:W-:Y:S04]  /*d0b0*/  MUFU.EX2 R27, R27 ;  /* 0x0000001b001b7308 */ /* 0x000fe80000000800 */
[C---:B---3--:R-:W-:Y:S04]  /*d0c0*/  HMMA.16816.F32 R76, R72.reuse, R16, RZ ;  /* 0x00000010484c723c */ /* 0x048fe800000018ff */
[----:B------:R-:W3:Y:S02]  /*d0d0*/  MUFU.EX2 R24, R24 ;  /* 0x0000001800187308 */ /* 0x000ee40000000800 */
[----:B------:R-:W-:Y:S01]  /*d0e0*/  HMMA.16816.F32 R72, R72, R18, RZ ;  /* 0x000000124848723c */ /* 0x000fe200000018ff */
[----:B------:R-:W-:Y:S05]  /*d0f0*/  LDSM.16.MT88.4 R16, [R120+0x6c00] ;  /* 0x006c00007810783b */ /* 0x000fea0000004200 */
[----:B------:R-:W3:Y:S08]  /*d100*/  MUFU.EX2 R94, R94 ;  /* 0x0000005e005e7308 */ /* 0x000ef00000000800 */
[----:B------:R-:W-:Y:S08]  /*d110*/  MUFU.EX2 R105, R105 ;  /* 0x0000006900697308 */ /* 0x000ff00000000800 */
[----:B------:R-:W3:Y:S01]  /*d120*/  MUFU.EX2 R106, R106 ;  /* 0x0000006a006a7308 */ /* 0x000ee20000000800 */
[C---:B--2---:R-:W-:Y:S07]  /*d130*/  HMMA.16816.F32 R76, R4.reuse, R12, R76 ;  /* 0x0000000c044c723c */ /* 0x044fee000000184c */
[----:B------:R-:W-:Y:S01]  /*d140*/  MUFU.EX2 R95, R95 ;  /* 0x0000005f005f7308 */ /* 0x000fe20000000800 */
[----:B------:R-:W-:Y:S01]  /*d150*/  HMMA.16816.F32 R72, R4, R14, R72 ;  /* 0x0000000e0448723c */ /* 0x000fe20000001848 */
[----:B------:R-:W2:Y:S06]  /*d160*/  LDSM.16.MT88.4 R12, [R122+0x6800] ;  /* 0x006800007a0c783b */ /* 0x000eac0000004200 */
[----:B------:R-:W2:Y:S01]  /*d170*/  MUFU.EX2 R140, R140 ;  /* 0x0000008c008c7308 */ /* 0x000ea20000000800 */
[----:B-1----:R-:W-:Y:S01]  /*d180*/  F2FP.F16.F32.PACK_AB R4, R109, R110 ;  /* 0x0000006e6d04723e */ /* 0x002fe200000000ff */
[----:B------:R-:W-:Y:S01]  /*d190*/  FADD.FTZ R110, R110, R29 ;  /* 0x0000001d6e6e7221 */ /* 0x000fe20000010000 */
[----:B----4-:R-:W-:-:S02]  /*d1a0*/  F2FP.F16.F32.PACK_AB R6, R25, R108 ;  /* 0x0000006c1906723e */ /* 0x010fc400000000ff */
[----:B-----5:R-:W-:Y:S01]  /*d1b0*/  F2FP.F16.F32.PACK_AB R5, R26, R111 ;  /* 0x0000006f1a05723e */ /* 0x020fe200000000ff */
[----:B------:R-:W-:Y:S01]  /*d1c0*/  FADD.FTZ R111, R111, R32 ;  /* 0x000000206f6f7221 */ /* 0x000fe20000010000 */
[----:B---3--:R-:W-:Y:S01]  /*d1d0*/  F2FP.F16.F32.PACK_AB R7, R24, R27 ;  /* 0x0000001b1807723e */ /* 0x008fe200000000ff */
[----:B------:R-:W-:Y:S02]  /*d1e0*/  FADD.FTZ R109, R109, R110 ;  /* 0x0000006e6d6d7221 */ /* 0x000fe40000010000 */
[----:B------:R-:W-:Y:S02]  /*d1f0*/  FADD.FTZ R26, R26, R111 ;  /* 0x0000006f1a1a7221 */ /* 0x000fe40000010000 */
[----:B------:R-:W-:Y:S02]  /*d200*/  FADD.FTZ R108, R108, R109 ;  /* 0x0000006d6c6c7221 */ /* 0x000fe40000010000 */
[----:B------:R-:W-:Y:S02]  /*d210*/  FADD.FTZ R27, R27, R26 ;  /* 0x0000001a1b1b7221 */ /* 0x000fe40000010000 */
[----:B------:R-:W-:-:S02]  /*d220*/  FADD.FTZ R108, R25, R108 ;  /* 0x0000006c196c7221 */ /* 0x000fc40000010000 */
[----:B------:R-:W-:Y:S01]  /*d230*/  FADD.FTZ R24, R24, R27 ;  /* 0x0000001b18187221 */ /* 0x000fe20000010000 */
        /* <DEDUP_REMOVED lines=20> */
[----:B------:R-:W-:-:S02]  /*d380*/  F2FP.F16.F32.PACK_AB R6, R94, R93 ;  /* 0x0000005d5e06723e */ /* 0x000fc400000000ff */
        /* <DEDUP_REMOVED lines=92> */
.L_x_4309:
[----:B------:R-:W1:Y:S02]  /*d950*/  LDC R3, c[0x0][0x250] ;  /* 0x00009400ff037b82 */ /* 0x000e640000000800 */
[----:B-1----:R-:W-:-:S05]  /*d960*/  IMAD.SHL.U32 R6, R3, 0x40, RZ ;  /* 0x0000004003067824 */ /* 0x002fca00078e00ff */
[----:B------:R-:W-:-:S04]  /*d970*/  IADD3 R6, -R6, RZ, RZ ;  /* 0x000000ff06067210 */ /* 0x000fc80007ffe1ff */
[----:B------:R-:W-:-:S07]  /*d980*/  SHF.R.S32.HI R5, RZ, 0x1f, R6 ;  /* 0x0000001fff057819 */ /* 0x000fce0000011406 */
.L_x_4310:
[C---:B------:R-:W-:Y:S01]  /*d990*/  LOP3.LUT P4, RZ, R90.reuse, 0x2, RZ, 0xc0, !PT ;  /* 0x000000025aff7812 */ /* 0x040fe2000788c0ff */
[----:B------:R-:W1:Y:S01]  /*d9a0*/  LDC R4, c[0x0][0x254] ;  /* 0x00009500ff047b82 */ /* 0x000e620000000800 */
[C---:B------:R-:W-:Y:S02]  /*d9b0*/  LOP3.LUT P2, RZ, R90.reuse, 0x4, RZ, 0xc0, !PT ;  /* 0x000000045aff7812 */ /* 0x040fe4000784c0ff */
[----:B------:R-:W-:Y:S02]  /*d9c0*/  LOP3.LUT P5, RZ, R90, 0x1, RZ, 0xc0, !PT ;  /* 0x000000015aff7812 */ /* 0x000fe400078ac0ff */
[----:B------:R-:W-:-:S04]  /*d9d0*/  LEA R142, P1, R6, R142, 0x1 ;  /* 0x0000008e068e7211 */ /* 0x000fc800078208ff */
[C---:B------:R-:W-:Y:S02]  /*d9e0*/  LEA.HI.X R143, R6.reuse, R143, R5, 0x1, P1 ;  /* 0x0000008f068f7211 */ /* 0x040fe400008f0c05 */
[----:B------:R-:W-:Y:S02]  /*d9f0*/  LEA R13, P1, R3, R6, 0x5 ;  /* 0x00000006030d7211 */ /* 0x000fe400078228ff */
[----:B------:R-:W-:-:S03]  /*da00*/  @P4 IADD3 R7, P0, R6, R88, RZ ;  /* 0x0000005806074210 */ /* 0x000fc60007f1e0ff */
[----:B------:R-:W-:Y:S01]  /*da10*/  @!PT LDS RZ, [RZ] ;  /* 0x00000000fffff984 */ /* 0x000fe20000000800 */
[----:B------:R-:W-:Y:S01]  /*da20*/  @!PT LDS RZ, [RZ] ;  /* 0x00000000fffff984 */ /* 0x000fe20000000800 */
[----:B------:R-:W-:Y:S01]  /*da30*/  @!PT LDS RZ, [RZ] ;  /* 0x00000000fffff984 */ /* 0x000fe20000000800 */
[----:B------:R-:W-:Y:S01]  /*da40*/  @P5 LDGSTS.E.BYPASS.LTC128B.128 [R130+0x6000], desc[UR6][R142.64] ;  /* 0x060000008e825fae */ /* 0x000fe2000b901d46 */
[----:B------:R-:W-:Y:S01]  /*da50*/  @P4 LEA R16, P6, R7, UR10, 0x1 ;  /* 0x0000000a07104c11 */ /* 0x000fe2000f8c08ff */
[----:B------:R-:W-:Y:S01]  /*da60*/  @P4 IMAD.X R14, R5, 0x1, R86, P0 ;  /* 0x00000001050e4824 */ /* 0x000fe200000e0656 */
[----:B------:R-:W-:Y:S01]  /*da70*/  @P2 IADD3 R12, P0, R6, R88, RZ ;  /* 0x00000058060c2210 */ /* 0x000fe20007f1e0ff */
[----:B------:R-:W-:Y:S01]  /*da80*/  @P5 IMAD.SHL.U32 R6, R3, 0x20, RZ ;  /* 0x0000002003065824 */ /* 0x000fe200078e00ff */
[----:B------:R-:W-:Y:S02]  /*da90*/  @!P5 STS [R130+0x6000], RZ ;  /* 0x006000ff8200d388 */ /* 0x000fe40000000800 */
[----:B------:R-:W-:Y:S01]  /*daa0*/  @P4 LEA.HI.X R17, R7, UR11, R14, 0x1, P6 ;  /* 0x0000000b07114c11 */ /* 0x000fe2000b0f0c0e */
[----:B------:R-:W-:Y:S01]  /*dab0*/  @P2 IMAD.X R7, R5, 0x1, R86, P0 ;  /* 0x0000000105072824 */ /* 0x000fe200000e0656 */
[----:B------:R-:W-:Y:S01]  /*dac0*/  @P2 LEA R14, P0, R12, UR10, 0x1 ;  /* 0x0000000a0c0e2c11 */ /* 0x000fe2000f8008ff */
[----:B------:R-:W-:Y:S01]  /*dad0*/  @!P5 STS [R130+0x6004], RZ ;  /* 0x006004ff8200d388 */ /* 0x000fe20000000800 */
[----:B-1----:R-:W-:-:S02]  /*dae0*/  LEA.HI.X R5, R3, R5, R4, 0x5, P1 ;  /* 0x0000000503057211 */ /* 0x002fc400008f2c04 */
[----:B------:R-:W-:Y:S01]  /*daf0*/  @P2 LEA.HI.X R15, R12, UR11, R7, 0x1, P0 ;  /* 0x0000000b0c0f2c11 */ /* 0x000fe200080f0c07 */
[----:B------:R-:W-:Y:S01]  /*db00*/  @!P5 STS.64 [R130+0x6008], RZ ;  /* 0x006008ff8200d388 */ /* 0x000fe20000000a00 */
[----:B------:R-:W-:Y:S02]  /*db10*/  @P4 IADD3 R7, P6, R13, R88, RZ ;  /* 0x000000580d074210 */ /* 0x000fe40007fde0ff */
[----:B------:R-:W-:Y:S01]  /*db20*/  @P5 SHF.L.U64.HI R3, R3, 0x5, R4 ;  /* 0x0000000503035819 */ /* 0x000fe20000010204 */
[----:B------:R-:W-:Y:S01]  /*db30*/  @!PT LDS RZ, [RZ] ;  /* 0x00000000fffff984 */ /* 0x000fe20000000800 */
[----:B------:R-:W-:Y:S01]  /*db40*/  @!PT LDS RZ, [RZ] ;  /* 0x00000000fffff984 */ /* 0x000fe20000000800 */
[----:B------:R-:W-:Y:S01]  /*db50*/  @!PT LDS RZ, [RZ] ;  /* 0x00000000fffff984 */ /* 0x000fe20000000800 */
[----:B------:R-:W-:Y:S01]  /*db60*/  @P4 LDGSTS.E.BYPASS.LTC128B.128 [R130+0x7000], desc[UR6][R16.64+0x40] ;  /* 0x0700004010824fae */ /* 0x000fe2000b901d46 */
[C---:B------:R-:W-:Y:S01]  /*db70*/  @P5 LEA R18, P1, R6.reuse, R142, 0x1 ;  /* 0x0000008e06125211 */ /* 0x040fe200078208ff */
[----:B------:R-:W-:Y:S01]  /*db80*/  @P4 IMAD.X R4, R5, 0x1, R86, P6 ;  /* 0x0000000105044824 */ /* 0x000fe200030e0656 */
[----:B------:R-:W-:Y:S01]  /*db90*/  @P2 IADD3 R13, P0, R13, R88, RZ ;  /* 0x000000580d0d2210 */ /* 0x000fe20007f1e0ff */
[----:B------:R-:W-:Y:S01]  /*dba0*/  @!P4 STS.128 [R130+0x7000], RZ ;  /* 0x007000ff8200c388 */ /* 0x000fe20000000c00 */
[----:B------:R-:W-:-:S02]  /*dbb0*/  @P5 LEA.HI.X R19, R6, R143, R3, 0x1, P1 ;  /* 0x0000008f06135211 */ /* 0x000fc400008f0c03 */
[----:B------:R-:W-:Y:S01]  /*dbc0*/  @P4 LEA R20, P1, R7, UR10, 0x1 ;  /* 0x0000000a07144c11 */ /* 0x000fe2000f8208ff */
[----:B------:R-:W-:Y:S01]  /*dbd0*/  @P2 IMAD.X R86, R5, 0x1, R86, P0 ;  /* 0x0000000105562824 */ /* 0x000fe200000e0656 */
[----:B------:R-:W-:Y:S01]  /*dbe0*/  @P2 LEA R12, P0, R13, UR10, 0x1 ;  /* 0x0000000a0d0c2c11 */ /* 0x000fe2000f8008ff */
[----:B------:R-:W-:Y:S01]  /*dbf0*/  @!PT LDS RZ, [RZ] ;  /* 0x00000000fffff984 */ /* 0x000fe20000000800 */
[----:B------:R-:W-:Y:S01]  /*dc00*/  @!PT LDS RZ, [RZ] ;  /* 0x00000000fffff984 */ /* 0x000fe20000000800 */
[----:B------:R-:W-:Y:S01]  /*dc10*/  @!PT LDS RZ, [RZ] ;  /* 0x00000000fffff984 */ /* 0x000fe20000000800 */
[----:B------:R-:W-:Y:S01]  /*dc20*/  @P2 LDGSTS.E.BYPASS.LTC128B.128 [R130+0x8000], desc[UR6][R14.64+0x80] ;  /* 0x080000800e822fae */ /* 0x000fe2000b901d46 */
[----:B------:R-:W-:Y:S02]  /*dc30*/  @P4 LEA.HI.X R21, R7, UR11, R4, 0x1, P1 ;  /* 0x0000000b07154c11 */ /* 0x000fe400088f0c04 */
[----:B------:R-:W-:Y:S01]  /*dc40*/  @P2 LEA.HI.X R13, R13, UR11, R86, 0x1, P0 ;  /* 0x0000000b0d0d2c11 */ /* 0x000fe200080f0c56 */
[----:B------:R-:W-:Y:S01]  /*dc50*/  @!P2 STS.128 [R130+0x8000], RZ ;  /* 0x008000ff8200a388 */ /* 0x000fe20000000c00 */
[----:B------:R-:W-:-:S03]  /*dc60*/  ISETP.GE.AND P0, PT, R87, 0x3, PT ;  /* 0x000000035700780c */ /* 0x000fc60003f06270 */
        /* <DEDUP_REMOVED lines=15> */
[----:B------:R-:W-:Y:S04]  /*dd60*/  LDSM.16.M88.4 R4, [R125] ;  /* 0x000000007d04783b */ /* 0x000fe80000000200 */
[----:B------:R-:W4:Y:S04]  /*dd70*/  LDSM.16.M88.4 R24, [R124+0x3400] ;  /* 0x003400007c18783b */ /* 0x000f280000000200 */
[----:B------:R-:W5:Y:S04]  /*dd80*/  LDSM.16.M88.4 R32, [R124+0x3000] ;  /* 0x003000007c20783b */ /* 0x000f680000000200 */
[----:B-1----:R-:W2:Y:S04]  /*dd90*/  LDSM.16.M88.4 R16, [R124+0x3800] ;  /* 0x003800007c10783b */ /* 0x002ea80000000200 */
[----:B------:R-:W3:Y:S04]  /*dda0*/  LDSM.16.M88.4 R100, [R124+0x3c00] ;  /* 0x003c00007c64783b */ /* 0x000ee80000000200 */
[----:B------:R-:W-:Y:S04]  /*ddb0*/  LDSM.16.M88.4 R92, [R123] ;  /* 0x000000007b5c783b */ /* 0x000fe80000000200 */
[----:B------:R-:W1:Y:S04]  /*ddc0*/  LDSM.16.M88.4 R96, [R121+0x3400] ;  /* 0x003400007960783b */ /* 0x000e680000000200 */
[----:B------:R-:W1:Y:S01]  /*ddd0*/  LDSM.16.M88.4 R104, [R121+0x3000] ;  /* 0x003000007968783b */ /* 0x000e620000000200 */
[----:B------:R-:W3:Y:S03]  /*dde0*/  S2R R3, SR_TID.X ;  /* 0x0000000000037919 */ /* 0x000ee60000002100 */
[----:B------:R-:W0:Y:S01]  /*ddf0*/  LDGDEPBAR ;  /* 0x00000000000079af */ /* 0x000e220000000000 */
[C---:B----4-:R-:W-:Y:S06]  /*de00*/  HMMA.16816.F32 R28, R4.reuse, R24, RZ ;  /* 0x00000018041c723c */ /* 0x050fec00000018ff */
[C---:B------:R-:W-:Y:S06]  /*de10*/  HMMA.16816.F32 R24, R4.reuse, R26, RZ ;  /* 0x0000001a0418723c */ /* 0x040fec00000018ff */
[C---:B-----5:R-:W-:Y:S06]  /*de20*/  HMMA.16816.F32 R88, R4.reuse, R32, RZ ;  /* 0x000000200458723c */ /* 0x060fec00000018ff */
[----:B--2---:R-:W-:Y:S01]  /*de30*/  HMMA.16816.F32 R20, R4, R16, RZ ;  /* 0x000000100414723c */ /* 0x004fe200000018ff */
[----:B---3--:R-:W-:-:S05]  /*de40*/  IMAD.SHL.U32 R3, R3, 0x2, RZ ;  /* 0x0000000203037824 */ /* 0x008fca00078e00ff */
[----:B------:R-:W-:Y:S01]  /*de50*/  HMMA.16816.F32 R32, R4, R34, RZ ;  /* 0x000000220420723c */ /* 0x000fe200000018ff */
[----:B------:R-:W-:-:S05]  /*de60*/  LOP3.LUT R86, R3, 0x6, RZ, 0xc0, !PT ;  /* 0x0000000603567812 */ /* 0x000fca00078ec0ff */
[----:B------:R-:W-:Y:S01]  /*de70*/  HMMA.16816.F32 R16, R4, R18, RZ ;  /* 0x000000120410723c */ /* 0x000fe200000018ff */
[----:B------:R-:W-:-:S04]  /*de80*/  IMAD R86, R131, 0x40, R86 ;  /* 0x0000004083567824 */ /* 0x000fc800078e0256 */
[C---:B------:R-:W-:Y:S01]  /*de90*/  VIADD R3, R86.reuse, 0x1 ;  /* 0x0000000156037836 */ /* 0x040fe20000000000 */
[----:B------:R-:W-:Y:S01]  /*dea0*/  HMMA.16816.F32 R12, R4, R100, RZ ;  /* 0x00000064040c723c */ /* 0x000fe200000018ff */
[----:B------:R-:W-:-:S03]  /*deb0*/  VIADD R87, R86, 0x8 ;  /* 0x0000000856577836 */ /* 0x000fc60000000000 */
[CC--:B------:R-:W-:Y:S02]  /*dec0*/  ISETP.GE.AND P5, PT, R3.reuse, R8.reuse, PT ;  /* 0x000000080300720c */ /* 0x0c0fe40003fa6270 */
[----:B------:R-:W-:Y:S01]  /*ded0*/  HMMA.16816.F32 R4, R4, R102, RZ ;  /* 0x000000660404723c */ /* 0x000fe200000018ff */
[----:B------:R-:W2:Y:S01]  /*dee0*/  LDSM.16.M88.4 R100, [R121+0x3800] ;  /* 0x003800007964783b */ /* 0x000ea20000000200 */
[-C--:B------:R-:W-:Y:S01]  /*def0*/  ISETP.GE.AND P1, PT, R3, R9.reuse, PT ;  /* 0x000000090300720c */ /* 0x080fe20003f26270 */
[C---:B------:R-:W-:Y:S01]  /*df00*/  VIADD R3, R86.reuse, 0x9 ;  /* 0x0000000956037836 */ /* 0x040fe20000000000 */
[CC--:B------:R-:W-:Y:S02]  /*df10*/  ISETP.GE.AND P4, PT, R87.reuse, R8.reuse, PT ;  /* 0x000000085700720c */ /* 0x0c0fe40003f86270 */
[----:B-1----:R-:W-:Y:S01]  /*df20*/  HMMA.16816.F32 R28, R92, R96, R28 ;  /* 0x000000605c1c723c */ /* 0x002fe2000000181c */
[----:B------:R-:W-:Y:S01]  /*df30*/  ISETP.GE.AND P6, PT, R87, R9, PT ;  /* 0x000000095700720c */ /* 0x000fe20003fc6270 */
[----:B------:R-:W-:Y:S01]  /*df40*/  VIADD R87, R86, 0x10 ;  /* 0x0000001056577836 */ /* 0x000fe20000000000 */
[----:B------:R-:W-:-:S03]  /*df50*/  ISETP.GE.AND P2, PT, R3, R8, PT ;  /* 0x000000080300720c */ /* 0x000fc60003f46270 */
[C---:B------:R-:W-:Y:S01]  /*df60*/  HMMA.16816.F32 R24, R92.reuse, R98, R24 ;  /* 0x000000625c18723c */ /* 0x040fe20000001818 */
[----:B------:R-:W1:Y:S05]  /*df70*/  LDSM.16.M88.4 R96, [R121+0x3c00] ;  /* 0x003c00007960783b */ /* 0x000e6a0000000200 */
[C---:B------:R-:W-:Y:S06]  /*df80*/  HMMA.16816.F32 R88, R92.reuse, R104, R88 ;  /* 0x000000685c58723c */ /* 0x040fec0000001858 */
[C---:B------:R-:W-:Y:S06]  /*df90*/  HMMA.16816.F32 R32, R92.reuse, R106, R32 ;  /* 0x0000006a5c20723c */ /* 0x040fec0000001820 */
        /* <DEDUP_REMOVED lines=51> */
[----:B------:R-:W2:Y:S01]  /*e2d0*/  LDSM.16.M88.4 R92, [R121+0x5c00] ;  /* 0x005c0000795c783b */ /* 0x000ea20000000200 */
[----:B------:R-:W-:-:S04]  /*e2e0*/  DEPBAR.LE SB0, 0x0 ;  /* 0x000080000000791a */ /* 0x000fc80000000000 */
[----:B------:R-:W-:Y:S01]  /*e2f0*/  FSEL R89, R89, -INF , !P5 ;  /* 0xff80000059597808 */ /* 0x000fe20006800000 */
[----:B------:R-:W-:Y:S01]  /*e300*/  BAR.SYNC.DEFER_BLOCKING 0x0 ;  /* 0x0000000000007b1d */ /* 0x000fe20000010000 */
[----:B------:R-:W-:-:S04]  /*e310*/  ISETP.GE.AND P5, PT, R3, R9, PT ;  /* 0x000000090300720c */ /* 0x000fc80003fa6270 */
[----:B------:R-:W-:Y:S01]  /*e320*/  FSEL R3, R32, -INF , !P4 ;  /* 0xff80000020037808 */ /* 0x000fe20006000000 */
[----:B------:R-:W-:Y:S01]  /*e330*/  VIADD R32, R86, 0x19 ;  /* 0x0000001956207836 */ /* 0x000fe20000000000 */
[----:B------:R-:W-:Y:S02]  /*e340*/  ISETP.GE.AND P4, PT, R87, R9, PT ;  /* 0x000000095700720c */ /* 0x000fe40003f86270 */
[----:B------:R-:W-:Y:S02]  /*e350*/  FSEL R157, R34, -INF , !P6 ;  /* 0xff800000229d7808 */ /* 0x000fe40007000000 */
[----:B------:R-:W-:Y:S02]  /*e360*/  FSEL R33, R33, -INF , !P2 ;  /* 0xff80000021217808 */ /* 0x000fe40005000000 */
[----:B------:R-:W-:Y:S02]  /*e370*/  FSEL R35, R35, -INF , !P5 ;  /* 0xff80000023237808 */ /* 0x000fe40006800000 */
[----:B------:R-:W-:-:S02]  /*e380*/  FSEL R109, R30, -INF , !P4 ;  /* 0xff8000001e6d7808 */ /* 0x000fc40006000000 */
[----:B------:R-:W-:-:S04]  /*e390*/  ISETP.GE.AND P4, PT, R32, R8, PT ;  /* 0x000000082000720c */ /* 0x000fc80003f86270 */
[----:B------:R-:W-:Y:S01]  /*e3a0*/  FSEL R155, R25, -INF , !P4 ;  /* 0xff800000199b7808 */ /* 0x000fe20006000000 */
[----:B-1----:R-:W-:Y:S01]  /*e3b0*/  HMMA.16816.F32 R20, R100, R96, R20 ;  /* 0x000000606414723c */ /* 0x002fe20000001814 */
[----:B------:R-:W-:-:S05]  /*e3c0*/  VIADD R25, R86, 0x28 ;  /* 0x0000002856197836 */ /* 0x000fca0000000000 */
[C---:B------:R-:W-:Y:S06]  /*e3d0*/  HMMA.16816.F32 R16, R100.reuse, R98, R16 ;  /* 0x000000626410723c */ /* 0x040fec0000001810 */
[C---:B--2---:R-:W-:Y:S06]  /*e3e0*/  HMMA.16816.F32 R12, R100.reuse, R92, R12 ;  /* 0x0000005c640c723c */ /* 0x044fec000000180c */
[----:B------:R-:W-:Y:S01]  /*e3f0*/  HMMA.16816.F32 R4, R100, R94, R4 ;  /* 0x0000005e6404723c */ /* 0x000fe20000001804 */
[----:B------:R-:W-:Y:S01]  /*e400*/  FSEL R93, R91, -INF , !P1 ;  /* 0xff8000005b5d7808 */ /* 0x000fe20004800000 */
[C---:B------:R-:W-:Y:S01]  /*e410*/  VIADD R92, R86.reuse, 0x11 ;  /* 0x00000011565c7836 */ /* 0x040fe20000000000 */
[----:B------:R-:W-:Y:S01]  /*e420*/  ISETP.GE.AND P1, PT, R87, R8, PT ;  /* 0x000000085700720c */ /* 0x000fe20003f26270 */
[----:B------:R-:W-:-:S03]  /*e430*/  VIADD R87, R86, 0x18 ;  /* 0x0000001856577836 */ /* 0x000fc60000000000 */
[----:B------:R-:W-:Y:S01]  /*e440*/  FSEL R107, R28, -INF , !P1 ;  /* 0xff8000001c6b7808 */ /* 0x000fe20004800000 */
[----:B------:R-:W-:Y:S01]  /*e450*/  VIADD R28, R86, 0x20 ;  /* 0x00000020561c7836 */ /* 0x000fe20000000000 */
[CC--:B------:R-:W-:Y:S02]  /*e460*/  ISETP.GE.AND P6, PT, R92.reuse, R8.reuse, PT ;  /* 0x000000085c00720c */ /* 0x0c0fe40003fc6270 */
[----:B------:R-:W-:Y:S02]  /*e470*/  ISETP.GE.AND P2, PT, R92, R9, PT ;  /* 0x000000095c00720c */ /* 0x000fe40003f46270 */
[----:B------:R-:W-:Y:S01]  /*e480*/  FSEL R111, R29, -INF , !P6 ;  /* 0xff8000001d6f7808 */ /* 0x000fe20007000000 */
[----:B------:R-:W-:Y:S01]  /*e490*/  VIADD R29, R86, 0x21 ;  /* 0x00000021561d7836 */ /* 0x000fe20000000000 */
[----:B------:R-:W-:Y:S02]  /*e4a0*/  FSEL R149, R31, -INF , !P2 ;  /* 0xff8000001f957808 */ /* 0x000fe40005000000 */
[----:B------:R-:W-:-:S02]  /*e4b0*/  ISETP.GE.AND P5, PT, R87, R8, PT ;  /* 0x000000085700720c */ /* 0x000fc40003fa6270 */
[-C--:B------:R-:W-:Y:S02]  /*e4c0*/  ISETP.GE.AND P1, PT, R87, R9.reuse, PT ;  /* 0x000000095700720c */ /* 0x080fe40003f26270 */
[----:B------:R-:W-:Y:S02]  /*e4d0*/  ISETP.GE.AND P2, PT, R28, R8, PT ;  /* 0x000000081c00720c */ /* 0x000fe40003f46270 */
[----:B------:R-:W-:Y:S01]  /*e4e0*/  FSEL R153, R24, -INF , !P5 ;  /* 0xff80000018997808 */ /* 0x000fe20006800000 */
[----:B------:R-:W-:Y:S01]  /*e4f0*/  VIADD R24, R86, 0x29 ;  /* 0x0000002956187836 */ /* 0x000fe20000000000 */
[----:B------:R-:W-:Y:S02]  /*e500*/  FSEL R151, R26, -INF , !P1 ;  /* 0xff8000001a977808 */ /* 0x000fe40004800000 */
[----:B------:R-:W-:Y:S01]  /*e510*/  FSEL R119, R20, -INF , !P2 ;  /* 0xff80000014777808 */ /* 0x000fe20005000000 */
[----:B------:R-:W-:Y:S01]  /*e520*/  VIADD R20, R86, 0x30 ;  /* 0x0000003056147836 */ /* 0x000fe20000000000 */
[----:B------:R-:W-:-:S02]  /*e530*/  ISETP.GE.AND P6, PT, R32, R9, PT ;  /* 0x000000092000720c */ /* 0x000fc40003fc6270 */
[C---:B------:R-:W-:Y:S02]  /*e540*/  ISETP.GE.AND P1, PT, R29.reuse, R8, PT ;  /* 0x000000081d00720c */ /* 0x040fe40003f26270 */
[-C--:B------:R-:W-:Y:S02]  /*e550*/  ISETP.GE.AND P4, PT, R29, R9.reuse, PT ;  /* 0x000000091d00720c */ /* 0x080fe40003f86270 */
[----:B------:R-:W-:Y:S02]  /*e560*/  ISETP.GE.AND P5, PT, R28, R9, PT ;  /* 0x000000091c00720c */ /* 0x000fe40003fa6270 */
[----:B------:R-:W-:Y:S02]  /*e570*/  FSEL R105, R27, -INF , !P6 ;  /* 0xff8000001b697808 */ /* 0x000fe40007000000 */
[----:B------:R-:W-:Y:S01]  /*e580*/  FSEL R139, R21, -INF , !P1 ;  /* 0xff800000158b7808 */ /* 0x000fe20004800000 */
[----:B------:R-:W-:Y:S01]  /*e590*/  VIADD R21, R86, 0x31 ;  /* 0x0000003156157836 */ /* 0x000fe20000000000 */
[----:B------:R-:W-:-:S02]  /*e5a0*/  FSEL R115, R23, -INF , !P4 ;  /* 0xff80000017737808 */ /* 0x000fc40006000000 */
[CC--:B------:R-:W-:Y:S02]  /*e5b0*/  ISETP.GE.AND P6, PT, R25.reuse, R8.reuse, PT ;  /* 0x000000081900720c */ /* 0x0c0fe40003fc6270 */
[-C--:B------:R-:W-:Y:S02]  /*e5c0*/  ISETP.GE.AND P2, PT, R25, R9.reuse, PT ;  /* 0x000000091900720c */ /* 0x080fe40003f46270 */
[----:B------:R-:W-:Y:S02]  /*e5d0*/  FSEL R137, R22, -INF , !P5 ;  /* 0xff80000016897808 */ /* 0x000fe40006800000 */
[----:B------:R-:W-:Y:S02]  /*e5e0*/  ISETP.GE.AND P1, PT, R24, R9, PT ;  /* 0x000000091800720c */ /* 0x000fe40003f26270 */
[-C--:B------:R-:W-:Y:S02]  /*e5f0*/  ISETP.GE.AND P4, PT, R20, R8.reuse, PT ;  /* 0x000000081400720c */ /* 0x080fe40003f86270 */
[----:B------:R-:W-:-:S02]  /*e600*/  ISETP.GE.AND P5, PT, R24, R8, PT ;  /* 0x000000081800720c */ /* 0x000fc40003fa6270 */
[----:B------:R-:W-:Y:S01]  /*e610*/  FSEL R145, R16, -INF , !P6 ;  /* 0xff80000010917808 */ /* 0x000fe20007000000 */
[----:B------:R-:W-:Y:S01]  /*e620*/  VIADD R16, R86, 0x38 ;  /* 0x0000003856107836 */ /* 0x000fe20000000000 */
[----:B------:R-:W-:Y:S02]  /*e630*/  FSEL R117, R18, -INF , !P2 ;  /* 0xff80000012757808 */ /* 0x000fe40005000000 */
[----:B------:R-:W-:Y:S02]  /*e640*/  FSEL R113, R19, -INF , !P1 ;  /* 0xff80000013717808 */ /* 0x000fe40004800000 */
[----:B------:R-:W-:Y:S02]  /*e650*/  FSEL R98, R12, -INF , !P4 ;  /* 0xff8000000c627808 */ /* 0x000fe40006000000 */
[----:B------:R-:W-:Y:S02]  /*e660*/  ISETP.GE.AND P2, PT, R21, R8, PT ;  /* 0x000000081500720c */ /* 0x000fe40003f46270 */
[----:B------:R-:W-:-:S02]  /*e670*/  FSEL R147, R17, -INF , !P5 ;  /* 0xff80000011937808 */ /* 0x000fc40006800000 */
[C---:B------:R-:W-:Y:S02]  /*e680*/  ISETP.GE.AND P1, PT, R86.reuse, R8, PT ;  /* 0x000000085600720c */ /* 0x040fe40003f26270 */
[CC--:B------:R-:W-:Y:S01]  /*e690*/  ISETP.GE.AND P4, PT, R86.reuse, R9.reuse, PT ;  /* 0x000000095600720c */ /* 0x0c0fe20003f86270 */
[----:B------:R-:W-:Y:S01]  /*e6a0*/  VIADD R86, R86, 0x39 ;  /* 0x0000003956567836 */ /* 0x000fe20000000000 */
[-C--:B------:R-:W-:Y:S02]  /*e6b0*/  ISETP.GE.AND P6, PT, R20, R9.reuse, PT ;  /* 0x000000091400720c */ /* 0x080fe40003fc6270 */
[----:B------:R-:W-:Y:S02]  /*e6c0*/  ISETP.GE.AND P5, PT, R21, R9, PT ;  /* 0x000000091500720c */ /* 0x000fe40003fa6270 */
        /* <DEDUP_REMOVED lines=16> */
[----:B------:R-:W-:Y:S01]  /*e7d0*/  IMAD.SHL.U32 R5, R131, 0x40, RZ ;  /* 0x0000004083057824 */ /* 0x000fe200078e00ff */
[----:B------:R-:W-:-:S04]  /*e7e0*/  ULDC.64 UR4, c[0x0][0x248] ;  /* 0x0000920000047ab9 */ /* 0x000fc80000000a00 */
[C---:B------:R-:W-:Y:S02]  /*e7f0*/  IADD3 R17, R5.reuse, -0x40, RZ ;  /* 0xffffffc005117810 */ /* 0x040fe40007ffe0ff */
        /* <DEDUP_REMOVED lines=9> */
[----:B------:R-:W1:Y:S01]  /*e890*/  F2I.FTZ.U32.TRUNC.NTZ R15, R14 ;  /* 0x0000000e000f7305 */ /* 0x000e62000021f000 */
[----:B------:R-:W-:Y:S02]  /*e8a0*/  ISETP.GE.AND P0, PT, R17, RZ, PT ;  /* 0x000000ff1100720c */ /* 0x000fe40003f06270 */
        /* <DEDUP_REMOVED lines=30> */
[----:B------:R-:W-:Y:S02]  /*ea90*/  IADD3 R17, R17, -R4, RZ ;  /* 0x8000000411117210 */ /* 0x000fe40007ffe0ff */
[----:B------:R-:W1:Y:S03]  /*eaa0*/  LDC.64 R4, c[0x0][0x230] ;  /* 0x00008c00ff047b82 */ /* 0x000e660000000a00 */
[----:B------:R-:W-:-:S02]  /*eab0*/  IMAD R17, R17, R6, -0x40 ;  /* 0xffffffc011117424 */ /* 0x000fc400078e0206 */
[----:B------:R-:W-:-:S03]  /*eac0*/  IMAD.U32 R6, RZ, RZ, UR4 ;  /* 0x00000004ff067e24 */ /* 0x000fc6000f8e00ff */
[----:B------:R-:W-:Y:S02]  /*ead0*/  SHF.R.S32.HI R15, RZ, 0x1f, R17 ;  /* 0x0000001fff0f7819 */ /* 0x000fe40000011411 */
[----:B--2---:R-:W-:-:S03]  /*eae0*/  IADD3 R7, -R8, R7, RZ ;  /* 0x0000000708077210 */ /* 0x004fc60007ffe1ff */
[----:B------:R-:W-:Y:S01]  /*eaf0*/  IMAD R8, R15, R6, RZ ;  /* 0x000000060f087224 */ /* 0x000fe200078e02ff */
[----:B------:R-:W-:-:S03]  /*eb00*/  SHF.R.S32.HI R15, RZ, 0x1f, R7 ;  /* 0x0000001fff0f7819 */ /* 0x000fc60000011407 */
[C---:B------:R-:W-:Y:S02]  /*eb10*/  IMAD R8, R17.reuse, UR5, R8 ;  /* 0x0000000511087c24 */ /* 0x040fe4000f8e0208 */
        /* <DEDUP_REMOVED lines=8> */
.L_x_4312:
[----:B------:R-:W1:Y:S02]  /*eba0*/  LDC R6, c[0x0][0x248] ;  /* 0x00009200ff067b82 */ /* 0x000e640000000800 */
[----:B-1----:R-:W-:-:S05]  /*ebb0*/  IMAD.SHL.U32 R7, R6, 0x40, RZ ;  /* 0x0000004006077824 */ /* 0x002fca00078e00ff */
[----:B------:R-:W-:-:S04]  /*ebc0*/  IADD3 R7, -R7, RZ, RZ ;  /* 0x000000ff07077210 */ /* 0x000fc80007ffe1ff */
[----:B------:R-:W-:-:S07]  /*ebd0*/  SHF.R.S32.HI R4, RZ, 0x1f, R7 ;  /* 0x0000001fff047819 */ /* 0x000fce0000011407 */
.L_x_4313:
[----:B------:R-:W1:Y:S01]  /*ebe0*/  LDC R5, c[0x0][0x24c] ;  /* 0x00009300ff057b82 */ /* 0x000e620000000800 */
[----:B------:R-:W-:Y:S02]  /*ebf0*/  ULDC UR4, c[0x0][0x2d0] ;  /* 0x0000b40000047ab9 */ /* 0x000fe40000000800 */
[----:B------:R-:W-:Y:S02]  /*ec00*/  ISETP.GE.AND P0, PT, R84, UR4, PT ;  /* 0x0000000454007c0c */ /* 0x000fe4000bf06270 */
[----:B------:R-:W-:Y:S02]  /*ec10*/  ISETP.GE.AND P2, PT, R10, UR4, PT ;  /* 0x000000040a007c0c */ /* 0x000fe4000bf46270 */
[----:B------:R-:W-:Y:S02]  /*ec20*/  SEL R8, RZ, 0x3fffc, P0 ;  /* 0x0003fffcff087807 */ /* 0x000fe40000000000 */
[----:B------:R-:W-:Y:S02]  /*ec30*/  ISETP.GE.AND P1, PT, R85, UR4, PT ;  /* 0x0000000455007c0c */ /* 0x000fe4000bf26270 */
[----:B------:R-:W-:-:S02]  /*ec40*/  LOP3.LUT P6, RZ, R8, 0x4, RZ, 0xc0, !PT ;  /* 0x0000000408ff7812 */ /* 0x000fc400078cc0ff */
[C---:B------:R-:W-:Y:S02]  /*ec50*/  LEA R10, P4, R7.reuse, R132, 0x1 ;  /* 0x00000084070a7211 */ /* 0x040fe400078808ff */
[C---:B------:R-:W-:Y:S02]  /*ec60*/  LEA R8, P0, R6.reuse, R7, 0x5 ;  /* 0x0000000706087211 */ /* 0x040fe400078028ff */
[----:B------:R-:W-:Y:S02]  /*ec70*/  LEA.HI.X R11, R7, R135, R4, 0x1, P4 ;  /* 0x00000087070b7211 */ /* 0x000fe400020f0c04 */
[----:B------:R-:W-:-:S03]  /*ec80*/  @!P2 LEA R16, P5, R6, R10, 0x6 ;  /* 0x0000000a0610a211 */ /* 0x000fc600078a30ff */
[----:B------:R-:W-:Y:S01]  /*ec90*/  @!P1 LEA R14, P4, R8, R132, 0x1 ;  /* 0x00000084080e9211 */ /* 0x000fe200078808ff */
[----:B------:R-:W-:Y:S01]  /*eca0*/  @!PT LDS RZ, [RZ] ;  /* 0x00000000fffff984 */ /* 0x000fe20000000800 */
[----:B------:R-:W-:Y:S01]  /*ecb0*/  @!PT LDS RZ, [RZ] ;  /* 0x00000000fffff984 */ /* 0x000fe20000000800 */
[----:B------:R-:W-:Y:S01]  /*ecc0*/  @!PT LDS RZ, [RZ] ;  /* 0x00000000fffff984 */ /* 0x000fe20000000800 */
[----:B------:R2:W-:Y:S01]  /*ecd0*/  @!P2 LDGSTS.E.BYPASS.LTC128B.128 [R130+0x3000], desc[UR6][R10.64] ;  /* 0x030000000a82afae */ /* 0x0005e2000b901d46 */
[--C-:B-1----:R-:W-:Y:S02]  /*ece0*/  LEA.HI.X R4, R6, R4, R5.reuse, 0x5, P0 ;  /* 0x0000000406047211 */ /* 0x102fe400000f2c05 */
[----:B------:R-:W-:Y:S01]  /*ecf0*/  @P6 LEA R18, P0, R8, R132, 0x1 ;  /* 0x0000008408126211 */ /* 0x000fe200078008ff */
[----:B------:R2:W-:Y:S01]  /*ed00*/  @P2 STS [R130+0x3000], RZ ;  /* 0x003000ff82002388 */ /* 0x0005e20000000800 */
[----:B------:R-:W-:Y:S01]  /*ed10*/  @!P2 LEA.HI.X R17, R6, R11, R5, 0x6, P5 ;  /* 0x0000000b0611a211 */ /* 0x000fe200028f3405 */
[----:B------:R-:W-:Y:S01]  /*ed20*/  IMAD.MOV.U32 R132, RZ, RZ, R10 ;  /* 0x000000ffff847224 */ /* 0x000fe200078e000a */
[CCC-:B------:R-:W-:Y:S01]  /*ed30*/  @!P1 LEA.HI.X R15, R8.reuse, R135.reuse, R4.reuse, 0x1, P4 ;  /* 0x00000087080f9211 */ /* 0x1c0fe200020f0c04 */
[----:B------:R2:W-:Y:S01]  /*ed40*/  @P2 STS [R130+0x3004], RZ ;  /* 0x003004ff82002388 */ /* 0x0005e20000000800 */
[----:B------:R-:W-:Y:S01]  /*ed50*/  @P6 LEA.HI.X R19, R8, R135, R4, 0x1, P0 ;  /* 0x0000008708136211 */ /* 0x000fe200000f0c04 */
[----:B------:R-:W-:-:S02]  /*ed60*/  IMAD.MOV.U32 R135, RZ, RZ, R11 ;  /* 0x000000ffff877224 */ /* 0x000fc400078e000b */
        /* <DEDUP_REMOVED lines=27> */
.L_x_4311:
[----:B------:R-:W-:Y:S01]  /*ef20*/  FMNMX.FTZ R6, R2, R13, !PT ;  /* 0x0000000d02067209 */ /* 0x000fe20007810000 */
[----:B------:R-:W-:Y:S01]  /*ef30*/  LDSM.16.MT88.4 R24, [R122+0x7000] ;  /* 0x007000007a18783b */ /* 0x000fe20000004200 */
[----:B------:R-:W-:Y:S02]  /*ef40*/  FMNMX.FTZ R4, R0, R9, !PT ;  /* 0x0000000900047209 */ /* 0x000fe40007810000 */
[----:B------:R-:W-:Y:S01]  /*ef50*/  FMNMX.FTZ R6, R89, R6, !PT ;  /* 0x0000000659067209 */ /* 0x000fe20007810000 */
[----:B--2---:R-:W-:Y:S01]  /*ef60*/  LDSM.16.MT88.4 R16, [R120+0x6000] ;  /* 0x006000007810783b */ /* 0x004fe20000004200 */
        /* <DEDUP_REMOVED lines=47> */
[----:B------:R-:W-:Y:S01]  /*f260*/  FMUL.FTZ R96, R96, UR8 ;  /* 0x0000000860607c20 */ /* 0x000fe20008410000 */
[----:B------:R-:W-:Y:S01]  /*f270*/  FADD.FTZ R0, R0, -R5 ;  /* 0x8000000500007221 */ /* 0x000fe20000010000 */
[----:B------:R-:W-:Y:S01]  /*f280*/  FFMA.FTZ R86, R3, UR8, -R104 ;  /* 0x0000000803567c23 */ /* 0x000fe20008010868 */
[--C-:B------:R-:W-:Y:S01]  /*f290*/  FFMA.FTZ R89, R9, UR8, -R100.reuse ;  /* 0x0000000809597c23 */ /* 0x100fe20008010864 */
[----:B------:R-:W-:Y:S01]  /*f2a0*/  FFMA.FTZ R94, R93, UR8, -R100 ;  /* 0x000000085d5e7c23 */ /* 0x000fe20008010864 */
[----:B------:R-:W1:Y:S01]  /*f2b0*/  LDSM.16.MT88.4 R8, [R122+0x6000] ;  /* 0x006000007a08783b */ /* 0x000e620000004200 */
[----:B------:R-:W-:Y:S01]  /*f2c0*/  FMUL.FTZ R0, R0, UR8 ;  /* 0x0000000800007c20 */ /* 0x000fe20008410000 */
[----:B------:R-:W2:Y:S01]  /*f2d0*/  MUFU.EX2 R96, R96 ;  /* 0x0000006000607308 */ /* 0x000ea20000000800 */
[--C-:B------:R-:W-:Y:S01]  /*f2e0*/  FFMA.FTZ R90, R13, UR8, -R104.reuse ;  /* 0x000000080d5a7c23 */ /* 0x100fe20008010868 */
[----:B------:R-:W-:Y:S01]  /*f2f0*/  FFMA.FTZ R3, R33, UR8, -R104 ;  /* 0x0000000821037c23 */ /* 0x000fe20008010868 */
[--C-:B------:R-:W-:Y:S01]  /*f300*/  FFMA.FTZ R93, R35, UR8, -R100.reuse ;  /* 0x00000008235d7c23 */ /* 0x100fe20008010864 */
[----:B------:R-:W-:Y:S01]  /*f310*/  FFMA.FTZ R157, R157, UR8, -R100 ;  /* 0x000000089d9d7c23 */ /* 0x000fe20008010864 */
[----:B------:R-:W3:Y:S01]  /*f320*/  LDSM.16.MT88.4 R32, [R120+0x7000] ;  /* 0x007000007820783b */ /* 0x000ee20000004200 */
[----:B------:R-:W-:Y:S01]  /*f330*/  FFMA.FTZ R112, R107, UR8, -R104 ;  /* 0x000000086b707c23 */ /* 0x000fe20008010868 */
[----:B------:R-:W-:Y:S01]  /*f340*/  FFMA.FTZ R110, R109, UR8, -R100 ;  /* 0x000000086d6e7c23 */ /* 0x000fe20008010864 */
[----:B------:R-:W4:Y:S01]  /*f350*/  MUFU.EX2 R0, R0 ;  /* 0x0000000000007308 */ /* 0x000f220000000800 */
[--C-:B------:R-:W-:Y:S01]  /*f360*/  FFMA.FTZ R111, R111, UR8, -R104.reuse ;  /* 0x000000086f6f7c23 */ /* 0x100fe20008010868 */
[--C-:B------:R-:W-:Y:S01]  /*f370*/  FFMA.FTZ R108, R153, UR8, -R104.reuse ;  /* 0x00000008996c7c23 */ /* 0x100fe20008010868 */
[----:B------:R-:W-:Y:S01]  /*f380*/  FFMA.FTZ R107, R155, UR8, -R104 ;  /* 0x000000089b6b7c23 */ /* 0x000fe20008010868 */
[--C-:B------:R-:W-:Y:S01]  /*f390*/  FFMA.FTZ R109, R149, UR8, -R100.reuse ;  /* 0x00000008956d7c23 */ /* 0x100fe20008010864 */
[--C-:B------:R-:W-:Y:S01]  /*f3a0*/  FFMA.FTZ R106, R151, UR8, -R100.reuse ;  /* 0x00000008976a7c23 */ /* 0x100fe20008010864 */
[----:B------:R-:W-:Y:S01]  /*f3b0*/  FFMA.FTZ R105, R105, UR8, -R100 ;  /* 0x0000000869697c23 */ /* 0x000fe20008010864 */
        /* <DEDUP_REMOVED lines=13> */
[----:B------:R-:W-:Y:S01]  /*f490*/  LDSM.16.MT88.4 R56, [R122+0x6400] ;  /* 0x006400007a38783b */ /* 0x000fe20000004200 */
        /* <DEDUP_REMOVED lines=26> */
[----:B------:R-:W2:Y:S01]  /*f640*/  LDSM.16.MT88.4 R40, [R122+0x8000] ;  /* 0x008000007a28783b */ /* 0x000ea20000004200 */
[----:B------:R-:W5:Y:S01]  /*f650*/  MUFU.EX2 R94, R94 ;  /* 0x0000005e005e7308 */ /* 0x000f620000000800 */
[----:B----4-:R-:W-:Y:S01]  /*f660*/  F2FP.F16.F32.PACK_AB R82, R3, R86 ;  /* 0x000000560352723e */ /* 0x010fe200000000ff */
[-C--:B------:R-:W-:Y:S01]  /*f670*/  FMUL.FTZ R68, R68, R96.reuse ;  /* 0x0000006044447220 */ /* 0x080fe20000410000 */
[----:B------:R-:W4:Y:S01]  /*f680*/  LDSM.16.MT88.4 R48, [R120+0x8000] ;  /* 0x008000007830783b */ /* 0x000f220000004200 */
        /* <DEDUP_REMOVED lines=10> */
[----:B------:R-:W-:Y:S01]  /*f730*/  FFMA.FTZ R119, R147, UR8, -R104 ;  /* 0x0000000893777c23 */ /* 0x000fe20008010868 */
[--C-:B------:R-:W-:Y:S01]  /*f740*/  FFMA.FTZ R136, R137, UR8, -R100.reuse ;  /* 0x0000000889887c23 */ /* 0x100fe20008010864 */
[----:B------:R-:W1:Y:S01]  /*f750*/  MUFU.EX2 R93, R93 ;  /* 0x0000005d005d7308 */ /* 0x000e620000000800 */
[----:B-----5:R-:W-:Y:S01]  /*f760*/  F2FP.F16.F32.PACK_AB R81, R94, R89 ;  /* 0x000000595e51723e */ /* 0x020fe200000000ff */
[----:B------:R-:W-:Y:S01]  /*f770*/  FFMA.FTZ R118, R113, UR8, -R100 ;  /* 0x0000000871767c23 */ /* 0x000fe20008010864 */
[--C-:B------:R-:W-:Y:S01]  /*f780*/  FFMA.FTZ R98, R98, UR8, -R104.reuse ;  /* 0x0000000862627c23 */ /* 0x100fe20008010868 */
[--C-:B------:R-:W-:Y:S01]  /*f790*/  FFMA.FTZ R101, R101, UR8, -R104.reuse ;  /* 0x0000000865657c23 */ /* 0x100fe20008010868 */
[--C-:B------:R-:W-:Y:S01]  /*f7a0*/  FFMA.FTZ R103, R103, UR8, -R104.reuse ;  /* 0x0000000867677c23 */ /* 0x100fe20008010868 */
[----:B------:R-:W-:Y:S01]  /*f7b0*/  FFMA.FTZ R102, R102, UR8, -R104 ;  /* 0x0000000866667c23 */ /* 0x000fe20008010868 */
[----:B------:R-:W-:Y:S01]  /*f7c0*/  FFMA.FTZ R104, R91, UR8, -R100 ;  /* 0x000000085b687c23 */ /* 0x000fe20008010864 */
[----:B------:R-:W-:Y:S08]  /*f7d0*/  MUFU.EX2 R112, R112 ;  /* 0x0000007000707308 */ /* 0x000ff00000000800 */
[----:B------:R-:W5:Y:S01]  /*f7e0*/  MUFU.EX2 R111, R111 ;  /* 0x0000006f006f7308 */ /* 0x000f620000000800 */
[----:B-1----:R-:W-:-:S07]  /*f7f0*/  F2FP.F16.F32.PACK_AB R83, R93, R2 ;  /* 0x000000025d53723e */ /* 0x002fce00000000ff */
[C---:B------:R-:W-:Y:S01]  /*f800*/  HMMA.16816.F32 R4, R80.reuse, R8, R4 ;  /* 0x000000085004723c */ /* 0x040fe20000001804 */
[----:B------:R-:W-:Y:S05]  /*f810*/  MUFU.EX2 R108, R108 ;  /* 0x0000006c006c7308 */ /* 0x000fea0000000800 */
[C---:B------:R-:W-:Y:S03]  /*f820*/  HMMA.16816.F32 R8, R80.reuse, R10, R36 ;  /* 0x0000000a5008723c */ /* 0x040fe60000001824 */
[----:B------:R-:W1:Y:S03]  /*f830*/  MUFU.EX2 R107, R107 ;  /* 0x0000006b006b7308 */ /* 0x000e660000000800 */
[C---:B------:R-:W-:Y:S01]  /*f840*/  HMMA.16816.F32 R20, R80.reuse, R24, R20 ;  /* 0x000000185014723c */ /* 0x040fe20000001814 */
[-C--:B------:R-:W-:Y:S01]  /*f850*/  FMUL.FTZ R36, R64, R96.reuse ;  /* 0x0000006040247220 */ /* 0x080fe20000410000 */
[----:B------:R-:W-:Y:S01]  /*f860*/  FMUL.FTZ R37, R65, R96 ;  /* 0x0000006041257220 */ /* 0x000fe20000410000 */
[-C--:B------:R-:W-:Y:S01]  /*f870*/  FMUL.FTZ R38, R66, R0.reuse ;  /* 0x0000000042267220 */ /* 0x080fe20000410000 */
[----:B------:R-:W-:Y:S01]  /*f880*/  FMUL.FTZ R39, R67, R0 ;  /* 0x0000000043277220 */ /* 0x000fe20000410000 */
[----:B------:R-:W-:Y:S01]  /*f890*/  MUFU.EX2 R110, R110 ;  /* 0x0000006e006e7308 */ /* 0x000fe20000000800 */
[----:B---3--:R-:W-:Y:S01]  /*f8a0*/  HMMA.16816.F32 R28, R80, R32, R28 ;  /* 0x00000020501c723c */ /* 0x008fe2000000181c */
[--C-:B------:R-:W-:Y:S01]  /*f8b0*/  FFMA.FTZ R64, R115, UR8, -R100.reuse ;  /* 0x0000000873407c23 */ /* 0x100fe20008010864 */
[----:B------:R-:W-:-:S04]  /*f8c0*/  FFMA.FTZ R115, R117, UR8, -R100 ;  /* 0x0000000875737c23 */ /* 0x000fc80008010864 */
[C---:B------:R-:W-:Y:S01]  /*f8d0*/  HMMA.16816.F32 R24, R80.reuse, R26, R52 ;  /* 0x0000001a5018723c */ /* 0x040fe20000001834 */
[----:B------:R-:W3:Y:S05]  /*f8e0*/  MUFU.EX2 R109, R109 ;  /* 0x0000006d006d7308 */ /* 0x000eea0000000800 */
[----:B------:R-:W-:Y:S01]  /*f8f0*/  HMMA.16816.F32 R32, R80, R34, R60 ;  /* 0x000000225020723c */ /* 0x000fe2000000183c */
[----:B-----5:R-:W-:Y:S01]  /*f900*/  F2FP.F16.F32.PACK_AB R52, R111, R112 ;  /* 0x000000706f34723e */ /* 0x020fe200000000ff */
[----:B------:R-:W5:Y:S01]  /*f910*/  LDSM.16.MT88.4 R60, [R120+0x6400] ;  /* 0x00640000783c783b */ /* 0x000f620000004200 */
[----:B------:R-:W-:Y:S01]  /*f920*/  MUFU.EX2 R106, R106 ;  /* 0x0000006a006a7308 */ /* 0x000fe20000000800 */
[----:B-1----:R-:W-:-:S02]  /*f930*/  F2FP.F16.F32.PACK_AB R54, R107, R108 ;  /* 0x0000006c6b36723e */ /* 0x002fc400000000ff */
[C---:B------:R-:W-:Y:S05]  /*f940*/  HMMA.16816.F32 R12, R80.reuse, R16, R12 ;  /* 0x00000010500c723c */ /* 0x040fea000000180c */
[----:B------:R-:W1:Y:S01]  /*f950*/  MUFU.EX2 R105, R105 ;  /* 0x0000006900697308 */ /* 0x000e620000000800 */
[----:B---3--:R-:W-:Y:S01]  /*f960*/  F2FP.F16.F32.PACK_AB R53, R109, R110 ;  /* 0x0000006e6d35723e */ /* 0x008fe200000000ff */
[C---:B------:R-:W-:Y:S06]  /*f970*/  HMMA.16816.F32 R16, R80.reuse, R18, R44 ;  /* 0x000000125010723c */ /* 0x040fec000000182c */
[C---:B--2---:R-:W-:Y:S01]  /*f980*/  HMMA.16816.F32 R36, R80.reuse, R40, R36 ;  /* 0x000000285024723c */ /* 0x044fe20000001824 */
[-C--:B------:R-:W-:Y:S01]  /*f990*/  FMUL.FTZ R44, R76, R96.reuse ;  /* 0x000000604c2c7220 */ /* 0x080fe20000410000 */
[----:B------:R-:W-:Y:S01]  /*f9a0*/  FMUL.FTZ R45, R77, R96 ;  /* 0x000000604d2d7220 */ /* 0x000fe20000410000 */
[-C--:B------:R-:W-:Y:S01]  /*f9b0*/  FMUL.FTZ R46, R78, R0.reuse ;  /* 0x000000004e2e7220 */ /* 0x080fe20000410000 */
[----:B------:R-:W-:Y:S01]  /*f9c0*/  FMUL.FTZ R47, R79, R0 ;  /* 0x000000004f2f7220 */ /* 0x000fe20000410000 */
[----:B------:R-:W-:Y:S01]  /*f9d0*/  MUFU.EX2 R116, R116 ;  /* 0x0000007400747308 */ /* 0x000fe20000000800 */
[----:B------:R-:W-:Y:S01]  /*f9e0*/  HMMA.16816.F32 R40, R80, R42, R68 ;  /* 0x0000002a5028723c */ /* 0x000fe20000001844 */
[----:B------:R-:W-:Y:S01]  /*f9f0*/  LDSM.16.MT88.4 R68, [R122+0x8800] ;  /* 0x008800007a44783b */ /* 0x000fe20000004200 */
[----:B-1----:R-:W-:-:S04]  /*fa00*/  F2FP.F16.F32.PACK_AB R55, R105, R106 ;  /* 0x0000006a6937723e */ /* 0x002fc800000000ff */
[----:B----4-:R-:W-:Y:S01]  /*fa10*/  HMMA.16816.F32 R44, R80, R48, R44 ;  /* 0x00000030502c723c */ /* 0x010fe2000000182c */
[----:B------:R-:W1:Y:S05]  /*fa20*/  MUFU.EX2 R139, R139 ;  /* 0x0000008b008b7308 */ /* 0x000e6a0000000800 */
[C---:B------:R-:W-:Y:S03]  /*fa30*/  HMMA.16816.F32 R4, R52.reuse, R56, R4 ;  /* 0x000000383404723c */ /* 0x040fe60000001804 */
[----:B------:R-:W-:Y:S03]  /*fa40*/  MUFU.EX2 R114, R114 ;  /* 0x0000007200727308 */ /* 0x000fe60000000800 */
[C---:B------:R-:W-:Y:S01]  /*fa50*/  HMMA.16816.F32 R8, R52.reuse, R58, R8 ;  /* 0x0000003a3408723c */ /* 0x040fe20000001808 */
[----:B------:R-:W2:Y:S04]  /*fa60*/  LDSM.16.MT88.4 R56, [R122+0x7400] ;  /* 0x007400007a38783b */ /* 0x000ea80000004200 */
[----:B------:R-:W-:Y:S01]  /*fa70*/  MUFU.EX2 R119, R119 ;  /* 0x0000007700777308 */ /* 0x000fe20000000800 */
[C---:B-----5:R-:W-:Y:S06]  /*fa80*/  HMMA.16816.F32 R12, R52.reuse, R60, R12 ;  /* 0x0000003c340c723c */ /* 0x060fec000000180c */
[----:B------:R-:W-:Y:S01]  /*fa90*/  HMMA.16816.F32 R16, R52, R62, R16 ;  /* 0x0000003e3410723c */ /* 0x000fe20000001810 */
[----:B------:R-:W3:Y:S01]  /*faa0*/  LDSM.16.MT88.4 R60, [R120+0x7400] ;  /* 0x00740000783c783b */ /* 0x000ee20000004200 */
[----:B------:R-:W-:Y:S04]  /*fab0*/  MUFU.EX2 R136, R136 ;  /* 0x0000008800887308 */ /* 0x000fe80000000800 */
[----:B------:R-:W-:Y:S01]  /*fac0*/  HMMA.16816.F32 R48, R80, R50, R72 ;  /* 0x000000325030723c */ /* 0x000fe20000001848 */
[----:B------:R-:W-:Y:S03]  /*fad0*/  LDSM.16.MT88.4 R72, [R120+0x8800] ;  /* 0x008800007848783b */ /* 0x000fe60000004200 */
[----:B------:R-:W4:Y:S08]  /*fae0*/  MUFU.EX2 R117, R64 ;  /* 0x0000004000757308 */ /* 0x000f300000000800 */
[----:B------:R-:W-:Y:S08]  /*faf0*/  MUFU.EX2 R115, R115 ;  /* 0x0000007300737308 */ /* 0x000ff00000000800 */
[----:B------:R-:W5:Y:S01]  /*fb00*/  MUFU.EX2 R118, R118 ;  /* 0x0000007600767308 */ /* 0x000f620000000800 */
[C---:B--2---:R-:W-:Y:S07]  /*fb10*/  HMMA.16816.F32 R20, R52.reuse, R56, R20 ;  /* 0x000000383414723c */ /* 0x044fee0000001814 */
        /* <DEDUP_REMOVED lines=8> */
[----:B------:R-:W5:Y:S08]  /*fba0*/  MUFU.EX2 R102, R102 ;  /* 0x0000006600667308 */ /* 0x000f700000000800 */
[----:B------:R-:W-:Y:S01]  /*fbb0*/  MUFU.EX2 R104, R104 ;  /* 0x0000006800687308 */ /* 0x000fe20000000800 */
[C---:B--2---:R-:W-:Y:S06]  /*fbc0*/  HMMA.16816.F32 R36, R52.reuse, R56, R36 ;  /* 0x000000383424723c */ /* 0x044fec0000001824 */
[C---:B------:R-:W-:Y:S01]  /*fbd0*/  HMMA.16816.F32 R40, R52.reuse, R58, R40 ;  /* 0x0000003a3428723c */ /* 0x040fe20000001828 */
[----:B------:R-:W2:Y:S05]  /*fbe0*/  LDSM.16.MT88.4 R56, [R122+0x6800] ;  /* 0x006800007a38783b */ /* 0x000eaa0000004200 */
[C---:B---3--:R-:W-:Y:S06]  /*fbf0*/  HMMA.16816.F32 R44, R52.reuse, R60, R44 ;  /* 0x0000003c342c723c */ /* 0x048fec000000182c */
[----:B------:R-:W-:Y:S01]  /*fc00*/  HMMA.16816.F32 R48, R52, R62, R48 ;  /* 0x0000003e3430723c */ /* 0x000fe20000001830 */
[----:B------:R-:W3:Y:S06]  /*fc10*/  LDSM.16.MT88.4 R60, [R120+0x6800] ;  /* 0x00680000783c783b */ /* 0x000eec0000004200 */
[----:B-1----:R-:W-:-:S02]  /*fc20*/  F2FP.F16.F32.PACK_AB R52, R139, R116 ;  /* 0x000000748b34723e */ /* 0x002fc400000000ff */
[----:B----4-:R-:W-:Y:S02]  /*fc30*/  F2FP.F16.F32.PACK_AB R53, R117, R136 ;  /* 0x000000887535723e */ /* 0x010fe400000000ff */
[----:B------:R-:W-:Y:S02]  /*fc40*/  F2FP.F16.F32.PACK_AB R54, R119, R114 ;  /* 0x000000727736723e */ /* 0x000fe400000000ff */
[----:B-----5:R-:W-:-:S07]  /*fc50*/  F2FP.F16.F32.PACK_AB R55, R118, R115 ;  /* 0x000000737637723e */ /* 0x020fce00000000ff */
[C---:B------:R-:W-:Y:S01]  /*fc60*/  HMMA.16816.F32 R64, R52.reuse, R68, R36 ;  /* 0x000000443440723c */ /* 0x040fe20000001824 */
[----:B------:R-:W-:Y:S05]  /*fc70*/  LDSM.16.MT88.4 R36, [R122+0x6c00] ;  /* 0x006c00007a24783b */ /* 0x000fea0000004200 */
[C---:B------:R-:W-:Y:S01]  /*fc80*/  HMMA.16816.F32 R76, R52.reuse, R72, R44 ;  /* 0x00000048344c723c */ /* 0x040fe2000000182c */
[----:B------:R-:W-:Y:S05]  /*fc90*/  LDSM.16.MT88.4 R44, [R120+0x6c00] ;  /* 0x006c0000782c783b */ /* 0x000fea0000004200 */
[C---:B--2---:R-:W-:Y:S06]  /*fca0*/  HMMA.16816.F32 R4, R52.reuse, R56, R4 ;  /* 0x000000383404723c */ /* 0x044fec0000001804 */
[C---:B------:R-:W-:Y:S01]  /*fcb0*/  HMMA.16816.F32 R8, R52.reuse, R58, R8 ;  /* 0x0000003a3408723c */ /* 0x040fe20000001808 */
[----:B------:R-:W1:Y:S05]  /*fcc0*/  LDSM.16.MT88.4 R56, [R122+0x7800] ;  /* 0x007800007a38783b */ /* 0x000e6a0000004200 */
[C---:B------:R-:W-:Y:S06]  /*fcd0*/  HMMA.16816.F32 R68, R52.reuse, R70, R40 ;  /* 0x000000463444723c */ /* 0x040fec0000001828 */
[C---:B---3--:R-:W-:Y:S01]  /*fce0*/  HMMA.16816.F32 R12, R52.reuse, R60, R12 ;  /* 0x0000003c340c723c */ /* 0x048fe2000000180c */
[--C-:B------:R-:W-:Y:S01]  /*fcf0*/  FFMA.FTZ R40, R95, UR8, -R100.reuse ;  /* 0x000000085f287c23 */ /* 0x100fe20008010864 */
[--C-:B------:R-:W-:Y:S01]  /*fd00*/  FFMA.FTZ R95, R99, UR8, -R100.reuse ;  /* 0x00000008635f7c23 */ /* 0x100fe20008010864 */
[----:B------:R-:W-:Y:S01]  /*fd10*/  FFMA.FTZ R100, R97, UR8, -R100 ;  /* 0x0000000861647c23 */ /* 0x000fe20008010864 */
[----:B------:R-:W-:Y:S01]  /*fd20*/  FFMA.FTZ R97, R141, R96, R90 ;  /* 0x000000608d617223 */ /* 0x000fe2000001005a */
[----:B------:R-:W-:Y:S01]  /*fd30*/  MUFU.EX2 R99, R40 ;  /* 0x0000002800637308 */ /* 0x000fe20000000800 */
[----:B------:R-:W-:Y:S01]  /*fd40*/  F2FP.F16.F32.PACK_AB R90, R102, R103 ;  /* 0x00000067665a723e */ /* 0x000fe200000000ff */
[C---:B------:R-:W-:Y:S01]  /*fd50*/  HMMA.16816.F32 R16, R52.reuse, R62, R16 ;  /* 0x0000003e3410723c */ /* 0x040fe20000001810 */
[----:B------:R-:W-:Y:S01]  /*fd60*/  FADD.FTZ R97, R88, R97 ;  /* 0x0000006158617221 */ /* 0x000fe20000010000 */
[----:B------:R-:W-:Y:S01]  /*fd70*/  F2FP.F16.F32.PACK_AB R88, R101, R98 ;  /* 0x000000626558723e */ /* 0x000fe200000000ff */
[----:B------:R-:W-:Y:S02]  /*fd80*/  LDSM.16.MT88.4 R60, [R120+0x7c00] ;  /* 0x007c0000783c783b */ /* 0x000fe40000004200 */
[----:B------:R-:W-:Y:S01]  /*fd90*/  FADD.FTZ R86, R86, R97 ;  /* 0x0000006156567221 */ /* 0x000fe20000010000 */
[----:B------:R-:W-:Y:S01]  /*fda0*/  MUFU.EX2 R95, R95 ;  /* 0x0000005f005f7308 */ /* 0x000fe20000000800 */
[----:B------:R-:W-:Y:S02]  /*fdb0*/  HMMA.16816.F32 R72, R52, R74, R48 ;  /* 0x0000004a3448723c */ /* 0x000fe40000001830 */
[----:B------:R-:W-:-:S04]  /*fdc0*/  FADD.FTZ R3, R3, R86 ;  /* 0x0000005603037221 */ /* 0x000fc80000010000 */
[----:B------:R-:W-:Y:S01]  /*fdd0*/  FADD.FTZ R112, R112, R3 ;  /* 0x0000000370707221 */ /* 0x000fe20000010000 */
[----:B------:R-:W2:Y:S03]  /*fde0*/  MUFU.EX2 R100, R100 ;  /* 0x0000006400647308 */ /* 0x000ea60000000800 */
[----:B------:R-:W-:-:S04]  /*fdf0*/  FADD.FTZ R111, R111, R112 ;  /* 0x000000706f6f7221 */ /* 0x000fc80000010000 */
[----:B------:R-:W-:Y:S01]  /*fe00*/  FADD.FTZ R108, R108, R111 ;  /* 0x0000006f6c6c7221 */ /* 0x000fe20000010000 */
[----:B-1----:R-:W-:Y:S03]  /*fe10*/  HMMA.16816.F32 R20, R52, R56, R20 ;  /* 0x000000383414723c */ /* 0x002fe60000001814 */
[----:B------:R-:W-:-:S03]  /*fe20*/  FADD.FTZ R107, R107, R108 ;  /* 0x0000006c6b6b7221 */ /* 0x000fc60000010000 */
[----:B------:R-:W-:Y:S01]  /*fe30*/  HMMA.16816.F32 R24, R52, R58, R24 ;  /* 0x0000003a3418723c */ /* 0x000fe20000001818 */
[----:B------:R-:W1:Y:S01]  /*fe40*/  LDSM.16.MT88.4 R56, [R120+0x7800] ;  /* 0x007800007838783b */ /* 0x000e620000004200 */
[----:B------:R-:W-:Y:S01]  /*fe50*/  FADD.FTZ R116, R116, R107 ;  /* 0x0000006b74747221 */ /* 0x000fe20000010000 */
[----:B--2---:R-:W-:-:S03]  /*fe60*/  F2FP.F16.F32.PACK_AB R91, R100, R95 ;  /* 0x0000005f645b723e */ /* 0x004fc600000000ff */
[----:B------:R-:W-:-:S04]  /*fe70*/  FADD.FTZ R139, R139, R116 ;  /* 0x000000748b8b7221 */ /* 0x000fc80000010000 */
[----:B------:R-:W-:-:S04]  /*fe80*/  FADD.FTZ R114, R114, R139 ;  /* 0x0000008b72727221 */ /* 0x000fc80000010000 */
[----:B------:R-:W-:-:S04]  /*fe90*/  FADD.FTZ R119, R119, R114 ;  /* 0x0000007277777221 */ /* 0x000fc80000010000 */
[----:B------:R-:W-:-:S04]  /*fea0*/  FADD.FTZ R98, R98, R119 ;  /* 0x0000007762627221 */ /* 0x000fc80000010000 */
[----:B------:R-:W-:-:S04]  /*feb0*/  FADD.FTZ R98, R101, R98 ;  /* 0x0000006265627221 */ /* 0x000fc80000010000 */
[----:B------:R-:W-:-:S04]  /*fec0*/  FADD.FTZ R103, R103, R98 ;  /* 0x0000006267677221 */ /* 0x000fc80000010000 */
[----:B------:R-:W-:Y:S01]  /*fed0*/  FADD.FTZ R141, R102, R103 ;  /* 0x00000067668d7221 */ /* 0x000fe20000010000 */
[C---:B-1----:R-:W-:Y:S06]  /*fee0*/  HMMA.16816.F32 R28, R52.reuse, R56, R28 ;  /* 0x00000038341c723c */ /* 0x042fec000000181c */
[----:B------:R-:W-:Y:S01]  /*fef0*/  HMMA.16816.F32 R32, R52, R58, R32 ;  /* 0x0000003a3420723c */ /* 0x000fe20000001820 */
[----:B------:R-:W-:Y:S01]  /*ff00*/  FFMA.FTZ R57, R140, R0, R89 ;  /* 0x000000008c397223 */ /* 0x000fe20000010059 */
[----:B------:R-:W-:Y:S01]  /*ff10*/  F2FP.F16.F32.PACK_AB R89, R99, R104 ;  /* 0x000000686359723e */ /* 0x000fe200000000ff */
[----:B------:R-:W1:Y:S06]  /*ff20*/  LDSM.16.MT88.4 R52, [R122+0x7c00] ;  /* 0x007c00007a34783b */ /* 0x000e6c0000004200 */
[C---:B------:R-:W-:Y:S01]  /*ff30*/  HMMA.16816.F32 R80, R88.reuse, R36, R4 ;  /* 0x000000245850723c */ /* 0x040fe20000001804 */
[----:B------:R-:W-:Y:S05]  /*ff40*/  LDSM.16.MT88.4 R4, [R120+0x8c00] ;  /* 0x008c00007804783b */ /* 0x000fea0000004200 */
[C---:B------:R-:W-:Y:S01]  /*ff50*/  HMMA.16816.F32 R36, R88.reuse, R38, R8 ;  /* 0x000000265824723c */ /* 0x040fe20000001808 */
[----:B------:R-:W2:Y:S05]  /*ff60*/  LDSM.16.MT88.4 R8, [R122+0x8c00] ;  /* 0x008c00007a08783b */ /* 0x000eaa0000004200 */
[C---:B------:R-:W-:Y:S06]  /*ff70*/  HMMA.16816.F32 R40, R88.reuse, R44, R12 ;  /* 0x0000002c5828723c */ /* 0x040fec000000180c */
[----:B------:R-:W-:Y:S01]  /*ff80*/  HMMA.16816.F32 R44, R88, R46, R16 ;  /* 0x0000002e582c723c */ /* 0x000fe20000001810 */
[----:B------:R-:W-:-:S04]  /*ff90*/  FADD.FTZ R13, R94, R57 ;  /* 0x000000395e0d7221 */ /* 0x000fc80000010000 */
[----:B------:R-:W-:Y:S01]  /*ffa0*/  FADD.FTZ R2, R2, R13 ;  /* 0x0000000d02027221 */ /* 0x000fe20000010000 */
[C---:B------:R-:W-:Y:S03]  /*ffb0*/  HMMA.16816.F32 R56, R88.reuse, R60, R28 ;  /* 0x0000003c5838723c */ /* 0x040fe6000000181c */
[----:B------:R-:W-:Y:S01]  /*ffc0*/  FADD.FTZ R93, R93, R2 ;  /* 0x000000025d5d7221 */ /* 0x000fe20000010000 */
[----:B------:R-:W-:Y:S02]  /*ffd0*/  MOV R2, R92 ;  /* 0x0000005c00027202 */ /* 0x000fe40000000f00 */
[----:B------:R-:W-:Y:S01]  /*ffe0*/  HMMA.16816.F32 R60, R88, R62, R32 ;  /* 0x0000003e583c723c */ /* 0x000fe20000001820 */
[----:B------:R-:W-:-:S04]  /*fff0*/  FADD.FTZ R110, R110, R93 ;  /* 0x0000005d6e6e7221 */ /* 0x000fc80000010000 */
[----:B------:R-:W-:Y:S01]  /*10000*/  FADD.FTZ R109, R109, R110 ;  /* 0x0000006e6d6d7221 */ /* 0x000fe20000010000 */
[----:B-1----:R-:W-:Y:S03]  /*10010*/  HMMA.16816.F32 R48, R88, R52, R20 ;  /* 0x000000345830723c */ /* 0x002fe60000001814 */
[----:B------:R-:W-:-:S03]  /*10020*/  FADD.FTZ R106, R106, R109 ;  /* 0x0000006d6a6a7221 */ /* 0x000fc60000010000 */
[----:B------:R-:W-:Y:S01]  /*10030*/  HMMA.16816.F32 R52, R88, R54, R24 ;  /* 0x000000365834723c */ /* 0x000fe20000001818 */
[----:B------:R-:W-:-:S04]  /*10040*/  FADD.FTZ R105, R105, R106 ;  /* 0x0000006a69697221 */ /* 0x000fc80000010000 */
[----:B------:R-:W-:Y:S01]  /*10050*/  FADD.FTZ R0, R136, R105 ;  /* 0x0000006988007221 */ /* 0x000fe20000010000 */
[----:B--2---:R-:W-:Y:S03]  /*10060*/  HMMA.16816.F32 R64, R88, R8, R64 ;  /* 0x000000085840723c */ /* 0x004fe60000001840 */
[----:B------:R-:W-:-:S03]  /*10070*/  FADD.FTZ R0, R117, R0 ;  /* 0x0000000075007221 */ /* 0x000fc60000010000 */
[----:B------:R-:W-:Y:S01]  /*10080*/  HMMA.16816.F32 R68, R88, R10, R68 ;  /* 0x0000000a5844723c */ /* 0x000fe20000001844 */
[----:B------:R-:W-:Y:S01]  /*10090*/  FADD.FTZ R3, R115, R0 ;  /* 0x0000000073037221 */ /* 0x000fe20000010000 */
[----:B------:R-:W-:-:S03]  /*100a0*/  MOV R0, R87 ;  /* 0x0000005700007202 */ /* 0x000fc60000000f00 */
[----:B------:R-:W-:Y:S01]  /*100b0*/  FADD.FTZ R3, R118, R3 ;  /* 0x0000000376037221 */ /* 0x000fe20000010000 */
[----:B------:R-:W-:Y:S03]  /*100c0*/  HMMA.16816.F32 R76, R88, R4, R76 ;  /* 0x00000004584c723c */ /* 0x000fe6000000184c */
[----:B------:R-:W-:-:S03]  /*100d0*/  FADD.FTZ R104, R104, R3 ;  /* 0x0000000368687221 */ /* 0x000fc60000010000 */
[----:B------:R-:W-:Y:S01]  /*100e0*/  HMMA.16816.F32 R72, R88, R6, R72 ;  /* 0x000000065848723c */ /* 0x000fe20000001848 */
[----:B------:R-:W-:-:S04]  /*100f0*/  FADD.FTZ R104, R99, R104 ;  /* 0x0000006863687221 */ /* 0x000fc80000010000 */
[----:B------:R-:W-:-:S04]  /*10100*/  FADD.FTZ R95, R95, R104 ;  /* 0x000000685f5f7221 */ /* 0x000fc80000010000 */
[----:B------:R-:W-:-:S15]  /*10110*/  FADD.FTZ R140, R100, R95 ;  /* 0x0000005f648c7221 */ /* 0x000fde0000010000 */
.L_x_4308:
[----:B------:R-:W-:-:S13]  /*10120*/  ISETP.GE.AND P0, PT, R131, 0x1, PT ;  /* 0x000000018300780c */ /* 0x000fda0003f06270 */
[----:B------:R-:W-:Y:S05]  /*10130*/  @!P0 BRA `(.L_x_4314) ;  /* 0x0000002400948947 */ /* 0x000fea0003800000 */
[----:B------:R-:W-:Y:S01]  /*10140*/  ULDC UR9, c[0x0][0x250] ;  /* 0x0000940000097ab9 */ /* 0x000fe20000000800 */
[----:B------:R-:W-:Y:S01]  /*10150*/  ULDC UR8, c[0x0][0x248] ;  /* 0x0000920000087ab9 */ /* 0x000fe20000000800 */
[----:B------:R-:W-:Y:S01]  /*10160*/  ULEA UR9, -UR9, URZ, 0x6 ;  /* 0x0000003f09097291 */ /* 0x000fe2000f8e313f */
[----:B------:R-:W-:Y:S01]  /*10170*/  IMAD.MOV.U32 R3, RZ, RZ, R0 ;  /* 0x000000ffff037224 */ /* 0x000fe200078e0000 */
[----:B------:R-:W-:Y:S01]  /*10180*/  ULEA UR8, -UR8, URZ, 0x6 ;  /* 0x0000003f08087291 */ /* 0x000fe2000f8e313f */
[----:B------:R-:W-:Y:S01]  /*10190*/  IMAD.MOV.U32 R87, RZ, RZ, R2 ;  /* 0x000000ffff577224 */ /* 0x000fe200078e0002 */
[----:B------:R-:W-:Y:S02]  /*101a0*/  USHF.R.S32.HI UR4, URZ, 0x1f, UR9 ;  /* 0x0000001f3f047899 */ /* 0x000fe40008011409 */
[----:B------:R-:W-:Y:S01]  /*101b0*/  MOV R137, UR9 ;  /* 0x0000000900897c02 */ /* 0x000fe20008000f00 */
[----:B------:R-:W-:-:S03]  /*101c0*/  USHF.R.S32.HI UR5, URZ, 0x1f, UR8 ;  /* 0x0000001f3f057899 */ /* 0x000fc60008011408 */
[----:B------:R-:W-:Y:S01]  /*101d0*/  MOV R136, UR4 ;  /* 0x0000000400887c02 */ /* 0x000fe20008000f00 */
[----:B------:R-:W-:-:S08]  /*101e0*/  ULDC UR4, c[0x0][0x2ec] ;  /* 0x0000bb0000047ab9 */ /* 0x000fd00000000800 */
.L_x_4318:
[----:B------:R-:W1:Y:S01]  /*101f0*/  LDC.64 R144, c[0x0][0x250] ;  /* 0x00009400ff907b82 */ /* 0x000e620000000a00 */
[----:B------:R-:W-:Y:S07]  /*10200*/  DEPBAR.LE SB0, 0x0 ;  /* 0x000080000000791a */ /* 0x000fee0000000000 */
[----:B------:R-:W-:Y:S01]  /*10210*/  BAR.SYNC.DEFER_BLOCKING 0x0 ;  /* 0x0000000000007b1d */ /* 0x000fe20000010000 */
[C---:B------:R-:W-:Y:S01]  /*10220*/  LOP3.LUT P5, RZ, R133.reuse, 0x2, RZ, 0xc0, !PT ;  /* 0x0000000285ff7812 */ /* 0x040fe200078ac0ff */
[----:B------:R-:W-:Y:S01]  /*10230*/  IMAD.MOV.U32 R8, RZ, RZ, R137 ;  /* 0x000000ffff087224 */ /* 0x000fe200078e0089 */
[C---:B------:R-:W-:Y:S01]  /*10240*/  LOP3.LUT P4, RZ, R133.reuse, 0x4, RZ, 0xc0, !PT ;  /* 0x0000000485ff7812 */ /* 0x040fe2000788c0ff */
[----:B------:R-:W-:Y:S01]  /*10250*/  IMAD.MOV.U32 R2, RZ, RZ, R136 ;  /* 0x000000ffff027224 */ /* 0x000fe200078e0088 */
[----:B------:R-:W-:Y:S01]  /*10260*/  LOP3.LUT P6, RZ, R133, 0x1, RZ, 0xc0, !PT ;  /* 0x0000000185ff7812 */ /* 0x000fe200078cc0ff */
[----:B------:R-:W-:Y:S01]  /*10270*/  @!UPT UIADD3 URZ, URZ, URZ, URZ ;  /* 0x0000003f3f3ff290 */ /* 0x000fe2000fffe03f */
[----:B------:R-:W-:Y:S11]  /*10280*/  @!P3 BRA `(.L_x_4315) ;  /* 0x0000000000f4b947 */ /* 0x000ff60003800000 */
        /* <DEDUP_REMOVED lines=61> */
.L_x_4315:
[----:B------:R-:W-:Y:S02]  /*10660*/  LEA R138, P1, R8, R142, 0x1 ;  /* 0x0000008e088a7211 */ /* 0x000fe400078208ff */
[----:B-1----:R-:W-:Y:S02]  /*10670*/  LEA R0, P0, R144, R8, 0x5 ;  /* 0x0000000890007211 */ /* 0x002fe400078028ff */
[----:B------:R-:W-:Y:S02]  /*10680*/  LEA.HI.X R139, R8, R143, R2, 0x1, P1 ;  /* 0x0000008f088b7211 */ /* 0x000fe400008f0c02 */
[----:B------:R-:W-:Y:S02]  /*10690*/  @P6 LEA R148, P2, R144, R138, 0x6 ;  /* 0x0000008a90946211 */ /* 0x000fe400078430ff */
[----:B------:R-:W-:Y:S01]  /*106a0*/  @P5 LEA R146, P1, R0, R142, 0x1 ;  /* 0x0000008e00925211 */ /* 0x000fe200078208ff */
[----:B------:R-:W-:Y:S01]  /*106b0*/  @!PT LDS RZ, [RZ] ;  /* 0x00000000fffff984 */ /* 0x000fe20000000800 */
[----:B------:R-:W-:Y:S01]  /*106c0*/  @!PT LDS RZ, [RZ] ;  /* 0x00000000fffff984 */ /* 0x000fe20000000800 */
[----:B------:R-:W-:Y:S01]  /*106d0*/  @!PT LDS RZ, [RZ] ;  /* 0x00000000fffff984 */ /* 0x000fe20000000800 */
[----:B------:R1:W-:Y:S01]  /*106e0*/  @P6 LDGSTS.E.BYPASS.LTC128B.128 [R130+0x6000], desc[UR6][R138.64] ;  /* 0x060000008a826fae */ /* 0x0003e2000b901d46 */
[C-C-:B------:R-:W-:Y:S02]  /*106f0*/  @P6 LEA.HI.X R149, R144.reuse, R139, R145.reuse, 0x6, P2 ;  /* 0x0000008b90956211 */ /* 0x140fe400010f3491 */
[----:B------:R-:W-:Y:S01]  /*10700*/  LEA.HI.X R2, R144, R2, R145, 0x5, P0 ;  /* 0x0000000290027211 */ /* 0x000fe200000f2c91 */
[----:B------:R-:W-:Y:S01]  /*10710*/  @!P6 STS [R130+0x6000], RZ ;  /* 0x006000ff8200e388 */ /* 0x000fe20000000800 */
[C---:B------:R-:W-:Y:S02]  /*10720*/  @P4 LEA R142, P0, R0.reuse, R142, 0x1 ;  /* 0x0000008e008e4211 */ /* 0x040fe400078008ff */
[CCC-:B------:R-:W-:Y:S01]  /*10730*/  @P5 LEA.HI.X R147, R0.reuse, R143.reuse, R2.reuse, 0x1, P1 ;  /* 0x0000008f00935211 */ /* 0x1c0fe200008f0c02 */
[----:B------:R-:W-:Y:S01]  /*10740*/  @!P6 STS [R130+0x6004], RZ ;  /* 0x006004ff8200e388 */ /* 0x000fe20000000800 */
[----:B------:R-:W-:Y:S02]  /*10750*/  @P4 LEA.HI.X R143, R0, R143, R2, 0x1, P0 ;  /* 0x0000008f008f4211 */ /* 0x000fe400000f0c02 */
[----:B------:R-:W-:Y:S01]  /*10760*/  ISETP.GE.AND P0, PT, R131, 0x2, PT ;  /* 0x000000028300780c */ /* 0x000fe20003f06270 */
[----:B------:R-:W-:Y:S04]  /*10770*/  @!P6 STS.64 [R130+0x6008], RZ ;  /* 0x006008ff8200e388 */ /* 0x000fe80000000a00 */
        /* <DEDUP_REMOVED lines=29> */
[----:B------:R-:W5:Y:S04]  /*10950*/  LDSM.16.M88.4 R104, [R124+0x3c00] ;  /* 0x003c00007c68783b */ /* 0x000f680000000200 */
[----:B------:R-:W0:Y:S04]  /*10960*/  LDGDEPBAR ;  /* 0x00000000000079af */ /* 0x000e280000000000 */
[----:B------:R-:W-:Y:S04]  /*10970*/  LDSM.16.M88.4 R108, [R123] ;  /* 0x000000007b6c783b */ /* 0x000fe80000000200 */
[----:B------:R-:W1:Y:S04]  /*10980*/  LDSM.16.M88.4 R112, [R121+0x3000] ;  /* 0x003000007970783b */ /* 0x000e680000000200 */
        /* <DEDUP_REMOVED lines=8> */
[C---:B------:R-:W-:Y:S01]  /*10a10*/  HMMA.16816.F32 R24, R88.reuse, R102, RZ ;  /* 0x000000665818723c */ /* 0x040fe200000018ff */
[----:B------:R-:W-:Y:S05]  /*10a20*/  LDSM.16.M88.4 R100, [R124+0x4c00] ;  /* 0x004c00007c64783b */ /* 0x000fea0000000200 */
[C---:B-----5:R-:W-:Y:S06]  /*10a30*/  HMMA.16816.F32 R28, R88.reuse, R104, RZ ;  /* 0x00000068581c723c */ /* 0x060fec00000018ff */
[----:B------:R-:W-:Y:S01]  /*10a40*/  HMMA.16816.F32 R32, R88, R106, RZ ;  /* 0x0000006a5820723c */ /* 0x000fe200000018ff */
[----:B------:R-:W2:Y:S05]  /*10a50*/  LDSM.16.M88.4 R88, [R121+0x3800] ;  /* 0x003800007958783b */ /* 0x000eaa0000000200 */
[C---:B-1----:R-:W-:Y:S06]  /*10a60*/  HMMA.16816.F32 R4, R108.reuse, R112, R4 ;  /* 0x000000706c04723c */ /* 0x042fec0000001804 */
[C---:B------:R-:W-:Y:S06]  /*10a70*/  HMMA.16816.F32 R8, R108.reuse, R114, R8 ;  /* 0x000000726c08723c */ /* 0x040fec0000001808 */
[C---:B------:R-:W-:Y:S06]  /*10a80*/  HMMA.16816.F32 R12, R108.reuse, R116, R12 ;  /* 0x000000746c0c723c */ /* 0x040fec000000180c */
[C---:B------:R-:W-:Y:S06]  /*10a90*/  HMMA.16816.F32 R16, R108.reuse, R118, R16 ;  /* 0x000000766c10723c */ /* 0x040fec0000001810 */
        /* <DEDUP_REMOVED lines=47> */
[----:B------:R-:W1:Y:S01]  /*10d90*/  LDSM.16.M88.4 R96, [R121+0x5800] ;  /* 0x005800007960783b */ /* 0x000e620000000200 */
[----:B------:R-:W-:Y:S04]  /*10da0*/  DEPBAR.LE SB0, 0x0 ;  /* 0x000080000000791a */ /* 0x000fe80000000000 */
[C---:B--2---:R-:W-:Y:S01]  /*10db0*/  HMMA.16816.F32 R12, R92.reuse, R88, R12 ;  /* 0x000000585c0c723c */ /* 0x044fe2000000180c */
[----:B------:R-:W-:Y:S05]  /*10dc0*/  BAR.SYNC.DEFER_BLOCKING 0x0 ;  /* 0x0000000000007b1d */ /* 0x000fea0000010000 */
        /* <DEDUP_REMOVED lines=8> */
[----:B------:R-:W1:Y:S01]  /*10e50*/  LDC.64 R88, c[0x0][0x248] ;  /* 0x00009200ff587b82 */ /* 0x000e620000000a00 */
[----:B------:R-:W-:Y:S02]  /*10e60*/  MOV R94, UR8 ;  /* 0x00000008005e7c02 */ /* 0x000fe40008000f00 */
[----:B------:R-:W-:Y:S01]  /*10e70*/  MOV R93, UR5 ;  /* 0x00000005005d7c02 */ /* 0x000fe20008000f00 */
[----:B------:R-:W-:Y:S06]  /*10e80*/  @!P3 BRA `(.L_x_4317) ;  /* 0x0000000000f8b947 */ /* 0x000fec0003800000 */
[----:B------:R-:W2:Y:S01]  /*10e90*/  LDC R0, c[0x0][0x380] ;  /* 0x0000e000ff007b82 */ /* 0x000ea20000000800 */
[----:B------:R-:W-:Y:S05]  /*10ea0*/  SHF.L.U32 R99, R131, 0x6, RZ ;  /* 0x0000000683637819 */ /* 0x000fea00000006ff */
[C---:B------:R-:W-:Y:S02]  /*10eb0*/  VIADD R97, R99.reuse, 0xffffff80 ;  /* 0xffffff8063617836 */ /* 0x040fe40000000000 */
[----:B------:R-:W-:Y:S03]  /*10ec0*/  VIADD R99, R99, 0xffffffc0 ;  /* 0xffffffc063637836 */ /* 0x000fe60000000000 */
[----:B------:R-:W-:Y:S02]  /*10ed0*/  IABS R93, R97 ;  /* 0x00000061005d7213 */ /* 0x000fe40000000000 */
[-C--:B--2---:R-:W-:Y:S02]  /*10ee0*/  IABS R86, R0.reuse ;  /* 0x0000000000567213 */ /* 0x084fe40000000000 */
[----:B------:R-:W-:Y:S02]  /*10ef0*/  LOP3.LUT R97, R97, R0, RZ, 0x3c, !PT ;  /* 0x0000000061617212 */ /* 0x000fe400078e3cff */
[----:B------:R-:W2:Y:S10]  /*10f00*/  I2F.RP R90, R86 ;  /* 0x00000056005a7306 */ /* 0x000eb40000209400 */
[----:B--2---:R-:W2:Y:S02]  /*10f10*/  MUFU.RCP R2, R90 ;  /* 0x0000005a00027308 */ /* 0x004ea40000001000 */
[----:B--2---:R-:W-:Y:S08]  /*10f20*/  VIADD R94, R2, 0xffffffe ;  /* 0x0ffffffe025e7836 */ /* 0x004ff00000000000 */
[----:B------:R-:W2:Y:S02]  /*10f30*/  F2I.FTZ.U32.TRUNC.NTZ R95, R94 ;  /* 0x0000005e005f7305 */ /* 0x000ea4000021f000 */
[--C-:B--2---:R-:W-:Y:S01]  /*10f40*/  IMAD.MOV R91, RZ, RZ, -R95.reuse ;  /* 0x000000ffff5b7224 */ /* 0x104fe200078e0a5f */
        /* <DEDUP_REMOVED lines=19> */
[----:B------:R-:W2:Y:S01]  /*11080*/  LDC.64 R92, c[0x0][0x248] ;  /* 0x00009200ff5c7b82 */ /* 0x000ea20000000a00 */
        /* <DEDUP_REMOVED lines=30> */
.L_x_4317:
[----:B------:R-:W-:Y:S02]  /*11270*/  LEA R90, P1, R94, R132, 0x1 ;  /* 0x000000845e5a7211 */ /* 0x000fe400078208ff */
[----:B-1----:R-:W-:Y:S02]  /*11280*/  LEA R0, P0, R88, R94, 0x5 ;  /* 0x0000005e58007211 */ /* 0x002fe400078028ff */
[----:B------:R-:W-:Y:S02]  /*11290*/  LEA.HI.X R91, R94, R135, R93, 0x1, P1 ;  /* 0x000000875e5b7211 */ /* 0x000fe400008f0c5d */
[----:B------:R-:W-:Y:S02]  /*112a0*/  @P6 LEA R96, P2, R88, R90, 0x6 ;  /* 0x0000005a58606211 */ /* 0x000fe400078430ff */
[-C--:B------:R-:W-:Y:S01]  /*112b0*/  @P5 LEA R94, P1, R0, R132.reuse, 0x1 ;  /* 0x00000084005e5211 */ /* 0x080fe200078208ff */
[----:B------:R-:W-:Y:S01]  /*112c0*/  @!PT LDS RZ, [RZ] ;  /* 0x00000000fffff984 */ /* 0x000fe20000000800 */
[----:B------:R-:W-:Y:S01]  /*112d0*/  @!PT LDS RZ, [RZ] ;  /* 0x00000000fffff984 */ /* 0x000fe20000000800 */
[----:B------:R-:W-:Y:S01]  /*112e0*/  @!PT LDS RZ, [RZ] ;  /* 0x00000000fffff984 */ /* 0x000fe20000000800 */
[----:B------:R1:W-:Y:S01]  /*112f0*/  @P6 LDGSTS.E.BYPASS.LTC128B.128 [R130+0x3000], desc[UR6][R90.64] ;  /* 0x030000005a826fae */ /* 0x0003e2000b901d46 */
[C-C-:B------:R-:W-:Y:S02]  /*11300*/  @P6 LEA.HI.X R97, R88.reuse, R91, R89.reuse, 0x6, P2 ;  /* 0x0000005b58616211 */ /* 0x140fe400010f3459 */
[----:B------:R-:W-:Y:S01]  /*11310*/  LEA.HI.X R93, R88, R93, R89, 0x5, P0 ;  /* 0x0000005d585d7211 */ /* 0x000fe200000f2c59 */
[----:B------:R1:W-:Y:S01]  /*11320*/  @!P6 STS [R130+0x3000], RZ ;  /* 0x003000ff8200e388 */ /* 0x0003e20000000800 */
[C---:B------:R-:W-:Y:S01]  /*11330*/  @P4 LEA R92, P0, R0.reuse, R132, 0x1 ;  /* 0x00000084005c4211 */ /* 0x040fe200078008ff */
[----:B------:R-:W-:Y:S01]  /*11340*/  IMAD.MOV.U32 R132, RZ, RZ, R90 ;  /* 0x000000ffff847224 */ /* 0x000fe200078e005a */
[CCC-:B------:R-:W-:Y:S01]  /*11350*/  @P5 LEA.HI.X R95, R0.reuse, R135.reuse, R93.reuse, 0x1, P1 ;  /* 0x00000087005f5211 */ /* 0x1c0fe200008f0c5d */
[----:B------:R1:W-:Y:S01]  /*11360*/  @!P6 STS [R130+0x3004], RZ ;  /* 0x003004ff8200e388 */ /* 0x0003e20000000800 */
[----:B------:R-:W-:Y:S01]  /*11370*/  @P4 LEA.HI.X R93, R0, R135, R93, 0x1, P0 ;  /* 0x00000087005d4211 */ /* 0x000fe200000f0c5d */
[----:B------:R-:W-:Y:S02]  /*11380*/  IMAD.MOV.U32 R135, RZ, RZ, R91 ;  /* 0x000000ffff877224 */ /* 0x000fe400078e005b */
        /* <DEDUP_REMOVED lines=27> */
.L_x_4316:
[----:B------:R-:W-:Y:S02]  /*11540*/  FMNMX.FTZ R0, R4, R87, !PT ;  /* 0x0000005704007209 */ /* 0x000fe40007810000 */
        /* <DEDUP_REMOVED lines=28> */
[----:B------:R-:W-:Y:S02]  /*11710*/  MOV R142, R138 ;  /* 0x0000008a008e7202 */ /* 0x000fe40000000f00 */
[----:B------:R-:W-:Y:S02]  /*11720*/  FMNMX.FTZ R88, R33, R0, !PT ;  /* 0x0000000021587209 */ /* 0x000fe40007810000 */
[----:B------:R-:W-:Y:S02]  /*11730*/  FMNMX.FTZ R0, R34, R93, !PT ;  /* 0x0000005d22007209 */ /* 0x000fe40007810000 */
[----:B------:R-:W-:Y:S01]  /*11740*/  MOV R143, R139 ;  /* 0x0000008b008f7202 */ /* 0x000fe20000000f00 */
        /* <DEDUP_REMOVED lines=24> */
[----:B------:R-:W-:Y:S01]  /*118d0*/  FFMA.FTZ R5, R9, UR4, -R103 ;  /* 0x0000000409057c23 */ /* 0x000fe20008010867 */
[----:B------:R-:W3:Y:S01]  /*118e0*/  MUFU.EX2 R86, R87 ;  /* 0x0000005700567308 */ /* 0x000ee20000000800 */
[--C-:B------:R-:W-:Y:S01]  /*118f0*/  FFMA.FTZ R100, R6, UR4, -R99.reuse ;  /* 0x0000000406647c23 */ /* 0x100fe20008010863 */
[--C-:B------:R-:W-:Y:S01]  /*11900*/  FFMA.FTZ R96, R7, UR4, -R99.reuse ;  /* 0x0000000407607c23 */ /* 0x100fe20008010863 */
[--C-:B------:R-:W-:Y:S01]  /*11910*/  FFMA.FTZ R6, R10, UR4, -R99.reuse ;  /* 0x000000040a067c23 */ /* 0x100fe20008010863 */
[--C-:B------:R-:W-:Y:S01]  /*11920*/  FFMA.FTZ R7, R11, UR4, -R99.reuse ;  /* 0x000000040b077c23 */ /* 0x100fe20008010863 */
[----:B-1----:R-:W1:Y:S01]  /*11930*/  LDSM.16.MT88.4 R88, [R122+0x6000] ;  /* 0x006000007a58783b */ /* 0x002e620000004200 */
[C---:B--2---:R-:W-:Y:S01]  /*11940*/  FMUL.FTZ R10, R3.reuse, R82 ;  /* 0x00000052030a7220 */ /* 0x044fe20000410000 */
        /* <DEDUP_REMOVED lines=44> */
[----:B------:R-:W-:Y:S01]  /*11c10*/  FMUL.FTZ R69, R86, R69 ;  /* 0x0000004556457220 */ /* 0x000fe20000410000 */
[C---:B------:R-:W-:Y:S01]  /*11c20*/  FMUL.FTZ R70, R3.reuse, R70 ;  /* 0x0000004603467220 */ /* 0x040fe20000410000 */
[----:B------:R-:W-:Y:S01]  /*11c30*/  FMUL.FTZ R71, R3, R71 ;  /* 0x0000004703477220 */ /* 0x000fe20000410000 */
[--C-:B------:R-:W-:Y:S01]  /*11c40*/  FFMA.FTZ R102, R14, UR4, -R99.reuse ;  /* 0x000000040e667c23 */ /* 0x100fe20008010863 */
[----:B------:R-:W-:Y:S03]  /*11c50*/  FFMA.FTZ R104, R15, UR4, -R99 ;  /* 0x000000040f687c23 */ /* 0x000fe60008010863 */
[----:B------:R-:W-:Y:S01]  /*11c60*/  MUFU.EX2 R6, R6 ;  /* 0x0000000600067308 */ /* 0x000fe20000000800 */
[C---:B------:R-:W-:Y:S01]  /*11c70*/  FMUL.FTZ R14, R3.reuse, R78 ;  /* 0x0000004e030e7220 */ /* 0x040fe20000410000 */
[C---:B------:R-:W-:Y:S01]  /*11c80*/  FMUL.FTZ R15, R3.reuse, R79 ;  /* 0x0000004f030f7220 */ /* 0x040fe20000410000 */
[C---:B------:R-:W-:Y:S01]  /*11c90*/  FMUL.FTZ R72, R86.reuse, R72 ;  /* 0x0000004856487220 */ /* 0x040fe20000410000 */
[----:B------:R-:W-:Y:S01]  /*11ca0*/  FMUL.FTZ R73, R86, R73 ;  /* 0x0000004956497220 */ /* 0x000fe20000410000 */
[C---:B------:R-:W-:Y:S01]  /*11cb0*/  FMUL.FTZ R74, R3.reuse, R74 ;  /* 0x0000004a034a7220 */ /* 0x040fe20000410000 */
[----:B------:R-:W-:Y:S01]  /*11cc0*/  FMUL.FTZ R75, R3, R75 ;  /* 0x0000004b034b7220 */ /* 0x000fe20000410000 */
[----:B------:R-:W-:Y:S03]  /*11cd0*/  FFMA.FTZ R105, R20, UR4, -R103 ;  /* 0x0000000414697c23 */ /* 0x000fe60008010867 */
[----:B------:R-:W3:Y:S01]  /*11ce0*/  MUFU.EX2 R7, R7 ;  /* 0x0000000700077308 */ /* 0x000ee20000000800 */
[----:B--2---:R-:W-:Y:S01]  /*11cf0*/  F2FP.F16.F32.PACK_AB R82, R5, R98 ;  /* 0x000000620552723e */ /* 0x004fe200000000ff */
[----:B------:R-:W-:Y:S01]  /*11d00*/  FFMA.FTZ R107, R27, UR4, -R99 ;  /* 0x000000041b6b7c23 */ /* 0x000fe20008010863 */
[--C-:B------:R-:W-:Y:S01]  /*11d10*/  FFMA.FTZ R110, R28, UR4, -R103.reuse ;  /* 0x000000041c6e7c23 */ /* 0x100fe20008010867 */
[----:B------:R-:W-:Y:S01]  /*11d20*/  FFMA.FTZ R109, R29, UR4, -R103 ;  /* 0x000000041d6d7c23 */ /* 0x000fe20008010867 */
[--C-:B------:R-:W-:Y:S01]  /*11d30*/  FFMA.FTZ R111, R30, UR4, -R99.reuse ;  /* 0x000000041e6f7c23 */ /* 0x100fe20008010863 */
[----:B------:R-:W-:Y:S01]  /*11d40*/  FFMA.FTZ R106, R31, UR4, -R99 ;  /* 0x000000041f6a7c23 */ /* 0x000fe20008010863 */
[----:B------:R-:W-:Y:S03]  /*11d50*/  FFMA.FTZ R108, R32, UR4, -R103 ;  /* 0x00000004206c7c23 */ /* 0x000fe60008010867 */
[----:B------:R-:W2:Y:S01]  /*11d60*/  MUFU.EX2 R102, R102 ;  /* 0x0000006600667308 */ /* 0x000ea20000000800 */
[----:B------:R-:W-:Y:S01]  /*11d70*/  LDSM.16.MT88.4 R28, [R122+0x6c00] ;  /* 0x006c00007a1c783b */ /* 0x000fe20000004200 */
[----:B------:R-:W-:Y:S01]  /*11d80*/  FFMA.FTZ R101, R86, R141, R101 ;  /* 0x0000008d56657223 */ /* 0x000fe20000010065 */
[----:B------:R-:W-:Y:S01]  /*11d90*/  FFMA.FTZ R100, R3, R140, R100 ;  /* 0x0000008c03647223 */ /* 0x000fe20000010064 */
[----:B------:R-:W-:Y:S02]  /*11da0*/  ISETP.GT.AND P0, PT, R131, 0x1, PT ;  /* 0x000000018300780c */ /* 0x000fe40003f04270 */
[----:B------:R-:W-:Y:S01]  /*11db0*/  FADD.FTZ R101, R97, R101 ;  /* 0x0000006561657221 */ /* 0x000fe20000010000 */
[----:B------:R-:W-:Y:S03]  /*11dc0*/  FADD.FTZ R3, R96, R100 ;  /* 0x0000006460037221 */ /* 0x000fe60000010000 */
[----:B------:R-:W-:Y:S01]  /*11dd0*/  MUFU.EX2 R105, R105 ;  /* 0x0000006900697308 */ /* 0x000fe20000000800 */
[----:B---3--:R-:W-:Y:S01]  /*11de0*/  F2FP.F16.F32.PACK_AB R83, R7, R6 ;  /* 0x000000060753723e */ /* 0x008fe200000000ff */
[----:B------:R-:W-:Y:S01]  /*11df0*/  FADD.FTZ R98, R98, R101 ;  /* 0x0000006562627221 */ /* 0x000fe20000010000 */
[----:B------:R-:W-:Y:S01]  /*11e00*/  IADD3 R131, R131, -0x1, RZ ;  /* 0xffffffff83837810 */ /* 0x000fe20007ffe0ff */
[----:B------:R-:W-:Y:S01]  /*11e10*/  FADD.FTZ R6, R6, R3 ;  /* 0x0000000306067221 */ /* 0x000fe20000010000 */
[----:B------:R-:W-:Y:S01]  /*11e20*/  MOV R87, R2 ;  /* 0x0000000200577202 */ /* 0x000fe20000000f00 */
[----:B------:R-:W-:Y:S02]  /*11e30*/  FADD.FTZ R98, R5, R98 ;  /* 0x0000006205627221 */ /* 0x000fe40000010000 */
[C---:B-1----:R-:W-:Y:S02]  /*11e40*/  HMMA.16816.F32 R8, R80.reuse, R88, R8 ;  /* 0x000000585008723c */ /* 0x042fe40000001808 */
[----:B------:R-:W-:Y:S03]  /*11e50*/  MUFU.EX2 R107, R107 ;  /* 0x0000006b006b7308 */ /* 0x000fe60000000800 */
[----:B------:R-:W-:Y:S01]  /*11e60*/  FADD.FTZ R7, R7, R6 ;  /* 0x0000000607077221 */ /* 0x000fe20000010000 */
[C---:B------:R-:W-:Y:S01]  /*11e70*/  HMMA.16816.F32 R36, R80.reuse, R90, R36 ;  /* 0x0000005a5024723c */ /* 0x040fe20000001824 */
[----:B------:R-:W1:Y:S05]  /*11e80*/  LDSM.16.MT88.4 R88, [R122+0x7000] ;  /* 0x007000007a58783b */ /* 0x000e6a0000004200 */
[----:B------:R-:W-:Y:S01]  /*11e90*/  MUFU.EX2 R110, R110 ;  /* 0x0000006e006e7308 */ /* 0x000fe20000000800 */
[----:B--2---:R-:W-:Y:S01]  /*11ea0*/  FADD.FTZ R6, R102, R7 ;  /* 0x0000000766067221 */ /* 0x004fe20000010000 */
[C---:B------:R-:W-:Y:S08]  /*11eb0*/  HMMA.16816.F32 R40, R80.reuse, R92, R40 ;  /* 0x0000005c5028723c */ /* 0x040ff00000001828 */
[----:B------:R-:W-:Y:S01]  /*11ec0*/  MUFU.EX2 R109, R109 ;  /* 0x0000006d006d7308 */ /* 0x000fe20000000800 */
[C---:B------:R-:W-:Y:S01]  /*11ed0*/  HMMA.16816.F32 R44, R80.reuse, R94, R44 ;  /* 0x0000005e502c723c */ /* 0x040fe2000000182c */
[----:B------:R-:W2:Y:S08]  /*11ee0*/  LDSM.16.MT88.4 R92, [R120+0x7000] ;  /* 0x00700000785c783b */ /* 0x000eb00000004200 */
[----:B------:R-:W-:Y:S10]  /*11ef0*/  MUFU.EX2 R111, R111 ;  /* 0x0000006f006f7308 */ /* 0x000ff40000000800 */
[----:B------:R-:W-:Y:S10]  /*11f00*/  MUFU.EX2 R106, R106 ;  /* 0x0000006a006a7308 */ /* 0x000ff40000000800 */
[----:B------:R-:W-:Y:S01]  /*11f10*/  MUFU.EX2 R108, R108 ;  /* 0x0000006c006c7308 */ /* 0x000fe20000000800 */
        /* <DEDUP_REMOVED lines=8> */
[----:B------:R1:W3:Y:S04]  /*11fa0*/  MUFU.EX2 R91, R104 ;  /* 0x00000068005b7308 */ /* 0x0002e80000000800 */
[--C-:B------:R-:W-:Y:S01]  /*11fb0*/  FFMA.FTZ R89, R12, UR4, -R103.reuse ;  /* 0x000000040c597c23 */ /* 0x100fe20008010867 */
[----:B------:R-:W-:Y:S01]  /*11fc0*/  FFMA.FTZ R88, R13, UR4, -R103 ;  /* 0x000000040d587c23 */ /* 0x000fe20008010867 */
[C---:B------:R-:W-:Y:S01]  /*11fd0*/  FMUL.FTZ R12, R86.reuse, R76 ;  /* 0x0000004c560c7220 */ /* 0x040fe20000410000 */
[----:B------:R-:W-:Y:S02]  /*11fe0*/  FMUL.FTZ R13, R86, R77 ;  /* 0x0000004d560d7220 */ /* 0x000fe40000410000 */
[----:B------:R-:W4:Y:S01]  /*11ff0*/  LDSM.16.MT88.4 R76, [R122+0x6400] ;  /* 0x006400007a4c783b */ /* 0x000f220000004200 */
[----:B------:R-:W-:Y:S01]  /*12000*/  FFMA.FTZ R86, R34, UR4, -R99 ;  /* 0x0000000422567c23 */ /* 0x000fe20008010863 */
[--C-:B------:R-:W-:Y:S01]  /*12010*/  FFMA.FTZ R90, R16, UR4, -R103.reuse ;  /* 0x00000004105a7c23 */ /* 0x100fe20008010867 */
[----:B------:R-:W-:Y:S02]  /*12020*/  MUFU.EX2 R89, R89 ;  /* 0x0000005900597308 */ /* 0x000fe40000000800 */
[C---:B--2---:R-:W-:Y:S03]  /*12030*/  HMMA.16816.F32 R12, R80.reuse, R92, R12 ;  /* 0x0000005c500c723c */ /* 0x044fe6000000180c */
[--C-:B-1----:R-:W-:Y:S01]  /*12040*/  FFMA.FTZ R104, R21, UR4, -R103.reuse ;  /* 0x0000000415687c23 */ /* 0x102fe20008010867 */
[----:B---3--:R-:W-:Y:S02]  /*12050*/  FADD.FTZ R6, R91, R6 ;  /* 0x000000065b067221 */ /* 0x008fe40000010000 */
[----:B------:R-:W-:Y:S02]  /*12060*/  HMMA.16816.F32 R72, R80, R94, R72 ;  /* 0x0000005e5048723c */ /* 0x000fe40000001848 */
[----:B------:R-:W1:Y:S01]  /*12070*/  MUFU.EX2 R88, R88 ;  /* 0x0000005800587308 */ /* 0x000e620000000800 */
[----:B------:R-:W2:Y:S02]  /*12080*/  LDSM.16.MT88.4 R80, [R120+0x6400] ;  /* 0x006400007850783b */ /* 0x000ea40000004200 */
[----:B------:R-:W-:Y:S01]  /*12090*/  FFMA.FTZ R93, R17, UR4, -R103 ;  /* 0x00000004115d7c23 */ /* 0x000fe20008010867 */
[--C-:B------:R-:W-:Y:S01]  /*120a0*/  FFMA.FTZ R92, R19, UR4, -R99.reuse ;  /* 0x00000004135c7c23 */ /* 0x100fe20008010863 */
[--C-:B------:R-:W-:Y:S01]  /*120b0*/  FFMA.FTZ R95, R18, UR4, -R99.reuse ;  /* 0x00000004125f7c23 */ /* 0x100fe20008010863 */
[----:B------:R-:W-:Y:S04]  /*120c0*/  F2FP.F16.F32.PACK_AB R17, R91, R102 ;  /* 0x000000665b11723e */ /* 0x000fe800000000ff */
[----:B------:R-:W-:Y:S01]  /*120d0*/  MUFU.EX2 R90, R90 ;  /* 0x0000005a005a7308 */ /* 0x000fe20000000800 */
[----:B------:R-:W-:Y:S09]  /*120e0*/  FFMA.FTZ R94, R22, UR4, -R99 ;  /* 0x00000004165e7c23 */ /* 0x000ff20008010863 */
[----:B------:R-:W3:Y:S01]  /*120f0*/  MUFU.EX2 R93, R93 ;  /* 0x0000005d005d7308 */ /* 0x000ee20000000800 */
[C---:B-1----:R-:W-:Y:S01]  /*12100*/  F2FP.F16.F32.PACK_AB R16, R88.reuse, R89 ;  /* 0x000000595810723e */ /* 0x042fe200000000ff */
[----:B------:R-:W-:Y:S04]  /*12110*/  FADD.FTZ R89, R89, R98 ;  /* 0x0000006259597221 */ /* 0x000fe80000010000 */
[----:B------:R-:W-:Y:S04]  /*12120*/  FADD.FTZ R89, R88, R89 ;  /* 0x0000005958597221 */ /* 0x000fe80000010000 */
[----:B------:R-:W-:Y:S10]  /*12130*/  MUFU.EX2 R95, R95 ;  /* 0x0000005f005f7308 */ /* 0x000ff40000000800 */
[----:B------:R-:W1:Y:S01]  /*12140*/  MUFU.EX2 R92, R92 ;  /* 0x0000005c005c7308 */ /* 0x000e620000000800 */
[----:B---3--:R-:W-:Y:S01]  /*12150*/  F2FP.F16.F32.PACK_AB R18, R93, R90 ;  /* 0x0000005a5d12723e */ /* 0x008fe200000000ff */
[----:B------:R-:W-:Y:S08]  /*12160*/  FADD.FTZ R90, R90, R89 ;  /* 0x000000595a5a7221 */ /* 0x000ff00000010000 */
[----:B------:R-:W-:Y:S10]  /*12170*/  MUFU.EX2 R94, R94 ;  /* 0x0000005e005e7308 */ /* 0x000ff40000000800 */
[----:B------:R-:W-:Y:S01]  /*12180*/  MUFU.EX2 R86, R86 ;  /* 0x0000005600567308 */ /* 0x000fe20000000800 */
[C---:B-1----:R-:W-:Y:S01]  /*12190*/  F2FP.F16.F32.PACK_AB R19, R92.reuse, R95 ;  /* 0x0000005f5c13723e */ /* 0x042fe200000000ff */
[----:B------:R-:W-:Y:S01]  /*121a0*/  FADD.FTZ R95, R95, R6 ;  /* 0x000000065f5f7221 */ /* 0x000fe20000010000 */
[----:B------:R-:W-:Y:S03]  /*121b0*/  FADD.FTZ R6, R93, R90 ;  /* 0x0000005a5d067221 */ /* 0x000fe60000010000 */
[----:B------:R-:W-:Y:S02]  /*121c0*/  FADD.FTZ R95, R92, R95 ;  /* 0x0000005f5c5f7221 */ /* 0x000fe40000010000 */
[C---:B----4-:R-:W-:Y:S06]  /*121d0*/  HMMA.16816.F32 R8, R16.reuse, R76, R8 ;  /* 0x0000004c1008723c */ /* 0x050fec0000001808 */
        /* <DEDUP_REMOVED lines=11> */
[C---:B-1----:R-:W-:Y:S01]  /*12290*/  HMMA.16816.F32 R64, R16.reuse, R76, R64 ;  /* 0x0000004c1040723c */ /* 0x042fe20000001840 */
[----:B------:R1:W3:Y:S05]  /*122a0*/  MUFU.EX2 R76, R104 ;  /* 0x00000068004c7308 */ /* 0x0002ea0000000800 */
[C---:B------:R-:W-:Y:S05]  /*122b0*/  HMMA.16816.F32 R68, R16.reuse, R78, R68 ;  /* 0x0000004e1044723c */ /* 0x040fea0000001844 */
[----:B------:R-:W-:Y:S01]  /*122c0*/  FFMA.FTZ R77, R23, UR4, -R99 ;  /* 0x00000004174d7c23 */ /* 0x000fe20008010863 */
[C---:B--2---:R-:W-:Y:S01]  /*122d0*/  HMMA.16816.F32 R12, R16.reuse, R80, R12 ;  /* 0x00000050100c723c */ /* 0x044fe2000000180c */
[----:B------:R-:W2:Y:S04]  /*122e0*/  LDSM.16.MT88.4 R20, [R122+0x6800] ;  /* 0x006800007a14783b */ /* 0x000ea80000004200 */
[--C-:B------:R-:W-:Y:S01]  /*122f0*/  FFMA.FTZ R78, R24, UR4, -R103.reuse ;  /* 0x00000004184e7c23 */ /* 0x100fe20008010867 */
[----:B------:R-:W-:Y:S01]  /*12300*/  HMMA.16816.F32 R72, R16, R82, R72 ;  /* 0x000000521048723c */ /* 0x000fe20000001848 */
[----:B------:R-:W4:Y:S04]  /*12310*/  MUFU.EX2 R77, R77 ;  /* 0x0000004d004d7308 */ /* 0x000f280000000800 */
[----:B------:R-:W-:Y:S01]  /*12320*/  FFMA.FTZ R79, R25, UR4, -R103 ;  /* 0x00000004194f7c23 */ /* 0x000fe20008010867 */
[----:B-1----:R-:W-:Y:S01]  /*12330*/  FFMA.FTZ R104, R26, UR4, -R99 ;  /* 0x000000041a687c23 */ /* 0x002fe20008010863 */
[----:B---3--:R-:W-:Y:S01]  /*12340*/  F2FP.F16.F32.PACK_AB R16, R76, R105 ;  /* 0x000000694c10723e */ /* 0x008fe200000000ff */
[----:B------:R-:W1:Y:S03]  /*12350*/  LDSM.16.MT88.4 R24, [R120+0x6800] ;  /* 0x006800007818783b */ /* 0x000e660000004200 */
[----:B------:R-:W-:Y:S01]  /*12360*/  MUFU.EX2 R78, R78 ;  /* 0x0000004e004e7308 */ /* 0x000fe20000000800 */
[----:B------:R-:W-:Y:S01]  /*12370*/  FFMA.FTZ R103, R33, UR4, -R103 ;  /* 0x0000000421677c23 */ /* 0x000fe20008010867 */
[----:B------:R-:W-:Y:S01]  /*12380*/  FFMA.FTZ R99, R35, UR4, -R99 ;  /* 0x0000000423637c23 */ /* 0x000fe20008010863 */
[----:B------:R-:W-:Y:S02]  /*12390*/  FADD.FTZ R105, R105, R6 ;  /* 0x0000000669697221 */ /* 0x000fe40000010000 */
[----:B------:R-:W-:Y:S05]  /*123a0*/  LDSM.16.MT88.4 R32, [R122+0x7c00] ;  /* 0x007c00007a20783b */ /* 0x000fea0000004200 */
[----:B------:R-:W3:Y:S01]  /*123b0*/  MUFU.EX2 R79, R79 ;  /* 0x0000004f004f7308 */ /* 0x000ee20000000800 */
[C---:B----4-:R-:W-:Y:S01]  /*123c0*/  F2FP.F16.F32.PACK_AB R17, R77.reuse, R94 ;  /* 0x0000005e4d11723e */ /* 0x050fe200000000ff */
[----:B------:R-:W-:Y:S01]  /*123d0*/  FADD.FTZ R94, R94, R95 ;  /* 0x0000005f5e5e7221 */ /* 0x000fe20000010000 */
[----:B------:R-:W-:Y:S03]  /*123e0*/  FADD.FTZ R105, R76, R105 ;  /* 0x000000694c697221 */ /* 0x000fe60000010000 */
[----:B------:R-:W-:Y:S04]  /*123f0*/  FADD.FTZ R77, R77, R94 ;  /* 0x0000005e4d4d7221 */ /* 0x000fe80000010000 */
[----:B------:R-:W4:Y:S10]  /*12400*/  MUFU.EX2 R104, R104 ;  /* 0x0000006800687308 */ /* 0x000f340000000800 */
[----:B------:R-:W5:Y:S01]  /*12410*/  MUFU.EX2 R103, R103 ;  /* 0x0000006700677308 */ /* 0x000f620000000800 */
[C---:B---3--:R-:W-:Y:S01]  /*12420*/  F2FP.F16.F32.PACK_AB R18, R79.reuse, R78 ;  /* 0x0000004e4f12723e */ /* 0x048fe200000000ff */
[----:B------:R-:W-:Y:S04]  /*12430*/  FADD.FTZ R78, R78, R105 ;  /* 0x000000694e4e7221 */ /* 0x000fe80000010000 */
[----:B------:R-:W-:Y:S04]  /*12440*/  FADD.FTZ R3, R79, R78 ;  /* 0x0000004e4f037221 */ /* 0x000fe80000010000 */
[----:B------:R-:W3:Y:S01]  /*12450*/  MUFU.EX2 R99, R99 ;  /* 0x0000006300637308 */ /* 0x000ee20000000800 */
[C---:B----4-:R-:W-:Y:S01]  /*12460*/  F2FP.F16.F32.PACK_AB R19, R107.reuse, R104 ;  /* 0x000000686b13723e */ /* 0x050fe200000000ff */
[----:B------:R-:W-:Y:S04]  /*12470*/  FADD.FTZ R6, R104, R77 ;  /* 0x0000004d68067221 */ /* 0x000fe80000010000 */
[----:B------:R-:W-:Y:S02]  /*12480*/  FADD.FTZ R6, R107, R6 ;  /* 0x000000066b067221 */ /* 0x000fe40000010000 */
        /* <DEDUP_REMOVED lines=18> */
[----:B------:R-:W-:Y:S01]  /*125b0*/  F2FP.F16.F32.PACK_AB R16, R109, R110 ;  /* 0x0000006e6d10723e */ /* 0x000fe200000000ff */
[----:B------:R-:W-:Y:S03]  /*125c0*/  FADD.FTZ R110, R110, R3 ;  /* 0x000000036e6e7221 */ /* 0x000fe60000010000 */
[C---:B------:R-:W-:Y:S01]  /*125d0*/  F2FP.F16.F32.PACK_AB R17, R106.reuse, R111 ;  /* 0x0000006f6a11723e */ /* 0x040fe200000000ff */
[----:B------:R-:W-:Y:S01]  /*125e0*/  FADD.FTZ R111, R111, R6 ;  /* 0x000000066f6f7221 */ /* 0x000fe20000010000 */
[----:B-----5:R-:W-:Y:S01]  /*125f0*/  F2FP.F16.F32.PACK_AB R18, R103, R108 ;  /* 0x0000006c6712723e */ /* 0x020fe200000000ff */
[----:B------:R-:W-:Y:S01]  /*12600*/  FADD.FTZ R109, R109, R110 ;  /* 0x0000006e6d6d7221 */ /* 0x000fe20000010000 */
[----:B---3--:R-:W-:Y:S01]  /*12610*/  F2FP.F16.F32.PACK_AB R19, R99, R86 ;  /* 0x000000566313723e */ /* 0x008fe200000000ff */
[----:B------:R-:W-:Y:S01]  /*12620*/  FADD.FTZ R111, R106, R111 ;  /* 0x0000006f6a6f7221 */ /* 0x000fe20000010000 */
[----:B------:R-:W-:Y:S01]  /*12630*/  MOV R3, R0 ;  /* 0x0000000000037202 */ /* 0x000fe20000000f00 */
[----:B------:R-:W-:Y:S02]  /*12640*/  FADD.FTZ R108, R108, R109 ;  /* 0x0000006d6c6c7221 */ /* 0x000fe40000010000 */
[----:B------:R-:W-:Y:S02]  /*12650*/  FADD.FTZ R86, R86, R111 ;  /* 0x0000006f56567221 */ /* 0x000fe40000010000 */
[C---:B------:R-:W-:Y:S01]  /*12660*/  HMMA.16816.F32 R80, R16.reuse, R28, R8 ;  /* 0x0000001c1050723c */ /* 0x040fe20000001808 */
[----:B------:R-:W3:Y:S02]  /*12670*/  LDSM.16.MT88.4 R8, [R122+0x8c00] ;  /* 0x008c00007a08783b */ /* 0x000ee40000004200 */
[----:B------:R-:W-:Y:S01]  /*12680*/  FADD.FTZ R141, R103, R108 ;  /* 0x0000006c678d7221 */ /* 0x000fe20000010000 */
[----:B------:R-:W-:Y:S02]  /*12690*/  FADD.FTZ R140, R99, R86 ;  /* 0x00000056638c7221 */ /* 0x000fe40000010000 */
        /* <DEDUP_REMOVED lines=8> */
[C---:B---3--:R-:W-:Y:S06]  /*12720*/  HMMA.16816.F32 R64, R16.reuse, R8, R64 ;  /* 0x000000081040723c */ /* 0x048fec0000001840 */
[C---:B------:R-:W-:Y:S06]  /*12730*/  HMMA.16816.F32 R68, R16.reuse, R10, R68 ;  /* 0x0000000a1044723c */ /* 0x040fec0000001844 */
[C---:B--2---:R-:W-:Y:S06]  /*12740*/  HMMA.16816.F32 R76, R16.reuse, R20, R12 ;  /* 0x00000014104c723c */ /* 0x044fec000000180c */
[----:B------:R-:W-:Y:S01]  /*12750*/  HMMA.16816.F32 R72, R16, R22, R72 ;  /* 0x000000161048723c */ /* 0x000fe20000001848 */
[----:B------:R-:W-:Y:S11]  /*12760*/  @!UPT UIADD3 URZ, URZ, URZ, URZ ;  /* 0x0000003f3f3ff290 */ /* 0x000ff6000fffe03f */
[----:B------:R-:W-:Y:S01]  /*12770*/  @!UPT UIADD3 URZ, URZ, URZ, URZ ;  /* 0x0000003f3f3ff290 */ /* 0x000fe2000fffe03f */
[----:B------:R-:W-:Y:S11]  /*12780*/  @P0 BRA `(.L_x_4318) ;  /* 0xffffffd800980947 */ /* 0x000ff6000383ffff */
.L_x_4314:
        /* <DEDUP_REMOVED lines=173> */
.L_x_4319:
[----:B------:R-:W1:Y:S01]  /*13260*/  S2R R2, SR_CTAID.Z ;  /* 0x0000000000027919 */ /* 0x000e620000002700 */
[----:B------:R-:W1:Y:S01]  /*13270*/  LDC R6, c[0x0][0x270] ;  /* 0x00009c00ff067b82 */ /* 0x000e620000000800 */
[----:B------:R-:W1:Y:S07]  /*13280*/  S2R R15, SR_CTAID.Y ;  /* 0x00000000000f7919 */ /* 0x000e6e0000002600 */
[----:B------:R-:W2:Y:S01]  /*13290*/  LDC R0, c[0x0][0x2c4] ;  /* 0x0000b100ff007b82 */ /* 0x000ea20000000800 */
[----:B-1----:R-:W-:-:S04]  /*132a0*/  IMAD R7, R15, R6, R2 ;  /* 0x000000060f077224 */ /* 0x002fc800078e0202 */
[----:B--2---:R-:W-:-:S07]  /*132b0*/  IMAD R0, R7, R0, RZ ;  /* 0x0000000007007224 */ /* 0x004fce00078e02ff */
.L_x_4320:
        /* <DEDUP_REMOVED lines=21> */
.L_x_4322:
[----:B------:R-:W-:Y:S05]  /*13410*/  BSYNC B0 ;  /* 0x0000000000007941 */ /* 0x000fea0003800000 */
.L_x_4321:
        /* <DEDUP_REMOVED lines=54> */
.L_x_4324:
[----:B------:R-:W-:Y:S05]  /*13780*/  BSYNC B0 ;  /* 0x0000000000007941 */ /* 0x000fea0003800000 */
.L_x_4323:
        /* <DEDUP_REMOVED lines=22> */
.L_x_4325:
        /* <DEDUP_REMOVED lines=9> */
.L_x_6280:


//--------------------- .text._ZN5flash24flash_fwd_splitkv_kernelI23Flash_fwd_kernel_traitsILi96ELi64ELi64ELi4ELb0ELb0EN7cutlass6half_tE19Flash_kernel_traitsILi96ELi64ELi64ELi4ES3_EELb1ELb0ELb0ELb0ELb0ELb1ELb0ELb1EEEvNS_16Flash_fwd_paramsE --------------------------
	.section	.text._ZN5flash24flash_fwd_splitkv_kernelI23Flash_fwd_kernel_traitsILi96ELi64ELi64ELi4ELb0ELb0EN7cutlass6half_tE19Flash_kernel_traitsILi96ELi64ELi64ELi4ES3_EELb1ELb0ELb0ELb0ELb0ELb1ELb0ELb1EEEvNS_16Flash_fwd_paramsE,"ax",@progbits
	.align	128
        .global         _ZN5flash24flash_fwd_splitkv_kernelI23Flash_fwd_kernel_traitsILi96ELi64ELi64ELi4ELb0ELb0EN7cutlass6half_tE19Flash_kernel_traitsILi96ELi64ELi64ELi4ES3_EELb1ELb0ELb0ELb0ELb0ELb1ELb0ELb1EEEvNS_16Flash_fwd_paramsE
        .type           _ZN5flash24flash_fwd_splitkv_kernelI23Flash_fwd_kernel_traitsILi96ELi64ELi64ELi4ELb0ELb0EN7cutlass6half_tE19Flash_kernel_traitsILi96ELi64ELi64ELi4ES3_EELb1ELb0ELb0ELb0ELb0ELb1ELb0ELb1EEEvNS_16Flash_fwd_paramsE,@function
        .size           _ZN5flash24flash_fwd_splitkv_kernelI23Flash_fwd_kernel_traitsILi96ELi64ELi64ELi4ELb0ELb0EN7cutlass6half_tE19Flash_kernel_traitsILi96ELi64ELi64ELi4ES3_EELb1ELb0ELb0ELb0ELb0ELb1ELb0ELb1EEEvNS_16Flash_fwd_paramsE,(.L_x_6281 - _ZN5flash24flash_fwd_splitkv_kernelI23Flash_fwd_kernel_traitsILi96ELi64ELi64ELi4ELb0ELb0EN7cutlass6half_tE19Flash_kernel_traitsILi96ELi64ELi64ELi4ES3_EELb1ELb0ELb0ELb0ELb0ELb1ELb0ELb1EEEvNS_16Flash_fwd_paramsE)
        .other          _ZN5flash24flash_fwd_splitkv_kernelI23Flash_fwd_kernel_traitsILi96ELi64ELi64ELi4ELb0ELb0EN7cutlass6half_tE19Flash_kernel_traitsILi96ELi64ELi64ELi4ES3_EELb1ELb0ELb0ELb0ELb0ELb1ELb0ELb1EEEvNS_16Flash_fwd_paramsE,@"STO_CUDA_ENTRY STV_DEFAULT"
_ZN5flash24flash_fwd_splitkv_kernelI23Flash_fwd_kernel_traitsILi96ELi64ELi64ELi4ELb0ELb0EN7cutlass6half_tE19Flash_kernel_traitsILi96ELi64ELi64ELi4ES3_EELb1ELb0ELb0ELb0ELb0ELb1ELb0ELb1EEEvNS_16Flash_fwd_paramsE:
.text._ZN5flash24flash_fwd_splitkv_kernelI23Flash_fwd_kernel_traitsILi96ELi64ELi64ELi4ELb0ELb0EN7cutlass6half_tE19Flash_kernel_traitsILi96ELi64ELi64ELi4ES3_EELb1ELb0ELb0ELb0ELb0ELb1ELb0ELb1EEEvNS_16Flash_fwd_paramsE:
        /* <DEDUP_REMOVED lines=40> */
.L_x_4326:
[----:B------:R-:W1:Y:S02]  /*0280*/  LDC R69, c[0x0][0x2c8] ;  /* 0x0000b200ff457b82 */ /* 0x000e640000000800 */
.L_x_4327:
        /* <DEDUP_REMOVED lines=48> */
[----:B------:R-:W-:Y:S01]  /*0590*/  @P0 IMAD R129, R129, R5, R7 ;  /* 0x0000000581810224 */ /* 0x000fe200078e0207 */
[----:B------:R-:W-:-:S05]  /*05a0*/  SHF.R.S32.HI R7, RZ, 0x1f, R67 ;  /* 0x0000001fff077819 */ /* 0x000fca0000011443 */
[----:B------:R-:W-:Y:S01]  /*05b0*/  IMAD R10, R7, R4, RZ ;  /* 0x00000004070a7224 */ /* 0x000fe200078e02ff */
[----:B------:R-:W-:Y:S01]  /*05c0*/  SHF.R.S32.HI R7, RZ, 0x1f, R108 ;  /* 0x0000001fff077819 */ /* 0x000fe2000001146c */
[-C--:B--2---:R-:W-:Y:S02]  /*05d0*/  @!P0 IMAD R8, R9, R2.reuse, RZ ;  /* 0x0000000209088224 */ /* 0x084fe400078e02ff */
[----:B------:R-:W-:-:S04]  /*05e0*/  @!P0 IMAD.WIDE.U32 R12, R11, R2, RZ ;  /* 0x000000020b0c8225 */ /* 0x000fc800078e00ff */
[C---:B------:R-:W-:Y:S01]  /*05f0*/  @!P0 IMAD R3, R11.reuse, R3, R8 ;  /* 0x000000030b038224 */ /* 0x040fe200078e0208 */
[----:B------:R-:W-:Y:S01]  /*0600*/  SHF.L.U32 R8, R58, 0x3, RZ ;  /* 0x000000033a087819 */ /* 0x000fe200000006ff */
[----:B------:R-:W-:Y:S01]  /*0610*/  IMAD R2, R11, UR4, R108 ;  /* 0x000000040b027c24 */ /* 0x000fe2000f8e026c */
[----:B------:R-:W-:Y:S01]  /*0620*/  @!P0 MOV R6, R12 ;  /* 0x0000000c00068202 */ /* 0x000fe20000000f00 */
[----:B------:R-:W-:Y:S01]  /*0630*/  @!P0 IMAD.IADD R129, R13, 0x1, R3 ;  /* 0x000000010d818824 */ /* 0x000fe200078e0203 */
[----:B------:R-:W-:Y:S01]  /*0640*/  SHF.R.S32.HI R9, RZ, 0x1f, R8 ;  /* 0x0000001fff097819 */ /* 0x000fe20000011408 */
[----:B------:R-:W-:Y:S01]  /*0650*/  ULDC UR4, c[0x0][0x2c4] ;  /* 0x0000b10000047ab9 */ /* 0x000fe20000000800 */
[----:B------:R-:W-:Y:S01]  /*0660*/  SHF.R.S32.HI R3, RZ, 0x2, R0 ;  /* 0x00000002ff037819 */ /* 0x000fe20000011400 */
[C---:B------:R-:W-:Y:S02]  /*0670*/  IMAD R10, R67.reuse, R5, R10 ;  /* 0x00000005430a7224 */ /* 0x040fe400078e020a */
[----:B------:R-:W-:Y:S01]  /*0680*/  IMAD.WIDE.U32 R16, R67, R4, R8 ;  /* 0x0000000443107225 */ /* 0x000fe200078e0008 */
[----:B------:R-:W-:-:S02]  /*0690*/  ISETP.GE.AND P1, PT, R3, R128, PT ;  /* 0x000000800300720c */ /* 0x000fc40003f26270 */
[----:B------:R-:W-:Y:S01]  /*06a0*/  SHF.R.S32.HI R11, RZ, 0x1f, R3 ;  /* 0x0000001fff0b7819 */ /* 0x000fe20000011403 */
[----:B------:R-:W-:Y:S01]  /*06b0*/  IMAD R2, R2, UR4, R67 ;  /* 0x0000000402027c24 */ /* 0x000fe2000f8e0243 */
[----:B------:R-:W-:Y:S01]  /*06c0*/  IADD3 R12, P0, R6, R16, RZ ;  /* 0x00000010060c7210 */ /* 0x000fe20007f1e0ff */
        /* <DEDUP_REMOVED lines=27> */
.L_x_4330:
[----:B------:R-:W-:Y:S05]  /*0880*/  BSYNC B0 ;  /* 0x0000000000007941 */ /* 0x000fea0003800000 */
.L_x_4329:
        /* <DEDUP_REMOVED lines=20> */
.L_x_4332:
[----:B------:R-:W-:Y:S05]  /*09d0*/  BSYNC B0 ;  /* 0x0000000000007941 */ /* 0x000fea0003800000 */
.L_x_4331:
        /* <DEDUP_REMOVED lines=11> */
.L_x_4328:
        /* <DEDUP_REMOVED lines=22> */
.L_x_4333:
[----:B------:R-:W-:Y:S05]  /*0bf0*/  @!P3 BRA `(.L_x_4334) ;  /* 0x00000004003cb947 */ /* 0x000fea0003800000 */
[----:B------:R-:W2:Y:S01]  /*0c00*/  LDC R15, c[0x0][0x380] ;  /* 0x0000e000ff0f7b82 */ /* 0x000ea20000000800 */
[----:B------:R-:W-:Y:S01]  /*0c10*/  LEA R0, R87, 0xffffffc0, 0x6 ;  /* 0xffffffc057007811 */ /* 0x000fe200078e30ff */
[----:B------:R-:W-:-:S06]  /*0c20*/  ULDC.64 UR4, c[0x0][0x230] ;  /* 0x00008c0000047ab9 */ /* 0x000fcc0000000a00 */
[----:B-----5:R-:W3:Y:S01]  /*0c30*/  LDC R11, c[0x0][0x278] ;  /* 0x00009e00ff0b7b82 */ /* 0x020ee20000000800 */
        /* <DEDUP_REMOVED lines=24> */
[----:B------:R-:W2:Y:S01]  /*0dc0*/  LDG.E R6, desc[UR6][R6.64] ;  /* 0x0000000606067981 */ /* 0x000ea2000c1e1900 */
        /* <DEDUP_REMOVED lines=28> */
[----:B------:R-:W-:Y:S02]  /*0f90*/  @!P1 LOP3.LUT R8, RZ, R11, RZ, 0x33, !PT ;  /* 0x0000000bff089212 */ /* 0x000fe400078e33ff */
[----:B--2---:R-:W-:Y:S01]  /*0fa0*/  SHF.R.S32.HI R7, RZ, 0x1f, R6 ;  /* 0x0000001fff077819 */ /* 0x004fe20000011406 */
[----:B------:R-:W-:-:S04]  /*0fb0*/  IMAD.WIDE.U32 R14, R6, UR4, RZ ;  /* 0x00000004060e7c25 */ /* 0x000fc8000f8e00ff */
[C---:B------:R-:W-:Y:S02]  /*0fc0*/  IMAD R17, R7.reuse, UR4, RZ ;  /* 0x0000000407117c24 */ /* 0x040fe4000f8e02ff */
[-C--:B---3--:R-:W-:Y:S02]  /*0fd0*/  IMAD R7, R7, R2.reuse, RZ ;  /* 0x0000000207077224 */ /* 0x088fe400078e02ff */
[C---:B------:R-:W-:Y:S01]  /*0fe0*/  IMAD R10, R6.reuse, UR5, R17 ;  /* 0x00000005060a7c24 */ /* 0x040fe2000f8e0211 */
[----:B------:R-:W-:Y:S01]  /*0ff0*/  ULDC.64 UR4, c[0x0][0x260] ;  /* 0x0000980000047ab9 */ /* 0x000fe20000000a00 */
[C---:B------:R-:W-:Y:S02]  /*1000*/  IMAD R3, R6.reuse, R3, R7 ;  /* 0x0000000306037224 */ /* 0x040fe400078e0207 */
[----:B------:R-:W-:Y:S01]  /*1010*/  IMAD.WIDE.U32 R6, R6, R2, RZ ;  /* 0x0000000206067225 */ /* 0x000fe200078e00ff */
[----:B------:R-:W-:-:S03]  /*1020*/  IADD3 R15, R15, R10, RZ ;  /* 0x0000000a0f0f7210 */ /* 0x000fc60007ffe0ff */
[-C--:B-1----:R-:W-:Y:S01]  /*1030*/  IMAD R10, R19, R4.reuse, RZ ;  /* 0x00000004130a7224 */ /* 0x082fe200078e02ff */
[----:B------:R-:W-:Y:S01]  /*1040*/  IADD3 R25, R7, R3, RZ ;  /* 0x0000000307197210 */ /* 0x000fe20007ffe0ff */
[----:B------:R-:W-:Y:S01]  /*1050*/  IMAD.WIDE.U32 R16, R23, R4, R14 ;  /* 0x0000000417107225 */ /* 0x000fe200078e000e */
[----:B------:R-:W-:-:S03]  /*1060*/  SHF.R.S32.HI R15, RZ, 0x1f, R8 ;  /* 0x0000001fff0f7819 */ /* 0x000fc60000011408 */
[----:B------:R-:W-:Y:S02]  /*1070*/  IMAD R10, R23, R5, R10 ;  /* 0x00000005170a7224 */ /* 0x000fe400078e020a */
[----:B------:R-:W-:Y:S02]  /*1080*/  IMAD R11, R15, UR4, RZ ;  /* 0x000000040f0b7c24 */ /* 0x000fe4000f8e02ff */
[----:B------:R-:W-:Y:S01]  /*1090*/  IMAD.MOV.U32 R18, RZ, RZ, R6 ;  /* 0x000000ffff127224 */ /* 0x000fe200078e0006 */
[----:B------:R-:W-:Y:S01]  /*10a0*/  IADD3 R17, R17, R10, RZ ;  /* 0x0000000a11117210 */ /* 0x000fe20007ffe0ff */
[C---:B------:R-:W-:Y:S02]  /*10b0*/  IMAD R11, R8.reuse, UR5, R11 ;  /* 0x00000005080b7c24 */ /* 0x040fe4000f8e020b */
[----:B------:R-:W-:-:S05]  /*10c0*/  IMAD.WIDE.U32 R16, R8, UR4, R16 ;  /* 0x0000000408107c25 */ /* 0x000fca000f8e0010 */
[----:B------:R-:W-:Y:S01]  /*10d0*/  IADD3 R21, R17, R11, RZ ;  /* 0x0000000b11157210 */ /* 0x000fe20007ffe0ff */
[----:B------:R-:W-:Y:S06]  /*10e0*/  BRA `(.L_x_4335) ;  /* 0x0000000400447947 */ /* 0x000fec0003800000 */
.L_x_4334:
[----:B------:R-:W1:Y:S01]  /*10f0*/  LDC R15, c[0x0][0x278] ;  /* 0x00009e00ff0f7b82 */ /* 0x000e620000000800 */
[----:B------:R-:W-:-:S13]  /*1100*/  ISETP.NE.AND P4, PT, R17, -0x1, PT ;  /* 0xffffffff1100780c */ /* 0x000fda0003f85270 */
        /* <DEDUP_REMOVED lines=18> */
[----:B------:R-:W-:Y:S01]  /*1230*/  @!P0 IADD3 R0, R0, -R3, RZ ;  /* 0x8000000300008210 */ /* 0x000fe20007ffe0ff */
[----:B-1----:R-:W-:Y:S01]  /*1240*/  @P4 IMAD R7, R20, R5, RZ ;  /* 0x0000000514074224 */ /* 0x002fe200078e02ff */
[----:B------:R-:W-:Y:S01]  /*1250*/  @!P0 IADD3 R8, R8, 0x1, RZ ;  /* 0x0000000108088810 */ /* 0x000fe20007ffe0ff */
[----:B------:R-:W-:Y:S01]  /*1260*/  @P4 IMAD.WIDE.U32 R20, R20, R4, RZ ;  /* 0x0000000414144225 */ /* 0x000fe200078e00ff */
[----:B------:R-:W-:Y:S02]  /*1270*/  ISETP.GE.U32.AND P2, PT, R0, R3, PT ;  /* 0x000000030000720c */ /* 0x000fe40003f46070 */
[----:B------:R-:W1:Y:S01]  /*1280*/  LDC.64 R2, c[0x0][0x260] ;  /* 0x00009800ff027b82 */ /* 0x000e620000000a00 */
[----:B------:R-:W-:Y:S02]  /*1290*/  LOP3.LUT R0, R108, R15, RZ, 0x3c, !PT ;  /* 0x0000000f6c007212 */ /* 0x000fe400078e3cff */
[----:B------:R-:W-:Y:S02]  /*12a0*/  ISETP.NE.AND P0, PT, R15, RZ, PT ;  /* 0x000000ff0f00720c */ /* 0x000fe40003f05270 */
[----:B------:R-:W-:-:S02]  /*12b0*/  ISETP.GE.AND P1, PT, R0, RZ, PT ;  /* 0x000000ff0000720c */ /* 0x000fc40003f26270 */
[----:B------:R-:W-:Y:S02]  /*12c0*/  LEA R0, R87, 0xffffffc0, 0x6 ;  /* 0xffffffc057007811 */ /* 0x000fe400078e30ff */
[----:B------:R-:W-:Y:S02]  /*12d0*/  @P4 IADD3 R7, R21, R7, RZ ;  /* 0x0000000715074210 */ /* 0x000fe40007ffe0ff */
[----:B------:R-:W-:Y:S01]  /*12e0*/  @P2 VIADD R8, R8, 0x1 ;  /* 0x0000000108082836 */ /* 0x000fe20000000000 */
[----:B------:R-:W-:Y:S02]  /*12f0*/  SHF.R.S32.HI R19, RZ, 0x1f, R0 ;  /* 0x0000001fff137819 */ /* 0x000fe40000011400 */
[----:B------:R-:W-:-:S04]  /*1300*/  @P4 MOV R12, R20 ;  /* 0x00000014000c4202 */ /* 0x000fc80000000f00 */
[----:B------:R-:W-:Y:S01]  /*1310*/  @!P1 IMAD.MOV R8, RZ, RZ, -R8 ;  /* 0x000000ffff089224 */ /* 0x000fe200078e0a08 */
[----:B--2---:R-:W-:Y:S06]  /*1320*/  @P4 BRA `(.L_x_4336) ;  /* 0x0000000000344947 */ /* 0x004fec0003800000 */
        /* <DEDUP_REMOVED lines=13> */
.L_x_4336:
        /* <DEDUP_REMOVED lines=32> */
.L_x_4335:
[----:B------:R1:W5:Y:S01]  /*1600*/  @P5 LDG.E R17, desc[UR6][R110.64] ;  /* 0x000000066e115981 */ /* 0x000362000c1e1900 */
[----:B------:R-:W-:Y:S01]  /*1610*/  ISETP.NE.AND P0, PT, R129, -0x1, PT ;  /* 0xffffffff8100780c */ /* 0x000fe20003f05270 */
[----:B------:R-:W2:Y:S01]  /*1620*/  LDC.64 R6, c[0x0][0x240] ;  /* 0x00009000ff067b82 */ /* 0x000ea20000000a00 */
[----:B-----5:R-:W-:Y:S01]  /*1630*/  SHF.R.S32.HI R11, RZ, 0x1f, R58 ;  /* 0x0000001fff0b7819 */ /* 0x020fe2000001143a */
[----:B------:R-:W-:Y:S01]  /*1640*/  ULDC UR5, c[0x0][0x2d0] ;  /* 0x0000b40000057ab9 */ /* 0x000fe20000000800 */
[----:B------:R-:W-:Y:S01]  /*1650*/  ULDC.64 UR10, c[0x0][0x268] ;  /* 0x00009a00000a7ab9 */ /* 0x000fe20000000a00 */
[C---:B------:R-:W-:Y:S01]  /*1660*/  SHF.L.U64.HI R54, R4.reuse, 0x5, R5 ;  /* 0x0000000504367819 */ /* 0x040fe20000010205 */
[----:B------:R-:W-:Y:S01]  /*1670*/  IMAD.SHL.U32 R53, R4, 0x20, RZ ;  /* 0x0000002004357824 */ /* 0x000fe200078e00ff */
[CC--:B------:R-:W-:Y:S01]  /*1680*/  LEA.HI R31, R11.reuse, R58.reuse, RZ, 0x2 ;  /* 0x0000003a0b1f7211 */ /* 0x0c0fe200078f10ff */
[----:B------:R-:W-:Y:S01]  /*1690*/  IMAD.MOV.U32 R42, RZ, RZ, 0x10 ;  /* 0x00000010ff2a7424 */ /* 0x000fe200078e00ff */
        /* <DEDUP_REMOVED lines=65> */
[-C--:B------:R-:W-:Y:S01]  /*1ab0*/  IMAD R6, R107, R4.reuse, RZ ;  /* 0x000000046b067224 */ /* 0x080fe200078e02ff */
[----:B------:R-:W-:Y:S01]  /*1ac0*/  LOP3.LUT R33, R33, 0x7fffffe, RZ, 0xc0, !PT ;  /* 0x07fffffe21217812 */ /* 0x000fe200078ec0ff */
[----:B------:R-:W-:Y:S01]  /*1ad0*/  IMAD.X R105, R11, 0x1, R21, P0 ;  /* 0x000000010b697824 */ /* 0x000fe200000e0615 */
[----:B------:R-:W-:Y:S01]  /*1ae0*/  LOP3.LUT R60, R60, 0xfffffffc, RZ, 0xc0, !PT ;  /* 0xfffffffc3c3c7812 */ /* 0x000fe200078ec0ff */
[C---:B------:R-:W-:Y:S01]  /*1af0*/  IMAD R21, R106.reuse, R5, R6 ;  /* 0x000000056a157224 */ /* 0x040fe200078e0206 */
[----:B------:R-:W-:Y:S01]  /*1b00*/  SHF.R.S32.HI R6, RZ, 0x1f, R69 ;  /* 0x0000001fff067819 */ /* 0x000fe20000011445 */
[----:B------:R-:W-:Y:S01]  /*1b10*/  IMAD.WIDE.U32 R104, R106, R4, R104 ;  /* 0x000000046a687225 */ /* 0x000fe200078e0068 */
[----:B------:R-:W-:-:S02]  /*1b20*/  LOP3.LUT R68, R68, R7, RZ, 0xfc, !PT ;  /* 0x0000000744447212 */ /* 0x000fc400078efcff */
[----:B------:R-:W-:Y:S01]  /*1b30*/  LEA.HI R4, R6, R69, RZ, 0x6 ;  /* 0x0000004506047211 */ /* 0x000fe200078f30ff */
[----:B--2---:R-:W-:Y:S01]  /*1b40*/  IMAD R7, R27, R2, RZ ;  /* 0x000000021b077224 */ /* 0x004fe200078e02ff */
[----:B------:R-:W-:Y:S01]  /*1b50*/  SHF.R.S32.HI R64, RZ, 0x5, R14 ;  /* 0x00000005ff407819 */ /* 0x000fe2000001140e */
[----:B------:R-:W-:Y:S01]  /*1b60*/  IMAD.IADD R33, R106, 0x1, -R33 ;  /* 0x000000016a217824 */ /* 0x000fe200078e0a21 */
[----:B------:R-:W-:Y:S01]  /*1b70*/  SHF.R.S32.HI R4, RZ, 0x6, R4 ;  /* 0x00000006ff047819 */ /* 0x000fe20000011404 */
[----:B------:R-:W-:Y:S01]  /*1b80*/  IMAD.IADD R29, R29, 0x1, R20 ;  /* 0x000000011d1d7824 */ /* 0x000fe200078e0214 */
[----:B------:R-:W-:Y:S01]  /*1b90*/  IADD3 R60, R31, -R60, RZ ;  /* 0x8000003c1f3c7210 */ /* 0x000fe20007ffe0ff */
[----:B------:R-:W-:Y:S01]  /*1ba0*/  IMAD.MOV.U32 R22, RZ, RZ, R24 ;  /* 0x000000ffff167224 */ /* 0x000fe200078e0018 */
[----:B------:R-:W-:Y:S01]  /*1bb0*/  VIMNMX R80, RZ, R4, !PT ;  /* 0x00000004ff507248 */ /* 0x000fe20007fe0100 */
[----:B------:R-:W-:Y:S01]  /*1bc0*/  IMAD R19, R108, UR11, R25 ;  /* 0x0000000b6c137c24 */ /* 0x000fe2000f8e0219 */
[----:B------:R-:W-:Y:S01]  /*1bd0*/  LOP3.LUT R59, R14, 0xffffffe0, RZ, 0xc0, !PT ;  /* 0xffffffe00e3b7812 */ /* 0x000fe200078ec0ff */
[----:B------:R-:W-:Y:S01]  /*1be0*/  IMAD R7, R88, R3, R7 ;  /* 0x0000000358077224 */ /* 0x000fe200078e0207 */
[----:B------:R-:W-:Y:S01]  /*1bf0*/  ISETP.GT.AND P0, PT, R87, R80, PT ;  /* 0x000000505700720c */ /* 0x000fe20003f04270 */
[----:B------:R-:W-:Y:S01]  /*1c00*/  IMAD.IADD R74, R12, 0x1, R75 ;  /* 0x000000010c4a7824 */ /* 0x000fe200078e024b */
[----:B------:R-:W-:Y:S01]  /*1c10*/  LOP3.LUT P1, RZ, R60, 0x2, RZ, 0xc0, !PT ;  /* 0x000000023cff7812 */ /* 0x000fe2000782c0ff */
[----:B------:R-:W-:Y:S01]  /*1c20*/  IMAD R33, R64, 0x8, R33 ;  /* 0x0000000840217824 */ /* 0x000fe200078e0221 */
[----:B------:R-:W-:Y:S01]  /*1c30*/  SHF.L.U64.HI R56, R2, 0x5, R3 ;  /* 0x0000000502387819 */ /* 0x000fe20000010203 */
[----:B------:R-:W-:Y:S01]  /*1c40*/  IMAD.WIDE.U32 R108, R108, UR10, R28 ;  /* 0x0000000a6c6c7c25 */ /* 0x000fe2000f8e001c */
[----:B------:R-:W-:-:S02]  /*1c50*/  IADD3 R59, -R59, R58, RZ ;  /* 0x0000003a3b3b7210 */ /* 0x000fc40007ffe1ff */
[----:B------:R-:W-:Y:S01]  /*1c60*/  SHF.R.S32.HI R72, RZ, 0x1f, R75 ;  /* 0x0000001fff487819 */ /* 0x000fe2000001144b */
[----:B------:R-:W-:Y:S01]  /*1c70*/  IMAD.WIDE.U32 R88, R88, R2, R22 ;  /* 0x0000000258587225 */ /* 0x000fe200078e0016 */
[----:B------:R-:W-:Y:S02]  /*1c80*/  SHF.R.S32.HI R71, RZ, 0x1f, R74 ;  /* 0x0000001fff477819 */ /* 0x000fe4000001144a */
[----:B------:R-:W-:Y:S01]  /*1c90*/  SEL R42, R42, 0xfffffff0, !P1 ;  /* 0xfffffff02a2a7807 */ /* 0x000fe20004800000 */
[----:B------:R-:W-:Y:S02]  /*1ca0*/  IMAD.U32 R102, R33, 0x20, R102 ;  /* 0x0000002021667824 */ /* 0x000fe400078e0066 */
[----:B------:R-:W-:Y:S02]  /*1cb0*/  IMAD.SHL.U32 R57, R2, 0x20, RZ ;  /* 0x0000002002397824 */ /* 0x000fe400078e00ff */
[----:B------:R-:W-:Y:S02]  /*1cc0*/  IMAD.SHL.U32 R76, R73, 0x20, RZ ;  /* 0x00000020494c7824 */ /* 0x000fe400078e00ff */
[----:B------:R-:W-:-:S02]  /*1cd0*/  IMAD.IADD R52, R105, 0x1, R21 ;  /* 0x0000000169347824 */ /* 0x000fc400078e0215 */
        /* <DEDUP_REMOVED lines=104> */
.L_x_4386:
        /* <DEDUP_REMOVED lines=21> */
.L_x_4339:
[----:B------:R-:W-:Y:S05]  /*24b0*/  BSYNC B0 ;  /* 0x0000000000007941 */ /* 0x000fea0003800000 */
.L_x_4338:
        /* <DEDUP_REMOVED lines=15> */
.L_x_4341:
[----:B------:R-:W-:Y:S05]  /*25b0*/  BSYNC B0 ;  /* 0x0000000000007941 */ /* 0x000fea0003800000 */
.L_x_4340:
[----:B------:R-:W-:Y:S02]  /*25c0*/  ISETP.NE.AND P6, PT, RZ, UR4, PT ;  /* 0x00000004ff007c0c */ /* 0x000fe4000bfc5270 */
[----:B------:R-:W-:Y:S02]  /*25d0*/  LEA R120, P4, R53, R118, 0x1 ;  /* 0x0000007635787211 */ /* 0x000fe400078808ff */
[C---:B------:R-:W-:Y:S02]  /*25e0*/  LEA R124, P5, R82.reuse, R122, 0x1 ;  /* 0x0000007a527c7211 */ /* 0x040fe400078a08ff */
[----:B------:R-:W-:Y:S02]  /*25f0*/  LEA R92, P0, R3, R92, 0x1 ;  /* 0x0000005c035c7211 */ /* 0x000fe400078008ff */
        /* <DEDUP_REMOVED lines=65> */
.L_x_4347:
[----:B------:R-:W-:Y:S05]  /*2a10*/  BSYNC B0 ;  /* 0x0000000000007941 */ /* 0x000fea0003800000 */
.L_x_4346:
        /* <DEDUP_REMOVED lines=52> */
.L_x_4349:
[----:B------:R-:W-:Y:S05]  /*2d60*/  BSYNC B0 ;  /* 0x0000000000007941 */ /* 0x000fea0003800000 */
.L_x_4348:
        /* <DEDUP_REMOVED lines=51> */
.L_x_4345:
[----:B------:R-:W-:Y:S05]  /*30a0*/  BSYNC B1 ;  /* 0x0000000000017941 */ /* 0x000fea0003800000 */
.L_x_4344:
        /* <DEDUP_REMOVED lines=64> */
.L_x_4353:
[----:B------:R-:W-:Y:S05]  /*34b0*/  BSYNC B0 ;  /* 0x0000000000007941 */ /* 0x000fea0003800000 */
.L_x_4352:
        /* <DEDUP_REMOVED lines=52> */
.L_x_4355:
[----:B------:R-:W-:Y:S05]  /*3800*/  BSYNC B0 ;  /* 0x0000000000007941 */ /* 0x000fea0003800000 */
.L_x_4354:
        /* <DEDUP_REMOVED lines=51> */
.L_x_4351:
[----:B------:R-:W-:Y:S05]  /*3b40*/  BSYNC B1 ;  /* 0x0000000000017941 */ /* 0x000fea0003800000 */
.L_x_4350:
        /* <DEDUP_REMOVED lines=8> */
.L_x_4343:
        /* <DEDUP_REMOVED lines=98> */
.L_x_4362:
[----:B------:R-:W-:Y:S05]  /*41f0*/  BSYNC B0 ;  /* 0x0000000000007941 */ /* 0x000fea0003800000 */
.L_x_4361:
[----:B-----5:R4:W-:Y:S02]  /*4200*/  STG.E.128 desc[UR6][R118.64], R36 ;  /* 0x0000002476007986 */ /* 0x0209e4000c101d06 */
.L_x_4360:
[----:B------:R-:W-:Y:S05]  /*4210*/  BSYNC B1 ;  /* 0x0000000000017941 */ /* 0x000fea0003800000 */
.L_x_4359:
        /* <DEDUP_REMOVED lines=95> */
.L_x_4366:
[----:B------:R-:W-:Y:S05]  /*4810*/  BSYNC B0 ;  /* 0x0000000000007941 */ /* 0x000fea0003800000 */
.L_x_4365:
[----:B-----5:R1:W-:Y:S02]  /*4820*/  STG.E.128 desc[UR6][R118.64+0x40], R36 ;  /* 0x0000402476007986 */ /* 0x0203e4000c101d06 */
.L_x_4364:
[----:B------:R-:W-:Y:S05]  /*4830*/  BSYNC B1 ;  /* 0x0000000000017941 */ /* 0x000fea0003800000 */
.L_x_4363:
        /* <DEDUP_REMOVED lines=94> */
.L_x_4368:
[----:B------:R-:W-:Y:S05]  /*4e20*/  BSYNC B0 ;  /* 0x0000000000007941 */ /* 0x000fea0003800000 */
.L_x_4367:
[----:B-----5:R4:W-:Y:S02]  /*4e30*/  STG.E.128 desc[UR6][R118.64+0x80], R36 ;  /* 0x0000802476007986 */ /* 0x0209e4000c101d06 */
.L_x_4358:
[----:B------:R-:W-:Y:S05]  /*4e40*/  BSYNC B2 ;  /* 0x0000000000027941 */ /* 0x000fea0003800000 */
.L_x_4357:
        /* <DEDUP_REMOVED lines=102> */
.L_x_4374:
[----:B------:R-:W-:Y:S05]  /*54b0*/  BSYNC B0 ;  /* 0x0000000000007941 */ /* 0x000fea0003800000 */
.L_x_4373:
[----:B-----5:R4:W-:Y:S02]  /*54c0*/  STG.E.128 desc[UR6][R120.64], R36 ;  /* 0x0000002478007986 */ /* 0x0209e4000c101d06 */
.L_x_4372:
[----:B------:R-:W-:Y:S05]  /*54d0*/  BSYNC B1 ;  /* 0x0000000000017941 */ /* 0x000fea0003800000 */
.L_x_4371:
        /* <DEDUP_REMOVED lines=101> */
.L_x_4378:
[----:B------:R-:W-:Y:S05]  /*5b30*/  BSYNC B0 ;  /* 0x0000000000007941 */ /* 0x000fea0003800000 */
.L_x_4377:
[----:B-----5:R4:W-:Y:S02]  /*5b40*/  STG.E.128 desc[UR6][R120.64+0x40], R36 ;  /* 0x0000402478007986 */ /* 0x0209e4000c101d06 */
.L_x_4376:
[----:B------:R-:W-:Y:S05]  /*5b50*/  BSYNC B1 ;  /* 0x0000000000017941 */ /* 0x000fea0003800000 */
.L_x_4375:
        /* <DEDUP_REMOVED lines=27> */
[----:B------:R-:W-:Y:S02]  /*5d10*/  LEA.HI.X.SX32 R125, R125, R94, 0x1, P2 ;  /* 0x0000005e7d7d7211 */ /* 0x000fe400010f0eff */
[C---:B------:R-:W-:Y:S02]  /*5d20*/  LEA R126, P0, R103.reuse, R114, 0x1 ;  /* 0x00000072677e7211 */ /* 0x040fe400078008ff */
        /* <DEDUP_REMOVED lines=71> */
.L_x_4380:
[----:B------:R-:W-:Y:S05]  /*61a0*/  BSYNC B0 ;  /* 0x0000000000007941 */ /* 0x000fea0003800000 */
.L_x_4379:
[----:B-----5:R4:W-:Y:S02]  /*61b0*/  STG.E.128 desc[UR6][R120.64+0x80], R36 ;  /* 0x0000802478007986 */ /* 0x0209e4000c101d06 */
.L_x_4370:
[----:B------:R-:W-:Y:S05]  /*61c0*/  BSYNC B2 ;  /* 0x0000000000027941 */ /* 0x000fea0003800000 */
.L_x_4369:
        /* <DEDUP_REMOVED lines=8> */
.L_x_4342:
        /* <DEDUP_REMOVED lines=11> */
.L_x_4382:
[----:B------:R-:W-:Y:S05]  /*6300*/  BSYNC B0 ;  /* 0x0000000000007941 */ /* 0x000fea0003800000 */
.L_x_4381:
        /* <DEDUP_REMOVED lines=12> */
.L_x_4383:
[----:B------:R-:W-:Y:S05]  /*63d0*/  BSYNC B0 ;  /* 0x0000000000007941 */ /* 0x000fea0003800000 */
.L_x_4356:
        /* <DEDUP_REMOVED lines=81> */
.L_x_4384:
        /* <DEDUP_REMOVED lines=8> */
.L_x_4385:
[----:B------:R-:W-:Y:S04]  /*6970*/  IADD3 R9, R9, -0x1, RZ ;  /* 0xffffffff09097810 */ /* 0x000fe80007ffe0ff */
[----:B------:R-:W-:Y:S11]  /*6980*/  ISETP.GT.AND P0, PT, R9, R80, PT ;  /* 0x000000500900720c */ /* 0x000ff60003f04270 */
[----:B------:R-:W-:Y:S02]  /*6990*/  @!UPT UIADD3 URZ, URZ, URZ, URZ ;  /* 0x0000003f3f3ff290 */ /* 0x000fe4000fffe03f */
[----:B------:R-:W-:Y:S05]  /*69a0*/  @P0 BRA `(.L_x_4386) ;  /* 0xffffffb8006c0947 */ /* 0x000fea000383ffff */
.L_x_4337:
        /* <DEDUP_REMOVED lines=100> */
.L_x_4395:
[----:B------:R-:W-:Y:S05]  /*6ff0*/  BSYNC B0 ;  /* 0x0000000000007941 */ /* 0x000fea0003800000 */
.L_x_4394:
[----:B-----5:R3:W-:Y:S02]  /*7000*/  STS.128 [R136], R12 ;  /* 0x0000000c88007388 */ /* 0x0207e40000000c00 */
.L_x_4393:
[----:B------:R-:W-:Y:S05]  /*7010*/  BSYNC B1 ;  /* 0x0000000000017941 */ /* 0x000fea0003800000 */
.L_x_4392:
        /* <DEDUP_REMOVED lines=48> */
.L_x_4399:
[----:B------:R-:W-:Y:S05]  /*7320*/  BSYNC B0 ;  /* 0x0000000000007941 */ /* 0x000fea0003800000 */
.L_x_4398:
[----:B-----5:R1:W-:Y:S02]  /*7330*/  STS.128 [R136+0x1000], R12 ;  /* 0x0010000c88007388 */ /* 0x0203e40000000c00 */
.L_x_4397:
[----:B------:R-:W-:Y:S05]  /*7340*/  BSYNC B1 ;  /* 0x0000000000017941 */ /* 0x000fea0003800000 */
.L_x_4396:
        /* <DEDUP_REMOVED lines=44> */
.L_x_4401:
[----:B------:R-:W-:Y:S05]  /*7610*/  BSYNC B0 ;  /* 0x0000000000007941 */ /* 0x000fea0003800000 */
.L_x_4400:
[----:B-----5:R2:W-:Y:S02]  /*7620*/  STS.128 [R136+0x2000], R28 ;  /* 0x0020001c88007388 */ /* 0x0205e40000000c00 */
.L_x_4391:
[----:B------:R-:W-:Y:S05]  /*7630*/  BSYNC B2 ;  /* 0x0000000000027941 */ /* 0x000fea0003800000 */
.L_x_4390:
        /* <DEDUP_REMOVED lines=62> */
.L_x_4406:
[----:B------:R-:W-:Y:S05]  /*7a20*/  BSYNC B0 ;  /* 0x0000000000007941 */ /* 0x000fea0003800000 */
.L_x_4405:
[----:B-----5:R3:W-:Y:S02]  /*7a30*/  STS.128 [R136+0x800], R12 ;  /* 0x0008000c88007388 */ /* 0x0207e40000000c00 */
.L_x_4404:
[----:B------:R-:W-:Y:S05]  /*7a40*/  BSYNC B1 ;  /* 0x0000000000017941 */ /* 0x000fea0003800000 */
.L_x_4403:
        /* <DEDUP_REMOVED lines=46> */
.L_x_4410:
[----:B------:R-:W-:Y:S05]  /*7d30*/  BSYNC B0 ;  /* 0x0000000000007941 */ /* 0x000fea0003800000 */
.L_x_4409:
[----:B-----5:R3:W-:Y:S02]  /*7d40*/  STS.128 [R136+0x1800], R12 ;  /* 0x0018000c88007388 */ /* 0x0207e40000000c00 */
.L_x_4408:
[----:B------:R-:W-:Y:S05]  /*7d50*/  BSYNC B1 ;  /* 0x0000000000017941 */ /* 0x000fea0003800000 */
.L_x_4407:
        /* <DEDUP_REMOVED lines=44> */
.L_x_4412:
[----:B------:R-:W-:Y:S05]  /*8020*/  BSYNC B0 ;  /* 0x0000000000007941 */ /* 0x000fea0003800000 */
.L_x_4411:
[----:B-----5:R1:W-:Y:S01]  /*8030*/  STS.128 [R136+0x2800], R24 ;  /* 0x0028001888007388 */ /* 0x0203e20000000c00 */
[----:B------:R-:W-:Y:S05]  /*8040*/  BRA `(.L_x_4402) ;  /* 0x0000002400f87947 */ /* 0x000fea0003800000 */
.L_x_4389:
        /* <DEDUP_REMOVED lines=95> */
.L_x_4418:
[----:B------:R-:W-:Y:S05]  /*8640*/  BSYNC B0 ;  /* 0x0000000000007941 */ /* 0x000fea0003800000 */
.L_x_4417:
[----:B-----5:R3:W-:Y:S02]  /*8650*/  STS.128 [R136], R20 ;  /* 0x0000001488007388 */ /* 0x0207e40000000c00 */
.L_x_4416:
[----:B------:R-:W-:Y:S05]  /*8660*/  BSYNC B1 ;  /* 0x0000000000017941 */ /* 0x000fea0003800000 */
.L_x_4415:
        /* <DEDUP_REMOVED lines=89> */
.L_x_4422:
[----:B------:R-:W-:Y:S05]  /*8c00*/  BSYNC B0 ;  /* 0x0000000000007941 */ /* 0x000fea0003800000 */
.L_x_4421:
[----:B-----5:R1:W-:Y:S02]  /*8c10*/  STS.128 [R136+0x1000], R20 ;  /* 0x0010001488007388 */ /* 0x0203e40000000c00 */
.L_x_4420:
[----:B------:R-:W-:Y:S05]  /*8c20*/  BSYNC B1 ;  /* 0x0000000000017941 */ /* 0x000fea0003800000 */
.L_x_4419:
        /* <DEDUP_REMOVED lines=88> */
.L_x_4424:
[----:B------:R-:W-:Y:S05]  /*91b0*/  BSYNC B0 ;  /* 0x0000000000007941 */ /* 0x000fea0003800000 */
.L_x_4423:
[----:B-----5:R3:W-:Y:S02]  /*91c0*/  STS.128 [R136+0x2000], R20 ;  /* 0x0020001488007388 */ /* 0x0207e40000000c00 */
.L_x_4414:
[----:B------:R-:W-:Y:S05]  /*91d0*/  BSYNC B2 ;  /* 0x0000000000027941 */ /* 0x000fea0003800000 */
.L_x_4413:
        /* <DEDUP_REMOVED lines=97> */
.L_x_4428:
[----:B------:R-:W-:Y:S05]  /*97f0*/  BSYNC B0 ;  /* 0x0000000000007941 */ /* 0x000fea0003800000 */
.L_x_4427:
[----:B-----5:R3:W-:Y:S02]  /*9800*/  STS.128 [R136+0x800], R20 ;  /* 0x0008001488007388 */ /* 0x0207e40000000c00 */
.L_x_4426:
[----:B------:R-:W-:Y:S05]  /*9810*/  BSYNC B1 ;  /* 0x0000000000017941 */ /* 0x000fea0003800000 */
.L_x_4425:
        /* <DEDUP_REMOVED lines=92> */
.L_x_4432:
[----:B------:R-:W-:Y:S05]  /*9de0*/  BSYNC B0 ;  /* 0x0000000000007941 */ /* 0x000fea0003800000 */
.L_x_4431:
[----:B-----5:R3:W-:Y:S02]  /*9df0*/  STS.128 [R136+0x1800], R20 ;  /* 0x0018001488007388 */ /* 0x0207e40000000c00 */
.L_x_4430:
[----:B------:R-:W-:Y:S05]  /*9e00*/  BSYNC B1 ;  /* 0x0000000000017941 */ /* 0x000fea0003800000 */
.L_x_4429:
        /* <DEDUP_REMOVED lines=93> */
.L_x_4434:
[----:B------:R-:W-:Y:S05]  /*a3e0*/  BSYNC B0 ;  /* 0x0000000000007941 */ /* 0x000fea0003800000 */
.L_x_4433:
[----:B-----5:R1:W-:Y:S01]  /*a3f0*/  STS.128 [R136+0x2800], R16 ;  /* 0x0028001088007388 */ /* 0x0203e20000000c00 */
[----:B------:R-:W-:Y:S05]  /*a400*/  BRA `(.L_x_4402) ;  /* 0x0000000400087947 */ /* 0x000fea0003800000 */
.L_x_4388:
        /* <DEDUP_REMOVED lines=35> */
.L_x_4436:
[----:B------:R-:W-:Y:S05]  /*a640*/  BSYNC B0 ;  /* 0x0000000000007941 */ /* 0x000fea0003800000 */
.L_x_4435:
        /* <DEDUP_REMOVED lines=30> */
.L_x_4402:
[----:B------:R-:W-:Y:S05]  /*a830*/  BSYNC B3 ;  /* 0x0000000000037941 */ /* 0x000fea0003800000 */
.L_x_4387:
[----:B------:R-:W-:Y:S01]  /*a840*/  VIADD R135, R87, 0xffffffff ;  /* 0xffffffff57877836 */ /* 0x000fe20000000000 */
[----:B------:R-:W-:Y:S01]  /*a850*/  ULDC.64 UR12, c[0x0][0x218] ;  /* 0x00008600000c7ab9 */ /* 0x000fe20000000a00 */
[----:B------:R-:W-:Y:S01]  /*a860*/  LOP3.LUT R132, R68, 0xffff, RZ, 0xc0, !PT ;  /* 0x0000ffff44847812 */ /* 0x000fe200078ec0ff */
[----:B------:R-:W-:Y:S01]  /*a870*/  BSSY B0, `(.L_x_4437) ;  /* 0x0000024000007945 */ /* 0x000fe20003800000 */
[----:B------:R-:W-:Y:S01]  /*a880*/  IMAD.SHL.U32 R0, R135, 0x40, RZ ;  /* 0x0000004087007824 */ /* 0x000fe200078e00ff */
[----:B------:R-:W-:Y:S02]  /*a890*/  LEA R134, P0, R104, UR12, 0x1 ;  /* 0x0000000c68867c11 */ /* 0x000fe4000f8008ff */
[----:B-1-34-:R-:W-:Y:S01]  /*a8a0*/  LOP3.LUT R2, R132, 0xff, RZ, 0xc0, !PT ;  /* 0x000000ff84027812 */ /* 0x01afe200078ec0ff */
[----:B--2---:R-:W-:Y:S01]  /*a8b0*/  IMAD.IADD R7, R55, 0x1, -R0 ;  /* 0x0000000137077824 */ /* 0x004fe200078e0a00 */
[----:B------:R-:W-:-:S04]  /*a8c0*/  LEA.HI.X R133, R104, UR13, R52, 0x1, P0 ;  /* 0x0000000d68857c11 */ /* 0x000fc800080f0c34 */
[----:B------:R-:W-:-:S13]  /*a8d0*/  ISETP.GE.AND P1, PT, R106, R7, PT ;  /* 0x000000076a00720c */ /* 0x000fda0003f26270 */
[----:B------:R-:W-:Y:S05]  /*a8e0*/  @P1 BRA `(.L_x_4438) ;  /* 0x0000000000701947 */ /* 0x000fea0003800000 */
[C---:B------:R-:W-:Y:S02]  /*a8f0*/  LOP3.LUT R3, R2.reuse, 0x1, RZ, 0xc0, !PT ;  /* 0x0000000102037812 */ /* 0x040fe400078ec0ff */
        /* <DEDUP_REMOVED lines=26> */
.L_x_4439:
[----:B------:R2:W-:Y:S02]  /*aaa0*/  STS.128 [R136+0x5000], RZ ;  /* 0x005000ff88007388 */ /* 0x0005e40000000c00 */
.L_x_4438:
[----:B------:R-:W-:Y:S05]  /*aab0*/  BSYNC B0 ;  /* 0x0000000000007941 */ /* 0x000fea0003800000 */
.L_x_4437:
        /* <DEDUP_REMOVED lines=31> */
.L_x_4442:
[----:B------:R3:W-:Y:S02]  /*acb0*/  STS.128 [R136+0x5800], RZ ;  /* 0x005800ff88007388 */ /* 0x0007e40000000c00 */
.L_x_4441:
[----:B------:R-:W-:Y:S05]  /*acc0*/  BSYNC B0 ;  /* 0x0000000000007941 */ /* 0x000fea0003800000 */
.L_x_4440:
[----:B------:R-:W0:Y:S01]  /*acd0*/  LDGDEPBAR ;  /* 0x00000000000079af */ /* 0x000e220000000000 */
[----:B------:R-:W-:Y:S01]  /*ace0*/  LOP3.LUT R3, R66, 0xfffffff8, RZ, 0xc0, !PT ;  /* 0xfffffff842037812 */ /* 0x000fe200078ec0ff */
[----:B-1----:R-:W-:Y:S01]  /*acf0*/  IMAD.SHL.U32 R14, R60, 0x40, RZ ;  /* 0x000000403c0e7824 */ /* 0x002fe200078e00ff */
[----:B------:R-:W-:Y:S01]  /*ad00*/  SHF.R.S32.HI R6, RZ, 0x4, R63 ;  /* 0x00000004ff067819 */ /* 0x000fe2000001143f */
[----:B------:R-:W-:Y:S01]  /*ad10*/  IMAD.SHL.U32 R65, R65, 0x8, RZ ;  /* 0x0000000841417824 */ /* 0x000fe200078e00ff */
[----:B------:R-:W-:Y:S01]  /*ad20*/  SHF.R.S32.HI R5, RZ, 0x1f, R62 ;  /* 0x0000001fff057819 */ /* 0x000fe2000001143e */
[C---:B------:R-:W-:Y:S01]  /*ad30*/  IMAD.IADD R3, R58.reuse, 0x1, -R3 ;  /* 0x000000013a037824 */ /* 0x040fe200078e0a03 */
[----:B----4-:R-:W-:Y:S01]  /*ad40*/  LEA.HI R13, R63, R6, RZ, 0x1 ;  /* 0x000000063f0d7211 */ /* 0x010fe200078f08ff */
[----:B------:R-:W-:Y:S01]  /*ad50*/  ULDC.64 UR10, c[0x0][0x220] ;  /* 0x00008800000a7ab9 */ /* 0x000fe20000000a00 */
[----:B------:R-:W-:Y:S01]  /*ad60*/  LEA.HI R5, R5, R62, RZ, 0x3 ;  /* 0x0000003e05057211 */ /* 0x000fe200078f18ff */
[----:B------:R-:W-:Y:S01]  /*ad70*/  IMAD.SHL.U32 R41, R58, 0x2, RZ ;  /* 0x000000023a297824 */ /* 0x000fe200078e00ff */
[----:B------:R-:W-:Y:S01]  /*ad80*/  ISETP.GE.AND P1, PT, R106, R7, PT ;  /* 0x000000076a00720c */ /* 0x000fe20003f26270 */
[----:B------:R-:W-:Y:S01]  /*ad90*/  ULDC UR5, c[0x0][0x398] ;  /* 0x0000e60000057ab9 */ /* 0x000fe20000000800 */
[----:B------:R-:W-:Y:S01]  /*ada0*/  LOP3.LUT R13, R13, 0xfffffffe, RZ, 0xc0, !PT ;  /* 0xfffffffe0d0d7812 */ /* 0x000fe200078ec0ff */
[----:B------:R-:W-:Y:S01]  /*adb0*/  IMAD.SHL.U32 R5, R5, 0x20, RZ ;  /* 0x0000002005057824 */ /* 0x000fe200078e00ff */
[----:B------:R-:W-:Y:S01]  /*adc0*/  LEA.HI R9, R3, R3, RZ, 0x1 ;  /* 0x0000000303097211 */ /* 0x000fe200078f08ff */
[----:B------:R-:W-:Y:S01]  /*add0*/  BSSY B0, `(.L_x_4443) ;  /* 0x0000047000007945 */ /* 0x000fe20003800000 */
[----:B------:R-:W-:Y:S01]  /*ade0*/  LOP3.LUT R61, R61, 0x7fffffe, RZ, 0xc0, !PT ;  /* 0x07fffffe3d3d7812 */ /* 0x000fe200078ec0ff */
[----:B------:R-:W-:Y:S01]  /*adf0*/  IMAD.IADD R13, R6, 0x1, -R13 ;  /* 0x00000001060d7824 */ /* 0x000fe200078e0a0d */
[----:B------:R-:W-:-:S02]  /*ae00*/  LOP3.LUT R6, R9, 0x7fffffe, RZ, 0xc0, !PT ;  /* 0x07fffffe09067812 */ /* 0x000fc400078ec0ff */
[----:B------:R-:W-:Y:S01]  /*ae10*/  LOP3.LUT R12, R5, 0xffffff00, RZ, 0xc0, !PT ;  /* 0xffffff00050c7812 */ /* 0x000fe200078ec0ff */
[----:B------:R-:W-:Y:S01]  /*ae20*/  IMAD.IADD R61, R62, 0x1, -R61 ;  /* 0x000000013e3d7824 */ /* 0x000fe200078e0a3d */
[----:B------:R-:W-:Y:S01]  /*ae30*/  SHF.R.S32.HI R4, RZ, 0x1f, R59 ;  /* 0x0000001fff047819 */ /* 0x000fe2000001143b */
[----:B------:R-:W-:-:S04]  /*ae40*/  DEPBAR.LE SB0, 0x0 ;  /* 0x000080000000791a */ /* 0x000fc80000000000 */
[----:B------:R-:W-:Y:S01]  /*ae50*/  BAR.SYNC.DEFER_BLOCKING 0x0 ;  /* 0x0000000000007b1d */ /* 0x000fe20000010000 */
[----:B------:R-:W-:Y:S01]  /*ae60*/  SHF.R.S32.HI R9, RZ, 0x1, R9 ;  /* 0x00000001ff097819 */ /* 0x000fe20000011409 */
[----:B------:R-:W-:Y:S01]  /*ae70*/  IMAD.IADD R16, R3, 0x1, -R6 ;  /* 0x0000000103107824 */ /* 0x000fe200078e0a06 */
[----:B------:R-:W-:Y:S01]  /*ae80*/  LEA.HI R4, R4, R59, RZ, 0x2 ;  /* 0x0000003b04047211 */ /* 0x000fe200078f10ff */
[----:B------:R-:W-:Y:S01]  /*ae90*/  IMAD.SHL.U32 R5, R13, 0x8, RZ ;  /* 0x000000080d057824 */ /* 0x000fe200078e00ff */
[----:B------:R-:W-:Y:S01]  /*aea0*/  LOP3.LUT R14, R14, 0xc0, RZ, 0xc0, !PT ;  /* 0x000000c00e0e7812 */ /* 0x000fe200078ec0ff */
[C---:B------:R-:W-:Y:S01]  /*aeb0*/  IMAD R6, R64.reuse, 0x10, R67 ;  /* 0x0000001040067824 */ /* 0x040fe200078e0243 */
[----:B------:R-:W-:Y:S01]  /*aec0*/  SHF.R.S32.HI R137, RZ, 0x2, R4 ;  /* 0x00000002ff897819 */ /* 0x000fe20000011404 */
[--C-:B------:R-:W-:Y:S01]  /*aed0*/  IMAD R64, R64, 0x200, R12.reuse ;  /* 0x0000020040407824 */ /* 0x100fe200078e020c */
[----:B------:R-:W-:Y:S01]  /*aee0*/  LOP3.LUT R5, R14, 0x8, R5, 0xf8, !PT ;  /* 0x000000080e057812 */ /* 0x000fe200078ef805 */
[----:B------:R-:W-:Y:S01]  /*aef0*/  IMAD R3, R61, 0x20, R12 ;  /* 0x000000203d037824 */ /* 0x000fe200078e020c */
[----:B------:R-:W-:Y:S01]  /*af00*/  SHF.R.U32.HI R14, RZ, 0x3, R14 ;  /* 0x00000003ff0e7819 */ /* 0x000fe2000001160e */
[----:B------:R-:W-:Y:S01]  /*af10*/  IMAD.SHL.U32 R12, R9, 0x40, RZ ;  /* 0x00000040090c7824 */ /* 0x000fe200078e00ff */
[----:B------:R-:W-:Y:S01]  /*af20*/  IADD3 R6, R6, 0x1, R137 ;  /* 0x0000000106067810 */ /* 0x000fe20007ffe089 */
[----:B------:R-:W-:Y:S01]  /*af30*/  IMAD R64, R61, 0x20, R64 ;  /* 0x000000203d407824 */ /* 0x000fe200078e0240 */
[----:B------:R-:W-:Y:S01]  /*af40*/  LOP3.LUT R5, R5, R14, RZ, 0x3c, !PT ;  /* 0x0000000e05057212 */ /* 0x000fe200078e3cff */
[----:B------:R-:W-:Y:S01]  /*af50*/  IMAD R16, R13, 0x8, R16 ;  /* 0x000000080d107824 */ /* 0x000fe200078e0210 */
[----:B------:R-:W-:-:S02]  /*af60*/  LOP3.LUT R12, R12, 0xc0, RZ, 0xc0, !PT ;  /* 0x000000c00c0c7812 */ /* 0x000fc400078ec0ff */
[----:B------:R-:W-:Y:S01]  /*af70*/  LOP3.LUT P2, RZ, R9, 0x2, RZ, 0xc0, !PT ;  /* 0x0000000209ff7812 */ /* 0x000fe2000784c0ff */
[C---:B------:R-:W-:Y:S01]  /*af80*/  IMAD.IADD R127, R5.reuse, 0x1, R64 ;  /* 0x00000001057f7824 */ /* 0x040fe200078e0240 */
[----:B------:R-:W-:Y:S01]  /*af90*/  LOP3.LUT R9, R12, 0x8, R65, 0xf8, !PT ;  /* 0x000000080c097812 */ /* 0x000fe200078ef841 */
[----:B------:R-:W-:Y:S01]  /*afa0*/  IMAD.IADD R3, R5, 0x1, R3 ;  /* 0x0000000105037824 */ /* 0x000fe200078e0203 */
[----:B------:R-:W-:Y:S01]  /*afb0*/  SHF.R.U32.HI R12, RZ, 0x3, R12 ;  /* 0x00000003ff0c7819 */ /* 0x000fe2000001160c */
[----:B------:R1:W-:Y:S01]  /*afc0*/  @P1 STS [R136+0x6000], RZ ;  /* 0x006000ff88001388 */ /* 0x0003e20000000800 */
[----:B------:R-:W-:Y:S01]  /*afd0*/  IADD3 R40, R55, R6, -R128 ;  /* 0x0000000637287210 */ /* 0x000fe20007ffe880 */
[----:B------:R-:W-:Y:S01]  /*afe0*/  IMAD.MOV.U32 R5, RZ, RZ, 0x10 ;  /* 0x00000010ff057424 */ /* 0x000fe200078e00ff */
[----:B------:R-:W-:Y:S01]  /*aff0*/  LOP3.LUT R9, R9, R12, RZ, 0x3c, !PT ;  /* 0x0000000c09097212 */ /* 0x000fe200078e3cff */
[----:B------:R1:W-:Y:S01]  /*b000*/  @P1 STS [R136+0x6004], RZ ;  /* 0x006004ff88001388 */ /* 0x0003e20000000800 */
[----:B------:R-:W-:Y:S01]  /*b010*/  LEA R144, P0, R88, UR10, 0x1 ;  /* 0x0000000a58907c11 */ /* 0x000fe2000f8008ff */
[----:B------:R-:W-:Y:S01]  /*b020*/  VIADD R40, R40, UR5 ;  /* 0x0000000528287c36 */ /* 0x000fe20008000000 */
[----:B------:R-:W-:Y:S01]  /*b030*/  LOP3.LUT R41, R41, 0x6, RZ, 0xc0, !PT ;  /* 0x0000000629297812 */ /* 0x000fe200078ec0ff */
[----:B------:R1:W-:Y:S01]  /*b040*/  @P1 STS.64 [R136+0x6008], RZ ;  /* 0x006008ff88001388 */ /* 0x0003e20000000a00 */
[----:B------:R-:W-:Y:S01]  /*b050*/  IMAD.U32 R126, R16, 0x20, R9 ;  /* 0x00000020107e7824 */ /* 0x000fe200078e0009 */
[----:B------:R-:W-:-:S02]  /*b060*/  LEA.HI.X R145, R88, UR11, R86, 0x1, P0 ;  /* 0x0000000b58917c11 */ /* 0x000fc400080f0c56 */
[----:B------:R1:W-:Y:S01]  /*b070*/  @P1 STS.128 [R136+0x7000], RZ ;  /* 0x007000ff88001388 */ /* 0x0003e20000000c00 */
[----:B------:R-:W-:Y:S02]  /*b080*/  SEL R5, R5, 0xfffffff0, !P2 ;  /* 0xfffffff005057807 */ /* 0x000fe40005000000 */
[----:B------:R-:W-:Y:S01]  /*b090*/  LEA R127, R127, UR4, 0x1 ;  /* 0x000000047f7f7c11 */ /* 0x000fe2000f8e08ff */
        /* <DEDUP_REMOVED lines=25> */
.L_x_4445:
[----:B------:R1:W-:Y:S02]  /*b230*/  STS.128 [R136+0x8000], RZ ;  /* 0x008000ff88007388 */ /* 0x0003e40000000c00 */
.L_x_4444:
[----:B------:R-:W-:Y:S05]  /*b240*/  BSYNC B0 ;  /* 0x0000000000007941 */ /* 0x000fea0003800000 */
.L_x_4443:
        /* <DEDUP_REMOVED lines=32> */
.L_x_4448:
[----:B------:R1:W-:Y:S02]  /*b450*/  STS.128 [R136+0x8800], RZ ;  /* 0x008800ff88007388 */ /* 0x0003e40000000c00 */
.L_x_4447:
[----:B------:R-:W-:Y:S05]  /*b460*/  BSYNC B0 ;  /* 0x0000000000007941 */ /* 0x000fea0003800000 */
.L_x_4446:
[----:B------:R-:W-:Y:S01]  /*b470*/  LEA R126, R126, UR4, 0x1 ;  /* 0x000000047e7e7c11 */ /* 0x000fe2000f8e08ff */
[----:B----4-:R-:W-:Y:S01]  /*b480*/  LDSM.16.M88.4 R12, [R127] ;  /* 0x000000007f0c783b */ /* 0x010fe20000000200 */
[----:B------:R-:W-:Y:S01]  /*b490*/  LEA R125, R42, R127, 0x1 ;  /* 0x0000007f2a7d7211 */ /* 0x000fe200078e08ff */
[----:B------:R-:W-:Y:S01]  /*b4a0*/  ULDC UR5, c[0x0][0x39c] ;  /* 0x0000e70000057ab9 */ /* 0x000fe20000000800 */
[----:B------:R-:W-:Y:S01]  /*b4b0*/  LEA R91, R5, R126, 0x1 ;  /* 0x0000007e055b7211 */ /* 0x000fe200078e08ff */
[----:B------:R-:W4:Y:S01]  /*b4c0*/  LDSM.16.M88.4 R24, [R126+0x3000] ;  /* 0x003000007e18783b */ /* 0x000f220000000200 */
[----:B------:R-:W-:Y:S02]  /*b4d0*/  ISETP.GE.AND P4, PT, R87, 0x2, PT ;  /* 0x000000025700780c */ /* 0x000fe40003f86270 */
[----:B-1----:R-:W-:Y:S01]  /*b4e0*/  VIADDMNMX R9, R40, 0x8, R55, PT ;  /* 0x0000000828097846 */ /* 0x002fe20003800137 */
[----:B------:R-:W-:Y:S04]  /*b4f0*/  LDSM.16.M88.4 R92, [R125] ;  /* 0x000000007d5c783b */ /* 0x000fe80000000200 */
[----:B------:R-:W-:Y:S04]  /*b500*/  LDSM.16.M88.4 R28, [R91+0x3000] ;  /* 0x003000005b1c783b */ /* 0x000fe80000000200 */
[----:B------:R-:W-:Y:S04]  /*b510*/  LDSM.16.M88.4 R60, [R127+0x1000] ;  /* 0x001000007f3c783b */ /* 0x000fe80000000200 */
[----:B------:R-:W-:Y:S04]  /*b520*/  LDSM.16.M88.4 R20, [R126+0x4000] ;  /* 0x004000007e14783b */ /* 0x000fe80000000200 */
[----:B------:R-:W1:Y:S04]  /*b530*/  LDSM.16.M88.4 R48, [R126+0x3400] ;  /* 0x003400007e30783b */ /* 0x000e680000000200 */
[----:B------:R-:W-:Y:S04]  /*b540*/  LDSM.16.M88.4 R44, [R125+0x1000] ;  /* 0x001000007d2c783b */ /* 0x000fe80000000200 */
[----:B------:R-:W-:Y:S04]  /*b550*/  LDSM.16.M88.4 R56, [R91+0x4000] ;  /* 0x004000005b38783b */ /* 0x000fe80000000200 */
[----:B------:R-:W5:Y:S04]  /*b560*/  LDSM.16.M88.4 R16, [R91+0x3400] ;  /* 0x003400005b10783b */ /* 0x000f680000000200 */
[----:B------:R-:W2:Y:S01]  /*b570*/  LDSM.16.M88.4 R68, [R126+0x3800] ;  /* 0x003800007e44783b */ /* 0x000ea20000000200 */
[C---:B----4-:R-:W-:Y:S03]  /*b580*/  HMMA.16816.F32 R4, R12.reuse, R24, RZ ;  /* 0x000000180c04723c */ /* 0x050fe600000018ff */
[----:B------:R-:W-:Y:S04]  /*b590*/  LDSM.16.M88.4 R108, [R126+0x5000] ;  /* 0x005000007e6c783b */ /* 0x000fe80000000200 */
[----:B------:R-:W4:Y:S01]  /*b5a0*/  LDSM.16.M88.4 R100, [R126+0x4400] ;  /* 0x004400007e64783b */ /* 0x000f220000000200 */
[C---:B------:R-:W-:Y:S03]  /*b5b0*/  HMMA.16816.F32 R24, R12.reuse, R26, RZ ;  /* 0x0000001a0c18723c */ /* 0x040fe600000018ff */
[----:B------:R-:W-:Y:S04]  /*b5c0*/  LDSM.16.M88.4 R96, [R126+0x3c00] ;  /* 0x003c00007e60783b */ /* 0x000fe80000000200 */
[----:B------:R-:W-:Y:S04]  /*b5d0*/  LDSM.16.M88.4 R80, [R91+0x3800] ;  /* 0x003800005b50783b */ /* 0x000fe80000000200 */
[----:B------:R-:W-:Y:S01]  /*b5e0*/  LDSM.16.M88.4 R36, [R91+0x4400] ;  /* 0x004400005b24783b */ /* 0x000fe20000000200 */
[----:B-1----:R-:W-:Y:S03]  /*b5f0*/  HMMA.16816.F32 R32, R12, R48, RZ ;  /* 0x000000300c20723c */ /* 0x002fe600000018ff */
[----:B------:R-:W-:Y:S04]  /*b600*/  LDSM.16.M88.4 R76, [R91+0x3c00] ;  /* 0x003c00005b4c783b */ /* 0x000fe80000000200 */
[----:B------:R-:W0:Y:S01]  /*b610*/  LDGDEPBAR ;  /* 0x00000000000079af */ /* 0x000e220000000000 */
[C---:B------:R-:W-:Y:S06]  /*b620*/  HMMA.16816.F32 R4, R92.reuse, R28, R4 ;  /* 0x0000001c5c04723c */ /* 0x040fec0000001804 */
[----:B------:R-:W-:Y:S01]  /*b630*/  HMMA.16816.F32 R24, R92, R30, R24 ;  /* 0x0000001e5c18723c */ /* 0x000fe20000001818 */
[----:B------:R-:W1:Y:S05]  /*b640*/  LDSM.16.M88.4 R28, [R127+0x2000] ;  /* 0x002000007f1c783b */ /* 0x000e6a0000000200 */
[----:B------:R-:W-:Y:S06]  /*b650*/  HMMA.16816.F32 R48, R12, R50, RZ ;  /* 0x000000320c30723c */ /* 0x000fec00000018ff */
[----:B-----5:R-:W-:Y:S06]  /*b660*/  HMMA.16816.F32 R32, R92, R16, R32 ;  /* 0x000000105c20723c */ /* 0x020fec0000001820 */
[C---:B------:R-:W-:Y:S06]  /*b670*/  HMMA.16816.F32 R4, R60.reuse, R20, R4 ;  /* 0x000000143c04723c */ /* 0x040fec0000001804 */
[----:B------:R-:W-:Y:S01]  /*b680*/  HMMA.16816.F32 R24, R60, R22, R24 ;  /* 0x000000163c18723c */ /* 0x000fe20000001818 */
[----:B------:R-:W-:Y:S05]  /*b690*/  LDSM.16.M88.4 R20, [R125+0x2000] ;  /* 0x002000007d14783b */ /* 0x000fea0000000200 */
[----:B------:R-:W-:Y:S01]  /*b6a0*/  HMMA.16816.F32 R48, R92, R18, R48 ;  /* 0x000000125c30723c */ /* 0x000fe20000001830 */
[----:B------:R-:W5:Y:S05]  /*b6b0*/  LDSM.16.M88.4 R16, [R91+0x5000] ;  /* 0x005000005b10783b */ /* 0x000f6a0000000200 */
[----:B--2---:R-:W-:Y:S06]  /*b6c0*/  HMMA.16816.F32 R72, R12, R68, RZ ;  /* 0x000000440c48723c */ /* 0x004fec00000018ff */
[C---:B------:R-:W-:Y:S06]  /*b6d0*/  HMMA.16816.F32 R4, R44.reuse, R56, R4 ;  /* 0x000000382c04723c */ /* 0x040fec0000001804 */
[----:B------:R-:W-:Y:S01]  /*b6e0*/  HMMA.16816.F32 R24, R44, R58, R24 ;  /* 0x0000003a2c18723c */ /* 0x000fe20000001818 */
[----:B------:R-:W-:Y:S05]  /*b6f0*/  LDSM.16.M88.4 R56, [R126+0x4800] ;  /* 0x004800007e38783b */ /* 0x000fea0000000200 */
[----:B----4-:R-:W-:Y:S06]  /*b700*/  HMMA.16816.F32 R32, R60, R100, R32 ;  /* 0x000000643c20723c */ /* 0x010fec0000001820 */
[----:B------:R-:W-:Y:S06]  /*b710*/  HMMA.16816.F32 R68, R12, R70, RZ ;  /* 0x000000460c44723c */ /* 0x000fec00000018ff */
[----:B-1----:R-:W-:Y:S06]  /*b720*/  HMMA.16816.F32 R4, R28, R108, R4 ;  /* 0x0000006c1c04723c */ /* 0x002fec0000001804 */
[----:B------:R-:W-:Y:S01]  /*b730*/  HMMA.16816.F32 R48, R60, R102, R48 ;  /* 0x000000663c30723c */ /* 0x000fe20000001830 */
[----:B------:R-:W-:Y:S05]  /*b740*/  LDSM.16.M88.4 R100, [R91+0x4800] ;  /* 0x004800005b64783b */ /* 0x000fea0000000200 */
[C---:B------:R-:W-:Y:S06]  /*b750*/  HMMA.16816.F32 R64, R12.reuse, R96, RZ ;  /* 0x000000600c40723c */ /* 0x040fec00000018ff */
[----:B------:R-:W-:Y:S06]  /*b760*/  HMMA.16816.F32 R12, R12, R98, RZ ;  /* 0x000000620c0c723c */ /* 0x000fec00000018ff */
[----:B------:R-:W-:Y:S01]  /*b770*/  HMMA.16816.F32 R96, R92, R80, R72 ;  /* 0x000000505c60723c */ /* 0x000fe20000001848 */
[----:B------:R-:W1:Y:S05]  /*b780*/  LDSM.16.M88.4 R72, [R126+0x5400] ;  /* 0x005400007e48783b */ /* 0x000e6a0000000200 */
[----:B------:R-:W-:Y:S06]  /*b790*/  HMMA.16816.F32 R24, R28, R110, R24 ;  /* 0x0000006e1c18723c */ /* 0x000fec0000001818 */
[----:B-----5:R-:W-:Y:S06]  /*b7a0*/  HMMA.16816.F32 R4, R20, R16, R4 ;  /* 0x000000101404723c */ /* 0x020fec0000001804 */
[----:B------:R-:W-:Y:S06]  /*b7b0*/  HMMA.16816.F32 R32, R44, R36, R32 ;  /* 0x000000242c20723c */ /* 0x000fec0000001820 */
[----:B------:R-:W-:Y:S06]  /*b7c0*/  HMMA.16816.F32 R68, R92, R82, R68 ;  /* 0x000000525c44723c */ /* 0x000fec0000001844 */
[----:B------:R-:W-:Y:S01]  /*b7d0*/  HMMA.16816.F32 R48, R44, R38, R48 ;  /* 0x000000262c30723c */ /* 0x000fe20000001830 */
[----:B------:R-:W2:Y:S05]  /*b7e0*/  LDSM.16.M88.4 R36, [R126+0x4c00] ;  /* 0x004c00007e24783b */ /* 0x000eaa0000000200 */
[----:B------:R-:W-:Y:S01]  /*b7f0*/  HMMA.16816.F32 R12, R92, R78, R12 ;  /* 0x0000004e5c0c723c */ /* 0x000fe2000000180c */
[----:B------:R-:W-:Y:S01]  /*b800*/  FMUL.FTZ R4, R4, UR5 ;  /* 0x0000000504047c20 */ /* 0x000fe20008410000 */
[----:B------:R-:W-:-:S03]  /*b810*/  FMUL.FTZ R80, R7, UR5 ;  /* 0x0000000507507c20 */ /* 0x000fc60008410000 */
[----:B------:R4:W2:Y:S01]  /*b820*/  MUFU.TANH R43, R4 ;  /* 0x00000004002b7308 */ /* 0x0008a20000002400 */
[----:B------:R-:W-:Y:S01]  /*b830*/  HMMA.16816.F32 R64, R92, R76, R64 ;  /* 0x0000004c5c40723c */ /* 0x000fe20000001840 */
[----:B------:R-:W5:Y:S05]  /*b840*/  LDSM.16.M88.4 R76, [R91+0x5400] ;  /* 0x005400005b4c783b */ /* 0x000f6a0000000200 */
[----:B------:R-:W-:Y:S01]  /*b850*/  HMMA.16816.F32 R24, R20, R18, R24 ;  /* 0x000000121418723c */ /* 0x000fe20000001818 */
[----:B------:R-:W-:Y:S01]  /*b860*/  LDSM.16.M88.4 R16, [R126+0x5800] ;  /* 0x005800007e10783b */ /* 0x000fe20000000200 */
[----:B------:R-:W2:Y:S04]  /*b870*/  MUFU.TANH R80, R80 ;  /* 0x0000005000507308 */ /* 0x000ea80000002400 */
[----:B-1----:R-:W-:Y:S06]  /*b880*/  HMMA.16816.F32 R32, R28, R72, R32 ;  /* 0x000000481c20723c */ /* 0x002fec0000001820 */
[----:B------:R-:W-:Y:S01]  /*b890*/  HMMA.16816.F32 R96, R60, R56, R96 ;  /* 0x000000383c60723c */ /* 0x000fe20000001860 */
[----:B------:R-:W-:Y:S01]  /*b8a0*/  FMUL.FTZ R72, R5, UR5 ;  /* 0x0000000505487c20 */ /* 0x000fe20008410000 */
[----:B------:R-:W-:-:S02]  /*b8b0*/  FMUL.FTZ R73, R6, UR5 ;  /* 0x0000000506497c20 */ /* 0x000fc40008410000 */
[----:B----4-:R-:W1:Y:S02]  /*b8c0*/  LDSM.16.M88.4 R4, [R91+0x4c00] ;  /* 0x004c00005b04783b */ /* 0x010e640000000200 */
[C---:B------:R-:W-:Y:S01]  /*b8d0*/  HMMA.16816.F32 R68, R60.reuse, R58, R68 ;  /* 0x0000003a3c44723c */ /* 0x040fe20000001844 */
[----:B------:R-:W4:Y:S01]  /*b8e0*/  MUFU.TANH R72, R72 ;  /* 0x0000004800487308 */ /* 0x000f220000002400 */
[----:B------:R-:W3:Y:S04]  /*b8f0*/  LDSM.16.M88.4 R56, [R91+0x5800] ;  /* 0x005800005b38783b */ /* 0x000ee80000000200 */
[C---:B--2---:R-:W-:Y:S01]  /*b900*/  HMMA.16816.F32 R12, R60.reuse, R38, R12 ;  /* 0x000000263c0c723c */ /* 0x044fe2000000180c */
[----:B------:R-:W-:Y:S01]  /*b910*/  FMUL.FTZ R24, R24, UR5 ;  /* 0x0000000518187c20 */ /* 0x000fe20008410000 */
[----:B------:R-:W-:Y:S01]  /*b920*/  FMUL.FTZ R8, R25, UR5 ;  /* 0x0000000519087c20 */ /* 0x000fe20008410000 */
[----:B------:R-:W2:Y:S03]  /*b930*/  MUFU.TANH R73, R73 ;  /* 0x0000004900497308 */ /* 0x000ea60000002400 */
[----:B------:R-:W-:Y:S05]  /*b940*/  HMMA.16816.F32 R64, R60, R36, R64 ;  /* 0x000000243c40723c */ /* 0x000fea0000001840 */
[----:B------:R5:W1:Y:S01]  /*b950*/  MUFU.TANH R36, R8 ;  /* 0x0000000800247308 */ /* 0x000a620000002400 */
[----:B------:R-:W-:Y:S01]  /*b960*/  HMMA.16816.F32 R48, R28, R74, R48 ;  /* 0x0000004a1c30723c */ /* 0x000fe20000001830 */
[----:B------:R-:W-:-:S05]  /*b970*/  FMUL.FTZ R37, R26, UR5 ;  /* 0x000000051a257c20 */ /* 0x000fca0008410000 */
[----:B------:R-:W-:Y:S01]  /*b980*/  HMMA.16816.F32 R96, R44, R100, R96 ;  /* 0x000000642c60723c */ /* 0x000fe20000001860 */
[----:B------:R4:W1:Y:S01]  /*b990*/  MUFU.TANH R74, R24 ;  /* 0x00000018004a7308 */ /* 0x0008620000002400 */
[----:B------:R-:W-:-:S04]  /*b9a0*/  FMUL.FTZ R75, R27, UR5 ;  /* 0x000000051b4b7c20 */ /* 0x000fc80008410000 */
[----:B------:R-:W-:Y:S03]  /*b9b0*/  HMMA.16816.F32 R68, R44, R102, R68 ;  /* 0x000000662c44723c */ /* 0x000fe60000001844 */
[----:B------:R-:W2:Y:S01]  /*b9c0*/  MUFU.TANH R37, R37 ;  /* 0x0000002500257308 */ /* 0x000ea20000002400 */
[----:B-----5:R-:W-:Y:S02]  /*b9d0*/  VIMNMX R8, R40, R55, PT ;  /* 0x0000003728087248 */ /* 0x020fe40003fe0100 */
[----:B------:R-:W-:Y:S05]  /*b9e0*/  HMMA.16816.F32 R32, R20, R76, R32 ;  /* 0x0000004c1420723c */ /* 0x000fea0000001820 */
[----:B------:R-:W2:Y:S01]  /*b9f0*/  MUFU.TANH R75, R75 ;  /* 0x0000004b004b7308 */ /* 0x000ea20000002400 */
[----:B----4-:R-:W4:Y:S01]  /*ba00*/  LDSM.16.M88.4 R24, [R126+0x5c00] ;  /* 0x005c00007e18783b */ /* 0x010f220000000200 */
[C---:B-1----:R-:W-:Y:S06]  /*ba10*/  HMMA.16816.F32 R12, R44.reuse, R6, R12 ;  /* 0x000000062c0c723c */ /* 0x042fec000000180c */
[----:B------:R-:W-:Y:S06]  /*ba20*/  HMMA.16816.F32 R64, R44, R4, R64 ;  /* 0x000000042c40723c */ /* 0x000fec0000001840 */
[C---:B------:R-:W-:Y:S05]  /*ba30*/  HMMA.16816.F32 R96, R28.reuse, R16, R96 ;  /* 0x000000101c60723c */ /* 0x040fea0000001860 */
[----:B------:R-:W-:Y:S01]  /*ba40*/  FMUL.FTZ R4, R34, UR5 ;  /* 0x0000000522047c20 */ /* 0x000fe20008410000 */
[----:B------:R-:W-:Y:S01]  /*ba50*/  HMMA.16816.F32 R68, R28, R18, R68 ;  /* 0x000000121c44723c */ /* 0x000fe20000001844 */
[----:B------:R-:W1:Y:S01]  /*ba60*/  LDSM.16.M88.4 R16, [R91+0x5c00] ;  /* 0x005c00005b10783b */ /* 0x000e620000000200 */
[----:B------:R-:W-:Y:S01]  /*ba70*/  FMUL.FTZ R5, R35, UR5 ;  /* 0x0000000523057c20 */ /* 0x000fe20008410000 */
[----:B------:R-:W-:Y:S01]  /*ba80*/  FMUL.FTZ R32, R32, UR5 ;  /* 0x0000000520207c20 */ /* 0x000fe20008410000 */
[----:B------:R-:W-:Y:S01]  /*ba90*/  FMUL.FTZ R33, R33, UR5 ;  /* 0x0000000521217c20 */ /* 0x000fe20008410000 */
[----:B------:R-:W1:Y:S01]  /*baa0*/  MUFU.TANH R4, R4 ;  /* 0x0000000400047308 */ /* 0x000e620000002400 */
[----:B------:R-:W-:Y:S01]  /*bab0*/  HMMA.16816.F32 R48, R20, R78, R48 ;  /* 0x0000004e1430723c */ /* 0x000fe20000001830 */
[----:B------:R-:W-:-:S06]  /*bac0*/  DEPBAR.LE SB0, 0x0 ;  /* 0x000080000000791a */ /* 0x000fcc0000000000 */
[----:B------:R-:W1:Y:S05]  /*bad0*/  MUFU.TANH R32, R32 ;  /* 0x0000002000207308 */ /* 0x000e6a0000002400 */
[----:B---3--:R-:W-:Y:S03]  /*bae0*/  HMMA.16816.F32 R96, R20, R56, R96 ;  /* 0x000000381460723c */ /* 0x008fe60000001860 */
[----:B------:R-:W3:Y:S03]  /*baf0*/  MUFU.TANH R33, R33 ;  /* 0x0000002100217308 */ /* 0x000ee60000002400 */
[C---:B----4-:R-:W-:Y:S05]  /*bb00*/  HMMA.16816.F32 R12, R28.reuse, R26, R12 ;  /* 0x0000001a1c0c723c */ /* 0x050fea000000180c */
[----:B------:R-:W4:Y:S01]  /*bb10*/  MUFU.TANH R5, R5 ;  /* 0x0000000500057308 */ /* 0x000f220000002400 */
[----:B------:R-:W-:Y:S01]  /*bb20*/  HMMA.16816.F32 R64, R28, R24, R64 ;  /* 0x000000181c40723c */ /* 0x000fe20000001840 */
[----:B------:R-:W-:Y:S01]  /*bb30*/  FMUL.FTZ R34, R48, UR5 ;  /* 0x0000000530227c20 */ /* 0x000fe20008410000 */
[----:B------:R-:W-:Y:S01]  /*bb40*/  FMUL.FTZ R35, R49, UR5 ;  /* 0x0000000531237c20 */ /* 0x000fe20008410000 */
[----:B------:R-:W-:Y:S01]  /*bb50*/  FMUL.FTZ R7, R50, UR5 ;  /* 0x0000000532077c20 */ /* 0x000fe20008410000 */
[----:B------:R-:W-:-:S02]  /*bb60*/  FMUL.FTZ R6, R51, UR5 ;  /* 0x0000000533067c20 */ /* 0x000fc40008410000 */
[C---:B------:R-:W-:Y:S01]  /*bb70*/  HMMA.16816.F32 R68, R20.reuse, R58, R68 ;  /* 0x0000003a1444723c */ /* 0x040fe20000001844 */
[----:B------:R-:W2:Y:S05]  /*bb80*/  MUFU.TANH R34, R34 ;  /* 0x0000002200227308 */ /* 0x000eaa0000002400 */
[----:B------:R-:W-:Y:S01]  /*bb90*/  FMUL.FTZ R96, R96, UR5 ;  /* 0x0000000560607c20 */ /* 0x000fe20008410000 */
[----:B------:R-:W-:Y:S01]  /*bba0*/  FMUL.FTZ R97, R97, UR5 ;  /* 0x0000000561617c20 */ /* 0x000fe20008410000 */
[----:B------:R-:W-:Y:S01]  /*bbb0*/  FMUL.FTZ R98, R98, UR5 ;  /* 0x0000000562627c20 */ /* 0x000fe20008410000 */
[----:B------:R-:W-:Y:S01]  /*bbc0*/  FMUL.FTZ R99, R99, UR5 ;  /* 0x0000000563637c20 */ /* 0x000fe20008410000 */
[----:B------:R2:W2:Y:S02]  /*bbd0*/  MUFU.TANH R118, R96 ;  /* 0x0000006000767308 */ /* 0x0004a40000002400 */
[C---:B-1----:R-:W-:Y:S06]  /*bbe0*/  HMMA.16816.F32 R12, R20.reuse, R18, R12 ;  /* 0x00000012140c723c */ /* 0x042fec000000180c */
[----:B------:R-:W-:Y:S01]  /*bbf0*/  HMMA.16816.F32 R64, R20, R16, R64 ;  /* 0x000000101440723c */ /* 0x000fe20000001840 */
[----:B------:R-:W1:Y:S05]  /*bc00*/  MUFU.TANH R35, R35 ;  /* 0x0000002300237308 */ /* 0x000e6a0000002400 */
[----:B------:R-:W-:Y:S01]  /*bc10*/  FMUL.FTZ R68, R68, UR5 ;  /* 0x0000000544447c20 */ /* 0x000fe20008410000 */
[----:B------:R-:W-:Y:S01]  /*bc20*/  FMUL.FTZ R69, R69, UR5 ;  /* 0x0000000545457c20 */ /* 0x000fe20008410000 */
[----:B------:R-:W-:Y:S01]  /*bc30*/  FMUL.FTZ R70, R70, UR5 ;  /* 0x0000000546467c20 */ /* 0x000fe20008410000 */
[----:B------:R-:W-:Y:S01]  /*bc40*/  FMUL.FTZ R71, R71, UR5 ;  /* 0x0000000547477c20 */ /* 0x000fe20008410000 */
[----:B------:R-:W1:Y:S08]  /*bc50*/  MUFU.TANH R7, R7 ;  /* 0x0000000700077308 */ /* 0x000e700000002400 */
[----:B------:R-:W-:Y:S01]  /*bc60*/  FMUL.FTZ R13, R13, UR5 ;  /* 0x000000050d0d7c20 */ /* 0x000fe20008410000 */
[----:B------:R-:W-:Y:S01]  /*bc70*/  FMUL.FTZ R12, R12, UR5 ;  /* 0x000000050c0c7c20 */ /* 0x000fe20008410000 */
[----:B------:R-:W-:Y:S01]  /*bc80*/  FMUL.FTZ R14, R14, UR5 ;  /* 0x000000050e0e7c20 */ /* 0x000fe20008410000 */
[----:B------:R-:W-:Y:S01]  /*bc90*/  FMUL.FTZ R15, R15, UR5 ;  /* 0x000000050f0f7c20 */ /* 0x000fe20008410000 */
[----:B------:R-:W1:Y:S02]  /*bca0*/  MUFU.TANH R6, R6 ;  /* 0x0000000600067308 */ /* 0x000e640000002400 */
[----:B------:R-:W-:Y:S01]  /*bcb0*/  FMUL.FTZ R64, R64, UR5 ;  /* 0x0000000540407c20 */ /* 0x000fe20008410000 */
[----:B------:R-:W-:Y:S01]  /*bcc0*/  FMUL.FTZ R65, R65, UR5 ;  /* 0x0000000541417c20 */ /* 0x000fe20008410000 */
[----:B------:R-:W-:Y:S01]  /*bcd0*/  FMUL.FTZ R66, R66, UR5 ;  /* 0x0000000542427c20 */ /* 0x000fe20008410000 */
[----:B------:R-:W-:-:S03]  /*bce0*/  FMUL.FTZ R67, R67, UR5 ;  /* 0x0000000543437c20 */ /* 0x000fc60008410000 */
        /* <DEDUP_REMOVED lines=14> */
[----:B------:R1:W1:Y:S01]  /*bdd0*/  MUFU.TANH R92, R15 ;  /* 0x0000000f005c7308 */ /* 0x0002620000002400 */
[----:B------:R-:W-:Y:S06]  /*bde0*/  BAR.SYNC.DEFER_BLOCKING 0x0 ;  /* 0x0000000000007b1d */ /* 0x000fec0000010000 */
[----:B--234-:R-:W-:Y:S05]  /*bdf0*/  @!P4 BRA `(.L_x_4449) ;  /* 0x0000000400f0c947 */ /* 0x01cfea0003800000 */
[----:B------:R-:W-:Y:S05]  /*be00*/  @!P3 BRA `(.L_x_4450) ;  /* 0x0000000000f0b947 */ /* 0x000fea0003800000 */
[----:B-1----:R-:W1:Y:S01]  /*be10*/  LDC R15, c[0x0][0x380] ;  /* 0x0000e000ff0f7b82 */ /* 0x002e620000000800 */
        /* <DEDUP_REMOVED lines=59> */
.L_x_4450:
[----:B-1----:R-:W1:Y:S02]  /*c1d0*/  LDC R12, c[0x0][0x248] ;  /* 0x00009200ff0c7b82 */ /* 0x002e640000000800 */
[----:B-1----:R-:W-:-:S04]  /*c1e0*/  LEA R12, -R12, RZ, 0x6 ;  /* 0x000000ff0c0c7211 */ /* 0x002fc800078e31ff */
[----:B------:R-:W-:-:S07]  /*c1f0*/  SHF.R.S32.HI R15, RZ, 0x1f, R12 ;  /* 0x0000001fff0f7819 */ /* 0x000fce000001140c */
.L_x_4451:
[C---:B------:R-:W-:Y:S02]  /*c200*/  LOP3.LUT P2, RZ, R2.reuse, 0x2, RZ, 0xc0, !PT ;  /* 0x0000000202ff7812 */ /* 0x040fe4000784c0ff */
[----:B------:R-:W-:Y:S02]  /*c210*/  LOP3.LUT P1, RZ, R2, 0x4, RZ, 0xc0, !PT ;  /* 0x0000000402ff7812 */ /* 0x000fe4000782c0ff */
[----:B------:R-:W-:Y:S02]  /*c220*/  LEA R134, P5, R12, R134, 0x1 ;  /* 0x000000860c867211 */ /* 0x000fe400078a08ff */
        /* <DEDUP_REMOVED lines=9> */
[C---:B------:R-:W-:Y:S02]  /*c2c0*/  @P1 LEA R16, P0, R2.reuse, UR12, 0x1 ;  /* 0x0000000c02101c11 */ /* 0x040fe4000f8008ff */
[C---:B------:R-:W-:Y:S02]  /*c2d0*/  IADD3 R19, P5, R53.reuse, R12, RZ ;  /* 0x0000000c35137210 */ /* 0x040fe40007fbe0ff */
        /* <DEDUP_REMOVED lines=46> */
.L_x_4449:
[----:B------:R-:W-:Y:S01]  /*c5c0*/  IMAD.IADD R41, R0, 0x1, R41 ;  /* 0x0000000100297824 */ /* 0x000fe200078e0229 */
[----:B------:R-:W-:Y:S01]  /*c5d0*/  ULDC UR12, c[0x0][0x2ec] ;  /* 0x0000bb00000c7ab9 */ /* 0x000fe20000000800 */
[----:B------:R-:W-:Y:S02]  /*c5e0*/  LEA R124, R3, UR4, 0x1 ;  /* 0x00000004037c7c11 */ /* 0x000fe4000f8e08ff */
[C---:B------:R-:W-:Y:S02]  /*c5f0*/  VIADD R0, R41.reuse, 0x1 ;  /* 0x0000000129007836 */ /* 0x040fe40000000000 */
[C---:B------:R-:W-:Y:S01]  /*c600*/  VIADD R2, R41.reuse, 0x8 ;  /* 0x0000000829027836 */ /* 0x040fe20000000000 */
[----:B------:R-:W-:Y:S01]  /*c610*/  LDSM.16.MT88.4 R60, [R124+0x7000] ;  /* 0x007000007c3c783b */ /* 0x000fe20000004200 */
[C---:B-12---:R-:W-:Y:S01]  /*c620*/  VIADD R14, R41.reuse, 0x18 ;  /* 0x00000018290e7836 */ /* 0x046fe20000000000 */
[CC--:B------:R-:W-:Y:S01]  /*c630*/  ISETP.GE.AND P6, PT, R0.reuse, R8.reuse, PT ;  /* 0x000000080000720c */ /* 0x0c0fe20003fc6270 */
[C---:B------:R-:W-:Y:S01]  /*c640*/  VIADD R21, R41.reuse, 0x21 ;  /* 0x0000002129157836 */ /* 0x040fe20000000000 */
[-C--:B------:R-:W-:Y:S01]  /*c650*/  ISETP.GE.AND P0, PT, R0, R9.reuse, PT ;  /* 0x000000090000720c */ /* 0x080fe20003f06270 */
[C---:B------:R-:W-:Y:S01]  /*c660*/  VIADD R0, R41.reuse, 0x9 ;  /* 0x0000000929007836 */ /* 0x040fe20000000000 */
[----:B------:R-:W-:Y:S01]  /*c670*/  FSEL R72, R72, -INF , !P6 ;  /* 0xff80000048487808 */ /* 0x000fe20007000000 */
[C---:B------:R-:W-:Y:S01]  /*c680*/  VIADD R19, R41.reuse, 0x28 ;  /* 0x0000002829137836 */ /* 0x040fe20000000000 */
[-C--:B------:R-:W-:Y:S01]  /*c690*/  ISETP.GE.AND P1, PT, R2, R9.reuse, PT ;  /* 0x000000090200720c */ /* 0x080fe20003f26270 */
[C---:B------:R-:W-:Y:S01]  /*c6a0*/  VIADD R17, R41.reuse, 0x29 ;  /* 0x0000002929117836 */ /* 0x040fe20000000000 */
[----:B------:R-:W-:Y:S01]  /*c6b0*/  ISETP.GE.AND P6, PT, R0, R9, PT ;  /* 0x000000090000720c */ /* 0x000fe20003fc6270 */
[----:B------:R-:W-:Y:S01]  /*c6c0*/  IMAD R90, R42, 0x2, R124 ;  /* 0x000000022a5a7824 */ /* 0x000fe200078e027c */
[-C--:B------:R-:W-:Y:S01]  /*c6d0*/  ISETP.GE.AND P5, PT, R0, R8.reuse, PT ;  /* 0x000000080000720c */ /* 0x080fe20003fa6270 */
[----:B------:R-:W-:Y:S01]  /*c6e0*/  VIADD R0, R41, 0x11 ;  /* 0x0000001129007836 */ /* 0x000fe20000000000 */
[----:B------:R-:W-:Y:S01]  /*c6f0*/  FSEL R16, R75, -INF , !P6 ;  /* 0xff8000004b107808 */ /* 0x000fe20007000000 */
[----:B------:R-:W-:Y:S01]  /*c700*/  LDSM.16.MT88.4 R76, [R124+0x6000] ;  /* 0x006000007c4c783b */ /* 0x000fe20000004200 */
[----:B------:R-:W-:-:S02]  /*c710*/  ISETP.GE.AND P6, PT, R41, R8, PT ;  /* 0x000000082900720c */ /* 0x000fc40003fc6270 */
[----:B------:R-:W-:Y:S01]  /*c720*/  FSEL R20, R37, -INF , !P1 ;  /* 0xff80000025147808 */ /* 0x000fe20004800000 */
[----:B------:R-:W-:Y:S01]  /*c730*/  LDSM.16.MT88.4 R68, [R90+0x6000] ;  /* 0x006000005a44783b */ /* 0x000fe20000004200 */
[----:B------:R-:W-:Y:S02]  /*c740*/  FSEL R36, R36, -INF , !P5 ;  /* 0xff80000024247808 */ /* 0x000fe40006800000 */
[CC--:B------:R-:W-:Y:S01]  /*c750*/  ISETP.GE.AND P1, PT, R0.reuse, R8.reuse, PT ;  /* 0x000000080000720c */ /* 0x0c0fe20003f26270 */
[----:B------:R-:W-:Y:S01]  /*c760*/  LDSM.16.MT88.4 R52, [R90+0x7000] ;  /* 0x007000005a34783b */ /* 0x000fe20000004200 */
[----:B------:R-:W-:Y:S02]  /*c770*/  ISETP.GE.AND P5, PT, R0, R9, PT ;  /* 0x000000090000720c */ /* 0x000fe40003fa6270 */
[----:B------:R-:W-:Y:S01]  /*c780*/  ISETP.GE.AND P2, PT, R2, R8, PT ;  /* 0x000000080200720c */ /* 0x000fe20003f46270 */
[----:B------:R-:W-:Y:S01]  /*c790*/  VIADD R2, R41, 0x10 ;  /* 0x0000001029027836 */ /* 0x000fe20000000000 */
[----:B------:R-:W-:-:S02]  /*c7a0*/  FSEL R0, R43, -INF , !P6 ;  /* 0xff8000002b007808 */ /* 0x000fc40007000000 */
[----:B------:R-:W-:Y:S02]  /*c7b0*/  FSEL R74, R74, -INF , !P2 ;  /* 0xff8000004a4a7808 */ /* 0x000fe40005000000 */
[----:B------:R-:W-:Y:S02]  /*c7c0*/  FMNMX.FTZ R15, R0, R72, !PT ;  /* 0x00000048000f7209 */ /* 0x000fe40007810000 */
[----:B------:R-:W-:Y:S02]  /*c7d0*/  FSEL R80, R80, -INF , !P0 ;  /* 0xff80000050507808 */ /* 0x000fe40004000000 */
[----:B------:R-:W-:Y:S02]  /*c7e0*/  ISETP.GE.AND P0, PT, R2, R8, PT ;  /* 0x000000080200720c */ /* 0x000fe40003f06270 */
[----:B------:R-:W-:Y:S02]  /*c7f0*/  FMNMX.FTZ R15, R74, R15, !PT ;  /* 0x0000000f4a0f7209 */ /* 0x000fe40007810000 */
[----:B------:R-:W-:Y:S01]  /*c800*/  ISETP.GE.AND P2, PT, R2, R9, PT ;  /* 0x000000090200720c */ /* 0x000fe20003f46270 */
[----:B------:R-:W-:Y:S01]  /*c810*/  VIADD R2, R41, 0x19 ;  /* 0x0000001929027836 */ /* 0x000fe20000000000 */
[----:B------:R-:W-:-:S02]  /*c820*/  FSEL R32, R32, -INF , !P0 ;  /* 0xff80000020207808 */ /* 0x000fc40004000000 */
[----:B------:R-:W-:Y:S01]  /*c830*/  FMNMX.FTZ R25, R36, R15, !PT ;  /* 0x0000000f24197209 */ /* 0x000fe20007810000 */
[C---:B------:R-:W-:Y:S01]  /*c840*/  VIADD R15, R41.reuse, 0x30 ;  /* 0x00000030290f7836 */ /* 0x040fe20000000000 */
[----:B------:R-:W-:Y:S01]  /*c850*/  FSEL R12, R4, -INF , !P2 ;  /* 0xff800000040c7808 */ /* 0x000fe20005000000 */
[----:B------:R-:W-:Y:S01]  /*c860*/  VIADD R4, R41, 0x20 ;  /* 0x0000002029047836 */ /* 0x000fe20000000000 */
[C---:B------:R-:W-:Y:S02]  /*c870*/  ISETP.GE.AND P0, PT, R14.reuse, R8, PT ;  /* 0x000000080e00720c */ /* 0x040fe40003f06270 */
[----:B------:R-:W-:Y:S02]  /*c880*/  ISETP.GE.AND P2, PT, R14, R9, PT ;  /* 0x000000090e00720c */ /* 0x000fe40003f46270 */
[----:B------:R-:W-:Y:S02]  /*c890*/  FSEL R24, R33, -INF , !P1 ;  /* 0xff80000021187808 */ /* 0x000fe40004800000 */
[----:B------:R-:W-:-:S02]  /*c8a0*/  FMNMX.FTZ R25, R32, R25, !PT ;  /* 0x0000001920197209 */ /* 0x000fc40007810000 */
[----:B------:R-:W-:Y:S01]  /*c8b0*/  FSEL R14, R5, -INF , !P5 ;  /* 0xff800000050e7808 */ /* 0x000fe20006800000 */
[----:B------:R-:W-:Y:S01]  /*c8c0*/  VIADD R5, R41, 0x38 ;  /* 0x0000003829057836 */ /* 0x000fe20000000000 */
[----:B------:R-:W-:Y:S02]  /*c8d0*/  FSEL R22, R34, -INF , !P0 ;  /* 0xff80000022167808 */ /* 0x000fe40004000000 */
[CC--:B------:R-:W-:Y:S02]  /*c8e0*/  ISETP.GE.AND P5, PT, R4.reuse, R8.reuse, PT ;  /* 0x000000080400720c */ /* 0x0c0fe40003fa6270 */
[----:B------:R-:W-:Y:S02]  /*c8f0*/  ISETP.GE.AND P0, PT, R4, R9, PT ;  /* 0x000000090400720c */ /* 0x000fe40003f06270 */
[----:B------:R-:W-:Y:S02]  /*c900*/  ISETP.GE.AND P6, PT, R2, R8, PT ;  /* 0x000000080200720c */ /* 0x000fe40003fc6270 */
[----:B------:R-:W-:Y:S01]  /*c910*/  FSEL R4, R7, -INF , !P2 ;  /* 0xff80000007047808 */ /* 0x000fe20005000000 */
[----:B------:R-:W-:Y:S01]  /*c920*/  VIADD R7, R41, 0x31 ;  /* 0x0000003129077836 */ /* 0x000fe20000000000 */
[----:B------:R-:W-:-:S02]  /*c930*/  FMNMX.FTZ R25, R24, R25, !PT ;  /* 0x0000001918197209 */ /* 0x000fc40007810000 */
[----:B------:R-:W-:Y:S02]  /*c940*/  ISETP.GE.AND P2, PT, R41, R9, PT ;  /* 0x000000092900720c */ /* 0x000fe40003f46270 */
[----:B------:R-:W-:Y:S02]  /*c950*/  FSEL R18, R35, -INF , !P6 ;  /* 0xff80000023127808 */ /* 0x000fe40007000000 */
[----:B------:R-:W-:Y:S02]  /*c960*/  FMNMX.FTZ R25, R22, R25, !PT ;  /* 0x0000001916197209 */ /* 0x000fe40007810000 */
[----:B------:R-:W-:Y:S02]  /*c970*/  FSEL R26, R73, -INF , !P2 ;  /* 0xff800000491a7808 */ /* 0x000fe40005000000 */
        /* <DEDUP_REMOVED lines=8> */
[-C--:B------:R-:W-:Y:S02]  /*ca00*/  ISETP.GE.AND P2, PT, R17, R8.reuse, PT ;  /* 0x000000081100720c */ /* 0x080fe40003f46270 */
[----:B------:R-:W-:Y:S02]  /*ca10*/  FSEL R114, R114, -INF , !P5 ;  /* 0xff80000072727808 */ /* 0x000fe40006800000 */
[----:B------:R-:W-:Y:S02]  /*ca20*/  FMNMX.FTZ R25, R140, R25, !PT ;  /* 0x000000198c197209 */ /* 0x000fe40007810000 */
[----:B------:R-:W-:Y:S02]  /*ca30*/  FMNMX.FTZ R23, R16, R23, !PT ;  /* 0x0000001710177209 */ /* 0x000fe40007810000 */
[----:B------:R-:W-:Y:S02]  /*ca40*/  ISETP.GE.AND P5, PT, R15, R8, PT ;  /* 0x000000080f00720c */ /* 0x000fe40003fa6270 */
[----:B------:R-:W-:-:S02]  /*ca50*/  FSEL R138, R138, -INF , !P2 ;  /* 0xff8000008a8a7808 */ /* 0x000fc40005000000 */
[----:B------:R-:W-:Y:S02]  /*ca60*/  FMNMX.FTZ R25, R114, R25, !PT ;  /* 0x0000001972197209 */ /* 0x000fe40007810000 */
[----:B------:R-:W-:Y:S02]  /*ca70*/  FMNMX.FTZ R23, R12, R23, !PT ;  /* 0x000000170c177209 */ /* 0x000fe40007810000 */
[-C--:B------:R-:W-:Y:S02]  /*ca80*/  ISETP.GE.AND P2, PT, R7, R8.reuse, PT ;  /* 0x000000080700720c */ /* 0x080fe40003f46270 */
[----:B------:R-:W-:Y:S02]  /*ca90*/  FSEL R110, R110, -INF , !P5 ;  /* 0xff8000006e6e7808 */ /* 0x000fe40006800000 */
[----:B------:R-:W-:Y:S02]  /*caa0*/  FMNMX.FTZ R25, R138, R25, !PT ;  /* 0x000000198a197209 */ /* 0x000fe40007810000 */
[----:B------:R-:W-:Y:S01]  /*cab0*/  ISETP.GE.AND P1, PT, R2, R9, PT ;  /* 0x000000090200720c */ /* 0x000fe20003f26270 */
[----:B------:R-:W-:Y:S01]  /*cac0*/  VIADD R2, R41, 0x39 ;  /* 0x0000003929027836 */ /* 0x000fe20000000000 */
[----:B------:R-:W-:Y:S01]  /*cad0*/  FMNMX.FTZ R23, R14, R23, !PT ;  /* 0x000000170e177209 */ /* 0x000fe20007810000 */
[----:B------:R-:W-:Y:S01]  /*cae0*/  LDSM.16.MT88.4 R40, [R124+0x8000] ;  /* 0x008000007c28783b */ /* 0x000fe20000004200 */
        /* <DEDUP_REMOVED lines=62> */
[----:B------:R-:W-:Y:S01]  /*ced0*/  FFMA.FTZ R143, R104, UR12, -R97 ;  /* 0x0000000c688f7c23 */ /* 0x000fe20008010861 */
[----:B-1----:R-:W-:-:S04]  /*cee0*/  FMNMX.FTZ R0, R28, R5, !PT ;  /* 0x000000051c007209 */ /* 0x002fc80007810000 */
[C---:B------:R-:W-:Y:S01]  /*cef0*/  FSETP.NEU.FTZ.AND P0, PT, R0.reuse, -INF , PT ;  /* 0xff8000000000780b */ /* 0x040fe20003f1d000 */
[----:B------:R-:W-:Y:S01]  /*cf00*/  FMUL.FTZ R33, R0, UR12 ;  /* 0x0000000c00217c20 */ /* 0x000fe20008410000 */
[----:B------:R-:W-:Y:S04]  /*cf10*/  MUFU.EX2 R35, R35 ;  /* 0x0000002300237308 */ /* 0x000fe80000000800 */
[----:B------:R-:W-:Y:S02]  /*cf20*/  FSEL R33, R33, RZ, P0 ;  /* 0x000000ff21217208 */ /* 0x000fe40000000000 */
[----:B--2---:R-:W-:Y:S02]  /*cf30*/  F2FP.F16.F32.PACK_AB R48, R34, R93 ;  /* 0x0000005d2230723e */ /* 0x004fe400000000ff */
        /* <DEDUP_REMOVED lines=16> */
[----:B------:R-:W2:Y:S01]  /*d040*/  MUFU.EX2 R95, R95 ;  /* 0x0000005f005f7308 */ /* 0x000ea20000000800 */
[----:B-1----:R-:W-:Y:S01]  /*d050*/  F2FP.F16.F32.PACK_AB R50, R30, R35 ;  /* 0x000000231e32723e */ /* 0x002fe200000000ff */
[--C-:B------:R-:W-:Y:S01]  /*d060*/  FFMA.FTZ R96, R96, UR12, -R33.reuse ;  /* 0x0000000c60607c23 */ /* 0x100fe20008010821 */
[----:B------:R-:W-:Y:S01]  /*d070*/  FFMA.FTZ R94, R94, UR12, -R33 ;  /* 0x0000000c5e5e7c23 */ /* 0x000fe20008010821 */
[----:B------:R-:W-:-:S04]  /*d080*/  FADD.FTZ R34, R93, R34 ;  /* 0x000000225d227221 */ /* 0x000fc80000010000 */
[----:B------:R-:W-:Y:S01]  /*d090*/  MUFU.EX2 R100, R100 ;  /* 0x0000006400647308 */ /* 0x000fe20000000800 */
[----:B------:R-:W-:-:S04]  /*d0a0*/  FADD.FTZ R35, R35, R34 ;  /* 0x0000002223237221 */ /* 0x000fc80000010000 */
[----:B------:R-:W-:-:S03]  /*d0b0*/  FADD.FTZ R35, R30, R35 ;  /* 0x000000231e237221 */ /* 0x000fc60000010000 */
[----:B------:R-:W1:Y:S01]  /*d0c0*/  MUFU.EX2 R31, R31 ;  /* 0x0000001f001f7308 */ /* 0x000e620000000800 */
[----:B--2---:R-:W-:Y:S01]  /*d0d0*/  F2FP.F16.F32.PACK_AB R49, R95, R98 ;  /* 0x000000625f31723e */ /* 0x004fe200000000ff */
[----:B------:R-:W-:-:S06]  /*d0e0*/  FADD.FTZ R95, R98, R95 ;  /* 0x0000005f625f7221 */ /* 0x000fcc0000010000 */
[----:B------:R2:W-:Y:S08]  /*d0f0*/  MUFU.EX2 R28, R32 ;  /* 0x00000020001c7308 */ /* 0x0005f00000000800 */
[----:B------:R-:W3:Y:S01]  /*d100*/  MUFU.EX2 R25, R25 ;  /* 0x0000001900197308 */ /* 0x000ee20000000800 */
[----:B-1----:R-:W-:Y:S01]  /*d110*/  F2FP.F16.F32.PACK_AB R51, R31, R100 ;  /* 0x000000641f33723e */ /* 0x002fe200000000ff */
[----:B------:R-:W-:-:S04]  /*d120*/  FADD.FTZ R100, R100, R95 ;  /* 0x0000005f64647221 */ /* 0x000fc80000010000 */
[----:B------:R-:W-:Y:S02]  /*d130*/  FADD.FTZ R31, R31, R100 ;  /* 0x000000641f1f7221 */ /* 0x000fe40000010000 */
[C---:B------:R-:W-:Y:S01]  /*d140*/  HMMA.16816.F32 R72, R48.reuse, R68, RZ ;  /* 0x000000443048723c */ /* 0x040fe200000018ff */
[--C-:B--2---:R-:W-:Y:S01]  /*d150*/  FFMA.FTZ R32, R12, UR12, -R33.reuse ;  /* 0x0000000c0c207c23 */ /* 0x104fe20008010821 */
[----:B------:R-:W-:Y:S01]  /*d160*/  MUFU.EX2 R29, R29 ;  /* 0x0000001d001d7308 */ /* 0x000fe20000000800 */
[----:B------:R-:W1:Y:S01]  /*d170*/  LDSM.16.MT88.4 R12, [R90+0x6400] ;  /* 0x006400005a0c783b */ /* 0x000e620000004200 */
[----:B------:R-:W-:Y:S02]  /*d180*/  FFMA.FTZ R33, R92, UR12, -R33 ;  /* 0x0000000c5c217c23 */ /* 0x000fe40008010821 */
[----:B------:R-:W-:Y:S01]  /*d190*/  HMMA.16816.F32 R68, R48, R70, RZ ;  /* 0x000000463044723c */ /* 0x000fe200000018ff */
[----:B---3--:R-:W-:-:S03]  /*d1a0*/  F2FP.F16.F32.PACK_AB R4, R25, R28 ;  /* 0x0000001c1904723e */ /* 0x008fc600000000ff */
[----:B------:R-:W2:Y:S01]  /*d1b0*/  MUFU.EX2 R24, R24 ;  /* 0x0000001800187308 */ /* 0x000ea20000000800 */
[----:B------:R-:W-:Y:S01]  /*d1c0*/  FADD.FTZ R28, R28, R35 ;  /* 0x000000231c1c7221 */ /* 0x000fe20000010000 */
[----:B------:R-:W-:Y:S03]  /*d1d0*/  HMMA.16816.F32 R64, R48, R60, RZ ;  /* 0x0000003c3040723c */ /* 0x000fe600000018ff */
[----:B------:R-:W-:-:S03]  /*d1e0*/  FADD.FTZ R28, R25, R28 ;  /* 0x0000001c191c7221 */ /* 0x000fc60000010000 */
[----:B------:R-:W-:Y:S01]  /*d1f0*/  MUFU.EX2 R32, R32 ;  /* 0x0000002000207308 */ /* 0x000fe20000000800 */
[C---:B------:R-:W-:Y:S06]  /*d200*/  HMMA.16816.F32 R60, R48.reuse, R62, RZ ;  /* 0x0000003e303c723c */ /* 0x040fec00000018ff */
[----:B------:R-:W-:Y:S01]  /*d210*/  HMMA.16816.F32 R80, R48, R76, RZ ;  /* 0x0000004c3050723c */ /* 0x000fe200000018ff */
[----:B------:R-:W3:Y:S01]  /*d220*/  MUFU.EX2 R27, R27 ;  /* 0x0000001b001b7308 */ /* 0x000ee20000000800 */
[----:B--2---:R-:W-:Y:S01]  /*d230*/  F2FP.F16.F32.PACK_AB R6, R24, R29 ;  /* 0x0000001d1806723e */ /* 0x004fe200000000ff */
[----:B------:R-:W-:-:S03]  /*d240*/  FADD.FTZ R29, R29, R28 ;  /* 0x0000001c1d1d7221 */ /* 0x000fc60000010000 */
[C---:B------:R-:W-:Y:S01]  /*d250*/  HMMA.16816.F32 R56, R48.reuse, R52, RZ ;  /* 0x000000343038723c */ /* 0x040fe200000018ff */
[----:B------:R-:W-:Y:S02]  /*d260*/  FADD.FTZ R29, R24, R29 ;  /* 0x0000001d181d7221 */ /* 0x000fe40000010000 */
[----:B------:R-:W-:Y:S03]  /*d270*/  MUFU.EX2 R26, R26 ;  /* 0x0000001a001a7308 */ /* 0x000fe60000000800 */
[C---:B------:R-:W-:Y:S05]  /*d280*/  HMMA.16816.F32 R36, R48.reuse, R40, RZ ;  /* 0x000000283024723c */ /* 0x040fea00000018ff */
[----:B------:R-:W2:Y:S01]  /*d290*/  MUFU.EX2 R3, R3 ;  /* 0x0000000300037308 */ /* 0x000ea20000000800 */
[----:B---3--:R-:W-:Y:S01]  /*d2a0*/  F2FP.F16.F32.PACK_AB R5, R27, R32 ;  /* 0x000000201b05723e */ /* 0x008fe200000000ff */
[----:B------:R-:W-:Y:S01]  /*d2b0*/  HMMA.16816.F32 R76, R48, R78, RZ ;  /* 0x0000004e304c723c */ /* 0x000fe200000018ff */
[----:B------:R-:W-:-:S04]  /*d2c0*/  FADD.FTZ R32, R32, R31 ;  /* 0x0000001f20207221 */ /* 0x000fc80000010000 */
[----:B------:R-:W-:Y:S01]  /*d2d0*/  FADD.FTZ R27, R27, R32 ;  /* 0x000000201b1b7221 */ /* 0x000fe20000010000 */
[C---:B------:R-:W-:Y:S01]  /*d2e0*/  HMMA.16816.F32 R52, R48.reuse, R54, RZ ;  /* 0x000000363034723c */ /* 0x040fe200000018ff */
[----:B------:R-:W-:Y:S05]  /*d2f0*/  MUFU.EX2 R118, R118 ;  /* 0x0000007600767308 */ /* 0x000fea0000000800 */
[----:B------:R-:W-:Y:S01]  /*d300*/  HMMA.16816.F32 R40, R48, R42, RZ ;  /* 0x0000002a3028723c */ /* 0x000fe200000018ff */
[----:B--2---:R-:W-:Y:S02]  /*d310*/  F2FP.F16.F32.PACK_AB R7, R3, R26 ;  /* 0x0000001a0307723e */ /* 0x004fe400000000ff */
[----:B------:R-:W2:Y:S01]  /*d320*/  MUFU.EX2 R105, R105 ;  /* 0x0000006900697308 */ /* 0x000ea20000000800 */
[----:B------:R-:W-:-:S04]  /*d330*/  FADD.FTZ R26, R26, R27 ;  /* 0x0000001b1a1a7221 */ /* 0x000fc80000010000 */
[----:B------:R-:W-:Y:S01]  /*d340*/  FADD.FTZ R3, R3, R26 ;  /* 0x0000001a03037221 */ /* 0x000fe20000010000 */
[C---:B-1----:R-:W-:Y:S02]  /*d350*/  HMMA.16816.F32 R72, R4.reuse, R12, R72 ;  /* 0x0000000c0448723c */ /* 0x042fe40000001848 */
[----:B------:R-:W-:Y:S04]  /*d360*/  MUFU.EX2 R114, R114 ;  /* 0x0000007200727308 */ /* 0x000fe80000000800 */
[C---:B------:R-:W-:Y:S01]  /*d370*/  HMMA.16816.F32 R68, R4.reuse, R14, R68 ;  /* 0x0000000e0444723c */ /* 0x040fe20000001844 */
[----:B------:R-:W1:Y:S03]  /*d380*/  LDSM.16.MT88.4 R12, [R90+0x8000] ;  /* 0x008000005a0c783b */ /* 0x000e660000004200 */
[----:B------:R-:W3:Y:S02]  /*d390*/  MUFU.EX2 R101, R101 ;  /* 0x0000006500657308 */ /* 0x000ee40000000800 */
[C---:B------:R-:W-:Y:S06]  /*d3a0*/  HMMA.16816.F32 R64, R4.reuse, R16, R64 ;  /* 0x000000100440723c */ /* 0x040fec0000001840 */
[C---:B------:R-:W-:Y:S01]  /*d3b0*/  HMMA.16816.F32 R60, R4.reuse, R18, R60 ;  /* 0x00000012043c723c */ /* 0x040fe2000000183c */
[----:B------:R-:W4:Y:S01]  /*d3c0*/  LDSM.16.MT88.4 R16, [R124+0x8400] ;  /* 0x008400007c10783b */ /* 0x000f220000004200 */
[----:B------:R-:W-:Y:S04]  /*d3d0*/  MUFU.EX2 R116, R116 ;  /* 0x0000007400747308 */ /* 0x000fe80000000800 */
[C---:B------:R-:W-:Y:S04]  /*d3e0*/  HMMA.16816.F32 R80, R4.reuse, R20, R80 ;  /* 0x000000140450723c */ /* 0x040fe80000001850 */
[----:B------:R-:W5:Y:S02]  /*d3f0*/  MUFU.EX2 R103, R103 ;  /* 0x0000006700677308 */ /* 0x000f640000000800 */
[----:B------:R-:W-:Y:S01]  /*d400*/  HMMA.16816.F32 R76, R4, R22, R76 ;  /* 0x00000016044c723c */ /* 0x000fe2000000184c */
[----:B------:R-:W2:Y:S05]  /*d410*/  LDSM.16.MT88.4 R20, [R90+0x7400] ;  /* 0x007400005a14783b */ /* 0x000eaa0000004200 */
[----:B------:R-:W-:Y:S08]  /*d420*/  MUFU.EX2 R112, R112 ;  /* 0x0000007000707308 */ /* 0x000ff00000000800 */
[----:B------:R-:W5:Y:S01]  /*d430*/  MUFU.EX2 R99, R99 ;  /* 0x0000006300637308 */ /* 0x000f620000000800 */
[C---:B-1----:R-:W-:Y:S07]  /*d440*/  HMMA.16816.F32 R44, R48.reuse, R12, RZ ;  /* 0x0000000c302c723c */ /* 0x042fee00000018ff */
[----:B------:R-:W-:Y:S01]  /*d450*/  MUFU.EX2 R107, R107 ;  /* 0x0000006b006b7308 */ /* 0x000fe20000000800 */
[----:B------:R-:W-:Y:S01]  /*d460*/  HMMA.16816.F32 R48, R48, R14, RZ ;  /* 0x0000000e3030723c */ /* 0x000fe200000018ff */
[----:B------:R-:W1:Y:S05]  /*d470*/  LDSM.16.MT88.4 R12, [R90+0x8400] ;  /* 0x008400005a0c783b */ /* 0x000e6a0000004200 */
[C---:B----4-:R-:W-:Y:S01]  /*d480*/  HMMA.16816.F32 R36, R4.reuse, R16, R36 ;  /* 0x000000100424723c */ /* 0x050fe20000001824 */
[----:B------:R-:W4:Y:S05]  /*d490*/  MUFU.EX2 R108, R108 ;  /* 0x0000006c006c7308 */ /* 0x000f2a0000000800 */
[C---:B------:R-:W-:Y:S01]  /*d4a0*/  HMMA.16816.F32 R40, R4.reuse, R18, R40 ;  /* 0x000000120428723c */ /* 0x040fe20000001828 */
[----:B------:R-:W4:Y:S02]  /*d4b0*/  LDSM.16.MT88.4 R16, [R124+0x6800] ;  /* 0x006800007c10783b */ /* 0x000f240000004200 */
[----:B------:R-:W-:Y:S03]  /*d4c0*/  MUFU.EX2 R106, R106 ;  /* 0x0000006a006a7308 */ /* 0x000fe60000000800 */
[C---:B--2---:R-:W-:Y:S05]  /*d4d0*/  HMMA.16816.F32 R56, R4.reuse, R20, R56 ;  /* 0x000000140438723c */ /* 0x044fea0000001838 */
[----:B------:R-:W2:Y:S01]  /*d4e0*/  MUFU.EX2 R143, R143 ;  /* 0x0000008f008f7308 */ /* 0x000ea20000000800 */
[C---:B------:R-:W-:Y:S01]  /*d4f0*/  HMMA.16816.F32 R52, R4.reuse, R22, R52 ;  /* 0x000000160434723c */ /* 0x040fe20000001834 */
[----:B------:R-:W-:Y:S06]  /*d500*/  LDSM.16.MT88.4 R20, [R124+0x6c00] ;  /* 0x006c00007c14783b */ /* 0x000fec0000004200 */
[----:B------:R-:W-:Y:S08]  /*d510*/  MUFU.EX2 R97, R97 ;  /* 0x0000006100617308 */ /* 0x000ff00000000800 */
[----:B------:R-:W2:Y:S01]  /*d520*/  MUFU.EX2 R96, R96 ;  /* 0x0000006000607308 */ /* 0x000ea20000000800 */
[C---:B-1----:R-:W-:Y:S06]  /*d530*/  HMMA.16816.F32 R44, R4.reuse, R12, R44 ;  /* 0x0000000c042c723c */ /* 0x042fec000000182c */
[----:B------:R-:W-:Y:S01]  /*d540*/  HMMA.16816.F32 R48, R4, R14, R48 ;  /* 0x0000000e0430723c */ /* 0x000fe20000001830 */
[----:B------:R-:W1:Y:S01]  /*d550*/  LDSM.16.MT88.4 R12, [R90+0x6800] ;  /* 0x006800005a0c783b */ /* 0x000e620000004200 */
        /* <DEDUP_REMOVED lines=10> */
[----:B------:R-:W-:Y:S02]  /*d600*/  FADD.FTZ R114, R114, R105 ;  /* 0x0000006972727221 */ /* 0x000fe40000010000 */
[----:B----4-:R-:W-:Y:S01]  /*d610*/  HMMA.16816.F32 R80, R4, R16, R80 ;  /* 0x000000100450723c */ /* 0x010fe20000001850 */
[----:B------:R-:W-:Y:S01]  /*d620*/  FADD.FTZ R112, R112, R103 ;  /* 0x0000006770707221 */ /* 0x000fe20000010000 */
[----:B------:R-:W-:-:S03]  /*d630*/  FADD.FTZ R114, R101, R114 ;  /* 0x0000007265727221 */ /* 0x000fc60000010000 */
[----:B------:R-:W-:Y:S01]  /*d640*/  FADD.FTZ R112, R99, R112 ;  /* 0x0000007063707221 */ /* 0x000fe20000010000 */
        /* <DEDUP_REMOVED lines=19> */
[----:B--2---:R-:W-:-:S02]  /*d780*/  F2FP.F16.F32.PACK_AB R6, R143, R106 ;  /* 0x0000006a8f06723e */ /* 0x004fc400000000ff */
[----:B------:R-:W-:Y:S01]  /*d790*/  F2FP.F16.F32.PACK_AB R5, R96, R97 ;  /* 0x000000616005723e */ /* 0x000fe200000000ff */
[----:B------:R-:W-:Y:S01]  /*d7a0*/  FADD.FTZ R97, R97, R112 ;  /* 0x0000007061617221 */ /* 0x000fe20000010000 */
[----:B---3--:R-:W-:Y:S01]  /*d7b0*/  F2FP.F16.F32.PACK_AB R7, R33, R94 ;  /* 0x0000005e2107723e */ /* 0x008fe200000000ff */
        /* <DEDUP_REMOVED lines=89> */
.L_x_4453:
[----:B------:R-:W1:Y:S02]  /*dd50*/  LDC R3, c[0x0][0x250] ;  /* 0x00009400ff037b82 */ /* 0x000e640000000800 */
[----:B-1----:R-:W-:-:S05]  /*dd60*/  IMAD.SHL.U32 R6, R3, 0x40, RZ ;  /* 0x0000004003067824 */ /* 0x002fca00078e00ff */
[----:B------:R-:W-:-:S04]  /*dd70*/  IADD3 R6, -R6, RZ, RZ ;  /* 0x000000ff06067210 */ /* 0x000fc80007ffe1ff */
[----:B------:R-:W-:-:S07]  /*dd80*/  SHF.R.S32.HI R7, RZ, 0x1f, R6 ;  /* 0x0000001fff077819 */ /* 0x000fce0000011406 */
.L_x_4454:
[----:B------:R-:W-:Y:S01]  /*dd90*/  LOP3.LUT R5, R132, 0xff, RZ, 0xc0, !PT ;  /* 0x000000ff84057812 */ /* 0x000fe200078ec0ff */
[----:B------:R-:W1:Y:S01]  /*dda0*/  LDC R4, c[0x0][0x254] ;  /* 0x00009500ff047b82 */ /* 0x000e620000000800 */
[C---:B------:R-:W-:Y:S02]  /*ddb0*/  LEA R144, P6, R6.reuse, R144, 0x1 ;  /* 0x0000009006907211 */ /* 0x040fe400078c08ff */
[C---:B------:R-:W-:Y:S02]  /*ddc0*/  LOP3.LUT P4, RZ, R5.reuse, 0x2, RZ, 0xc0, !PT ;  /* 0x0000000205ff7812 */ /* 0x040fe4000788c0ff */
[C---:B------:R-:W-:Y:S02]  /*ddd0*/  LOP3.LUT P2, RZ, R5.reuse, 0x4, RZ, 0xc0, !PT ;  /* 0x0000000405ff7812 */ /* 0x040fe4000784c0ff */
[----:B------:R-:W-:Y:S02]  /*dde0*/  LOP3.LUT P5, RZ, R5, 0x1, RZ, 0xc0, !PT ;  /* 0x0000000105ff7812 */ /* 0x000fe400078ac0ff */
[----:B------:R-:W-:-:S07]  /*ddf0*/  LEA.HI.X R145, R6, R145, R7, 0x1, P6 ;  /* 0x0000009106917211 */ /* 0x000fce00030f0c07 */
[----:B------:R-:W-:-:S04]  /*de00*/  @P4 IADD3 R13, P0, R6, R88, RZ ;  /* 0x00000058060d4210 */ /* 0x000fc80007f1e0ff */
[----:B------:R-:W-:Y:S01]  /*de10*/  @P4 LEA R14, P1, R13, UR10, 0x1 ;  /* 0x0000000a0d0e4c11 */ /* 0x000fe2000f8208ff */
[----:B------:R-:W-:Y:S01]  /*de20*/  @P4 IMAD.X R12, R7, 0x1, R86, P0 ;  /* 0x00000001070c4824 */ /* 0x000fe200000e0656 */
[----:B------:R-:W-:Y:S01]  /*de30*/  @P2 IADD3 R5, P0, R6, R88, RZ ;  /* 0x0000005806052210 */ /* 0x000fe20007f1e0ff */
[----:B------:R-:W-:Y:S01]  /*de40*/  @!PT LDS RZ, [RZ] ;  /* 0x00000000fffff984 */ /* 0x000fe20000000800 */
[----:B------:R-:W-:Y:S01]  /*de50*/  @!PT LDS RZ, [RZ] ;  /* 0x00000000fffff984 */ /* 0x000fe20000000800 */
[----:B------:R-:W-:Y:S01]  /*de60*/  @!PT LDS RZ, [RZ] ;  /* 0x00000000fffff984 */ /* 0x000fe20000000800 */
[----:B------:R-:W-:Y:S03]  /*de70*/  @P5 LDGSTS.E.BYPASS.LTC128B.128 [R136+0x6000], desc[UR6][R144.64] ;  /* 0x0600000090885fae */ /* 0x000fe6000b901d46 */
[----:B------:R-:W-:Y:S01]  /*de80*/  @P4 LEA.HI.X R15, R13, UR11, R12, 0x1, P1 ;  /* 0x0000000b0d0f4c11 */ /* 0x000fe200088f0c0c */
[----:B------:R-:W-:Y:S01]  /*de90*/  @P2 IMAD.X R12, R7, 0x1, R86, P0 ;  /* 0x00000001070c2824 */ /* 0x000fe200000e0656 */
[----:B------:R-:W-:Y:S01]  /*dea0*/  @P2 LEA R16, P0, R5, UR10, 0x1 ;  /* 0x0000000a05102c11 */ /* 0x000fe2000f8008ff */
[----:B------:R-:W-:Y:S01]  /*deb0*/  @!P5 STS [R136+0x6000], RZ ;  /* 0x006000ff8800d388 */ /* 0x000fe20000000800 */
[C---:B------:R-:W-:Y:S01]  /*dec0*/  LEA R13, P1, R3.reuse, R6, 0x5 ;  /* 0x00000006030d7211 */ /* 0x040fe200078228ff */
[----:B------:R-:W-:Y:S01]  /*ded0*/  @P5 IMAD.SHL.U32 R6, R3, 0x20, RZ ;  /* 0x0000002003065824 */ /* 0x000fe200078e00ff */
[----:B------:R-:W-:Y:S01]  /*dee0*/  @P2 LEA.HI.X R17, R5, UR11, R12, 0x1, P0 ;  /* 0x0000000b05112c11 */ /* 0x000fe200080f0c0c */
[----:B------:R-:W-:Y:S01]  /*def0*/  @!P5 STS [R136+0x6004], RZ ;  /* 0x006004ff8800d388 */ /* 0x000fe20000000800 */
[----:B------:R-:W-:-:S02]  /*df00*/  @P4 IADD3 R5, P6, R13, R88, RZ ;  /* 0x000000580d054210 */ /* 0x000fc40007fde0ff */
[C-C-:B-1----:R-:W-:Y:S01]  /*df10*/  LEA.HI.X R7, R3.reuse, R7, R4.reuse, 0x5, P1 ;  /* 0x0000000703077211 */ /* 0x142fe200008f2c04 */
[----:B------:R-:W-:Y:S01]  /*df20*/  @!P5 STS.64 [R136+0x6008], RZ ;  /* 0x006008ff8800d388 */ /* 0x000fe20000000a00 */
[----:B------:R-:W-:Y:S02]  /*df30*/  @P5 SHF.L.U64.HI R3, R3, 0x5, R4 ;  /* 0x0000000503035819 */ /* 0x000fe40000010204 */
[C---:B------:R-:W-:Y:S01]  /*df40*/  @P5 LEA R18, P1, R6.reuse, R144, 0x1 ;  /* 0x0000009006125211 */ /* 0x040fe200078208ff */
[--C-:B------:R-:W-:Y:S01]  /*df50*/  @P4 IMAD.X R4, R7, 0x1, R86.reuse, P6 ;  /* 0x0000000107044824 */ /* 0x100fe200030e0656 */
[----:B------:R-:W-:Y:S01]  /*df60*/  @P2 IADD3 R13, P0, R13, R88, RZ ;  /* 0x000000580d0d2210 */ /* 0x000fe20007f1e0ff */
[----:B------:R-:W-:Y:S01]  /*df70*/  @!PT LDS RZ, [RZ] ;  /* 0x00000000fffff984 */ /* 0x000fe20000000800 */
[----:B------:R-:W-:Y:S01]  /*df80*/  @!PT LDS RZ, [RZ] ;  /* 0x00000000fffff984 */ /* 0x000fe20000000800 */
[----:B------:R-:W-:Y:S01]  /*df90*/  @!PT LDS RZ, [RZ] ;  /* 0x00000000fffff984 */ /* 0x000fe20000000800 */
[----:B------:R-:W-:Y:S01]  /*dfa0*/  @P4 LDGSTS.E.BYPASS.LTC128B.128 [R136+0x7000], desc[UR6][R14.64+0x40] ;  /* 0x070000400e884fae */ /* 0x000fe2000b901d46 */
[----:B------:R-:W-:Y:S02]  /*dfb0*/  @P5 LEA.HI.X R19, R6, R145, R3, 0x1, P1 ;  /* 0x0000009106135211 */ /* 0x000fe400008f0c03 */
[----:B------:R-:W-:Y:S01]  /*dfc0*/  @P4 LEA R20, P1, R5, UR10, 0x1 ;  /* 0x0000000a05144c11 */ /* 0x000fe2000f8208ff */
[----:B------:R-:W-:Y:S01]  /*dfd0*/  @P2 IMAD.X R86, R7, 0x1, R86, P0 ;  /* 0x0000000107562824 */ /* 0x000fe200000e0656 */
[----:B------:R-:W-:Y:S01]  /*dfe0*/  @P2 LEA R12, P0, R13, UR10, 0x1 ;  /* 0x0000000a0d0c2c11 */ /* 0x000fe2000f8008ff */
[----:B------:R-:W-:Y:S01]  /*dff0*/  @!P4 STS.128 [R136+0x7000], RZ ;  /* 0x007000ff8800c388 */ /* 0x000fe20000000c00 */
[----:B------:R-:W-:-:S02]  /*e000*/  @P4 LEA.HI.X R21, R5, UR11, R4, 0x1, P1 ;  /* 0x0000000b05154c11 */ /* 0x000fc400088f0c04 */
[----:B------:R-:W-:Y:S01]  /*e010*/  @P2 LEA.HI.X R13, R13, UR11, R86, 0x1, P0 ;  /* 0x0000000b0d0d2c11 */ /* 0x000fe200080f0c56 */
[----:B------:R-:W-:Y:S01]  /*e020*/  @!PT LDS RZ, [RZ] ;  /* 0x00000000fffff984 */ /* 0x000fe20000000800 */
[----:B------:R-:W-:Y:S01]  /*e030*/  @!PT LDS RZ, [RZ] ;  /* 0x00000000fffff984 */ /* 0x000fe20000000800 */
[----:B------:R-:W-:Y:S01]  /*e040*/  @!PT LDS RZ, [RZ] ;  /* 0x00000000fffff984 */ /* 0x000fe20000000800 */
[----:B------:R-:W-:Y:S01]  /*e050*/  @P2 LDGSTS.E.BYPASS.LTC128B.128 [R136+0x8000], desc[UR6][R16.64+0x80] ;  /* 0x0800008010882fae */ /* 0x000fe2000b901d46 */
[----:B------:R-:W-:-:S03]  /*e060*/  ISETP.GE.AND P0, PT, R87, 0x3, PT ;  /* 0x000000035700780c */ /* 0x000fc60003f06270 */
        /* <DEDUP_REMOVED lines=23> */
[----:B------:R-:W1:Y:S04]  /*e1e0*/  LDSM.16.M88.4 R108, [R91+0x3000] ;  /* 0x003000005b6c783b */ /* 0x000e680000000200 */
[----:B------:R-:W0:Y:S01]  /*e1f0*/  LDGDEPBAR ;  /* 0x00000000000079af */ /* 0x000e220000000000 */
[C---:B----4-:R-:W-:Y:S06]  /*e200*/  HMMA.16816.F32 R28, R4.reuse, R24, RZ ;  /* 0x00000018041c723c */ /* 0x050fec00000018ff */
[C---:B------:R-:W-:Y:S06]  /*e210*/  HMMA.16816.F32 R24, R4.reuse, R26, RZ ;  /* 0x0000001a0418723c */ /* 0x040fec00000018ff */
[C---:B-----5:R-:W-:Y:S06]  /*e220*/  HMMA.16816.F32 R92, R4.reuse, R32, RZ ;  /* 0x00000020045c723c */ /* 0x060fec00000018ff */
[C---:B--2---:R-:W-:Y:S06]  /*e230*/  HMMA.16816.F32 R20, R4.reuse, R16, RZ ;  /* 0x000000100414723c */ /* 0x044fec00000018ff */
[C---:B------:R-:W-:Y:S06]  /*e240*/  HMMA.16816.F32 R32, R4.reuse, R34, RZ ;  /* 0x000000220420723c */ /* 0x040fec00000018ff */
[C---:B------:R-:W-:Y:S06]  /*e250*/  HMMA.16816.F32 R16, R4.reuse, R18, RZ ;  /* 0x000000120410723c */ /* 0x040fec00000018ff */
[C---:B---3--:R-:W-:Y:S06]  /*e260*/  HMMA.16816.F32 R12, R4.reuse, R104, RZ ;  /* 0x00000068040c723c */ /* 0x048fec00000018ff */
[----:B------:R-:W-:Y:S01]  /*e270*/  HMMA.16816.F32 R4, R4, R106, RZ ;  /* 0x0000006a0404723c */ /* 0x000fe200000018ff */
[----:B------:R-:W2:Y:S05]  /*e280*/  LDSM.16.M88.4 R104, [R91+0x3800] ;  /* 0x003800005b68783b */ /* 0x000eaa0000000200 */
[C---:B-1----:R-:W-:Y:S06]  /*e290*/  HMMA.16816.F32 R28, R96.reuse, R100, R28 ;  /* 0x00000064601c723c */ /* 0x042fec000000181c */
        /* <DEDUP_REMOVED lines=57> */
[----:B------:R-:W-:Y:S01]  /*e630*/  FMUL.FTZ R88, R93, UR5 ;  /* 0x000000055d587c20 */ /* 0x000fe20008410000 */
[----:B------:R-:W-:Y:S01]  /*e640*/  FMUL.FTZ R3, R92, UR5 ;  /* 0x000000055c037c20 */ /* 0x000fe20008410000 */
[----:B------:R-:W-:Y:S01]  /*e650*/  FMUL.FTZ R92, R95, UR5 ;  /* 0x000000055f5c7c20 */ /* 0x000fe20008410000 */
[----:B------:R-:W-:-:S03]  /*e660*/  FMUL.FTZ R86, R94, UR5 ;  /* 0x000000055e567c20 */ /* 0x000fc60008410000 */
[----:B------:R-:W-:Y:S01]  /*e670*/  FMUL.FTZ R89, R32, UR5 ;  /* 0x0000000520597c20 */ /* 0x000fe20008410000 */
[----:B------:R-:W3:Y:S01]  /*e680*/  MUFU.TANH R88, R88 ;  /* 0x0000005800587308 */ /* 0x000ee20000002400 */
[----:B------:R-:W-:Y:S01]  /*e690*/  FMUL.FTZ R32, R33, UR5 ;  /* 0x0000000521207c20 */ /* 0x000fe20008410000 */
[----:B------:R-:W-:Y:S01]  /*e6a0*/  FMUL.FTZ R34, R34, UR5 ;  /* 0x0000000522227c20 */ /* 0x000fe20008410000 */
[----:B------:R-:W-:Y:S02]  /*e6b0*/  FMUL.FTZ R33, R35, UR5 ;  /* 0x0000000523217c20 */ /* 0x000fe40008410000 */
[----:B------:R-:W-:Y:S01]  /*e6c0*/  FMUL.FTZ R110, R24, UR5 ;  /* 0x00000005186e7c20 */ /* 0x000fe20008410000 */
[----:B------:R-:W-:Y:S01]  /*e6d0*/  FMUL.FTZ R25, R25, UR5 ;  /* 0x0000000519197c20 */ /* 0x000fe20008410000 */
[----:B------:R-:W4:Y:S01]  /*e6e0*/  S2R R24, SR_TID.X ;  /* 0x0000000000187919 */ /* 0x000f220000002100 */
[----:B------:R-:W5:Y:S01]  /*e6f0*/  MUFU.TANH R92, R92 ;  /* 0x0000005c005c7308 */ /* 0x000f620000002400 */
[----:B------:R-:W-:Y:S01]  /*e700*/  FMUL.FTZ R26, R26, UR5 ;  /* 0x000000051a1a7c20 */ /* 0x000fe20008410000 */
[----:B------:R-:W-:Y:S01]  /*e710*/  FMUL.FTZ R27, R27, UR5 ;  /* 0x000000051b1b7c20 */ /* 0x000fe20008410000 */
[----:B------:R-:W-:Y:S01]  /*e720*/  FMUL.FTZ R28, R28, UR5 ;  /* 0x000000051c1c7c20 */ /* 0x000fe20008410000 */
[----:B------:R-:W-:Y:S01]  /*e730*/  FMUL.FTZ R31, R31, UR5 ;  /* 0x000000051f1f7c20 */ /* 0x000fe20008410000 */
[----:B------:R-:W-:Y:S01]  /*e740*/  FMUL.FTZ R30, R30, UR5 ;  /* 0x000000051e1e7c20 */ /* 0x000fe20008410000 */
[----:B------:R-:W-:Y:S01]  /*e750*/  FMUL.FTZ R29, R29, UR5 ;  /* 0x000000051d1d7c20 */ /* 0x000fe20008410000 */
[C---:B-1----:R-:W-:Y:S01]  /*e760*/  HMMA.16816.F32 R20, R104.reuse, R100, R20 ;  /* 0x000000646814723c */ /* 0x042fe20000001814 */
[----:B------:R-:W1:Y:S05]  /*e770*/  MUFU.TANH R89, R89 ;  /* 0x0000005900597308 */ /* 0x000e6a0000002400 */
[C---:B------:R-:W-:Y:S03]  /*e780*/  HMMA.16816.F32 R16, R104.reuse, R102, R16 ;  /* 0x000000666810723c */ /* 0x040fe60000001810 */
[----:B------:R-:W-:Y:S03]  /*e790*/  MUFU.TANH R32, R32 ;  /* 0x0000002000207308 */ /* 0x000fe60000002400 */
[C---:B--2---:R-:W-:Y:S05]  /*e7a0*/  HMMA.16816.F32 R12, R104.reuse, R96, R12 ;  /* 0x00000060680c723c */ /* 0x044fea000000180c */
[----:B------:R-:W2:Y:S01]  /*e7b0*/  MUFU.TANH R34, R34 ;  /* 0x0000002200227308 */ /* 0x000ea20000002400 */
[----:B------:R-:W-:Y:S06]  /*e7c0*/  HMMA.16816.F32 R4, R104, R98, R4 ;  /* 0x000000626804723c */ /* 0x000fec0000001804 */
[----:B------:R-:W-:Y:S01]  /*e7d0*/  FMUL.FTZ R116, R20, UR5 ;  /* 0x0000000514747c20 */ /* 0x000fe20008410000 */
[----:B----4-:R-:W-:-:S02]  /*e7e0*/  IMAD.SHL.U32 R20, R24, 0x2, RZ ;  /* 0x0000000218147824 */ /* 0x010fc400078e00ff */
[----:B------:R-:W-:Y:S01]  /*e7f0*/  FMUL.FTZ R21, R21, UR5 ;  /* 0x0000000515157c20 */ /* 0x000fe20008410000 */
[----:B------:R-:W4:Y:S01]  /*e800*/  MUFU.TANH R33, R33 ;  /* 0x0000002100217308 */ /* 0x000f220000002400 */
[----:B------:R-:W-:Y:S01]  /*e810*/  FMUL.FTZ R22, R22, UR5 ;  /* 0x0000000516167c20 */ /* 0x000fe20008410000 */
[----:B------:R-:W-:Y:S01]  /*e820*/  FMUL.FTZ R23, R23, UR5 ;  /* 0x0000000517177c20 */ /* 0x000fe20008410000 */
[----:B------:R-:W-:Y:S01]  /*e830*/  LOP3.LUT R20, R20, 0x6, RZ, 0xc0, !PT ;  /* 0x0000000614147812 */ /* 0x000fe200078ec0ff */
[----:B------:R-:W-:Y:S01]  /*e840*/  FMUL.FTZ R120, R16, UR5 ;  /* 0x0000000510787c20 */ /* 0x000fe20008410000 */
[----:B------:R-:W-:Y:S01]  /*e850*/  FMUL.FTZ R122, R17, UR5 ;  /* 0x00000005117a7c20 */ /* 0x000fe20008410000 */
[----:B------:R-:W-:Y:S01]  /*e860*/  FMUL.FTZ R117, R18, UR5 ;  /* 0x0000000512757c20 */ /* 0x000fe20008410000 */
[----:B------:R-:W-:Y:S01]  /*e870*/  FMUL.FTZ R115, R19, UR5 ;  /* 0x0000000513737c20 */ /* 0x000fe20008410000 */
[----:B------:R-:W-:Y:S01]  /*e880*/  IMAD R20, R135, 0x40, R20 ;  /* 0x0000004087147824 */ /* 0x000fe200078e0214 */
[----:B------:R5:W-:Y:S01]  /*e890*/  MUFU.TANH R118, R21 ;  /* 0x0000001500767308 */ /* 0x000be20000002400 */
[----:B------:R-:W-:Y:S01]  /*e8a0*/  FMUL.FTZ R104, R12, UR5 ;  /* 0x000000050c687c20 */ /* 0x000fe20008410000 */
[----:B------:R-:W-:Y:S01]  /*e8b0*/  FMUL.FTZ R103, R13, UR5 ;  /* 0x000000050d677c20 */ /* 0x000fe20008410000 */
[----:B------:R-:W-:-:S02]  /*e8c0*/  VIADD R16, R20, 0x1 ;  /* 0x0000000114107836 */ /* 0x000fc40000000000 */
[----:B------:R-:W-:Y:S01]  /*e8d0*/  FMUL.FTZ R99, R14, UR5 ;  /* 0x000000050e637c20 */ /* 0x000fe20008410000 */
[----:B------:R-:W-:Y:S02]  /*e8e0*/  VIADD R17, R20, 0x10 ;  /* 0x0000001014117836 */ /* 0x000fe40000000000 */
[----:B------:R-:W-:Y:S01]  /*e8f0*/  FMUL.FTZ R106, R4, UR5 ;  /* 0x00000005046a7c20 */ /* 0x000fe20008410000 */
[----:B------:R-:W-:Y:S01]  /*e900*/  VIADD R13, R20, 0x20 ;  /* 0x00000020140d7836 */ /* 0x000fe20000000000 */
[----:B------:R-:W4:Y:S01]  /*e910*/  MUFU.TANH R114, R28 ;  /* 0x0000001c00727308 */ /* 0x000f220000002400 */
[C---:B------:R-:W-:Y:S01]  /*e920*/  ISETP.GE.AND P5, PT, R16.reuse, R8, PT ;  /* 0x000000081000720c */ /* 0x040fe20003fa6270 */
[----:B------:R-:W-:Y:S01]  /*e930*/  FMUL.FTZ R15, R15, UR5 ;  /* 0x000000050f0f7c20 */ /* 0x000fe20008410000 */
[----:B------:R-:W-:Y:S01]  /*e940*/  ISETP.GE.AND P6, PT, R16, R9, PT ;  /* 0x000000091000720c */ /* 0x000fe20003fc6270 */
[----:B------:R-:W-:Y:S01]  /*e950*/  VIADD R16, R20, 0x9 ;  /* 0x0000000914107836 */ /* 0x000fe20000000000 */
[----:B---3--:R-:W-:Y:S01]  /*e960*/  FSEL R18, R88, -INF , !P5 ;  /* 0xff80000058127808 */ /* 0x008fe20006800000 */
[----:B------:R-:W-:-:S02]  /*e970*/  VIADD R14, R20, 0x28 ;  /* 0x00000028140e7836 */ /* 0x000fc40000000000 */
[----:B------:R-:W-:Y:S01]  /*e980*/  FMUL.FTZ R5, R5, UR5 ;  /* 0x0000000505057c20 */ /* 0x000fe20008410000 */
[----:B------:R-:W3:Y:S01]  /*e990*/  MUFU.TANH R111, R31 ;  /* 0x0000001f006f7308 */ /* 0x000ee20000002400 */
[----:B-----5:R-:W-:Y:S01]  /*e9a0*/  VIADD R21, R20, 0x8 ;  /* 0x0000000814157836 */ /* 0x020fe20000000000 */
[-C--:B------:R-:W-:Y:S01]  /*e9b0*/  ISETP.GE.AND P2, PT, R16, R8.reuse, PT ;  /* 0x000000081000720c */ /* 0x080fe20003f46270 */
[----:B------:R-:W-:Y:S01]  /*e9c0*/  FMUL.FTZ R6, R6, UR5 ;  /* 0x0000000506067c20 */ /* 0x000fe20008410000 */
[-C--:B------:R-:W-:Y:S01]  /*e9d0*/  ISETP.GE.AND P5, PT, R16, R9.reuse, PT ;  /* 0x000000091000720c */ /* 0x080fe20003fa6270 */
[----:B------:R-:W-:Y:S01]  /*e9e0*/  FMUL.FTZ R7, R7, UR5 ;  /* 0x0000000507077c20 */ /* 0x000fe20008410000 */
[C---:B------:R-:W-:Y:S01]  /*e9f0*/  ISETP.GE.AND P4, PT, R21.reuse, R8, PT ;  /* 0x000000081500720c */ /* 0x040fe20003f86270 */
[----:B------:R-:W-:Y:S01]  /*ea00*/  VIADD R4, R20, 0x31 ;  /* 0x0000003114047836 */ /* 0x000fe20000000000 */
[----:B------:R-:W-:Y:S01]  /*ea10*/  MUFU.TANH R110, R110 ;  /* 0x0000006e006e7308 */ /* 0x000fe20000002400 */
[----:B------:R-:W-:-:S02]  /*ea20*/  ISETP.GE.AND P1, PT, R21, R9, PT ;  /* 0x000000091500720c */ /* 0x000fc40003f26270 */
[----:B------:R-:W-:Y:S02]  /*ea30*/  FSEL R21, R92, -INF , !P6 ;  /* 0xff8000005c157808 */ /* 0x000fe40007000000 */
[----:B-1----:R-:W-:Y:S02]  /*ea40*/  FSEL R16, R89, -INF , !P4 ;  /* 0xff80000059107808 */ /* 0x002fe40006000000 */
[C---:B------:R-:W-:Y:S01]  /*ea50*/  ISETP.GE.AND P6, PT, R17.reuse, R8, PT ;  /* 0x000000081100720c */ /* 0x040fe20003fc6270 */
[----:B------:R-:W1:Y:S01]  /*ea60*/  MUFU.TANH R123, R30 ;  /* 0x0000001e007b7308 */ /* 0x000e620000002400 */
[----:B------:R-:W-:Y:S01]  /*ea70*/  ISETP.GE.AND P4, PT, R17, R9, PT ;  /* 0x000000091100720c */ /* 0x000fe20003f86270 */
[----:B------:R-:W-:Y:S01]  /*ea80*/  VIADD R17, R20, 0x11 ;  /* 0x0000001114117836 */ /* 0x000fe20000000000 */
[----:B--2---:R-:W-:Y:S02]  /*ea90*/  FSEL R19, R34, -INF , !P1 ;  /* 0xff80000022137808 */ /* 0x004fe40004800000 */
[----:B------:R-:W-:-:S02]  /*eaa0*/  FSEL R12, R32, -INF , !P2 ;  /* 0xff800000200c7808 */ /* 0x000fc40005000000 */
[C---:B------:R-:W-:Y:S01]  /*eab0*/  ISETP.GE.AND P1, PT, R17.reuse, R8, PT ;  /* 0x000000081100720c */ /* 0x040fe20003f26270 */
[----:B------:R-:W-:Y:S01]  /*eac0*/  MUFU.TANH R108, R25 ;  /* 0x00000019006c7308 */ /* 0x000fe20000002400 */
[----:B------:R-:W-:Y:S02]  /*ead0*/  ISETP.GE.AND P2, PT, R17, R9, PT ;  /* 0x000000091100720c */ /* 0x000fe40003f46270 */
[----:B----4-:R-:W-:Y:S02]  /*eae0*/  FSEL R17, R33, -INF , !P5 ;  /* 0xff80000021117808 */ /* 0x010fe40006800000 */
[----:B------:R-:W-:Y:S02]  /*eaf0*/  FSEL R114, R114, -INF , !P6 ;  /* 0xff80000072727808 */ /* 0x000fe40007000000 */
[----:B---3--:R-:W-:Y:S01]  /*eb00*/  FSEL R111, R111, -INF , !P2 ;  /* 0xff8000006f6f7808 */ /* 0x008fe20005000000 */
[----:B------:R-:W2:Y:S01]  /*eb10*/  MUFU.TANH R139, R26 ;  /* 0x0000001a008b7308 */ /* 0x000ea20000002400 */
[----:B-1----:R-:W-:-:S02]  /*eb20*/  FSEL R123, R123, -INF , !P4 ;  /* 0xff8000007b7b7808 */ /* 0x002fc40006000000 */
[----:B------:R-:W-:-:S05]  /*eb30*/  ISETP.GE.AND P2, PT, R13, R8, PT ;  /* 0x000000080d00720c */ /* 0x000fca0003f46270 */
[----:B------:R1:W-:Y:S08]  /*eb40*/  MUFU.TANH R121, R22 ;  /* 0x0000001600797308 */ /* 0x0003f00000002400 */
[----:B------:R-:W3:Y:S08]  /*eb50*/  MUFU.TANH R112, R29 ;  /* 0x0000001d00707308 */ /* 0x000ef00000002400 */
[----:B------:R-:W4:Y:S01]  /*eb60*/  MUFU.TANH R116, R116 ;  /* 0x0000007400747308 */ /* 0x000f220000002400 */
[----:B-1----:R-:W-:-:S05]  /*eb70*/  VIADD R22, R20, 0x18 ;  /* 0x0000001814167836 */ /* 0x002fca0000000000 */
[CC--:B------:R-:W-:Y:S02]  /*eb80*/  ISETP.GE.AND P5, PT, R22.reuse, R8.reuse, PT ;  /* 0x000000081600720c */ /* 0x0c0fe40003fa6270 */
[-C--:B------:R-:W-:Y:S01]  /*eb90*/  ISETP.GE.AND P6, PT, R22, R9.reuse, PT ;  /* 0x000000091600720c */ /* 0x080fe20003fc6270 */
[----:B------:R-:W1:Y:S01]  /*eba0*/  MUFU.TANH R107, R27 ;  /* 0x0000001b006b7308 */ /* 0x000e620000002400 */
[----:B------:R-:W-:Y:S01]  /*ebb0*/  VIADD R22, R20, 0x19 ;  /* 0x0000001914167836 */ /* 0x000fe20000000000 */
[----:B------:R-:W-:Y:S02]  /*ebc0*/  FSEL R110, R110, -INF , !P5 ;  /* 0xff8000006e6e7808 */ /* 0x000fe40006800000 */
[----:B------:R-:W-:Y:S01]  /*ebd0*/  ISETP.GE.AND P5, PT, R13, R9, PT ;  /* 0x000000090d00720c */ /* 0x000fe20003fa6270 */
[----:B------:R-:W-:Y:S01]  /*ebe0*/  VIADD R13, R20, 0x21 ;  /* 0x00000021140d7836 */ /* 0x000fe20000000000 */
[----:B------:R-:W-:Y:S02]  /*ebf0*/  ISETP.GE.AND P4, PT, R22, R8, PT ;  /* 0x000000081600720c */ /* 0x000fe40003f86270 */
[----:B------:R-:W5:Y:S01]  /*ec00*/  MUFU.TANH R119, R23 ;  /* 0x0000001700777308 */ /* 0x000f620000002400 */
[----:B--2---:R-:W-:-:S02]  /*ec10*/  FSEL R139, R139, -INF , !P6 ;  /* 0xff8000008b8b7808 */ /* 0x004fc40007000000 */
[----:B------:R-:W-:Y:S02]  /*ec20*/  FSEL R108, R108, -INF , !P4 ;  /* 0xff8000006c6c7808 */ /* 0x000fe40006000000 */
[C---:B------:R-:W-:Y:S02]  /*ec30*/  ISETP.GE.AND P6, PT, R13.reuse, R8, PT ;  /* 0x000000080d00720c */ /* 0x040fe40003fc6270 */
[-C--:B------:R-:W-:Y:S01]  /*ec40*/  ISETP.GE.AND P4, PT, R13, R9.reuse, PT ;  /* 0x000000090d00720c */ /* 0x080fe20003f86270 */
[----:B------:R-:W-:Y:S01]  /*ec50*/  MUFU.TANH R122, R122 ;  /* 0x0000007a007a7308 */ /* 0x000fe20000002400 */
[----:B------:R-:W-:Y:S01]  /*ec60*/  VIADD R13, R20, 0x29 ;  /* 0x00000029140d7836 */ /* 0x000fe20000000000 */
[----:B---3--:R-:W-:Y:S02]  /*ec70*/  FSEL R112, R112, -INF , !P1 ;  /* 0xff80000070707808 */ /* 0x008fe40004800000 */
[----:B------:R-:W-:Y:S02]  /*ec80*/  ISETP.GE.AND P1, PT, R22, R9, PT ;  /* 0x000000091600720c */ /* 0x000fe40003f26270 */
[----:B------:R-:W-:-:S02]  /*ec90*/  FSEL R121, R121, -INF , !P5 ;  /* 0xff80000079797808 */ /* 0x000fc40006800000 */
[----:B------:R-:W2:Y:S01]  /*eca0*/  MUFU.TANH R117, R117 ;  /* 0x0000007500757308 */ /* 0x000ea20000002400 */
[----:B------:R-:W-:Y:S02]  /*ecb0*/  FSEL R118, R118, -INF , !P6 ;  /* 0xff80000076767808 */ /* 0x000fe40007000000 */
[----:B----4-:R-:W-:Y:S02]  /*ecc0*/  FSEL R116, R116, -INF , !P2 ;  /* 0xff80000074747808 */ /* 0x010fe40005000000 */
[C---:B------:R-:W-:Y:S02]  /*ecd0*/  ISETP.GE.AND P5, PT, R13.reuse, R8, PT ;  /* 0x000000080d00720c */ /* 0x040fe40003fa6270 */
[-C--:B------:R-:W-:Y:S01]  /*ece0*/  ISETP.GE.AND P6, PT, R13, R9.reuse, PT ;  /* 0x000000090d00720c */ /* 0x080fe20003fc6270 */
[----:B------:R-:W3:Y:S01]  /*ecf0*/  MUFU.TANH R120, R120 ;  /* 0x0000007800787308 */ /* 0x000ee20000002400 */
[----:B-1----:R-:W-:Y:S01]  /*ed00*/  FSEL R107, R107, -INF , !P1 ;  /* 0xff8000006b6b7808 */ /* 0x002fe20004800000 */
[----:B------:R-:W-:Y:S01]  /*ed10*/  VIADD R13, R20, 0x30 ;  /* 0x00000030140d7836 */ /* 0x000fe20000000000 */
[----:B------:R-:W-:-:S02]  /*ed20*/  ISETP.GE.AND P2, PT, R14, R9, PT ;  /* 0x000000090e00720c */ /* 0x000fc40003f46270 */
[-C--:B------:R-:W-:Y:S02]  /*ed30*/  ISETP.GE.AND P1, PT, R14, R8.reuse, PT ;  /* 0x000000080e00720c */ /* 0x080fe40003f26270 */
[----:B-----5:R-:W-:Y:S01]  /*ed40*/  FSEL R119, R119, -INF , !P4 ;  /* 0xff80000077777808 */ /* 0x020fe20006000000 */
[----:B------:R-:W1:Y:S01]  /*ed50*/  MUFU.TANH R115, R115 ;  /* 0x0000007300737308 */ /* 0x000e620000002400 */
[----:B--2---:R-:W-:Y:S02]  /*ed60*/  FSEL R117, R117, -INF , !P2 ;  /* 0xff80000075757808 */ /* 0x004fe40005000000 */
[----:B------:R-:W-:Y:S02]  /*ed70*/  FSEL R122, R122, -INF , !P5 ;  /* 0xff8000007a7a7808 */ /* 0x000fe40006800000 */
[-C--:B------:R-:W-:Y:S02]  /*ed80*/  ISETP.GE.AND P4, PT, R13, R8.reuse, PT ;  /* 0x000000080d00720c */ /* 0x080fe40003f86270 */
[----:B------:R-:W-:Y:S01]  /*ed90*/  ISETP.GE.AND P2, PT, R4, R8, PT ;  /* 0x000000080400720c */ /* 0x000fe20003f46270 */
[----:B------:R-:W2:Y:S01]  /*eda0*/  MUFU.TANH R104, R104 ;  /* 0x0000006800687308 */ /* 0x000ea20000002400 */
[----:B---3--:R-:W-:-:S02]  /*edb0*/  FSEL R120, R120, -INF , !P1 ;  /* 0xff80000078787808 */ /* 0x008fc40004800000 */
[-C--:B------:R-:W-:Y:S01]  /*edc0*/  ISETP.GE.AND P5, PT, R4, R9.reuse, PT ;  /* 0x000000090400720c */ /* 0x080fe20003fa6270 */
[----:B------:R-:W-:Y:S01]  /*edd0*/  VIADD R4, R20, 0x38 ;  /* 0x0000003814047836 */ /* 0x000fe20000000000 */
[----:B------:R-:W-:-:S03]  /*ede0*/  ISETP.GE.AND P1, PT, R13, R9, PT ;  /* 0x000000090d00720c */ /* 0x000fc60003f26270 */
        /* <DEDUP_REMOVED lines=13> */
[----:B------:R-:W-:Y:S01]  /*eec0*/  MUFU.TANH R3, R3 ;  /* 0x0000000300037308 */ /* 0x000fe20000002400 */
[----:B--2---:R-:W-:Y:S01]  /*eed0*/  FSEL R98, R98, -INF , !P5 ;  /* 0xff80000062627808 */ /* 0x004fe20006800000 */
[----:B------:R-:W-:Y:S01]  /*eee0*/  BAR.SYNC.DEFER_BLOCKING 0x0 ;  /* 0x0000000000007b1d */ /* 0x000fe20000010000 */
[----:B------:R-:W-:-:S05]  /*eef0*/  ISETP.GE.AND P5, PT, R20, R8, PT ;  /* 0x000000081400720c */ /* 0x000fca0003fa6270 */
[----:B------:R-:W-:Y:S01]  /*ef00*/  MUFU.TANH R86, R86 ;  /* 0x0000005600567308 */ /* 0x000fe20000002400 */
[----:B---3--:R-:W-:Y:S02]  /*ef10*/  FSEL R106, R106, -INF , !P1 ;  /* 0xff8000006a6a7808 */ /* 0x008fe40004800000 */
[----:B------:R-:W-:-:S05]  /*ef20*/  ISETP.GE.AND P1, PT, R20, R9, PT ;  /* 0x000000091400720c */ /* 0x000fca0003f26270 */
[----:B------:R-:W1:Y:S08]  /*ef30*/  MUFU.TANH R102, R5 ;  /* 0x0000000500667308 */ /* 0x000e700000002400 */
[----:B------:R-:W2:Y:S08]  /*ef40*/  MUFU.TANH R101, R6 ;  /* 0x0000000600657308 */ /* 0x000eb00000002400 */
[----:B------:R3:W4:Y:S01]  /*ef50*/  MUFU.TANH R97, R7 ;  /* 0x0000000700617308 */ /* 0x0007220000002400 */
[----:B-1----:R-:W-:-:S02]  /*ef60*/  FSEL R102, R102, -INF , !P5 ;  /* 0xff80000066667808 */ /* 0x002fc40006800000 */
[----:B--2---:R-:W-:Y:S02]  /*ef70*/  FSEL R101, R101, -INF , !P2 ;  /* 0xff80000065657808 */ /* 0x004fe40005000000 */
[----:B------:R-:W-:Y:S02]  /*ef80*/  FSEL R6, R3, -INF , !P6 ;  /* 0xff80000003067808 */ /* 0x000fe40007000000 */
[----:B---3--:R-:W-:Y:S02]  /*ef90*/  FSEL R7, R86, -INF , !P4 ;  /* 0xff80000056077808 */ /* 0x008fe40006000000 */
[----:B----4-:R-:W-:Y:S01]  /*efa0*/  FSEL R97, R97, -INF , !P1 ;  /* 0xff80000061617808 */ /* 0x010fe20004800000 */
[----:B------:R-:W-:Y:S06]  /*efb0*/  @!P0 BRA `(.L_x_4455) ;  /* 0x0000000400d88947 */ /* 0x000fec0003800000 */
        /* <DEDUP_REMOVED lines=52> */
[-C--:B------:R-:W-:Y:S02]  /*f300*/  IMAD R9, R14, R3.reuse, RZ ;  /* 0x000000030e097224 */ /* 0x080fe400078e02ff */
[----:B------:R-:W-:Y:S01]  /*f310*/  IMAD.WIDE.U32 R14, R20, R3, RZ ;  /* 0x00000003140e7225 */ /* 0x000fe200078e00ff */
[----:B------:R-:W-:-:S03]  /*f320*/  SHF.R.S32.HI R13, RZ, 0x1f, R8 ;  /* 0x0000001fff0d7819 */ /* 0x000fc60000011408 */
[----:B------:R-:W-:Y:S02]  /*f330*/  IMAD R9, R20, UR5, R9 ;  /* 0x0000000514097c24 */ /* 0x000fe4000f8e0209 */
[----:B-1----:R-:W-:-:S03]  /*f340*/  IMAD R13, R13, R4, RZ ;  /* 0x000000040d0d7224 */ /* 0x002fc600078e02ff */
[----:B------:R-:W-:Y:S01]  /*f350*/  IADD3 R15, R15, R9, RZ ;  /* 0x000000090f0f7210 */ /* 0x000fe20007ffe0ff */
[C---:B------:R-:W-:Y:S02]  /*f360*/  IMAD R5, R8.reuse, R5, R13 ;  /* 0x0000000508057224 */ /* 0x040fe400078e020d */
[----:B------:R-:W-:-:S04]  /*f370*/  IMAD.WIDE.U32 R14, R8, R4, R14 ;  /* 0x00000004080e7225 */ /* 0x000fc800078e000e */
[----:B------:R-:W-:Y:S01]  /*f380*/  IMAD.IADD R8, R15, 0x1, R5 ;  /* 0x000000010f087824 */ /* 0x000fe200078e0205 */
[----:B------:R-:W-:Y:S06]  /*f390*/  BRA `(.L_x_4457) ;  /* 0x0000000000107947 */ /* 0x000fec0003800000 */
.L_x_4456:
[----:B------:R-:W1:Y:S02]  /*f3a0*/  LDC R3, c[0x0][0x248] ;  /* 0x00009200ff037b82 */ /* 0x000e640000000800 */
[----:B-1----:R-:W-:-:S05]  /*f3b0*/  IMAD.SHL.U32 R14, R3, 0x40, RZ ;  /* 0x00000040030e7824 */ /* 0x002fca00078e00ff */
[----:B------:R-:W-:-:S04]  /*f3c0*/  IADD3 R14, -R14, RZ, RZ ;  /* 0x000000ff0e0e7210 */ /* 0x000fc80007ffe1ff */
[----:B------:R-:W-:-:S07]  /*f3d0*/  SHF.R.S32.HI R8, RZ, 0x1f, R14 ;  /* 0x0000001fff087819 */ /* 0x000fce000001140e */
.L_x_4457:
        /* <DEDUP_REMOVED lines=52> */
.L_x_4455:
        /* <DEDUP_REMOVED lines=53> */
[----:B------:R-:W-:Y:S01]  /*fa70*/  FMUL.FTZ R95, R95, UR12 ;  /* 0x0000000c5f5f7c20 */ /* 0x000fe20008410000 */
[--C-:B------:R-:W-:Y:S01]  /*fa80*/  FFMA.FTZ R94, R6, UR12, -R105.reuse ;  /* 0x0000000c065e7c23 */ /* 0x100fe20008010869 */
[----:B------:R-:W-:Y:S01]  /*fa90*/  FMUL.FTZ R0, R0, UR12 ;  /* 0x0000000c00007c20 */ /* 0x000fe20008410000 */
        /* <DEDUP_REMOVED lines=27> */
[----:B------:R-:W1:Y:S01]  /*fc50*/  MUFU.EX2 R92, R92 ;  /* 0x0000005c005c7308 */ /* 0x000e620000000800 */
        /* <DEDUP_REMOVED lines=39> */
[----:B------:R3:W-:Y:S01]  /*fed0*/  MUFU.EX2 R2, R19 ;  /* 0x0000001300027308 */ /* 0x0007e20000000800 */
        /* <DEDUP_REMOVED lines=8> */
[----:B-1----:R-:W-:Y:S01]  /*ff60*/  F2FP.F16.F32.PACK_AB R81, R96, R93 ;  /* 0x0000005d6051723e */ /* 0x002fe200000000ff */
[-C--:B------:R-:W-:Y:S01]  /*ff70*/  FMUL.FTZ R70, R70, R0.reuse ;  /* 0x0000000046467220 */ /* 0x080fe20000410000 */
[----:B------:R-:W-:Y:S01]  /*ff80*/  FMUL.FTZ R71, R71, R0 ;  /* 0x0000000047477220 */ /* 0x000fe20000410000 */
[--C-:B------:R-:W-:Y:S01]  /*ff90*/  FFMA.FTZ R116, R120, UR12, -R105.reuse ;  /* 0x0000000c78747c23 */ /* 0x100fe20008010869 */
[--C-:B------:R-:W-:Y:S01]  /*ffa0*/  FFMA.FTZ R123, R122, UR12, -R105.reuse ;  /* 0x0000000c7a7b7c23 */ /* 0x100fe20008010869 */
[--C-:B------:R-:W-:Y:S01]  /*ffb0*/  FFMA.FTZ R120, R121, UR12, -R100.reuse ;  /* 0x0000000c79787c23 */ /* 0x100fe20008010864 */
[--C-:B------:R-:W-:Y:S01]  /*ffc0*/  FFMA.FTZ R119, R119, UR12, -R100.reuse ;  /* 0x0000000c77777c23 */ /* 0x100fe20008010864 */
[----:B------:R-:W-:Y:S01]  /*ffd0*/  MUFU.EX2 R114, R114 ;  /* 0x0000007200727308 */ /* 0x000fe20000000800 */
[----:B---3--:R-:W-:Y:S01]  /*ffe0*/  LDSM.16.MT88.4 R16, [R90+0x6000] ;  /* 0x006000005a10783b */ /* 0x008fe20000004200 */
[--C-:B------:R-:W-:Y:S01]  /*fff0*/  FFMA.FTZ R117, R117, UR12, -R100.reuse ;  /* 0x0000000c75757c23 */ /* 0x100fe20008010864 */
[--C-:B------:R-:W-:Y:S01]  /*10000*/  FFMA.FTZ R118, R115, UR12, -R100.reuse ;  /* 0x0000000c73767c23 */ /* 0x100fe20008010864 */
[--C-:B------:R-:W-:Y:S01]  /*10010*/  FFMA.FTZ R104, R104, UR12, -R105.reuse ;  /* 0x0000000c68687c23 */ /* 0x100fe20008010869 */
[--C-:B------:R-:W-:Y:S01]  /*10020*/  FFMA.FTZ R103, R103, UR12, -R105.reuse ;  /* 0x0000000c67677c23 */ /* 0x100fe20008010869 */
[--C-:B------:R-:W-:Y:S01]  /*10030*/  FFMA.FTZ R106, R106, UR12, -R105.reuse ;  /* 0x0000000c6a6a7c23 */ /* 0x100fe20008010869 */
[----:B------:R-:W-:Y:S01]  /*10040*/  FFMA.FTZ R105, R102, UR12, -R105 ;  /* 0x0000000c66697c23 */ /* 0x000fe20008010869 */
[----:B------:R-:W1:Y:S01]  /*10050*/  MUFU.EX2 R113, R113 ;  /* 0x0000007100717308 */ /* 0x000e620000000800 */
[----:B----4-:R-:W-:Y:S01]  /*10060*/  F2FP.F16.F32.PACK_AB R83, R89, R2 ;  /* 0x000000025953723e */ /* 0x010fe200000000ff */
[--C-:B------:R-:W-:Y:S01]  /*10070*/  FFMA.FTZ R102, R98, UR12, -R100.reuse ;  /* 0x0000000c62667c23 */ /* 0x100fe20008010864 */
[--C-:B------:R-:W-:Y:S01]  /*10080*/  FFMA.FTZ R99, R99, UR12, -R100.reuse ;  /* 0x0000000c63637c23 */ /* 0x100fe20008010864 */
[--C-:B------:R-:W-:Y:S01]  /*10090*/  FFMA.FTZ R98, R101, UR12, -R100.reuse ;  /* 0x0000000c65627c23 */ /* 0x100fe20008010864 */
[----:B------:R-:W-:Y:S01]  /*100a0*/  FFMA.FTZ R97, R97, UR12, -R100 ;  /* 0x0000000c61617c23 */ /* 0x000fe20008010864 */
[----:B------:R-:W-:-:S02]  /*100b0*/  FFMA.FTZ R101, R143, R95, R94 ;  /* 0x0000005f8f657223 */ /* 0x000fc4000001005e */
[----:B------:R-:W-:Y:S01]  /*100c0*/  HMMA.16816.F32 R28, R80, R32, R28 ;  /* 0x00000020501c723c */ /* 0x000fe2000000181c */
[----:B------:R-:W-:Y:S01]  /*100d0*/  MUFU.EX2 R110, R110 ;  /* 0x0000006e006e7308 */ /* 0x000fe20000000800 */
[----:B------:R-:W-:-:S04]  /*100e0*/  FADD.FTZ R101, R92, R101 ;  /* 0x000000655c657221 */ /* 0x000fc80000010000 */
[C---:B------:R-:W-:Y:S01]  /*100f0*/  HMMA.16816.F32 R32, R80.reuse, R34, R52 ;  /* 0x000000225020723c */ /* 0x040fe20000001834 */
[----:B------:R-:W3:Y:S01]  /*10100*/  LDSM.16.MT88.4 R52, [R90+0x8000] ;  /* 0x008000005a34783b */ /* 0x000ee20000004200 */
[----:B------:R-:W-:Y:S01]  /*10110*/  FADD.FTZ R86, R86, R101 ;  /* 0x0000006556567221 */ /* 0x000fe20000010000 */
[----:B------:R-:W-:Y:S03]  /*10120*/  MUFU.EX2 R109, R109 ;  /* 0x0000006d006d7308 */ /* 0x000fe60000000800 */
[----:B--2---:R-:W-:Y:S01]  /*10130*/  HMMA.16816.F32 R36, R80, R56, R36 ;  /* 0x000000385024723c */ /* 0x004fe20000001824 */
[----:B------:R-:W-:-:S04]  /*10140*/  FADD.FTZ R3, R3, R86 ;  /* 0x0000005603037221 */ /* 0x000fc80000010000 */
[----:B------:R-:W-:Y:S01]  /*10150*/  MUFU.EX2 R112, R112 ;  /* 0x0000007000707308 */ /* 0x000fe20000000800 */
[C---:B------:R-:W-:Y:S01]  /*10160*/  HMMA.16816.F32 R40, R80.reuse, R58, R40 ;  /* 0x0000003a5028723c */ /* 0x040fe20000001828 */
[----:B------:R-:W2:Y:S05]  /*10170*/  LDSM.16.MT88.4 R56, [R124+0x6400] ;  /* 0x006400007c38783b */ /* 0x000eaa0000004200 */
[C---:B------:R-:W-:Y:S01]  /*10180*/  HMMA.16816.F32 R4, R80.reuse, R8, R4 ;  /* 0x000000085004723c */ /* 0x040fe20000001804 */
[----:B------:R-:W4:Y:S05]  /*10190*/  MUFU.EX2 R111, R111 ;  /* 0x0000006f006f7308 */ /* 0x000f2a0000000800 */
[C---:B------:R-:W-:Y:S01]  /*101a0*/  HMMA.16816.F32 R8, R80.reuse, R10, R76 ;  /* 0x0000000a5008723c */ /* 0x040fe2000000184c */
[----:B------:R-:W-:Y:S02]  /*101b0*/  LDSM.16.MT88.4 R76, [R124+0x6c00] ;  /* 0x006c00007c4c783b */ /* 0x000fe40000004200 */
[----:B------:R-:W-:Y:S03]  /*101c0*/  MUFU.EX2 R108, R108 ;  /* 0x0000006c006c7308 */ /* 0x000fe60000000800 */
[C---:B------:R-:W-:Y:S05]  /*101d0*/  HMMA.16816.F32 R20, R80.reuse, R24, R20 ;  /* 0x000000185014723c */ /* 0x040fea0000001814 */
[----:B------:R-:W5:Y:S01]  /*101e0*/  MUFU.EX2 R107, R107 ;  /* 0x0000006b006b7308 */ /* 0x000f620000000800 */
[C---:B------:R-:W-:Y:S01]  /*101f0*/  HMMA.16816.F32 R24, R80.reuse, R26, R60 ;  /* 0x0000001a5018723c */ /* 0x040fe2000000183c */
[----:B------:R-:W2:Y:S05]  /*10200*/  LDSM.16.MT88.4 R60, [R90+0x6400] ;  /* 0x006400005a3c783b */ /* 0x000eaa0000004200 */
[C---:B---3--:R-:W-:Y:S01]  /*10210*/  HMMA.16816.F32 R44, R80.reuse, R52, R44 ;  /* 0x00000034502c723c */ /* 0x048fe2000000182c */
[----:B------:R-:W-:Y:S05]  /*10220*/  MUFU.EX2 R138, R138 ;  /* 0x0000008a008a7308 */ /* 0x000fea0000000800 */
[C---:B------:R-:W-:Y:S01]  /*10230*/  HMMA.16816.F32 R48, R80.reuse, R54, R48 ;  /* 0x000000365030723c */ /* 0x040fe20000001830 */
[----:B-1----:R-:W-:Y:S01]  /*10240*/  F2FP.F16.F32.PACK_AB R52, R113, R114 ;  /* 0x000000727134723e */ /* 0x002fe200000000ff */
[----:B------:R-:W-:Y:S01]  /*10250*/  FADD.FTZ R114, R114, R3 ;  /* 0x0000000372727221 */ /* 0x000fe20000010000 */
[----:B----4-:R-:W-:Y:S01]  /*10260*/  F2FP.F16.F32.PACK_AB R53, R111, R112 ;  /* 0x000000706f35723e */ /* 0x010fe200000000ff */
[----:B------:R-:W-:Y:S02]  /*10270*/  MUFU.EX2 R139, R139 ;  /* 0x0000008b008b7308 */ /* 0x000fe40000000800 */
[----:B------:R-:W-:Y:S01]  /*10280*/  HMMA.16816.F32 R12, R80, R16, R12 ;  /* 0x00000010500c723c */ /* 0x000fe2000000180c */
[----:B------:R-:W-:Y:S01]  /*10290*/  F2FP.F16.F32.PACK_AB R54, R109, R110 ;  /* 0x0000006e6d36723e */ /* 0x000fe200000000ff */
[----:B------:R-:W-:Y:S01]  /*102a0*/  FADD.FTZ R113, R113, R114 ;  /* 0x0000007271717221 */ /* 0x000fe20000010000 */
[----:B-----5:R-:W-:-:S03]  /*102b0*/  F2FP.F16.F32.PACK_AB R55, R107, R108 ;  /* 0x0000006c6b37723e */ /* 0x020fc600000000ff */
[----:B------:R-:W-:Y:S01]  /*102c0*/  HMMA.16816.F32 R16, R80, R18, R68 ;  /* 0x000000125010723c */ /* 0x000fe20000001844 */
[----:B------:R-:W-:Y:S01]  /*102d0*/  MUFU.EX2 R116, R116 ;  /* 0x0000007400747308 */ /* 0x000fe20000000800 */
[----:B------:R-:W-:Y:S01]  /*102e0*/  LDSM.16.MT88.4 R68, [R90+0x6c00] ;  /* 0x006c00005a44783b */ /* 0x000fe20000004200 */
[----:B------:R-:W-:-:S03]  /*102f0*/  FADD.FTZ R110, R110, R113 ;  /* 0x000000716e6e7221 */ /* 0x000fc60000010000 */
[C---:B--2---:R-:W-:Y:S01]  /*10300*/  HMMA.16816.F32 R4, R52.reuse, R56, R4 ;  /* 0x000000383404723c */ /* 0x044fe20000001804 */
[----:B------:R-:W-:Y:S02]  /*10310*/  FADD.FTZ R109, R109, R110 ;  /* 0x0000006e6d6d7221 */ /* 0x000fe40000010000 */
[----:B------:R-:W-:Y:S03]  /*10320*/  MUFU.EX2 R123, R123 ;  /* 0x0000007b007b7308 */ /* 0x000fe60000000800 */
[C---:B------:R-:W-:Y:S01]  /*10330*/  HMMA.16816.F32 R8, R52.reuse, R58, R8 ;  /* 0x0000003a3408723c */ /* 0x040fe20000001808 */
[----:B------:R-:W1:Y:S04]  /*10340*/  LDSM.16.MT88.4 R56, [R124+0x7400] ;  /* 0x007400007c38783b */ /* 0x000e680000004200 */
[----:B------:R-:W-:Y:S01]  /*10350*/  MUFU.EX2 R120, R120 ;  /* 0x0000007800787308 */ /* 0x000fe20000000800 */
[C---:B------:R-:W-:Y:S06]  /*10360*/  HMMA.16816.F32 R12, R52.reuse, R60, R12 ;  /* 0x0000003c340c723c */ /* 0x040fec000000180c */
[C---:B------:R-:W-:Y:S01]  /*10370*/  HMMA.16816.F32 R16, R52.reuse, R62, R16 ;  /* 0x0000003e3410723c */ /* 0x040fe20000001810 */
[----:B------:R-:W2:Y:S01]  /*10380*/  LDSM.16.MT88.4 R60, [R90+0x7400] ;  /* 0x007400005a3c783b */ /* 0x000ea20000004200 */
[----:B------:R-:W-:Y:S08]  /*10390*/  MUFU.EX2 R119, R119 ;  /* 0x0000007700777308 */ /* 0x000ff00000000800 */
[----:B------:R-:W-:Y:S08]  /*103a0*/  MUFU.EX2 R117, R117 ;  /* 0x0000007500757308 */ /* 0x000ff00000000800 */
[----:B------:R-:W-:Y:S08]  /*103b0*/  MUFU.EX2 R118, R118 ;  /* 0x0000007600767308 */ /* 0x000ff00000000800 */
[----:B------:R-:W-:Y:S01]  /*103c0*/  MUFU.EX2 R104, R104 ;  /* 0x0000006800687308 */ /* 0x000fe20000000800 */
[C---:B-1----:R-:W-:Y:S07]  /*103d0*/  HMMA.16816.F32 R20, R52.reuse, R56, R20 ;  /* 0x000000383414723c */ /* 0x042fee0000001814 */
[----:B------:R-:W1:Y:S01]  /*103e0*/  MUFU.EX2 R103, R103 ;  /* 0x0000006700677308 */ /* 0x000e620000000800 */
[C---:B------:R-:W-:Y:S01]  /*103f0*/  HMMA.16816.F32 R24, R52.reuse, R58, R24 ;  /* 0x0000003a3418723c */ /* 0x040fe20000001818 */
[----:B------:R-:W3:Y:S05]  /*10400*/  LDSM.16.MT88.4 R56, [R124+0x8400] ;  /* 0x008400007c38783b */ /* 0x000eea0000004200 */
[C---:B--2---:R-:W-:Y:S01]  /*10410*/  HMMA.16816.F32 R28, R52.reuse, R60, R28 ;  /* 0x0000003c341c723c */ /* 0x044fe2000000181c */
[----:B------:R-:W-:Y:S05]  /*10420*/  MUFU.EX2 R106, R106 ;  /* 0x0000006a006a7308 */ /* 0x000fea0000000800 */
[----:B------:R-:W-:Y:S01]  /*10430*/  HMMA.16816.F32 R32, R52, R62, R32 ;  /* 0x0000003e3420723c */ /* 0x000fe20000001820 */
[----:B------:R-:W2:Y:S02]  /*10440*/  LDSM.16.MT88.4 R60, [R90+0x8400] ;  /* 0x008400005a3c783b */ /* 0x000ea40000004200 */
[----:B------:R-:W4:Y:S01]  /*10450*/  MUFU.EX2 R105, R105 ;  /* 0x0000006900697308 */ /* 0x000f220000000800 */
[----:B-1----:R-:W-:-:S07]  /*10460*/  F2FP.F16.F32.PACK_AB R92, R103, R104 ;  /* 0x00000068675c723e */ /* 0x002fce00000000ff */
[----:B------:R-:W-:Y:S08]  /*10470*/  MUFU.EX2 R99, R99 ;  /* 0x0000006300637308 */ /* 0x000ff00000000800 */
[----:B------:R-:W-:Y:S01]  /*10480*/  MUFU.EX2 R102, R102 ;  /* 0x0000006600667308 */ /* 0x000fe20000000800 */
[----:B----4-:R-:W-:-:S07]  /*10490*/  F2FP.F16.F32.PACK_AB R94, R105, R106 ;  /* 0x0000006a695e723e */ /* 0x010fce00000000ff */
[----:B------:R-:W-:Y:S01]  /*104a0*/  MUFU.EX2 R98, R98 ;  /* 0x0000006200627308 */ /* 0x000fe20000000800 */
[C---:B---3--:R-:W-:Y:S06]  /*104b0*/  HMMA.16816.F32 R36, R52.reuse, R56, R36 ;  /* 0x000000383424723c */ /* 0x048fec0000001824 */
[C---:B------:R-:W-:Y:S01]  /*104c0*/  HMMA.16816.F32 R40, R52.reuse, R58, R40 ;  /* 0x0000003a3428723c */ /* 0x040fe20000001828 */
[----:B------:R-:W1:Y:S01]  /*104d0*/  LDSM.16.MT88.4 R56, [R124+0x6800] ;  /* 0x006800007c38783b */ /* 0x000e620000004200 */
[----:B------:R-:W3:Y:S04]  /*104e0*/  MUFU.EX2 R97, R97 ;  /* 0x0000006100617308 */ /* 0x000ee80000000800 */
[C---:B--2---:R-:W-:Y:S06]  /*104f0*/  HMMA.16816.F32 R44, R52.reuse, R60, R44 ;  /* 0x0000003c342c723c */ /* 0x044fec000000182c */
[----:B------:R-:W-:Y:S01]  /*10500*/  HMMA.16816.F32 R48, R52, R62, R48 ;  /* 0x0000003e3430723c */ /* 0x000fe20000001830 */
[----:B------:R-:W2:Y:S06]  /*10510*/  LDSM.16.MT88.4 R60, [R90+0x6800] ;  /* 0x006800005a3c783b */ /* 0x000eac0000004200 */
[----:B------:R-:W-:Y:S01]  /*10520*/  F2FP.F16.F32.PACK_AB R52, R139, R138 ;  /* 0x0000008a8b34723e */ /* 0x000fe200000000ff */
[----:B------:R-:W-:Y:S01]  /*10530*/  FADD.FTZ R138, R138, R109 ;  /* 0x0000006d8a8a7221 */ /* 0x000fe20000010000 */
[----:B------:R-:W-:-:S02]  /*10540*/  F2FP.F16.F32.PACK_AB R53, R119, R120 ;  /* 0x000000787735723e */ /* 0x000fc400000000ff */
[----:B------:R-:W-:Y:S01]  /*10550*/  F2FP.F16.F32.PACK_AB R54, R123, R116 ;  /* 0x000000747b36723e */ /* 0x000fe200000000ff */
[----:B------:R-:W-:Y:S01]  /*10560*/  FADD.FTZ R139, R139, R138 ;  /* 0x0000008a8b8b7221 */ /* 0x000fe20000010000 */
[----:B------:R-:W-:Y:S02]  /*10570*/  F2FP.F16.F32.PACK_AB R55, R118, R117 ;  /* 0x000000757637723e */ /* 0x000fe400000000ff */
[----:B---3--:R-:W-:Y:S01]  /*10580*/  F2FP.F16.F32.PACK_AB R95, R97, R98 ;  /* 0x00000062615f723e */ /* 0x008fe200000000ff */
[----:B------:R-:W-:-:S04]  /*10590*/  FADD.FTZ R116, R116, R139 ;  /* 0x0000008b74747221 */ /* 0x000fc80000010000 */
[----:B------:R-:W-:-:S04]  /*105a0*/  FADD.FTZ R123, R123, R116 ;  /* 0x000000747b7b7221 */ /* 0x000fc80000010000 */
[----:B------:R-:W-:-:S04]  /*105b0*/  FADD.FTZ R104, R104, R123 ;  /* 0x0000007b68687221 */ /* 0x000fc80000010000 */
[----:B------:R-:W-:Y:S01]  /*105c0*/  FADD.FTZ R103, R103, R104 ;  /* 0x0000006867677221 */ /* 0x000fe20000010000 */
[----:B-1----:R-:W-:Y:S03]  /*105d0*/  HMMA.16816.F32 R4, R52, R56, R4 ;  /* 0x000000383404723c */ /* 0x002fe60000001804 */
[----:B------:R-:W-:-:S03]  /*105e0*/  FADD.FTZ R106, R106, R103 ;  /* 0x000000676a6a7221 */ /* 0x000fc60000010000 */
[----:B------:R-:W-:Y:S01]  /*105f0*/  HMMA.16816.F32 R8, R52, R58, R8 ;  /* 0x0000003a3408723c */ /* 0x000fe20000001808 */
[----:B------:R-:W1:Y:S01]  /*10600*/  LDSM.16.MT88.4 R56, [R124+0x7800] ;  /* 0x007800007c38783b */ /* 0x000e620000004200 */
[----:B------:R-:W-:-:S04]  /*10610*/  FADD.FTZ R143, R105, R106 ;  /* 0x0000006a698f7221 */ /* 0x000fc80000010000 */
        /* <DEDUP_REMOVED lines=8> */
[----:B------:R-:W-:Y:S05]  /*106a0*/  LDSM.16.MT88.4 R60, [R124+0x7c00] ;  /* 0x007c00007c3c783b */ /* 0x000fea0000004200 */
[C---:B-1----:R-:W-:Y:S06]  /*106b0*/  HMMA.16816.F32 R28, R52.reuse, R56, R28 ;  /* 0x00000038341c723c */ /* 0x042fec000000181c */
[C---:B------:R-:W-:Y:S01]  /*106c0*/  HMMA.16816.F32 R32, R52.reuse, R58, R32 ;  /* 0x0000003a3420723c */ /* 0x040fe20000001820 */
[----:B------:R-:W1:Y:S05]  /*106d0*/  LDSM.16.MT88.4 R56, [R90+0x8800] ;  /* 0x008800005a38783b */ /* 0x000e6a0000004200 */
        /* <DEDUP_REMOVED lines=36> */
.L_x_4452:
        /* <DEDUP_REMOVED lines=10> */
[----:B------:R-:W-:Y:S01]  /*109c0*/  USHF.R.S32.HI UR8, URZ, 0x1f, UR9 ;  /* 0x0000001f3f087899 */ /* 0x000fe20008011409 */
[----:B------:R-:W-:-:S02]  /*109d0*/  ULDC UR5, c[0x0][0x39c] ;  /* 0x0000e70000057ab9 */ /* 0x000fc40000000800 */
[----:B------:R-:W-:Y:S01]  /*109e0*/  MOV R138, UR4 ;  /* 0x00000004008a7c02 */ /* 0x000fe20008000f00 */
[----:B------:R-:W-:-:S08]  /*109f0*/  ULDC UR4, c[0x0][0x2ec] ;  /* 0x0000bb0000047ab9 */ /* 0x000fd00000000800 */
.L_x_4462:
        /* <DEDUP_REMOVED lines=71> */
.L_x_4459:
        /* <DEDUP_REMOVED lines=8> */
[----:B------:R-:W-:Y:S01]  /*10ef0*/  @P6 LDGSTS.E.BYPASS.LTC128B.128 [R136+0x6000], desc[UR6][R140.64] ;  /* 0x060000008c886fae */ /* 0x000fe2000b901d46 */
[C-C-:B------:R-:W-:Y:S02]  /*10f00*/  @P6 LEA.HI.X R149, R86.reuse, R141, R87.reuse, 0x6, P2 ;  /* 0x0000008d56956211 */ /* 0x140fe400010f3457 */
[----:B------:R-:W-:Y:S02]  /*10f10*/  LEA.HI.X R2, R86, R2, R87, 0x5, P0 ;  /* 0x0000000256027211 */ /* 0x000fe400000f2c57 */
[----:B------:R-:W-:Y:S01]  /*10f20*/  @!P6 STS [R136+0x6000], RZ ;  /* 0x006000ff8800e388 */ /* 0x000fe20000000800 */
[C---:B------:R-:W-:Y:S02]  /*10f30*/  @P4 LEA R144, P0, R0.reuse, R144, 0x1 ;  /* 0x0000009000904211 */ /* 0x040fe400078008ff */
[CCC-:B------:R-:W-:Y:S02]  /*10f40*/  @P5 LEA.HI.X R147, R0.reuse, R145.reuse, R2.reuse, 0x1, P1 ;  /* 0x0000009100935211 */ /* 0x1c0fe400008f0c02 */
[----:B------:R-:W-:Y:S01]  /*10f50*/  @!P6 STS [R136+0x6004], RZ ;  /* 0x006004ff8800e388 */ /* 0x000fe20000000800 */
[----:B------:R-:W-:Y:S02]  /*10f60*/  @P4 LEA.HI.X R145, R0, R145, R2, 0x1, P0 ;  /* 0x0000009100914211 */ /* 0x000fe400000f0c02 */
[----:B------:R-:W-:Y:S02]  /*10f70*/  ISETP.GE.AND P0, PT, R135, 0x2, PT ;  /* 0x000000028700780c */ /* 0x000fe40003f06270 */
[----:B------:R-:W-:Y:S05]  /*10f80*/  @!P6 STS.64 [R136+0x6008], RZ ;  /* 0x006008ff8800e388 */ /* 0x000fea0000000a00 */
[----:B------:R-:W-:Y:S01]  /*10f90*/  @!PT LDS RZ, [RZ] ;  /* 0x00000000fffff984 */ /* 0x000fe20000000800 */
[----:B------:R-:W-:Y:S01]  /*10fa0*/  @!PT LDS RZ, [RZ] ;  /* 0x00000000fffff984 */ /* 0x000fe20000000800 */
[----:B------:R-:W-:Y:S01]  /*10fb0*/  @!PT LDS RZ, [RZ] ;  /* 0x00000000fffff984 */ /* 0x000fe20000000800 */
[----:B------:R-:W-:Y:S05]  /*10fc0*/  @P5 LDGSTS.E.BYPASS.LTC128B.128 [R136+0x7000], desc[UR6][R140.64+0x40] ;  /* 0x070000408c885fae */ /* 0x000fea000b901d46 */
[----:B------:R-:W-:Y:S05]  /*10fd0*/  @!P5 STS.128 [R136+0x7000], RZ ;  /* 0x007000ff8800d388 */ /* 0x000fea0000000c00 */
        /* <DEDUP_REMOVED lines=13> */
[----:B------:R1:W-:Y:S05]  /*110b0*/  @P5 LDGSTS.E.BYPASS.LTC128B.128 [R136+0x7800], desc[UR6][R146.64+0x40] ;  /* 0x0780004092885fae */ /* 0x0003ea000b901d46 */
[----:B------:R-:W-:Y:S05]  /*110c0*/  @!P5 STS.128 [R136+0x7800], RZ ;  /* 0x007800ff8800d388 */ /* 0x000fea0000000c00 */
[----:B------:R-:W-:Y:S01]  /*110d0*/  @!PT LDS RZ, [RZ] ;  /* 0x00000000fffff984 */ /* 0x000fe20000000800 */
[----:B------:R-:W-:Y:S01]  /*110e0*/  @!PT LDS RZ, [RZ] ;  /* 0x00000000fffff984 */ /* 0x000fe20000000800 */
[----:B------:R-:W-:Y:S01]  /*110f0*/  @!PT LDS RZ, [RZ] ;  /* 0x00000000fffff984 */ /* 0x000fe20000000800 */
[----:B------:R2:W-:Y:S05]  /*11100*/  @P4 LDGSTS.E.BYPASS.LTC128B.128 [R136+0x8800], desc[UR6][R144.64+0x80] ;  /* 0x0880008090884fae */ /* 0x0005ea000b901d46 */
[----:B------:R-:W-:Y:S05]  /*11110*/  @!P4 STS.128 [R136+0x8800], RZ ;  /* 0x008800ff8800c388 */ /* 0x000fea0000000c00 */
[----:B------:R-:W-:Y:S05]  /*11120*/  LDSM.16.M88.4 R92, [R127] ;  /* 0x000000007f5c783b */ /* 0x000fea0000000200 */
[----:B------:R-:W3:Y:S05]  /*11130*/  LDSM.16.M88.4 R96, [R126+0x3000] ;  /* 0x003000007e60783b */ /* 0x000eea0000000200 */
[----:B------:R-:W4:Y:S05]  /*11140*/  LDSM.16.M88.4 R100, [R126+0x3400] ;  /* 0x003400007e64783b */ /* 0x000f2a0000000200 */
[----:B------:R-:W5:Y:S05]  /*11150*/  LDSM.16.M88.4 R104, [R126+0x3800] ;  /* 0x003800007e68783b */ /* 0x000f6a0000000200 */
[----:B------:R-:W1:Y:S05]  /*11160*/  LDSM.16.M88.4 R108, [R126+0x3c00] ;  /* 0x003c00007e6c783b */ /* 0x000e6a0000000200 */
[----:B------:R-:W0:Y:S05]  /*11170*/  LDGDEPBAR ;  /* 0x00000000000079af */ /* 0x000e2a0000000000 */
[----:B------:R-:W-:Y:S05]  /*11180*/  LDSM.16.M88.4 R112, [R125] ;  /* 0x000000007d70783b */ /* 0x000fea0000000200 */
[----:B------:R-:W2:Y:S05]  /*11190*/  LDSM.16.M88.4 R116, [R91+0x3000] ;  /* 0x003000005b74783b */ /* 0x000eaa0000000200 */
        /* <DEDUP_REMOVED lines=88> */
[----:B------:R-:W1:Y:S02]  /*11720*/  MUFU.TANH R118, R2 ;  /* 0x0000000200767308 */ /* 0x000e640000002400 */
[----:B-----5:R-:W-:Y:S01]  /*11730*/  FMUL.FTZ R86, R10, UR5 ;  /* 0x000000050a567c20 */ /* 0x020fe20008410000 */
[C---:B--2---:R-:W-:Y:S07]  /*11740*/  HMMA.16816.F32 R28, R96.reuse, R92, R28 ;  /* 0x0000005c601c723c */ /* 0x044fee000000181c */
[----:B------:R2:W3:Y:S01]  /*11750*/  MUFU.TANH R109, R87 ;  /* 0x00000057006d7308 */ /* 0x0004e20000002400 */
        /* <DEDUP_REMOVED lines=19> */
[----:B--2---:R-:W-:Y:S01]  /*11890*/  FMUL.FTZ R87, R34, UR5 ;  /* 0x0000000522577c20 */ /* 0x004fe20008410000 */
[----:B------:R-:W-:Y:S05]  /*118a0*/  FMUL.FTZ R35, R35, UR5 ;  /* 0x0000000523237c20 */ /* 0x000fea0008410000 */
[----:B------:R-:W2:Y:S10]  /*118b0*/  MUFU.TANH R165, R165 ;  /* 0x000000a500a57308 */ /* 0x000eb40000002400 */
        /* <DEDUP_REMOVED lines=22> */
[----:B------:R4:W1:Y:S01]  /*11a20*/  MUFU.TANH R86, R35 ;  /* 0x0000002300567308 */ /* 0x0008620000002400 */
[----:B--23--:R-:W-:Y:S05]  /*11a30*/  @!P0 BRA `(.L_x_4460) ;  /* 0x0000000400bc8947 */ /* 0x00cfea0003800000 */
[----:B------:R-:W2:Y:S01]  /*11a40*/  LDC.64 R4, c[0x0][0x248] ;  /* 0x00009200ff047b82 */ /* 0x000ea20000000a00 */
[----:B------:R-:W-:Y:S02]  /*11a50*/  MOV R10, UR9 ;  /* 0x00000009000a7c02 */ /* 0x000fe40008000f00 */
[----:B------:R-:W-:Y:S01]  /*11a60*/  MOV R9, UR8 ;  /* 0x0000000800097c02 */ /* 0x000fe20008000f00 */
[----:B------:R-:W-:Y:S06]  /*11a70*/  @!P3 BRA `(.L_x_4461) ;  /* 0x0000000000f8b947 */ /* 0x000fec0003800000 */
[----:B----4-:R-:W3:Y:S01]  /*11a80*/  LDC R0, c[0x0][0x380] ;  /* 0x0000e000ff007b82 */ /* 0x010ee20000000800 */
[----:B------:R-:W-:Y:S05]  /*11a90*/  SHF.L.U32 R15, R135, 0x6, RZ ;  /* 0x00000006870f7819 */ /* 0x000fea00000006ff */
[C---:B------:R-:W-:Y:S02]  /*11aa0*/  VIADD R13, R15.reuse, 0xffffff80 ;  /* 0xffffff800f0d7836 */ /* 0x040fe40000000000 */
[----:B------:R-:W-:Y:S03]  /*11ab0*/  VIADD R15, R15, 0xffffffc0 ;  /* 0xffffffc00f0f7836 */ /* 0x000fe60000000000 */
[----:B------:R-:W-:Y:S02]  /*11ac0*/  IABS R9, R13 ;  /* 0x0000000d00097213 */ /* 0x000fe40000000000 */
[-C--:B---3--:R-:W-:Y:S02]  /*11ad0*/  IABS R6, R0.reuse ;  /* 0x0000000000067213 */ /* 0x088fe40000000000 */
[----:B------:R-:W-:Y:S02]  /*11ae0*/  LOP3.LUT R13, R13, R0, RZ, 0x3c, !PT ;  /* 0x000000000d0d7212 */ /* 0x000fe400078e3cff */
[----:B------:R-:W3:Y:S10]  /*11af0*/  I2F.RP R8, R6 ;  /* 0x0000000600087306 */ /* 0x000ef40000209400 */
[----:B---3--:R-:W3:Y:S02]  /*11b00*/  MUFU.RCP R2, R8 ;  /* 0x0000000800027308 */ /* 0x008ee40000001000 */
[----:B---3--:R-:W-:Y:S08]  /*11b10*/  VIADD R10, R2, 0xffffffe ;  /* 0x0ffffffe020a7836 */ /* 0x008ff00000000000 */
[----:B------:R-:W3:Y:S02]  /*11b20*/  F2I.FTZ.U32.TRUNC.NTZ R11, R10 ;  /* 0x0000000a000b7305 */ /* 0x000ee4000021f000 */
[--C-:B---3--:R-:W-:Y:S01]  /*11b30*/  IMAD.MOV R7, RZ, RZ, -R11.reuse ;  /* 0x000000ffff077224 */ /* 0x108fe200078e0a0b */
        /* <DEDUP_REMOVED lines=28> */
[----:B------:R-:W3:Y:S02]  /*11d00*/  LDC.64 R8, c[0x0][0x248] ;  /* 0x00009200ff087b82 */ /* 0x000ee40000000a00 */
[----:B------:R-:W-:Y:S02]  /*11d10*/  LEA R18, P1, R7, R130, 0x2 ;  /* 0x0000008207127211 */ /* 0x000fe400078210ff */
[----:B------:R-:W-:Y:S02]  /*11d20*/  SEL R13, R13, R2, !P0 ;  /* 0x000000020d0d7207 */ /* 0x000fe40004000000 */
[-C--:B------:R-:W-:Y:S02]  /*11d30*/  LEA.HI.X.SX32 R19, R7, R131.reuse, 0x2, P1 ;  /* 0x0000008307137211 */ /* 0x080fe400008f16ff */
[C---:B------:R-:W-:Y:S03]  /*11d40*/  LEA R16, P0, R13.reuse, R130, 0x2 ;  /* 0x000000820d107211 */ /* 0x040fe600078010ff */
[----:B------:R-:W4:Y:S01]  /*11d50*/  LDG.E R2, desc[UR6][R18.64] ;  /* 0x0000000612027981 */ /* 0x000f22000c1e1900 */
[C---:B------:R-:W-:Y:S01]  /*11d60*/  LEA.HI.X.SX32 R17, R13.reuse, R131, 0x2, P0 ;  /* 0x000000830d117211 */ /* 0x040fe200000f16ff */
[----:B------:R-:W-:Y:S02]  /*11d70*/  IMAD.IADD R13, R13, 0x1, -R7 ;  /* 0x000000010d0d7824 */ /* 0x000fe400078e0a07 */
[----:B------:R-:W5:Y:S02]  /*11d80*/  LDC.64 R6, c[0x0][0x230] ;  /* 0x00008c00ff067b82 */ /* 0x000f640000000a00 */
[----:B------:R-:W-:Y:S01]  /*11d90*/  IMAD R13, R13, R0, -0x40 ;  /* 0xffffffc00d0d7424 */ /* 0x000fe200078e0200 */
[----:B------:R-:W4:Y:S04]  /*11da0*/  LDG.E R11, desc[UR6][R16.64] ;  /* 0x00000006100b7981 */ /* 0x000f28000c1e1900 */
[----:B------:R-:W-:Y:S05]  /*11db0*/  SHF.R.S32.HI R15, RZ, 0x1f, R13 ;  /* 0x0000001fff0f7819 */ /* 0x000fea000001140d */
[----:B---3--:R-:W-:Y:S04]  /*11dc0*/  IMAD R0, R15, R8, RZ ;  /* 0x000000080f007224 */ /* 0x008fe800078e02ff */
[----:B------:R-:W-:Y:S01]  /*11dd0*/  IMAD R0, R13, R9, R0 ;  /* 0x000000090d007224 */ /* 0x000fe200078e0200 */
[----:B----4-:R-:W-:Y:S01]  /*11de0*/  IADD3 R2, -R11, R2, RZ ;  /* 0x000000020b027210 */ /* 0x010fe20007ffe1ff */
[----:B------:R-:W-:Y:S03]  /*11df0*/  IMAD.WIDE.U32 R10, R13, R8, RZ ;  /* 0x000000080d0a7225 */ /* 0x000fe600078e00ff */
[----:B------:R-:W-:Y:S01]  /*11e00*/  SHF.R.S32.HI R9, RZ, 0x1f, R2 ;  /* 0x0000001fff097819 */ /* 0x000fe20000011402 */
[----:B------:R-:W-:Y:S04]  /*11e10*/  IMAD.IADD R11, R11, 0x1, R0 ;  /* 0x000000010b0b7824 */ /* 0x000fe800078e0200 */
[-C--:B-----5:R-:W-:Y:S02]  /*11e20*/  IMAD R9, R9, R6.reuse, RZ ;  /* 0x0000000609097224 */ /* 0x0a0fe400078e02ff */
[C---:B------:R-:W-:Y:S04]  /*11e30*/  IMAD.WIDE.U32 R10, R2.reuse, R6, R10 ;  /* 0x00000006020a7225 */ /* 0x040fe800078e000a */
[----:B------:R-:W-:Y:S05]  /*11e40*/  IMAD R9, R2, R7, R9 ;  /* 0x0000000702097224 */ /* 0x000fea00078e0209 */
[----:B------:R-:W-:Y:S07]  /*11e50*/  IADD3 R9, R11, R9, RZ ;  /* 0x000000090b097210 */ /* 0x000fee0007ffe0ff */
.L_x_4461:
[----:B------:R-:W-:Y:S02]  /*11e60*/  LEA R6, P1, R10, R134, 0x1 ;  /* 0x000000860a067211 */ /* 0x000fe400078208ff */
[----:B--2-4-:R-:W-:Y:S02]  /*11e70*/  LEA R0, P0, R4, R10, 0x5 ;  /* 0x0000000a04007211 */ /* 0x014fe400078028ff */
        /* <DEDUP_REMOVED lines=43> */
.L_x_4460:
[----:B----4-:R-:W-:Y:S01]  /*12130*/  FMNMX.FTZ R0, R107, R89, !PT ;  /* 0x000000596b007209 */ /* 0x010fe20007810000 */
[----:B------:R-:W-:Y:S01]  /*12140*/  LDSM.16.MT88.4 R16, [R124+0x6000] ;  /* 0x006000007c10783b */ /* 0x000fe20000004200 */
[----:B--2---:R-:W-:Y:S02]  /*12150*/  FMNMX.FTZ R9, R106, R3, !PT ;  /* 0x000000036a097209 */ /* 0x004fe40007810000 */
[----:B------:R-:W-:Y:S02]  /*12160*/  FMNMX.FTZ R0, R105, R0, !PT ;  /* 0x0000000069007209 */ /* 0x000fe40007810000 */
[----:B-1----:R-:W-:Y:S02]  /*12170*/  FMNMX.FTZ R9, R118, R9, !PT ;  /* 0x0000000976097209 */ /* 0x002fe40007810000 */
        /* <DEDUP_REMOVED lines=43> */
[----:B------:R-:W-:Y:S01]  /*12430*/  FMUL.FTZ R6, R3, UR4 ;  /* 0x0000000403067c20 */ /* 0x000fe20008410000 */
[----:B------:R-:W-:Y:S02]  /*12440*/  MOV R89, R2 ;  /* 0x0000000200597202 */ /* 0x000fe40000000f00 */
        /* <DEDUP_REMOVED lines=39> */
[----:B------:R-:W2:Y:S01]  /*126c0*/  LDSM.16.MT88.4 R64, [R90+0x7000] ;  /* 0x007000005a40783b */ /* 0x000ea20000004200 */
[C---:B------:R-:W-:Y:S01]  /*126d0*/  FMUL.FTZ R13, R88.reuse, R73 ;  /* 0x00000049580d7220 */ /* 0x040fe20000410000 */
[C---:B------:R-:W-:Y:S01]  /*126e0*/  FMUL.FTZ R28, R88.reuse, R56 ;  /* 0x00000038581c7220 */ /* 0x040fe20000410000 */
[C---:B------:R-:W-:Y:S01]  /*126f0*/  FMUL.FTZ R29, R88.reuse, R57 ;  /* 0x00000039581d7220 */ /* 0x040fe20000410000 */
[C---:B------:R-:W-:Y:S01]  /*12700*/  FMUL.FTZ R36, R88.reuse, R36 ;  /* 0x0000002458247220 */ /* 0x040fe20000410000 */
[----:B------:R-:W-:Y:S01]  /*12710*/  FMUL.FTZ R37, R88, R37 ;  /* 0x0000002558257220 */ /* 0x000fe20000410000 */
[C---:B------:R-:W-:Y:S03]  /*12720*/  FMUL.FTZ R38, R3.reuse, R38 ;  /* 0x0000002603267220 */ /* 0x040fe60000410000 */
[----:B------:R-:W3:Y:S01]  /*12730*/  MUFU.EX2 R92, R92 ;  /* 0x0000005c005c7308 */ /* 0x000ee20000000800 */
[----:B-1----:R-:W-:Y:S01]  /*12740*/  F2FP.F16.F32.PACK_AB R80, R94, R99 ;  /* 0x000000635e50723e */ /* 0x002fe200000000ff */
[----:B------:R-:W1:Y:S01]  /*12750*/  LDSM.16.MT88.4 R56, [R124+0x8000] ;  /* 0x008000007c38783b */ /* 0x000e620000004200 */
[C---:B------:R-:W-:Y:S01]  /*12760*/  FMUL.FTZ R39, R3.reuse, R39 ;  /* 0x0000002703277220 */ /* 0x040fe20000410000 */
        /* <DEDUP_REMOVED lines=29> */
[----:B----4-:R-:W-:Y:S01]  /*12940*/  F2FP.F16.F32.PACK_AB R82, R98, R93 ;  /* 0x0000005d6252723e */ /* 0x010fe200000000ff */
[--C-:B------:R-:W-:Y:S01]  /*12950*/  FFMA.FTZ R121, R151, UR4, -R108.reuse ;  /* 0x0000000497797c23 */ /* 0x100fe2000801086c */
[--C-:B------:R-:W-:Y:S01]  /*12960*/  FFMA.FTZ R120, R153, UR4, -R108.reuse ;  /* 0x0000000499787c23 */ /* 0x100fe2000801086c */
[--C-:B------:R-:W-:Y:S01]  /*12970*/  FFMA.FTZ R119, R156, UR4, -R108.reuse ;  /* 0x000000049c777c23 */ /* 0x100fe2000801086c */
[----:B------:R-:W-:Y:S01]  /*12980*/  FFMA.FTZ R108, R157, UR4, -R108 ;  /* 0x000000049d6c7c23 */ /* 0x000fe2000801086c */
[--C-:B------:R-:W-:Y:S01]  /*12990*/  FFMA.FTZ R122, R144, UR4, -R95.reuse ;  /* 0x00000004907a7c23 */ /* 0x100fe2000801085f */
[--C-:B------:R-:W-:Y:S03]  /*129a0*/  FFMA.FTZ R117, R145, UR4, -R95.reuse ;  /* 0x0000000491757c23 */ /* 0x100fe6000801085f */
[----:B------:R-:W-:Y:S01]  /*129b0*/  MUFU.EX2 R104, R104 ;  /* 0x0000006800687308 */ /* 0x000fe20000000800 */
[--C-:B------:R-:W-:Y:S01]  /*129c0*/  FFMA.FTZ R87, R87, UR4, -R95.reuse ;  /* 0x0000000457577c23 */ /* 0x100fe2000801085f */
[----:B------:R-:W-:Y:S01]  /*129d0*/  FFMA.FTZ R95, R86, UR4, -R95 ;  /* 0x00000004565f7c23 */ /* 0x000fe2000801085f */
[----:B------:R-:W-:Y:S01]  /*129e0*/  FFMA.FTZ R100, R3, R142, R100 ;  /* 0x0000008e03647223 */ /* 0x000fe20000010064 */
[----:B------:R-:W-:Y:S01]  /*129f0*/  FFMA.FTZ R99, R88, R143, R99 ;  /* 0x0000008f58637223 */ /* 0x000fe20000010063 */
[----:B------:R-:W-:Y:S02]  /*12a00*/  ISETP.GT.AND P0, PT, R135, 0x1, PT ;  /* 0x000000018700780c */ /* 0x000fe40003f04270 */
[----:B------:R-:W-:Y:S03]  /*12a10*/  FADD.FTZ R100, R92, R100 ;  /* 0x000000645c647221 */ /* 0x000fe60000010000 */
[----:B------:R-:W4:Y:S01]  /*12a20*/  MUFU.EX2 R101, R101 ;  /* 0x0000006500657308 */ /* 0x000f220000000800 */
[----:B---3--:R-:W-:Y:S01]  /*12a30*/  F2FP.F16.F32.PACK_AB R83, R96, R97 ;  /* 0x000000616053723e */ /* 0x008fe200000000ff */
[----:B------:R-:W-:Y:S01]  /*12a40*/  FADD.FTZ R94, R94, R99 ;  /* 0x000000635e5e7221 */ /* 0x000fe20000010000 */
[----:B------:R-:W-:Y:S01]  /*12a50*/  FADD.FTZ R97, R97, R100 ;  /* 0x0000006461617221 */ /* 0x000fe20000010000 */
[----:B------:R-:W-:Y:S02]  /*12a60*/  IADD3 R135, R135, -0x1, RZ ;  /* 0xffffffff87877810 */ /* 0x000fe40007ffe0ff */
[----:B------:R-:W-:Y:S01]  /*12a70*/  MOV R144, R140 ;  /* 0x0000008c00907202 */ /* 0x000fe20000000f00 */
[----:B------:R-:W-:Y:S01]  /*12a80*/  FADD.FTZ R97, R96, R97 ;  /* 0x0000006160617221 */ /* 0x000fe20000010000 */
[C---:B------:R-:W-:Y:S02]  /*12a90*/  HMMA.16816.F32 R4, R80.reuse, R16, R4 ;  /* 0x000000105004723c */ /* 0x040fe40000001804 */
[----:B------:R-:W-:Y:S03]  /*12aa0*/  MUFU.EX2 R112, R112 ;  /* 0x0000007000707308 */ /* 0x000fe60000000800 */
[----:B------:R-:W-:Y:S01]  /*12ab0*/  MOV R145, R141 ;  /* 0x0000008d00917202 */ /* 0x000fe20000000f00 */
[C---:B------:R-:W-:Y:S06]  /*12ac0*/  HMMA.16816.F32 R8, R80.reuse, R18, R8 ;  /* 0x000000125008723c */ /* 0x040fec0000001808 */
[----:B------:R-:W-:Y:S01]  /*12ad0*/  MUFU.EX2 R109, R109 ;  /* 0x0000006d006d7308 */ /* 0x000fe20000000800 */
[C---:B------:R-:W-:Y:S01]  /*12ae0*/  FMUL.FTZ R16, R88.reuse, R68 ;  /* 0x0000004458107220 */ /* 0x040fe20000410000 */
[C---:B------:R-:W-:Y:S03]  /*12af0*/  HMMA.16816.F32 R12, R80.reuse, R24, R12 ;  /* 0x00000018500c723c */ /* 0x040fe6000000180c */
[C---:B------:R-:W-:Y:S01]  /*12b00*/  FMUL.FTZ R17, R88.reuse, R69 ;  /* 0x0000004558117220 */ /* 0x040fe20000410000 */
[C---:B------:R-:W-:Y:S01]  /*12b10*/  FMUL.FTZ R18, R3.reuse, R70 ;  /* 0x0000004603127220 */ /* 0x040fe20000410000 */
[C---:B------:R-:W-:Y:S02]  /*12b20*/  FMUL.FTZ R19, R3.reuse, R71 ;  /* 0x0000004703137220 */ /* 0x040fe40000410000 */
[C---:B------:R-:W-:Y:S01]  /*12b30*/  FMUL.FTZ R24, R88.reuse, R60 ;  /* 0x0000003c58187220 */ /* 0x040fe20000410000 */
[----:B------:R-:W-:Y:S01]  /*12b40*/  LDSM.16.MT88.4 R68, [R90+0x6c00] ;  /* 0x006c00005a44783b */ /* 0x000fe20000004200 */
[----:B------:R-:W-:Y:S02]  /*12b50*/  MUFU.EX2 R114, R114 ;  /* 0x0000007200727308 */ /* 0x000fe40000000800 */
[C---:B------:R-:W-:Y:S01]  /*12b60*/  FMUL.FTZ R25, R88.reuse, R61 ;  /* 0x0000003d58197220 */ /* 0x040fe20000410000 */
[C---:B------:R-:W-:Y:S07]  /*12b70*/  HMMA.16816.F32 R16, R80.reuse, R26, R16 ;  /* 0x0000001a5010723c */ /* 0x040fee0000001810 */
[----:B------:R-:W-:Y:S01]  /*12b80*/  MUFU.EX2 R111, R111 ;  /* 0x0000006f006f7308 */ /* 0x000fe20000000800 */
[C---:B------:R-:W-:Y:S03]  /*12b90*/  HMMA.16816.F32 R20, R80.reuse, R32, R20 ;  /* 0x000000205014723c */ /* 0x040fe60000001814 */
[C---:B------:R-:W-:Y:S01]  /*12ba0*/  FMUL.FTZ R26, R3.reuse, R62 ;  /* 0x0000003e031a7220 */ /* 0x040fe20000410000 */
[C---:B------:R-:W-:Y:S03]  /*12bb0*/  FMUL.FTZ R27, R3.reuse, R63 ;  /* 0x0000003f031b7220 */ /* 0x040fe60000410000 */
[C---:B------:R-:W-:Y:S01]  /*12bc0*/  FMUL.FTZ R32, R88.reuse, R52 ;  /* 0x0000003458207220 */ /* 0x040fe20000410000 */
[----:B------:R-:W-:Y:S01]  /*12bd0*/  LDSM.16.MT88.4 R60, [R90+0x6400] ;  /* 0x006400005a3c783b */ /* 0x000fe20000004200 */
[----:B------:R-:W-:Y:S02]  /*12be0*/  MUFU.EX2 R113, R113 ;  /* 0x0000007100717308 */ /* 0x000fe40000000800 */
[----:B------:R-:W-:Y:S01]  /*12bf0*/  FMUL.FTZ R33, R88, R53 ;  /* 0x0000003558217220 */ /* 0x000fe20000410000 */
[C---:B------:R-:W-:Y:S07]  /*12c00*/  HMMA.16816.F32 R24, R80.reuse, R34, R24 ;  /* 0x000000225018723c */ /* 0x040fee0000001818 */
[----:B------:R-:W-:Y:S01]  /*12c10*/  MUFU.EX2 R116, R116 ;  /* 0x0000007400747308 */ /* 0x000fe20000000800 */
[C---:B--2---:R-:W-:Y:S03]  /*12c20*/  HMMA.16816.F32 R28, R80.reuse, R64, R28 ;  /* 0x00000040501c723c */ /* 0x044fe6000000181c */
[C---:B------:R-:W-:Y:S01]  /*12c30*/  FMUL.FTZ R34, R3.reuse, R54 ;  /* 0x0000003603227220 */ /* 0x040fe20000410000 */
[----:B------:R-:W-:Y:S05]  /*12c40*/  FMUL.FTZ R35, R3, R55 ;  /* 0x0000003703237220 */ /* 0x000fea0000410000 */
[----:B------:R-:W-:Y:S01]  /*12c50*/  MUFU.EX2 R115, R115 ;  /* 0x0000007300737308 */ /* 0x000fe20000000800 */
[----:B------:R-:W2:Y:S01]  /*12c60*/  LDSM.16.MT88.4 R52, [R90+0x8000] ;  /* 0x008000005a34783b */ /* 0x000ea20000004200 */
[----:B------:R-:W-:Y:S01]  /*12c70*/  FADD.FTZ R3, R93, R94 ;  /* 0x0000005e5d037221 */ /* 0x000fe20000010000 */
[C---:B------:R-:W-:Y:S07]  /*12c80*/  HMMA.16816.F32 R32, R80.reuse, R66, R32 ;  /* 0x000000425020723c */ /* 0x040fee0000001820 */
[----:B------:R-:W-:Y:S01]  /*12c90*/  MUFU.EX2 R118, R118 ;  /* 0x0000007600767308 */ /* 0x000fe20000000800 */
[----:B------:R-:W-:Y:S01]  /*12ca0*/  FADD.FTZ R3, R98, R3 ;  /* 0x0000000362037221 */ /* 0x000fe20000010000 */
[C---:B-1----:R-:W-:Y:S08]  /*12cb0*/  HMMA.16816.F32 R36, R80.reuse, R56, R36 ;  /* 0x000000385024723c */ /* 0x042ff00000001824 */
[----:B------:R-:W-:Y:S01]  /*12cc0*/  MUFU.EX2 R102, R102 ;  /* 0x0000006600667308 */ /* 0x000fe20000000800 */
[C---:B------:R-:W-:Y:S01]  /*12cd0*/  HMMA.16816.F32 R40, R80.reuse, R58, R40 ;  /* 0x0000003a5028723c */ /* 0x040fe20000001828 */
[----:B------:R-:W1:Y:S08]  /*12ce0*/  LDSM.16.MT88.4 R56, [R124+0x6400] ;  /* 0x006400007c38783b */ /* 0x000e700000004200 */
[----:B------:R-:W3:Y:S10]  /*12cf0*/  MUFU.EX2 R103, R103 ;  /* 0x0000006700677308 */ /* 0x000ef40000000800 */
[----:B------:R-:W-:Y:S10]  /*12d00*/  MUFU.EX2 R105, R105 ;  /* 0x0000006900697308 */ /* 0x000ff40000000800 */
[----:B------:R-:W5:Y:S01]  /*12d10*/  MUFU.EX2 R110, R110 ;  /* 0x0000006e006e7308 */ /* 0x000f620000000800 */
[C---:B--2---:R-:W-:Y:S06]  /*12d20*/  HMMA.16816.F32 R44, R80.reuse, R52, R44 ;  /* 0x00000034502c723c */ /* 0x044fec000000182c */
[----:B------:R-:W-:Y:S03]  /*12d30*/  HMMA.16816.F32 R48, R80, R54, R48 ;  /* 0x000000365030723c */ /* 0x000fe60000001830 */
[----:B------:R-:W-:Y:S02]  /*12d40*/  MUFU.EX2 R107, R107 ;  /* 0x0000006b006b7308 */ /* 0x000fe40000000800 */
[----:B----4-:R-:W-:Y:S01]  /*12d50*/  F2FP.F16.F32.PACK_AB R52, R101, R104 ;  /* 0x000000686534723e */ /* 0x010fe200000000ff */
[----:B------:R-:W-:Y:S01]  /*12d60*/  FADD.FTZ R104, R104, R3 ;  /* 0x0000000368687221 */ /* 0x000fe20000010000 */
[----:B---3--:R-:W-:Y:S06]  /*12d70*/  F2FP.F16.F32.PACK_AB R53, R103, R102 ;  /* 0x000000666735723e */ /* 0x008fec00000000ff */
[----:B------:R-:W2:Y:S01]  /*12d80*/  MUFU.EX2 R106, R106 ;  /* 0x0000006a006a7308 */ /* 0x000ea20000000800 */
[C---:B-----5:R-:W-:Y:S01]  /*12d90*/  F2FP.F16.F32.PACK_AB R54, R110.reuse, R105 ;  /* 0x000000696e36723e */ /* 0x060fe200000000ff */
[----:B------:R-:W-:Y:S04]  /*12da0*/  FADD.FTZ R104, R101, R104 ;  /* 0x0000006865687221 */ /* 0x000fe80000010000 */
[----:B------:R-:W-:Y:S04]  /*12db0*/  FADD.FTZ R3, R105, R104 ;  /* 0x0000006869037221 */ /* 0x000fe80000010000 */
[----:B------:R-:W-:Y:S01]  /*12dc0*/  MUFU.EX2 R121, R121 ;  /* 0x0000007900797308 */ /* 0x000fe20000000800 */
[----:B------:R-:W-:Y:S09]  /*12dd0*/  FADD.FTZ R3, R110, R3 ;  /* 0x000000036e037221 */ /* 0x000ff20000010000 */
[----:B------:R-:W3:Y:S01]  /*12de0*/  MUFU.EX2 R120, R120 ;  /* 0x0000007800787308 */ /* 0x000ee20000000800 */
[----:B--2---:R-:W-:Y:S07]  /*12df0*/  F2FP.F16.F32.PACK_AB R55, R106, R107 ;  /* 0x0000006b6a37723e */ /* 0x004fee00000000ff */
[C---:B-1----:R-:W-:Y:S02]  /*12e00*/  HMMA.16816.F32 R4, R52.reuse, R56, R4 ;  /* 0x000000383404723c */ /* 0x042fe40000001804 */
[----:B------:R-:W-:Y:S04]  /*12e10*/  MUFU.EX2 R122, R122 ;  /* 0x0000007a007a7308 */ /* 0x000fe80000000800 */
[C---:B------:R-:W-:Y:S01]  /*12e20*/  HMMA.16816.F32 R8, R52.reuse, R58, R8 ;  /* 0x0000003a3408723c */ /* 0x040fe20000001808 */
[----:B------:R-:W1:Y:S05]  /*12e30*/  LDSM.16.MT88.4 R56, [R124+0x7400] ;  /* 0x007400007c38783b */ /* 0x000e6a0000004200 */
[----:B------:R-:W2:Y:S01]  /*12e40*/  MUFU.EX2 R117, R117 ;  /* 0x0000007500757308 */ /* 0x000ea20000000800 */
[----:B---3--:R-:W-:Y:S01]  /*12e50*/  F2FP.F16.F32.PACK_AB R92, R120, R121 ;  /* 0x00000079785c723e */ /* 0x008fe200000000ff */
[C---:B------:R-:W-:Y:S08]  /*12e60*/  HMMA.16816.F32 R12, R52.reuse, R60, R12 ;  /* 0x0000003c340c723c */ /* 0x040ff0000000180c */
[----:B------:R-:W-:Y:S01]  /*12e70*/  MUFU.EX2 R119, R119 ;  /* 0x0000007700777308 */ /* 0x000fe20000000800 */
[C---:B------:R-:W-:Y:S01]  /*12e80*/  HMMA.16816.F32 R16, R52.reuse, R62, R16 ;  /* 0x0000003e3410723c */ /* 0x040fe20000001810 */
[----:B------:R-:W3:Y:S08]  /*12e90*/  LDSM.16.MT88.4 R60, [R90+0x7400] ;  /* 0x007400005a3c783b */ /* 0x000ef00000004200 */
[----:B------:R-:W4:Y:S02]  /*12ea0*/  MUFU.EX2 R108, R108 ;  /* 0x0000006c006c7308 */ /* 0x000f240000000800 */
[----:B--2---:R-:W-:Y:S08]  /*12eb0*/  F2FP.F16.F32.PACK_AB R93, R117, R122 ;  /* 0x0000007a755d723e */ /* 0x004ff000000000ff */
[----:B------:R-:W-:Y:S10]  /*12ec0*/  MUFU.EX2 R87, R87 ;  /* 0x0000005700577308 */ /* 0x000ff40000000800 */
[----:B------:R-:W2:Y:S01]  /*12ed0*/  MUFU.EX2 R142, R95 ;  /* 0x0000005f008e7308 */ /* 0x000ea20000000800 */
[----:B----4-:R-:W-:Y:S01]  /*12ee0*/  F2FP.F16.F32.PACK_AB R94, R108, R119 ;  /* 0x000000776c5e723e */ /* 0x010fe200000000ff */
[C---:B-1----:R-:W-:Y:S06]  /*12ef0*/  HMMA.16816.F32 R20, R52.reuse, R56, R20 ;  /* 0x000000383414723c */ /* 0x042fec0000001814 */
[C---:B------:R-:W-:Y:S01]  /*12f00*/  HMMA.16816.F32 R24, R52.reuse, R58, R24 ;  /* 0x0000003a3418723c */ /* 0x040fe20000001818 */
[----:B------:R-:W1:Y:S04]  /*12f10*/  LDSM.16.MT88.4 R56, [R124+0x8400] ;  /* 0x008400007c38783b */ /* 0x000e680000004200 */
[----:B--2---:R-:W-:Y:S01]  /*12f20*/  F2FP.F16.F32.PACK_AB R95, R142, R87 ;  /* 0x000000578e5f723e */ /* 0x004fe200000000ff */
[C---:B---3--:R-:W-:Y:S06]  /*12f30*/  HMMA.16816.F32 R28, R52.reuse, R60, R28 ;  /* 0x0000003c341c723c */ /* 0x048fec000000181c */
        /* <DEDUP_REMOVED lines=14> */
[----:B------:R-:W-:Y:S04]  /*13020*/  FADD.FTZ R113, R113, R112 ;  /* 0x0000007071717221 */ /* 0x000fe80000010000 */
[----:B------:R-:W-:Y:S04]  /*13030*/  FADD.FTZ R116, R116, R113 ;  /* 0x0000007174747221 */ /* 0x000fe80000010000 */
[----:B------:R-:W-:Y:S04]  /*13040*/  FADD.FTZ R121, R121, R116 ;  /* 0x0000007479797221 */ /* 0x000fe80000010000 */
[----:B------:R-:W-:Y:S01]  /*13050*/  FADD.FTZ R120, R120, R121 ;  /* 0x0000007978787221 */ /* 0x000fe20000010000 */
[C---:B-1----:R-:W-:Y:S03]  /*13060*/  HMMA.16816.F32 R4, R52.reuse, R56, R4 ;  /* 0x000000383404723c */ /* 0x042fe60000001804 */
[----:B------:R-:W-:Y:S03]  /*13070*/  FADD.FTZ R119, R119, R120 ;  /* 0x0000007877777221 */ /* 0x000fe60000010000 */
[C---:B------:R-:W-:Y:S01]  /*13080*/  HMMA.16816.F32 R8, R52.reuse, R58, R8 ;  /* 0x0000003a3408723c */ /* 0x040fe20000001808 */
[----:B------:R-:W1:Y:S04]  /*13090*/  LDSM.16.MT88.4 R56, [R124+0x7800] ;  /* 0x007800007c38783b */ /* 0x000e680000004200 */
[----:B------:R-:W-:Y:S01]  /*130a0*/  FADD.FTZ R143, R108, R119 ;  /* 0x000000776c8f7221 */ /* 0x000fe20000010000 */
        /* <DEDUP_REMOVED lines=38> */
[----:B------:R-:W-:Y:S05]  /*13310*/  MOV R3, R0 ;  /* 0x0000000000037202 */ /* 0x000fea0000000f00 */
[----:B------:R-:W-:Y:S04]  /*13320*/  FADD.FTZ R122, R117, R122 ;  /* 0x0000007a757a7221 */ /* 0x000fe80000010000 */
[----:B------:R-:W-:Y:S04]  /*13330*/  FADD.FTZ R87, R87, R122 ;  /* 0x0000007a57577221 */ /* 0x000fe80000010000 */
[----:B------:R-:W-:Y:S01]  /*13340*/  FADD.FTZ R142, R142, R87 ;  /* 0x000000578e8e7221 */ /* 0x000fe20000010000 */
[----:B------:R-:W-:Y:S06]  /*13350*/  @P0 BRA `(.L_x_4462) ;  /* 0xffffffd400a80947 */ /* 0x000fec000383ffff */
.L_x_4458:
        /* <DEDUP_REMOVED lines=40> */
[----:B------:R-:W-:Y:S01]  /*135e0*/  @P3 MUFU.LG2 R6, R6 ;  /* 0x0000000600063308 */ /* 0x000fe20000000c00 */
        /* <DEDUP_REMOVED lines=92> */
[----:B------:R-:W-:Y:S01]  /*13bb0*/  F2FP.F16.F32.PACK_AB R7, R7, R48 ;  /* 0x000000300707723e */ /* 0x000fe200000000ff */
[----:B-1----:R-:W-:Y:S01]  /*13bc0*/  @P2 FMUL.FTZ R5, R5, 0.69314718246459960938 ;  /* 0x3f31721805052820 */ /* 0x002fe20000410000 */
[----:B------:R-:W-:Y:S01]  /*13bd0*/  F2FP.F16.F32.PACK_AB R8, R51, R8 ;  /* 0x000000083308723e */ /* 0x000fe200000000ff */
[----:B------:R-:W-:Y:S01]  /*13be0*/  STS [R17+0x200], R70 ;  /* 0x0002004611007388 */ /* 0x000fe20000000800 */
[----:B------:R-:W-:-:S02]  /*13bf0*/  ISETP.NE.AND P0, PT, RZ, UR4, PT ;  /* 0x00000004ff007c0c */ /* 0x000fc4000bf05270 */
[----:B------:R-:W-:Y:S01]  /*13c00*/  SHF.R.S32.HI R23, RZ, 0x1f, R12 ;  /* 0x0000001fff177819 */ /* 0x000fe2000001140c */
[----:B------:R-:W-:Y:S01]  /*13c10*/  STS [R9+0x1000], R64 ;  /* 0x0010004009007388 */ /* 0x000fe20000000800 */
[----:B------:R-:W-:Y:S01]  /*13c20*/  MOV R14, 0x7f800000 ;  /* 0x7f800000000e7802 */ /* 0x000fe20000000f00 */
[----:B----4-:R-:W-:Y:S01]  /*13c30*/  @P2 FFMA.FTZ R14, R0, R19, R5 ;  /* 0x00000013000e2223 */ /* 0x010fe20000010005 */
[----:B------:R-:W-:Y:S01]  /*13c40*/  LEA.HI R16, R23, R12, RZ, 0x2 ;  /* 0x0000000c17107211 */ /* 0x000fe200078f10ff */
[----:B------:R-:W-:Y:S01]  /*13c50*/  STS [R9+0x1200], R66 ;  /* 0x0012004209007388 */ /* 0x000fe20000000800 */
[----:B------:R-:W-:-:S03]  /*13c60*/  @P3 FMUL.FTZ R23, R6, 0.69314718246459960938 ;  /* 0x3f31721806173820 */ /* 0x000fc60000410000 */
        /* <DEDUP_REMOVED lines=14> */
[----:B-1----:R-:W-:-:S02]  /*13d50*/  IMAD.MOV.U32 R9, RZ, RZ, 0x7f800000 ;  /* 0x7f800000ff097424 */ /* 0x002fc400078e00ff */
[----:B--2---:R-:W-:Y:S01]  /*13d60*/  @P3 FFMA.FTZ R9, R2, R21, R23 ;  /* 0x0000001502093223 */ /* 0x004fe20000010017 */
[----:B---3--:R-:W-:-:S04]  /*13d70*/  LOP3.LUT R15, R16, 0xfffffffc, RZ, 0xc0, !PT ;  /* 0xfffffffc100f7812 */ /* 0x008fc800078ec0ff */
[----:B------:R-:W-:Y:S01]  /*13d80*/  IADD3 R12, R12, -R15, RZ ;  /* 0x8000000f0c0c7210 */ /* 0x000fe20007ffe0ff */
        /* <DEDUP_REMOVED lines=10> */
.L_x_4463:
[----:B------:R-:W1:Y:S01]  /*13e30*/  S2R R2, SR_CTAID.Z ;  /* 0x0000000000027919 */ /* 0x000e620000002700 */
[----:B------:R-:W1:Y:S01]  /*13e40*/  LDC R5, c[0x0][0x270] ;  /* 0x00009c00ff057b82 */ /* 0x000e620000000800 */
[----:B------:R-:W1:Y:S07]  /*13e50*/  S2R R15, SR_CTAID.Y ;  /* 0x00000000000f7919 */ /* 0x000e6e0000002600 */
[----:B------:R-:W2:Y:S01]  /*13e60*/  LDC R0, c[0x0][0x2c4] ;  /* 0x0000b100ff007b82 */ /* 0x000ea20000000800 */
[----:B-1----:R-:W-:-:S04]  /*13e70*/  IMAD R5, R15, R5, R2 ;  /* 0x000000050f057224 */ /* 0x002fc800078e0202 */
[----:B--2---:R-:W-:-:S07]  /*13e80*/  IMAD R0, R5, R0, RZ ;  /* 0x0000000005007224 */ /* 0x004fce00078e02ff */
.L_x_4464:
[----:B------:R-:W-:Y:S01]  /*13e90*/  LOP3.LUT R5, R10, 0xffffffe0, RZ, 0xc0, !PT ;  /* 0xffffffe00a057812 */ /* 0x000fe200078ec0ff */
[----:B------:R-:W-:Y:S01]  /*13ea0*/  BAR.SYNC.DEFER_BLOCKING 0x0 ;  /* 0x0000000000007b1d */ /* 0x000fe20000010000 */
[----:B------:R-:W-:-:S03]  /*13eb0*/  IMAD R12, R12, 0x10, R137 ;  /* 0x000000100c0c7824 */ /* 0x000fc600078e0289 */
[----:B------:R-:W-:Y:S02]  /*13ec0*/  IMAD.IADD R5, R4, 0x1, -R5 ;  /* 0x0000000104057824 */ /* 0x000fe400078e0a05 */
[----:B------:R-:W-:Y:S03]  /*13ed0*/  BSSY B0, `(.L_x_4465) ;  /* 0x0000011000007945 */ /* 0x000fe60003800000 */
[----:B------:R-:W-:-:S13]  /*13ee0*/  LOP3.LUT P0, RZ, R5, 0x3, RZ, 0xc0, !PT ;  /* 0x0000000305ff7812 */ /* 0x000fda000780c0ff */
[----:B------:R-:W-:Y:S05]  /*13ef0*/  @P0 BRA `(.L_x_4466) ;  /* 0x0000000000380947 */ /* 0x000fea0003800000 */
[----:B------:R-:W4:Y:S01]  /*13f00*/  S2R R5, SR_CTAID.X ;  /* 0x0000000000057919 */ /* 0x000f220000002500 */
[----:B------:R-:W-:Y:S01]  /*13f10*/  VIADD R4, R12, 0x8 ;  /* 0x000000080c047836 */ /* 0x000fe20000000000 */
[----:B------:R-:W-:Y:S01]  /*13f20*/  ULDC.64 UR4, c[0x0][0x2b0] ;  /* 0x0000ac0000047ab9 */ /* 0x000fe20000000a00 */
[C---:B----4-:R-:W-:Y:S02]  /*13f30*/  IMAD R11, R5.reuse, 0x40, R0 ;  /* 0x00000040050b7824 */ /* 0x050fe400078e0200 */
        /* <DEDUP_REMOVED lines=10> */
.L_x_4466:
[----:B------:R-:W-:Y:S05]  /*13fe0*/  BSYNC B0 ;  /* 0x0000000000007941 */ /* 0x000fea0003800000 */
.L_x_4465:
[----:B------:R-:W2:Y:S01]  /*13ff0*/  S2UR UR8, SR_CTAID.X ;  /* 0x00000000000879c3 */ /* 0x000ea20000002500 */
[----:B------:R-:W-:Y:S01]  /*14000*/  SHF.R.S32.HI R21, RZ, 0x1f, R15 ;  /* 0x0000001fff157819 */ /* 0x000fe2000001140f */
[----:B----4-:R3:W4:Y:S01]  /*14010*/  LDS.128 R16, [R136+0x800] ;  /* 0x0008000088107984 */ /* 0x0107220000000c00 */
        /* <DEDUP_REMOVED lines=51> */
.L_x_4468:
[----:B------:R-:W-:Y:S05]  /*14350*/  BSYNC B0 ;  /* 0x0000000000007941 */ /* 0x000fea0003800000 */
.L_x_4467:
        /* <DEDUP_REMOVED lines=22> */
.L_x_4469:
        /* <DEDUP_REMOVED lines=12> */
.L_x_6281:


//--------------------- .text._ZN5flash24flash_fwd_splitkv_kernelI23Flash_fwd_kernel_traitsILi96ELi64ELi64ELi4ELb0ELb0EN7cutlass6half_tE19Flash_kernel_traitsILi96ELi64ELi64ELi4ES3_EELb1ELb0ELb0ELb0ELb0ELb0ELb1ELb0EEEvNS_16Flash_fwd_paramsE --------------------------
	.section	.text._ZN5flash24flash_fwd_splitkv_kernelI23Flash_fwd_kernel_traitsILi96ELi64ELi64ELi4ELb0ELb0EN7cutlass6half_tE19Flash_kernel_traitsILi96ELi64ELi64ELi4ES3_EELb1ELb0ELb0ELb0ELb0ELb0ELb1ELb0EEEvNS_16Flash_fwd_paramsE,"ax",@progbits
	.align	128
        .global         _ZN5flash24flash_fwd_splitkv_kernelI23Flash_fwd_kernel_traitsILi96ELi64ELi64ELi4ELb0ELb0EN7cutlass6half_tE19Flash_kernel_traitsILi96ELi64ELi64ELi4ES3_EELb1ELb0ELb0ELb0ELb0ELb0ELb1ELb0EEEvNS_16Flash_fwd_paramsE
        .type           _ZN5flash24flash_fwd_splitkv_kernelI23Flash_fwd_kernel_traitsILi96ELi64ELi64ELi4ELb0ELb0EN7cutlass6half_tE19Flash_kernel_traitsILi96ELi64ELi64ELi4ES3_EELb1ELb0ELb0ELb0ELb0ELb0ELb1ELb0EEEvNS_16Flash_fwd_paramsE,@function
        .size           _ZN5flash24flash_fwd_splitkv_kernelI23Flash_fwd_kernel_traitsILi96ELi64ELi64ELi4ELb0ELb0EN7cutlass6half_tE19Flash_kernel_traitsILi96ELi64ELi64ELi4ES3_EELb1ELb0ELb0ELb0ELb0ELb0ELb1ELb0EEEvNS_16Flash_fwd_paramsE,(.L_x_6282 - _ZN5flash24flash_fwd_splitkv_kernelI23Flash_fwd_kernel_traitsILi96ELi64ELi64ELi4ELb0ELb0EN7cutlass6half_tE19Flash_kernel_traitsILi96ELi64ELi64ELi4ES3_EELb1ELb0ELb0ELb0ELb0ELb0ELb1ELb0EEEvNS_16Flash_fwd_paramsE)
        .other          _ZN5flash24flash_fwd_splitkv_kernelI23Flash_fwd_kernel_traitsILi96ELi64ELi64ELi4ELb0ELb0EN7cutlass6half_tE19Flash_kernel_traitsILi96ELi64ELi64ELi4ES3_EELb1ELb0ELb0ELb0ELb0ELb0ELb1ELb0EEEvNS_16Flash_fwd_paramsE,@"STO_CUDA_ENTRY STV_DEFAULT"
_ZN5flash24flash_fwd_splitkv_kernelI23Flash_fwd_kernel_traitsILi96ELi64ELi64ELi4ELb0ELb0EN7cutlass6half_tE19Flash_kernel_traitsILi96ELi64ELi64ELi4ES3_EELb1ELb0ELb0ELb0ELb0ELb0ELb1ELb0EEEvNS_16Flash_fwd_paramsE:
.text._ZN5flash24flash_fwd_splitkv_kernelI23Flash_fwd_kernel_traitsILi96ELi64ELi64ELi4ELb0ELb0EN7cutlass6half_tE19Flash_kernel_traitsILi96ELi64ELi64ELi4ES3_EELb1ELb0ELb0ELb0ELb0ELb0ELb1ELb0EEEvNS_16Flash_fwd_paramsE:
        /* <DEDUP_REMOVED lines=56> */
[----:B------:R-:W1:Y:S02]  /*0380*/  @P3 LDG.E R2, desc[UR10][R8.64+0x4] ;  /* 0x0000040a08023981 */ /* 0x000e64000c1e1900 */
[----:B-1---5:R-:W-:-:S06]  /*0390*/  @P3 IADD3 R7, R2, -R15, RZ ;  /* 0x8000000f02073210 */ /* 0x022fcc0007ffe0ff */
[----:B------:R2:W5:Y:S01]  /*03a0*/  @!P3 LDG.E R7, desc[UR10][R8.64] ;  /* 0x0000000a0807b981 */ /* 0x000562000c1e1900 */
[----:B------:R-:W-:Y:S05]  /*03b0*/  BRA `(.L_x_4471) ;  /* 0x0000000000047947 */ /* 0x000fea0003800000 */
.L_x_4470:
[----:B-1----:R-:W1:Y:S02]  /*03c0*/  LDC R7, c[0x0][0x2c8] ;  /* 0x0000b200ff077b82 */ /* 0x002e640000000800 */
.L_x_4471:
[----:B------:R-:W3:Y:S02]  /*03d0*/  LDC.64 R2, c[0x0][0x308] ;  /* 0x0000c200ff027b82 */ /* 0x000ee40000000a00 */
[----:B---3--:R-:W-:-:S04]  /*03e0*/  ISETP.NE.U32.AND P3, PT, R2, RZ, PT ;  /* 0x000000ff0200720c */ /* 0x008fc80003f65070 */
[----:B------:R-:W-:-:S13]  /*03f0*/  ISETP.NE.AND.EX P3, PT, R3, RZ, PT, P3 ;  /* 0x000000ff0300720c */ /* 0x000fda0003f65330 */
[----:B------:R-:W3:Y:S02]  /*0400*/  @P3 LDC.64 R2, c[0x0][0x308] ;  /* 0x0000c200ff023b82 */ /* 0x000ee40000000a00 */
[----:B---3--:R-:W-:-:S05]  /*0410*/  @P3 IMAD.WIDE R2, R131, 0x4, R2 ;  /* 0x0000000483023825 */ /* 0x008fca00078e0202 */
[----:B------:R3:W5:Y:S01]  /*0420*/  @P3 LDG.E R79, desc[UR10][R2.64] ;  /* 0x0000000a024f3981 */ /* 0x000762000c1e1900 */
[----:B------:R-:W-:-:S05]  /*0430*/  IMAD.SHL.U32 R91, R19, 0x40, RZ ;  /* 0x00000040135b7824 */ /* 0x000fca00078e00ff */
[----:B------:R-:W-:-:S13]  /*0440*/  ISETP.GT.AND P0, PT, R80, R91, PT ;  /* 0x0000005b5000720c */ /* 0x000fda0003f04270 */
[----:B------:R-:W-:Y:S05]  /*0450*/  @!P0 EXIT ;  /* 0x000000000000894d */ /* 0x000fea0003800000 */
[----:B------:R-:W2:Y:S01]  /*0460*/  LDC R6, c[0x0][0x10] ;  /* 0x00000400ff067b82 */ /* 0x000ea20000000800 */
[----:B-----5:R-:W-:-:S07]  /*0470*/  @P3 IMAD.IADD R79, R79, 0x1, -R14 ;  /* 0x000000014f4f3824 */ /* 0x020fce00078e0a0e */
        /* <DEDUP_REMOVED lines=34> */
[----:B--2---:R-:W-:-:S03]  /*06a0*/  @!P3 SEL R4, R4, RZ, P2 ;  /* 0x000000ff0404b207 */ /* 0x004fc60001000000 */
[----:B------:R-:W-:Y:S01]  /*06b0*/  @!P0 IMAD.MOV R8, RZ, RZ, -R8 ;  /* 0x000000ffff088224 */ /* 0x000fe200078e0a08 */
[----:B-1----:R-:W-:Y:S02]  /*06c0*/  @!P3 IADD3 R79, R4, R7, -R14 ;  /* 0x00000007044fb210 */ /* 0x002fe40007ffe80e */
        /* <DEDUP_REMOVED lines=55> */
.L_x_4474:
[----:B------:R-:W-:Y:S05]  /*0a40*/  BSYNC B0 ;  /* 0x0000000000007941 */ /* 0x000fea0003800000 */
.L_x_4473:
        /* <DEDUP_REMOVED lines=10> */
.L_x_4476:
[----:B------:R-:W-:Y:S05]  /*0af0*/  BSYNC B0 ;  /* 0x0000000000007941 */ /* 0x000fea0003800000 */
.L_x_4475:
        /* <DEDUP_REMOVED lines=11> */
.L_x_4478:
[----:B------:R-:W-:Y:S05]  /*0bb0*/  BSYNC B0 ;  /* 0x0000000000007941 */ /* 0x000fea0003800000 */
.L_x_4477:
        /* <DEDUP_REMOVED lines=9> */
.L_x_4480:
[----:B------:R-:W-:Y:S05]  /*0c50*/  BSYNC B0 ;  /* 0x0000000000007941 */ /* 0x000fea0003800000 */
.L_x_4479:
        /* <DEDUP_REMOVED lines=15> */
.L_x_4472:
        /* <DEDUP_REMOVED lines=24> */
.L_x_4481:
        /* <DEDUP_REMOVED lines=71> */
[----:B------:R-:W-:Y:S01]  /*1340*/  IMAD R4, R17, R97, R4 ;  /* 0x0000006111047224 */ /* 0x000fe200078e0204 */
[----:B------:R-:W-:-:S04]  /*1350*/  MOV R14, R6 ;  /* 0x00000006000e7202 */ /* 0x000fc80000000f00 */
[----:B------:R-:W-:Y:S01]  /*1360*/  IADD3 R15, R7, R4, RZ ;  /* 0x00000004070f7210 */ /* 0x000fe20007ffe0ff */
[----:B------:R-:W-:Y:S02]  /*1370*/  IMAD R7, R9, UR4, RZ ;  /* 0x0000000409077c24 */ /* 0x000fe4000f8e02ff */
[----:B------:R-:W-:-:S04]  /*1380*/  IMAD.WIDE.U32 R4, R0, R2, RZ ;  /* 0x0000000200047225 */ /* 0x000fc800078e00ff */
[C---:B------:R-:W-:Y:S01]  /*1390*/  IMAD R7, R8.reuse, UR5, R7 ;  /* 0x0000000508077c24 */ /* 0x040fe2000f8e0207 */
[----:B------:R-:W-:Y:S01]  /*13a0*/  IADD3 R6, R5, R3, RZ ;  /* 0x0000000305067210 */ /* 0x000fe20007ffe0ff */
[----:B------:R-:W-:-:S04]  /*13b0*/  IMAD.WIDE.U32 R22, R8, UR4, R14 ;  /* 0x0000000408167c25 */ /* 0x000fc8000f8e000e */
[----:B------:R-:W-:Y:S01]  /*13c0*/  IMAD.MOV.U32 R12, RZ, RZ, R4 ;  /* 0x000000ffff0c7224 */ /* 0x000fe200078e0004 */
[----:B------:R-:W-:Y:S01]  /*13d0*/  IADD3 R0, R23, R7, RZ ;  /* 0x0000000717007210 */ /* 0x000fe20007ffe0ff */
[----:B------:R-:W-:Y:S06]  /*13e0*/  BRA `(.L_x_4483) ;  /* 0x0000000400307947 */ /* 0x000fec0003800000 */
.L_x_4482:
        /* <DEDUP_REMOVED lines=48> */
.L_x_4484:
        /* <DEDUP_REMOVED lines=26> */
[----:B------:R-:W-:Y:S02]  /*1890*/  IADD3 R6, R15, R3, RZ ;  /* 0x000000030f067210 */ /* 0x000fe40007ffe0ff */
[----:B------:R-:W-:-:S07]  /*18a0*/  MOV R12, R14 ;  /* 0x0000000e000c7202 */ /* 0x000fce0000000f00 */
.L_x_4483:
        /* <DEDUP_REMOVED lines=103> */
.L_x_4486:
[----:B------:R-:W-:Y:S05]  /*1f20*/  BSYNC B0 ;  /* 0x0000000000007941 */ /* 0x000fea0003800000 */
.L_x_4485:
        /* <DEDUP_REMOVED lines=40> */
.L_x_4488:
[----:B------:R-:W-:Y:S05]  /*21b0*/  BSYNC B0 ;  /* 0x0000000000007941 */ /* 0x000fea0003800000 */
.L_x_4487:
        /* <DEDUP_REMOVED lines=44> */
.L_x_4490:
[----:B------:R-:W-:Y:S05]  /*2480*/  BSYNC B0 ;  /* 0x0000000000007941 */ /* 0x000fea0003800000 */
.L_x_4489:
[----:B------:R-:W-:Y:S04]  /*2490*/  BSSY B0, `(.L_x_4491) ;  /* 0x0000021000007945 */ /* 0x000fe80003800000 */
[----:B------:R-:W-:Y:S05]  /*24a0*/  @P4 BRA `(.L_x_4492) ;  /* 0x00000000007c4947 */ /* 0x000fea0003800000 */
[----:B------:R-:W-:Y:S01]  /*24b0*/  ULDC UR5, c[0x0][0x2d0] ;  /* 0x0000b40000057ab9 */ /* 0x000fe20000000800 */
[----:B------:R-:W-:Y:S02]  /*24c0*/  IADD3 R17, P1, R125, R101, RZ ;  /* 0x000000657d117210 */ /* 0x000fe40007f3e0ff */
[----:B------:R-:W-:Y:S02]  /*24d0*/  ISETP.GE.AND P3, PT, R130, UR5, PT ;  /* 0x0000000582007c0c */ /* 0x000fe4000bf66270 */
[----:B------:R-:W-:Y:S01]  /*24e0*/  ISETP.GE.AND P2, PT, R87, UR5, PT ;  /* 0x0000000557007c0c */ /* 0x000fe2000bf46270 */
[----:B---3--:R-:W-:Y:S01]  /*24f0*/  IMAD.X R18, R124, 0x1, R100, P1 ;  /* 0x000000017c127824 */ /* 0x008fe200008e0664 */
        /* <DEDUP_REMOVED lines=26> */
.L_x_4492:
[----:B------:R-:W-:Y:S05]  /*26a0*/  BSYNC B0 ;  /* 0x0000000000007941 */ /* 0x000fea0003800000 */
.L_x_4491:
[----:B------:R-:W0:Y:S01]  /*26b0*/  LDGDEPBAR ;  /* 0x00000000000079af */ /* 0x000e220000000000 */
[----:B-1234-:R-:W-:Y:S01]  /*26c0*/  SHF.R.S32.HI R2, RZ, 0x4, R16 ;  /* 0x00000004ff027819 */ /* 0x01efe20000011410 */
[----:B------:R-:W-:Y:S01]  /*26d0*/  IMAD.X R13, R15, 0x1, R13, P5 ;  /* 0x000000010f0d7824 */ /* 0x000fe200028e060d */
[C---:B------:R-:W-:Y:S01]  /*26e0*/  LOP3.LUT R4, R10.reuse, 0xfffffff8, RZ, 0xc0, !PT ;  /* 0xfffffff80a047812 */ /* 0x040fe200078ec0ff */
[----:B------:R-:W1:Y:S01]  /*26f0*/  LDC.64 R98, c[0x0][0x250] ;  /* 0x00009400ff627b82 */ /* 0x000e620000000a00 */
[----:B------:R-:W-:Y:S01]  /*2700*/  LEA.HI R5, R10, R7, RZ, 0x1 ;  /* 0x000000070a057211 */ /* 0x000fe200078f08ff */
[----:B------:R-:W-:Y:S01]  /*2710*/  IMAD.IADD R9, R9, 0x1, R6 ;  /* 0x0000000109097824 */ /* 0x000fe200078e0206 */
[----:B------:R-:W-:Y:S01]  /*2720*/  LOP3.LUT R16, R16, 0xfffffff0, RZ, 0xc0, !PT ;  /* 0xfffffff010107812 */ /* 0x000fe200078ec0ff */
[----:B------:R-:W-:Y:S01]  /*2730*/  IMAD.IADD R10, R81, 0x1, -R4 ;  /* 0x00000001510a7824 */ /* 0x000fe200078e0a04 */
[----:B------:R-:W-:Y:S01]  /*2740*/  LEA.HI R3, R2, R2, RZ, 0x1 ;  /* 0x0000000202037211 */ /* 0x000fe200078f08ff */
[----:B------:R-:W-:Y:S01]  /*2750*/  ULDC.64 UR6, c[0x0][0x220] ;  /* 0x0000880000067ab9 */ /* 0x000fe20000000a00 */
[----:B------:R-:W-:Y:S01]  /*2760*/  LOP3.LUT R4, R5, 0xfffffffe, RZ, 0xc0, !PT ;  /* 0xfffffffe05047812 */ /* 0x000fe200078ec0ff */
[----:B------:R-:W-:Y:S01]  /*2770*/  IMAD.IADD R77, R81, 0x1, -R16 ;  /* 0x00000001514d7824 */ /* 0x000fe200078e0a10 */
[----:B------:R-:W-:Y:S01]  /*2780*/  LOP3.LUT R3, R3, 0xfffffffe, RZ, 0xc0, !PT ;  /* 0xfffffffe03037812 */ /* 0x000fe200078ec0ff */
[----:B------:R-:W-:Y:S01]  /*2790*/  BSSY B0, `(.L_x_4493) ;  /* 0x0000050000007945 */ /* 0x000fe20003800000 */
[----:B------:R-:W-:Y:S01]  /*27a0*/  LEA.HI R15, R10, R10, RZ, 0x1 ;  /* 0x0000000a0a0f7211 */ /* 0x000fe200078f08ff */
[----:B------:R-:W-:Y:S01]  /*27b0*/  IMAD.IADD R5, R7, 0x1, -R4 ;  /* 0x0000000107057824 */ /* 0x000fe200078e0a04 */
[----:B------:R-:W-:Y:S01]  /*27c0*/  ISETP.GE.AND P0, PT, R12, R11, PT ;  /* 0x0000000b0c00720c */ /* 0x000fe20003f06270 */
[----:B------:R-:W-:Y:S01]  /*27d0*/  IMAD.IADD R7, R2, 0x1, -R3 ;  /* 0x0000000102077824 */ /* 0x000fe200078e0a03 */
[----:B------:R-:W-:Y:S01]  /*27e0*/  LEA.HI R12, R77, R77, RZ, 0x1 ;  /* 0x0000004d4d0c7211 */ /* 0x000fe200078f08ff */
[----:B------:R-:W-:Y:S01]  /*27f0*/  IMAD.SHL.U32 R5, R5, 0x8, RZ ;  /* 0x0000000805057824 */ /* 0x000fe200078e00ff */
[----:B------:R-:W-:-:S02]  /*2800*/  SHF.R.S32.HI R3, RZ, 0x1, R15 ;  /* 0x00000001ff037819 */ /* 0x000fc4000001140f */
[----:B------:R-:W-:Y:S01]  /*2810*/  ISETP.GE.AND P1, PT, R14, R11, PT ;  /* 0x0000000b0e00720c */ /* 0x000fe20003f26270 */
[----:B------:R-:W-:-:S04]  /*2820*/  DEPBAR.LE SB0, 0x0 ;  /* 0x000080000000791a */ /* 0x000fc80000000000 */
[----:B------:R-:W-:Y:S01]  /*2830*/  BAR.SYNC.DEFER_BLOCKING 0x0 ;  /* 0x0000000000007b1d */ /* 0x000fe20000010000 */
[--C-:B------:R-:W-:Y:S01]  /*2840*/  SHF.R.S32.HI R11, RZ, 0x1, R12.reuse ;  /* 0x00000001ff0b7819 */ /* 0x100fe2000001140c */
[----:B------:R-:W-:Y:S01]  /*2850*/  IMAD.SHL.U32 R2, R3, 0x40, RZ ;  /* 0x0000004003027824 */ /* 0x000fe200078e00ff */
[----:B------:R-:W-:Y:S01]  /*2860*/  SHF.R.S32.HI R4, RZ, 0x1f, R12 ;  /* 0x0000001fff047819 */ /* 0x000fe2000001140c */
[----:B-1----:R-:W-:Y:S01]  /*2870*/  IMAD R13, R13, R98, RZ ;  /* 0x000000620d0d7224 */ /* 0x002fe200078e02ff */
[----:B------:R-:W-:Y:S01]  /*2880*/  SHF.R.S32.HI R14, RZ, 0x1f, R77 ;  /* 0x0000001fff0e7819 */ /* 0x000fe2000001144d */
[----:B------:R-:W-:Y:S01]  /*2890*/  IMAD.SHL.U32 R127, R98, 0x20, RZ ;  /* 0x00000020627f7824 */ /* 0x000fe200078e00ff */
[----:B------:R-:W-:Y:S02]  /*28a0*/  LEA.HI R4, R4, R11, RZ, 0x2 ;  /* 0x0000000b04047211 */ /* 0x000fe400078f10ff */
[----:B------:R-:W-:Y:S02]  /*28b0*/  LOP3.LUT R2, R2, 0xc0, RZ, 0xc0, !PT ;  /* 0x000000c002027812 */ /* 0x000fe400078ec0ff */
[----:B------:R-:W-:-:S02]  /*28c0*/  LOP3.LUT R4, R4, 0xfffffffc, RZ, 0xc0, !PT ;  /* 0xfffffffc04047812 */ /* 0x000fc400078ec0ff */
[----:B------:R-:W-:Y:S02]  /*28d0*/  LOP3.LUT R15, R15, 0xfffffffe, RZ, 0xc0, !PT ;  /* 0xfffffffe0f0f7812 */ /* 0x000fe400078ec0ff */
[----:B------:R-:W-:Y:S01]  /*28e0*/  LOP3.LUT R5, R2, 0x8, R5, 0xf8, !PT ;  /* 0x0000000802057812 */ /* 0x000fe200078ef805 */
[----:B------:R-:W-:Y:S01]  /*28f0*/  IMAD.IADD R4, R11, 0x1, -R4 ;  /* 0x000000010b047824 */ /* 0x000fe200078e0a04 */
[----:B------:R-:W-:Y:S01]  /*2900*/  SHF.R.U32.HI R2, RZ, 0x3, R2 ;  /* 0x00000003ff027819 */ /* 0x000fe20000011602 */
[----:B------:R-:W-:Y:S01]  /*2910*/  IMAD.IADD R10, R10, 0x1, -R15 ;  /* 0x000000010a0a7824 */ /* 0x000fe200078e0a0f */
[----:B------:R-:W-:Y:S02]  /*2920*/  LEA.HI R6, R14, R77, RZ, 0x3 ;  /* 0x0000004d0e067211 */ /* 0x000fe400078f18ff */
[----:B------:R-:W-:Y:S01]  /*2930*/  LOP3.LUT R2, R5, R2, RZ, 0x3c, !PT ;  /* 0x0000000205027212 */ /* 0x000fe200078e3cff */
[----:B------:R-:W-:Y:S01]  /*2940*/  IMAD.SHL.U32 R5, R4, 0x40, RZ ;  /* 0x0000004004057824 */ /* 0x000fe200078e00ff */
[----:B------:R-:W-:Y:S01]  /*2950*/  LOP3.LUT R12, R12, 0x7fffffe, RZ, 0xc0, !PT ;  /* 0x07fffffe0c0c7812 */ /* 0x000fe200078ec0ff */
[----:B------:R-:W-:Y:S01]  /*2960*/  IMAD.SHL.U32 R6, R6, 0x20, RZ ;  /* 0x0000002006067824 */ /* 0x000fe200078e00ff */
[----:B------:R1:W-:Y:S01]  /*2970*/  @P1 STS [R129+0x6000], RZ ;  /* 0x006000ff81001388 */ /* 0x0003e20000000800 */
[----:B------:R-:W-:Y:S01]  /*2980*/  IMAD R11, R7, 0x8, R10 ;  /* 0x00000008070b7824 */ /* 0x000fe200078e020a */
[----:B------:R-:W-:Y:S01]  /*2990*/  LOP3.LUT R5, R5, 0xc0, RZ, 0xc0, !PT ;  /* 0x000000c005057812 */ /* 0x000fe200078ec0ff */
[----:B------:R-:W-:Y:S01]  /*29a0*/  IMAD.SHL.U32 R10, R7, 0x8, RZ ;  /* 0x00000008070a7824 */ /* 0x000fe200078e00ff */
[----:B------:R1:W-:Y:S01]  /*29b0*/  @P1 STS [R129+0x6004], RZ ;  /* 0x006004ff81001388 */ /* 0x0003e20000000800 */
[----:B------:R-:W-:Y:S01]  /*29c0*/  LOP3.LUT R76, R6, 0xffffff00, RZ, 0xc0, !PT ;  /* 0xffffff00064c7812 */ /* 0x000fe200078ec0ff */
[----:B------:R-:W-:Y:S01]  /*29d0*/  IMAD.U32 R120, R11, 0x20, R2 ;  /* 0x000000200b787824 */ /* 0x000fe200078e0002 */
[----:B------:R-:W-:Y:S01]  /*29e0*/  SHF.R.U32.HI R2, RZ, 0x3, R5 ;  /* 0x00000003ff027819 */ /* 0x000fe20000011605 */
[----:B------:R1:W-:Y:S01]  /*29f0*/  @P1 STS.64 [R129+0x6008], RZ ;  /* 0x006008ff81001388 */ /* 0x0003e20000000a00 */
[----:B------:R-:W-:Y:S01]  /*2a00*/  LOP3.LUT R7, R5, 0x8, R10, 0xf8, !PT ;  /* 0x0000000805077812 */ /* 0x000fe200078ef80a */
[----:B------:R-:W-:Y:S01]  /*2a10*/  IMAD.IADD R77, R77, 0x1, -R12 ;  /* 0x000000014d4d7824 */ /* 0x000fe200078e0a0c */
[----:B------:R-:W-:Y:S01]  /*2a20*/  SHF.L.U64.HI R126, R98, 0x5, R99 ;  /* 0x00000005627e7819 */ /* 0x000fe20000010263 */
[----:B------:R1:W-:Y:S01]  /*2a30*/  @P1 STS.128 [R129+0x7000], RZ ;  /* 0x007000ff81001388 */ /* 0x0003e20000000c00 */
[----:B------:R-:W-:Y:S01]  /*2a40*/  IMAD R6, R83, 0x200, R76 ;  /* 0x0000020053067824 */ /* 0x000fe200078e024c */
[----:B------:R-:W-:Y:S01]  /*2a50*/  LOP3.LUT R2, R7, R2, RZ, 0x3c, !PT ;  /* 0x0000000207027212 */ /* 0x000fe200078e3cff */
[C---:B------:R-:W-:Y:S01]  /*2a60*/  IMAD R5, R88.reuse, R99, R13 ;  /* 0x0000006358057224 */ /* 0x040fe200078e020d */
[----:B------:R1:W-:Y:S01]  /*2a70*/  @P1 STS.128 [R129+0x8000], RZ ;  /* 0x008000ff81001388 */ /* 0x0003e20000000c00 */
[----:B------:R-:W-:Y:S01]  /*2a80*/  IMAD.WIDE.U32 R88, R88, R98, R8 ;  /* 0x0000006258587225 */ /* 0x000fe200078e0008 */
[----:B------:R-:W-:-:S03]  /*2a90*/  LEA R120, R120, UR4, 0x1 ;  /* 0x0000000478787c11 */ /* 0x000fc6000f8e08ff */
[----:B------:R-:W-:Y:S01]  /*2aa0*/  IMAD R121, R77, 0x20, R6 ;  /* 0x000000204d797824 */ /* 0x000fe200078e0206 */
[----:B------:R-:W-:Y:S01]  /*2ab0*/  LEA R144, P2, R88, UR6, 0x1 ;  /* 0x0000000658907c11 */ /* 0x000fe2000f8408ff */
[----:B------:R-:W-:Y:S02]  /*2ac0*/  IMAD.IADD R84, R89, 0x1, R5 ;  /* 0x0000000159547824 */ /* 0x000fe400078e0205 */
        /* <DEDUP_REMOVED lines=28> */
.L_x_4494:
[----:B------:R-:W-:Y:S05]  /*2c90*/  BSYNC B0 ;  /* 0x0000000000007941 */ /* 0x000fea0003800000 */
.L_x_4493:
        /* <DEDUP_REMOVED lines=10> */
[----:B------:R1:W-:Y:S01]  /*2d40*/  @P3 STS.128 [R129+0x6800], RZ ;  /* 0x006800ff81003388 */ /* 0x0003e20000000c00 */
[C---:B--2---:R-:W-:Y:S02]  /*2d50*/  @!P2 LEA R6, P1, R127.reuse, R144, 0x1 ;  /* 0x000000907f06a211 */ /* 0x044fe400078208ff */
        /* <DEDUP_REMOVED lines=19> */
.L_x_4496:
[----:B------:R-:W-:Y:S05]  /*2e90*/  BSYNC B0 ;  /* 0x0000000000007941 */ /* 0x000fea0003800000 */
.L_x_4495:
        /* <DEDUP_REMOVED lines=12> */
[----:B------:R-:W4:Y:S02]  /*2f60*/  LDSM.16.M88.4 R44, [R120+0x3800] ;  /* 0x00380000782c783b */ /* 0x000f240000000200 */
[----:B------:R-:W-:-:S02]  /*2f70*/  IMAD.IADD R117, R120, 0x1, R5 ;  /* 0x0000000178757824 */ /* 0x000fc400078e0205 */
[----:B------:R-:W-:Y:S01]  /*2f80*/  IMAD R119, R3, 0x2, R121 ;  /* 0x0000000203777824 */ /* 0x000fe200078e0279 */
[----:B------:R-:W4:Y:S04]  /*2f90*/  LDSM.16.M88.4 R28, [R120+0x3c00] ;  /* 0x003c0000781c783b */ /* 0x000f280000000200 */
[----:B------:R-:W-:Y:S04]  /*2fa0*/  LDSM.16.M88.4 R60, [R119] ;  /* 0x00000000773c783b */ /* 0x000fe80000000200 */
[----:B------:R-:W4:Y:S04]  /*2fb0*/  LDSM.16.M88.4 R24, [R117+0x3000] ;  /* 0x003000007518783b */ /* 0x000f280000000200 */
[----:B-12---:R-:W1:Y:S04]  /*2fc0*/  LDSM.16.M88.4 R4, [R117+0x3400] ;  /* 0x003400007504783b */ /* 0x006e680000000200 */
[----:B------:R-:W2:Y:S04]  /*2fd0*/  LDSM.16.M88.4 R68, [R117+0x3800] ;  /* 0x003800007544783b */ /* 0x000ea80000000200 */
[----:B------:R-:W-:Y:S04]  /*2fe0*/  LDSM.16.M88.4 R12, [R121+0x1000] ;  /* 0x00100000790c783b */ /* 0x000fe80000000200 */
[----:B------:R-:W2:Y:S01]  /*2ff0*/  LDSM.16.M88.4 R32, [R120+0x4000] ;  /* 0x004000007820783b */ /* 0x000ea20000000200 */
[C---:B-----5:R-:W-:Y:S03]  /*3000*/  HMMA.16816.F32 R20, R36.reuse, R16, RZ ;  /* 0x000000102414723c */ /* 0x060fe600000018ff */
[----:B------:R-:W5:Y:S04]  /*3010*/  LDSM.16.M88.4 R64, [R117+0x3c00] ;  /* 0x003c00007540783b */ /* 0x000f680000000200 */
[----:B------:R-:W5:Y:S01]  /*3020*/  LDSM.16.M88.4 R8, [R120+0x4400] ;  /* 0x004400007808783b */ /* 0x000f620000000200 */
[C---:B---3--:R-:W-:Y:S03]  /*3030*/  HMMA.16816.F32 R56, R36.reuse, R52, RZ ;  /* 0x000000342438723c */ /* 0x048fe600000018ff */
[----:B------:R-:W-:Y:S03]  /*3040*/  LDSM.16.M88.4 R72, [R119+0x1000] ;  /* 0x001000007748783b */ /* 0x000fe60000000200 */
[C---:B------:R-:W-:Y:S01]  /*3050*/  HMMA.16816.F32 R16, R36.reuse, R18, RZ ;  /* 0x000000122410723c */ /* 0x040fe200000018ff */
[----:B------:R-:W0:Y:S05]  /*3060*/  LDGDEPBAR ;  /* 0x00000000000079af */ /* 0x000e2a0000000000 */
[C---:B------:R-:W-:Y:S06]  /*3070*/  HMMA.16816.F32 R52, R36.reuse, R54, RZ ;  /* 0x000000362434723c */ /* 0x040fec00000018ff */
[C---:B----4-:R-:W-:Y:S06]  /*3080*/  HMMA.16816.F32 R48, R36.reuse, R44, RZ ;  /* 0x0000002c2430723c */ /* 0x050fec00000018ff */
[C---:B------:R-:W-:Y:S06]  /*3090*/  HMMA.16816.F32 R44, R36.reuse, R46, RZ ;  /* 0x0000002e242c723c */ /* 0x040fec00000018ff */
[----:B------:R-:W-:Y:S06]  /*30a0*/  HMMA.16816.F32 R40, R36, R28, RZ ;  /* 0x0000001c2428723c */ /* 0x000fec00000018ff */
[----:B------:R-:W-:Y:S06]  /*30b0*/  HMMA.16816.F32 R20, R60, R24, R20 ;  /* 0x000000183c14723c */ /* 0x000fec0000001814 */
[----:B------:R-:W-:Y:S01]  /*30c0*/  HMMA.16816.F32 R36, R36, R30, RZ ;  /* 0x0000001e2424723c */ /* 0x000fe200000018ff */
[----:B------:R-:W3:Y:S05]  /*30d0*/  LDSM.16.M88.4 R28, [R120+0x4800] ;  /* 0x00480000781c783b */ /* 0x000eea0000000200 */
        /* <DEDUP_REMOVED lines=8> */
[----:B------:R-:W-:Y:S06]  /*3160*/  HMMA.16816.F32 R20, R12, R32, R20 ;  /* 0x000000200c14723c */ /* 0x000fec0000001814 */
[C---:B-----5:R-:W-:Y:S06]  /*3170*/  HMMA.16816.F32 R40, R60.reuse, R64, R40 ;  /* 0x000000403c28723c */ /* 0x060fec0000001828 */
[----:B------:R-:W-:Y:S01]  /*3180*/  HMMA.16816.F32 R36, R60, R66, R36 ;  /* 0x000000423c24723c */ /* 0x000fe20000001824 */
[----:B------:R-:W-:Y:S04]  /*3190*/  LDSM.16.M88.4 R64, [R117+0x4800] ;  /* 0x004800007540783b */ /* 0x000fe80000000200 */
[----:B------:R-:W-:Y:S01]  /*31a0*/  LDSM.16.M88.4 R60, [R117+0x4c00] ;  /* 0x004c0000753c783b */ /* 0x000fe20000000200 */
[C---:B------:R-:W-:Y:S03]  /*31b0*/  HMMA.16816.F32 R16, R12.reuse, R34, R16 ;  /* 0x000000220c10723c */ /* 0x040fe60000001810 */
[----:B------:R-:W-:Y:S03]  /*31c0*/  LDSM.16.M88.4 R32, [R120+0x5000] ;  /* 0x005000007820783b */ /* 0x000fe60000000200 */
[C---:B------:R-:W-:Y:S06]  /*31d0*/  HMMA.16816.F32 R56, R12.reuse, R8, R56 ;  /* 0x000000080c38723c */ /* 0x040fec0000001838 */
[C---:B------:R-:W-:Y:S01]  /*31e0*/  HMMA.16816.F32 R52, R12.reuse, R10, R52 ;  /* 0x0000000a0c34723c */ /* 0x040fe20000001834 */
[----:B------:R-:W4:Y:S05]  /*31f0*/  LDSM.16.M88.4 R8, [R121+0x2000] ;  /* 0x002000007908783b */ /* 0x000f2a0000000200 */
[C---:B---3--:R-:W-:Y:S06]  /*3200*/  HMMA.16816.F32 R48, R12.reuse, R28, R48 ;  /* 0x0000001c0c30723c */ /* 0x048fec0000001830 */
[----:B------:R-:W-:Y:S01]  /*3210*/  HMMA.16816.F32 R44, R12, R30, R44 ;  /* 0x0000001e0c2c723c */ /* 0x000fe2000000182c */
[----:B------:R-:W3:Y:S05]  /*3220*/  LDSM.16.M88.4 R28, [R120+0x5400] ;  /* 0x00540000781c783b */ /* 0x000eea0000000200 */
[----:B-1----:R-:W-:Y:S06]  /*3230*/  HMMA.16816.F32 R20, R72, R4, R20 ;  /* 0x000000044814723c */ /* 0x002fec0000001814 */
[C---:B------:R-:W-:Y:S06]  /*3240*/  HMMA.16816.F32 R40, R12.reuse, R24, R40 ;  /* 0x000000180c28723c */ /* 0x040fec0000001828 */
[----:B------:R-:W-:Y:S01]  /*3250*/  HMMA.16816.F32 R36, R12, R26, R36 ;  /* 0x0000001a0c24723c */ /* 0x000fe20000001824 */
[----:B------:R-:W-:Y:S04]  /*3260*/  LDSM.16.M88.4 R12, [R117+0x5000] ;  /* 0x00500000750c783b */ /* 0x000fe80000000200 */
[----:B------:R-:W-:Y:S01]  /*3270*/  LDSM.16.M88.4 R24, [R120+0x5800] ;  /* 0x005800007818783b */ /* 0x000fe20000000200 */
[C---:B------:R-:W-:Y:S03]  /*3280*/  HMMA.16816.F32 R16, R72.reuse, R6, R16 ;  /* 0x000000064810723c */ /* 0x040fe60000001810 */
[----:B------:R-:W1:Y:S03]  /*3290*/  LDSM.16.M88.4 R4, [R119+0x2000] ;  /* 0x002000007704783b */ /* 0x000e660000000200 */
[----:B--2---:R-:W-:Y:S06]  /*32a0*/  HMMA.16816.F32 R56, R72, R68, R56 ;  /* 0x000000444838723c */ /* 0x004fec0000001838 */
[----:B----4-:R-:W-:Y:S06]  /*32b0*/  HMMA.16816.F32 R20, R8, R32, R20 ;  /* 0x000000200814723c */ /* 0x010fec0000001814 */
[C---:B------:R-:W-:Y:S06]  /*32c0*/  HMMA.16816.F32 R48, R72.reuse, R64, R48 ;  /* 0x000000404830723c */ /* 0x040fec0000001830 */
[----:B------:R-:W-:Y:S06]  /*32d0*/  HMMA.16816.F32 R52, R72, R70, R52 ;  /* 0x000000464834723c */ /* 0x000fec0000001834 */
[----:B---3--:R-:W-:Y:S06]  /*32e0*/  HMMA.16816.F32 R56, R8, R28, R56 ;  /* 0x0000001c0838723c */ /* 0x008fec0000001838 */
[----:B------:R-:W-:Y:S01]  /*32f0*/  HMMA.16816.F32 R40, R72, R60, R40 ;  /* 0x0000003c4828723c */ /* 0x000fe20000001828 */
[----:B------:R-:W-:-:S02]  /*3300*/  IMAD.IADD R28, R81, 0x1, -R82 ;  /* 0x00000001511c7824 */ /* 0x000fc400078e0a52 */
[----:B------:R-:W-:-:S03]  /*3310*/  IMAD.SHL.U32 R81, R81, 0x2, RZ ;  /* 0x0000000251517824 */ /* 0x000fc600078e00ff */
[----:B------:R-:W-:Y:S01]  /*3320*/  SHF.R.S32.HI R29, RZ, 0x1f, R28 ;  /* 0x0000001fff1d7819 */ /* 0x000fe2000001141c */
[----:B-1----:R-:W-:Y:S01]  /*3330*/  HMMA.16816.F32 R20, R4, R12, R20 ;  /* 0x0000000c0414723c */ /* 0x002fe20000001814 */
[----:B------:R-:W-:Y:S02]  /*3340*/  LOP3.LUT R81, R81, 0x6, RZ, 0xc0, !PT ;  /* 0x0000000651517812 */ /* 0x000fe400078ec0ff */
[----:B------:R-:W-:-:S03]  /*3350*/  LEA.HI R29, R29, R28, RZ, 0x2 ;  /* 0x0000001c1d1d7211 */ /* 0x000fc600078f10ff */
[----:B------:R-:W-:Y:S01]  /*3360*/  HMMA.16816.F32 R36, R72, R62, R36 ;  /* 0x0000003e4824723c */ /* 0x000fe20000001824 */
[----:B------:R-:W-:Y:S01]  /*3370*/  SHF.R.S32.HI R12, RZ, 0x2, R29 ;  /* 0x00000002ff0c7819 */ /* 0x000fe2000001141d */
[----:B------:R-:W1:Y:S03]  /*3380*/  LDSM.16.M88.4 R60, [R120+0x5c00] ;  /* 0x005c0000783c783b */ /* 0x000e660000000200 */
[----:B------:R-:W-:Y:S01]  /*3390*/  IADD3 R12, R83, 0x1, R12 ;  /* 0x00000001530c7810 */ /* 0x000fe20007ffe00c */
[----:B------:R-:W-:Y:S01]  /*33a0*/  HMMA.16816.F32 R32, R8, R34, R16 ;  /* 0x000000220820723c */ /* 0x000fe20000001810 */
[----:B------:R-:W2:Y:S02]  /*33b0*/  LDSM.16.M88.4 R16, [R117+0x5400] ;  /* 0x005400007510783b */ /* 0x000ea40000000200 */
[----:B------:R-:W-:-:S03]  /*33c0*/  IADD3 R13, R79, R12, -R80 ;  /* 0x0000000c4f0d7210 */ /* 0x000fc60007ffe850 */
[----:B------:R-:W-:Y:S02]  /*33d0*/  HMMA.16816.F32 R48, R8, R24, R48 ;  /* 0x000000180830723c */ /* 0x000fe40000001830 */
[----:B------:R-:W-:-:S04]  /*33e0*/  IMAD.IADD R78, R13, 0x1, R78 ;  /* 0x000000010d4e7824 */ /* 0x000fc800078e024e */
[----:B------:R-:W-:Y:S01]  /*33f0*/  HMMA.16816.F32 R52, R8, R30, R52 ;  /* 0x0000001e0834723c */ /* 0x000fe20000001834 */
[----:B------:R-:W-:Y:S01]  /*3400*/  IMAD.IADD R24, R0, 0x1, R81 ;  /* 0x0000000100187824 */ /* 0x000fe200078e0251 */
[C---:B------:R-:W-:Y:S01]  /*3410*/  VIMNMX R103, R78.reuse, R79, PT ;  /* 0x0000004f4e677248 */ /* 0x040fe20003fe0100 */
[----:B------:R-:W3:Y:S01]  /*3420*/  LDSM.16.M88.4 R28, [R117+0x5800] ;  /* 0x00580000751c783b */ /* 0x000ee20000000200 */
[----:B------:R-:W-:Y:S01]  /*3430*/  VIADDMNMX R102, R78, 0x8, R79, PT ;  /* 0x000000084e667846 */ /* 0x000fe2000380014f */
[C---:B------:R-:W-:Y:S01]  /*3440*/  VIADD R12, R24.reuse, 0x1 ;  /* 0x00000001180c7836 */ /* 0x040fe20000000000 */
[CC--:B------:R-:W-:Y:S01]  /*3450*/  ISETP.GE.AND P2, PT, R24.reuse, R103.reuse, PT ;  /* 0x000000671800720c */ /* 0x0c0fe20003f46270 */
[----:B------:R-:W-:Y:S01]  /*3460*/  VIADD R13, R24, 0x9 ;  /* 0x00000009180d7836 */ /* 0x000fe20000000000 */
[----:B------:R-:W-:Y:S02]  /*3470*/  HMMA.16816.F32 R44, R72, R66, R44 ;  /* 0x00000042482c723c */ /* 0x000fe4000000182c */
[----:B------:R-:W-:-:S02]  /*3480*/  ISETP.GE.AND P3, PT, R12, R103, PT ;  /* 0x000000670c00720c */ /* 0x000fc40003f66270 */
[-C--:B------:R-:W-:Y:S01]  /*3490*/  ISETP.GE.AND P0, PT, R12, R102.reuse, PT ;  /* 0x000000660c00720c */ /* 0x080fe20003f06270 */
[----:B------:R-:W-:Y:S01]  /*34a0*/  VIADD R12, R24, 0x8 ;  /* 0x00000008180c7836 */ /* 0x000fe20000000000 */
[----:B------:R-:W-:Y:S01]  /*34b0*/  FSEL R20, R20, -INF , !P2 ;  /* 0xff80000014147808 */ /* 0x000fe20005000000 */
[----:B------:R-:W-:Y:S01]  /*34c0*/  HMMA.16816.F32 R32, R4, R14, R32 ;  /* 0x0000000e0420723c */ /* 0x000fe20000001820 */
[CC--:B------:R-:W-:Y:S02]  /*34d0*/  ISETP.GE.AND P4, PT, R13.reuse, R103.reuse, PT ;  /* 0x000000670d00720c */ /* 0x0c0fe40003f86270 */
[C---:B------:R-:W-:Y:S02]  /*34e0*/  ISETP.GE.AND P1, PT, R12.reuse, R103, PT ;  /* 0x000000670c00720c */ /* 0x040fe40003f26270 */
[-C--:B------:R-:W-:Y:S02]  /*34f0*/  ISETP.GE.AND P5, PT, R12, R102.reuse, PT ;  /* 0x000000660c00720c */ /* 0x080fe40003fa6270 */
[----:B------:R-:W-:-:S02]  /*3500*/  ISETP.GE.AND P2, PT, R13, R102, PT ;  /* 0x000000660d00720c */ /* 0x000fc40003f46270 */
[----:B------:R-:W4:Y:S01]  /*3510*/  LDSM.16.M88.4 R12, [R117+0x5c00] ;  /* 0x005c0000750c783b */ /* 0x000f220000000200 */
[----:B-1----:R-:W-:Y:S01]  /*3520*/  HMMA.16816.F32 R40, R8, R60, R40 ;  /* 0x0000003c0828723c */ /* 0x002fe20000001828 */
[----:B------:R-:W-:-:S05]  /*3530*/  DEPBAR.LE SB0, 0x0 ;  /* 0x000080000000791a */ /* 0x000fca0000000000 */
[----:B--2---:R-:W-:Y:S06]  /*3540*/  HMMA.16816.F32 R56, R4, R16, R56 ;  /* 0x000000100438723c */ /* 0x004fec0000001838 */
[----:B------:R-:W-:Y:S01]  /*3550*/  HMMA.16816.F32 R44, R8, R26, R44 ;  /* 0x0000001a082c723c */ /* 0x000fe2000000182c */
[----:B------:R-:W-:Y:S01]  /*3560*/  FSEL R16, R21, -INF , !P3 ;  /* 0xff80000015107808 */ /* 0x000fe20005800000 */
[C---:B------:R-:W-:Y:S01]  /*3570*/  VIADD R17, R24.reuse, 0x10 ;  /* 0x0000001018117836 */ /* 0x040fe20000000000 */
[C---:B------:R-:W-:Y:S01]  /*3580*/  ISETP.GE.AND P3, PT, R24.reuse, R102, PT ;  /* 0x000000661800720c */ /* 0x040fe20003f66270 */
[----:B------:R-:W-:Y:S01]  /*3590*/  VIADD R21, R24, 0x11 ;  /* 0x0000001118157836 */ /* 0x000fe20000000000 */
[----:B------:R-:W-:Y:S01]  /*35a0*/  FSEL R32, R32, -INF , !P1 ;  /* 0xff80000020207808 */ /* 0x000fe20004800000 */
[----:B------:R-:W-:Y:S01]  /*35b0*/  HMMA.16816.F32 R52, R4, R18, R52 ;  /* 0x000000120434723c */ /* 0x000fe20000001834 */
[----:B------:R-:W-:-:S02]  /*35c0*/  ISETP.GE.AND P1, PT, R17, R103, PT ;  /* 0x000000671100720c */ /* 0x000fc40003f26270 */
[----:B------:R-:W-:-:S03]  /*35d0*/  FSEL R25, R35, -INF , !P2 ;  /* 0xff80000023197808 */ /* 0x000fc60005000000 */
[----:B------:R-:W-:Y:S01]  /*35e0*/  HMMA.16816.F32 R36, R8, R62, R36 ;  /* 0x0000003e0824723c */ /* 0x000fe20000001824 */
[----:B------:R-:W-:Y:S01]  /*35f0*/  FSEL R19, R22, -INF , !P3 ;  /* 0xff80000016137808 */ /* 0x000fe20005800000 */
[C---:B------:R-:W-:Y:S01]  /*3600*/  VIADD R22, R24.reuse, 0x18 ;  /* 0x0000001818167836 */ /* 0x040fe20000000000 */
[-C--:B------:R-:W-:Y:S02]  /*3610*/  ISETP.GE.AND P3, PT, R17, R102.reuse, PT ;  /* 0x000000661100720c */ /* 0x080fe40003f66270 */
[----:B------:R-:W-:Y:S01]  /*3620*/  FSEL R17, R23, -INF , !P0 ;  /* 0xff80000017117808 */ /* 0x000fe20004000000 */
[C---:B---3--:R-:W-:Y:S01]  /*3630*/  HMMA.16816.F32 R48, R4.reuse, R28, R48 ;  /* 0x0000001c0430723c */ /* 0x048fe20000001830 */
[----:B------:R-:W-:Y:S01]  /*3640*/  FSEL R18, R33, -INF , !P4 ;  /* 0xff80000021127808 */ /* 0x000fe20006000000 */
[C---:B------:R-:W-:Y:S01]  /*3650*/  VIADD R8, R24.reuse, 0x21 ;  /* 0x0000002118087836 */ /* 0x040fe20000000000 */
[CC--:B------:R-:W-:Y:S01]  /*3660*/  ISETP.GE.AND P4, PT, R21.reuse, R103.reuse, PT ;  /* 0x000000671500720c */ /* 0x0c0fe20003f86270 */
[C---:B------:R-:W-:Y:S01]  /*3670*/  VIADD R9, R24.reuse, 0x30 ;  /* 0x0000003018097836 */ /* 0x040fe20000000000 */
[----:B------:R-:W-:Y:S01]  /*3680*/  BAR.SYNC.DEFER_BLOCKING 0x0 ;  /* 0x0000000000007b1d */ /* 0x000fe20000010000 */
[----:B------:R-:W-:Y:S01]  /*3690*/  ISETP.GE.AND P0, PT, R21, R102, PT ;  /* 0x000000661500720c */ /* 0x000fe20003f06270 */
[----:B------:R-:W-:Y:S01]  /*36a0*/  VIADD R21, R24, 0x19 ;  /* 0x0000001918157836 */ /* 0x000fe20000000000 */
[----:B------:R-:W-:Y:S01]  /*36b0*/  FSEL R33, R34, -INF , !P5 ;  /* 0xff80000022217808 */ /* 0x000fe20006800000 */
[----:B----4-:R-:W-:Y:S01]  /*36c0*/  HMMA.16816.F32 R40, R4, R12, R40 ;  /* 0x0000000c0428723c */ /* 0x010fe20000001828 */
[----:B------:R-:W-:-:S02]  /*36d0*/  ISETP.GE.AND P2, PT, R22, R103, PT ;  /* 0x000000671600720c */ /* 0x000fc40003f46270 */
[-C--:B------:R-:W-:Y:S02]  /*36e0*/  ISETP.GE.AND P5, PT, R22, R102.reuse, PT ;  /* 0x000000661600720c */ /* 0x080fe40003fa6270 */
[----:B------:R-:W-:Y:S01]  /*36f0*/  FSEL R56, R56, -INF , !P1 ;  /* 0xff80000038387808 */ /* 0x000fe20004800000 */
[C---:B------:R-:W-:Y:S01]  /*3700*/  HMMA.16816.F32 R44, R4.reuse, R30, R44 ;  /* 0x0000001e042c723c */ /* 0x040fe2000000182c */
[----:B------:R-:W-:Y:S02]  /*3710*/  ISETP.GE.AND P1, PT, R21, R103, PT ;  /* 0x000000671500720c */ /* 0x000fe40003f26270 */
[----:B------:R-:W-:Y:S02]  /*3720*/  FSEL R22, R57, -INF , !P4 ;  /* 0xff80000039167808 */ /* 0x000fe40006000000 */
[----:B------:R-:W-:Y:S01]  /*3730*/  ISETP.GE.AND P4, PT, R21, R102, PT ;  /* 0x000000661500720c */ /* 0x000fe20003f86270 */
[----:B------:R-:W-:Y:S01]  /*3740*/  VIADD R21, R24, 0x20 ;  /* 0x0000002018157836 */ /* 0x000fe20000000000 */
[----:B------:R-:W-:Y:S01]  /*3750*/  FSEL R57, R58, -INF , !P3 ;  /* 0xff8000003a397808 */ /* 0x000fe20005800000 */
[----:B------:R-:W-:Y:S01]  /*3760*/  HMMA.16816.F32 R36, R4, R14, R36 ;  /* 0x0000000e0424723c */ /* 0x000fe20000001824 */
[----:B------:R-:W-:-:S02]  /*3770*/  FSEL R59, R59, -INF , !P0 ;  /* 0xff8000003b3b7808 */ /* 0x000fc40004000000 */
[----:B------:R-:W-:Y:S02]  /*3780*/  FSEL R58, R53, -INF , !P1 ;  /* 0xff800000353a7808 */ /* 0x000fe40004800000 */
[C---:B------:R-:W-:Y:S02]  /*3790*/  ISETP.GE.AND P1, PT, R8.reuse, R103, PT ;  /* 0x000000670800720c */ /* 0x040fe40003f26270 */
[-C--:B------:R-:W-:Y:S01]  /*37a0*/  ISETP.GE.AND P0, PT, R8, R102.reuse, PT ;  /* 0x000000660800720c */ /* 0x080fe20003f06270 */
[C---:B------:R-:W-:Y:S01]  /*37b0*/  VIADD R8, R24.reuse, 0x28 ;  /* 0x0000002818087836 */ /* 0x040fe20000000000 */
[----:B------:R-:W-:Y:S01]  /*37c0*/  ISETP.GE.AND P3, PT, R21, R102, PT ;  /* 0x000000661500720c */ /* 0x000fe20003f66270 */
[----:B------:R-:W-:Y:S01]  /*37d0*/  VIADD R4, R24, 0x38 ;  /* 0x0000003818047836 */ /* 0x000fe20000000000 */
[----:B------:R-:W-:Y:S02]  /*37e0*/  FSEL R53, R54, -INF , !P5 ;  /* 0xff80000036357808 */ /* 0x000fe40006800000 */
[----:B------:R-:W-:-:S02]  /*37f0*/  FSEL R55, R55, -INF , !P4 ;  /* 0xff80000037377808 */ /* 0x000fc40006000000 */
[----:B------:R-:W-:Y:S02]  /*3800*/  FSEL R52, R52, -INF , !P2 ;  /* 0xff80000034347808 */ /* 0x000fe40005000000 */
[CC--:B------:R-:W-:Y:S02]  /*3810*/  ISETP.GE.AND P4, PT, R8.reuse, R103.reuse, PT ;  /* 0x000000670800720c */ /* 0x0c0fe40003f86270 */
[-C--:B------:R-:W-:Y:S01]  /*3820*/  ISETP.GE.AND P5, PT, R8, R102.reuse, PT ;  /* 0x000000660800720c */ /* 0x080fe20003fa6270 */
[----:B------:R-:W-:Y:S01]  /*3830*/  VIADD R8, R24, 0x29 ;  /* 0x0000002918087836 */ /* 0x000fe20000000000 */
[----:B------:R-:W-:Y:S02]  /*3840*/  FSEL R35, R50, -INF , !P3 ;  /* 0xff80000032237808 */ /* 0x000fe40005800000 */
[----:B------:R-:W-:Y:S02]  /*3850*/  ISETP.GE.AND P2, PT, R21, R103, PT ;  /* 0x000000671500720c */ /* 0x000fe40003f46270 */
[----:B------:R-:W-:-:S02]  /*3860*/  ISETP.GE.AND P3, PT, R9, R102, PT ;  /* 0x000000660900720c */ /* 0x000fc40003f66270 */
[----:B------:R-:W-:Y:S02]  /*3870*/  FSEL R91, R48, -INF , !P2 ;  /* 0xff800000305b7808 */ /* 0x000fe40005000000 */
[----:B------:R-:W-:Y:S02]  /*3880*/  FSEL R90, R49, -INF , !P1 ;  /* 0xff800000315a7808 */ /* 0x000fe40004800000 */
[----:B------:R-:W-:Y:S02]  /*3890*/  FSEL R26, R42, -INF , !P3 ;  /* 0xff8000002a1a7808 */ /* 0x000fe40005800000 */
[C---:B------:R-:W-:Y:S02]  /*38a0*/  ISETP.GE.AND P2, PT, R8.reuse, R103, PT ;  /* 0x000000670800720c */ /* 0x040fe40003f46270 */
[----:B------:R-:W-:Y:S01]  /*38b0*/  ISETP.GE.AND P1, PT, R8, R102, PT ;  /* 0x000000660800720c */ /* 0x000fe20003f26270 */
[----:B------:R-:W-:Y:S01]  /*38c0*/  VIADD R8, R24, 0x31 ;  /* 0x0000003118087836 */ /* 0x000fe20000000000 */
[----:B------:R-:W-:Y:S01]  /*38d0*/  ISETP.GT.AND P3, PT, R128, R123, PT ;  /* 0x0000007b8000720c */ /* 0x000fe20003f64270 */
        /* <DEDUP_REMOVED lines=8> */
[----:B------:R-:W-:Y:S02]  /*3960*/  FSEL R104, R40, -INF , !P4 ;  /* 0xff80000028687808 */ /* 0x000fe40006000000 */
[----:B------:R-:W-:Y:S02]  /*3970*/  FSEL R106, R41, -INF , !P0 ;  /* 0xff800000296a7808 */ /* 0x000fe40004000000 */
[-C--:B------:R-:W-:Y:S02]  /*3980*/  ISETP.GE.AND P2, PT, R8, R102.reuse, PT ;  /* 0x000000660800720c */ /* 0x080fe40003f46270 */
[CC--:B------:R-:W-:Y:S02]  /*3990*/  ISETP.GE.AND P5, PT, R4.reuse, R103.reuse, PT ;  /* 0x000000670400720c */ /* 0x0c0fe40003fa6270 */
[----:B------:R-:W-:Y:S01]  /*39a0*/  ISETP.GE.AND P1, PT, R4, R102, PT ;  /* 0x000000660400720c */ /* 0x000fe20003f26270 */
[----:B------:R-:W-:Y:S01]  /*39b0*/  IMAD.IADD R4, R2, 0x1, R77 ;  /* 0x0000000102047824 */ /* 0x000fe200078e024d */
        /* <DEDUP_REMOVED lines=68> */
.L_x_4498:
[----:B------:R-:W-:-:S04]  /*3e00*/  LEA R2, -R96, RZ, 0x6 ;  /* 0x000000ff60027211 */ /* 0x000fc800078e31ff */
[----:B------:R-:W-:-:S07]  /*3e10*/  SHF.R.S32.HI R21, RZ, 0x1f, R2 ;  /* 0x0000001fff157819 */ /* 0x000fce0000011402 */
.L_x_4499:
        /* <DEDUP_REMOVED lines=66> */
.L_x_4501:
[----:B------:R-:W-:Y:S05]  /*4240*/  BSYNC B0 ;  /* 0x0000000000007941 */ /* 0x000fea0003800000 */
.L_x_4500:
[----:B------:R-:W0:Y:S01]  /*4250*/  LDGDEPBAR ;  /* 0x00000000000079af */ /* 0x000e220000000000 */
[----:B------:R-:W-:Y:S02]  /*4260*/  MOV R101, R5 ;  /* 0x0000000500657202 */ /* 0x000fe40000000f00 */
[----:B------:R-:W-:-:S07]  /*4270*/  MOV R100, R0 ;  /* 0x0000000000647202 */ /* 0x000fce0000000f00 */
.L_x_4497:
[----:B------:R-:W-:Y:S01]  /*4280*/  FMNMX.FTZ R5, R20, R16, !PT ;  /* 0x0000001014057209 */ /* 0x000fe20007810000 */
[----:B------:R-:W-:Y:S01]  /*4290*/  ULDC UR12, c[0x0][0x2ec] ;  /* 0x0000bb00000c7ab9 */ /* 0x000fe20000000800 */
[----:B------:R-:W-:Y:S01]  /*42a0*/  LEA R118, R4, UR4, 0x1 ;  /* 0x0000000404767c11 */ /* 0x000fe2000f8e08ff */
[----:B------:R-:W-:Y:S01]  /*42b0*/  ULDC.64 UR8, c[0x0][0x218] ;  /* 0x0000860000087ab9 */ /* 0x000fe20000000a00 */
        /* <DEDUP_REMOVED lines=9> */
[----:B------:R-:W-:-:S03]  /*4350*/  FMNMX.FTZ R5, R52, R5, !PT ;  /* 0x0000000534057209 */ /* 0x000fc60007810000 */
[----:B--2---:R-:W-:Y:S01]  /*4360*/  LDSM.16.MT88.4 R12, [R118+0x7400] ;  /* 0x00740000760c783b */ /* 0x004fe20000004200 */
        /* <DEDUP_REMOVED lines=17> */
[----:B-1----:R-:W1:Y:S01]  /*4480*/  SHFL.BFLY PT, R7, R8, 0x2, 0x1f ;  /* 0x0c401f0008077f89 */ /* 0x002e6200000e0000 */
[----:B------:R-:W-:-:S04]  /*4490*/  FMNMX.FTZ R0, R107, R0, !PT ;  /* 0x000000006b007209 */ /* 0x000fc80007810000 */
[----:B------:R-:W-:-:S04]  /*44a0*/  FMNMX.FTZ R0, R109, R0, !PT ;  /* 0x000000006d007209 */ /* 0x000fc80007810000 */
[----:B------:R-:W-:-:S04]  /*44b0*/  FMNMX.FTZ R5, R105, R0, !PT ;  /* 0x0000000069057209 */ /* 0x000fc80007810000 */
[----:B------:R-:W-:-:S04]  /*44c0*/  FMNMX.FTZ R0, R26, R5, !PT ;  /* 0x000000051a007209 */ /* 0x000fc80007810000 */
[----:B------:R-:W-:-:S04]  /*44d0*/  FMNMX.FTZ R5, R29, R0, !PT ;  /* 0x000000001d057209 */ /* 0x000fc80007810000 */
[----:B------:R-:W-:Y:S02]  /*44e0*/  FMNMX.FTZ R6, R28, R5, !PT ;  /* 0x000000051c067209 */ /* 0x000fe40007810000 */
[----:B-1----:R-:W-:Y:S02]  /*44f0*/  FMNMX.FTZ R7, R8, R7, !PT ;  /* 0x0000000708077209 */ /* 0x002fe40007810000 */
[----:B------:R-:W-:Y:S01]  /*4500*/  FMNMX.FTZ R6, R27, R6, !PT ;  /* 0x000000061b067209 */ /* 0x000fe20007810000 */
        /* <DEDUP_REMOVED lines=31> */
[----:B------:R-:W-:-:S02]  /*4700*/  LEA R138, P0, R101, UR8, 0x1 ;  /* 0x00000008658a7c11 */ /* 0x000fc4000f8008ff */
        /* <DEDUP_REMOVED lines=11> */
[----:B------:R-:W1:Y:S01]  /*47c0*/  LDSM.16.MT88.4 R56, [R118+0x7000] ;  /* 0x007000007638783b */ /* 0x000e620000004200 */
[--C-:B------:R-:W-:Y:S01]  /*47d0*/  FFMA.FTZ R93, R35, UR12, -R30.reuse ;  /* 0x0000000c235d7c23 */ /* 0x100fe2000801081e */
[--C-:B------:R-:W-:Y:S01]  /*47e0*/  FFMA.FTZ R92, R107, UR12, -R30.reuse ;  /* 0x0000000c6b5c7c23 */ /* 0x100fe2000801081e */
[--C-:B------:R-:W-:Y:S01]  /*47f0*/  FFMA.FTZ R35, R109, UR12, -R30.reuse ;  /* 0x0000000c6d237c23 */ /* 0x100fe2000801081e */
[----:B------:R-:W3:Y:S01]  /*4800*/  LDSM.16.MT88.4 R16, [R116+0x6400] ;  /* 0x006400007410783b */ /* 0x000ee20000004200 */
[----:B------:R-:W-:Y:S01]  /*4810*/  MUFU.EX2 R111, R111 ;  /* 0x0000006f006f7308 */ /* 0x000fe20000000800 */
[--C-:B------:R-:W-:Y:S01]  /*4820*/  FFMA.FTZ R34, R105, UR12, -R30.reuse ;  /* 0x0000000c69227c23 */ /* 0x100fe2000801081e */
[--C-:B------:R-:W-:Y:S01]  /*4830*/  FFMA.FTZ R26, R26, UR12, -R30.reuse ;  /* 0x0000000c1a1a7c23 */ /* 0x100fe2000801081e */
[--C-:B------:R-:W-:Y:S01]  /*4840*/  FFMA.FTZ R29, R29, UR12, -R30.reuse ;  /* 0x0000000c1d1d7c23 */ /* 0x100fe2000801081e */
[--C-:B------:R-:W-:Y:S01]  /*4850*/  FFMA.FTZ R142, R27, UR12, -R30.reuse ;  /* 0x0000000c1b8e7c23 */ /* 0x100fe2000801081e */
[----:B------:R-:W-:Y:S01]  /*4860*/  FFMA.FTZ R28, R28, UR12, -R30 ;  /* 0x0000000c1c1c7c23 */ /* 0x000fe2000801081e */
[----:B------:R-:W-:Y:S01]  /*4870*/  FADD.FTZ R115, R136, R115 ;  /* 0x0000007388737221 */ /* 0x000fe20000010000 */
[----:B------:R-:W-:Y:S01]  /*4880*/  LEA.HI.X R139, R101, UR9, R100, 0x1, P0 ;  /* 0x00000009658b7c11 */ /* 0x000fe200080f0c64 */
[----:B------:R-:W4:Y:S01]  /*4890*/  MUFU.EX2 R134, R134 ;  /* 0x0000008600867308 */ /* 0x000f220000000800 */
[----:B--2---:R-:W-:Y:S01]  /*48a0*/  F2FP.F16.F32.PACK_AB R82, R31, R112 ;  /* 0x000000701f52723e */ /* 0x004fe200000000ff */
[----:B------:R-:W-:-:S04]  /*48b0*/  FADD.FTZ R112, R112, R115 ;  /* 0x0000007370707221 */ /* 0x000fc80000010000 */
[----:B------:R-:W-:Y:S02]  /*48c0*/  FADD.FTZ R31, R31, R112 ;  /* 0x000000701f1f7221 */ /* 0x000fe40000010000 */
[----:B------:R-:W-:Y:S08]  /*48d0*/  MUFU.EX2 R114, R114 ;  /* 0x0000007200727308 */ /* 0x000ff00000000800 */
[----:B------:R-:W2:Y:S01]  /*48e0*/  MUFU.EX2 R33, R33 ;  /* 0x0000002100217308 */ /* 0x000ea20000000800 */
[----:B----4-:R-:W-:Y:S01]  /*48f0*/  F2FP.F16.F32.PACK_AB R81, R134, R111 ;  /* 0x0000006f8651723e */ /* 0x010fe200000000ff */
[----:B------:R-:W-:-:S06]  /*4900*/  FADD.FTZ R111, R111, R134 ;  /* 0x000000866f6f7221 */ /* 0x000fcc0000010000 */
[----:B------:R-:W-:Y:S08]  /*4910*/  MUFU.EX2 R32, R32 ;  /* 0x0000002000207308 */ /* 0x000ff00000000800 */
[----:B------:R-:W4:Y:S01]  /*4920*/  MUFU.EX2 R23, R23 ;  /* 0x0000001700177308 */ /* 0x000f220000000800 */
[----:B--2---:R-:W-:Y:S01]  /*4930*/  F2FP.F16.F32.PACK_AB R83, R33, R114 ;  /* 0x000000722153723e */ /* 0x004fe200000000ff */
[----:B------:R-:W-:-:S04]  /*4940*/  FADD.FTZ R114, R114, R111 ;  /* 0x0000006f72727221 */ /* 0x000fc80000010000 */
[----:B------:R-:W-:Y:S02]  /*4950*/  FADD.FTZ R33, R33, R114 ;  /* 0x0000007221217221 */ /* 0x000fe40000010000 */
[C---:B------:R-:W-:Y:S01]  /*4960*/  HMMA.16816.F32 R36, R80.reuse, R40, RZ ;  /* 0x000000285024723c */ /* 0x040fe200000018ff */
[----:B------:R-:W-:Y:S05]  /*4970*/  MUFU.EX2 R21, R21 ;  /* 0x0000001500157308 */ /* 0x000fea0000000800 */
[C---:B------:R-:W-:Y:S03]  /*4980*/  HMMA.16816.F32 R40, R80.reuse, R42, RZ ;  /* 0x0000002a5028723c */ /* 0x040fe600000018ff */
[----:B------:R-:W2:Y:S01]  /*4990*/  MUFU.EX2 R20, R20 ;  /* 0x0000001400147308 */ /* 0x000ea20000000800 */
[C---:B----4-:R-:W-:Y:S01]  /*49a0*/  F2FP.F16.F32.PACK_AB R4, R23.reuse, R32 ;  /* 0x000000201704723e */ /* 0x050fe200000000ff */
[----:B------:R-:W-:Y:S01]  /*49b0*/  FADD.FTZ R32, R32, R31 ;  /* 0x0000001f20207221 */ /* 0x000fe20000010000 */
[----:B------:R-:W-:Y:S03]  /*49c0*/  HMMA.16816.F32 R60, R80, R64, RZ ;  /* 0x00000040503c723c */ /* 0x000fe600000018ff */
[----:B------:R-:W-:-:S02]  /*49d0*/  FADD.FTZ R32, R23, R32 ;  /* 0x0000002017207221 */ /* 0x000fc40000010000 */
[----:B------:R-:W-:Y:S01]  /*49e0*/  MUFU.EX2 R24, R24 ;  /* 0x0000001800187308 */ /* 0x000fe20000000800 */
[C---:B------:R-:W-:Y:S06]  /*49f0*/  HMMA.16816.F32 R64, R80.reuse, R66, RZ ;  /* 0x000000425040723c */ /* 0x040fec00000018ff */
[----:B------:R-:W-:Y:S01]  /*4a00*/  HMMA.16816.F32 R68, R80, R72, RZ ;  /* 0x000000485044723c */ /* 0x000fe200000018ff */
[----:B------:R-:W4:Y:S01]  /*4a10*/  MUFU.EX2 R25, R25 ;  /* 0x0000001900197308 */ /* 0x000f220000000800 */
[----:B--2---:R-:W-:Y:S01]  /*4a20*/  F2FP.F16.F32.PACK_AB R6, R20, R21 ;  /* 0x000000151406723e */ /* 0x004fe200000000ff */
[----:B------:R-:W-:-:S03]  /*4a30*/  FADD.FTZ R21, R21, R32 ;  /* 0x0000002015157221 */ /* 0x000fc60000010000 */
[C---:B------:R-:W-:Y:S01]  /*4a40*/  HMMA.16816.F32 R72, R80.reuse, R74, RZ ;  /* 0x0000004a5048723c */ /* 0x040fe200000018ff */
[----:B------:R-:W-:Y:S02]  /*4a50*/  FADD.FTZ R20, R20, R21 ;  /* 0x0000001514147221 */ /* 0x000fe40000010000 */
[----:B------:R-:W-:Y:S03]  /*4a60*/  MUFU.EX2 R22, R22 ;  /* 0x0000001600167308 */ /* 0x000fe60000000800 */
[C---:B------:R-:W-:Y:S05]  /*4a70*/  HMMA.16816.F32 R44, R80.reuse, R48, RZ ;  /* 0x00000030502c723c */ /* 0x040fea00000018ff */
[----:B------:R-:W2:Y:S01]  /*4a80*/  MUFU.EX2 R3, R3 ;  /* 0x0000000300037308 */ /* 0x000ea20000000800 */
[----:B----4-:R-:W-:Y:S01]  /*4a90*/  F2FP.F16.F32.PACK_AB R5, R25, R24 ;  /* 0x000000181905723e */ /* 0x010fe200000000ff */
[----:B-1----:R-:W-:Y:S01]  /*4aa0*/  HMMA.16816.F32 R52, R80, R56, RZ ;  /* 0x000000385034723c */ /* 0x002fe200000018ff */
[----:B------:R-:W-:-:S04]  /*4ab0*/  FADD.FTZ R24, R24, R33 ;  /* 0x0000002118187221 */ /* 0x000fc80000010000 */
[----:B------:R-:W-:Y:S01]  /*4ac0*/  FADD.FTZ R25, R25, R24 ;  /* 0x0000001819197221 */ /* 0x000fe20000010000 */
[C---:B------:R-:W-:Y:S01]  /*4ad0*/  HMMA.16816.F32 R48, R80.reuse, R50, RZ ;  /* 0x000000325030723c */ /* 0x040fe200000018ff */
[----:B------:R-:W-:Y:S05]  /*4ae0*/  MUFU.EX2 R95, R95 ;  /* 0x0000005f005f7308 */ /* 0x000fea0000000800 */
[----:B------:R-:W-:Y:S01]  /*4af0*/  HMMA.16816.F32 R56, R80, R58, RZ ;  /* 0x0000003a5038723c */ /* 0x000fe200000018ff */
[----:B--2---:R-:W-:Y:S02]  /*4b00*/  F2FP.F16.F32.PACK_AB R7, R3, R22 ;  /* 0x000000160307723e */ /* 0x004fe400000000ff */
[----:B------:R-:W1:Y:S01]  /*4b10*/  MUFU.EX2 R94, R94 ;  /* 0x0000005e005e7308 */ /* 0x000e620000000800 */
[----:B------:R-:W-:-:S04]  /*4b20*/  FADD.FTZ R22, R22, R25 ;  /* 0x0000001916167221 */ /* 0x000fc80000010000 */
[----:B------:R-:W-:Y:S01]  /*4b30*/  FADD.FTZ R22, R3, R22 ;  /* 0x0000001603167221 */ /* 0x000fe20000010000 */
[C---:B------:R-:W-:Y:S02]  /*4b40*/  HMMA.16816.F32 R36, R4.reuse, R8, R36 ;  /* 0x000000080424723c */ /* 0x040fe40000001824 */
[----:B------:R-:W-:Y:S04]  /*4b50*/  MUFU.EX2 R91, R91 ;  /* 0x0000005b005b7308 */ /* 0x000fe80000000800 */
[C---:B------:R-:W-:Y:S01]  /*4b60*/  HMMA.16816.F32 R40, R4.reuse, R10, R40 ;  /* 0x0000000a0428723c */ /* 0x040fe20000001828 */
[----:B------:R-:W2:Y:S03]  /*4b70*/  LDSM.16.MT88.4 R8, [R116+0x7400] ;  /* 0x007400007408783b */ /* 0x000ea60000004200 */
[----:B------:R-:W-:Y:S02]  /*4b80*/  MUFU.EX2 R90, R90 ;  /* 0x0000005a005a7308 */ /* 0x000fe40000000800 */
[C---:B---3--:R-:W-:Y:S06]  /*4b90*/  HMMA.16816.F32 R44, R4.reuse, R16, R44 ;  /* 0x00000010042c723c */ /* 0x048fec000000182c */
[----:B------:R-:W-:Y:S01]  /*4ba0*/  MUFU.EX2 R93, R93 ;  /* 0x0000005d005d7308 */ /* 0x000fe20000000800 */
[C---:B------:R-:W-:Y:S01]  /*4bb0*/  HMMA.16816.F32 R48, R4.reuse, R18, R48 ;  /* 0x000000120430723c */ /* 0x040fe20000001830 */
[----:B------:R-:W-:Y:S05]  /*4bc0*/  LDSM.16.MT88.4 R16, [R118+0x6c00] ;  /* 0x006c00007610783b */ /* 0x000fea0000004200 */
[C---:B------:R-:W-:Y:S01]  /*4bd0*/  HMMA.16816.F32 R52, R4.reuse, R12, R52 ;  /* 0x0000000c0434723c */ /* 0x040fe20000001834 */
[----:B------:R-:W3:Y:S05]  /*4be0*/  MUFU.EX2 R92, R92 ;  /* 0x0000005c005c7308 */ /* 0x000eea0000000800 */
[C---:B------:R-:W-:Y:S01]  /*4bf0*/  HMMA.16816.F32 R56, R4.reuse, R14, R56 ;  /* 0x0000000e0438723c */ /* 0x040fe20000001838 */
[----:B------:R-:W-:Y:S02]  /*4c00*/  LDSM.16.MT88.4 R12, [R116+0x6c00] ;  /* 0x006c0000740c783b */ /* 0x000fe40000004200 */
[----:B------:R-:W-:Y:S08]  /*4c10*/  MUFU.EX2 R35, R35 ;  /* 0x0000002300237308 */ /* 0x000ff00000000800 */
[----:B------:R-:W4:Y:S01]  /*4c20*/  MUFU.EX2 R34, R34 ;  /* 0x0000002200227308 */ /* 0x000f220000000800 */
[C---:B--2---:R-:W-:Y:S07]  /*4c30*/  HMMA.16816.F32 R60, R4.reuse, R8, R60 ;  /* 0x00000008043c723c */ /* 0x044fee000000183c */
[----:B------:R-:W-:Y:S01]  /*4c40*/  MUFU.EX2 R104, R104 ;  /* 0x0000006800687308 */ /* 0x000fe20000000800 */
[C---:B------:R-:W-:Y:S01]  /*4c50*/  HMMA.16816.F32 R64, R4.reuse, R10, R64 ;  /* 0x0000000a0440723c */ /* 0x040fe20000001840 */
[----:B------:R-:W2:Y:S06]  /*4c60*/  LDSM.16.MT88.4 R8, [R118+0x8400] ;  /* 0x008400007608783b */ /* 0x000eac0000004200 */
[----:B------:R-:W5:Y:S08]  /*4c70*/  MUFU.EX2 R105, R106 ;  /* 0x0000006a00697308 */ /* 0x000f700000000800 */
[----:B------:R-:W-:Y:S08]  /*4c80*/  MUFU.EX2 R107, R108 ;  /* 0x0000006c006b7308 */ /* 0x000ff00000000800 */
[----:B------:R-:W-:Y:S08]  /*4c90*/  MUFU.EX2 R110, R110 ;  /* 0x0000006e006e7308 */ /* 0x000ff00000000800 */
[----:B------:R-:W-:Y:S08]  /*4ca0*/  MUFU.EX2 R26, R26 ;  /* 0x0000001a001a7308 */ /* 0x000ff00000000800 */
[----:B------:R-:W5:Y:S01]  /*4cb0*/  MUFU.EX2 R29, R29 ;  /* 0x0000001d001d7308 */ /* 0x000f620000000800 */
[C---:B--2---:R-:W-:Y:S07]  /*4cc0*/  HMMA.16816.F32 R68, R4.reuse, R8, R68 ;  /* 0x000000080444723c */ /* 0x044fee0000001844 */
[----:B------:R-:W-:Y:S01]  /*4cd0*/  MUFU.EX2 R27, R28 ;  /* 0x0000001c001b7308 */ /* 0x000fe20000000800 */
[----:B------:R-:W-:Y:S01]  /*4ce0*/  HMMA.16816.F32 R72, R4, R10, R72 ;  /* 0x0000000a0448723c */ /* 0x000fe20000001848 */
[----:B------:R-:W2:Y:S06]  /*4cf0*/  LDSM.16.MT88.4 R8, [R116+0x8000] ;  /* 0x008000007408783b */ /* 0x000eac0000004200 */
[----:B------:R-:W5:Y:S01]  /*4d00*/  MUFU.EX2 R142, R142 ;  /* 0x0000008e008e7308 */ /* 0x000f620000000800 */
[C---:B--2---:R-:W-:Y:S06]  /*4d10*/  HMMA.16816.F32 R76, R80.reuse, R8, RZ ;  /* 0x00000008504c723c */ /* 0x044fec00000018ff */
[----:B------:R-:W-:Y:S01]  /*4d20*/  HMMA.16816.F32 R80, R80, R10, RZ ;  /* 0x0000000a5050723c */ /* 0x000fe200000018ff */
[----:B------:R-:W2:-:S15]  /*4d30*/  LDSM.16.MT88.4 R8, [R116+0x8400] ;  /* 0x008400007408783b */ /* 0x000e9e0000004200 */
[----:B------:R-:W-:-:S02]  /*4d40*/  NOP ;  /* 0x0000000000007918 */ /* 0x000fc40000000000 */
[C---:B--2---:R-:W-:Y:S06]  /*4d50*/  HMMA.16816.F32 R76, R4.reuse, R8, R76 ;  /* 0x00000008044c723c */ /* 0x044fec000000184c */
[----:B------:R-:W-:Y:S01]  /*4d60*/  HMMA.16816.F32 R80, R4, R10, R80 ;  /* 0x0000000a0450723c */ /* 0x000fe20000001850 */
[----:B------:R-:W2:Y:S06]  /*4d70*/  LDSM.16.MT88.4 R8, [R118+0x6800] ;  /* 0x006800007608783b */ /* 0x000eac0000004200 */
[----:B-1----:R-:W-:Y:S01]  /*4d80*/  F2FP.F16.F32.PACK_AB R4, R94, R95 ;  /* 0x0000005f5e04723e */ /* 0x002fe200000000ff */
[----:B------:R-:W-:Y:S01]  /*4d90*/  FADD.FTZ R95, R95, R20 ;  /* 0x000000145f5f7221 */ /* 0x000fe20000010000 */
[----:B---3--:R-:W-:Y:S01]  /*4da0*/  F2FP.F16.F32.PACK_AB R5, R92, R93 ;  /* 0x0000005d5c05723e */ /* 0x008fe200000000ff */
        /* <DEDUP_REMOVED lines=119> */
.L_x_4503:
[----:B------:R-:W-:-:S04]  /*5520*/  LEA R4, -R98, RZ, 0x6 ;  /* 0x000000ff62047211 */ /* 0x000fc800078e31ff */
[----:B------:R-:W-:-:S07]  /*5530*/  SHF.R.S32.HI R3, RZ, 0x1f, R4 ;  /* 0x0000001fff037819 */ /* 0x000fce0000011404 */
.L_x_4504:
[----:B------:R-:W-:Y:S01]  /*5540*/  ULDC UR4, c[0x0][0x2d0] ;  /* 0x0000b40000047ab9 */ /* 0x000fe20000000800 */
[----:B------:R-:W-:Y:S02]  /*5550*/  LEA R5, P4, R88, UR6, 0x1 ;  /* 0x0000000658057c11 */ /* 0x000fe4000f8808ff */
[----:B------:R-:W-:Y:S02]  /*5560*/  ISETP.GE.AND P1, PT, R87, UR4, PT ;  /* 0x0000000457007c0c */ /* 0x000fe4000bf26270 */
[----:B------:R-:W-:Y:S02]  /*5570*/  ISETP.GE.AND P0, PT, R85, UR4, PT ;  /* 0x0000000455007c0c */ /* 0x000fe4000bf06270 */
[----:B------:R-:W-:Y:S02]  /*5580*/  LEA R144, P2, R4, R5, 0x1 ;  /* 0x0000000504907211 */ /* 0x000fe400078408ff */
[----:B------:R-:W-:Y:S02]  /*5590*/  LEA.HI.X R145, R88, UR7, R84, 0x1, P4 ;  /* 0x0000000758917c11 */ /* 0x000fe4000a0f0c54 */
[----:B------:R-:W-:-:S02]  /*55a0*/  IADD3 R5, P4, R127, R4, RZ ;  /* 0x000000047f057210 */ /* 0x000fc40007f9e0ff */
[----:B------:R-:W-:Y:S02]  /*55b0*/  LEA.HI.X R145, R4, R145, R3, 0x1, P2 ;  /* 0x0000009104917211 */ /* 0x000fe400010f0c03 */
[----:B------:R-:W-:Y:S02]  /*55c0*/  ISETP.GE.AND P2, PT, R130, UR4, PT ;  /* 0x0000000482007c0c */ /* 0x000fe4000bf46270 */
[----:B------:R-:W-:-:S04]  /*55d0*/  @!P1 IADD3 R7, P3, R4, R88, RZ ;  /* 0x0000005804079210 */ /* 0x000fc80007f7e0ff */
[----:B------:R-:W-:Y:S01]  /*55e0*/  @!P1 LEA R8, P5, R7, UR6, 0x1 ;  /* 0x0000000607089c11 */ /* 0x000fe2000f8a08ff */
[----:B------:R-:W-:Y:S01]  /*55f0*/  @!P1 IMAD.X R6, R3, 0x1, R84, P3 ;  /* 0x0000000103069824 */ /* 0x000fe200018e0654 */
[----:B------:R-:W-:-:S04]  /*5600*/  @!P0 IADD3 R4, P3, R4, R88, RZ ;  /* 0x0000005804048210 */ /* 0x000fc80007f7e0ff */
[----:B------:R-:W-:Y:S01]  /*5610*/  @!P1 LEA.HI.X R9, R7, UR7, R6, 0x1, P5 ;  /* 0x0000000707099c11 */ /* 0x000fe2000a8f0c06 */
[----:B------:R-:W-:Y:S01]  /*5620*/  IMAD.X R7, R126, 0x1, R3, P4 ;  /* 0x000000017e077824 */ /* 0x000fe200020e0603 */
[C---:B------:R-:W-:Y:S01]  /*5630*/  @!P0 LEA R12, P4, R4.reuse, UR6, 0x1 ;  /* 0x00000006040c8c11 */ /* 0x040fe2000f8808ff */
[--C-:B------:R-:W-:Y:S01]  /*5640*/  @!P0 IMAD.X R3, R3, 0x1, R84.reuse, P3 ;  /* 0x0000000103038824 */ /* 0x100fe200018e0654 */
[CC--:B------:R-:W-:Y:S01]  /*5650*/  @!P1 IADD3 R6, P5, R5.reuse, R88.reuse, RZ ;  /* 0x0000005805069210 */ /* 0x0c0fe20007fbe0ff */
[----:B------:R-:W-:Y:S01]  /*5660*/  @P2 STS [R129+0x6000], RZ ;  /* 0x006000ff81002388 */ /* 0x000fe20000000800 */
[----:B------:R-:W-:Y:S02]  /*5670*/  @!P0 IADD3 R5, P3, R5, R88, RZ ;  /* 0x0000005805058210 */ /* 0x000fe40007f7e0ff */
[----:B------:R-:W-:Y:S01]  /*5680*/  @!P0 LEA.HI.X R13, R4, UR7, R3, 0x1, P4 ;  /* 0x00000007040d8c11 */ /* 0x000fe2000a0f0c03 */
[C-C-:B------:R-:W-:Y:S01]  /*5690*/  @!P1 IMAD.X R11, R7.reuse, 0x1, R84.reuse, P5 ;  /* 0x00000001070b9824 */ /* 0x140fe200028e0654 */
[----:B------:R-:W-:Y:S01]  /*56a0*/  @!P2 LEA R14, P4, R98, R144, 0x6 ;  /* 0x00000090620ea211 */ /* 0x000fe200078830ff */
[----:B------:R-:W-:Y:S01]  /*56b0*/  @P2 STS [R129+0x6004], RZ ;  /* 0x006004ff81002388 */ /* 0x000fe20000000800 */
[----:B------:R-:W-:Y:S01]  /*56c0*/  @!P1 LEA R10, P5, R6, UR6, 0x1 ;  /* 0x00000006060a9c11 */ /* 0x000fe2000f8a08ff */
[----:B------:R-:W-:Y:S01]  /*56d0*/  @!P0 IMAD.X R84, R7, 0x1, R84, P3 ;  /* 0x0000000107548824 */ /* 0x000fe200018e0654 */
[----:B------:R-:W-:Y:S01]  /*56e0*/  @!P0 LEA R24, P3, R5, UR6, 0x1 ;  /* 0x0000000605188c11 */ /* 0x000fe2000f8608ff */
[----:B------:R-:W-:Y:S01]  /*56f0*/  @P2 STS.64 [R129+0x6008], RZ ;  /* 0x006008ff81002388 */ /* 0x000fe20000000a00 */
[----:B------:R-:W-:-:S02]  /*5700*/  @!P2 LEA.HI.X R15, R98, R145, R99, 0x6, P4 ;  /* 0x00000091620fa211 */ /* 0x000fc400020f3463 */
[----:B------:R-:W-:Y:S01]  /*5710*/  @!P1 LEA.HI.X R11, R6, UR7, R11, 0x1, P5 ;  /* 0x00000007060b9c11 */ /* 0x000fe2000a8f0c0b */
[----:B------:R-:W-:Y:S01]  /*5720*/  @!PT LDS RZ, [RZ] ;  /* 0x00000000fffff984 */ /* 0x000fe20000000800 */
[----:B------:R-:W-:Y:S01]  /*5730*/  @!PT LDS RZ, [RZ] ;  /* 0x00000000fffff984 */ /* 0x000fe20000000800 */
[----:B------:R-:W-:Y:S01]  /*5740*/  @!PT LDS RZ, [RZ] ;  /* 0x00000000fffff984 */ /* 0x000fe20000000800 */
[----:B------:R-:W-:Y:S01]  /*5750*/  @!P2 LDGSTS.E.BYPASS.LTC128B.128 [R129+0x6000], desc[UR10][R144.64] ;  /* 0x060000009081afae */ /* 0x000fe2000b901d4a */
[----:B------:R-:W-:-:S03]  /*5760*/  @!P0 LEA.HI.X R25, R5, UR7, R84, 0x1, P3 ;  /* 0x0000000705198c11 */ /* 0x000fc600098f0c54 */
        /* <DEDUP_REMOVED lines=26> */
[----:B------:R-:W4:Y:S04]  /*5910*/  LDSM.16.M88.4 R28, [R120+0x3000] ;  /* 0x00300000781c783b */ /* 0x000f280000000200 */
[----:B------:R-:W3:Y:S04]  /*5920*/  LDSM.16.M88.4 R20, [R120+0x3400] ;  /* 0x003400007814783b */ /* 0x000ee80000000200 */
[----:B------:R-:W-:Y:S04]  /*5930*/  LDSM.16.M88.4 R84, [R119] ;  /* 0x000000007754783b */ /* 0x000fe80000000200 */
[----:B------:R-:W5:Y:S04]  /*5940*/  LDSM.16.M88.4 R16, [R117+0x3000] ;  /* 0x003000007510783b */ /* 0x000f680000000200 */
[----:B-1----:R-:W1:Y:S04]  /*5950*/  LDSM.16.M88.4 R12, [R120+0x3800] ;  /* 0x00380000780c783b */ /* 0x002e680000000200 */
[----:B--2---:R-:W2:Y:S04]  /*5960*/  LDSM.16.M88.4 R8, [R117+0x3400] ;  /* 0x003400007508783b */ /* 0x004ea80000000200 */
[----:B------:R-:W2:Y:S04]  /*5970*/  LDSM.16.M88.4 R88, [R120+0x3c00] ;  /* 0x003c00007858783b */ /* 0x000ea80000000200 */
[----:B------:R-:W2:Y:S01]  /*5980*/  LDSM.16.M88.4 R92, [R117+0x3800] ;  /* 0x00380000755c783b */ /* 0x000ea20000000200 */
[----:B------:R-:W1:Y:S03]  /*5990*/  S2R R3, SR_TID.X ;  /* 0x0000000000037919 */ /* 0x000e660000002100 */
[----:B------:R-:W0:Y:S01]  /*59a0*/  LDGDEPBAR ;  /* 0x00000000000079af */ /* 0x000e220000000000 */
[C---:B----4-:R-:W-:Y:S06]  /*59b0*/  HMMA.16816.F32 R32, R4.reuse, R28, RZ ;  /* 0x0000001c0420723c */ /* 0x050fec00000018ff */
[C---:B------:R-:W-:Y:S06]  /*59c0*/  HMMA.16816.F32 R28, R4.reuse, R30, RZ ;  /* 0x0000001e041c723c */ /* 0x040fec00000018ff */
[C---:B---3--:R-:W-:Y:S06]  /*59d0*/  HMMA.16816.F32 R24, R4.reuse, R20, RZ ;  /* 0x000000140418723c */ /* 0x048fec00000018ff */
[----:B------:R-:W-:Y:S06]  /*59e0*/  HMMA.16816.F32 R20, R4, R22, RZ ;  /* 0x000000160414723c */ /* 0x000fec00000018ff */
[----:B-----5:R-:W-:Y:S01]  /*59f0*/  HMMA.16816.F32 R32, R84, R16, R32 ;  /* 0x000000105420723c */ /* 0x020fe20000001820 */
[----:B-1----:R-:W-:-:S05]  /*5a00*/  IMAD.SHL.U32 R3, R3, 0x2, RZ ;  /* 0x0000000203037824 */ /* 0x002fca00078e00ff */
[----:B------:R-:W-:Y:S01]  /*5a10*/  HMMA.16816.F32 R28, R84, R18, R28 ;  /* 0x00000012541c723c */ /* 0x000fe2000000181c */
[----:B------:R-:W-:-:S05]  /*5a20*/  LOP3.LUT R3, R3, 0x6, RZ, 0xc0, !PT ;  /* 0x0000000603037812 */ /* 0x000fca00078ec0ff */
[----:B------:R-:W-:Y:S01]  /*5a30*/  HMMA.16816.F32 R16, R4, R12, RZ ;  /* 0x0000000c0410723c */ /* 0x000fe200000018ff */
[----:B------:R-:W-:-:S05]  /*5a40*/  IMAD R3, R128, 0x40, R3 ;  /* 0x0000004080037824 */ /* 0x000fca00078e0203 */
        /* <DEDUP_REMOVED lines=62> */
[C---:B------:R-:W-:Y:S01]  /*5e30*/  VIADD R85, R3.reuse, 0x8 ;  /* 0x0000000803557836 */ /* 0x040fe20000000000 */
[----:B------:R-:W-:Y:S02]  /*5e40*/  BAR.SYNC.DEFER_BLOCKING 0x0 ;  /* 0x0000000000007b1d */ /* 0x000fe40000010000 */
[C---:B------:R-:W-:Y:S01]  /*5e50*/  ISETP.GE.AND P3, PT, R84.reuse, R103, PT ;  /* 0x000000675400720c */ /* 0x040fe20003f66270 */
[----:B------:R-:W-:Y:S01]  /*5e60*/  VIADD R87, R3, 0x9 ;  /* 0x0000000903577836 */ /* 0x000fe20000000000 */
[----:B------:R-:W-:Y:S01]  /*5e70*/  ISETP.GE.AND P5, PT, R84, R102, PT ;  /* 0x000000665400720c */ /* 0x000fe20003fa6270 */
[----:B--2---:R-:W-:Y:S01]  /*5e80*/  HMMA.16816.F32 R16, R92, R88, R16 ;  /* 0x000000585c10723c */ /* 0x004fe20000001810 */
[----:B------:R-:W-:-:S02]  /*5e90*/  FSEL R84, R33, -INF , !P3 ;  /* 0xff80000021547808 */ /* 0x000fc40005800000 */
[CC--:B------:R-:W-:Y:S02]  /*5ea0*/  ISETP.GE.AND P4, PT, R85.reuse, R103.reuse, PT ;  /* 0x000000675500720c */ /* 0x0c0fe40003f86270 */
[----:B------:R-:W-:Y:S01]  /*5eb0*/  ISETP.GE.AND P3, PT, R85, R102, PT ;  /* 0x000000665500720c */ /* 0x000fe20003f66270 */
[----:B------:R-:W-:Y:S01]  /*5ec0*/  VIADD R85, R3, 0x10 ;  /* 0x0000001003557836 */ /* 0x000fe20000000000 */
[----:B------:R-:W-:Y:S01]  /*5ed0*/  FSEL R35, R35, -INF , !P5 ;  /* 0xff80000023237808 */ /* 0x000fe20006800000 */
[----:B------:R-:W-:Y:S01]  /*5ee0*/  HMMA.16816.F32 R12, R92, R90, R12 ;  /* 0x0000005a5c0c723c */ /* 0x000fe2000000180c */
[----:B------:R-:W-:Y:S02]  /*5ef0*/  FSEL R86, R28, -INF , !P4 ;  /* 0xff8000001c567808 */ /* 0x000fe40006000000 */
[----:B------:R-:W-:Y:S01]  /*5f00*/  FSEL R33, R30, -INF , !P3 ;  /* 0xff8000001e217808 */ /* 0x000fe20005800000 */
[----:B------:R-:W-:Y:S01]  /*5f10*/  VIADD R30, R3, 0x11 ;  /* 0x00000011031e7836 */ /* 0x000fe20000000000 */
[----:B------:R-:W-:-:S02]  /*5f20*/  ISETP.GE.AND P5, PT, R87, R103, PT ;  /* 0x000000675700720c */ /* 0x000fc40003fa6270 */
[-C--:B------:R-:W-:Y:S02]  /*5f30*/  ISETP.GE.AND P4, PT, R87, R102.reuse, PT ;  /* 0x000000665700720c */ /* 0x080fe40003f86270 */
[----:B------:R-:W-:Y:S01]  /*5f40*/  FSEL R28, R29, -INF , !P5 ;  /* 0xff8000001d1c7808 */ /* 0x000fe20006800000 */
[----:B------:R-:W-:Y:S01]  /*5f50*/  VIADD R29, R3, 0x18 ;  /* 0x00000018031d7836 */ /* 0x000fe20000000000 */
[----:B------:R-:W-:Y:S02]  /*5f60*/  FSEL R31, R31, -INF , !P4 ;  /* 0xff8000001f1f7808 */ /* 0x000fe40006000000 */
[C---:B------:R-:W-:Y:S02]  /*5f70*/  ISETP.GE.AND P5, PT, R85.reuse, R102, PT ;  /* 0x000000665500720c */ /* 0x040fe40003fa6270 */
[-C--:B------:R-:W-:Y:S02]  /*5f80*/  ISETP.GE.AND P4, PT, R30, R103.reuse, PT ;  /* 0x000000671e00720c */ /* 0x080fe40003f86270 */
[----:B------:R-:W-:-:S02]  /*5f90*/  ISETP.GE.AND P3, PT, R85, R103, PT ;  /* 0x000000675500720c */ /* 0x000fc40003f66270 */
[----:B------:R-:W-:Y:S01]  /*5fa0*/  FSEL R137, R26, -INF , !P5 ;  /* 0xff8000001a897808 */ /* 0x000fe20006800000 */
[----:B------:R-:W-:Y:S01]  /*5fb0*/  VIADD R26, R3, 0x19 ;  /* 0x00000019031a7836 */ /* 0x000fe20000000000 */
[----:B------:R-:W-:Y:S02]  /*5fc0*/  FSEL R136, R25, -INF , !P4 ;  /* 0xff80000019887808 */ /* 0x000fe40006000000 */
[----:B------:R-:W-:Y:S01]  /*5fd0*/  FSEL R134, R24, -INF , !P3 ;  /* 0xff80000018867808 */ /* 0x000fe20005800000 */
[----:B------:R-:W-:Y:S01]  /*5fe0*/  VIADD R24, R3, 0x20 ;  /* 0x0000002003187836 */ /* 0x000fe20000000000 */
[C---:B------:R-:W-:Y:S02]  /*5ff0*/  ISETP.GE.AND P5, PT, R29.reuse, R103, PT ;  /* 0x000000671d00720c */ /* 0x040fe40003fa6270 */
[-C--:B------:R-:W-:Y:S02]  /*6000*/  ISETP.GE.AND P4, PT, R29, R102.reuse, PT ;  /* 0x000000661d00720c */ /* 0x080fe40003f86270 */
[----:B------:R-:W-:-:S02]  /*6010*/  ISETP.GE.AND P3, PT, R30, R102, PT ;  /* 0x000000661e00720c */ /* 0x000fc40003f66270 */
[----:B------:R-:W-:Y:S01]  /*6020*/  FSEL R150, R20, -INF , !P5 ;  /* 0xff80000014967808 */ /* 0x000fe20006800000 */
[C---:B------:R-:W-:Y:S01]  /*6030*/  VIADD R20, R3.reuse, 0x28 ;  /* 0x0000002803147836 */ /* 0x040fe20000000000 */
[----:B------:R-:W-:Y:S01]  /*6040*/  FSEL R149, R22, -INF , !P4 ;  /* 0xff80000016957808 */ /* 0x000fe20006000000 */
[----:B------:R-:W-:Y:S01]  /*6050*/  VIADD R22, R3, 0x21 ;  /* 0x0000002103167836 */ /* 0x000fe20000000000 */
[----:B------:R-:W-:Y:S02]  /*6060*/  FSEL R153, R27, -INF , !P3 ;  /* 0xff8000001b997808 */ /* 0x000fe40005800000 */
[C---:B------:R-:W-:Y:S02]  /*6070*/  ISETP.GE.AND P5, PT, R26.reuse, R102, PT ;  /* 0x000000661a00720c */ /* 0x040fe40003fa6270 */
[----:B------:R-:W-:Y:S02]  /*6080*/  ISETP.GE.AND P3, PT, R26, R103, PT ;  /* 0x000000671a00720c */ /* 0x000fe40003f66270 */
[----:B------:R-:W-:-:S02]  /*6090*/  FSEL R151, R23, -INF , !P5 ;  /* 0xff80000017977808 */ /* 0x000fc40006800000 */
[-C--:B------:R-:W-:Y:S02]  /*60a0*/  ISETP.GE.AND P4, PT, R24, R103.reuse, PT ;  /* 0x000000671800720c */ /* 0x080fe40003f86270 */
[----:B------:R-:W-:Y:S02]  /*60b0*/  FSEL R152, R21, -INF , !P3 ;  /* 0xff80000015987808 */ /* 0x000fe40005800000 */
[----:B------:R-:W-:Y:S02]  /*60c0*/  ISETP.GE.AND P5, PT, R22, R103, PT ;  /* 0x000000671600720c */ /* 0x000fe40003fa6270 */
[-C--:B------:R-:W-:Y:S02]  /*60d0*/  ISETP.GE.AND P3, PT, R24, R102.reuse, PT ;  /* 0x000000661800720c */ /* 0x080fe40003f66270 */
[----:B------:R-:W-:Y:S01]  /*60e0*/  FSEL R106, R16, -INF , !P4 ;  /* 0xff800000106a7808 */ /* 0x000fe20006000000 */
[----:B------:R-:W-:Y:S01]  /*60f0*/  VIADD R16, R3, 0x30 ;  /* 0x0000003003107836 */ /* 0x000fe20000000000 */
[----:B------:R-:W-:Y:S01]  /*6100*/  FSEL R109, R17, -INF , !P5 ;  /* 0xff800000116d7808 */ /* 0x000fe20006800000 */
[----:B------:R-:W-:Y:S01]  /*6110*/  VIADD R17, R3, 0x29 ;  /* 0x0000002903117836 */ /* 0x000fe20000000000 */
[----:B------:R-:W-:-:S02]  /*6120*/  ISETP.GE.AND P4, PT, R22, R102, PT ;  /* 0x000000661600720c */ /* 0x000fc40003f86270 */
[----:B------:R-:W-:Y:S02]  /*6130*/  FSEL R107, R18, -INF , !P3 ;  /* 0xff800000126b7808 */ /* 0x000fe40005800000 */
[CC--:B------:R-:W-:Y:S02]  /*6140*/  ISETP.GE.AND P3, PT, R20.reuse, R103.reuse, PT ;  /* 0x000000671400720c */ /* 0x0c0fe40003f66270 */
[-C--:B------:R-:W-:Y:S02]  /*6150*/  ISETP.GE.AND P5, PT, R20, R102.reuse, PT ;  /* 0x000000661400720c */ /* 0x080fe40003fa6270 */
[----:B------:R-:W-:Y:S02]  /*6160*/  FSEL R111, R19, -INF , !P4 ;  /* 0xff800000136f7808 */ /* 0x000fe40006000000 */
[----:B------:R-:W-:Y:S02]  /*6170*/  ISETP.GE.AND P4, PT, R17, R103, PT ;  /* 0x000000671100720c */ /* 0x000fe40003f86270 */
[----:B------:R-:W-:Y:S01]  /*6180*/  FSEL R112, R12, -INF , !P3 ;  /* 0xff8000000c707808 */ /* 0x000fe20005800000 */
[C---:B------:R-:W-:Y:S01]  /*6190*/  VIADD R12, R3.reuse, 0x38 ;  /* 0x00000038030c7836 */ /* 0x040fe20000000000 */
[----:B------:R-:W-:Y:S01]  /*61a0*/  FSEL R113, R14, -INF , !P5 ;  /* 0xff8000000e717808 */ /* 0x000fe20006800000 */
[----:B------:R-:W-:Y:S01]  /*61b0*/  VIADD R14, R3, 0x31 ;  /* 0x00000031030e7836 */ /* 0x000fe20000000000 */
[----:B------:R-:W-:-:S02]  /*61c0*/  ISETP.GE.AND P3, PT, R17, R102, PT ;  /* 0x000000661100720c */ /* 0x000fc40003f66270 */
[----:B------:R-:W-:Y:S02]  /*61d0*/  FSEL R114, R13, -INF , !P4 ;  /* 0xff8000000d727808 */ /* 0x000fe40006000000 */
[CC--:B------:R-:W-:Y:S02]  /*61e0*/  ISETP.GE.AND P5, PT, R16.reuse, R103.reuse, PT ;  /* 0x000000671000720c */ /* 0x0c0fe40003fa6270 */
[----:B------:R-:W-:Y:S02]  /*61f0*/  ISETP.GE.AND P4, PT, R16, R102, PT ;  /* 0x000000661000720c */ /* 0x000fe40003f86270 */
[----:B------:R-:W-:Y:S02]  /*6200*/  FSEL R105, R15, -INF , !P3 ;  /* 0xff8000000f697808 */ /* 0x000fe40005800000 */
[----:B------:R-:W-:Y:S02]  /*6210*/  ISETP.GE.AND P3, PT, R14, R103, PT ;  /* 0x000000670e00720c */ /* 0x000fe40003f66270 */
[----:B------:R-:W-:Y:S01]  /*6220*/  FSEL R104, R8, -INF , !P5 ;  /* 0xff80000008687808 */ /* 0x000fe20006800000 */
        /* <DEDUP_REMOVED lines=8> */
[-C--:B------:R-:W-:Y:S02]  /*62b0*/  ISETP.GE.AND P3, PT, R3, R102.reuse, PT ;  /* 0x000000660300720c */ /* 0x080fe40003f66270 */
[----:B------:R-:W-:Y:S02]  /*62c0*/  FSEL R135, R5, -INF , !P4 ;  /* 0xff80000005877808 */ /* 0x000fe40006000000 */
[----:B------:R-:W-:Y:S02]  /*62d0*/  FSEL R5, R34, -INF , !P3 ;  /* 0xff80000022057808 */ /* 0x000fe40005800000 */
[----:B------:R-:W-:Y:S02]  /*62e0*/  ISETP.GT.AND P3, PT, R128, R123, PT ;  /* 0x0000007b8000720c */ /* 0x000fe40003f64270 */
[----:B------:R-:W-:Y:S02]  /*62f0*/  ISETP.GE.AND P5, PT, R14, R102, PT ;  /* 0x000000660e00720c */ /* 0x000fe40003fa6270 */
[----:B------:R-:W-:-:S02]  /*6300*/  LEA R138, P4, R101, UR8, 0x1 ;  /* 0x00000008658a7c11 */ /* 0x000fc4000f8808ff */
[----:B------:R-:W-:Y:S02]  /*6310*/  FSEL R91, R11, -INF , !P5 ;  /* 0xff8000000b5b7808 */ /* 0x000fe40006800000 */
[----:B------:R-:W-:Y:S02]  /*6320*/  ISETP.GE.AND P5, PT, R3, R103, PT ;  /* 0x000000670300720c */ /* 0x000fe40003fa6270 */
[----:B------:R-:W-:Y:S02]  /*6330*/  LEA.HI.X R139, R101, UR9, R100, 0x1, P4 ;  /* 0x00000009658b7c11 */ /* 0x000fe4000a0f0c64 */
[----:B------:R-:W-:Y:S02]  /*6340*/  FSEL R32, R32, -INF , !P5 ;  /* 0xff80000020207808 */ /* 0x000fe40006800000 */
[----:B------:R-:W-:-:S04]  /*6350*/  ISETP.GE.AND P5, PT, R8, R102, PT ;  /* 0x000000660800720c */ /* 0x000fc80003fa6270 */
[----:B------:R-:W-:Y:S01]  /*6360*/  FSEL R90, R7, -INF , !P5 ;  /* 0xff800000075a7808 */ /* 0x000fe20006800000 */
[----:B------:R-:W-:Y:S08]  /*6370*/  @!P3 BRA `(.L_x_4505) ;  /* 0x0000000400e8b947 */ /* 0x000ff00003800000 */
[----:B------:R-:W-:Y:S05]  /*6380*/  @!P6 BRA `(.L_x_4506) ;  /* 0x0000000000f4e947 */ /* 0x000fea0003800000 */
[----:B------:R-:W1:Y:S01]  /*6390*/  LDC R7, c[0x0][0x380] ;  /* 0x0000e000ff077b82 */ /* 0x000e620000000800 */
[----:B------:R-:W-:Y:S01]  /*63a0*/  IMAD.MOV.U32 R8, RZ, RZ, RZ ;  /* 0x000000ffff087224 */ /* 0x000fe200078e00ff */
[----:B------:R-:W-:Y:S01]  /*63b0*/  ULDC.64 UR4, c[0x0][0x230] ;  /* 0x00008c0000047ab9 */ /* 0x000fe20000000a00 */
[----:B-1----:R-:W-:-:S04]  /*63c0*/  IABS R6, R7 ;  /* 0x0000000700067213 */ /* 0x002fc80000000000 */
[----:B------:R-:W1:Y:S08]  /*63d0*/  I2F.RP R11, R6 ;  /* 0x00000006000b7306 */ /* 0x000e700000209400 */
[----:B-1----:R-:W1:Y:S02]  /*63e0*/  MUFU.RCP R10, R11 ;  /* 0x0000000b000a7308 */ /* 0x002e640000001000 */
[----:B-1----:R-:W-:-:S06]  /*63f0*/  VIADD R10, R10, 0xffffffe ;  /* 0x0ffffffe0a0a7836 */ /* 0x002fcc0000000000 */
[----:B------:R-:W1:Y:S02]  /*6400*/  F2I.FTZ.U32.TRUNC.NTZ R9, R10 ;  /* 0x0000000a00097305 */ /* 0x000e64000021f000 */
[----:B-1----:R-:W-:-:S05]  /*6410*/  IADD3 R3, RZ, -R9, RZ ;  /* 0x80000009ff037210 */ /* 0x002fca0007ffe0ff */
[----:B------:R-:W-:-:S04]  /*6420*/  IMAD R3, R3, R6, RZ ;  /* 0x0000000603037224 */ /* 0x000fc800078e02ff */
[----:B------:R-:W-:Y:S01]  /*6430*/  IMAD.HI.U32 R4, R9, R3, R8 ;  /* 0x0000000309047227 */ /* 0x000fe200078e0008 */
[----:B------:R-:W-:-:S04]  /*6440*/  SHF.L.U32 R8, R128, 0x6, RZ ;  /* 0x0000000680087819 */ /* 0x000fc800000006ff */
[----:B------:R-:W-:Y:S02]  /*6450*/  IABS R3, R8 ;  /* 0x0000000800037213 */ /* 0x000fe40000000000 */
[C---:B------:R-:W-:Y:S02]  /*6460*/  IADD3 R10, R8.reuse, -0x40, RZ ;  /* 0xffffffc0080a7810 */ /* 0x040fe40007ffe0ff */
[----:B------:R-:W-:Y:S01]  /*6470*/  LOP3.LUT R8, R8, R7, RZ, 0x3c, !PT ;  /* 0x0000000708087212 */ /* 0x000fe200078e3cff */
        /* <DEDUP_REMOVED lines=23> */
[----:B------:R-:W-:Y:S01]  /*65f0*/  @!P5 IMAD.MOV R4, RZ, RZ, -R4 ;  /* 0x000000ffff04d224 */ /* 0x000fe200078e0a04 */
[----:B------:R-:W-:-:S04]  /*6600*/  SEL R11, R6, R11, !P4 ;  /* 0x0000000b060b7207 */ /* 0x000fc80006000000 */
[----:B------:R-:W-:Y:S01]  /*6610*/  SEL R6, R6, R4, !P4 ;  /* 0x0000000406067207 */ /* 0x000fe20006000000 */
        /* <DEDUP_REMOVED lines=9> */
[----:B------:R-:W-:-:S05]  /*66b0*/  IMAD R6, R7, R97, R6 ;  /* 0x0000006107067224 */ /* 0x000fca00078e0206 */
[----:B------:R-:W-:Y:S01]  /*66c0*/  IADD3 R7, R9, R6, RZ ;  /* 0x0000000609077210 */ /* 0x000fe20007ffe0ff */
[----:B------:R-:W-:Y:S02]  /*66d0*/  IMAD.MOV.U32 R6, RZ, RZ, R8 ;  /* 0x000000ffff067224 */ /* 0x000fe400078e0008 */
[----:B--2---:R-:W-:-:S04]  /*66e0*/  IMAD.IADD R3, R3, 0x1, -R4 ;  /* 0x0000000103037824 */ /* 0x004fc800078e0a04 */
[----:B------:R-:W-:Y:S01]  /*66f0*/  IMAD.WIDE.U32 R6, R3, UR4, R6 ;  /* 0x0000000403067c25 */ /* 0x000fe2000f8e0006 */
[----:B------:R-:W-:-:S05]  /*6700*/  SHF.R.S32.HI R4, RZ, 0x1f, R3 ;  /* 0x0000001fff047819 */ /* 0x000fca0000011403 */
[----:B------:R-:W-:-:S04]  /*6710*/  IMAD R4, R4, UR4, RZ ;  /* 0x0000000404047c24 */ /* 0x000fc8000f8e02ff */
[----:B------:R-:W-:-:S05]  /*6720*/  IMAD R4, R3, UR5, R4 ;  /* 0x0000000503047c24 */ /* 0x000fca000f8e0204 */
[----:B------:R-:W-:Y:S01]  /*6730*/  IADD3 R3, R7, R4, RZ ;  /* 0x0000000407037210 */ /* 0x000fe20007ffe0ff */
[----:B------:R-:W-:Y:S01]  /*6740*/  IMAD.MOV.U32 R4, RZ, RZ, R6 ;  /* 0x000000ffff047224 */ /* 0x000fe200078e0006 */
[----:B------:R-:W-:Y:S06]  /*6750*/  BRA `(.L_x_4507) ;  /* 0x0000000000087947 */ /* 0x000fec0003800000 */
.L_x_4506:
[----:B------:R-:W-:-:S04]  /*6760*/  LEA R4, -R96, RZ, 0x6 ;  /* 0x000000ff60047211 */ /* 0x000fc800078e31ff */
[----:B------:R-:W-:-:S07]  /*6770*/  SHF.R.S32.HI R3, RZ, 0x1f, R4 ;  /* 0x0000001fff037819 */ /* 0x000fce0000011404 */
.L_x_4507:
[C---:B------:R-:W-:Y:S01]  /*6780*/  LEA R138, P4, R4.reuse, R138, 0x1 ;  /* 0x0000008a048a7211 */ /* 0x040fe200078808ff */
[----:B------:R1:W-:Y:S01]  /*6790*/  @P2 STS [R129+0x3000], RZ ;  /* 0x003000ff81002388 */ /* 0x0003e20000000800 */
[----:B------:R-:W-:Y:S02]  /*67a0*/  BSSY B0, `(.L_x_4508) ;  /* 0x0000036000007945 */ /* 0x000fe40003800000 */
[----:B------:R-:W-:Y:S01]  /*67b0*/  LEA.HI.X R139, R4, R139, R3, 0x1, P4 ;  /* 0x0000008b048b7211 */ /* 0x000fe200020f0c03 */
[----:B------:R1:W-:Y:S01]  /*67c0*/  @P2 STS [R129+0x3004], RZ ;  /* 0x003004ff81002388 */ /* 0x0003e20000000800 */
[----:B------:R-:W-:-:S03]  /*67d0*/  @!P1 IADD3 R7, P4, R101, R4, RZ ;  /* 0x0000000465079210 */ /* 0x000fc60007f9e0ff */
[----:B------:R1:W-:Y:S02]  /*67e0*/  @P2 STS.64 [R129+0x3008], RZ ;  /* 0x003008ff81002388 */ /* 0x0003e40000000a00 */
[C-C-:B------:R-:W-:Y:S01]  /*67f0*/  @!P1 IMAD.X R6, R100.reuse, 0x1, R3.reuse, P4 ;  /* 0x0000000164069824 */ /* 0x140fe200020e0603 */
[C---:B------:R-:W-:Y:S01]  /*6800*/  @!P1 LEA R8, P4, R7.reuse, UR8, 0x1 ;  /* 0x0000000807089c11 */ /* 0x040fe2000f8808ff */
[----:B------:R-:W-:Y:S01]  /*6810*/  @!PT LDS RZ, [RZ] ;  /* 0x00000000fffff984 */ /* 0x000fe20000000800 */
[----:B------:R-:W-:Y:S01]  /*6820*/  @!PT LDS RZ, [RZ] ;  /* 0x00000000fffff984 */ /* 0x000fe20000000800 */
[----:B------:R-:W-:Y:S01]  /*6830*/  @!PT LDS RZ, [RZ] ;  /* 0x00000000fffff984 */ /* 0x000fe20000000800 */
[----:B------:R1:W-:Y:S03]  /*6840*/  @!P2 LDGSTS.E.BYPASS.LTC128B.128 [R129+0x3000], desc[UR10][R138.64] ;  /* 0x030000008a81afae */ /* 0x0003e6000b901d4a */
[----:B------:R-:W-:Y:S01]  /*6850*/  @!P1 LEA.HI.X R9, R7, UR9, R6, 0x1, P4 ;  /* 0x0000000907099c11 */ /* 0x000fe2000a0f0c06 */
[----:B------:R1:W-:Y:S01]  /*6860*/  @P1 STS.128 [R129+0x4000], RZ ;  /* 0x004000ff81001388 */ /* 0x0003e20000000c00 */
[-C--:B------:R-:W-:Y:S02]  /*6870*/  @!P0 IADD3 R7, P4, R101, R4.reuse, RZ ;  /* 0x0000000465078210 */ /* 0x080fe40007f9e0ff */
[----:B------:R-:W-:Y:S01]  /*6880*/  IADD3 R4, P5, R125, R4, RZ ;  /* 0x000000047d047210 */ /* 0x000fe20007fbe0ff */
[----:B------:R-:W-:Y:S01]  /*6890*/  @!PT LDS RZ, [RZ] ;  /* 0x00000000fffff984 */ /* 0x000fe20000000800 */
[----:B------:R-:W-:Y:S01]  /*68a0*/  @!PT LDS RZ, [RZ] ;  /* 0x00000000fffff984 */ /* 0x000fe20000000800 */
[----:B------:R-:W-:Y:S01]  /*68b0*/  @!PT LDS RZ, [RZ] ;  /* 0x00000000fffff984 */ /* 0x000fe20000000800 */
[----:B------:R1:W-:Y:S02]  /*68c0*/  @!P1 LDGSTS.E.BYPASS.LTC128B.128 [R129+0x4000], desc[UR10][R8.64+0x40] ;  /* 0x0400004008819fae */ /* 0x0003e4000b901d4a */
[--C-:B------:R-:W-:Y:S01]  /*68d0*/  @!P0 IMAD.X R6, R100, 0x1, R3.reuse, P4 ;  /* 0x0000000164068824 */ /* 0x100fe200020e0603 */
[C---:B------:R-:W-:Y:S01]  /*68e0*/  @!P0 LEA R10, P4, R7.reuse, UR8, 0x1 ;  /* 0x00000008070a8c11 */ /* 0x040fe2000f8808ff */
[----:B------:R-:W-:Y:S01]  /*68f0*/  IMAD.X R3, R124, 0x1, R3, P5 ;  /* 0x000000017c037824 */ /* 0x000fe200028e0603 */
[----:B------:R1:W-:Y:S02]  /*6900*/  @P0 STS.128 [R129+0x5000], RZ ;  /* 0x005000ff81000388 */ /* 0x0003e40000000c00 */
[----:B------:R-:W-:-:S02]  /*6910*/  @!P0 LEA.HI.X R11, R7, UR9, R6, 0x1, P4 ;  /* 0x00000009070b8c11 */ /* 0x000fc4000a0f0c06 */
[----:B------:R-:W-:-:S03]  /*6920*/  @!P2 LEA R6, P4, R96, R138, 0x6 ;  /* 0x0000008a6006a211 */ /* 0x000fc600078830ff */
[----:B------:R-:W-:Y:S01]  /*6930*/  @!PT LDS RZ, [RZ] ;  /* 0x00000000fffff984 */ /* 0x000fe20000000800 */
[----:B------:R-:W-:Y:S01]  /*6940*/  @!PT LDS RZ, [RZ] ;  /* 0x00000000fffff984 */ /* 0x000fe20000000800 */
[----:B------:R-:W-:Y:S01]  /*6950*/  @!PT LDS RZ, [RZ] ;  /* 0x00000000fffff984 */ /* 0x000fe20000000800 */
[----:B------:R1:W-:Y:S01]  /*6960*/  @!P0 LDGSTS.E.BYPASS.LTC128B.128 [R129+0x5000], desc[UR10][R10.64+0x80] ;  /* 0x050000800a818fae */ /* 0x0003e2000b901d4a */
[----:B------:R-:W-:Y:S02]  /*6970*/  @!P2 LEA.HI.X R7, R96, R139, R97, 0x6, P4 ;  /* 0x0000008b6007a211 */ /* 0x000fe400020f3461 */
        /* <DEDUP_REMOVED lines=24> */
.L_x_4509:
[----:B------:R-:W-:Y:S05]  /*6b00*/  BSYNC B0 ;  /* 0x0000000000007941 */ /* 0x000fea0003800000 */
.L_x_4508:
[----:B------:R-:W0:Y:S02]  /*6b10*/  LDGDEPBAR ;  /* 0x00000000000079af */ /* 0x000e240000000000 */
.L_x_4505:
        /* <DEDUP_REMOVED lines=19> */
[----:B-12---:R-:W-:-:S02]  /*6c50*/  FMNMX.FTZ R6, R106, R3, !PT ;  /* 0x000000036a067209 */ /* 0x006fc40007810000 */
        /* <DEDUP_REMOVED lines=38> */
[--C-:B------:R-:W-:Y:S01]  /*6ec0*/  FFMA.FTZ R100, R86, UR12, -R147.reuse ;  /* 0x0000000c56647c23 */ /* 0x100fe20008010893 */
[----:B------:R-:W-:Y:S01]  /*6ed0*/  FFMA.FTZ R97, R28, UR12, -R147 ;  /* 0x0000000c1c617c23 */ /* 0x000fe20008010893 */
[----:B------:R-:W-:Y:S01]  /*6ee0*/  FADD.FTZ R2, R0, -R5 ;  /* 0x8000000500027221 */ /* 0x000fe20000010000 */
[----:B------:R-:W-:Y:S01]  /*6ef0*/  FMUL.FTZ R148, R148, UR12 ;  /* 0x0000000c94947c20 */ /* 0x000fe20008410000 */
[--C-:B------:R-:W-:Y:S01]  /*6f00*/  FFMA.FTZ R0, R31, UR12, -R94.reuse ;  /* 0x0000000c1f007c23 */ /* 0x100fe2000801085e */
[----:B------:R-:W-:Y:S01]  /*6f10*/  MUFU.EX2 R146, R146 ;  /* 0x0000009200927308 */ /* 0x000fe20000000800 */
[----:B------:R-:W-:Y:S01]  /*6f20*/  FMUL.FTZ R2, R2, UR12 ;  /* 0x0000000c02027c20 */ /* 0x000fe20008410000 */
        /* <DEDUP_REMOVED lines=8> */
[----:B------:R-:W2:Y:S01]  /*6fb0*/  LDSM.16.MT88.4 R32, [R116+0x7000] ;  /* 0x007000007420783b */ /* 0x000ea20000004200 */
        /* <DEDUP_REMOVED lines=14> */
[----:B-1----:R-:W-:Y:S01]  /*70a0*/  F2FP.F16.F32.PACK_AB R84, R99, R146 ;  /* 0x000000926354723e */ /* 0x002fe200000000ff */
[----:B------:R-:W-:Y:S01]  /*70b0*/  FFMA.FTZ R108, R135, UR12, -R147 ;  /* 0x0000000c876c7c23 */ /* 0x000fe20008010893 */
[--C-:B------:R-:W-:Y:S01]  /*70c0*/  FFMA.FTZ R89, R89, UR12, -R94.reuse ;  /* 0x0000000c59597c23 */ /* 0x100fe2000801085e */
[--C-:B------:R-:W-:Y:S01]  /*70d0*/  FFMA.FTZ R91, R92, UR12, -R94.reuse ;  /* 0x0000000c5c5b7c23 */ /* 0x100fe2000801085e */
[----:B------:R-:W-:-:S03]  /*70e0*/  FFMA.FTZ R90, R90, UR12, -R94 ;  /* 0x0000000c5a5a7c23 */ /* 0x000fc6000801085e */
[----:B------:R-:W-:Y:S08]  /*70f0*/  MUFU.EX2 R95, R95 ;  /* 0x0000005f005f7308 */ /* 0x000ff00000000800 */
[----:B------:R-:W1:Y:S01]  /*7100*/  MUFU.EX2 R93, R93 ;  /* 0x0000005d005d7308 */ /* 0x000e620000000800 */
[----:B---3--:R-:W-:-:S07]  /*7110*/  F2FP.F16.F32.PACK_AB R86, R97, R100 ;  /* 0x000000646156723e */ /* 0x008fce00000000ff */
[----:B------:R-:W-:Y:S08]  /*7120*/  MUFU.EX2 R101, R101 ;  /* 0x0000006500657308 */ /* 0x000ff00000000800 */
[----:B------:R-:W3:Y:S01]  /*7130*/  MUFU.EX2 R148, R148 ;  /* 0x0000009400947308 */ /* 0x000ee20000000800 */
[----:B-1----:R-:W-:-:S07]  /*7140*/  F2FP.F16.F32.PACK_AB R85, R93, R95 ;  /* 0x0000005f5d55723e */ /* 0x002fce00000000ff */
[----:B------:R-:W1:Y:S08]  /*7150*/  MUFU.EX2 R2, R2 ;  /* 0x0000000200027308 */ /* 0x000e700000000800 */
        /* <DEDUP_REMOVED lines=18> */
[----:B------:R-:W-:Y:S01]  /*7280*/  MUFU.EX2 R141, R141 ;  /* 0x0000008d008d7308 */ /* 0x000fe20000000800 */
[-C--:B------:R-:W-:Y:S01]  /*7290*/  FMUL.FTZ R12, R44, R148.reuse ;  /* 0x000000942c0c7220 */ /* 0x080fe20000410000 */
[----:B------:R-:W-:Y:S01]  /*72a0*/  FMUL.FTZ R13, R45, R148 ;  /* 0x000000942d0d7220 */ /* 0x000fe20000410000 */
[-C--:B------:R-:W-:Y:S01]  /*72b0*/  FMUL.FTZ R14, R46, R2.reuse ;  /* 0x000000022e0e7220 */ /* 0x080fe20000410000 */
[----:B------:R-:W-:Y:S01]  /*72c0*/  FMUL.FTZ R15, R47, R2 ;  /* 0x000000022f0f7220 */ /* 0x000fe20000410000 */
[-C--:B------:R-:W-:Y:S01]  /*72d0*/  FMUL.FTZ R48, R48, R148.reuse ;  /* 0x0000009430307220 */ /* 0x080fe20000410000 */
[C---:B------:R-:W-:Y:S01]  /*72e0*/  HMMA.16816.F32 R20, R84.reuse, R24, R20 ;  /* 0x000000185414723c */ /* 0x040fe20000001814 */
[----:B------:R-:W-:Y:S01]  /*72f0*/  FMUL.FTZ R49, R49, R148 ;  /* 0x0000009431317220 */ /* 0x000fe20000410000 */
[----:B------:R-:W1:Y:S01]  /*7300*/  MUFU.EX2 R140, R140 ;  /* 0x0000008c008c7308 */ /* 0x000e620000000800 */
[-C--:B------:R-:W-:Y:S01]  /*7310*/  FMUL.FTZ R50, R50, R2.reuse ;  /* 0x0000000232327220 */ /* 0x080fe20000410000 */
[----:B------:R-:W-:Y:S01]  /*7320*/  FMUL.FTZ R51, R51, R2 ;  /* 0x0000000233337220 */ /* 0x000fe20000410000 */
[-C--:B------:R-:W-:Y:S01]  /*7330*/  FMUL.FTZ R28, R60, R148.reuse ;  /* 0x000000943c1c7220 */ /* 0x080fe20000410000 */
[C---:B------:R-:W-:Y:S01]  /*7340*/  HMMA.16816.F32 R24, R84.reuse, R26, R56 ;  /* 0x0000001a5418723c */ /* 0x040fe20000001838 */
[----:B------:R-:W-:Y:S01]  /*7350*/  LDSM.16.MT88.4 R56, [R118+0x6400] ;  /* 0x006400007638783b */ /* 0x000fe20000004200 */
        /* <DEDUP_REMOVED lines=11> */
[----:B------:R-:W3:Y:S01]  /*7410*/  MUFU.EX2 R115, R115 ;  /* 0x0000007300737308 */ /* 0x000ee20000000800 */
[----:B-1----:R-:W-:Y:S01]  /*7420*/  F2FP.F16.F32.PACK_AB R52, R140, R141 ;  /* 0x0000008d8c34723e */ /* 0x002fe200000000ff */
[----:B------:R-:W1:Y:S01]  /*7430*/  LDSM.16.MT88.4 R40, [R118+0x8000] ;  /* 0x008000007628783b */ /* 0x000e620000004200 */
[----:B------:R-:W-:Y:S01]  /*7440*/  FMUL.FTZ R37, R69, R148 ;  /* 0x0000009445257220 */ /* 0x000fe20000410000 */
[-C--:B------:R-:W-:Y:S01]  /*7450*/  FMUL.FTZ R38, R70, R2.reuse ;  /* 0x0000000246267220 */ /* 0x080fe20000410000 */
[C---:B------:R-:W-:Y:S01]  /*7460*/  HMMA.16816.F32 R12, R84.reuse, R16, R12 ;  /* 0x00000010540c723c */ /* 0x040fe2000000180c */
[----:B------:R-:W-:Y:S01]  /*7470*/  FMUL.FTZ R39, R71, R2 ;  /* 0x0000000247277220 */ /* 0x000fe20000410000 */
[-C--:B------:R-:W-:Y:S01]  /*7480*/  FMUL.FTZ R72, R72, R148.reuse ;  /* 0x0000009448487220 */ /* 0x080fe20000410000 */
[----:B------:R-:W-:Y:S01]  /*7490*/  MUFU.EX2 R137, R137 ;  /* 0x0000008900897308 */ /* 0x000fe20000000800 */
[----:B------:R-:W-:Y:S01]  /*74a0*/  FMUL.FTZ R73, R73, R148 ;  /* 0x0000009449497220 */ /* 0x000fe20000410000 */
[-C--:B------:R-:W-:Y:S01]  /*74b0*/  FMUL.FTZ R74, R74, R2.reuse ;  /* 0x000000024a4a7220 */ /* 0x080fe20000410000 */
[C---:B------:R-:W-:Y:S01]  /*74c0*/  HMMA.16816.F32 R16, R84.reuse, R18, R48 ;  /* 0x000000125410723c */ /* 0x040fe20000001830 */
[----:B------:R-:W-:Y:S01]  /*74d0*/  FMUL.FTZ R75, R75, R2 ;  /* 0x000000024b4b7220 */ /* 0x000fe20000410000 */
[----:B------:R-:W4:Y:S01]  /*74e0*/  LDSM.16.MT88.4 R48, [R116+0x8000] ;  /* 0x008000007430783b */ /* 0x000f220000004200 */
[-C--:B------:R-:W-:Y:S01]  /*74f0*/  FMUL.FTZ R44, R76, R148.reuse ;  /* 0x000000944c2c7220 */ /* 0x080fe20000410000 */
[----:B------:R-:W-:Y:S01]  /*7500*/  FMUL.FTZ R45, R77, R148 ;  /* 0x000000944d2d7220 */ /* 0x000fe20000410000 */
[----:B------:R-:W5:Y:S01]  /*7510*/  MUFU.EX2 R136, R136 ;  /* 0x0000008800887308 */ /* 0x000f620000000800 */
[----:B---3--:R-:W-:Y:S01]  /*7520*/  F2FP.F16.F32.PACK_AB R54, R115, R134 ;  /* 0x000000867336723e */ /* 0x008fe200000000ff */
[C---:B--2---:R-:W-:Y:S01]  /*7530*/  HMMA.16816.F32 R28, R84.reuse, R32, R28 ;  /* 0x00000020541c723c */ /* 0x044fe2000000181c */
[-C--:B------:R-:W-:Y:S01]  /*7540*/  FMUL.FTZ R46, R78, R2.reuse ;  /* 0x000000024e2e7220 */ /* 0x080fe20000410000 */
[----:B------:R-:W-:Y:S01]  /*7550*/  FMUL.FTZ R47, R79, R2 ;  /* 0x000000024f2f7220 */ /* 0x000fe20000410000 */
[-C--:B------:R-:W-:Y:S01]  /*7560*/  FMUL.FTZ R80, R80, R148.reuse ;  /* 0x0000009450507220 */ /* 0x080fe20000410000 */
[----:B------:R-:W-:Y:S01]  /*7570*/  FMUL.FTZ R81, R81, R148 ;  /* 0x0000009451517220 */ /* 0x000fe20000410000 */
[-C--:B------:R-:W-:Y:S01]  /*7580*/  FMUL.FTZ R82, R82, R2.reuse ;  /* 0x0000000252527220 */ /* 0x080fe20000410000 */
[----:B------:R-:W-:Y:S01]  /*7590*/  MUFU.EX2 R103, R103 ;  /* 0x0000006700677308 */ /* 0x000fe20000000800 */
[----:B------:R-:W-:Y:S01]  /*75a0*/  HMMA.16816.F32 R32, R84, R34, R64 ;  /* 0x000000225420723c */ /* 0x000fe20000001840 */
[-C--:B------:R-:W-:Y:S01]  /*75b0*/  FMUL.FTZ R83, R83, R2.reuse ;  /* 0x0000000253537220 */ /* 0x080fe20000410000 */
[----:B------:R-:W-:Y:S01]  /*75c0*/  LDSM.16.MT88.4 R60, [R118+0x6800] ;  /* 0x00680000763c783b */ /* 0x000fe20000004200 */
[----:B------:R-:W-:Y:S01]  /*75d0*/  FFMA.FTZ R2, R142, R2, R95 ;  /* 0x000000028e027223 */ /* 0x000fe2000001005f */
[----:B------:R-:W-:-:S02]  /*75e0*/  FFMA.FTZ R146, R143, R148, R146 ;  /* 0x000000948f927223 */ /* 0x000fc40000010092 */
[----:B------:R-:W-:Y:S01]  /*75f0*/  LDSM.16.MT88.4 R64, [R116+0x7c00] ;  /* 0x007c00007440783b */ /* 0x000fe20000004200 */
[----:B------:R-:W2:Y:S01]  /*7600*/  MUFU.EX2 R102, R102 ;  /* 0x0000006600667308 */ /* 0x000ea20000000800 */
[----:B-----5:R-:W-:Y:S01]  /*7610*/  F2FP.F16.F32.PACK_AB R53, R136, R137 ;  /* 0x000000898835723e */ /* 0x020fe200000000ff */
[----:B------:R-:W-:Y:S01]  /*7620*/  FADD.FTZ R99, R99, R146 ;  /* 0x0000009263637221 */ /* 0x000fe20000010000 */
[----:B------:R-:W-:-:S03]  /*7630*/  FADD.FTZ R2, R93, R2 ;  /* 0x000000025d027221 */ /* 0x000fc60000010000 */
[----:B------:R-:W-:Y:S01]  /*7640*/  FADD.FTZ R100, R100, R99 ;  /* 0x0000006364647221 */ /* 0x000fe20000010000 */
[----:B------:R-:W-:Y:S01]  /*7650*/  FADD.FTZ R101, R101, R2 ;  /* 0x0000000265657221 */ /* 0x000fe20000010000 */
[----:B------:R-:W-:Y:S01]  /*7660*/  MUFU.EX2 R149, R149 ;  /* 0x0000009500957308 */ /* 0x000fe20000000800 */
[----:B-1----:R-:W-:Y:S01]  /*7670*/  HMMA.16816.F32 R36, R84, R40, R36 ;  /* 0x000000285424723c */ /* 0x002fe20000001824 */
[----:B------:R-:W-:Y:S01]  /*7680*/  FADD.FTZ R2, R97, R100 ;  /* 0x0000006461027221 */ /* 0x000fe20000010000 */
[----:B------:R-:W-:-:S04]  /*7690*/  FADD.FTZ R0, R0, R101 ;  /* 0x0000006500007221 */ /* 0x000fc80000010000 */
[C---:B------:R-:W-:Y:S01]  /*76a0*/  HMMA.16816.F32 R40, R84.reuse, R42, R72 ;  /* 0x0000002a5428723c */ /* 0x040fe20000001848 */
[----:B--2---:R-:W-:Y:S01]  /*76b0*/  F2FP.F16.F32.PACK_AB R55, R102, R103 ;  /* 0x000000676637723e */ /* 0x004fe200000000ff */
[----:B------:R-:W-:Y:S01]  /*76c0*/  LDSM.16.MT88.4 R72, [R118+0x8800] ;  /* 0x008800007648783b */ /* 0x000fe20000004200 */
[----:B------:R-:W-:Y:S01]  /*76d0*/  MUFU.EX2 R150, R150 ;  /* 0x0000009600967308 */ /* 0x000fe20000000800 */
[----:B------:R-:W-:Y:S02]  /*76e0*/  FADD.FTZ R137, R137, R0 ;  /* 0x0000000089897221 */ /* 0x000fe40000010000 */
[----:B----4-:R-:W-:Y:S02]  /*76f0*/  HMMA.16816.F32 R44, R84, R48, R44 ;  /* 0x00000030542c723c */ /* 0x010fe4000000182c */
[----:B------:R-:W-:-:S03]  /*7700*/  FADD.FTZ R136, R136, R137 ;  /* 0x0000008988887221 */ /* 0x000fc60000010000 */
[----:B------:R-:W-:Y:S01]  /*7710*/  MUFU.EX2 R106, R106 ;  /* 0x0000006a006a7308 */ /* 0x000fe20000000800 */
[C---:B------:R-:W-:Y:S06]  /*7720*/  HMMA.16816.F32 R4, R52.reuse, R56, R4 ;  /* 0x000000383404723c */ /* 0x040fec0000001804 */
[----:B------:R-:W-:Y:S01]  /*7730*/  HMMA.16816.F32 R8, R52, R58, R8 ;  /* 0x0000003a3408723c */ /* 0x000fe20000001808 */
[----:B------:R-:W1:Y:S01]  /*7740*/  LDSM.16.MT88.4 R56, [R116+0x6400] ;  /* 0x006400007438783b */ /* 0x000e620000004200 */
[----:B------:R-:W-:Y:S04]  /*7750*/  MUFU.EX2 R109, R109 ;  /* 0x0000006d006d7308 */ /* 0x000fe80000000800 */
        /* <DEDUP_REMOVED lines=18> */
[----:B------:R-:W-:Y:S01]  /*7880*/  MUFU.EX2 R91, R91 ;  /* 0x0000005b005b7308 */ /* 0x000fe20000000800 */
[----:B------:R-:W-:Y:S01]  /*7890*/  HMMA.16816.F32 R24, R52, R58, R24 ;  /* 0x0000003a3418723c */ /* 0x000fe20000001818 */
[----:B------:R-:W1:Y:S06]  /*78a0*/  LDSM.16.MT88.4 R56, [R116+0x7400] ;  /* 0x007400007438783b */ /* 0x000e6c0000004200 */
[----:B------:R-:W3:Y:S01]  /*78b0*/  MUFU.EX2 R142, R90 ;  /* 0x0000005a008e7308 */ /* 0x000ee20000000800 */
[----:B--2---:R-:W-:-:S02]  /*78c0*/  F2FP.F16.F32.PACK_AB R85, R110, R89 ;  /* 0x000000596e55723e */ /* 0x004fc400000000ff */
        /* <DEDUP_REMOVED lines=36> */
[----:B------:R-:W-:Y:S01]  /*7b10*/  HMMA.16816.F32 R48, R84, R50, R16 ;  /* 0x000000325430723c */ /* 0x000fe20000001810 */
[----:B------:R-:W-:Y:S01]  /*7b20*/  FADD.FTZ R13, R141, R2 ;  /* 0x000000028d0d7221 */ /* 0x000fe20000010000 */
[----:B------:R-:W-:-:S03]  /*7b30*/  MOV R2, R88 ;  /* 0x0000005800027202 */ /* 0x000fc60000000f00 */
[----:B------:R-:W-:Y:S01]  /*7b40*/  FADD.FTZ R13, R140, R13 ;  /* 0x0000000d8c0d7221 */ /* 0x000fe20000010000 */
[----:B--2---:R-:W-:Y:S03]  /*7b50*/  HMMA.16816.F32 R68, R84, R8, R68 ;  /* 0x000000085444723c */ /* 0x004fe60000001844 */
[----:B------:R-:W-:-:S03]  /*7b60*/  FADD.FTZ R0, R134, R13 ;  /* 0x0000000d86007221 */ /* 0x000fc60000010000 */
[----:B------:R-:W-:Y:S01]  /*7b70*/  HMMA.16816.F32 R60, R84, R64, R28 ;  /* 0x00000040543c723c */ /* 0x000fe2000000181c */
        /* <DEDUP_REMOVED lines=13> */
[----:B-1----:R-:W-:Y:S01]  /*7c50*/  HMMA.16816.F32 R52, R84, R56, R20 ;  /* 0x000000385434723c */ /* 0x002fe20000001814 */
        /* <DEDUP_REMOVED lines=11> */
[----:B------:R-:W-:-:S15]  /*7d10*/  HMMA.16816.F32 R80, R84, R6, R80 ;  /* 0x000000065450723c */ /* 0x000fde0000001850 */
[----:B------:R-:W-:-:S09]  /*7d20*/  NOP ;  /* 0x0000000000007918 */ /* 0x000fd20000000000 */
.L_x_4502:
        /* <DEDUP_REMOVED lines=9> */
.L_x_4514:
[----:B------:R-:W-:Y:S01]  /*7dc0*/  ISETP.GE.AND P3, PT, R130, UR5, PT ;  /* 0x0000000582007c0c */ /* 0x000fe2000bf66270 */
[----:B------:R-:W-:Y:S04]  /*7dd0*/  DEPBAR.LE SB0, 0x0 ;  /* 0x000080000000791a */ /* 0x000fe80000000000 */
[----:B------:R-:W-:Y:S01]  /*7de0*/  BAR.SYNC.DEFER_BLOCKING 0x0 ;  /* 0x0000000000007b1d */ /* 0x000fe20000010000 */
[----:B------:R-:W-:Y:S01]  /*7df0*/  IADD3 R128, R128, -0x1, RZ ;  /* 0xffffffff80807810 */ /* 0x000fe20007ffe0ff */
[C---:B------:R-:W-:Y:S01]  /*7e00*/  VIADD R2, R130.reuse, 0x20 ;  /* 0x0000002082027836 */ /* 0x040fe20000000000 */
[----:B------:R-:W-:Y:S01]  /*7e10*/  MOV R147, R136 ;  /* 0x0000008800937202 */ /* 0x000fe20000000f00 */
[----:B------:R-:W-:Y:S02]  /*7e20*/  VIADD R0, R130, 0x40 ;  /* 0x0000004082007836 */ /* 0x000fe40000000000 */
[----:B------:R-:W-:Y:S01]  /*7e30*/  IMAD.MOV.U32 R8, RZ, RZ, R137 ;  /* 0x000000ffff087224 */ /* 0x000fe200078e0089 */
[----:B------:R-:W-:Y:S01]  /*7e40*/  ISETP.GE.AND P2, PT, R2, UR5, PT ;  /* 0x0000000502007c0c */ /* 0x000fe2000bf46270 */
[----:B------:R-:W1:Y:S01]  /*7e50*/  @!P3 LDC.64 R86, c[0x0][0x250] ;  /* 0x00009400ff56bb82 */ /* 0x000e620000000a00 */
[----:B------:R-:W-:Y:S01]  /*7e60*/  ISETP.GE.AND P1, PT, R0, UR5, PT ;  /* 0x0000000500007c0c */ /* 0x000fe2000bf26270 */
        /* <DEDUP_REMOVED lines=63> */
.L_x_4511:
        /* <DEDUP_REMOVED lines=18> */
[----:B------:R-:W-:Y:S01]  /*8380*/  ISETP.GT.AND P0, PT, R128, R123, PT ;  /* 0x0000007b8000720c */ /* 0x000fe20003f04270 */
        /* <DEDUP_REMOVED lines=132> */
[C---:B------:R-:W-:Y:S02]  /*8bd0*/  IMAD R93, R84.reuse, R88, R93 ;  /* 0x00000058545d7224 */ /* 0x040fe400078e025d */
[----:B------:R-:W1:Y:S01]  /*8be0*/  LDC.64 R88, c[0x0][0x248] ;  /* 0x00009200ff587b82 */ /* 0x000e620000000a00 */
        /* <DEDUP_REMOVED lines=19> */
[----:B------:R-:W-:Y:S03]  /*8d20*/  SEL R93, R93, R2, !P0 ;  /* 0x000000025d5d7207 */ /* 0x000fe60004000000 */
[----:B------:R-:W2:Y:S01]  /*8d30*/  LDG.E R2, desc[UR10][R98.64] ;  /* 0x0000000a62027981 */ /* 0x000ea2000c1e1900 */
[C---:B------:R-:W-:Y:S04]  /*8d40*/  LEA R96, P0, R93.reuse, R132, 0x2 ;  /* 0x000000845d607211 */ /* 0x040fe800078010ff */
        /* <DEDUP_REMOVED lines=16> */
.L_x_4513:
        /* <DEDUP_REMOVED lines=46> */
.L_x_4512:
        /* <DEDUP_REMOVED lines=55> */
[----:B------:R-:W-:Y:S01]  /*94a0*/  FFMA.FTZ R87, R9, UR4, -R100 ;  /* 0x0000000409577c23 */ /* 0x000fe20008010864 */
[--C-:B------:R-:W-:Y:S01]  /*94b0*/  FFMA.FTZ R106, R6, UR4, -R104.reuse ;  /* 0x00000004066a7c23 */ /* 0x100fe20008010868 */
[--C-:B------:R-:W-:Y:S01]  /*94c0*/  FFMA.FTZ R88, R7, UR4, -R104.reuse ;  /* 0x0000000407587c23 */ /* 0x100fe20008010868 */
[----:B------:R-:W-:Y:S01]  /*94d0*/  FFMA.FTZ R89, R10, UR4, -R104 ;  /* 0x000000040a597c23 */ /* 0x000fe20008010868 */
[--C-:B------:R-:W-:Y:S03]  /*94e0*/  FFMA.FTZ R147, R12, UR4, -R100.reuse ;  /* 0x000000040c937c23 */ /* 0x100fe60008010864 */
[----:B------:R-:W-:Y:S01]  /*94f0*/  MUFU.EX2 R105, R105 ;  /* 0x0000006900697308 */ /* 0x000fe20000000800 */
[----:B------:R-:W-:Y:S01]  /*9500*/  FFMA.FTZ R112, R13, UR4, -R100 ;  /* 0x000000040d707c23 */ /* 0x000fe20008010864 */
[--C-:B------:R-:W-:Y:S01]  /*9510*/  FFMA.FTZ R113, R14, UR4, -R104.reuse ;  /* 0x000000040e717c23 */ /* 0x100fe20008010868 */
[----:B------:R-:W-:Y:S01]  /*9520*/  FFMA.FTZ R114, R15, UR4, -R104 ;  /* 0x000000040f727c23 */ /* 0x000fe20008010868 */
[--C-:B------:R-:W-:Y:S01]  /*9530*/  FFMA.FTZ R115, R16, UR4, -R100.reuse ;  /* 0x0000000410737c23 */ /* 0x100fe20008010864 */
[----:B------:R-:W-:Y:S01]  /*9540*/  FFMA.FTZ R144, R17, UR4, -R100 ;  /* 0x0000000411907c23 */ /* 0x000fe20008010864 */
[--C-:B------:R-:W-:Y:S01]  /*9550*/  FFMA.FTZ R146, R18, UR4, -R104.reuse ;  /* 0x0000000412927c23 */ /* 0x100fe20008010868 */
[--C-:B------:R-:W-:Y:S03]  /*9560*/  FFMA.FTZ R145, R19, UR4, -R104.reuse ;  /* 0x0000000413917c23 */ /* 0x100fe60008010868 */
[----:B------:R-:W-:Y:S01]  /*9570*/  MUFU.EX2 R106, R106 ;  /* 0x0000006a006a7308 */ /* 0x000fe20000000800 */
[----:B-1----:R-:W-:Y:S01]  /*9580*/  FFMA.FTZ R86, R11, UR4, -R104 ;  /* 0x000000040b567c23 */ /* 0x002fe20008010868 */
[C---:B--2---:R-:W-:Y:S01]  /*9590*/  FMUL.FTZ R38, R3.reuse, R38 ;  /* 0x0000002603267220 */ /* 0x044fe20000410000 */
        /* <DEDUP_REMOVED lines=30> */
[----:B--2---:R-:W-:Y:S01]  /*9780*/  F2FP.F16.F32.PACK_AB R92, R105, R107 ;  /* 0x0000006b695c723e */ /* 0x004fe200000000ff */
[C---:B------:R-:W-:Y:S01]  /*9790*/  FMUL.FTZ R49, R84.reuse, R49 ;  /* 0x0000003154317220 */ /* 0x040fe20000410000 */
[C---:B------:R-:W-:Y:S01]  /*97a0*/  FMUL.FTZ R52, R84.reuse, R52 ;  /* 0x0000003454347220 */ /* 0x040fe20000410000 */
[C---:B------:R-:W-:Y:S01]  /*97b0*/  FMUL.FTZ R53, R84.reuse, R53 ;  /* 0x0000003554357220 */ /* 0x040fe20000410000 */
[C---:B------:R-:W-:Y:S01]  /*97c0*/  FMUL.FTZ R56, R84.reuse, R56 ;  /* 0x0000003854387220 */ /* 0x040fe20000410000 */
[C---:B------:R-:W-:Y:S01]  /*97d0*/  FMUL.FTZ R57, R84.reuse, R57 ;  /* 0x0000003954397220 */ /* 0x040fe20000410000 */
[----:B------:R-:W-:Y:S03]  /*97e0*/  FMUL.FTZ R60, R84, R60 ;  /* 0x0000003c543c7220 */ /* 0x000fe60000410000 */
[----:B------:R-:W1:Y:S01]  /*97f0*/  MUFU.EX2 R87, R87 ;  /* 0x0000005700577308 */ /* 0x000e620000000800 */
        /* <DEDUP_REMOVED lines=15> */
[----:B------:R-:W2:Y:S01]  /*98f0*/  MUFU.EX2 R86, R86 ;  /* 0x0000005600567308 */ /* 0x000ea20000000800 */
[----:B-1----:R-:W-:Y:S01]  /*9900*/  F2FP.F16.F32.PACK_AB R94, R87, R90 ;  /* 0x0000005a575e723e */ /* 0x002fe200000000ff */
[C---:B------:R-:W-:Y:S01]  /*9910*/  FMUL.FTZ R82, R3.reuse, R82 ;  /* 0x0000005203527220 */ /* 0x040fe20000410000 */
[----:B------:R-:W-:Y:S01]  /*9920*/  FMUL.FTZ R83, R3, R83 ;  /* 0x0000005303537220 */ /* 0x000fe20000410000 */
[--C-:B------:R-:W-:Y:S01]  /*9930*/  FFMA.FTZ R153, R20, UR4, -R100.reuse ;  /* 0x0000000414997c23 */ /* 0x100fe20008010864 */
[--C-:B------:R-:W-:Y:S01]  /*9940*/  FFMA.FTZ R148, R21, UR4, -R100.reuse ;  /* 0x0000000415947c23 */ /* 0x100fe20008010864 */
[--C-:B------:R-:W-:Y:S01]  /*9950*/  FFMA.FTZ R151, R24, UR4, -R100.reuse ;  /* 0x0000000418977c23 */ /* 0x100fe20008010864 */
[----:B------:R-:W-:Y:S03]  /*9960*/  FFMA.FTZ R156, R25, UR4, -R100 ;  /* 0x00000004199c7c23 */ /* 0x000fe60008010864 */
[----:B------:R-:W-:Y:S01]  /*9970*/  MUFU.EX2 R147, R147 ;  /* 0x0000009300937308 */ /* 0x000fe20000000800 */
[--C-:B------:R-:W-:Y:S01]  /*9980*/  FFMA.FTZ R149, R22, UR4, -R104.reuse ;  /* 0x0000000416957c23 */ /* 0x100fe20008010868 */
[--C-:B------:R-:W-:Y:S01]  /*9990*/  FFMA.FTZ R150, R23, UR4, -R104.reuse ;  /* 0x0000000417967c23 */ /* 0x100fe20008010868 */
[--C-:B------:R-:W-:Y:S01]  /*99a0*/  FFMA.FTZ R155, R26, UR4, -R104.reuse ;  /* 0x000000041a9b7c23 */ /* 0x100fe20008010868 */
[----:B------:R-:W-:Y:S01]  /*99b0*/  FFMA.FTZ R152, R27, UR4, -R104 ;  /* 0x000000041b987c23 */ /* 0x000fe20008010868 */
[--C-:B------:R-:W-:Y:S01]  /*99c0*/  FFMA.FTZ R110, R28, UR4, -R100.reuse ;  /* 0x000000041c6e7c23 */ /* 0x100fe20008010864 */
[--C-:B------:R-:W-:Y:S01]  /*99d0*/  FFMA.FTZ R109, R29, UR4, -R100.reuse ;  /* 0x000000041d6d7c23 */ /* 0x100fe20008010864 */
[--C-:B------:R-:W-:Y:S03]  /*99e0*/  FFMA.FTZ R108, R32, UR4, -R100.reuse ;  /* 0x00000004206c7c23 */ /* 0x100fe60008010864 */
[----:B------:R-:W1:Y:S01]  /*99f0*/  MUFU.EX2 R112, R112 ;  /* 0x0000007000707308 */ /* 0x000e620000000800 */
[----:B--2---:R-:W-:Y:S01]  /*9a00*/  F2FP.F16.F32.PACK_AB R95, R86, R89 ;  /* 0x00000059565f723e */ /* 0x004fe200000000ff */
[----:B------:R-:W-:Y:S01]  /*9a10*/  FFMA.FTZ R154, R33, UR4, -R100 ;  /* 0x00000004219a7c23 */ /* 0x000fe20008010864 */
[----:B------:R-:W-:Y:S01]  /*9a20*/  FFMA.FTZ R107, R84, R143, R107 ;  /* 0x0000008f546b7223 */ /* 0x000fe2000001006b */
[----:B------:R-:W-:Y:S01]  /*9a30*/  LDSM.16.MT88.4 R100, [R116+0x6800] ;  /* 0x006800007464783b */ /* 0x000fe20000004200 */
[----:B------:R-:W-:Y:S01]  /*9a40*/  FFMA.FTZ R111, R3, R142, R106 ;  /* 0x0000008e036f7223 */ /* 0x000fe2000001006a */
[--C-:B------:R-:W-:Y:S01]  /*9a50*/  FFMA.FTZ R157, R30, UR4, -R104.reuse ;  /* 0x000000041e9d7c23 */ /* 0x100fe20008010868 */
[--C-:B------:R-:W-:Y:S01]  /*9a60*/  FFMA.FTZ R142, R31, UR4, -R104.reuse ;  /* 0x000000041f8e7c23 */ /* 0x100fe20008010868 */
[C---:B------:R-:W-:Y:S02]  /*9a70*/  HMMA.16816.F32 R36, R92.reuse, R96, R36 ;  /* 0x000000605c24723c */ /* 0x040fe40000001824 */
[----:B------:R-:W-:Y:S03]  /*9a80*/  MUFU.EX2 R84, R110 ;  /* 0x0000006e00547308 */ /* 0x000fe60000000800 */
[--C-:B------:R-:W-:Y:S01]  /*9a90*/  FFMA.FTZ R158, R34, UR4, -R104.reuse ;  /* 0x00000004229e7c23 */ /* 0x100fe20008010868 */
[C---:B------:R-:W-:Y:S01]  /*9aa0*/  HMMA.16816.F32 R40, R92.reuse, R98, R40 ;  /* 0x000000625c28723c */ /* 0x040fe20000001828 */
[----:B------:R-:W2:Y:S05]  /*9ab0*/  LDSM.16.MT88.4 R96, [R116+0x6000] ;  /* 0x006000007460783b */ /* 0x000eaa0000004200 */
[----:B------:R-:W-:Y:S01]  /*9ac0*/  MUFU.EX2 R143, R109 ;  /* 0x0000006d008f7308 */ /* 0x000fe20000000800 */
[----:B------:R-:W-:Y:S01]  /*9ad0*/  ISETP.GT.AND P0, PT, R128, R123, PT ;  /* 0x0000007b8000720c */ /* 0x000fe20003f04270 */
[----:B------:R-:W-:Y:S03]  /*9ae0*/  FFMA.FTZ R159, R35, UR4, -R104 ;  /* 0x00000004239f7c23 */ /* 0x000fe60008010868 */
[----:B------:R-:W-:Y:S01]  /*9af0*/  FADD.FTZ R161, R105, R107 ;  /* 0x0000006b69a17221 */ /* 0x000fe20000010000 */
[----:B------:R-:W-:Y:S01]  /*9b00*/  FADD.FTZ R88, R88, R111 ;  /* 0x0000006f58587221 */ /* 0x000fe20000010000 */
[----:B------:R-:W-:Y:S01]  /*9b10*/  MOV R3, R0 ;  /* 0x0000000000037202 */ /* 0x000fe20000000f00 */
[----:B------:R-:W-:Y:S02]  /*9b20*/  LDSM.16.MT88.4 R104, [R118+0x6c00] ;  /* 0x006c00007668783b */ /* 0x000fe40000004200 */
[----:B------:R3:W-:Y:S01]  /*9b30*/  MUFU.EX2 R35, R108 ;  /* 0x0000006c00237308 */ /* 0x0007e20000000800 */
[----:B------:R-:W-:Y:S01]  /*9b40*/  FADD.FTZ R90, R90, R161 ;  /* 0x000000a15a5a7221 */ /* 0x000fe20000010000 */
[----:B------:R-:W-:Y:S01]  /*9b50*/  FADD.FTZ R89, R89, R88 ;  /* 0x0000005859597221 */ /* 0x000fe20000010000 */
[----:B------:R-:W-:Y:S02]  /*9b60*/  MOV R85, R2 ;  /* 0x0000000200557202 */ /* 0x000fe40000000f00 */
[----:B------:R-:W-:Y:S01]  /*9b70*/  FADD.FTZ R90, R87, R90 ;  /* 0x0000005a575a7221 */ /* 0x000fe20000010000 */
[----:B------:R-:W-:Y:S04]  /*9b80*/  FADD.FTZ R86, R86, R89 ;  /* 0x0000005956567221 */ /* 0x000fe80000010000 */
[----:B------:R-:W-:Y:S10]  /*9b90*/  MUFU.EX2 R113, R113 ;  /* 0x0000007100717308 */ /* 0x000ff40000000800 */
        /* <DEDUP_REMOVED lines=98> */
[----:B-1----:R-:W-:Y:S01]  /*a1c0*/  F2FP.F16.F32.PACK_AB R93, R142, R157 ;  /* 0x0000009d8e5d723e */ /* 0x002fe200000000ff */
        /* <DEDUP_REMOVED lines=26> */
.L_x_4510:
[----:B------:R-:W1:Y:S01]  /*a370*/  SHFL.BFLY PT, R4, R143, 0x2, 0x1f ;  /* 0x0c401f008f047f89 */ /* 0x000e6200000e0000 */
[----:B------:R-:W2:Y:S01]  /*a380*/  S2UR UR4, SR_CgaCtaId ;  /* 0x00000000000479c3 */ /* 0x000ea20000008800 */
[----:B------:R-:W-:Y:S01]  /*a390*/  MOV R8, 0x3f800000 ;  /* 0x3f80000000087802 */ /* 0x000fe20000000f00 */
[----:B------:R-:W-:Y:S01]  /*a3a0*/  IMAD.MOV.U32 R7, RZ, RZ, 0x3f800000 ;  /* 0x3f800000ff077424 */ /* 0x000fe200078e00ff */
[----:B------:R-:W3:Y:S01]  /*a3b0*/  SHFL.BFLY PT, R5, R142, 0x2, 0x1f ;  /* 0x0c401f008e057f89 */ /* 0x000ee200000e0000 */
[----:B------:R-:W-:Y:S01]  /*a3c0*/  UMOV UR5, 0x400 ;  /* 0x0000040000057882 */ /* 0x000fe20000000000 */
[----:B------:R-:W-:Y:S01]  /*a3d0*/  BSSY B0, `(.L_x_4515) ;  /* 0x00000c9000007945 */ /* 0x000fe20003800000 */
[----:B------:R-:W4:Y:S02]  /*a3e0*/  S2R R12, SR_TID.X ;  /* 0x00000000000c7919 */ /* 0x000f240000002100 */
[----:B------:R-:W-:Y:S01]  /*a3f0*/  BAR.SYNC.DEFER_BLOCKING 0x0 ;  /* 0x0000000000007b1d */ /* 0x000fe20000010000 */
[----:B-1----:R-:W-:Y:S01]  /*a400*/  FADD.FTZ R3, R4, R143 ;  /* 0x0000008f04037221 */ /* 0x002fe20000010000 */
[----:B--2---:R-:W-:Y:S01]  /*a410*/  ULEA UR4, UR4, UR5, 0x18 ;  /* 0x0000000504047291 */ /* 0x004fe2000f8ec03f */
[----:B---3--:R-:W-:-:S03]  /*a420*/  FADD.FTZ R4, R5, R142 ;  /* 0x0000008e05047221 */ /* 0x008fc60000010000 */
[----:B------:R-:W1:Y:S04]  /*a430*/  SHFL.BFLY PT, R6, R3, 0x1, 0x1f ;  /* 0x0c201f0003067f89 */ /* 0x000e6800000e0000 */
[----:B------:R-:W2:Y:S01]  /*a440*/  SHFL.BFLY PT, R5, R4, 0x1, 0x1f ;  /* 0x0c201f0004057f89 */ /* 0x000ea200000e0000 */
[----:B-1----:R-:W-:Y:S01]  /*a450*/  FADD.FTZ R6, R3, R6 ;  /* 0x0000000603067221 */ /* 0x002fe20000010000 */
[----:B----4-:R-:W-:Y:S01]  /*a460*/  SHF.R.S32.HI R3, RZ, 0x1f, R12 ;  /* 0x0000001fff037819 */ /* 0x010fe2000001140c */
[----:B--2---:R-:W-:-:S03]  /*a470*/  FADD.FTZ R5, R4, R5 ;  /* 0x0000000504057221 */ /* 0x004fc60000010000 */
[CC--:B------:R-:W-:Y:S01]  /*a480*/  LEA.HI R10, R3.reuse, R12.reuse, RZ, 0x3 ;  /* 0x0000000c030a7211 */ /* 0x0c0fe200078f18ff */
[----:B------:R-:W1:Y:S01]  /*a490*/  S2R R4, SR_TID.X ;  /* 0x0000000000047919 */ /* 0x000e620000002100 */
[-C--:B------:R-:W-:Y:S02]  /*a4a0*/  LEA.HI R3, R3, R12.reuse, RZ, 0x5 ;  /* 0x0000000c03037211 */ /* 0x080fe400078f28ff */
[----:B------:R-:W-:Y:S02]  /*a4b0*/  LOP3.LUT R9, R10, 0xfffffff8, RZ, 0xc0, !PT ;  /* 0xfffffff80a097812 */ /* 0x000fe400078ec0ff */
[----:B------:R-:W-:Y:S02]  /*a4c0*/  LOP3.LUT R3, R3, 0xffffffe0, RZ, 0xc0, !PT ;  /* 0xffffffe003037812 */ /* 0x000fe400078ec0ff */
[----:B------:R-:W-:Y:S02]  /*a4d0*/  IADD3 R9, -R9, R12, RZ ;  /* 0x0000000c09097210 */ /* 0x000fe40007ffe1ff */
[----:B------:R-:W-:Y:S01]  /*a4e0*/  SHF.R.S32.HI R13, RZ, 0x3, R10 ;  /* 0x00000003ff0d7819 */ /* 0x000fe2000001140a */
[----:B------:R-:W-:Y:S01]  /*a4f0*/  IMAD.IADD R3, R12, 0x1, -R3 ;  /* 0x000000010c037824 */ /* 0x000fe200078e0a03 */
[----:B------:R-:W-:-:S02]  /*a500*/  FSETP.NE.FTZ.AND P3, PT, R6, RZ, PT ;  /* 0x000000ff0600720b */ /* 0x000fc40003f75000 */
[----:B------:R-:W-:Y:S02]  /*a510*/  LEA.HI R10, R10, R13, RZ, 0x1 ;  /* 0x0000000d0a0a7211 */ /* 0x000fe400078f08ff */
[----:B------:R-:W-:Y:S02]  /*a520*/  FSETP.NE.FTZ.AND P2, PT, R5, RZ, PT ;  /* 0x000000ff0500720b */ /* 0x000fe40003f55000 */
[----:B------:R-:W-:Y:S02]  /*a530*/  LOP3.LUT R16, R10, 0xfffffffe, RZ, 0xc0, !PT ;  /* 0xfffffffe0a107812 */ /* 0x000fe400078ec0ff */
[----:B------:R-:W-:-:S05]  /*a540*/  LEA.HI R10, R9, R9, RZ, 0x1 ;  /* 0x00000009090a7211 */ /* 0x000fca00078f08ff */
[----:B------:R-:W2:Y:S01]  /*a550*/  @P3 MUFU.RCP R8, R6 ;  /* 0x0000000600083308 */ /* 0x000ea20000001000 */
[----:B------:R-:W3:Y:S01]  /*a560*/  @P3 LDC R33, c[0x0][0x2e8] ;  /* 0x0000ba00ff213b82 */ /* 0x000ee20000000800 */
[----:B-1----:R-:W-:-:S06]  /*a570*/  SHF.R.S32.HI R11, RZ, 0x1f, R4 ;  /* 0x0000001fff0b7819 */ /* 0x002fcc0000011404 */
[----:B------:R-:W1:Y:S01]  /*a580*/  @P2 MUFU.RCP R7, R5 ;  /* 0x0000000500072308 */ /* 0x000e620000001000 */
[CC--:B------:R-:W-:Y:S02]  /*a590*/  LEA.HI R12, R11.reuse, R4.reuse, RZ, 0x2 ;  /* 0x000000040b0c7211 */ /* 0x0c0fe400078f10ff */
[----:B------:R-:W-:Y:S02]  /*a5a0*/  LEA.HI R15, R11, R4, RZ, 0x6 ;  /* 0x000000040b0f7211 */ /* 0x000fe400078f30ff */
[----:B------:R-:W-:Y:S01]  /*a5b0*/  SHF.R.S32.HI R14, RZ, 0x2, R12 ;  /* 0x00000002ff0e7819 */ /* 0x000fe2000001140c */
[C---:B--2---:R-:W-:Y:S01]  /*a5c0*/  FMUL.FTZ R36, R8.reuse, R36 ;  /* 0x0000002408247220 */ /* 0x044fe20000410000 */
[----:B------:R-:W-:Y:S01]  /*a5d0*/  SHF.L.U32 R15, R15, 0x2, RZ ;  /* 0x000000020f0f7819 */ /* 0x000fe200000006ff */
[C---:B------:R-:W-:Y:S01]  /*a5e0*/  FMUL.FTZ R37, R8.reuse, R37 ;  /* 0x0000002508257220 */ /* 0x040fe20000410000 */
[----:B------:R-:W-:Y:S01]  /*a5f0*/  SHF.R.S32.HI R17, RZ, 0x1f, R14 ;  /* 0x0000001fff117819 */ /* 0x000fe2000001140e */
[C---:B------:R-:W-:Y:S01]  /*a600*/  FMUL.FTZ R40, R8.reuse, R40 ;  /* 0x0000002808287220 */ /* 0x040fe20000410000 */
[----:B------:R-:W-:Y:S01]  /*a610*/  LOP3.LUT R15, R15, 0x3fffff00, RZ, 0xc0, !PT ;  /* 0x3fffff000f0f7812 */ /* 0x000fe200078ec0ff */
[C---:B------:R-:W-:Y:S01]  /*a620*/  FMUL.FTZ R41, R8.reuse, R41 ;  /* 0x0000002908297220 */ /* 0x040fe20000410000 */
[----:B------:R-:W-:Y:S01]  /*a630*/  LEA.HI R17, R17, R14, RZ, 0x3 ;  /* 0x0000000e11117211 */ /* 0x000fe200078f18ff */
[----:B------:R-:W-:Y:S01]  /*a640*/  FMUL.FTZ R44, R8, R44 ;  /* 0x0000002c082c7220 */ /* 0x000fe20000410000 */
[----:B------:R-:W-:Y:S01]  /*a650*/  LOP3.LUT R21, R12, 0xfffffffc, RZ, 0xc0, !PT ;  /* 0xfffffffc0c157812 */ /* 0x000fe200078ec0ff */
[C---:B------:R-:W-:Y:S01]  /*a660*/  FMUL.FTZ R45, R8.reuse, R45 ;  /* 0x0000002d082d7220 */ /* 0x040fe20000410000 */
[----:B------:R-:W-:Y:S01]  /*a670*/  LOP3.LUT R17, R17, 0xfffffff8, RZ, 0xc0, !PT ;  /* 0xfffffff811117812 */ /* 0x000fe200078ec0ff */
[C---:B------:R-:W-:Y:S01]  /*a680*/  FMUL.FTZ R48, R8.reuse, R48 ;  /* 0x0000003008307220 */ /* 0x040fe20000410000 */
[C---:B------:R-:W-:Y:S01]  /*a690*/  FMUL.FTZ R49, R8.reuse, R49 ;  /* 0x0000003108317220 */ /* 0x040fe20000410000 */
[C---:B------:R-:W-:Y:S01]  /*a6a0*/  FMUL.FTZ R52, R8.reuse, R52 ;  /* 0x0000003408347220 */ /* 0x040fe20000410000 */
[----:B------:R-:W-:Y:S01]  /*a6b0*/  FMUL.FTZ R53, R8, R53 ;  /* 0x0000003508357220 */ /* 0x000fe20000410000 */
[----:B------:R-:W-:Y:S01]  /*a6c0*/  IMAD.IADD R17, R14, 0x1, -R17 ;  /* 0x000000010e117824 */ /* 0x000fe200078e0a11 */
[----:B------:R-:W-:Y:S01]  /*a6d0*/  IADD3 R14, R13, -R16, RZ ;  /* 0x800000100d0e7210 */ /* 0x000fe20007ffe0ff */
[----:B------:R-:W-:Y:S01]  /*a6e0*/  FMUL.FTZ R56, R8, R56 ;  /* 0x0000003808387220 */ /* 0x000fe20000410000 */
[----:B------:R-:W-:Y:S01]  /*a6f0*/  LOP3.LUT R16, R10, 0xfffffffe, RZ, 0xc0, !PT ;  /* 0xfffffffe0a107812 */ /* 0x000fe200078ec0ff */
[C---:B------:R-:W-:Y:S01]  /*a700*/  FMUL.FTZ R57, R8.reuse, R57 ;  /* 0x0000003908397220 */ /* 0x040fe20000410000 */
[----:B------:R-:W-:Y:S01]  /*a710*/  LEA.HI R18, R17, R17, RZ, 0x1 ;  /* 0x0000001111127211 */ /* 0x000fe200078f08ff */
[----:B------:R-:W-:Y:S01]  /*a720*/  FMUL.FTZ R60, R8, R60 ;  /* 0x0000003c083c7220 */ /* 0x000fe20000410000 */
[----:B------:R-:W-:Y:S01]  /*a730*/  LEA R15, R14, R15, 0x5 ;  /* 0x0000000f0e0f7211 */ /* 0x000fe200078e28ff */
[----:B------:R-:W-:Y:S01]  /*a740*/  IMAD.IADD R16, R9, 0x1, -R16 ;  /* 0x0000000109107824 */ /* 0x000fe200078e0a10 */
[----:B------:R-:W-:Y:S01]  /*a750*/  LOP3.LUT R20, R18, 0x1fffffe, RZ, 0xc0, !PT ;  /* 0x01fffffe12147812 */ /* 0x000fe200078ec0ff */
[----:B------:R-:W-:Y:S01]  /*a760*/  FMUL.FTZ R61, R8, R61 ;  /* 0x0000003d083d7220 */ /* 0x000fe20000410000 */
[CC--:B------:R-:W-:Y:S01]  /*a770*/  LEA.HI R9, R11.reuse, R4.reuse, RZ, 0x5 ;  /* 0x000000040b097211 */ /* 0x0c0fe200078f28ff */
[----:B------:R-:W-:Y:S01]  /*a780*/  IMAD R15, R16, 0x4, R15 ;  /* 0x00000004100f7824 */ /* 0x000fe200078e020f */
[----:B------:R-:W-:Y:S01]  /*a790*/  LEA.HI R14, R11, R4, RZ, 0x4 ;  /* 0x000000040b0e7211 */ /* 0x000fe200078f20ff */
[----:B------:R-:W-:Y:S01]  /*a7a0*/  IMAD.IADD R19, R17, 0x1, -R20 ;  /* 0x0000000111137824 */ /* 0x000fe200078e0a14 */
[----:B------:R-:W-:Y:S01]  /*a7b0*/  SHF.R.S32.HI R12, RZ, 0x5, R9 ;  /* 0x00000005ff0c7819 */ /* 0x000fe20000011409 */
[C---:B------:R-:W-:Y:S01]  /*a7c0*/  FMUL.FTZ R64, R8.reuse, R64 ;  /* 0x0000004008407220 */ /* 0x040fe20000410000 */
[----:B------:R-:W-:Y:S01]  /*a7d0*/  IADD3 R17, -R21, R4, RZ ;  /* 0x0000000415117210 */ /* 0x000fe20007ffe1ff */
[C---:B------:R-:W-:Y:S01]  /*a7e0*/  FMUL.FTZ R65, R8.reuse, R65 ;  /* 0x0000004108417220 */ /* 0x040fe20000410000 */
[----:B------:R-:W-:Y:S01]  /*a7f0*/  SHF.R.S32.HI R14, RZ, 0x4, R14 ;  /* 0x00000004ff0e7819 */ /* 0x000fe2000001140e */
[----:B------:R-:W-:Y:S01]  /*a800*/  FMUL.FTZ R68, R8, R68 ;  /* 0x0000004408447220 */ /* 0x000fe20000410000 */
[----:B------:R-:W-:Y:S01]  /*a810*/  SHF.R.S32.HI R10, RZ, 0x1, R10 ;  /* 0x00000001ff0a7819 */ /* 0x000fe2000001140a */
[----:B------:R-:W-:Y:S01]  /*a820*/  IMAD R20, R12, 0x100, R17 ;  /* 0x000001000c147824 */ /* 0x000fe200078e0211 */
[----:B------:R-:W-:Y:S01]  /*a830*/  SHF.R.S32.HI R18, RZ, 0x1, R18 ;  /* 0x00000001ff127819 */ /* 0x000fe20000011412 */
[----:B------:R-:W-:Y:S01]  /*a840*/  FMUL.FTZ R69, R8, R69 ;  /* 0x0000004508457220 */ /* 0x000fe20000410000 */
[----:B------:R-:W-:Y:S01]  /*a850*/  SHF.L.U32 R14, R14, 0x6, RZ ;  /* 0x000000060e0e7819 */ /* 0x000fe200000006ff */
[----:B------:R-:W-:Y:S01]  /*a860*/  FMUL.FTZ R72, R8, R72 ;  /* 0x0000004808487220 */ /* 0x000fe20000410000 */
[----:B------:R-:W-:Y:S01]  /*a870*/  SHF.L.U32 R17, R10, 0x3, RZ ;  /* 0x000000030a117819 */ /* 0x000fe200000006ff */
[----:B------:R-:W-:Y:S01]  /*a880*/  FMUL.FTZ R73, R8, R73 ;  /* 0x0000004908497220 */ /* 0x000fe20000410000 */
[----:B------:R-:W-:Y:S01]  /*a890*/  SHF.L.U32 R10, R18, 0x6, RZ ;  /* 0x00000006120a7819 */ /* 0x000fe200000006ff */
[----:B------:R-:W-:Y:S01]  /*a8a0*/  FMUL.FTZ R76, R8, R76 ;  /* 0x0000004c084c7220 */ /* 0x000fe20000410000 */
[----:B------:R-:W-:Y:S01]  /*a8b0*/  LOP3.LUT R14, R14, 0xc0, RZ, 0xc0, !PT ;  /* 0x000000c00e0e7812 */ /* 0x000fe200078ec0ff */
[C---:B------:R-:W-:Y:S01]  /*a8c0*/  FMUL.FTZ R77, R8.reuse, R77 ;  /* 0x0000004d084d7220 */ /* 0x040fe20000410000 */
[----:B------:R-:W-:Y:S01]  /*a8d0*/  LEA R19, R19, R20, 0x4 ;  /* 0x0000001413137211 */ /* 0x000fe200078e20ff */
[----:B------:R-:W-:Y:S01]  /*a8e0*/  FMUL.FTZ R80, R8, R80 ;  /* 0x0000005008507220 */ /* 0x000fe20000410000 */
[----:B------:R-:W-:Y:S01]  /*a8f0*/  LOP3.LUT R20, R10, 0xc0, RZ, 0xc0, !PT ;  /* 0x000000c00a147812 */ /* 0x000fe200078ec0ff */
[----:B------:R-:W-:Y:S01]  /*a900*/  FMUL.FTZ R81, R8, R81 ;  /* 0x0000005108517220 */ /* 0x000fe20000410000 */
[----:B------:R-:W-:Y:S01]  /*a910*/  LOP3.LUT R16, R18, 0x1, RZ, 0xc0, !PT ;  /* 0x0000000112107812 */ /* 0x000fe200078ec0ff */
[----:B------:R-:W-:Y:S01]  /*a920*/  IMAD.MOV.U32 R8, RZ, RZ, 0x40 ;  /* 0x00000040ff087424 */ /* 0x000fe200078e00ff */
[----:B------:R-:W-:Y:S01]  /*a930*/  LOP3.LUT R17, R14, 0x18, R17, 0xf8, !PT ;  /* 0x000000180e117812 */ /* 0x000fe200078ef811 */
[C---:B-1----:R-:W-:Y:S01]  /*a940*/  FMUL.FTZ R39, R7.reuse, R39 ;  /* 0x0000002707277220 */ /* 0x042fe20000410000 */
[----:B------:R-:W-:Y:S01]  /*a950*/  SHF.R.U32.HI R10, RZ, 0x3, R14 ;  /* 0x00000003ff0a7819 */ /* 0x000fe2000001160e */
[C---:B------:R-:W-:Y:S01]  /*a960*/  FMUL.FTZ R38, R7.reuse, R38 ;  /* 0x0000002607267220 */ /* 0x040fe20000410000 */
[----:B------:R-:W-:Y:S01]  /*a970*/  LEA.HI R14, R20, R20, RZ, 0x1d ;  /* 0x00000014140e7211 */ /* 0x000fe200078fe8ff */
[C---:B------:R-:W-:Y:S01]  /*a980*/  FMUL.FTZ R43, R7.reuse, R43 ;  /* 0x0000002b072b7220 */ /* 0x040fe20000410000 */
[----:B------:R-:W-:Y:S01]  /*a990*/  ISETP.NE.U32.AND P1, PT, R16, 0x1, PT ;  /* 0x000000011000780c */ /* 0x000fe20003f25070 */
[----:B------:R-:W-:Y:S01]  /*a9a0*/  FMUL.FTZ R42, R7, R42 ;  /* 0x0000002a072a7220 */ /* 0x000fe20000410000 */
[----:B------:R-:W-:Y:S01]  /*a9b0*/  LEA R14, R19, R14, 0x1 ;  /* 0x0000000e130e7211 */ /* 0x000fe200078e08ff */
[C---:B------:R-:W-:Y:S01]  /*a9c0*/  FMUL.FTZ R47, R7.reuse, R47 ;  /* 0x0000002f072f7220 */ /* 0x040fe20000410000 */
[----:B------:R-:W-:Y:S01]  /*a9d0*/  LOP3.LUT P0, RZ, R18, 0x2, RZ, 0xc0, !PT ;  /* 0x0000000212ff7812 */ /* 0x000fe2000780c0ff */
[C---:B------:R-:W-:Y:S01]  /*a9e0*/  FMUL.FTZ R46, R7.reuse, R46 ;  /* 0x0000002e072e7220 */ /* 0x040fe20000410000 */
        /* <DEDUP_REMOVED lines=19> */
[----:B------:R-:W-:Y:S01]  /*ab20*/  LOP3.LUT R10, R17, R10, RZ, 0x3c, !PT ;  /* 0x0000000a110a7212 */ /* 0x000fe200078e3cff */
[----:B------:R-:W-:Y:S01]  /*ab30*/  STS.64 [R14], R36 ;  /* 0x000000240e007388 */ /* 0x000fe20000000a00 */
[C---:B------:R-:W-:Y:S01]  /*ab40*/  IADD3 R7, R14.reuse, -0x20, RZ ;  /* 0xffffffe00e077810 */ /* 0x040fe20007ffe0ff */
[----:B------:R-:W-:Y:S01]  /*ab50*/  @P1 VIADD R7, R14, 0x20 ;  /* 0x000000200e071836 */ /* 0x000fe20000000000 */
[----:B------:R-:W-:Y:S01]  /*ab60*/  SEL R8, R8, 0xffffffc0, !P0 ;  /* 0xffffffc008087807 */ /* 0x000fe20004000000 */
[----:B------:R-:W-:Y:S01]  /*ab70*/  STS.64 [R14+0x400], R38 ;  /* 0x000400260e007388 */ /* 0x000fe20000000a00 */
[----:B------:R-:W-:Y:S01]  /*ab80*/  IADD3 R10, R15, R10, RZ ;  /* 0x0000000a0f0a7210 */ /* 0x000fe20007ffe0ff */
[----:B------:R-:W1:Y:S01]  /*ab90*/  LDC.64 R16, c[0x0][0x2c0] ;  /* 0x0000b000ff107b82 */ /* 0x000e620000000a00 */
[----:B------:R-:W-:Y:S01]  /*aba0*/  IADD3 R15, R14, R8, RZ ;  /* 0x000000080e0f7210 */ /* 0x000fe20007ffe0ff */
[----:B------:R-:W-:Y:S01]  /*abb0*/  STS.64 [R7], R40 ;  /* 0x0000002807007388 */ /* 0x000fe20000000a00 */
[----:B------:R-:W-:Y:S01]  /*abc0*/  IADD3 R8, R8, R7, RZ ;  /* 0x0000000708087210 */ /* 0x000fe20007ffe0ff */
[----:B------:R-:W2:Y:S01]  /*abd0*/  @P3 MUFU.LG2 R6, R6 ;  /* 0x0000000600063308 */ /* 0x000ea20000000c00 */
[----:B------:R-:W-:Y:S01]  /*abe0*/  LEA R10, R10, UR4, 0x2 ;  /* 0x000000040a0a7c11 */ /* 0x000fe2000f8e10ff */
[----:B------:R-:W-:Y:S01]  /*abf0*/  STS.64 [R7+0x400], R42 ;  /* 0x0004002a07007388 */ /* 0x000fe20000000a00 */
[----:B------:R-:W-:Y:S01]  /*ac00*/  LOP3.LUT R9, R9, 0xffffffe0, RZ, 0xc0, !PT ;  /* 0xffffffe009097812 */ /* 0x000fe200078ec0ff */
[----:B------:R-:W4:Y:S01]  /*ac10*/  S2UR UR4, SR_CTAID.Z ;  /* 0x00000000000479c3 */ /* 0x000f220000002700 */
[----:B------:R-:W-:Y:S01]  /*ac20*/  LEA.HI R11, R11, R4, RZ, 0x3 ;  /* 0x000000040b0b7211 */ /* 0x000fe200078f18ff */
[----:B------:R-:W-:Y:S01]  /*ac30*/  STS.64 [R15], R44 ;  /* 0x0000002c0f007388 */ /* 0x000fe20000000a00 */
[----:B------:R-:W-:Y:S01]  /*ac40*/  SHF.R.S32.HI R35, RZ, 0x1f, R12 ;  /* 0x0000001fff237819 */ /* 0x000fe2000001140c */
[----:B------:R-:W5:Y:S01]  /*ac50*/  @P2 MUFU.LG2 R5, R5 ;  /* 0x0000000500052308 */ /* 0x000f620000000c00 */
[----:B------:R-:W-:Y:S01]  /*ac60*/  IADD3 R9, R4, -R9, RZ ;  /* 0x8000000904097210 */ /* 0x000fe20007ffe0ff */
[----:B------:R-:W-:Y:S01]  /*ac70*/  STS.64 [R15+0x400], R46 ;  /* 0x0004002e0f007388 */ /* 0x000fe20000000a00 */
[----:B------:R-:W-:-:S02]  /*ac80*/  LOP3.LUT R11, R11, 0xfffffff8, RZ, 0xc0, !PT ;  /* 0xfffffff80b0b7812 */ /* 0x000fc400078ec0ff */
[----:B------:R-:W-:Y:S01]  /*ac90*/  LEA.HI R35, R35, R12, RZ, 0x2 ;  /* 0x0000000c23237211 */ /* 0x000fe200078f10ff */
[----:B------:R-:W-:Y:S01]  /*aca0*/  STS.64 [R8], R48 ;  /* 0x0000003008007388 */ /* 0x000fe20000000a00 */
[----:B------:R-:W-:Y:S02]  /*acb0*/  LOP3.LUT P0, RZ, R9, 0x3, RZ, 0xc0, !PT ;  /* 0x0000000309ff7812 */ /* 0x000fe4000780c0ff */
[----:B------:R-:W-:Y:S01]  /*acc0*/  IADD3 R11, -R11, R4, RZ ;  /* 0x000000040b0b7210 */ /* 0x000fe20007ffe1ff */
[----:B------:R-:W-:Y:S01]  /*acd0*/  STS.64 [R8+0x400], R50 ;  /* 0x0004003208007388 */ /* 0x000fe20000000a00 */
[----:B------:R-:W-:Y:S01]  /*ace0*/  IADD3 R4, -R131, RZ, RZ ;  /* 0x000000ff83047210 */ /* 0x000fe20007ffe1ff */
[----:B--2---:R-:W-:Y:S01]  /*acf0*/  @P3 FMUL.FTZ R9, R6, 0.69314718246459960938 ;  /* 0x3f31721806093820 */ /* 0x004fe20000410000 */
[----:B------:R-:W-:Y:S01]  /*ad00*/  LOP3.LUT R35, R35, 0xffffffc, RZ, 0xc0, !PT ;  /* 0x0ffffffc23237812 */ /* 0x000fe200078ec0ff */
[----:B------:R-:W-:Y:S01]  /*ad10*/  STS.64 [R14+0x2000], R52 ;  /* 0x002000340e007388 */ /* 0x000fe20000000a00 */
[----:B------:R-:W-:Y:S01]  /*ad20*/  SHF.L.U32 R6, R11, 0x2, RZ ;  /* 0x000000020b067819 */ /* 0x000fe200000006ff */
[----:B-----5:R-:W-:-:S02]  /*ad30*/  @P2 FMUL.FTZ R5, R5, 0.69314718246459960938 ;  /* 0x3f31721805052820 */ /* 0x020fc40000410000 */
[----:B------:R-:W-:Y:S01]  /*ad40*/  STS.64 [R14+0x2400], R54 ;  /* 0x002400360e007388 */ /* 0x000fe20000000a00 */
[----:B------:R-:W-:-:S03]  /*ad50*/  IMAD.IADD R35, R12, 0x1, -R35 ;  /* 0x000000010c237824 */ /* 0x000fc600078e0a23 */
        /* <DEDUP_REMOVED lines=15> */
[----:B--2---:R-:W4:Y:S01]  /*ae50*/  LDC R7, c[0x0][0x270] ;  /* 0x00009c00ff077b82 */ /* 0x004f220000000800 */
[----:B------:R-:W1:Y:S01]  /*ae60*/  S2R R18, SR_CTAID.Y ;  /* 0x0000000000127919 */ /* 0x000e620000002600 */
[----:B------:R-:W2:Y:S06]  /*ae70*/  S2R R19, SR_CTAID.X ;  /* 0x0000000000137919 */ /* 0x000eac0000002500 */
[----:B-----5:R-:W5:Y:S01]  /*ae80*/  @P2 LDC R15, c[0x0][0x2e8] ;  /* 0x0000ba00ff0f2b82 */ /* 0x020f620000000800 */
[----:B---3--:R-:W-:Y:S01]  /*ae90*/  SHF.R.S32.HI R8, RZ, 0x1f, R3 ;  /* 0x0000001fff087819 */ /* 0x008fe20000011403 */
[----:B------:R3:W1:Y:S03]  /*aea0*/  LDS.128 R28, [R10+0x1800] ;  /* 0x001800000a1c7984 */ /* 0x0006660000000c00 */
[----:B------:R-:W-:Y:S01]  /*aeb0*/  LEA.HI R8, R8, R3, RZ, 0x2 ;  /* 0x0000000308087211 */ /* 0x000fe200078f10ff */
[----:B------:R3:W2:Y:S01]  /*aec0*/  LDS.128 R24, [R10+0x3800] ;  /* 0x003800000a187984 */ /* 0x0006a20000000c00 */
[----:B------:R-:W-:Y:S01]  /*aed0*/  MOV R3, 0xff800000 ;  /* 0xff80000000037802 */ /* 0x000fe20000000f00 */
[----:B------:R-:W-:Y:S01]  /*aee0*/  @P3 FFMA.FTZ R3, R2, R33, R9 ;  /* 0x0000002102033223 */ /* 0x000fe20000010009 */
[----:B----4-:R-:W-:Y:S01]  /*aef0*/  IMAD R4, R7, R4, UR4 ;  /* 0x0000000407047e24 */ /* 0x010fe2000f8e0204 */
[----:B------:R3:W4:Y:S01]  /*af00*/  LDS.128 R20, [R10+0x5800] ;  /* 0x005800000a147984 */ /* 0x0007220000000c00 */
[----:B------:R-:W-:-:S05]  /*af10*/  SHF.R.S32.HI R8, RZ, 0x2, R8 ;  /* 0x00000002ff087819 */ /* 0x000fca0000011408 */
[----:B------:R-:W-:Y:S02]  /*af20*/  IMAD R35, R35, 0x10, R8 ;  /* 0x0000001023237824 */ /* 0x000fe400078e0208 */
[----:B-1----:R-:W-:Y:S02]  /*af30*/  IMAD R16, R18, R16, R131 ;  /* 0x0000001012107224 */ /* 0x002fe400078e0283 */
[----:B------:R-:W-:Y:S02]  /*af40*/  IMAD.MOV.U32 R8, RZ, RZ, -0x800000 ;  /* 0xff800000ff087424 */ /* 0x000fe400078e00ff */
[----:B-----5:R-:W-:Y:S01]  /*af50*/  @P2 FFMA.FTZ R8, R0, R15, R5 ;  /* 0x0000000f00082223 */ /* 0x020fe20000010005 */
[----:B--2---:R-:W-:Y:S01]  /*af60*/  SHF.L.U32 R12, R19, 0x6, RZ ;  /* 0x00000006130c7819 */ /* 0x004fe200000006ff */
[----:B------:R-:W-:Y:S01]  /*af70*/  IMAD R4, R16, R7, R4 ;  /* 0x0000000710047224 */ /* 0x000fe200078e0204 */
[----:B------:R-:W-:-:S03]  /*af80*/  SHF.R.S32.HI R7, RZ, 0x1f, R6 ;  /* 0x0000001fff077819 */ /* 0x000fc60000011406 */
[----:B------:R-:W-:Y:S01]  /*af90*/  IMAD R4, R4, R17, R12 ;  /* 0x0000001104047224 */ /* 0x000fe200078e020c */
[----:B------:R-:W-:Y:S06]  /*afa0*/  @P0 BRA `(.L_x_4516) ;  /* 0x00000000002c0947 */ /* 0x000fec0003800000 */
        /* <DEDUP_REMOVED lines=11> */
.L_x_4516:
[----:B------:R-:W-:Y:S05]  /*b060*/  BSYNC B0 ;  /* 0x0000000000007941 */ /* 0x000fea0003800000 */
.L_x_4515:
[----:B------:R-:W-:Y:S01]  /*b070*/  ULDC UR4, c[0x0][0x2dc] ;  /* 0x0000b70000047ab9 */ /* 0x000fe20000000800 */
[C---:B-1----:R-:W-:Y:S01]  /*b080*/  IMAD.WIDE R2, R13.reuse, 0x60, R6 ;  /* 0x000000600d027825 */ /* 0x042fe200078e0206 */
[C---:B------:R-:W-:Y:S01]  /*b090*/  ISETP.GE.AND P1, PT, R13.reuse, R122, PT ;  /* 0x0000007a0d00720c */ /* 0x040fe20003f26270 */
[----:B------:R1:W2:Y:S01]  /*b0a0*/  LDS.128 R32, [R10] ;  /* 0x000000000a207984 */ /* 0x0002a20000000c00 */
[----:B------:R-:W-:Y:S01]  /*b0b0*/  BSSY B0, `(.L_x_4517) ;  /* 0x000001a000007945 */ /* 0x000fe20003800000 */
[----:B------:R-:W-:Y:S01]  /*b0c0*/  IMAD R0, R4, UR4, RZ ;  /* 0x0000000404007c24 */ /* 0x000fe2000f8e02ff */
[----:B------:R-:W-:Y:S01]  /*b0d0*/  ULDC.64 UR4, c[0x0][0x288] ;  /* 0x0000a20000047ab9 */ /* 0x000fe20000000a00 */
[----:B------:R-:W-:Y:S01]  /*b0e0*/  VIADD R5, R13, 0x10 ;  /* 0x000000100d057836 */ /* 0x000fe20000000000 */
[----:B------:R1:W1:Y:S02]  /*b0f0*/  LDS.128 R16, [R10+0x2000] ;  /* 0x002000000a107984 */ /* 0x0002640000000c00 */
[----:B------:R-:W-:Y:S01]  /*b100*/  IADD3 R9, P0, R0, R2, RZ ;  /* 0x0000000200097210 */ /* 0x000fe20007f1e0ff */
[----:B------:R-:W-:Y:S01]  /*b110*/  VIADD R2, R6, 0x20 ;  /* 0x0000002006027836 */ /* 0x000fe20000000000 */
[----:B------:R-:W-:-:S02]  /*b120*/  ISETP.GE.AND P5, PT, R5, R122, PT ;  /* 0x0000007a0500720c */ /* 0x000fc40003fa6270 */
[----:B------:R-:W-:Y:S01]  /*b130*/  LEA.HI.X.SX32 R0, R0, R3, 0x1, P0 ;  /* 0x0000000300007211 */ /* 0x000fe200000f0eff */
[----:B------:R-:W-:Y:S01]  /*b140*/  VIADD R3, R13, 0x20 ;  /* 0x000000200d037836 */ /* 0x000fe20000000000 */
[----:B------:R-:W-:Y:S01]  /*b150*/  LEA R4, P0, R9, UR4, 0x2 ;  /* 0x0000000409047c11 */ /* 0x000fe2000f8010ff */
[----:B------:R-:W-:-:S03]  /*b160*/  VIADD R13, R13, 0x30 ;  /* 0x000000300d0d7836 */ /* 0x000fc60000000000 */
[----:B------:R-:W-:Y:S01]  /*b170*/  LEA.HI.X R5, R9, UR5, R0, 0x2, P0 ;  /* 0x0000000509057c11 */ /* 0x000fe200080f1400 */
[----:B------:R-:W-:Y:S01]  /*b180*/  VIADD R0, R6, 0x40 ;  /* 0x0000004006007836 */ /* 0x000fe20000000000 */
[-C--:B------:R-:W-:Y:S02]  /*b190*/  ISETP.GE.AND P3, PT, R13, R122.reuse, PT ;  /* 0x0000007a0d00720c */ /* 0x080fe40003f66270 */
[----:B------:R1:W1:Y:S01]  /*b1a0*/  LDS.128 R12, [R10+0x4000] ;  /* 0x004000000a0c7984 */ /* 0x0002620000000c00 */
        /* <DEDUP_REMOVED lines=10> */
.L_x_4518:
[----:B------:R-:W-:Y:S05]  /*b250*/  BSYNC B0 ;  /* 0x0000000000007941 */ /* 0x000fea0003800000 */
.L_x_4517:
        /* <DEDUP_REMOVED lines=12> */
.L_x_4520:
[----:B------:R-:W-:Y:S05]  /*b320*/  BSYNC B0 ;  /* 0x0000000000007941 */ /* 0x000fea0003800000 */
.L_x_4519:
        /* <DEDUP_REMOVED lines=12> */
.L_x_4522:
[----:B------:R-:W-:Y:S05]  /*b3f0*/  BSYNC B0 ;  /* 0x0000000000007941 */ /* 0x000fea0003800000 */
.L_x_4521:
        /* <DEDUP_REMOVED lines=10> */
.L_x_4523:
        /* <DEDUP_REMOVED lines=14> */
.L_x_6282:


//--------------------- .text._ZN5flash24flash_fwd_splitkv_kernelI23Flash_fwd_kernel_traitsILi96ELi64ELi64ELi4ELb0ELb0EN7cutlass6half_tE19Flash_kernel_traitsILi96ELi64ELi64ELi4ES3_EELb1ELb0ELb0ELb0ELb0ELb1ELb1ELb0EEEvNS_16Flash_fwd_paramsE --------------------------
	.section	.text._ZN5flash24flash_fwd_splitkv_kernelI23Flash_fwd_kernel_traitsILi96ELi64ELi64ELi4ELb0ELb0EN7cutlass6half_tE19Flash_kernel_traitsILi96ELi64ELi64ELi4ES3_EELb1ELb0ELb0ELb0ELb0ELb1ELb1ELb0EEEvNS_16Flash_fwd_paramsE,"ax",@progbits
	.align	128
        .global         _ZN5flash24flash_fwd_splitkv_kernelI23Flash_fwd_kernel_traitsILi96ELi64ELi64ELi4ELb0ELb0EN7cutlass6half_tE19Flash_kernel_traitsILi96ELi64ELi64ELi4ES3_EELb1ELb0ELb0ELb0ELb0ELb1ELb1ELb0EEEvNS_16Flash_fwd_paramsE
        .type           _ZN5flash24flash_fwd_splitkv_kernelI23Flash_fwd_kernel_traitsILi96ELi64ELi64ELi4ELb0ELb0EN7cutlass6half_tE19Flash_kernel_traitsILi96ELi64ELi64ELi4ES3_EELb1ELb0ELb0ELb0ELb0ELb1ELb1ELb0EEEvNS_16Flash_fwd_paramsE,@function
        .size           _ZN5flash24flash_fwd_splitkv_kernelI23Flash_fwd_kernel_traitsILi96ELi64ELi64ELi4ELb0ELb0EN7cutlass6half_tE19Flash_kernel_traitsILi96ELi64ELi64ELi4ES3_EELb1ELb0ELb0ELb0ELb0ELb1ELb1ELb0EEEvNS_16Flash_fwd_paramsE,(.L_x_6283 - _ZN5flash24flash_fwd_splitkv_kernelI23Flash_fwd_kernel_traitsILi96ELi64ELi64ELi4ELb0ELb0EN7cutlass6half_tE19Flash_kernel_traitsILi96ELi64ELi64ELi4ES3_EELb1ELb0ELb0ELb0ELb0ELb1ELb1ELb0EEEvNS_16Flash_fwd_paramsE)
        .other          _ZN5flash24flash_fwd_splitkv_kernelI23Flash_fwd_kernel_traitsILi96ELi64ELi64ELi4ELb0ELb0EN7cutlass6half_tE19Flash_kernel_traitsILi96ELi64ELi64ELi4ES3_EELb1ELb0ELb0ELb0ELb0ELb1ELb1ELb0EEEvNS_16Flash_fwd_paramsE,@"STO_CUDA_ENTRY STV_DEFAULT"
_ZN5flash24flash_fwd_splitkv_kernelI23Flash_fwd_kernel_traitsILi96ELi64ELi64ELi4ELb0ELb0EN7cutlass6half_tE19Flash_kernel_traitsILi96ELi64ELi64ELi4ES3_EELb1ELb0ELb0ELb0ELb0ELb1ELb1ELb0EEEvNS_16Flash_fwd_paramsE:
.text._ZN5flash24flash_fwd_splitkv_kernelI23Flash_fwd_kernel_traitsILi96ELi64ELi64ELi4ELb0ELb0EN7cutlass6half_tE19Flash_kernel_traitsILi96ELi64ELi64ELi4ES3_EELb1ELb0ELb0ELb0ELb0ELb1ELb1ELb0EEEvNS_16Flash_fwd_paramsE:
        /* <DEDUP_REMOVED lines=60> */
.L_x_4524:
[----:B-1----:R-:W1:Y:S02]  /*03c0*/  LDC R7, c[0x0][0x2c8] ;  /* 0x0000b200ff077b82 */ /* 0x002e640000000800 */
.L_x_4525:
        /* <DEDUP_REMOVED lines=103> */
.L_x_4528:
[----:B------:R-:W-:Y:S05]  /*0a40*/  BSYNC B0 ;  /* 0x0000000000007941 */ /* 0x000fea0003800000 */
.L_x_4527:
        /* <DEDUP_REMOVED lines=10> */
.L_x_4530:
[----:B------:R-:W-:Y:S05]  /*0af0*/  BSYNC B0 ;  /* 0x0000000000007941 */ /* 0x000fea0003800000 */
.L_x_4529:
        /* <DEDUP_REMOVED lines=11> */
.L_x_4532:
[----:B------:R-:W-:Y:S05]  /*0bb0*/  BSYNC B0 ;  /* 0x0000000000007941 */ /* 0x000fea0003800000 */
.L_x_4531:
        /* <DEDUP_REMOVED lines=9> */
.L_x_4534:
[----:B------:R-:W-:Y:S05]  /*0c50*/  BSYNC B0 ;  /* 0x0000000000007941 */ /* 0x000fea0003800000 */
.L_x_4533:
        /* <DEDUP_REMOVED lines=15> */
.L_x_4526:
        /* <DEDUP_REMOVED lines=24> */
.L_x_4535:
        /* <DEDUP_REMOVED lines=82> */
.L_x_4536:
        /* <DEDUP_REMOVED lines=48> */
.L_x_4538:
        /* <DEDUP_REMOVED lines=28> */
.L_x_4537:
        /* <DEDUP_REMOVED lines=47> */
[----:B------:R-:W-:Y:S01]  /*1ba0*/  SHF.R.S32.HI R29, RZ, 0x1f, R24 ;  /* 0x0000001fff1d7819 */ /* 0x000fe20000011418 */
[----:B------:R-:W-:Y:S01]  /*1bb0*/  IMAD.WIDE.U32 R8, R8, UR4, R26 ;  /* 0x0000000408087c25 */ /* 0x000fe2000f8e001a */
[----:B------:R-:W-:Y:S01]  /*1bc0*/  IADD3 R22, P1, R130, R22, RZ ;  /* 0x0000001682167210 */ /* 0x000fe20007f3e0ff */
        /* <DEDUP_REMOVED lines=53> */
.L_x_4540:
[----:B------:R-:W-:Y:S05]  /*1f20*/  BSYNC B0 ;  /* 0x0000000000007941 */ /* 0x000fea0003800000 */
.L_x_4539:
        /* <DEDUP_REMOVED lines=10> */
[----:B------:R-:W-:-:S04]  /*1fd0*/  IMAD.WIDE.U32 R24, R16, UR6, R24 ;  /* 0x0000000610187c25 */ /* 0x000fc8000f8e0018 */
[----:B------:R-:W-:-:S04]  /*1fe0*/  IMAD R21, R21, UR6, RZ ;  /* 0x0000000615157c24 */ /* 0x000fc8000f8e02ff */
        /* <DEDUP_REMOVED lines=27> */
.L_x_4542:
[----:B------:R-:W-:Y:S05]  /*21a0*/  BSYNC B0 ;  /* 0x0000000000007941 */ /* 0x000fea0003800000 */
.L_x_4541:
        /* <DEDUP_REMOVED lines=44> */
.L_x_4544:
[----:B------:R-:W-:Y:S05]  /*2470*/  BSYNC B0 ;  /* 0x0000000000007941 */ /* 0x000fea0003800000 */
.L_x_4543:
        /* <DEDUP_REMOVED lines=33> */
.L_x_4546:
[----:B------:R-:W-:Y:S05]  /*2690*/  BSYNC B0 ;  /* 0x0000000000007941 */ /* 0x000fea0003800000 */
.L_x_4545:
        /* <DEDUP_REMOVED lines=17> */
[----:B------:R-:W-:Y:S01]  /*27b0*/  LEA.HI R15, R90, R90, RZ, 0x1 ;  /* 0x0000005a5a0f7211 */ /* 0x000fe200078f08ff */
[----:B------:R-:W-:Y:S01]  /*27c0*/  IMAD.IADD R7, R2, 0x1, -R3 ;  /* 0x0000000102077824 */ /* 0x000fe200078e0a03 */
[----:B------:R-:W-:Y:S01]  /*27d0*/  SHF.R.S32.HI R3, RZ, 0x1, R17 ;  /* 0x00000001ff037819 */ /* 0x000fe20000011411 */
[----:B------:R-:W-:Y:S01]  /*27e0*/  IMAD.SHL.U32 R5, R5, 0x8, RZ ;  /* 0x0000000805057824 */ /* 0x000fe200078e00ff */
[----:B------:R-:W-:-:S02]  /*27f0*/  ISETP.GE.AND P1, PT, R14, R11, PT ;  /* 0x0000000b0e00720c */ /* 0x000fc40003f26270 */
[----:B------:R-:W-:Y:S01]  /*2800*/  ISETP.GE.AND P0, PT, R12, R11, PT ;  /* 0x0000000b0c00720c */ /* 0x000fe20003f06270 */
[----:B------:R-:W-:-:S04]  /*2810*/  DEPBAR.LE SB0, 0x0 ;  /* 0x000080000000791a */ /* 0x000fc80000000000 */
[----:B------:R-:W-:Y:S01]  /*2820*/  BAR.SYNC.DEFER_BLOCKING 0x0 ;  /* 0x0000000000007b1d */ /* 0x000fe20000010000 */
[--C-:B------:R-:W-:Y:S01]  /*2830*/  SHF.R.S32.HI R11, RZ, 0x1, R15.reuse ;  /* 0x00000001ff0b7819 */ /* 0x100fe2000001140f */
[----:B------:R-:W-:Y:S01]  /*2840*/  IMAD.SHL.U32 R2, R3, 0x40, RZ ;  /* 0x0000004003027824 */ /* 0x000fe200078e00ff */
[----:B------:R-:W-:Y:S01]  /*2850*/  SHF.R.S32.HI R4, RZ, 0x1f, R15 ;  /* 0x0000001fff047819 */ /* 0x000fe2000001140f */
[----:B-1----:R-:W-:Y:S01]  /*2860*/  IMAD R13, R13, R98, RZ ;  /* 0x000000620d0d7224 */ /* 0x002fe200078e02ff */
[----:B------:R-:W-:Y:S01]  /*2870*/  LOP3.LUT R17, R17, 0xfffffffe, RZ, 0xc0, !PT ;  /* 0xfffffffe11117812 */ /* 0x000fe200078ec0ff */
[----:B------:R-:W-:Y:S01]  /*2880*/  IMAD.SHL.U32 R127, R98, 0x20, RZ ;  /* 0x00000020627f7824 */ /* 0x000fe200078e00ff */
[----:B------:R-:W-:Y:S02]  /*2890*/  LEA.HI R4, R4, R11, RZ, 0x2 ;  /* 0x0000000b04047211 */ /* 0x000fe400078f10ff */
[----:B------:R-:W-:Y:S01]  /*28a0*/  LOP3.LUT R2, R2, 0xc0, RZ, 0xc0, !PT ;  /* 0x000000c002027812 */ /* 0x000fe200078ec0ff */
[----:B------:R-:W-:Y:S01]  /*28b0*/  IMAD.IADD R10, R10, 0x1, -R17 ;  /* 0x000000010a0a7824 */ /* 0x000fe200078e0a11 */
[----:B------:R-:W-:-:S02]  /*28c0*/  SHF.R.S32.HI R17, RZ, 0x1f, R90 ;  /* 0x0000001fff117819 */ /* 0x000fc4000001145a */
[----:B------:R-:W-:Y:S02]  /*28d0*/  LOP3.LUT R4, R4, 0xfffffffc, RZ, 0xc0, !PT ;  /* 0xfffffffc04047812 */ /* 0x000fe400078ec0ff */
[----:B------:R-:W-:Y:S02]  /*28e0*/  LOP3.LUT R5, R2, 0x8, R5, 0xf8, !PT ;  /* 0x0000000802057812 */ /* 0x000fe400078ef805 */
[----:B------:R-:W-:Y:S01]  /*28f0*/  SHF.R.U32.HI R2, RZ, 0x3, R2 ;  /* 0x00000003ff027819 */ /* 0x000fe20000011602 */
[----:B------:R-:W-:Y:S01]  /*2900*/  IMAD.IADD R4, R11, 0x1, -R4 ;  /* 0x000000010b047824 */ /* 0x000fe200078e0a04 */
[----:B------:R-:W-:Y:S01]  /*2910*/  LEA.HI R6, R17, R90, RZ, 0x3 ;  /* 0x0000005a11067211 */ /* 0x000fe200078f18ff */
[----:B------:R-:W-:Y:S01]  /*2920*/  IMAD R11, R7, 0x8, R10 ;  /* 0x00000008070b7824 */ /* 0x000fe200078e020a */
[----:B------:R-:W-:Y:S01]  /*2930*/  LOP3.LUT R2, R5, R2, RZ, 0x3c, !PT ;  /* 0x0000000205027212 */ /* 0x000fe200078e3cff */
[----:B------:R-:W-:Y:S01]  /*2940*/  IMAD.SHL.U32 R5, R4, 0x40, RZ ;  /* 0x0000004004057824 */ /* 0x000fe200078e00ff */
[----:B------:R-:W-:Y:S01]  /*2950*/  LOP3.LUT R15, R15, 0x7fffffe, RZ, 0xc0, !PT ;  /* 0x07fffffe0f0f7812 */ /* 0x000fe200078ec0ff */
[----:B------:R-:W-:Y:S01]  /*2960*/  IMAD.SHL.U32 R6, R6, 0x20, RZ ;  /* 0x0000002006067824 */ /* 0x000fe200078e00ff */
[----:B------:R1:W-:Y:S01]  /*2970*/  @P1 STS [R129+0x6000], RZ ;  /* 0x006000ff81001388 */ /* 0x0003e20000000800 */
[----:B------:R-:W-:Y:S01]  /*2980*/  IMAD.SHL.U32 R10, R7, 0x8, RZ ;  /* 0x00000008070a7824 */ /* 0x000fe200078e00ff */
[----:B------:R-:W-:Y:S01]  /*2990*/  LOP3.LUT R5, R5, 0xc0, RZ, 0xc0, !PT ;  /* 0x000000c005057812 */ /* 0x000fe200078ec0ff */
[----:B------:R-:W-:Y:S01]  /*29a0*/  IMAD.U32 R120, R11, 0x20, R2 ;  /* 0x000000200b787824 */ /* 0x000fe200078e0002 */
[----:B------:R1:W-:Y:S01]  /*29b0*/  @P1 STS [R129+0x6004], RZ ;  /* 0x006004ff81001388 */ /* 0x0003e20000000800 */
[----:B------:R-:W-:Y:S01]  /*29c0*/  LOP3.LUT R83, R6, 0xffffff00, RZ, 0xc0, !PT ;  /* 0xffffff0006537812 */ /* 0x000fe200078ec0ff */
[----:B------:R-:W-:Y:S01]  /*29d0*/  IMAD.IADD R90, R90, 0x1, -R15 ;  /* 0x000000015a5a7824 */ /* 0x000fe200078e0a0f */
[----:B------:R-:W-:Y:S01]  /*29e0*/  LOP3.LUT R11, R5, 0x8, R10, 0xf8, !PT ;  /* 0x00000008050b7812 */ /* 0x000fe200078ef80a */
[----:B------:R1:W-:Y:S01]  /*29f0*/  @P1 STS.64 [R129+0x6008], RZ ;  /* 0x006008ff81001388 */ /* 0x0003e20000000a00 */
[----:B------:R-:W-:Y:S01]  /*2a00*/  SHF.R.U32.HI R2, RZ, 0x3, R5 ;  /* 0x00000003ff027819 */ /* 0x000fe20000011605 */
[----:B------:R-:W-:Y:S01]  /*2a10*/  IMAD R7, R92, 0x200, R83 ;  /* 0x000002005c077824 */ /* 0x000fe200078e0253 */
[----:B------:R-:W-:Y:S01]  /*2a20*/  SHF.L.U64.HI R126, R98, 0x5, R99 ;  /* 0x00000005627e7819 */ /* 0x000fe20000010263 */
[----:B------:R1:W-:Y:S01]  /*2a30*/  @P1 STS.128 [R129+0x7000], RZ ;  /* 0x007000ff81001388 */ /* 0x0003e20000000c00 */
[C---:B------:R-:W-:Y:S01]  /*2a40*/  IMAD R5, R88.reuse, R99, R13 ;  /* 0x0000006358057224 */ /* 0x040fe200078e020d */
[----:B------:R-:W-:Y:S01]  /*2a50*/  LOP3.LUT R2, R11, R2, RZ, 0x3c, !PT ;  /* 0x000000020b027212 */ /* 0x000fe200078e3cff */
[----:B------:R-:W-:Y:S01]  /*2a60*/  IMAD.WIDE.U32 R88, R88, R98, R8 ;  /* 0x0000006258587225 */ /* 0x000fe200078e0008 */
[----:B------:R1:W-:Y:S01]  /*2a70*/  @P1 STS.128 [R129+0x8000], RZ ;  /* 0x008000ff81001388 */ /* 0x0003e20000000c00 */
[----:B------:R-:W-:-:S02]  /*2a80*/  LEA R120, R120, UR4, 0x1 ;  /* 0x0000000478787c11 */ /* 0x000fc4000f8e08ff */
        /* <DEDUP_REMOVED lines=31> */
.L_x_4548:
[----:B------:R-:W-:Y:S05]  /*2c80*/  BSYNC B0 ;  /* 0x0000000000007941 */ /* 0x000fea0003800000 */
.L_x_4547:
        /* <DEDUP_REMOVED lines=31> */
.L_x_4550:
[----:B------:R-:W-:Y:S05]  /*2e80*/  BSYNC B0 ;  /* 0x0000000000007941 */ /* 0x000fea0003800000 */
.L_x_4549:
[----:B-1----:R-:W-:Y:S01]  /*2e90*/  LDSM.16.M88.4 R8, [R121] ;  /* 0x000000007908783b */ /* 0x002fe20000000200 */
[----:B------:R-:W-:Y:S01]  /*2ea0*/  LOP3.LUT P0, RZ, R3, 0x2, RZ, 0xc0, !PT ;  /* 0x0000000203ff7812 */ /* 0x000fe2000780c0ff */
[----:B------:R-:W-:Y:S01]  /*2eb0*/  IMAD.MOV.U32 R3, RZ, RZ, 0x10 ;  /* 0x00000010ff037424 */ /* 0x000fe200078e00ff */
[----:B------:R-:W-:Y:S01]  /*2ec0*/  LOP3.LUT P1, RZ, R4, 0x2, RZ, 0xc0, !PT ;  /* 0x0000000204ff7812 */ /* 0x000fe2000782c0ff */
[----:B------:R-:W1:Y:S01]  /*2ed0*/  LDSM.16.M88.4 R16, [R120+0x3000] ;  /* 0x003000007810783b */ /* 0x000e620000000200 */
[----:B------:R-:W-:Y:S01]  /*2ee0*/  IMAD.MOV.U32 R5, RZ, RZ, 0x20 ;  /* 0x00000020ff057424 */ /* 0x000fe200078e00ff */
[----:B------:R-:W-:Y:S01]  /*2ef0*/  ULDC UR10, c[0x0][0x39c] ;  /* 0x0000e700000a7ab9 */ /* 0x000fe20000000800 */
[----:B------:R-:W-:Y:S01]  /*2f00*/  SEL R3, R3, 0xfffffff0, !P1 ;  /* 0xfffffff003037807 */ /* 0x000fe20004800000 */
[----:B------:R-:W5:Y:S01]  /*2f10*/  LDSM.16.M88.4 R40, [R120+0x3400] ;  /* 0x003400007828783b */ /* 0x000f620000000200 */
[----:B------:R-:W-:Y:S01]  /*2f20*/  IMAD R91, R92, 0x10, R91 ;  /* 0x000000105c5b7824 */ /* 0x000fe200078e025b */
[----:B------:R-:W-:Y:S01]  /*2f30*/  SEL R5, R5, 0xffffffe0, !P0 ;  /* 0xffffffe005057807 */ /* 0x000fe20004000000 */
[----:B------:R-:W-:Y:S01]  /*2f40*/  IMAD R83, R90, 0x20, R83 ;  /* 0x000000205a537824 */ /* 0x000fe200078e0253 */
[----:B------:R-:W-:Y:S01]  /*2f50*/  LDSM.16.M88.4 R52, [R121+0x1000] ;  /* 0x001000007934783b */ /* 0x000fe20000000200 */
[----:B------:R-:W-:-:S02]  /*2f60*/  IMAD R119, R3, 0x2, R121 ;  /* 0x0000000203777824 */ /* 0x000fc400078e0279 */
[----:B------:R-:W-:Y:S01]  /*2f70*/  IMAD.IADD R117, R120, 0x1, R5 ;  /* 0x0000000178757824 */ /* 0x000fe200078e0205 */
[----:B------:R-:W-:Y:S01]  /*2f80*/  LDSM.16.M88.4 R24, [R120+0x4000] ;  /* 0x004000007818783b */ /* 0x000fe20000000200 */
[----:B------:R-:W-:-:S03]  /*2f90*/  IMAD.IADD R118, R2, 0x1, R83 ;  /* 0x0000000102767824 */ /* 0x000fc600078e0253 */
[----:B------:R-:W-:Y:S04]  /*2fa0*/  LDSM.16.M88.4 R72, [R119] ;  /* 0x000000007748783b */ /* 0x000fe80000000200 */
[----:B--2---:R-:W2:Y:S04]  /*2fb0*/  LDSM.16.M88.4 R4, [R117+0x3000] ;  /* 0x003000007504783b */ /* 0x004ea80000000200 */
[----:B------:R-:W3:Y:S04]  /*2fc0*/  LDSM.16.M88.4 R12, [R117+0x3400] ;  /* 0x00340000750c783b */ /* 0x000ee80000000200 */
[----:B------:R-:W-:Y:S04]  /*2fd0*/  LDSM.16.M88.4 R36, [R119+0x1000] ;  /* 0x001000007724783b */ /* 0x000fe80000000200 */
[----:B------:R-:W4:Y:S04]  /*2fe0*/  LDSM.16.M88.4 R60, [R120+0x3800] ;  /* 0x00380000783c783b */ /* 0x000f280000000200 */
[----:B------:R-:W4:Y:S01]  /*2ff0*/  LDSM.16.M88.4 R48, [R120+0x4400] ;  /* 0x004400007830783b */ /* 0x000f220000000200 */
[C---:B-1----:R-:W-:Y:S03]  /*3000*/  HMMA.16816.F32 R20, R8.reuse, R16, RZ ;  /* 0x000000100814723c */ /* 0x042fe600000018ff */
[----:B------:R-:W-:Y:S04]  /*3010*/  LDSM.16.M88.4 R28, [R121+0x2000] ;  /* 0x00200000791c783b */ /* 0x000fe80000000200 */
[----:B------:R-:W-:Y:S01]  /*3020*/  LDSM.16.M88.4 R68, [R117+0x3800] ;  /* 0x003800007544783b */ /* 0x000fe20000000200 */
[C---:B------:R-:W-:Y:S03]  /*3030*/  HMMA.16816.F32 R16, R8.reuse, R18, RZ ;  /* 0x000000120810723c */ /* 0x040fe600000018ff */
[----:B------:R-:W-:Y:S03]  /*3040*/  LDSM.16.M88.4 R32, [R117+0x4400] ;  /* 0x004400007520783b */ /* 0x000fe60000000200 */
[C---:B-----5:R-:W-:Y:S01]  /*3050*/  HMMA.16816.F32 R44, R8.reuse, R40, RZ ;  /* 0x00000028082c723c */ /* 0x060fe200000018ff */
[----:B------:R-:W-:Y:S04]  /*3060*/  LDSM.16.M88.4 R76, [R120+0x3c00] ;  /* 0x003c0000784c783b */ /* 0x000fe80000000200 */
[----:B------:R-:W0:Y:S01]  /*3070*/  LDGDEPBAR ;  /* 0x00000000000079af */ /* 0x000e220000000000 */
[----:B------:R-:W-:Y:S06]  /*3080*/  HMMA.16816.F32 R40, R8, R42, RZ ;  /* 0x0000002a0828723c */ /* 0x000fec00000018ff */
[C---:B--2---:R-:W-:Y:S06]  /*3090*/  HMMA.16816.F32 R20, R72.reuse, R4, R20 ;  /* 0x000000044814723c */ /* 0x044fec0000001814 */
[C---:B------:R-:W-:Y:S01]  /*30a0*/  HMMA.16816.F32 R16, R72.reuse, R6, R16 ;  /* 0x000000064810723c */ /* 0x040fe20000001810 */
[----:B------:R-:W1:Y:S05]  /*30b0*/  LDSM.16.M88.4 R4, [R117+0x4000] ;  /* 0x004000007504783b */ /* 0x000e6a0000000200 */
[C---:B---3--:R-:W-:Y:S06]  /*30c0*/  HMMA.16816.F32 R44, R72.reuse, R12, R44 ;  /* 0x0000000c482c723c */ /* 0x048fec000000182c */
[----:B------:R-:W-:Y:S01]  /*30d0*/  HMMA.16816.F32 R40, R72, R14, R40 ;  /* 0x0000000e4828723c */ /* 0x000fe20000001828 */
[----:B------:R-:W-:Y:S05]  /*30e0*/  LDSM.16.M88.4 R12, [R117+0x5000] ;  /* 0x00500000750c783b */ /* 0x000fea0000000200 */
[C---:B------:R-:W-:Y:S06]  /*30f0*/  HMMA.16816.F32 R20, R52.reuse, R24, R20 ;  /* 0x000000183414723c */ /* 0x040fec0000001814 */
[----:B------:R-:W-:Y:S01]  /*3100*/  HMMA.16816.F32 R16, R52, R26, R16 ;  /* 0x0000001a3410723c */ /* 0x000fe20000001810 */
[----:B------:R-:W2:Y:S05]  /*3110*/  LDSM.16.M88.4 R24, [R120+0x5000] ;  /* 0x005000007818783b */ /* 0x000eaa0000000200 */
[----:B----4-:R-:W-:Y:S06]  /*3120*/  HMMA.16816.F32 R64, R8, R60, RZ ;  /* 0x0000003c0840723c */ /* 0x010fec00000018ff */
[----:B------:R-:W-:Y:S06]  /*3130*/  HMMA.16816.F32 R44, R52, R48, R44 ;  /* 0x00000030342c723c */ /* 0x000fec000000182c */
[C---:B-1----:R-:W-:Y:S06]  /*3140*/  HMMA.16816.F32 R20, R36.reuse, R4, R20 ;  /* 0x000000042414723c */ /* 0x042fec0000001814 */
[----:B------:R-:W-:Y:S01]  /*3150*/  HMMA.16816.F32 R16, R36, R6, R16 ;  /* 0x000000062410723c */ /* 0x000fe20000001810 */
[----:B------:R-:W1:Y:S05]  /*3160*/  LDSM.16.M88.4 R4, [R119+0x2000] ;  /* 0x002000007704783b */ /* 0x000e6a0000000200 */
[----:B------:R-:W-:Y:S01]  /*3170*/  HMMA.16816.F32 R40, R52, R50, R40 ;  /* 0x000000323428723c */ /* 0x000fe20000001828 */
[----:B------:R-:W3:Y:S05]  /*3180*/  LDSM.16.M88.4 R48, [R120+0x4800] ;  /* 0x004800007830783b */ /* 0x000eea0000000200 */
[----:B------:R-:W-:Y:S06]  /*3190*/  HMMA.16816.F32 R60, R8, R62, RZ ;  /* 0x0000003e083c723c */ /* 0x000fec00000018ff */
[C---:B--2---:R-:W-:Y:S06]  /*31a0*/  HMMA.16816.F32 R20, R28.reuse, R24, R20 ;  /* 0x000000181c14723c */ /* 0x044fec0000001814 */
[----:B------:R-:W-:Y:S01]  /*31b0*/  HMMA.16816.F32 R16, R28, R26, R16 ;  /* 0x0000001a1c10723c */ /* 0x000fe20000001810 */
[----:B------:R-:W2:Y:S05]  /*31c0*/  LDSM.16.M88.4 R24, [R120+0x5400] ;  /* 0x005400007818783b */ /* 0x000eaa0000000200 */
[----:B------:R-:W-:Y:S06]  /*31d0*/  HMMA.16816.F32 R64, R72, R68, R64 ;  /* 0x000000444840723c */ /* 0x000fec0000001840 */
[C---:B------:R-:W-:Y:S06]  /*31e0*/  HMMA.16816.F32 R44, R36.reuse, R32, R44 ;  /* 0x00000020242c723c */ /* 0x040fec000000182c */
[----:B------:R-:W-:Y:S01]  /*31f0*/  HMMA.16816.F32 R40, R36, R34, R40 ;  /* 0x000000222428723c */ /* 0x000fe20000001828 */
[----:B------:R-:W-:Y:S05]  /*3200*/  LDSM.16.M88.4 R32, [R117+0x5400] ;  /* 0x005400007520783b */ /* 0x000fea0000000200 */
[----:B------:R-:W-:Y:S01]  /*3210*/  HMMA.16816.F32 R60, R72, R70, R60 ;  /* 0x00000046483c723c */ /* 0x000fe2000000183c */
[----:B------:R-:W-:Y:S05]  /*3220*/  LDSM.16.M88.4 R68, [R117+0x4800] ;  /* 0x004800007544783b */ /* 0x000fea0000000200 */
[C---:B-1----:R-:W-:Y:S06]  /*3230*/  HMMA.16816.F32 R20, R4.reuse, R12, R20 ;  /* 0x0000000c0414723c */ /* 0x042fec0000001814 */
[----:B------:R-:W-:Y:S01]  /*3240*/  HMMA.16816.F32 R16, R4, R14, R16 ;  /* 0x0000000e0410723c */ /* 0x000fe20000001810 */
[----:B------:R-:W1:Y:S05]  /*3250*/  LDSM.16.M88.4 R12, [R117+0x3c00] ;  /* 0x003c0000750c783b */ /* 0x000e6a0000000200 */
[C---:B------:R-:W-:Y:S06]  /*3260*/  HMMA.16816.F32 R56, R8.reuse, R76, RZ ;  /* 0x0000004c0838723c */ /* 0x040fec00000018ff */
[----:B------:R-:W-:Y:S06]  /*3270*/  HMMA.16816.F32 R8, R8, R78, RZ ;  /* 0x0000004e0808723c */ /* 0x000fec00000018ff */
[----:B---3--:R-:W-:Y:S01]  /*3280*/  HMMA.16816.F32 R64, R52, R48, R64 ;  /* 0x000000303440723c */ /* 0x008fe20000001840 */
[----:B------:R-:W-:Y:S01]  /*3290*/  FMUL.FTZ R20, R20, UR10 ;  /* 0x0000000a14147c20 */ /* 0x000fe20008410000 */
[----:B------:R-:W-:Y:S01]  /*32a0*/  FMUL.FTZ R21, R21, UR10 ;  /* 0x0000000a15157c20 */ /* 0x000fe20008410000 */
[----:B------:R-:W-:-:S02]  /*32b0*/  FMUL.FTZ R78, R22, UR10 ;  /* 0x0000000a164e7c20 */ /* 0x000fc40008410000 */
[----:B------:R-:W-:Y:S01]  /*32c0*/  MUFU.TANH R76, R20 ;  /* 0x00000014004c7308 */ /* 0x000fe20000002400 */
[----:B--2---:R-:W-:Y:S01]  /*32d0*/  HMMA.16816.F32 R44, R28, R24, R44 ;  /* 0x000000181c2c723c */ /* 0x004fe2000000182c */
[----:B------:R-:W-:-:S05]  /*32e0*/  FMUL.FTZ R16, R16, UR10 ;  /* 0x0000000a10107c20 */ /* 0x000fca0008410000 */
[----:B------:R-:W-:Y:S01]  /*32f0*/  HMMA.16816.F32 R40, R28, R26, R40 ;  /* 0x0000001a1c28723c */ /* 0x000fe20000001828 */
[----:B------:R-:W2:Y:S01]  /*3300*/  LDSM.16.M88.4 R24, [R120+0x4c00] ;  /* 0x004c00007818783b */ /* 0x000ea20000000200 */
[----:B------:R3:W-:Y:S04]  /*3310*/  MUFU.TANH R77, R21 ;  /* 0x00000015004d7308 */ /* 0x0007e80000002400 */
[----:B------:R-:W-:Y:S01]  /*3320*/  HMMA.16816.F32 R60, R52, R50, R60 ;  /* 0x00000032343c723c */ /* 0x000fe2000000183c */
[----:B------:R-:W4:Y:S03]  /*3330*/  LDSM.16.M88.4 R48, [R120+0x5800] ;  /* 0x005800007830783b */ /* 0x000f260000000200 */
[----:B------:R-:W-:Y:S02]  /*3340*/  MUFU.TANH R78, R78 ;  /* 0x0000004e004e7308 */ /* 0x000fe40000002400 */
[C---:B-1----:R-:W-:Y:S06]  /*3350*/  HMMA.16816.F32 R56, R72.reuse, R12, R56 ;  /* 0x0000000c4838723c */ /* 0x042fec0000001838 */
[----:B------:R-:W-:Y:S01]  /*3360*/  HMMA.16816.F32 R8, R72, R14, R8 ;  /* 0x0000000e4808723c */ /* 0x000fe20000001808 */
[----:B------:R-:W-:Y:S05]  /*3370*/  LDSM.16.M88.4 R12, [R120+0x5c00] ;  /* 0x005c0000780c783b */ /* 0x000fea0000000200 */
[----:B------:R-:W-:Y:S01]  /*3380*/  HMMA.16816.F32 R64, R36, R68, R64 ;  /* 0x000000442440723c */ /* 0x000fe20000001840 */
[----:B------:R1:W-:Y:S05]  /*3390*/  MUFU.TANH R68, R16 ;  /* 0x0000001000447308 */ /* 0x0003ea0000002400 */
[C---:B------:R-:W-:Y:S06]  /*33a0*/  HMMA.16816.F32 R44, R4.reuse, R32, R44 ;  /* 0x00000020042c723c */ /* 0x040fec000000182c */
[----:B------:R-:W-:Y:S01]  /*33b0*/  HMMA.16816.F32 R40, R4, R34, R40 ;  /* 0x000000220428723c */ /* 0x000fe20000001828 */
[----:B------:R-:W-:Y:S01]  /*33c0*/  FMUL.FTZ R32, R17, UR10 ;  /* 0x0000000a11207c20 */ /* 0x000fe20008410000 */
[----:B------:R-:W-:-:S02]  /*33d0*/  FMUL.FTZ R33, R23, UR10 ;  /* 0x0000000a17217c20 */ /* 0x000fc40008410000 */
[----:B---3--:R-:W3:Y:S02]  /*33e0*/  LDSM.16.M88.4 R20, [R117+0x5800] ;  /* 0x005800007514783b */ /* 0x008ee40000000200 */
[----:B------:R-:W-:Y:S01]  /*33f0*/  HMMA.16816.F32 R60, R36, R70, R60 ;  /* 0x00000046243c723c */ /* 0x000fe2000000183c */
[----:B------:R-:W-:Y:S01]  /*3400*/  FMUL.FTZ R34, R18, UR10 ;  /* 0x0000000a12227c20 */ /* 0x000fe20008410000 */
[----:B------:R-:W-:Y:S01]  /*3410*/  FMUL.FTZ R35, R19, UR10 ;  /* 0x0000000a13237c20 */ /* 0x000fe20008410000 */
[----:B------:R-:W5:Y:S01]  /*3420*/  MUFU.TANH R32, R32 ;  /* 0x0000002000207308 */ /* 0x000f620000002400 */
[----:B-1----:R-:W1:Y:S02]  /*3430*/  LDSM.16.M88.4 R16, [R117+0x4c00] ;  /* 0x004c00007510783b */ /* 0x002e640000000200 */
[C---:B--2---:R-:W-:Y:S05]  /*3440*/  HMMA.16816.F32 R56, R52.reuse, R24, R56 ;  /* 0x000000183438723c */ /* 0x044fea0000001838 */
[----:B------:R-:W2:Y:S01]  /*3450*/  MUFU.TANH R33, R33 ;  /* 0x0000002100217308 */ /* 0x000ea20000002400 */
[----:B------:R-:W-:Y:S01]  /*3460*/  HMMA.16816.F32 R8, R52, R26, R8 ;  /* 0x0000001a3408723c */ /* 0x000fe20000001808 */
[----:B------:R-:W-:Y:S01]  /*3470*/  FMUL.FTZ R44, R44, UR10 ;  /* 0x0000000a2c2c7c20 */ /* 0x000fe20008410000 */
[----:B------:R-:W-:-:S04]  /*3480*/  FMUL.FTZ R45, R45, UR10 ;  /* 0x0000000a2d2d7c20 */ /* 0x000fc80008410000 */
[C---:B----4-:R-:W-:Y:S01]  /*3490*/  HMMA.16816.F32 R64, R28.reuse, R48, R64 ;  /* 0x000000301c40723c */ /* 0x050fe20000001840 */
[----:B------:R-:W-:Y:S01]  /*34a0*/  LOP3.LUT R27, R93, 0xffffffe0, RZ, 0xc0, !PT ;  /* 0xffffffe05d1b7812 */ /* 0x000fe200078ec0ff */
[----:B------:R-:W4:Y:S01]  /*34b0*/  MUFU.TANH R34, R34 ;  /* 0x0000002200227308 */ /* 0x000f220000002400 */
[----:B------:R-:W-:Y:S01]  /*34c0*/  FMUL.FTZ R24, R40, UR10 ;  /* 0x0000000a28187c20 */ /* 0x000fe20008410000 */
[----:B------:R-:W-:Y:S01]  /*34d0*/  FMUL.FTZ R25, R41, UR10 ;  /* 0x0000000a29197c20 */ /* 0x000fe20008410000 */
[----:B------:R-:W-:Y:S01]  /*34e0*/  FMUL.FTZ R40, R46, UR10 ;  /* 0x0000000a2e287c20 */ /* 0x000fe20008410000 */
[----:B------:R-:W-:Y:S01]  /*34f0*/  HMMA.16816.F32 R60, R28, R50, R60 ;  /* 0x000000321c3c723c */ /* 0x000fe2000000183c */
[C---:B------:R-:W-:Y:S02]  /*3500*/  IMAD.IADD R27, R82.reuse, 0x1, -R27 ;  /* 0x00000001521b7824 */ /* 0x040fe400078e0a1b */
[----:B------:R-:W-:Y:S01]  /*3510*/  FMUL.FTZ R26, R47, UR10 ;  /* 0x0000000a2f1a7c20 */ /* 0x000fe20008410000 */
[----:B------:R-:W-:Y:S01]  /*3520*/  IMAD.SHL.U32 R82, R82, 0x2, RZ ;  /* 0x0000000252527824 */ /* 0x000fe200078e00ff */
[----:B------:R-:W4:Y:S08]  /*3530*/  MUFU.TANH R35, R35 ;  /* 0x0000002300237308 */ /* 0x000f300000002400 */
[----:B------:R-:W4:Y:S05]  /*3540*/  MUFU.TANH R44, R44 ;  /* 0x0000002c002c7308 */ /* 0x000f2a0000002400 */
[----:B---3--:R-:W-:Y:S03]  /*3550*/  HMMA.16816.F32 R64, R4, R20, R64 ;  /* 0x000000140440723c */ /* 0x008fe60000001840 */
[----:B------:R-:W3:Y:S03]  /*3560*/  MUFU.TANH R24, R24 ;  /* 0x0000001800187308 */ /* 0x000ee60000002400 */
[C---:B-1----:R-:W-:Y:S05]  /*3570*/  HMMA.16816.F32 R56, R36.reuse, R16, R56 ;  /* 0x000000102438723c */ /* 0x042fea0000001838 */
[----:B------:R-:W1:Y:S01]  /*3580*/  MUFU.TANH R25, R25 ;  /* 0x0000001900197308 */ /* 0x000e620000002400 */
[----:B------:R-:W-:Y:S01]  /*3590*/  HMMA.16816.F32 R8, R36, R18, R8 ;  /* 0x000000122408723c */ /* 0x000fe20000001808 */
[----:B------:R-:W-:Y:S01]  /*35a0*/  FMUL.FTZ R16, R42, UR10 ;  /* 0x0000000a2a107c20 */ /* 0x000fe20008410000 */
[----:B------:R-:W-:-:S04]  /*35b0*/  FMUL.FTZ R17, R43, UR10 ;  /* 0x0000000a2b117c20 */ /* 0x000fc80008410000 */
[----:B------:R-:W-:Y:S01]  /*35c0*/  HMMA.16816.F32 R60, R4, R22, R60 ;  /* 0x00000016043c723c */ /* 0x000fe2000000183c */
[----:B------:R-:W5:Y:S01]  /*35d0*/  LDSM.16.M88.4 R20, [R117+0x5c00] ;  /* 0x005c00007514783b */ /* 0x000f620000000200 */
[----:B------:R-:W-:Y:S01]  /*35e0*/  SHF.R.S32.HI R36, RZ, 0x1f, R27 ;  /* 0x0000001fff247819 */ /* 0x000fe2000001141b */
[----:B------:R-:W1:Y:S01]  /*35f0*/  MUFU.TANH R45, R45 ;  /* 0x0000002d002d7308 */ /* 0x000e620000002400 */
[----:B------:R-:W-:Y:S01]  /*3600*/  LOP3.LUT R19, R82, 0x6, RZ, 0xc0, !PT ;  /* 0x0000000652137812 */ /* 0x000fe200078ec0ff */
[----:B------:R-:W-:-:S04]  /*3610*/  DEPBAR.LE SB0, 0x0 ;  /* 0x000080000000791a */ /* 0x000fc80000000000 */
[----:B------:R-:W-:Y:S01]  /*3620*/  LEA.HI R36, R36, R27, RZ, 0x2 ;  /* 0x0000001b24247211 */ /* 0x000fe200078f10ff */
[----:B------:R-:W-:Y:S01]  /*3630*/  FMUL.FTZ R18, R65, UR10 ;  /* 0x0000000a41127c20 */ /* 0x000fe20008410000 */
[----:B------:R-:W1:Y:S01]  /*3640*/  MUFU.TANH R16, R16 ;  /* 0x0000001000107308 */ /* 0x000e620000002400 */
[C---:B------:R-:W-:Y:S01]  /*3650*/  HMMA.16816.F32 R56, R28.reuse, R12, R56 ;  /* 0x0000000c1c38723c */ /* 0x040fe20000001838 */
[----:B------:R-:W-:Y:S01]  /*3660*/  SHF.R.S32.HI R36, RZ, 0x2, R36 ;  /* 0x00000002ff247819 */ /* 0x000fe20000011424 */
[----:B------:R-:W-:Y:S01]  /*3670*/  FMUL.FTZ R64, R64, UR10 ;  /* 0x0000000a40407c20 */ /* 0x000fe20008410000 */
[----:B------:R-:W-:Y:S01]  /*3680*/  FMUL.FTZ R66, R66, UR10 ;  /* 0x0000000a42427c20 */ /* 0x000fe20008410000 */
[----:B------:R-:W-:Y:S01]  /*3690*/  FMUL.FTZ R67, R67, UR10 ;  /* 0x0000000a43437c20 */ /* 0x000fe20008410000 */
[----:B------:R-:W-:Y:S01]  /*36a0*/  IADD3 R36, R91, 0x1, R36 ;  /* 0x000000015b247810 */ /* 0x000fe20007ffe024 */
[----:B------:R-:W-:Y:S01]  /*36b0*/  HMMA.16816.F32 R8, R28, R14, R8 ;  /* 0x0000000e1c08723c */ /* 0x000fe20000001808 */
[----:B------:R-:W-:Y:S01]  /*36c0*/  IMAD.IADD R12, R0, 0x1, R19 ;  /* 0x00000001000c7824 */ /* 0x000fe200078e0213 */
[----:B------:R-:W1:Y:S01]  /*36d0*/  MUFU.TANH R17, R17 ;  /* 0x0000001100117308 */ /* 0x000e620000002400 */
[----:B------:R-:W-:-:S03]  /*36e0*/  IADD3 R37, R81, R36, -R94 ;  /* 0x0000002451257210 */ /* 0x000fc60007ffe85e */
[----:B------:R-:W-:Y:S01]  /*36f0*/  FMUL.FTZ R62, R62, UR10 ;  /* 0x0000000a3e3e7c20 */ /* 0x000fe20008410000 */
[C---:B------:R-:W-:Y:S02]  /*3700*/  VIADD R14, R12.reuse, 0x1 ;  /* 0x000000010c0e7836 */ /* 0x040fe40000000000 */
[----:B------:R-:W-:Y:S01]  /*3710*/  FMUL.FTZ R27, R61, UR10 ;  /* 0x0000000a3d1b7c20 */ /* 0x000fe20008410000 */
[----:B------:R-:W-:Y:S01]  /*3720*/  IMAD.IADD R80, R37, 0x1, R80 ;  /* 0x0000000125507824 */ /* 0x000fe200078e0250 */
[----:B------:R-:W1:Y:S01]  /*3730*/  MUFU.TANH R40, R40 ;  /* 0x0000002800287308 */ /* 0x000e620000002400 */
[----:B------:R-:W-:Y:S02]  /*3740*/  VIADD R15, R12, 0x8 ;  /* 0x000000080c0f7836 */ /* 0x000fe40000000000 */
[----:B------:R-:W-:Y:S01]  /*3750*/  FMUL.FTZ R13, R60, UR10 ;  /* 0x0000000a3c0d7c20 */ /* 0x000fe20008410000 */
[----:B------:R-:W-:Y:S01]  /*3760*/  FMUL.FTZ R63, R63, UR10 ;  /* 0x0000000a3f3f7c20 */ /* 0x000fe20008410000 */
[----:B------:R-:W-:-:S02]  /*3770*/  VIMNMX R103, R80, R81, PT ;  /* 0x0000005150677248 */ /* 0x000fc40003fe0100 */
[----:B------:R-:W-:Y:S02]  /*3780*/  VIADDMNMX R102, R80, 0x8, R81, PT ;  /* 0x0000000850667846 */ /* 0x000fe40003800151 */
[CC--:B------:R-:W-:Y:S01]  /*3790*/  ISETP.GE.AND P1, PT, R14.reuse, R103.reuse, PT ;  /* 0x000000670e00720c */ /* 0x0c0fe20003f26270 */
[----:B------:R-:W1:Y:S01]  /*37a0*/  MUFU.TANH R134, R64 ;  /* 0x0000004000867308 */ /* 0x000e620000002400 */
[-C--:B------:R-:W-:Y:S01]  /*37b0*/  ISETP.GE.AND P3, PT, R14, R102.reuse, PT ;  /* 0x000000660e00720c */ /* 0x080fe20003f66270 */
[C---:B------:R-:W-:Y:S01]  /*37c0*/  VIADD R14, R12.reuse, 0x9 ;  /* 0x000000090c0e7836 */ /* 0x040fe20000000000 */
[-C--:B------:R-:W-:Y:S01]  /*37d0*/  ISETP.GE.AND P5, PT, R12, R103.reuse, PT ;  /* 0x000000670c00720c */ /* 0x080fe20003fa6270 */
[C---:B-----5:R-:W-:Y:S01]  /*37e0*/  HMMA.16816.F32 R56, R4.reuse, R20, R56 ;  /* 0x000000140438723c */ /* 0x060fe20000001838 */
[CC--:B------:R-:W-:Y:S02]  /*37f0*/  ISETP.GE.AND P2, PT, R15.reuse, R103.reuse, PT ;  /* 0x000000670f00720c */ /* 0x0c0fe40003f46270 */
[----:B------:R-:W-:Y:S01]  /*3800*/  ISETP.GE.AND P0, PT, R14, R103, PT ;  /* 0x000000670e00720c */ /* 0x000fe20003f06270 */
[----:B------:R-:W5:Y:S01]  /*3810*/  MUFU.TANH R18, R18 ;  /* 0x0000001200127308 */ /* 0x000f620000002400 */
[-C--:B------:R-:W-:Y:S01]  /*3820*/  ISETP.GE.AND P4, PT, R15, R102.reuse, PT ;  /* 0x000000660f00720c */ /* 0x080fe20003f86270 */
[----:B------:R-:W-:Y:S01]  /*3830*/  HMMA.16816.F32 R8, R4, R22, R8 ;  /* 0x000000160408723c */ /* 0x000fe20000001808 */
[----:B------:R-:W-:Y:S01]  /*3840*/  FSEL R32, R32, -INF , !P0 ;  /* 0xff80000020207808 */ /* 0x000fe20004000000 */
[C---:B------:R-:W-:Y:S01]  /*3850*/  VIADD R15, R12.reuse, 0x10 ;  /* 0x000000100c0f7836 */ /* 0x040fe20000000000 */
[----:B------:R-:W-:-:S02]  /*3860*/  ISETP.GE.AND P0, PT, R12, R102, PT ;  /* 0x000000660c00720c */ /* 0x000fc40003f06270 */
[----:B------:R-:W-:Y:S01]  /*3870*/  FSEL R76, R76, -INF , !P5 ;  /* 0xff8000004c4c7808 */ /* 0x000fe20006800000 */
[----:B------:R-:W5:Y:S01]  /*3880*/  MUFU.TANH R26, R26 ;  /* 0x0000001a001a7308 */ /* 0x000f620000002400 */
[----:B------:R-:W-:Y:S01]  /*3890*/  VIADD R6, R12, 0x11 ;  /* 0x000000110c067836 */ /* 0x000fe20000000000 */
[----:B------:R-:W-:Y:S01]  /*38a0*/  ISETP.GE.AND P5, PT, R14, R102, PT ;  /* 0x000000660e00720c */ /* 0x000fe20003fa6270 */
[----:B------:R-:W-:Y:S01]  /*38b0*/  VIADD R5, R12, 0x18 ;  /* 0x000000180c057836 */ /* 0x000fe20000000000 */
[----:B------:R-:W-:Y:S02]  /*38c0*/  FSEL R39, R78, -INF , !P0 ;  /* 0xff8000004e277808 */ /* 0x000fe40004000000 */
[----:B--2---:R-:W-:Y:S02]  /*38d0*/  FSEL R37, R33, -INF , !P3 ;  /* 0xff80000021257808 */ /* 0x004fe40005800000 */
[----:B------:R-:W-:Y:S01]  /*38e0*/  FSEL R14, R77, -INF , !P1 ;  /* 0xff8000004d0e7808 */ /* 0x000fe20004800000 */
[----:B------:R-:W2:Y:S01]  /*38f0*/  MUFU.TANH R93, R66 ;  /* 0x00000042005d7308 */ /* 0x000ea20000002400 */
[----:B------:R-:W-:-:S02]  /*3900*/  ISETP.GE.AND P0, PT, R6, R103, PT ;  /* 0x000000670600720c */ /* 0x000fc40003f06270 */
[-C--:B------:R-:W-:Y:S01]  /*3910*/  ISETP.GE.AND P3, PT, R6, R102.reuse, PT ;  /* 0x000000660600720c */ /* 0x080fe20003f66270 */
[----:B------:R-:W-:Y:S01]  /*3920*/  VIADD R6, R12, 0x19 ;  /* 0x000000190c067836 */ /* 0x000fe20000000000 */
[-C--:B------:R-:W-:Y:S01]  /*3930*/  ISETP.GE.AND P1, PT, R15, R103.reuse, PT ;  /* 0x000000670f00720c */ /* 0x080fe20003f26270 */
[----:B------:R-:W-:Y:S01]  /*3940*/  FMUL.FTZ R56, R56, UR10 ;  /* 0x0000000a38387c20 */ /* 0x000fe20008410000 */
[----:B----4-:R-:W-:Y:S01]  /*3950*/  FSEL R33, R34, -INF , !P4 ;  /* 0xff80000022217808 */ /* 0x010fe20006000000 */
[----:B------:R-:W4:Y:S01]  /*3960*/  MUFU.TANH R113, R67 ;  /* 0x0000004300717308 */ /* 0x000f220000002400 */
[----:B------:R-:W-:Y:S01]  /*3970*/  FSEL R19, R35, -INF , !P5 ;  /* 0xff80000023137808 */ /* 0x000fe20006800000 */
[----:B------:R-:W-:Y:S01]  /*3980*/  FMUL.FTZ R8, R8, UR10 ;  /* 0x0000000a08087c20 */ /* 0x000fe20008410000 */
[-C--:B------:R-:W-:Y:S01]  /*3990*/  ISETP.GE.AND P4, PT, R5, R103.reuse, PT ;  /* 0x000000670500720c */ /* 0x080fe20003f86270 */
[----:B------:R-:W-:Y:S01]  /*39a0*/  FMUL.FTZ R57, R57, UR10 ;  /* 0x0000000a39397c20 */ /* 0x000fe20008410000 */
[-C--:B------:R-:W-:Y:S01]  /*39b0*/  ISETP.GE.AND P5, PT, R5, R102.reuse, PT ;  /* 0x000000660500720c */ /* 0x080fe20003fa6270 */
[----:B------:R-:W-:Y:S01]  /*39c0*/  VIADD R5, R12, 0x20 ;  /* 0x000000200c057836 */ /* 0x000fe20000000000 */
[----:B------:R-:W-:Y:S01]  /*39d0*/  FSEL R44, R44, -INF , !P1 ;  /* 0xff8000002c2c7808 */ /* 0x000fe20004800000 */
[----:B------:R-:W4:Y:S01]  /*39e0*/  MUFU.TANH R4, R62 ;  /* 0x0000003e00047308 */ /* 0x000f220000002400 */
[-C--:B------:R-:W-:Y:S01]  /*39f0*/  ISETP.GE.AND P1, PT, R6, R103.reuse, PT ;  /* 0x000000670600720c */ /* 0x080fe20003f26270 */
[----:B------:R-:W-:Y:S01]  /*3a00*/  FMUL.FTZ R29, R58, UR10 ;  /* 0x0000000a3a1d7c20 */ /* 0x000fe20008410000 */
[----:B---3--:R-:W-:Y:S01]  /*3a10*/  FSEL R24, R24, -INF , !P4 ;  /* 0xff80000018187808 */ /* 0x008fe20006000000 */
[----:B------:R-:W-:Y:S01]  /*3a20*/  FMUL.FTZ R28, R59, UR10 ;  /* 0x0000000a3b1c7c20 */ /* 0x000fe20008410000 */
[----:B-1----:R-:W-:Y:S01]  /*3a30*/  FSEL R20, R25, -INF , !P1 ;  /* 0xff80000019147808 */ /* 0x002fe20004800000 */
[----:B------:R-:W-:Y:S01]  /*3a40*/  FMUL.FTZ R9, R9, UR10 ;  /* 0x0000000a09097c20 */ /* 0x000fe20008410000 */
[----:B------:R-:W-:Y:S01]  /*3a50*/  FSEL R22, R45, -INF , !P0 ;  /* 0xff8000002d167808 */ /* 0x000fe20004000000 */
[----:B------:R-:W1:Y:S01]  /*3a60*/  MUFU.TANH R27, R27 ;  /* 0x0000001b001b7308 */ /* 0x000e620000002400 */
[C---:B------:R-:W-:Y:S01]  /*3a70*/  ISETP.GE.AND P4, PT, R5.reuse, R103, PT ;  /* 0x000000670500720c */ /* 0x040fe20003f86270 */
[----:B------:R-:W-:Y:S01]  /*3a80*/  FMUL.FTZ R10, R10, UR10 ;  /* 0x0000000a0a0a7c20 */ /* 0x000fe20008410000 */
[-C--:B------:R-:W-:Y:S01]  /*3a90*/  ISETP.GE.AND P1, PT, R5, R102.reuse, PT ;  /* 0x000000660500720c */ /* 0x080fe20003f26270 */
[----:B------:R-:W-:Y:S01]  /*3aa0*/  VIADD R5, R12, 0x28 ;  /* 0x000000280c057836 */ /* 0x000fe20000000000 */
[----:B------:R-:W-:Y:S01]  /*3ab0*/  FSEL R68, R68, -INF , !P2 ;  /* 0xff80000044447808 */ /* 0x000fe20005000000 */
[----:B------:R-:W-:Y:S01]  /*3ac0*/  FMUL.FTZ R11, R11, UR10 ;  /* 0x0000000a0b0b7c20 */ /* 0x000fe20008410000 */
[-C--:B------:R-:W-:Y:S01]  /*3ad0*/  ISETP.GE.AND P0, PT, R6, R102.reuse, PT ;  /* 0x000000660600720c */ /* 0x080fe20003f06270 */
[----:B------:R-:W-:Y:S01]  /*3ae0*/  VIADD R6, R12, 0x21 ;  /* 0x000000210c067836 */ /* 0x000fe20000000000 */
[----:B------:R-:W-:Y:S01]  /*3af0*/  ISETP.GE.AND P2, PT, R15, R102, PT ;  /* 0x000000660f00720c */ /* 0x000fe20003f46270 */
[----:B------:R-:W-:Y:S01]  /*3b00*/  MUFU.TANH R104, R8 ;  /* 0x0000000800687308 */ /* 0x000fe20000002400 */
[----:B------:R-:W-:-:S02]  /*3b10*/  FSEL R15, R16, -INF , !P5 ;  /* 0xff800000100f7808 */ /* 0x000fc40006800000 */
[----:B------:R-:W-:Y:S02]  /*3b20*/  FSEL R17, R17, -INF , !P0 ;  /* 0xff80000011117808 */ /* 0x000fe40004000000 */
[----:B------:R-:W-:Y:S02]  /*3b30*/  FSEL R25, R40, -INF , !P2 ;  /* 0xff80000028197808 */ /* 0x000fe40005000000 */
[CC--:B------:R-:W-:Y:S01]  /*3b40*/  ISETP.GE.AND P5, PT, R5.reuse, R103.reuse, PT ;  /* 0x000000670500720c */ /* 0x0c0fe20003fa6270 */
[----:B------:R-:W3:Y:S01]  /*3b50*/  MUFU.TANH R13, R13 ;  /* 0x0000000d000d7308 */ /* 0x000ee20000002400 */
[----:B------:R-:W-:Y:S01]  /*3b60*/  ISETP.GE.AND P0, PT, R5, R102, PT ;  /* 0x000000660500720c */ /* 0x000fe20003f06270 */
[----:B------:R-:W-:Y:S01]  /*3b70*/  VIADD R5, R12, 0x29 ;  /* 0x000000290c057836 */ /* 0x000fe20000000000 */
[----:B------:R-:W-:Y:S02]  /*3b80*/  ISETP.GE.AND P2, PT, R6, R103, PT ;  /* 0x000000670600720c */ /* 0x000fe40003f46270 */
[----:B------:R-:W-:-:S02]  /*3b90*/  FSEL R134, R134, -INF , !P4 ;  /* 0xff80000086867808 */ /* 0x000fc40006000000 */
[----:B-----5:R-:W-:Y:S01]  /*3ba0*/  FSEL R94, R18, -INF , !P2 ;  /* 0xff800000125e7808 */ /* 0x020fe20005000000 */
[----:B------:R-:W5:Y:S01]  /*3bb0*/  MUFU.TANH R107, R63 ;  /* 0x0000003f006b7308 */ /* 0x000f620000002400 */
[----:B------:R-:W-:Y:S02]  /*3bc0*/  FSEL R41, R26, -INF , !P3 ;  /* 0xff8000001a297808 */ /* 0x000fe40005800000 */
[C---:B------:R-:W-:Y:S02]  /*3bd0*/  ISETP.GE.AND P4, PT, R5.reuse, R103, PT ;  /* 0x000000670500720c */ /* 0x040fe40003f86270 */
[-C--:B------:R-:W-:Y:S01]  /*3be0*/  ISETP.GE.AND P2, PT, R5, R102.reuse, PT ;  /* 0x000000660500720c */ /* 0x080fe20003f46270 */
[----:B------:R-:W-:Y:S01]  /*3bf0*/  VIADD R5, R12, 0x31 ;  /* 0x000000310c057836 */ /* 0x000fe20000000000 */
[----:B------:R-:W-:Y:S01]  /*3c00*/  ISETP.GE.AND P3, PT, R6, R102, PT ;  /* 0x000000660600720c */ /* 0x000fe20003f66270 */
[----:B------:R-:W5:Y:S01]  /*3c10*/  MUFU.TANH R106, R56 ;  /* 0x00000038006a7308 */ /* 0x000f620000002400 */
[----:B--2---:R-:W-:Y:S01]  /*3c20*/  FSEL R93, R93, -INF , !P1 ;  /* 0xff8000005d5d7808 */ /* 0x004fe20004800000 */
[----:B------:R-:W-:Y:S01]  /*3c30*/  VIADD R6, R12, 0x30 ;  /* 0x000000300c067836 */ /* 0x000fe20000000000 */
[----:B----4-:R-:W-:-:S02]  /*3c40*/  FSEL R113, R113, -INF , !P3 ;  /* 0xff80000071717808 */ /* 0x010fc40005800000 */
[CC--:B------:R-:W-:Y:S02]  /*3c50*/  ISETP.GE.AND P1, PT, R5.reuse, R103.reuse, PT ;  /* 0x000000670500720c */ /* 0x0c0fe40003f26270 */
[----:B------:R-:W-:Y:S01]  /*3c60*/  ISETP.GE.AND P3, PT, R5, R102, PT ;  /* 0x000000660500720c */ /* 0x000fe20003f66270 */
[----:B------:R-:W-:Y:S01]  /*3c70*/  VIADD R5, R12, 0x38 ;  /* 0x000000380c057836 */ /* 0x000fe20000000000 */
[----:B------:R-:W2:Y:S01]  /*3c80*/  MUFU.TANH R105, R57 ;  /* 0x0000003900697308 */ /* 0x000ea20000002400 */
[----:B------:R-:W-:Y:S01]  /*3c90*/  FSEL R35, R4, -INF , !P0 ;  /* 0xff80000004237808 */ /* 0x000fe20004000000 */
[----:B------:R-:W-:Y:S01]  /*3ca0*/  VIADD R12, R12, 0x39 ;  /* 0x000000390c0c7836 */ /* 0x000fe20000000000 */
[----:B-1----:R-:W-:Y:S02]  /*3cb0*/  FSEL R34, R27, -INF , !P4 ;  /* 0xff8000001b227808 */ /* 0x002fe40006000000 */
[----:B------:R-:W-:Y:S02]  /*3cc0*/  ISETP.GE.AND P0, PT, R5, R103, PT ;  /* 0x000000670500720c */ /* 0x000fe40003f06270 */
[----:B---3--:R-:W-:Y:S01]  /*3cd0*/  FSEL R90, R13, -INF , !P5 ;  /* 0xff8000000d5a7808 */ /* 0x008fe20006800000 */
[----:B------:R-:W1:Y:S01]  /*3ce0*/  MUFU.TANH R108, R9 ;  /* 0x00000009006c7308 */ /* 0x000e620000002400 */
[----:B------:R-:W-:-:S02]  /*3cf0*/  FSEL R104, R104, -INF , !P0 ;  /* 0xff80000068687808 */ /* 0x000fc40004000000 */
[----:B------:R-:W-:Y:S02]  /*3d00*/  ISETP.GT.AND P0, PT, R128, R123, PT ;  /* 0x0000007b8000720c */ /* 0x000fe40003f04270 */
[----:B------:R-:W-:Y:S02]  /*3d10*/  ISETP.GE.AND P5, PT, R6, R103, PT ;  /* 0x000000670600720c */ /* 0x000fe40003fa6270 */
[----:B-----5:R-:W-:Y:S01]  /*3d20*/  FSEL R107, R107, -INF , !P2 ;  /* 0xff8000006b6b7808 */ /* 0x020fe20005000000 */
[----:B------:R-:W3:Y:S01]  /*3d30*/  MUFU.TANH R29, R29 ;  /* 0x0000001d001d7308 */ /* 0x000ee20000002400 */
[----:B------:R-:W-:Y:S02]  /*3d40*/  FSEL R106, R106, -INF , !P5 ;  /* 0xff8000006a6a7808 */ /* 0x000fe40006800000 */
[----:B--2---:R-:W-:Y:S01]  /*3d50*/  FSEL R105, R105, -INF , !P1 ;  /* 0xff80000069697808 */ /* 0x004fe20004800000 */
[----:B------:R-:W-:Y:S01]  /*3d60*/  BAR.SYNC.DEFER_BLOCKING 0x0 ;  /* 0x0000000000007b1d */ /* 0x000fe20000010000 */
[----:B------:R-:W-:-:S02]  /*3d70*/  ISETP.GE.AND P4, PT, R6, R102, PT ;  /* 0x000000660600720c */ /* 0x000fc40003f86270 */
[-C--:B------:R-:W-:Y:S02]  /*3d80*/  ISETP.GE.AND P2, PT, R5, R102.reuse, PT ;  /* 0x000000660500720c */ /* 0x080fe40003f46270 */
[C---:B------:R-:W-:Y:S01]  /*3d90*/  ISETP.GE.AND P5, PT, R12.reuse, R103, PT ;  /* 0x000000670c00720c */ /* 0x040fe20003fa6270 */
[----:B------:R-:W2:Y:S01]  /*3da0*/  MUFU.TANH R28, R28 ;  /* 0x0000001c001c7308 */ /* 0x000ea20000002400 */
[----:B------:R-:W-:Y:S02]  /*3db0*/  ISETP.GE.AND P1, PT, R12, R102, PT ;  /* 0x000000660c00720c */ /* 0x000fe40003f26270 */
[----:B-1----:R-:W-:Y:S02]  /*3dc0*/  FSEL R108, R108, -INF , !P5 ;  /* 0xff8000006c6c7808 */ /* 0x002fe40006800000 */
[----:B---3--:R-:W-:-:S03]  /*3dd0*/  FSEL R29, R29, -INF , !P4 ;  /* 0xff8000001d1d7808 */ /* 0x008fc60006000000 */
[----:B------:R-:W1:Y:S08]  /*3de0*/  MUFU.TANH R27, R10 ;  /* 0x0000000a001b7308 */ /* 0x000e700000002400 */
[----:B------:R-:W3:Y:S01]  /*3df0*/  MUFU.TANH R26, R11 ;  /* 0x0000000b001a7308 */ /* 0x000ee20000002400 */
[----:B--2---:R-:W-:Y:S02]  /*3e00*/  FSEL R28, R28, -INF , !P3 ;  /* 0xff8000001c1c7808 */ /* 0x004fe40005800000 */
[----:B-1----:R-:W-:-:S02]  /*3e10*/  FSEL R27, R27, -INF , !P2 ;  /* 0xff8000001b1b7808 */ /* 0x002fc40005000000 */
        /* <DEDUP_REMOVED lines=62> */
.L_x_4552:
[----:B------:R-:W-:-:S04]  /*4200*/  LEA R2, -R96, RZ, 0x6 ;  /* 0x000000ff60027211 */ /* 0x000fc800078e31ff */
[----:B------:R-:W-:-:S07]  /*4210*/  SHF.R.S32.HI R23, RZ, 0x1f, R2 ;  /* 0x0000001fff177819 */ /* 0x000fce0000011402 */
.L_x_4553:
        /* <DEDUP_REMOVED lines=66> */
.L_x_4555:
[----:B------:R-:W-:Y:S05]  /*4640*/  BSYNC B0 ;  /* 0x0000000000007941 */ /* 0x000fea0003800000 */
.L_x_4554:
[----:B------:R-:W0:Y:S01]  /*4650*/  LDGDEPBAR ;  /* 0x00000000000079af */ /* 0x000e220000000000 */
[----:B------:R-:W-:Y:S02]  /*4660*/  MOV R101, R21 ;  /* 0x0000001500657202 */ /* 0x000fe40000000f00 */
[----:B------:R-:W-:-:S07]  /*4670*/  MOV R100, R0 ;  /* 0x0000000000647202 */ /* 0x000fce0000000f00 */
.L_x_4551:
        /* <DEDUP_REMOVED lines=57> */
[----:B------:R-:W-:Y:S01]  /*4a10*/  LDSM.16.MT88.4 R68, [R116+0x6000] ;  /* 0x006000007444783b */ /* 0x000fe20000004200 */
        /* <DEDUP_REMOVED lines=13> */
[----:B------:R-:W-:Y:S01]  /*4af0*/  FFMA.FTZ R104, R104, UR11, -R111 ;  /* 0x0000000b68687c23 */ /* 0x000fe2000801086f */
[----:B------:R-:W-:Y:S01]  /*4b00*/  LEA R138, P1, R101, UR8, 0x1 ;  /* 0x00000008658a7c11 */ /* 0x000fe2000f8208ff */
        /* <DEDUP_REMOVED lines=9> */
[----:B------:R-:W-:Y:S01]  /*4ba0*/  FFMA.FTZ R3, R17, UR11, -R30 ;  /* 0x0000000b11037c23 */ /* 0x000fe2000801081e */
[----:B------:R-:W1:Y:S01]  /*4bb0*/  LDSM.16.MT88.4 R40, [R118+0x8000] ;  /* 0x008000007628783b */ /* 0x000e620000004200 */
[----:B------:R-:W-:Y:S01]  /*4bc0*/  FADD.FTZ R115, R115, R92 ;  /* 0x0000005c73737221 */ /* 0x000fe20000010000 */
[----:B------:R-:W-:Y:S01]  /*4bd0*/  MUFU.EX2 R109, R109 ;  /* 0x0000006d006d7308 */ /* 0x000fe20000000800 */
[--C-:B------:R-:W-:Y:S01]  /*4be0*/  FFMA.FTZ R93, R93, UR11, -R30.reuse ;  /* 0x0000000b5d5d7c23 */ /* 0x100fe2000801081e */
[----:B------:R-:W4:Y:S01]  /*4bf0*/  LDSM.16.MT88.4 R16, [R116+0x6400] ;  /* 0x006400007410783b */ /* 0x000f220000004200 */
[--C-:B------:R-:W-:Y:S01]  /*4c00*/  FFMA.FTZ R92, R113, UR11, -R30.reuse ;  /* 0x0000000b715c7c23 */ /* 0x100fe2000801081e */
[--C-:B------:R-:W-:Y:S01]  /*4c10*/  FFMA.FTZ R35, R35, UR11, -R30.reuse ;  /* 0x0000000b23237c23 */ /* 0x100fe2000801081e */
[--C-:B------:R-:W-:Y:S01]  /*4c20*/  FFMA.FTZ R34, R107, UR11, -R30.reuse ;  /* 0x0000000b6b227c23 */ /* 0x100fe2000801081e */
[----:B------:R-:W5:Y:S01]  /*4c30*/  LDSM.16.MT88.4 R12, [R118+0x7400] ;  /* 0x00740000760c783b */ /* 0x000f620000004200 */
[--C-:B------:R-:W-:Y:S01]  /*4c40*/  FFMA.FTZ R29, R29, UR11, -R30.reuse ;  /* 0x0000000b1d1d7c23 */ /* 0x100fe2000801081e */
[----:B------:R-:W2:Y:S01]  /*4c50*/  MUFU.EX2 R114, R114 ;  /* 0x0000007200727308 */ /* 0x000ea20000000800 */
[----:B---3--:R-:W-:Y:S01]  /*4c60*/  F2FP.F16.F32.PACK_AB R50, R31, R110 ;  /* 0x0000006e1f32723e */ /* 0x008fe200000000ff */
[--C-:B------:R-:W-:Y:S01]  /*4c70*/  FFMA.FTZ R28, R28, UR11, -R30.reuse ;  /* 0x0000000b1c1c7c23 */ /* 0x100fe2000801081e */
[--C-:B------:R-:W-:Y:S01]  /*4c80*/  FFMA.FTZ R27, R27, UR11, -R30.reuse ;  /* 0x0000000b1b1b7c23 */ /* 0x100fe2000801081e */
[----:B------:R-:W-:Y:S01]  /*4c90*/  FFMA.FTZ R142, R26, UR11, -R30 ;  /* 0x0000000b1a8e7c23 */ /* 0x000fe2000801081e */
[----:B------:R-:W-:Y:S01]  /*4ca0*/  FADD.FTZ R110, R110, R115 ;  /* 0x000000736e6e7221 */ /* 0x000fe20000010000 */
[----:B------:R-:W-:-:S02]  /*4cb0*/  LEA.HI.X R139, R101, UR9, R100, 0x1, P1 ;  /* 0x00000009658b7c11 */ /* 0x000fc400088f0c64 */
[----:B------:R-:W-:Y:S01]  /*4cc0*/  MUFU.EX2 R112, R112 ;  /* 0x0000007000707308 */ /* 0x000fe20000000800 */
[----:B------:R-:W-:-:S07]  /*4cd0*/  FADD.FTZ R31, R31, R110 ;  /* 0x0000006e1f1f7221 */ /* 0x000fce0000010000 */
[----:B------:R-:W3:Y:S01]  /*4ce0*/  MUFU.EX2 R33, R33 ;  /* 0x0000002100217308 */ /* 0x000ee20000000800 */
[----:B--2---:R-:W-:Y:S01]  /*4cf0*/  F2FP.F16.F32.PACK_AB R49, R114, R109 ;  /* 0x0000006d7231723e */ /* 0x004fe200000000ff */
[----:B------:R-:W-:-:S06]  /*4d00*/  FADD.FTZ R109, R109, R114 ;  /* 0x000000726d6d7221 */ /* 0x000fcc0000010000 */
[----:B------:R-:W-:Y:S08]  /*4d10*/  MUFU.EX2 R32, R32 ;  /* 0x0000002000207308 */ /* 0x000ff00000000800 */
[----:B------:R-:W2:Y:S01]  /*4d20*/  MUFU.EX2 R23, R23 ;  /* 0x0000001700177308 */ /* 0x000ea20000000800 */
[----:B---3--:R-:W-:Y:S01]  /*4d30*/  F2FP.F16.F32.PACK_AB R51, R33, R112 ;  /* 0x000000702133723e */ /* 0x008fe200000000ff */
[----:B------:R-:W-:-:S04]  /*4d40*/  FADD.FTZ R112, R112, R109 ;  /* 0x0000006d70707221 */ /* 0x000fc80000010000 */
[----:B------:R-:W-:Y:S02]  /*4d50*/  FADD.FTZ R33, R33, R112 ;  /* 0x0000007021217221 */ /* 0x000fe40000010000 */
[C---:B------:R-:W-:Y:S01]  /*4d60*/  HMMA.16816.F32 R80, R48.reuse, R76, RZ ;  /* 0x0000004c3050723c */ /* 0x040fe200000018ff */
[----:B------:R-:W-:Y:S05]  /*4d70*/  MUFU.EX2 R21, R21 ;  /* 0x0000001500157308 */ /* 0x000fea0000000800 */
[C---:B------:R-:W-:Y:S03]  /*4d80*/  HMMA.16816.F32 R76, R48.reuse, R78, RZ ;  /* 0x0000004e304c723c */ /* 0x040fe600000018ff */
[----:B------:R-:W3:Y:S01]  /*4d90*/  MUFU.EX2 R20, R20 ;  /* 0x0000001400147308 */ /* 0x000ee20000000800 */
[C---:B--2---:R-:W-:Y:S01]  /*4da0*/  F2FP.F16.F32.PACK_AB R4, R23.reuse, R32 ;  /* 0x000000201704723e */ /* 0x044fe200000000ff */
[----:B------:R-:W-:Y:S01]  /*4db0*/  FADD.FTZ R32, R32, R31 ;  /* 0x0000001f20207221 */ /* 0x000fe20000010000 */
[----:B------:R-:W-:Y:S03]  /*4dc0*/  HMMA.16816.F32 R56, R48, R52, RZ ;  /* 0x000000343038723c */ /* 0x000fe600000018ff */
[----:B------:R-:W-:-:S02]  /*4dd0*/  FADD.FTZ R32, R23, R32 ;  /* 0x0000002017207221 */ /* 0x000fc40000010000 */
[----:B------:R-:W-:Y:S01]  /*4de0*/  MUFU.EX2 R24, R24 ;  /* 0x0000001800187308 */ /* 0x000fe20000000800 */
[C---:B------:R-:W-:Y:S06]  /*4df0*/  HMMA.16816.F32 R52, R48.reuse, R54, RZ ;  /* 0x000000363034723c */ /* 0x040fec00000018ff */
[----:B-1----:R-:W-:Y:S01]  /*4e00*/  HMMA.16816.F32 R36, R48, R40, RZ ;  /* 0x000000283024723c */ /* 0x002fe200000018ff */
[----:B------:R-:W1:Y:S01]  /*4e10*/  MUFU.EX2 R25, R25 ;  /* 0x0000001900197308 */ /* 0x000e620000000800 */
[----:B---3--:R-:W-:Y:S01]  /*4e20*/  F2FP.F16.F32.PACK_AB R6, R20, R21 ;  /* 0x000000151406723e */ /* 0x008fe200000000ff */
[----:B------:R-:W-:-:S03]  /*4e30*/  FADD.FTZ R21, R21, R32 ;  /* 0x0000002015157221 */ /* 0x000fc60000010000 */
[C---:B------:R-:W-:Y:S01]  /*4e40*/  HMMA.16816.F32 R40, R48.reuse, R42, RZ ;  /* 0x0000002a3028723c */ /* 0x040fe200000018ff */
[----:B------:R-:W-:Y:S02]  /*4e50*/  FADD.FTZ R20, R20, R21 ;  /* 0x0000001514147221 */ /* 0x000fe40000010000 */
[----:B------:R-:W-:Y:S03]  /*4e60*/  MUFU.EX2 R22, R22 ;  /* 0x0000001600167308 */ /* 0x000fe60000000800 */
[C---:B------:R-:W-:Y:S05]  /*4e70*/  HMMA.16816.F32 R72, R48.reuse, R68, RZ ;  /* 0x000000443048723c */ /* 0x040fea00000018ff */
[----:B------:R-:W2:Y:S01]  /*4e80*/  MUFU.EX2 R3, R3 ;  /* 0x0000000300037308 */ /* 0x000ea20000000800 */
[----:B-1----:R-:W-:Y:S01]  /*4e90*/  F2FP.F16.F32.PACK_AB R5, R25, R24 ;  /* 0x000000181905723e */ /* 0x002fe200000000ff */
[----:B------:R-:W-:Y:S01]  /*4ea0*/  HMMA.16816.F32 R64, R48, R60, RZ ;  /* 0x0000003c3040723c */ /* 0x000fe200000018ff */
        /* <DEDUP_REMOVED lines=14> */
[C---:B----4-:R-:W-:Y:S06]  /*4f90*/  HMMA.16816.F32 R72, R4.reuse, R16, R72 ;  /* 0x000000100448723c */ /* 0x050fec0000001848 */
[----:B------:R-:W-:Y:S01]  /*4fa0*/  MUFU.EX2 R93, R93 ;  /* 0x0000005d005d7308 */ /* 0x000fe20000000800 */
[C---:B------:R-:W-:Y:S01]  /*4fb0*/  HMMA.16816.F32 R68, R4.reuse, R18, R68 ;  /* 0x000000120444723c */ /* 0x040fe20000001844 */
[----:B------:R-:W-:Y:S05]  /*4fc0*/  LDSM.16.MT88.4 R16, [R118+0x6c00] ;  /* 0x006c00007610783b */ /* 0x000fea0000004200 */
[C---:B-----5:R-:W-:Y:S01]  /*4fd0*/  HMMA.16816.F32 R64, R4.reuse, R12, R64 ;  /* 0x0000000c0440723c */ /* 0x060fe20000001840 */
        /* <DEDUP_REMOVED lines=148> */
.L_x_4557:
[----:B------:R-:W-:-:S04]  /*5920*/  LEA R4, -R98, RZ, 0x6 ;  /* 0x000000ff62047211 */ /* 0x000fc800078e31ff */
[----:B------:R-:W-:-:S07]  /*5930*/  SHF.R.S32.HI R3, RZ, 0x1f, R4 ;  /* 0x0000001fff037819 */ /* 0x000fce0000011404 */
.L_x_4558:
[----:B------:R-:W-:Y:S01]  /*5940*/  ULDC UR4, c[0x0][0x2d0] ;  /* 0x0000b40000047ab9 */ /* 0x000fe20000000800 */
[----:B------:R-:W-:Y:S02]  /*5950*/  LEA R5, P4, R88, UR6, 0x1 ;  /* 0x0000000658057c11 */ /* 0x000fe4000f8808ff */
[----:B------:R-:W-:Y:S02]  /*5960*/  ISETP.GE.AND P2, PT, R87, UR4, PT ;  /* 0x0000000457007c0c */ /* 0x000fe4000bf46270 */
[----:B------:R-:W-:Y:S02]  /*5970*/  ISETP.GE.AND P1, PT, R85, UR4, PT ;  /* 0x0000000455007c0c */ /* 0x000fe4000bf26270 */
[----:B------:R-:W-:Y:S02]  /*5980*/  LEA R144, P0, R4, R5, 0x1 ;  /* 0x0000000504907211 */ /* 0x000fe400078008ff */
[----:B------:R-:W-:Y:S02]  /*5990*/  LEA.HI.X R145, R88, UR7, R84, 0x1, P4 ;  /* 0x0000000758917c11 */ /* 0x000fe4000a0f0c54 */
[----:B------:R-:W-:-:S02]  /*59a0*/  IADD3 R5, P4, R127, R4, RZ ;  /* 0x000000047f057210 */ /* 0x000fc40007f9e0ff */
[----:B------:R-:W-:-:S03]  /*59b0*/  LEA.HI.X R145, R4, R145, R3, 0x1, P0 ;  /* 0x0000009104917211 */ /* 0x000fc600000f0c03 */
[CC--:B------:R-:W-:Y:S02]  /*59c0*/  @!P2 IADD3 R7, P3, R4.reuse, R88.reuse, RZ ;  /* 0x000000580407a210 */ /* 0x0c0fe40007f7e0ff */
[----:B------:R-:W-:Y:S02]  /*59d0*/  @!P1 IADD3 R4, P0, R4, R88, RZ ;  /* 0x0000005804049210 */ /* 0x000fe40007f1e0ff */
[----:B------:R-:W-:Y:S01]  /*59e0*/  @!P2 LEA R8, P5, R7, UR6, 0x1 ;  /* 0x000000060708ac11 */ /* 0x000fe2000f8a08ff */
[----:B------:R-:W-:Y:S01]  /*59f0*/  @!P2 IMAD.X R6, R3, 0x1, R84, P3 ;  /* 0x000000010306a824 */ /* 0x000fe200018e0654 */
[----:B------:R-:W-:-:S04]  /*5a00*/  ISETP.GE.AND P3, PT, R130, UR4, PT ;  /* 0x0000000482007c0c */ /* 0x000fc8000bf66270 */
[----:B------:R-:W-:Y:S01]  /*5a10*/  @!P2 LEA.HI.X R9, R7, UR7, R6, 0x1, P5 ;  /* 0x000000070709ac11 */ /* 0x000fe2000a8f0c06 */
[----:B------:R-:W-:Y:S01]  /*5a20*/  IMAD.X R7, R126, 0x1, R3, P4 ;  /* 0x000000017e077824 */ /* 0x000fe200020e0603 */
[C---:B------:R-:W-:Y:S01]  /*5a30*/  @!P1 LEA R12, P4, R4.reuse, UR6, 0x1 ;  /* 0x00000006040c9c11 */ /* 0x040fe2000f8808ff */
[--C-:B------:R-:W-:Y:S01]  /*5a40*/  @!P1 IMAD.X R3, R3, 0x1, R84.reuse, P0 ;  /* 0x0000000103039824 */ /* 0x100fe200000e0654 */
[CC--:B------:R-:W-:Y:S02]  /*5a50*/  @!P2 IADD3 R6, P5, R5.reuse, R88.reuse, RZ ;  /* 0x000000580506a210 */ /* 0x0c0fe40007fbe0ff */
        /* <DEDUP_REMOVED lines=8> */
[----:B------:R-:W-:Y:S01]  /*5ae0*/  @P3 STS [R129+0x6004], RZ ;  /* 0x006004ff81003388 */ /* 0x000fe20000000800 */
[----:B------:R-:W-:-:S02]  /*5af0*/  @!P3 LEA.HI.X R15, R98, R145, R99, 0x6, P4 ;  /* 0x00000091620fb211 */ /* 0x000fc400020f3463 */
[----:B------:R-:W-:Y:S01]  /*5b00*/  @!P2 LEA.HI.X R11, R6, UR7, R11, 0x1, P5 ;  /* 0x00000007060bac11 */ /* 0x000fe2000a8f0c0b */
[----:B------:R-:W-:Y:S01]  /*5b10*/  @P3 STS.64 [R129+0x6008], RZ ;  /* 0x006008ff81003388 */ /* 0x000fe20000000a00 */
[----:B------:R-:W-:-:S03]  /*5b20*/  @!P1 LEA.HI.X R25, R5, UR7, R84, 0x1, P0 ;  /* 0x0000000705199c11 */ /* 0x000fc600080f0c54 */
        /* <DEDUP_REMOVED lines=37> */
[----:B------:R-:W2:Y:S04]  /*5d80*/  LDSM.16.M88.4 R92, [R117+0x3800] ;  /* 0x00380000755c783b */ /* 0x000ea80000000200 */
[----:B------:R-:W0:Y:S01]  /*5d90*/  LDGDEPBAR ;  /* 0x00000000000079af */ /* 0x000e220000000000 */
[C---:B----4-:R-:W-:Y:S06]  /*5da0*/  HMMA.16816.F32 R32, R4.reuse, R28, RZ ;  /* 0x0000001c0420723c */ /* 0x050fec00000018ff */
[C---:B------:R-:W-:Y:S06]  /*5db0*/  HMMA.16816.F32 R28, R4.reuse, R30, RZ ;  /* 0x0000001e041c723c */ /* 0x040fec00000018ff */
[C---:B---3--:R-:W-:Y:S06]  /*5dc0*/  HMMA.16816.F32 R24, R4.reuse, R20, RZ ;  /* 0x000000140418723c */ /* 0x048fec00000018ff */
[----:B------:R-:W-:Y:S06]  /*5dd0*/  HMMA.16816.F32 R20, R4, R22, RZ ;  /* 0x000000160414723c */ /* 0x000fec00000018ff */
[C---:B-----5:R-:W-:Y:S06]  /*5de0*/  HMMA.16816.F32 R32, R84.reuse, R16, R32 ;  /* 0x000000105420723c */ /* 0x060fec0000001820 */
[----:B------:R-:W-:Y:S06]  /*5df0*/  HMMA.16816.F32 R28, R84, R18, R28 ;  /* 0x00000012541c723c */ /* 0x000fec000000181c */
[----:B-1----:R-:W-:Y:S06]  /*5e00*/  HMMA.16816.F32 R16, R4, R12, RZ ;  /* 0x0000000c0410723c */ /* 0x002fec00000018ff */
        /* <DEDUP_REMOVED lines=56> */
[----:B------:R-:W-:Y:S01]  /*6190*/  HMMA.16816.F32 R20, R92, R86, R20 ;  /* 0x000000565c14723c */ /* 0x000fe20000001814 */
[----:B------:R-:W2:Y:S01]  /*61a0*/  LDSM.16.M88.4 R84, [R117+0x5c00] ;  /* 0x005c00007554783b */ /* 0x000ea20000000200 */
[----:B------:R-:W-:-:S04]  /*61b0*/  DEPBAR.LE SB0, 0x0 ;  /* 0x000080000000791a */ /* 0x000fc80000000000 */
[----:B------:R-:W-:Y:S01]  /*61c0*/  FMUL.FTZ R113, R24, UR10 ;  /* 0x0000000a18717c20 */ /* 0x000fe20008410000 */
[----:B------:R-:W-:Y:S01]  /*61d0*/  FMUL.FTZ R25, R25, UR10 ;  /* 0x0000000a19197c20 */ /* 0x000fe20008410000 */
[----:B------:R-:W3:Y:S01]  /*61e0*/  S2R R24, SR_TID.X ;  /* 0x0000000000187919 */ /* 0x000ee20000002100 */
[----:B------:R-:W-:Y:S01]  /*61f0*/  FMUL.FTZ R26, R26, UR10 ;  /* 0x0000000a1a1a7c20 */ /* 0x000fe20008410000 */
[----:B------:R-:W-:Y:S01]  /*6200*/  FMUL.FTZ R27, R27, UR10 ;  /* 0x0000000a1b1b7c20 */ /* 0x000fe20008410000 */
[----:B------:R-:W-:Y:S01]  /*6210*/  MUFU.TANH R147, R25 ;  /* 0x0000001900937308 */ /* 0x000fe20000002400 */
[----:B------:R-:W-:Y:S01]  /*6220*/  FMUL.FTZ R33, R33, UR10 ;  /* 0x0000000a21217c20 */ /* 0x000fe20008410000 */
[----:B------:R-:W-:Y:S01]  /*6230*/  FMUL.FTZ R35, R35, UR10 ;  /* 0x0000000a23237c20 */ /* 0x000fe20008410000 */
[----:B------:R-:W-:Y:S01]  /*6240*/  FMUL.FTZ R3, R34, UR10 ;  /* 0x0000000a22037c20 */ /* 0x000fe20008410000 */
[----:B------:R-:W-:-:S03]  /*6250*/  FMUL.FTZ R32, R32, UR10 ;  /* 0x0000000a20207c20 */ /* 0x000fc60008410000 */
[----:B------:R-:W-:Y:S01]  /*6260*/  FMUL.FTZ R34, R28, UR10 ;  /* 0x0000000a1c227c20 */ /* 0x000fe20008410000 */
[----:B------:R-:W4:Y:S01]  /*6270*/  MUFU.TANH R33, R33 ;  /* 0x0000002100217308 */ /* 0x000f220000002400 */
[----:B------:R-:W-:Y:S01]  /*6280*/  FMUL.FTZ R28, R29, UR10 ;  /* 0x0000000a1d1c7c20 */ /* 0x000fe20008410000 */
[----:B------:R-:W-:Y:S01]  /*6290*/  FMUL.FTZ R30, R30, UR10 ;  /* 0x0000000a1e1e7c20 */ /* 0x000fe20008410000 */
[----:B------:R-:W-:Y:S02]  /*62a0*/  FMUL.FTZ R29, R31, UR10 ;  /* 0x0000000a1f1d7c20 */ /* 0x000fe40008410000 */
[----:B------:R-:W-:Y:S01]  /*62b0*/  FMUL.FTZ R111, R21, UR10 ;  /* 0x0000000a156f7c20 */ /* 0x000fe20008410000 */
[----:B------:R-:W-:Y:S01]  /*62c0*/  FMUL.FTZ R20, R20, UR10 ;  /* 0x0000000a14147c20 */ /* 0x000fe20008410000 */
[----:B------:R-:W-:Y:S01]  /*62d0*/  FMUL.FTZ R22, R22, UR10 ;  /* 0x0000000a16167c20 */ /* 0x000fe20008410000 */
[----:B------:R-:W5:Y:S01]  /*62e0*/  MUFU.TANH R35, R35 ;  /* 0x0000002300237308 */ /* 0x000f620000002400 */
[----:B------:R-:W-:Y:S01]  /*62f0*/  FMUL.FTZ R23, R23, UR10 ;  /* 0x0000000a17177c20 */ /* 0x000fe20008410000 */
[C---:B-1----:R-:W-:Y:S06]  /*6300*/  HMMA.16816.F32 R16, R92.reuse, R88, R16 ;  /* 0x000000585c10723c */ /* 0x042fec0000001810 */
[----:B------:R1:W-:Y:S01]  /*6310*/  MUFU.TANH R141, R20 ;  /* 0x00000014008d7308 */ /* 0x0003e20000002400 */
[----:B---3--:R-:W-:Y:S01]  /*6320*/  IMAD.SHL.U32 R21, R24, 0x2, RZ ;  /* 0x0000000218157824 */ /* 0x008fe200078e00ff */
[C---:B------:R-:W-:Y:S06]  /*6330*/  HMMA.16816.F32 R12, R92.reuse, R90, R12 ;  /* 0x0000005a5c0c723c */ /* 0x040fec000000180c */
[----:B------:R-:W3:Y:S01]  /*6340*/  MUFU.TANH R34, R34 ;  /* 0x0000002200227308 */ /* 0x000ee20000002400 */
[----:B------:R-:W-:Y:S01]  /*6350*/  LOP3.LUT R21, R21, 0x6, RZ, 0xc0, !PT ;  /* 0x0000000615157812 */ /* 0x000fe200078ec0ff */
[C---:B--2---:R-:W-:Y:S06]  /*6360*/  HMMA.16816.F32 R8, R92.reuse, R84, R8 ;  /* 0x000000545c08723c */ /* 0x044fec0000001808 */
[----:B------:R-:W-:Y:S01]  /*6370*/  MUFU.TANH R28, R28 ;  /* 0x0000001c001c7308 */ /* 0x000fe20000002400 */
[----:B-1----:R-:W-:Y:S01]  /*6380*/  IMAD R20, R128, 0x40, R21 ;  /* 0x0000004080147824 */ /* 0x002fe200078e0215 */
[----:B------:R-:W-:Y:S01]  /*6390*/  HMMA.16816.F32 R4, R92, R86, R4 ;  /* 0x000000565c04723c */ /* 0x000fe20000001804 */
[----:B------:R-:W-:-:S02]  /*63a0*/  FMUL.FTZ R109, R17, UR10 ;  /* 0x0000000a116d7c20 */ /* 0x000fc40008410000 */
[----:B------:R-:W-:-:S03]  /*63b0*/  VIADD R17, R20, 0x1 ;  /* 0x0000000114117836 */ /* 0x000fc60000000000 */
[----:B------:R-:W1:Y:S01]  /*63c0*/  MUFU.TANH R30, R30 ;  /* 0x0000001e001e7308 */ /* 0x000e620000002400 */
[----:B------:R-:W-:Y:S01]  /*63d0*/  FMUL.FTZ R107, R16, UR10 ;  /* 0x0000000a106b7c20 */ /* 0x000fe20008410000 */
[----:B------:R-:W-:Y:S02]  /*63e0*/  VIADD R16, R20, 0x8 ;  /* 0x0000000814107836 */ /* 0x000fe40000000000 */
[----:B------:R-:W-:Y:S01]  /*63f0*/  FMUL.FTZ R108, R18, UR10 ;  /* 0x0000000a126c7c20 */ /* 0x000fe20008410000 */
[-C--:B------:R-:W-:Y:S01]  /*6400*/  ISETP.GE.AND P0, PT, R17, R103.reuse, PT ;  /* 0x000000671100720c */ /* 0x080fe20003f06270 */
[----:B------:R-:W-:Y:S01]  /*6410*/  FMUL.FTZ R134, R19, UR10 ;  /* 0x0000000a13867c20 */ /* 0x000fe20008410000 */
[-C--:B------:R-:W-:Y:S01]  /*6420*/  ISETP.GE.AND P5, PT, R17, R102.reuse, PT ;  /* 0x000000661100720c */ /* 0x080fe20003fa6270 */
[----:B------:R-:W-:Y:S01]  /*6430*/  FMUL.FTZ R115, R12, UR10 ;  /* 0x0000000a0c737c20 */ /* 0x000fe20008410000 */
[----:B------:R-:W2:Y:S01]  /*6440*/  MUFU.TANH R29, R29 ;  /* 0x0000001d001d7308 */ /* 0x000ea20000002400 */
[----:B----4-:R-:W-:Y:S01]  /*6450*/  FSEL R21, R33, -INF , !P0 ;  /* 0xff80000021157808 */ /* 0x010fe20004000000 */
[----:B------:R-:W-:Y:S01]  /*6460*/  FMUL.FTZ R135, R13, UR10 ;  /* 0x0000000a0d877c20 */ /* 0x000fe20008410000 */
[-C--:B------:R-:W-:Y:S01]  /*6470*/  ISETP.GE.AND P4, PT, R16, R103.reuse, PT ;  /* 0x000000671000720c */ /* 0x080fe20003f86270 */
[----:B------:R-:W-:Y:S01]  /*6480*/  VIADD R13, R20, 0x18 ;  /* 0x00000018140d7836 */ /* 0x000fe20000000000 */
[-C--:B------:R-:W-:Y:S01]  /*6490*/  ISETP.GE.AND P0, PT, R16, R102.reuse, PT ;  /* 0x000000661000720c */ /* 0x080fe20003f06270 */
[----:B------:R-:W-:Y:S01]  /*64a0*/  VIADD R16, R20, 0x9 ;  /* 0x0000000914107836 */ /* 0x000fe20000000000 */
[----:B-----5:R-:W-:Y:S01]  /*64b0*/  FSEL R18, R35, -INF , !P5 ;  /* 0xff80000023127808 */ /* 0x020fe20006800000 */
[----:B------:R-:W-:Y:S01]  /*64c0*/  MUFU.TANH R110, R26 ;  /* 0x0000001a006e7308 */ /* 0x000fe20000002400 */
[----:B---3--:R-:W-:Y:S01]  /*64d0*/  FSEL R19, R34, -INF , !P4 ;  /* 0xff80000022137808 */ /* 0x008fe20006000000 */
[----:B------:R-:W-:Y:S01]  /*64e0*/  FMUL.FTZ R95, R8, UR10 ;  /* 0x0000000a085f7c20 */ /* 0x000fe20008410000 */
[----:B------:R-:W-:Y:S01]  /*64f0*/  ISETP.GE.AND P5, PT, R16, R103, PT ;  /* 0x000000671000720c */ /* 0x000fe20003fa6270 */
[----:B------:R-:W-:Y:S01]  /*6500*/  VIADD R8, R20, 0x21 ;  /* 0x0000002114087836 */ /* 0x000fe20000000000 */
[----:B------:R-:W-:Y:S01]  /*6510*/  ISETP.GE.AND P4, PT, R16, R102, PT ;  /* 0x000000661000720c */ /* 0x000fe20003f86270 */
[----:B------:R-:W-:Y:S01]  /*6520*/  FMUL.FTZ R14, R14, UR10 ;  /* 0x0000000a0e0e7c20 */ /* 0x000fe20008410000 */
[----:B-1----:R-:W-:Y:S01]  /*6530*/  FSEL R16, R30, -INF , !P0 ;  /* 0xff8000001e107808 */ /* 0x002fe20004000000 */
[----:B------:R-:W1:Y:S01]  /*6540*/  MUFU.TANH R113, R113 ;  /* 0x0000007100717308 */ /* 0x000e620000002400 */
[----:B------:R-:W-:Y:S01]  /*6550*/  FSEL R17, R28, -INF , !P5 ;  /* 0xff8000001c117808 */ /* 0x000fe20006800000 */
[----:B------:R-:W-:Y:S01]  /*6560*/  FMUL.FTZ R15, R15, UR10 ;  /* 0x0000000a0f0f7c20 */ /* 0x000fe20008410000 */
[----:B--2---:R-:W-:Y:S01]  /*6570*/  FSEL R12, R29, -INF , !P4 ;  /* 0xff8000001d0c7808 */ /* 0x004fe20006000000 */
[----:B------:R-:W-:Y:S01]  /*6580*/  FMUL.FTZ R9, R9, UR10 ;  /* 0x0000000a09097c20 */ /* 0x000fe20008410000 */
[----:B------:R-:W-:Y:S01]  /*6590*/  FMUL.FTZ R104, R6, UR10 ;  /* 0x0000000a06687c20 */ /* 0x000fe20008410000 */
[----:B------:R-:W-:Y:S01]  /*65a0*/  FMUL.FTZ R10, R10, UR10 ;  /* 0x0000000a0a0a7c20 */ /* 0x000fe20008410000 */
[----:B------:R-:W-:Y:S01]  /*65b0*/  FMUL.FTZ R105, R4, UR10 ;  /* 0x0000000a04697c20 */ /* 0x000fe20008410000 */
[----:B------:R2:W-:Y:S01]  /*65c0*/  MUFU.TANH R148, R22 ;  /* 0x0000001600947308 */ /* 0x0005e20000002400 */
[----:B------:R-:W-:-:S02]  /*65d0*/  VIADD R4, R20, 0x31 ;  /* 0x0000003114047836 */ /* 0x000fc40000000000 */
[----:B------:R-:W-:Y:S01]  /*65e0*/  FMUL.FTZ R11, R11, UR10 ;  /* 0x0000000a0b0b7c20 */ /* 0x000fe20008410000 */
[----:B------:R-:W-:Y:S01]  /*65f0*/  FMUL.FTZ R5, R5, UR10 ;  /* 0x0000000a05057c20 */ /* 0x000fe20008410000 */
[----:B------:R-:W-:-:S03]  /*6600*/  FMUL.FTZ R7, R7, UR10 ;  /* 0x0000000a07077c20 */ /* 0x000fc60008410000 */
[----:B------:R-:W3:Y:S08]  /*6610*/  MUFU.TANH R150, R27 ;  /* 0x0000001b00967308 */ /* 0x000ef00000002400 */
[----:B------:R-:W4:Y:S01]  /*6620*/  MUFU.TANH R146, R23 ;  /* 0x0000001700927308 */ /* 0x000f220000002400 */
[----:B--2---:R-:W-:-:S05]  /*6630*/  VIADD R22, R20, 0x10 ;  /* 0x0000001014167836 */ /* 0x004fca0000000000 */
[CC--:B------:R-:W-:Y:S02]  /*6640*/  ISETP.GE.AND P0, PT, R22.reuse, R103.reuse, PT ;  /* 0x000000671600720c */ /* 0x0c0fe40003f06270 */
[----:B------:R-:W-:Y:S01]  /*6650*/  ISETP.GE.AND P5, PT, R22, R102, PT ;  /* 0x000000661600720c */ /* 0x000fe20003fa6270 */
[----:B------:R-:W-:Y:S01]  /*6660*/  VIADD R22, R20, 0x11 ;  /* 0x0000001114167836 */ /* 0x000fe20000000000 */
[----:B------:R-:W-:Y:S01]  /*6670*/  MUFU.TANH R107, R107 ;  /* 0x0000006b006b7308 */ /* 0x000fe20000002400 */
[----:B-1----:R-:W-:Y:S02]  /*6680*/  FSEL R113, R113, -INF , !P0 ;  /* 0xff80000071717808 */ /* 0x002fe40004000000 */
[----:B------:R-:W-:Y:S02]  /*6690*/  FSEL R110, R110, -INF , !P5 ;  /* 0xff8000006e6e7808 */ /* 0x000fe40006800000 */
[-C--:B------:R-:W-:Y:S02]  /*66a0*/  ISETP.GE.AND P4, PT, R22, R103.reuse, PT ;  /* 0x000000671600720c */ /* 0x080fe40003f86270 */
[----:B------:R-:W-:Y:S01]  /*66b0*/  ISETP.GE.AND P5, PT, R13, R103, PT ;  /* 0x000000670d00720c */ /* 0x000fe20003fa6270 */
[----:B------:R-:W1:Y:S01]  /*66c0*/  MUFU.TANH R111, R111 ;  /* 0x0000006f006f7308 */ /* 0x000e620000002400 */
[----:B------:R-:W-:-:S02]  /*66d0*/  FSEL R147, R147, -INF , !P4 ;  /* 0xff80000093937808 */ /* 0x000fc40006000000 */
[-C--:B------:R-:W-:Y:S01]  /*66e0*/  ISETP.GE.AND P4, PT, R13, R102.reuse, PT ;  /* 0x000000660d00720c */ /* 0x080fe20003f86270 */
[----:B------:R-:W-:Y:S01]  /*66f0*/  VIADD R13, R20, 0x19 ;  /* 0x00000019140d7836 */ /* 0x000fe20000000000 */
[-C--:B------:R-:W-:Y:S02]  /*6700*/  ISETP.GE.AND P0, PT, R22, R102.reuse, PT ;  /* 0x000000661600720c */ /* 0x080fe40003f06270 */
[----:B------:R-:W-:Y:S01]  /*6710*/  FSEL R141, R141, -INF , !P5 ;  /* 0xff8000008d8d7808 */ /* 0x000fe20006800000 */
[----:B------:R-:W2:Y:S01]  /*6720*/  MUFU.TANH R109, R109 ;  /* 0x0000006d006d7308 */ /* 0x000ea20000002400 */
[----:B---3--:R-:W-:Y:S02]  /*6730*/  FSEL R150, R150, -INF , !P0 ;  /* 0xff80000096967808 */ /* 0x008fe40004000000 */
[C---:B------:R-:W-:Y:S02]  /*6740*/  ISETP.GE.AND P0, PT, R13.reuse, R103, PT ;  /* 0x000000670d00720c */ /* 0x040fe40003f06270 */
[----:B------:R-:W-:Y:S01]  /*6750*/  ISETP.GE.AND P5, PT, R13, R102, PT ;  /* 0x000000660d00720c */ /* 0x000fe20003fa6270 */
[----:B------:R-:W-:Y:S01]  /*6760*/  VIADD R13, R20, 0x20 ;  /* 0x00000020140d7836 */ /* 0x000fe20000000000 */
[----:B------:R-:W-:Y:S01]  /*6770*/  FSEL R148, R148, -INF , !P4 ;  /* 0xff80000094947808 */ /* 0x000fe20006000000 */
[----:B------:R-:W3:Y:S01]  /*6780*/  MUFU.TANH R108, R108 ;  /* 0x0000006c006c7308 */ /* 0x000ee20000002400 */
[----:B----4-:R-:W-:-:S02]  /*6790*/  FSEL R146, R146, -INF , !P5 ;  /* 0xff80000092927808 */ /* 0x010fc40006800000 */
[-C--:B------:R-:W-:Y:S02]  /*67a0*/  ISETP.GE.AND P4, PT, R13, R103.reuse, PT ;  /* 0x000000670d00720c */ /* 0x080fe40003f86270 */
[----:B-1----:R-:W-:Y:S02]  /*67b0*/  FSEL R111, R111, -INF , !P0 ;  /* 0xff8000006f6f7808 */ /* 0x002fe40004000000 */
[----:B------:R-:W-:Y:S01]  /*67c0*/  FSEL R107, R107, -INF , !P4 ;  /* 0xff8000006b6b7808 */ /* 0x000fe20006000000 */
[----:B------:R-:W1:Y:S01]  /*67d0*/  MUFU.TANH R134, R134 ;  /* 0x0000008600867308 */ /* 0x000e620000002400 */
[C---:B------:R-:W-:Y:S02]  /*67e0*/  ISETP.GE.AND P5, PT, R8.reuse, R103, PT ;  /* 0x000000670800720c */ /* 0x040fe40003fa6270 */
[-C--:B------:R-:W-:Y:S01]  /*67f0*/  ISETP.GE.AND P4, PT, R8, R102.reuse, PT ;  /* 0x000000660800720c */ /* 0x080fe20003f86270 */
[----:B------:R-:W-:Y:S01]  /*6800*/  VIADD R8, R20, 0x28 ;  /* 0x0000002814087836 */ /* 0x000fe20000000000 */
[----:B------:R-:W-:-:S02]  /*6810*/  ISETP.GE.AND P0, PT, R13, R102, PT ;  /* 0x000000660d00720c */ /* 0x000fc40003f06270 */
[----:B--2---:R-:W-:Y:S01]  /*6820*/  FSEL R109, R109, -INF , !P5 ;  /* 0xff8000006d6d7808 */ /* 0x004fe20006800000 */
[----:B------:R-:W2:Y:S01]  /*6830*/  MUFU.TANH R115, R115 ;  /* 0x0000007300737308 */ /* 0x000ea20000002400 */
[----:B---3--:R-:W-:Y:S02]  /*6840*/  FSEL R108, R108, -INF , !P0 ;  /* 0xff8000006c6c7808 */ /* 0x008fe40004000000 */
        /* <DEDUP_REMOVED lines=28> */
[----:B------:R-:W-:-:S04]  /*6a10*/  LEA R138, P0, R101, UR8, 0x1 ;  /* 0x00000008658a7c11 */ /* 0x000fc8000f8008ff */
[----:B------:R-:W-:Y:S01]  /*6a20*/  LEA.HI.X R139, R101, UR9, R100, 0x1, P0 ;  /* 0x00000009658b7c11 */ /* 0x000fe200080f0c64 */
[----:B------:R-:W2:Y:S01]  /*6a30*/  MUFU.TANH R105, R105 ;  /* 0x0000006900697308 */ /* 0x000ea20000002400 */
[----:B---3--:R-:W-:Y:S01]  /*6a40*/  FSEL R92, R92, -INF , !P4 ;  /* 0xff8000005c5c7808 */ /* 0x008fe20006000000 */
[----:B------:R-:W-:Y:S01]  /*6a50*/  BAR.SYNC.DEFER_BLOCKING 0x0 ;  /* 0x0000000000007b1d */ /* 0x000fe20000010000 */
[----:B------:R-:W-:Y:S01]  /*6a60*/  ISETP.GE.AND P4, PT, R4, R103, PT ;  /* 0x000000670400720c */ /* 0x000fe20003f86270 */
[----:B------:R-:W-:Y:S01]  /*6a70*/  VIADD R4, R20, 0x39 ;  /* 0x0000003914047836 */ /* 0x000fe20000000000 */
[----:B------:R-:W-:-:S03]  /*6a80*/  ISETP.GT.AND P0, PT, R128, R123, PT ;  /* 0x0000007b8000720c */ /* 0x000fc60003f04270 */
[----:B------:R-:W3:Y:S01]  /*6a90*/  MUFU.TANH R32, R32 ;  /* 0x0000002000207308 */ /* 0x000ee20000002400 */
[----:B-1----:R-:W-:Y:S02]  /*6aa0*/  FSEL R94, R94, -INF , !P5 ;  /* 0xff8000005e5e7808 */ /* 0x002fe40006800000 */
[----:B------:R-:W-:-:S05]  /*6ab0*/  ISETP.GE.AND P5, PT, R20, R103, PT ;  /* 0x000000671400720c */ /* 0x000fca0003fa6270 */
[----:B------:R3:W1:Y:S01]  /*6ac0*/  MUFU.TANH R6, R5 ;  /* 0x0000000500067308 */ /* 0x0006620000002400 */
[----:B--2---:R-:W-:Y:S02]  /*6ad0*/  FSEL R105, R105, -INF , !P4 ;  /* 0xff80000069697808 */ /* 0x004fe40006000000 */
[----:B------:R-:W-:-:S05]  /*6ae0*/  ISETP.GE.AND P4, PT, R4, R103, PT ;  /* 0x000000670400720c */ /* 0x000fca0003f86270 */
[----:B------:R-:W2:Y:S08]  /*6af0*/  MUFU.TANH R3, R3 ;  /* 0x0000000300037308 */ /* 0x000eb00000002400 */
[----:B------:R-:W4:Y:S01]  /*6b00*/  MUFU.TANH R84, R7 ;  /* 0x0000000700547308 */ /* 0x000f220000002400 */
[----:B---3--:R-:W-:Y:S02]  /*6b10*/  FSEL R5, R32, -INF , !P5 ;  /* 0xff80000020057808 */ /* 0x008fe40006800000 */
[----:B-1----:R-:W-:-:S02]  /*6b20*/  FSEL R103, R6, -INF , !P4 ;  /* 0xff80000006677808 */ /* 0x002fc40006000000 */
[-C--:B------:R-:W-:Y:S02]  /*6b30*/  ISETP.GE.AND P5, PT, R20, R102.reuse, PT ;  /* 0x000000661400720c */ /* 0x080fe40003fa6270 */
[----:B------:R-:W-:Y:S02]  /*6b40*/  ISETP.GE.AND P4, PT, R4, R102, PT ;  /* 0x000000660400720c */ /* 0x000fe40003f86270 */
[----:B--2---:R-:W-:Y:S02]  /*6b50*/  FSEL R4, R3, -INF , !P5 ;  /* 0xff80000003047808 */ /* 0x004fe40006800000 */
[----:B----4-:R-:W-:Y:S01]  /*6b60*/  FSEL R84, R84, -INF , !P4 ;  /* 0xff80000054547808 */ /* 0x010fe20006000000 */
[----:B------:R-:W-:Y:S08]  /*6b70*/  @!P0 BRA `(.L_x_4559) ;  /* 0x0000000400ec8947 */ /* 0x000ff00003800000 */
[----:B------:R-:W-:Y:S05]  /*6b80*/  @!P6 BRA `(.L_x_4560) ;  /* 0x0000000000f8e947 */ /* 0x000fea0003800000 */
[----:B------:R-:W1:Y:S01]  /*6b90*/  LDC R8, c[0x0][0x380] ;  /* 0x0000e000ff087b82 */ /* 0x000e620000000800 */
[----:B------:R-:W-:Y:S01]  /*6ba0*/  MOV R10, RZ ;  /* 0x000000ff000a7202 */ /* 0x000fe20000000f00 */
[----:B------:R-:W-:Y:S01]  /*6bb0*/  IMAD.SHL.U32 R9, R128, 0x40, RZ ;  /* 0x0000004080097824 */ /* 0x000fe200078e00ff */
        /* <DEDUP_REMOVED lines=8> */
[----:B------:R-:W-:Y:S01]  /*6c40*/  IMAD.HI.U32 R6, R11, R3, R10 ;  /* 0x000000030b067227 */ /* 0x000fe200078e000a */
[----:B------:R-:W-:-:S03]  /*6c50*/  IABS R3, R9 ;  /* 0x0000000900037213 */ /* 0x000fc60000000000 */
[C---:B------:R-:W-:Y:S01]  /*6c60*/  VIADD R11, R9.reuse, 0xffffffc0 ;  /* 0xffffffc0090b7836 */ /* 0x040fe20000000000 */
[----:B------:R-:W-:Y:S01]  /*6c70*/  LOP3.LUT R9, R9, R8, RZ, 0x3c, !PT ;  /* 0x0000000809097212 */ /* 0x000fe200078e3cff */
[----:B------:R-:W-:-:S05]  /*6c80*/  IMAD.HI.U32 R13, R6, R3, RZ ;  /* 0x00000003060d7227 */ /* 0x000fca00078e00ff */
[----:B------:R-:W-:-:S05]  /*6c90*/  IADD3 R10, -R13, RZ, RZ ;  /* 0x000000ff0d0a7210 */ /* 0x000fca0007ffe1ff */
[----:B------:R-:W-:Y:S01]  /*6ca0*/  IMAD R10, R7, R10, R3 ;  /* 0x0000000a070a7224 */ /* 0x000fe200078e0203 */
        /* <DEDUP_REMOVED lines=8> */
[----:B------:R-:W-:-:S05]  /*6d30*/  IMAD R10, R7, R10, R3 ;  /* 0x0000000a070a7224 */ /* 0x000fca00078e0203 */
        /* <DEDUP_REMOVED lines=10> */
[----:B------:R-:W-:Y:S02]  /*6de0*/  MOV R7, R6 ;  /* 0x0000000600077202 */ /* 0x000fe40000000f00 */
        /* <DEDUP_REMOVED lines=24> */
.L_x_4560:
[----:B------:R-:W-:-:S04]  /*6f70*/  LEA R6, -R96, RZ, 0x6 ;  /* 0x000000ff60067211 */ /* 0x000fc800078e31ff */
[----:B------:R-:W-:-:S07]  /*6f80*/  SHF.R.S32.HI R3, RZ, 0x1f, R6 ;  /* 0x0000001fff037819 */ /* 0x000fce0000011406 */
.L_x_4561:
[C---:B------:R-:W-:Y:S01]  /*6f90*/  LEA R138, P4, R6.reuse, R138, 0x1 ;  /* 0x0000008a068a7211 */ /* 0x040fe200078808ff */
[----:B------:R1:W-:Y:S01]  /*6fa0*/  @P3 STS [R129+0x3000], RZ ;  /* 0x003000ff81003388 */ /* 0x0003e20000000800 */
[----:B------:R-:W-:Y:S02]  /*6fb0*/  BSSY B0, `(.L_x_4562) ;  /* 0x0000036000007945 */ /* 0x000fe40003800000 */
[----:B------:R-:W-:Y:S01]  /*6fc0*/  LEA.HI.X R139, R6, R139, R3, 0x1, P4 ;  /* 0x0000008b068b7211 */ /* 0x000fe200020f0c03 */
[----:B------:R1:W-:Y:S01]  /*6fd0*/  @P3 STS [R129+0x3004], RZ ;  /* 0x003004ff81003388 */ /* 0x0003e20000000800 */
[----:B------:R-:W-:-:S03]  /*6fe0*/  @!P2 IADD3 R8, P4, R101, R6, RZ ;  /* 0x000000066508a210 */ /* 0x000fc60007f9e0ff */
[----:B------:R1:W-:Y:S02]  /*6ff0*/  @P3 STS.64 [R129+0x3008], RZ ;  /* 0x003008ff81003388 */ /* 0x0003e40000000a00 */
[----:B------:R-:W-:Y:S01]  /*7000*/  @!P2 IMAD.X R7, R100, 0x1, R3, P4 ;  /* 0x000000016407a824 */ /* 0x000fe200020e0603 */
        /* <DEDUP_REMOVED lines=14> */
[----:B------:R-:W-:Y:S01]  /*70f0*/  @!P1 LEA R14, P4, R8, UR8, 0x1 ;  /* 0x00000008080e9c11 */ /* 0x000fe2000f8808ff */
        /* <DEDUP_REMOVED lines=33> */
.L_x_4563:
[----:B------:R-:W-:Y:S05]  /*7310*/  BSYNC B0 ;  /* 0x0000000000007941 */ /* 0x000fea0003800000 */
.L_x_4562:
[----:B------:R-:W0:Y:S02]  /*7320*/  LDGDEPBAR ;  /* 0x00000000000079af */ /* 0x000e240000000000 */
.L_x_4559:
[----:B-12---:R-:W-:Y:S01]  /*7330*/  FMNMX.FTZ R8, R2, R5, !PT ;  /* 0x0000000502087209 */ /* 0x006fe20007810000 */
        /* <DEDUP_REMOVED lines=51> */
[----:B------:R-:W-:Y:S01]  /*7670*/  FMUL.FTZ R137, R137, UR11 ;  /* 0x0000000b89897c20 */ /* 0x000fe20008410000 */
        /* <DEDUP_REMOVED lines=20> */
[----:B------:R-:W4:Y:S01]  /*77c0*/  LDSM.16.MT88.4 R16, [R116+0x6000] ;  /* 0x006000007410783b */ /* 0x000f220000004200 */
        /* <DEDUP_REMOVED lines=28> */
[----:B------:R-:W-:Y:S01]  /*7990*/  LDSM.16.MT88.4 R56, [R118+0x6400] ;  /* 0x006400007638783b */ /* 0x000fe20000004200 */
[----:B------:R-:W2:Y:S01]  /*79a0*/  MUFU.EX2 R86, R86 ;  /* 0x0000005600567308 */ /* 0x000ea20000000800 */
        /* <DEDUP_REMOVED lines=31> */
[----:B------:R-:W2:Y:S01]  /*7ba0*/  MUFU.EX2 R0, R0 ;  /* 0x0000000000007308 */ /* 0x000ea20000000800 */
[----:B-1----:R-:W-:Y:S01]  /*7bb0*/  F2FP.F16.F32.PACK_AB R81, R85, R87 ;  /* 0x000000575551723e */ /* 0x002fe200000000ff */
        /* <DEDUP_REMOVED lines=14> */
[----:B------:R-:W1:Y:S01]  /*7ca0*/  MUFU.EX2 R112, R112 ;  /* 0x0000007000707308 */ /* 0x000e620000000800 */
[----:B--2---:R-:W-:Y:S01]  /*7cb0*/  F2FP.F16.F32.PACK_AB R83, R0, R93 ;  /* 0x0000005d0053723e */ /* 0x004fe200000000ff */
[----:B------:R-:W-:Y:S01]  /*7cc0*/  FFMA.FTZ R137, R143, R137, R136 ;  /* 0x000000898f897223 */ /* 0x000fe20000010088 */
[----:B------:R-:W-:-:S03]  /*7cd0*/  FFMA.FTZ R2, R142, R2, R87 ;  /* 0x000000028e027223 */ /* 0x000fc60000010057 */
[----:B------:R-:W-:Y:S01]  /*7ce0*/  FADD.FTZ R90, R90, R137 ;  /* 0x000000895a5a7221 */ /* 0x000fe20000010000 */
[----:B------:R-:W-:Y:S01]  /*7cf0*/  FADD.FTZ R2, R85, R2 ;  /* 0x0000000255027221 */ /* 0x000fe20000010000 */
[----:B------:R-:W-:Y:S01]  /*7d00*/  HMMA.16816.F32 R28, R80, R32, R28 ;  /* 0x00000020501c723c */ /* 0x000fe2000000181c */
[----:B------:R-:W-:Y:S01]  /*7d10*/  MUFU.EX2 R102, R102 ;  /* 0x0000006600667308 */ /* 0x000fe20000000800 */
[----:B------:R-:W-:Y:S01]  /*7d20*/  FADD.FTZ R91, R91, R90 ;  /* 0x0000005a5b5b7221 */ /* 0x000fe20000010000 */
[----:B------:R-:W-:-:S03]  /*7d30*/  FADD.FTZ R93, R93, R2 ;  /* 0x000000025d5d7221 */ /* 0x000fc60000010000 */
[C---:B------:R-:W-:Y:S01]  /*7d40*/  HMMA.16816.F32 R32, R80.reuse, R34, R52 ;  /* 0x000000225020723c */ /* 0x040fe20000001834 */
[----:B------:R-:W2:Y:S01]  /*7d50*/  LDSM.16.MT88.4 R52, [R118+0x8000] ;  /* 0x008000007634783b */ /* 0x000ea20000004200 */
[----:B------:R-:W-:Y:S01]  /*7d60*/  FADD.FTZ R2, R86, R91 ;  /* 0x0000005b56027221 */ /* 0x000fe20000010000 */
[----:B------:R-:W-:Y:S01]  /*7d70*/  MUFU.EX2 R101, R101 ;  /* 0x0000006500657308 */ /* 0x000fe20000000800 */
[----:B------:R-:W-:Y:S02]  /*7d80*/  FADD.FTZ R0, R0, R93 ;  /* 0x0000005d00007221 */ /* 0x000fe40000010000 */
[C---:B---3--:R-:W-:Y:S05]  /*7d90*/  HMMA.16816.F32 R4, R80.reuse, R8, R4 ;  /* 0x000000085004723c */ /* 0x048fea0000001804 */
[----:B------:R-:W-:Y:S01]  /*7da0*/  MUFU.EX2 R111, R111 ;  /* 0x0000006f006f7308 */ /* 0x000fe20000000800 */
[C---:B------:R-:W-:Y:S01]  /*7db0*/  HMMA.16816.F32 R8, R80.reuse, R10, R76 ;  /* 0x0000000a5008723c */ /* 0x040fe2000000184c */
[----:B------:R-:W-:Y:S05]  /*7dc0*/  LDSM.16.MT88.4 R76, [R118+0x6c00] ;  /* 0x006c0000764c783b */ /* 0x000fea0000004200 */
[C---:B----4-:R-:W-:Y:S01]  /*7dd0*/  HMMA.16816.F32 R12, R80.reuse, R16, R12 ;  /* 0x00000010500c723c */ /* 0x050fe2000000180c */
[----:B------:R-:W3:Y:S05]  /*7de0*/  MUFU.EX2 R110, R110 ;  /* 0x0000006e006e7308 */ /* 0x000eea0000000800 */
[C---:B------:R-:W-:Y:S01]  /*7df0*/  HMMA.16816.F32 R16, R80.reuse, R18, R68 ;  /* 0x000000125010723c */ /* 0x040fe20000001844 */
[----:B------:R-:W-:Y:S02]  /*7e00*/  LDSM.16.MT88.4 R68, [R116+0x6c00] ;  /* 0x006c00007444783b */ /* 0x000fe40000004200 */
[----:B------:R-:W-:Y:S03]  /*7e10*/  MUFU.EX2 R100, R100 ;  /* 0x0000006400647308 */ /* 0x000fe60000000800 */
[C---:B------:R-:W-:Y:S05]  /*7e20*/  HMMA.16816.F32 R20, R80.reuse, R24, R20 ;  /* 0x000000185014723c */ /* 0x040fea0000001814 */
[----:B------:R-:W4:Y:S01]  /*7e30*/  MUFU.EX2 R97, R97 ;  /* 0x0000006100617308 */ /* 0x000f220000000800 */
[C---:B------:R-:W-:Y:S01]  /*7e40*/  HMMA.16816.F32 R24, R80.reuse, R26, R60 ;  /* 0x0000001a5018723c */ /* 0x040fe2000000183c */
[----:B------:R-:W-:Y:S05]  /*7e50*/  LDSM.16.MT88.4 R60, [R118+0x6800] ;  /* 0x00680000763c783b */ /* 0x000fea0000004200 */
[C---:B--2---:R-:W-:Y:S01]  /*7e60*/  HMMA.16816.F32 R36, R80.reuse, R52, R36 ;  /* 0x000000345024723c */ /* 0x044fe20000001824 */
[----:B------:R-:W-:Y:S05]  /*7e70*/  MUFU.EX2 R141, R141 ;  /* 0x0000008d008d7308 */ /* 0x000fea0000000800 */
[C---:B------:R-:W-:Y:S01]  /*7e80*/  HMMA.16816.F32 R40, R80.reuse, R54, R40 ;  /* 0x000000365028723c */ /* 0x040fe20000001828 */
[----:B------:R-:W2:Y:S02]  /*7e90*/  LDSM.16.MT88.4 R52, [R116+0x8000] ;  /* 0x008000007434783b */ /* 0x000ea40000004200 */
[----:B------:R-:W-:Y:S08]  /*7ea0*/  MUFU.EX2 R148, R148 ;  /* 0x0000009400947308 */ /* 0x000ff00000000800 */
[----:B------:R-:W-:Y:S08]  /*7eb0*/  MUFU.EX2 R107, R107 ;  /* 0x0000006b006b7308 */ /* 0x000ff00000000800 */
[----:B------:R-:W-:Y:S08]  /*7ec0*/  MUFU.EX2 R146, R146 ;  /* 0x0000009200927308 */ /* 0x000ff00000000800 */
[----:B------:R-:W-:Y:S08]  /*7ed0*/  MUFU.EX2 R115, R115 ;  /* 0x0000007300737308 */ /* 0x000ff00000000800 */
[----:B------:R-:W-:Y:S01]  /*7ee0*/  MUFU.EX2 R134, R134 ;  /* 0x0000008600867308 */ /* 0x000fe20000000800 */
[C---:B--2---:R-:W-:Y:S07]  /*7ef0*/  HMMA.16816.F32 R44, R80.reuse, R52, R44 ;  /* 0x00000034502c723c */ /* 0x044fee000000182c */
[----:B------:R-:W-:Y:S01]  /*7f00*/  MUFU.EX2 R108, R108 ;  /* 0x0000006c006c7308 */ /* 0x000fe20000000800 */
[----:B------:R-:W-:Y:S01]  /*7f10*/  HMMA.16816.F32 R48, R80, R54, R48 ;  /* 0x000000365030723c */ /* 0x000fe20000001830 */
[----:B-1----:R-:W-:-:S02]  /*7f20*/  F2FP.F16.F32.PACK_AB R52, R112, R113 ;  /* 0x000000717034723e */ /* 0x002fc400000000ff */
[----:B---3--:R-:W-:-:S04]  /*7f30*/  F2FP.F16.F32.PACK_AB R53, R110, R111 ;  /* 0x0000006f6e35723e */ /* 0x008fc800000000ff */
[----:B------:R-:W-:Y:S01]  /*7f40*/  MUFU.EX2 R109, R109 ;  /* 0x0000006d006d7308 */ /* 0x000fe20000000800 */
[----:B------:R-:W-:Y:S02]  /*7f50*/  F2FP.F16.F32.PACK_AB R54, R101, R102 ;  /* 0x000000666536723e */ /* 0x000fe400000000ff */
[----:B----4-:R-:W-:-:S05]  /*7f60*/  F2FP.F16.F32.PACK_AB R55, R97, R100 ;  /* 0x000000646137723e */ /* 0x010fca00000000ff */
[----:B------:R-:W-:Y:S02]  /*7f70*/  MUFU.EX2 R95, R95 ;  /* 0x0000005f005f7308 */ /* 0x000fe40000000800 */
[C---:B------:R-:W-:Y:S06]  /*7f80*/  HMMA.16816.F32 R4, R52.reuse, R56, R4 ;  /* 0x000000383404723c */ /* 0x040fec0000001804 */
[----:B------:R-:W1:Y:S01]  /*7f90*/  MUFU.EX2 R106, R106 ;  /* 0x0000006a006a7308 */ /* 0x000e620000000800 */
[----:B------:R-:W-:Y:S01]  /*7fa0*/  HMMA.16816.F32 R8, R52, R58, R8 ;  /* 0x0000003a3408723c */ /* 0x000fe20000001808 */
[----:B------:R-:W2:Y:S06]  /*7fb0*/  LDSM.16.MT88.4 R56, [R116+0x6400] ;  /* 0x006400007438783b */ /* 0x000eac0000004200 */
        /* <DEDUP_REMOVED lines=52> */
[----:B------:R-:W-:Y:S01]  /*8300*/  FADD.FTZ R141, R141, R0 ;  /* 0x000000008d8d7221 */ /* 0x000fe20000010000 */
[----:B------:R-:W-:Y:S02]  /*8310*/  MOV R0, R3 ;  /* 0x0000000300007202 */ /* 0x000fe40000000f00 */
        /* <DEDUP_REMOVED lines=8> */
[----:B------:R-:W-:-:S04]  /*83a0*/  FADD.FTZ R99, R99, R106 ;  /* 0x0000006a63637221 */ /* 0x000fc80000010000 */
[----:B------:R-:W-:Y:S01]  /*83b0*/  FADD.FTZ R143, R114, R99 ;  /* 0x00000063728f7221 */ /* 0x000fe20000010000 */
[C---:B--2---:R-:W-:Y:S06]  /*83c0*/  HMMA.16816.F32 R36, R52.reuse, R60, R36 ;  /* 0x0000003c3424723c */ /* 0x044fec0000001824 */
[C---:B------:R-:W-:Y:S01]  /*83d0*/  HMMA.16816.F32 R40, R52.reuse, R62, R40 ;  /* 0x0000003e3428723c */ /* 0x040fe20000001828 */
[----:B------:R-:W2:Y:S05]  /*83e0*/  LDSM.16.MT88.4 R60, [R118+0x7c00] ;  /* 0x007c0000763c783b */ /* 0x000eaa0000004200 */
[C---:B-1----:R-:W-:Y:S06]  /*83f0*/  HMMA.16816.F32 R44, R52.reuse, R56, R44 ;  /* 0x00000038342c723c */ /* 0x042fec000000182c */
[----:B------:R-:W-:Y:S01]  /*8400*/  HMMA.16816.F32 R48, R52, R58, R48 ;  /* 0x0000003a3430723c */ /* 0x000fe20000001830 */
[----:B------:R-:W1:Y:S05]  /*8410*/  LDSM.16.MT88.4 R52, [R116+0x7c00] ;  /* 0x007c00007434783b */ /* 0x000e6a0000004200 */
[C---:B------:R-:W-:Y:S06]  /*8420*/  HMMA.16816.F32 R36, R84.reuse, R8, R36 ;  /* 0x000000085424723c */ /* 0x040fec0000001824 */
[----:B------:R-:W-:Y:S01]  /*8430*/  HMMA.16816.F32 R40, R84, R10, R40 ;  /* 0x0000000a5428723c */ /* 0x000fe20000001828 */
[----:B------:R-:W-:Y:S01]  /*8440*/  FADD.FTZ R9, R115, R2 ;  /* 0x0000000273097221 */ /* 0x000fe20000010000 */
[----:B------:R-:W-:-:S03]  /*8450*/  MOV R2, R88 ;  /* 0x0000005800027202 */ /* 0x000fc60000000f00 */
[----:B------:R-:W-:Y:S01]  /*8460*/  FADD.FTZ R9, R134, R9 ;  /* 0x0000000986097221 */ /* 0x000fe20000010000 */
[----:B------:R-:W-:Y:S03]  /*8470*/  HMMA.16816.F32 R44, R84, R4, R44 ;  /* 0x00000004542c723c */ /* 0x000fe6000000182c */
[----:B------:R-:W-:-:S03]  /*8480*/  FADD.FTZ R108, R108, R9 ;  /* 0x000000096c6c7221 */ /* 0x000fc60000010000 */
        /* <DEDUP_REMOVED lines=8> */
[C---:B-1----:R-:W-:Y:S06]  /*8510*/  HMMA.16816.F32 R56, R84.reuse, R52, R28 ;  /* 0x000000345438723c */ /* 0x042fec000000181c */
[----:B------:R-:W-:-:S15]  /*8520*/  HMMA.16816.F32 R52, R84, R54, R32 ;  /* 0x000000365434723c */ /* 0x000fde0000001820 */
[----:B------:R-:W-:-:S09]  /*8530*/  NOP ;  /* 0x0000000000007918 */ /* 0x000fd20000000000 */
.L_x_4556:
        /* <DEDUP_REMOVED lines=10> */
.L_x_4568:
        /* <DEDUP_REMOVED lines=14> */
[----:B------:R-:W-:Y:S04]  /*86c0*/  SHF.L.U32 R7, R128, 0x6, RZ ;  /* 0x0000000680077819 */ /* 0x000fe800000006ff */
[----:B------:R-:W-:Y:S01]  /*86d0*/  IABS R9, R7 ;  /* 0x0000000700097213 */ /* 0x000fe20000000000 */
[C---:B------:R-:W-:Y:S05]  /*86e0*/  VIADD R11, R7.reuse, 0x40 ;  /* 0x00000040070b7836 */ /* 0x040fea0000000000 */
        /* <DEDUP_REMOVED lines=8> */
[--C-:B--2---:R-:W-:Y:S02]  /*8770*/  IMAD.MOV R4, RZ, RZ, -R13.reuse ;  /* 0x000000ffff047224 */ /* 0x104fe400078e0a0d */
        /* <DEDUP_REMOVED lines=18> */
[----:B------:R-:W2:Y:S06]  /*88a0*/  LDC.64 R6, c[0x0][0x250] ;  /* 0x00009400ff067b82 */ /* 0x000eac0000000a00 */
        /* <DEDUP_REMOVED lines=19> */
[-C--:B--2---:R-:W-:Y:S02]  /*89e0*/  IMAD R0, R13, R6.reuse, RZ ;  /* 0x000000060d007224 */ /* 0x084fe400078e02ff */
[C---:B------:R-:W-:Y:S04]  /*89f0*/  IMAD.WIDE.U32 R12, R11.reuse, R6, RZ ;  /* 0x000000060b0c7225 */ /* 0x040fe800078e00ff */
[----:B------:R-:W-:Y:S04]  /*8a00*/  IMAD R0, R11, R7, R0 ;  /* 0x000000070b007224 */ /* 0x000fe800078e0200 */
[----:B------:R-:W-:Y:S01]  /*8a10*/  IMAD.IADD R13, R13, 0x1, R0 ;  /* 0x000000010d0d7824 */ /* 0x000fe200078e0200 */
[----:B---3--:R-:W-:Y:S04]  /*8a20*/  IADD3 R8, -R9, R8, RZ ;  /* 0x0000000809087210 */ /* 0x008fe80007ffe1ff */
[----:B------:R-:W-:Y:S01]  /*8a30*/  SHF.R.S32.HI R7, RZ, 0x1f, R8 ;  /* 0x0000001fff077819 */ /* 0x000fe20000011408 */
[CC--:B----4-:R-:W-:Y:S04]  /*8a40*/  IMAD.WIDE.U32 R12, R8.reuse, R4.reuse, R12 ;  /* 0x00000004080c7225 */ /* 0x0d0fe800078e000c */
[----:B------:R-:W-:Y:S04]  /*8a50*/  IMAD R7, R7, R4, RZ ;  /* 0x0000000407077224 */ /* 0x000fe800078e02ff */
[----:B------:R-:W-:Y:S05]  /*8a60*/  IMAD R7, R8, R5, R7 ;  /* 0x0000000508077224 */ /* 0x000fea00078e0207 */
[----:B------:R-:W-:Y:S07]  /*8a70*/  IADD3 R147, R13, R7, RZ ;  /* 0x000000070d937210 */ /* 0x000fee0007ffe0ff */
.L_x_4565:
        /* <DEDUP_REMOVED lines=18> */
[----:B------:R-:W-:Y:S02]  /*8ba0*/  ISETP.GT.AND P0, PT, R128, R123, PT ;  /* 0x0000007b8000720c */ /* 0x000fe40003f04270 */
        /* <DEDUP_REMOVED lines=144> */
[----:B----4-:R-:W-:Y:S05]  /*94b0*/  FMUL.FTZ R3, R35, UR5 ;  /* 0x0000000523037c20 */ /* 0x010fea0008410000 */
        /* <DEDUP_REMOVED lines=23> */
[----:B------:R-:W1:Y:S01]  /*9630*/  MUFU.TANH R3, R3 ;  /* 0x0000000300037308 */ /* 0x000e620000002400 */
[----:B--234-:R-:W-:Y:S05]  /*9640*/  @!P0 BRA `(.L_x_4566) ;  /* 0x0000000400b88947 */ /* 0x01cfea0003800000 */
[----:B------:R-:W-:Y:S02]  /*9650*/  MOV R8, R135 ;  /* 0x0000008700087202 */ /* 0x000fe40000000f00 */
[----:B------:R-:W-:Y:S01]  /*9660*/  MOV R7, R134 ;  /* 0x0000008600077202 */ /* 0x000fe20000000f00 */
[----:B------:R-:W-:Y:S06]  /*9670*/  @!P6 BRA `(.L_x_4567) ;  /* 0x0000000000f4e947 */ /* 0x000fec0003800000 */
[----:B-1----:R-:W1:Y:S01]  /*9680*/  LDC R0, c[0x0][0x380] ;  /* 0x0000e000ff007b82 */ /* 0x002e620000000800 */
        /* <DEDUP_REMOVED lines=60> */
.L_x_4567:
        /* <DEDUP_REMOVED lines=46> */
.L_x_4566:
        /* <DEDUP_REMOVED lines=99> */
[----:B------:R-:W-:Y:S01]  /*a360*/  FMUL.FTZ R33, R86, R53 ;  /* 0x0000003556217220 */ /* 0x000fe20000410000 */
[C---:B------:R-:W-:Y:S01]  /*a370*/  FMUL.FTZ R34, R85.reuse, R54 ;  /* 0x0000003655227220 */ /* 0x040fe20000410000 */
[C---:B------:R-:W-:Y:S03]  /*a380*/  FMUL.FTZ R35, R85.reuse, R55 ;  /* 0x0000003755237220 */ /* 0x040fe60000410000 */
        /* <DEDUP_REMOVED lines=27> */
[----:B------:R-:W-:Y:S01]  /*a540*/  FFMA.FTZ R165, R165, UR4, -R106 ;  /* 0x00000004a5a57c23 */ /* 0x000fe2000801086a */
[----:B------:R-:W-:Y:S01]  /*a550*/  FFMA.FTZ R104, R85, R142, R104 ;  /* 0x0000008e55687223 */ /* 0x000fe20000010068 */
[----:B------:R-:W-:Y:S01]  /*a560*/  FFMA.FTZ R101, R86, R143, R101 ;  /* 0x0000008f56657223 */ /* 0x000fe20000010065 */
[----:B------:R-:W-:Y:S01]  /*a570*/  LDSM.16.MT88.4 R68, [R116+0x6c00] ;  /* 0x006c00007444783b */ /* 0x000fe20000004200 */
[----:B------:R-:W-:Y:S03]  /*a580*/  ISETP.GT.AND P0, PT, R128, R123, PT ;  /* 0x0000007b8000720c */ /* 0x000fe60003f04270 */
[----:B------:R-:W3:Y:S01]  /*a590*/  MUFU.EX2 R88, R88 ;  /* 0x0000005800587308 */ /* 0x000ee20000000800 */
[C---:B----4-:R-:W-:Y:S01]  /*a5a0*/  F2FP.F16.F32.PACK_AB R82, R89.reuse, R92 ;  /* 0x0000005c5952723e */ /* 0x050fe200000000ff */
[----:B------:R-:W-:Y:S01]  /*a5b0*/  FADD.FTZ R104, R90, R104 ;  /* 0x000000685a687221 */ /* 0x000fe20000010000 */
[----:B------:R-:W-:Y:S04]  /*a5c0*/  FADD.FTZ R101, R94, R101 ;  /* 0x000000655e657221 */ /* 0x000fe80000010000 */
[----:B------:R-:W-:Y:S03]  /*a5d0*/  FADD.FTZ R92, R92, R101 ;  /* 0x000000655c5c7221 */ /* 0x000fe60000010000 */
[----:B------:R-:W-:Y:S01]  /*a5e0*/  MUFU.EX2 R96, R96 ;  /* 0x0000006000607308 */ /* 0x000fe20000000800 */
[----:B------:R-:W-:Y:S09]  /*a5f0*/  FADD.FTZ R92, R89, R92 ;  /* 0x0000005c595c7221 */ /* 0x000ff20000010000 */
[----:B------:R-:W-:Y:S01]  /*a600*/  MUFU.EX2 R95, R95 ;  /* 0x0000005f005f7308 */ /* 0x000fe20000000800 */
[----:B---3--:R-:W-:Y:S01]  /*a610*/  F2FP.F16.F32.PACK_AB R83, R88, R91 ;  /* 0x0000005b5853723e */ /* 0x008fe200000000ff */
[----:B------:R-:W-:Y:S06]  /*a620*/  FADD.FTZ R91, R91, R104 ;  /* 0x000000685b5b7221 */ /* 0x000fec0000010000 */
        /* <DEDUP_REMOVED lines=17> */
[----:B------:R-:W-:Y:S01]  /*a740*/  FFMA.FTZ R65, R157, UR4, -R106 ;  /* 0x000000049d417c23 */ /* 0x000fe2000801086a */
[--C-:B------:R-:W-:Y:S01]  /*a750*/  FFMA.FTZ R106, R152, UR4, -R93.reuse ;  /* 0x00000004986a7c23 */ /* 0x100fe2000801085d */
[----:B------:R-:W-:Y:S01]  /*a760*/  FFMA.FTZ R64, R84, UR4, -R93 ;  /* 0x0000000454407c23 */ /* 0x000fe2000801085d */
[----:B------:R-:W-:Y:S01]  /*a770*/  FADD.FTZ R84, R88, R91 ;  /* 0x0000005b58547221 */ /* 0x000fe20000010000 */
[C---:B------:R-:W-:Y:S04]  /*a780*/  HMMA.16816.F32 R20, R80.reuse, R28, R20 ;  /* 0x0000001c5014723c */ /* 0x040fe80000001814 */
[----:B------:R-:W-:Y:S02]  /*a790*/  MUFU.EX2 R110, R110 ;  /* 0x0000006e006e7308 */ /* 0x000fe40000000800 */
        /* <DEDUP_REMOVED lines=9> */
[--C-:B------:R-:W-:Y:S01]  /*a830*/  FFMA.FTZ R85, R145, UR4, -R93.reuse ;  /* 0x0000000491557c23 */ /* 0x100fe2000801085d */
[----:B------:R-:W-:Y:S01]  /*a840*/  FFMA.FTZ R93, R3, UR4, -R93 ;  /* 0x00000004035d7c23 */ /* 0x000fe2000801085d */
[C---:B--2---:R-:W-:Y:S03]  /*a850*/  HMMA.16816.F32 R28, R80.reuse, R60, R28 ;  /* 0x0000003c501c723c */ /* 0x044fe6000000181c */
[----:B------:R-:W-:Y:S04]  /*a860*/  MOV R144, R140 ;  /* 0x0000008c00907202 */ /* 0x000fe80000000f00 */
[----:B------:R-:W-:Y:S01]  /*a870*/  MUFU.EX2 R112, R112 ;  /* 0x0000007000707308 */ /* 0x000fe20000000800 */
[C---:B------:R-:W-:Y:S01]  /*a880*/  HMMA.16816.F32 R32, R80.reuse, R62, R32 ;  /* 0x0000003e5020723c */ /* 0x040fe20000001820 */
[----:B------:R-:W-:Y:S02]  /*a890*/  LDSM.16.MT88.4 R60, [R116+0x6800] ;  /* 0x00680000743c783b */ /* 0x000fe40000004200 */
[----:B---3--:R-:W-:Y:S03]  /*a8a0*/  FADD.FTZ R101, R65, R92 ;  /* 0x0000005c41657221 */ /* 0x008fe60000010000 */
[C---:B-1----:R-:W-:Y:S03]  /*a8b0*/  HMMA.16816.F32 R36, R80.reuse, R52, R36 ;  /* 0x000000345024723c */ /* 0x042fe60000001824 */
[----:B------:R-:W-:Y:S02]  /*a8c0*/  MUFU.EX2 R109, R109 ;  /* 0x0000006d006d7308 */ /* 0x000fe40000000800 */
[----:B------:R-:W-:Y:S01]  /*a8d0*/  MOV R145, R141 ;  /* 0x0000008d00917202 */ /* 0x000fe20000000f00 */
[C---:B------:R-:W-:Y:S01]  /*a8e0*/  HMMA.16816.F32 R40, R80.reuse, R54, R40 ;  /* 0x000000365028723c */ /* 0x040fe20000001828 */
[----:B------:R-:W1:Y:S06]  /*a8f0*/  LDSM.16.MT88.4 R52, [R116+0x8000] ;  /* 0x008000007434783b */ /* 0x000e6c0000004200 */
[----:B------:R-:W-:Y:S10]  /*a900*/  MUFU.EX2 R97, R97 ;  /* 0x0000006100617308 */ /* 0x000ff40000000800 */
[----:B------:R-:W2:Y:S10]  /*a910*/  MUFU.EX2 R100, R100 ;  /* 0x0000006400647308 */ /* 0x000eb40000000800 */
[----:B------:R-:W-:Y:S10]  /*a920*/  MUFU.EX2 R102, R102 ;  /* 0x0000006600667308 */ /* 0x000ff40000000800 */
[----:B------:R-:W3:Y:S10]  /*a930*/  MUFU.EX2 R99, R99 ;  /* 0x0000006300637308 */ /* 0x000ef40000000800 */
[----:B------:R-:W-:Y:S01]  /*a940*/  MUFU.EX2 R162, R162 ;  /* 0x000000a200a27308 */ /* 0x000fe20000000800 */
[C---:B-1----:R-:W-:Y:S09]  /*a950*/  HMMA.16816.F32 R44, R80.reuse, R52, R44 ;  /* 0x00000034502c723c */ /* 0x042ff2000000182c */
[----:B------:R-:W1:Y:S01]  /*a960*/  MUFU.EX2 R163, R163 ;  /* 0x000000a300a37308 */ /* 0x000e620000000800 */
[----:B------:R-:W-:Y:S09]  /*a970*/  HMMA.16816.F32 R48, R80, R54, R48 ;  /* 0x000000365030723c */ /* 0x000ff20000001830 */
[----:B------:R-:W-:Y:S02]  /*a980*/  MUFU.EX2 R86, R86 ;  /* 0x0000005600567308 */ /* 0x000fe40000000800 */
[C---:B------:R-:W-:Y:S01]  /*a990*/  F2FP.F16.F32.PACK_AB R52, R96.reuse, R65 ;  /* 0x000000416034723e */ /* 0x040fe200000000ff */
[----:B------:R-:W-:Y:S01]  /*a9a0*/  FADD.FTZ R96, R96, R101 ;  /* 0x0000006560607221 */ /* 0x000fe20000010000 */
[----:B------:R-:W-:Y:S01]  /*a9b0*/  F2FP.F16.F32.PACK_AB R53, R98, R95 ;  /* 0x0000005f6235723e */ /* 0x000fe200000000ff */
[----:B------:R-:W-:Y:S01]  /*a9c0*/  FADD.FTZ R95, R95, R84 ;  /* 0x000000545f5f7221 */ /* 0x000fe20000010000 */
[----:B--2---:R-:W-:Y:S04]  /*a9d0*/  F2FP.F16.F32.PACK_AB R54, R100, R97 ;  /* 0x000000616436723e */ /* 0x004fe800000000ff */
[----:B------:R-:W2:Y:S01]  /*a9e0*/  MUFU.EX2 R85, R85 ;  /* 0x0000005500557308 */ /* 0x000ea20000000800 */
[----:B---3--:R-:W-:Y:S01]  /*a9f0*/  F2FP.F16.F32.PACK_AB R55, R99, R102 ;  /* 0x000000666337723e */ /* 0x008fe200000000ff */
[----:B------:R-:W-:Y:S01]  /*aa00*/  FADD.FTZ R95, R98, R95 ;  /* 0x0000005f625f7221 */ /* 0x000fe20000010000 */
[----:B-1----:R-:W-:Y:S01]  /*aa10*/  F2FP.F16.F32.PACK_AB R88, R163, R162 ;  /* 0x000000a2a358723e */ /* 0x002fe200000000ff */
[----:B------:R-:W-:Y:S02]  /*aa20*/  FADD.FTZ R97, R97, R96 ;  /* 0x0000006061617221 */ /* 0x000fe40000010000 */
[----:B------:R-:W-:Y:S02]  /*aa30*/  FADD.FTZ R102, R102, R95 ;  /* 0x0000005f66667221 */ /* 0x000fe40000010000 */
[C---:B------:R-:W-:Y:S02]  /*aa40*/  HMMA.16816.F32 R4, R52.reuse, R56, R4 ;  /* 0x000000383404723c */ /* 0x040fe40000001804 */
[----:B------:R-:W-:Y:S03]  /*aa50*/  MUFU.EX2 R164, R164 ;  /* 0x000000a400a47308 */ /* 0x000fe60000000800 */
[----:B------:R-:W-:Y:S01]  /*aa60*/  FADD.FTZ R97, R100, R97 ;  /* 0x0000006164617221 */ /* 0x000fe20000010000 */
[C---:B------:R-:W-:Y:S01]  /*aa70*/  HMMA.16816.F32 R8, R52.reuse, R58, R8 ;  /* 0x0000003a3408723c */ /* 0x040fe20000001808 */
[----:B------:R-:W1:Y:S05]  /*aa80*/  LDSM.16.MT88.4 R56, [R116+0x6400] ;  /* 0x006400007438783b */ /* 0x000e6a0000004200 */
[----:B------:R-:W3:Y:S01]  /*aa90*/  MUFU.EX2 R165, R165 ;  /* 0x000000a500a57308 */ /* 0x000ee20000000800 */
[----:B--2---:R-:W-:Y:S01]  /*aaa0*/  F2FP.F16.F32.PACK_AB R89, R85, R86 ;  /* 0x000000565559723e */ /* 0x004fe200000000ff */
[----:B------:R-:W-:Y:S08]  /*aab0*/  FADD.FTZ R102, R99, R102 ;  /* 0x0000006663667221 */ /* 0x000ff00000010000 */
[----:B------:R-:W-:Y:S10]  /*aac0*/  MUFU.EX2 R3, R64 ;  /* 0x0000004000037308 */ /* 0x000ff40000000800 */
[----:B------:R-:W2:Y:S01]  /*aad0*/  MUFU.EX2 R142, R93 ;  /* 0x0000005d008e7308 */ /* 0x000ea20000000800 */
[----:B---3--:R-:W-:Y:S02]  /*aae0*/  F2FP.F16.F32.PACK_AB R90, R165, R164 ;  /* 0x000000a4a55a723e */ /* 0x008fe400000000ff */
[----:B--2---:R-:W-:Y:S01]  /*aaf0*/  F2FP.F16.F32.PACK_AB R91, R142, R3 ;  /* 0x000000038e5b723e */ /* 0x004fe200000000ff */
        /* <DEDUP_REMOVED lines=15> */
[C---:B------:R-:W-:Y:S01]  /*abf0*/  F2FP.F16.F32.PACK_AB R52, R103.reuse, R108 ;  /* 0x0000006c6734723e */ /* 0x040fe200000000ff */
[----:B------:R-:W-:Y:S03]  /*ac00*/  FADD.FTZ R108, R108, R97 ;  /* 0x000000616c6c7221 */ /* 0x000fe60000010000 */
[----:B------:R-:W-:Y:S01]  /*ac10*/  F2FP.F16.F32.PACK_AB R53, R106, R105 ;  /* 0x000000696a35723e */ /* 0x000fe200000000ff */
        /* <DEDUP_REMOVED lines=27> */
[C---:B------:R-:W-:Y:S06]  /*add0*/  HMMA.16816.F32 R68, R88.reuse, R70, R16 ;  /* 0x000000465844723c */ /* 0x040fec0000001810 */
[C---:B-1----:R-:W-:Y:S06]  /*ade0*/  HMMA.16816.F32 R64, R88.reuse, R56, R20 ;  /* 0x000000385840723c */ /* 0x042fec0000001814 */
[C---:B------:R-:W-:Y:S06]  /*adf0*/  HMMA.16816.F32 R60, R88.reuse, R58, R24 ;  /* 0x0000003a583c723c */ /* 0x040fec0000001818 */
[C---:B--2---:R-:W-:Y:S06]  /*ae00*/  HMMA.16816.F32 R56, R88.reuse, R52, R28 ;  /* 0x000000345838723c */ /* 0x044fec000000181c */
[C---:B------:R-:W-:Y:S06]  /*ae10*/  HMMA.16816.F32 R52, R88.reuse, R54, R32 ;  /* 0x000000365834723c */ /* 0x040fec0000001820 */
[C---:B---3--:R-:W-:Y:S06]  /*ae20*/  HMMA.16816.F32 R36, R88.reuse, R4, R36 ;  /* 0x000000045824723c */ /* 0x048fec0000001824 */
[C---:B------:R-:W-:Y:S05]  /*ae30*/  HMMA.16816.F32 R40, R88.reuse, R6, R40 ;  /* 0x000000065828723c */ /* 0x040fea0000001828 */
[----:B------:R-:W-:Y:S01]  /*ae40*/  FADD.FTZ R5, R105, R102 ;  /* 0x0000006669057221 */ /* 0x000fe20000010000 */
[C---:B----4-:R-:W-:Y:S05]  /*ae50*/  HMMA.16816.F32 R44, R88.reuse, R8, R44 ;  /* 0x00000008582c723c */ /* 0x050fea000000182c */
        /* <DEDUP_REMOVED lines=12> */
[----:B------:R-:W-:Y:S02]  /*af20*/  FADD.FTZ R143, R165, R164 ;  /* 0x000000a4a58f7221 */ /* 0x000fe40000010000 */
[----:B------:R-:W-:Y:S01]  /*af30*/  FADD.FTZ R142, R142, R3 ;  /* 0x000000038e8e7221 */ /* 0x000fe20000010000 */
[----:B------:R-:W-:Y:S06]  /*af40*/  @P0 BRA `(.L_x_4568) ;  /* 0xffffffd400a40947 */ /* 0x000fec000383ffff */
.L_x_4564:
        /* <DEDUP_REMOVED lines=207> */
.L_x_4570:
[----:B------:R-:W-:Y:S05]  /*bc40*/  BSYNC B0 ;  /* 0x0000000000007941 */ /* 0x000fea0003800000 */
.L_x_4569:
        /* <DEDUP_REMOVED lines=30> */
.L_x_4572:
[----:B------:R-:W-:Y:S05]  /*be30*/  BSYNC B0 ;  /* 0x0000000000007941 */ /* 0x000fea0003800000 */
.L_x_4571:
        /* <DEDUP_REMOVED lines=12> */
.L_x_4574:
[----:B------:R-:W-:Y:S05]  /*bf00*/  BSYNC B0 ;  /* 0x0000000000007941 */ /* 0x000fea0003800000 */
.L_x_4573:
        /* <DEDUP_REMOVED lines=12> */
.L_x_4576:
[----:B------:R-:W-:Y:S05]  /*bfd0*/  BSYNC B0 ;  /* 0x0000000000007941 */ /* 0x000fea0003800000 */
.L_x_4575:
        /* <DEDUP_REMOVED lines=10> */
.L_x_4577:
        /* <DEDUP_REMOVED lines=16> */
.L_x_6283:


//--------------------- .text._ZN5flash24flash_fwd_splitkv_kernelI23Flash_fwd_kernel_traitsILi96ELi64ELi64ELi4ELb0ELb0EN7cutlass6half_tE19Flash_kernel_traitsILi96ELi64ELi64ELi4ES3_EELb1ELb0ELb0ELb0ELb0ELb0ELb1ELb1EEEvNS_16Flash_fwd_paramsE --------------------------
	.section	.text._ZN5flash24flash_fwd_splitkv_kernelI23Flash_fwd_kernel_traitsILi96ELi64ELi64ELi4ELb0ELb0EN7cutlass6half_tE19Flash_kernel_traitsILi96ELi64ELi64ELi4ES3_EELb1ELb0ELb0ELb0ELb0ELb0ELb1ELb1EEEvNS_16Flash_fwd_paramsE,"ax",@progbits
	.align	128
        .global         _ZN5flash24flash_fwd_splitkv_kernelI23Flash_fwd_kernel_traitsILi96ELi64ELi64ELi4ELb0ELb0EN7cutlass6half_tE19Flash_kernel_traitsILi96ELi64ELi64ELi4ES3_EELb1ELb0ELb0ELb0ELb0ELb0ELb1ELb1EEEvNS_16Flash_fwd_paramsE
        .type           _ZN5flash24flash_fwd_splitkv_kernelI23Flash_fwd_kernel_traitsILi96ELi64ELi64ELi4ELb0ELb0EN7cutlass6half_tE19Flash_kernel_traitsILi96ELi64ELi64ELi4ES3_EELb1ELb0ELb0ELb0ELb0ELb0ELb1ELb1EEEvNS_16Flash_fwd_paramsE,@function
        .size           _ZN5flash24flash_fwd_splitkv_kernelI23Flash_fwd_kernel_traitsILi96ELi64ELi64ELi4ELb0ELb0EN7cutlass6half_tE19Flash_kernel_traitsILi96ELi64ELi64ELi4ES3_EELb1ELb0ELb0ELb0ELb0ELb0ELb1ELb1EEEvNS_16Flash_fwd_paramsE,(.L_x_6284 - _ZN5flash24flash_fwd_splitkv_kernelI23Flash_fwd_kernel_traitsILi96ELi64ELi64ELi4ELb0ELb0EN7cutlass6half_tE19Flash_kernel_traitsILi96ELi64ELi64ELi4ES3_EELb1ELb0ELb0ELb0ELb0ELb0ELb1ELb1EEEvNS_16Flash_fwd_paramsE)
        .other          _ZN5flash24flash_fwd_splitkv_kernelI23Flash_fwd_kernel_traitsILi96ELi64ELi64ELi4ELb0ELb0EN7cutlass6half_tE19Flash_kernel_traitsILi96ELi64ELi64ELi4ES3_EELb1ELb0ELb0ELb0ELb0ELb0ELb1ELb1EEEvNS_16Flash_fwd_paramsE,@"STO_CUDA_ENTRY STV_DEFAULT"
_ZN5flash24flash_fwd_splitkv_kernelI23Flash_fwd_kernel_traitsILi96ELi64ELi64ELi4ELb0ELb0EN7cutlass6half_tE19Flash_kernel_traitsILi96ELi64ELi64ELi4ES3_EELb1ELb0ELb0ELb0ELb0ELb0ELb1ELb1EEEvNS_16Flash_fwd_paramsE:
.text._ZN5flash24flash_fwd_splitkv_kernelI23Flash_fwd_kernel_traitsILi96ELi64ELi64ELi4ELb0ELb0EN7cutlass6half_tE19Flash_kernel_traitsILi96ELi64ELi64ELi4ES3_EELb1ELb0ELb0ELb0ELb0ELb0ELb1ELb1EEEvNS_16Flash_fwd_paramsE:
        /* <DEDUP_REMOVED lines=48> */
[----:B------:R-:W-:-:S06]  /*0300*/  @P0 IMAD.IADD R127, R4, 0x1, -R23 ;  /* 0x00000001047f0824 */ /* 0x000fcc00078e0a17 */
[----:B------:R-:W4:Y:S01]  /*0310*/  @!P0 LDC R127, c[0x0][0x2c4] ;  /* 0x0000b100ff7f8b82 */ /* 0x000f220000000800 */
[----:B------:R-:W-:Y:S02]  /*0320*/  ISETP.NE.U32.AND P0, PT, R2, RZ, PT ;  /* 0x000000ff0200720c */ /* 0x000fe40003f05070 */
[----:B------:R-:W-:Y:S02]  /*0330*/  IADD3 R2, -R129, RZ, RZ ;  /* 0x000000ff81027210 */ /* 0x000fe40007ffe1ff */
[----:B------:R-:W-:-:S03]  /*0340*/  ISETP.NE.AND.EX P0, PT, R3, RZ, PT, P0 ;  /* 0x000000ff0300720c */ /* 0x000fc60003f05300 */
[----:B------:R-:W-:-:S10]  /*0350*/  IMAD R110, R5, R2, R110 ;  /* 0x00000002056e7224 */ /* 0x000fd400078e026e */
[----:B-123--:R-:W-:Y:S05]  /*0360*/  @!P0 BRA `(.L_x_4578) ;  /* 0x0000000000108947 */ /* 0x00efea0003800000 */
[----:B------:R-:W2:Y:S02]  /*0370*/  @P1 LDG.E R2, desc[UR6][R6.64+0x4] ;  /* 0x0000040606021981 */ /* 0x000ea4000c1e1900 */
[----:B--2--5:R-:W-:-:S06]  /*0380*/  @P1 IADD3 R71, R2, -R9, RZ ;  /* 0x8000000902471210 */ /* 0x024fcc0007ffe0ff */
[----:B------:R2:W5:Y:S01]  /*0390*/  @!P1 LDG.E R71, desc[UR6][R6.64] ;  /* 0x0000000606479981 */ /* 0x000562000c1e1900 */
[----:B------:R-:W-:Y:S05]  /*03a0*/  BRA `(.L_x_4579) ;  /* 0x0000000000047947 */ /* 0x000fea0003800000 */
.L_x_4578:
[----:B------:R-:W1:Y:S02]  /*03b0*/  LDC R71, c[0x0][0x2c8] ;  /* 0x0000b200ff477b82 */ /* 0x000e640000000800 */
.L_x_4579:
        /* <DEDUP_REMOVED lines=27> */
[----:B--2---:R-:W-:Y:S01]  /*0570*/  VIADD R16, R16, 0xffffffe ;  /* 0x0ffffffe10107836 */ /* 0x004fe20000000000 */
[----:B------:R-:W2:Y:S02]  /*0580*/  LDC R4, c[0x0][0x398] ;  /* 0x0000e600ff047b82 */ /* 0x000ea40000000800 */
[----:B------:R-:W-:Y:S01]  /*0590*/  ISETP.GE.AND P0, PT, R14, RZ, PT ;  /* 0x000000ff0e00720c */ /* 0x000fe20003f06270 */
[----:B------:R-:W3:Y:S02]  /*05a0*/  F2I.FTZ.U32.TRUNC.NTZ R17, R16 ;  /* 0x0000001000117305 */ /* 0x000ee4000021f000 */
[----:B---3--:R-:W-:Y:S02]  /*05b0*/  IMAD.MOV R2, RZ, RZ, -R17 ;  /* 0x000000ffff027224 */ /* 0x008fe400078e0a11 */
[----:B------:R-:W-:-:S02]  /*05c0*/  IMAD.MOV.U32 R16, RZ, RZ, RZ ;  /* 0x000000ffff107224 */ /* 0x000fc400078e00ff */
[----:B------:R-:W-:-:S04]  /*05d0*/  IMAD R3, R2, R11, RZ ;  /* 0x0000000b02037224 */ /* 0x000fc800078e02ff */
[----:B------:R-:W-:-:S06]  /*05e0*/  IMAD.HI.U32 R3, R17, R3, R16 ;  /* 0x0000000311037227 */ /* 0x000fcc00078e0010 */
[----:B------:R-:W-:Y:S02]  /*05f0*/  IMAD.HI.U32 R8, R3, R12, RZ ;  /* 0x0000000c03087227 */ /* 0x000fe400078e00ff */
[----:B------:R-:W3:Y:S02]  /*0600*/  @!P3 LDC.64 R2, c[0x0][0x318] ;  /* 0x0000c600ff02bb82 */ /* 0x000ee40000000a00 */
[----:B------:R-:W-:-:S05]  /*0610*/  IMAD R12, R8, R13, R12 ;  /* 0x0000000d080c7224 */ /* 0x000fca00078e020c */
[----:B------:R-:W-:-:S13]  /*0620*/  ISETP.GT.U32.AND P1, PT, R11, R12, PT ;  /* 0x0000000c0b00720c */ /* 0x000fda0003f24070 */
[----:B------:R-:W-:Y:S02]  /*0630*/  @!P1 IMAD.IADD R12, R12, 0x1, -R11 ;  /* 0x000000010c0c9824 */ /* 0x000fe400078e0a0b */
[----:B------:R-:W-:Y:S01]  /*0640*/  @!P1 VIADD R8, R8, 0x1 ;  /* 0x0000000108089836 */ /* 0x000fe20000000000 */
[----:B------:R-:W-:Y:S02]  /*0650*/  ISETP.NE.AND P1, PT, R7, RZ, PT ;  /* 0x000000ff0700720c */ /* 0x000fe40003f25270 */
[----:B---3--:R-:W-:Y:S02]  /*0660*/  @!P3 ISETP.NE.U32.AND P2, PT, R2, RZ, PT ;  /* 0x000000ff0200b20c */ /* 0x008fe40003f45070 */
[----:B------:R-:W-:Y:S02]  /*0670*/  ISETP.GE.U32.AND P4, PT, R12, R11, PT ;  /* 0x0000000b0c00720c */ /* 0x000fe40003f86070 */
[----:B------:R-:W-:Y:S02]  /*0680*/  @!P3 ISETP.NE.AND.EX P2, PT, R3, RZ, PT, P2 ;  /* 0x000000ff0300b20c */ /* 0x000fe40003f45320 */
[----:B------:R-:W-:-:S02]  /*0690*/  IADD3 R3, -R127, 0x7f, R60 ;  /* 0x0000007f7f037810 */ /* 0x000fc40007ffe13c */
[----:B----4-:R-:W-:-:S05]  /*06a0*/  @!P3 SEL R6, R6, RZ, P2 ;  /* 0x000000ff0606b207 */ /* 0x010fca0001000000 */
[----:B------:R-:W-:Y:S02]  /*06b0*/  @!P3 IMAD.IADD R61, R71, 0x1, R6 ;  /* 0x00000001473db824 */ /* 0x000fe400078e0206 */
[----:B------:R-:W-:Y:S02]  /*06c0*/  @P4 VIADD R8, R8, 0x1 ;  /* 0x0000000108084836 */ /* 0x000fe40000000000 */
[----:B------:R-:W-:Y:S01]  /*06d0*/  VIADD R2, R61, 0x3f ;  /* 0x0000003f3d027836 */ /* 0x000fe20000000000 */
[----:B--2---:R-:W-:Y:S01]  /*06e0*/  IADD3 R4, R3, R4, R61 ;  /* 0x0000000403047210 */ /* 0x004fe20007ffe03d */
        /* <DEDUP_REMOVED lines=27> */
[--C-:B------:R-:W-:Y:S01]  /*08a0*/  SHF.R.S32.HI R3, RZ, 0x1f, R2.reuse ;  /* 0x0000001fff037819 */ /* 0x100fe20000011402 */
[----:B------:R-:W-:Y:S01]  /*08b0*/  IMAD R4, R0, UR4, RZ ;  /* 0x0000000400047c24 */ /* 0x000fe2000f8e02ff */
[----:B------:R-:W-:Y:S01]  /*08c0*/  ULDC.64 UR4, c[0x0][0x288] ;  /* 0x0000a20000047ab9 */ /* 0x000fe20000000a00 */
[C---:B------:R-:W-:Y:S01]  /*08d0*/  VIADD R7, R5.reuse, 0x10 ;  /* 0x0000001005077836 */ /* 0x040fe20000000000 */
[C---:B------:R-:W-:Y:S01]  /*08e0*/  ISETP.GE.AND P2, PT, R5.reuse, R60, PT ;  /* 0x0000003c0500720c */ /* 0x040fe20003f46270 */
        /* <DEDUP_REMOVED lines=11> */
[-C--:B------:R-:W-:Y:S02]  /*09a0*/  ISETP.GE.OR P3, PT, R11, R60.reuse, P6 ;  /* 0x0000003c0b00720c */ /* 0x080fe40003766670 */
        /* <DEDUP_REMOVED lines=10> */
.L_x_4582:
[----:B------:R-:W-:Y:S05]  /*0a50*/  BSYNC B0 ;  /* 0x0000000000007941 */ /* 0x000fea0003800000 */
.L_x_4581:
        /* <DEDUP_REMOVED lines=10> */
.L_x_4584:
[----:B------:R-:W-:Y:S05]  /*0b00*/  BSYNC B0 ;  /* 0x0000000000007941 */ /* 0x000fea0003800000 */
.L_x_4583:
        /* <DEDUP_REMOVED lines=11> */
.L_x_4586:
[----:B------:R-:W-:Y:S05]  /*0bc0*/  BSYNC B0 ;  /* 0x0000000000007941 */ /* 0x000fea0003800000 */
.L_x_4585:
        /* <DEDUP_REMOVED lines=9> */
.L_x_4588:
[----:B------:R-:W-:Y:S05]  /*0c60*/  BSYNC B0 ;  /* 0x0000000000007941 */ /* 0x000fea0003800000 */
.L_x_4587:
        /* <DEDUP_REMOVED lines=15> */
.L_x_4580:
        /* <DEDUP_REMOVED lines=24> */
.L_x_4589:
        /* <DEDUP_REMOVED lines=8> */
[----:B--2---:R-:W-:Y:S01]  /*0f60*/  IADD3 R8, R8, 0xffffffe, RZ ;  /* 0x0ffffffe08087810 */ /* 0x004fe20007ffe0ff */
[----:B------:R-:W2:Y:S05]  /*0f70*/  LDC R5, c[0x0][0x278] ;  /* 0x00009e00ff057b82 */ /* 0x000eaa0000000800 */
        /* <DEDUP_REMOVED lines=20> */
[----:B-----5:R-:W4:Y:S01]  /*10c0*/  LDG.E R6, desc[UR6][R14.64] ;  /* 0x000000060e067981 */ /* 0x020f22000c1e1900 */
[----:B--2---:R-:W-:Y:S02]  /*10d0*/  IABS R2, R5 ;  /* 0x0000000500027213 */ /* 0x004fe40000000000 */
[----:B------:R-:W-:Y:S02]  /*10e0*/  IADD3 R19, -R19, RZ, RZ ;  /* 0x000000ff13137210 */ /* 0x000fe40007ffe1ff */
[----:B------:R-:W1:Y:S03]  /*10f0*/  I2F.RP R12, R2 ;  /* 0x00000002000c7306 */ /* 0x000e660000209400 */
[----:B------:R-:W-:-:S05]  /*1100*/  IMAD R19, R11, R19, R0 ;  /* 0x000000130b137224 */ /* 0x000fca00078e0200 */
[----:B-1----:R-:W1:Y:S02]  /*1110*/  MUFU.RCP R10, R12 ;  /* 0x0000000c000a7308 */ /* 0x002e640000001000 */
[----:B-1----:R-:W-:-:S06]  /*1120*/  IADD3 R10, R10, 0xffffffe, RZ ;  /* 0x0ffffffe0a0a7810 */ /* 0x002fcc0007ffe0ff */
[----:B------:R-:W1:Y:S02]  /*1130*/  F2I.FTZ.U32.TRUNC.NTZ R9, R10 ;  /* 0x0000000a00097305 */ /* 0x000e64000021f000 */
[----:B-1----:R-:W-:-:S04]  /*1140*/  IMAD.MOV R3, RZ, RZ, -R9 ;  /* 0x000000ffff037224 */ /* 0x002fc800078e0a09 */
[----:B------:R-:W-:Y:S01]  /*1150*/  IMAD R4, R3, R2, RZ ;  /* 0x0000000203047224 */ /* 0x000fe200078e02ff */
[----:B------:R-:W-:-:S03]  /*1160*/  IABS R3, R110 ;  /* 0x0000006e00037213 */ /* 0x000fc60000000000 */
[----:B------:R-:W-:Y:S01]  /*1170*/  IMAD.HI.U32 R9, R9, R4, R8 ;  /* 0x0000000409097227 */ /* 0x000fe200078e0008 */
[----:B------:R-:W-:-:S05]  /*1180*/  MOV R8, R3 ;  /* 0x0000000300087202 */ /* 0x000fca0000000f00 */
        /* <DEDUP_REMOVED lines=37> */
.L_x_4590:
        /* <DEDUP_REMOVED lines=49> */
.L_x_4592:
        /* <DEDUP_REMOVED lines=10> */
[-C--:B-1----:R-:W-:Y:S02]  /*1790*/  IMAD R4, R5, R2.reuse, RZ ;  /* 0x0000000205047224 */ /* 0x082fe400078e02ff */
        /* <DEDUP_REMOVED lines=20> */
.L_x_4591:
[----:B------:R1:W5:Y:S01]  /*18e0*/  @P5 LDG.E R9, desc[UR6][R112.64] ;  /* 0x0000000670095981 */ /* 0x000362000c1e1900 */
[----:B------:R-:W-:Y:S01]  /*18f0*/  ISETP.NE.AND P2, PT, R23, -0x1, PT ;  /* 0xffffffff1700780c */ /* 0x000fe20003f45270 */
[----:B------:R-:W2:Y:S01]  /*1900*/  LDC.64 R2, c[0x0][0x240] ;  /* 0x00009000ff027b82 */ /* 0x000ea20000000a00 */
[----:B------:R-:W-:Y:S01]  /*1910*/  SHF.R.S32.HI R12, RZ, 0x1f, R75 ;  /* 0x0000001fff0c7819 */ /* 0x000fe2000001144b */
[----:B------:R-:W-:Y:S01]  /*1920*/  ULDC UR5, c[0x0][0x2d0] ;  /* 0x0000b40000057ab9 */ /* 0x000fe20000000800 */
[----:B------:R-:W-:Y:S01]  /*1930*/  ULDC.64 UR10, c[0x0][0x268] ;  /* 0x00009a00000a7ab9 */ /* 0x000fe20000000a00 */
[----:B------:R-:W-:Y:S01]  /*1940*/  IMAD.SHL.U32 R58, R56, 0x20, RZ ;  /* 0x00000020383a7824 */ /* 0x000fe200078e00ff */
[CC--:B------:R-:W-:Y:S02]  /*1950*/  LEA.HI R27, R12.reuse, R75.reuse, RZ, 0x2 ;  /* 0x0000004b0c1b7211 */ /* 0x0c0fe400078f10ff */
[----:B------:R-:W-:Y:S01]  /*1960*/  LEA.HI R15, R12, R75, RZ, 0x3 ;  /* 0x0000004b0c0f7211 */ /* 0x000fe200078f18ff */
[----:B------:R-:W3:Y:S01]  /*1970*/  LDC.64 R62, c[0x0][0x250] ;  /* 0x00009400ff3e7b82 */ /* 0x000ee20000000a00 */
[----:B------:R-:W-:-:S02]  /*1980*/  LOP3.LUT R8, R27, 0xfffffffc, RZ, 0xc0, !PT ;  /* 0xfffffffc1b087812 */ /* 0x000fc400078ec0ff */
[----:B------:R-:W-:Y:S02]  /*1990*/  SHF.R.S32.HI R66, RZ, 0x3, R15 ;  /* 0x00000003ff427819 */ /* 0x000fe4000001140f */
[----:B-----5:R-:W-:Y:S01]  /*19a0*/  LOP3.LUT R6, R15, 0xfffffff8, RZ, 0xc0, !PT ;  /* 0xfffffff80f067812 */ /* 0x020fe200078ec0ff */
[----:B------:R-:W-:Y:S01]  /*19b0*/  IMAD.IADD R8, R75, 0x1, -R8 ;  /* 0x000000014b087824 */ /* 0x000fe200078e0a08 */
[----:B------:R-:W-:Y:S01]  /*19c0*/  LEA.HI R15, R15, R66, RZ, 0x1 ;  /* 0x000000420f0f7211 */ /* 0x000fe200078f08ff */
[----:B------:R-:W4:Y:S01]  /*19d0*/  @!P2 LDC.64 R10, c[0x0][0x228] ;  /* 0x00008a00ff0aab82 */ /* 0x000f220000000a00 */
[----:B------:R-:W-:Y:S01]  /*19e0*/  IMAD.SHL.U32 R105, R66, 0x40, RZ ;  /* 0x0000004042697824 */ /* 0x000fe200078e00ff */
[----:B------:R-:W-:Y:S01]  /*19f0*/  LEA.HI R67, R12, R75, RZ, 0x4 ;  /* 0x0000004b0c437211 */ /* 0x000fe200078f20ff */
[----:B------:R-:W-:Y:S01]  /*1a00*/  IMAD.SHL.U32 R14, R8, 0x8, RZ ;  /* 0x00000008080e7824 */ /* 0x000fe200078e00ff */
[----:B------:R-:W-:Y:S01]  /*1a10*/  LOP3.LUT R15, R15, 0xfffffffe, RZ, 0xc0, !PT ;  /* 0xfffffffe0f0f7812 */ /* 0x000fe200078ec0ff */
[----:B------:R-:W-:Y:S01]  /*1a20*/  IMAD.IADD R65, R75, 0x1, -R6 ;  /* 0x000000014b417824 */ /* 0x000fe200078e0a06 */
[----:B------:R-:W-:-:S02]  /*1a30*/  LOP3.LUT R105, R105, 0xc0, RZ, 0xc0, !PT ;  /* 0x000000c069697812 */ /* 0x000fc400078ec0ff */
[----:B------:R-:W-:Y:S01]  /*1a40*/  LOP3.LUT R70, R67, 0xfffffff0, RZ, 0xc0, !PT ;  /* 0xfffffff043467812 */ /* 0x000fe200078ec0ff */
[----:B------:R-:W-:Y:S01]  /*1a50*/  IMAD.IADD R66, R66, 0x1, -R15 ;  /* 0x0000000142427824 */ /* 0x000fe200078e0a0f */
[----:B------:R-:W-:Y:S01]  /*1a60*/  LOP3.LUT R22, R105, 0x18, R14, 0xf8, !PT ;  /* 0x0000001869167812 */ /* 0x000fe200078ef80e */
[----:B--2---:R-:W-:Y:S01]  /*1a70*/  @P2 IMAD.WIDE.U32 R28, R23, R2, RZ ;  /* 0x00000002171c2225 */ /* 0x004fe200078e00ff */
[----:B------:R-:W-:Y:S01]  /*1a80*/  SHF.R.U32.HI R105, RZ, 0x3, R105 ;  /* 0x00000003ff697819 */ /* 0x000fe20000011669 */
[----:B------:R-:W2:Y:S01]  /*1a90*/  LDC R80, c[0x0][0x2e0] ;  /* 0x0000b800ff507b82 */ /* 0x000ea20000000800 */
[----:B------:R-:W-:Y:S01]  /*1aa0*/  LEA.HI R6, R65, R65, RZ, 0x1 ;  /* 0x0000004141067211 */ /* 0x000fe200078f08ff */
[----:B------:R-:W-:Y:S01]  /*1ab0*/  IMAD.IADD R70, R75, 0x1, -R70 ;  /* 0x000000014b467824 */ /* 0x000fe200078e0a46 */
[----:B------:R-:W-:Y:S01]  /*1ac0*/  LOP3.LUT R105, R22, R105, RZ, 0x3c, !PT ;  /* 0x0000006916697212 */ /* 0x000fe200078e3cff */
[----:B------:R-:W-:Y:S01]  /*1ad0*/  @P2 IMAD R23, R23, R3, R29 ;  /* 0x0000000317172224 */ /* 0x000fe200078e021d */
[----:B------:R-:W-:Y:S01]  /*1ae0*/  LOP3.LUT R20, R6, 0xfffffffe, RZ, 0xc0, !PT ;  /* 0xfffffffe06147812 */ /* 0x000fe200078ec0ff */
[----:B---3--:R-:W-:Y:S01]  /*1af0*/  IMAD.SHL.U32 R64, R62, 0x20, RZ ;  /* 0x000000203e407824 */ /* 0x008fe200078e00ff */
[----:B------:R-:W-:-:S02]  /*1b00*/  SHF.R.S32.HI R108, RZ, 0x2, R27 ;  /* 0x00000002ff6c7819 */ /* 0x000fc4000001141b */
[----:B------:R-:W-:Y:S01]  /*1b10*/  LEA.HI R69, R70, R70, RZ, 0x1 ;  /* 0x0000004646457211 */ /* 0x000fe200078f08ff */
[----:B------:R-:W-:Y:S01]  /*1b20*/  IMAD.IADD R65, R65, 0x1, -R20 ;  /* 0x0000000141417824 */ /* 0x000fe200078e0a14 */
[----:B------:R-:W-:Y:S01]  /*1b30*/  LEA.HI R31, R27, R108, RZ, 0x1 ;  /* 0x0000006c1b1f7211 */ /* 0x000fe200078f08ff */
[-C--:B----4-:R-:W-:Y:S01]  /*1b40*/  @!P2 IMAD R22, R7, R10.reuse, RZ ;  /* 0x0000000a0716a224 */ /* 0x090fe200078e02ff */
[--C-:B------:R-:W-:Y:S01]  /*1b50*/  SHF.R.S32.HI R27, RZ, 0x1, R69.reuse ;  /* 0x00000001ff1b7819 */ /* 0x100fe20000011445 */
[----:B------:R-:W-:Y:S01]  /*1b60*/  @P2 IMAD.MOV.U32 R20, RZ, RZ, R28 ;  /* 0x000000ffff142224 */ /* 0x000fe200078e001c */
[----:B------:R-:W-:Y:S01]  /*1b70*/  SHF.R.S32.HI R68, RZ, 0x1f, R69 ;  /* 0x0000001fff447819 */ /* 0x000fe20000011445 */
[C---:B------:R-:W-:Y:S01]  /*1b80*/  @!P2 IMAD R15, R129.reuse, R11, R22 ;  /* 0x0000000b810fa224 */ /* 0x040fe200078e0216 */
[----:B------:R-:W-:Y:S01]  /*1b90*/  SHF.R.S32.HI R109, RZ, 0x1f, R108 ;  /* 0x0000001fff6d7819 */ /* 0x000fe2000001146c */
[C---:B------:R-:W-:Y:S01]  /*1ba0*/  VIADD R11, R14.reuse, 0x20 ;  /* 0x000000200e0b7836 */ /* 0x040fe20000000000 */
[----:B------:R-:W-:Y:S01]  /*1bb0*/  ISETP.GE.AND P1, PT, R14, UR5, PT ;  /* 0x000000050e007c0c */ /* 0x000fe2000bf26270 */
[----:B------:R-:W-:Y:S01]  /*1bc0*/  @!P2 IMAD.WIDE.U32 R28, R129, R10, RZ ;  /* 0x0000000a811ca225 */ /* 0x000fe200078e00ff */
[----:B------:R-:W-:-:S02]  /*1bd0*/  LEA.HI R68, R68, R27, RZ, 0x2 ;  /* 0x0000001b44447211 */ /* 0x000fc400078f10ff */
[----:B------:R-:W-:Y:S01]  /*1be0*/  ISETP.GE.AND P0, PT, R11, UR5, PT ;  /* 0x000000050b007c0c */ /* 0x000fe2000bf06270 */
[----:B------:R-:W-:Y:S01]  /*1bf0*/  @!P2 IMAD.MOV.U32 R20, RZ, RZ, R28 ;  /* 0x000000ffff14a224 */ /* 0x000fe200078e001c */
[----:B------:R-:W-:Y:S01]  /*1c00*/  SEL R10, RZ, 0x1, P1 ;  /* 0x00000001ff0a7807 */ /* 0x000fe20000800000 */
[----:B------:R-:W-:Y:S01]  /*1c10*/  IMAD.WIDE R24, R25, 0x40, R108 ;  /* 0x0000004019187825 */ /* 0x000fe200078e026c */
[----:B------:R-:W-:Y:S02]  /*1c20*/  SEL R81, RZ, 0xffffffff, P0 ;  /* 0xffffffffff517807 */ /* 0x000fe40000000000 */
[----:B------:R-:W-:Y:S01]  /*1c30*/  LOP3.LUT R68, R68, 0xfffffffc, RZ, 0xc0, !PT ;  /* 0xfffffffc44447812 */ /* 0x000fe200078ec0ff */
[----:B------:R-:W-:Y:S01]  /*1c40*/  @!P2 IMAD.IADD R23, R29, 0x1, R15 ;  /* 0x000000011d17a824 */ /* 0x000fe200078e020f */
[----:B------:R-:W-:Y:S01]  /*1c50*/  SHF.R.S32.HI R15, RZ, 0x1f, R14 ;  /* 0x0000001fff0f7819 */ /* 0x000fe2000001140e */
[----:B------:R-:W-:Y:S01]  /*1c60*/  IMAD.SHL.U32 R81, R81, 0x2, RZ ;  /* 0x0000000251517824 */ /* 0x000fe200078e00ff */
[C---:B------:R-:W-:Y:S01]  /*1c70*/  IADD3 R26, P1, R14.reuse, R20, RZ ;  /* 0x000000140e1a7210 */ /* 0x040fe20007f3e0ff */
[----:B------:R-:W-:Y:S01]  /*1c80*/  IMAD.IADD R68, R27, 0x1, -R68 ;  /* 0x000000011b447824 */ /* 0x000fe200078e0a44 */
[----:B------:R-:W-:-:S02]  /*1c90*/  IADD3 R20, P0, R14, R18, RZ ;  /* 0x000000120e147210 */ /* 0x000fc40007f1e0ff */
[----:B------:R-:W-:Y:S01]  /*1ca0*/  LOP3.LUT R81, R81, 0x2, R10, 0xe2, !PT ;  /* 0x0000000251517812 */ /* 0x000fe200078ee20a */
[----:B------:R-:W-:Y:S01]  /*1cb0*/  IMAD R10, R25, R2, RZ ;  /* 0x00000002190a7224 */ /* 0x000fe200078e02ff */
[----:B------:R-:W-:Y:S01]  /*1cc0*/  SHF.R.S32.HI R18, RZ, 0x1f, R110 ;  /* 0x0000001fff127819 */ /* 0x000fe2000001146e */
[----:B------:R-:W-:Y:S01]  /*1cd0*/  IMAD.X R27, R15, 0x1, R23, P1 ;  /* 0x000000010f1b7824 */ /* 0x000fe200008e0617 */
[----:B--2---:R-:W-:Y:S01]  /*1ce0*/  LEA.HI R80, R80, R80, RZ, 0x1 ;  /* 0x0000005050507211 */ /* 0x004fe200078f08ff */
[----:B------:R-:W-:Y:S01]  /*1cf0*/  IMAD R3, R24, R3, R10 ;  /* 0x0000000318037224 */ /* 0x000fe200078e020a */
[----:B------:R-:W-:Y:S01]  /*1d00*/  LEA.HI R12, R12, R75, RZ, 0x5 ;  /* 0x0000004b0c0c7211 */ /* 0x000fe200078f28ff */
[----:B------:R-:W-:Y:S01]  /*1d10*/  IMAD R23, R5, UR10, RZ ;  /* 0x0000000a05177c24 */ /* 0x000fe2000f8e02ff */
[----:B------:R-:W-:Y:S01]  /*1d20*/  SHF.R.S32.HI R77, RZ, 0x1, R80 ;  /* 0x00000001ff4d7819 */ /* 0x000fe20000011450 */
[----:B------:R-:W-:Y:S01]  /*1d30*/  IMAD.X R21, R15, 0x1, R21, P0 ;  /* 0x000000010f157824 */ /* 0x000fe200000e0615 */
[----:B------:R-:W-:Y:S01]  /*1d40*/  IADD3 R86, P0, R108, R19, RZ ;  /* 0x000000136c567210 */ /* 0x000fe20007f1e0ff */
[----:B------:R-:W-:Y:S01]  /*1d50*/  VIADD R10, R14, 0x40 ;  /* 0x000000400e0a7836 */ /* 0x000fe20000000000 */
[----:B------:R-:W-:Y:S01]  /*1d60*/  LOP3.LUT R31, R31, 0x7fffffe, RZ, 0xc0, !PT ;  /* 0x07fffffe1f1f7812 */ /* 0x000fe200078ec0ff */
[----:B------:R-:W-:Y:S01]  /*1d70*/  IMAD.WIDE.U32 R24, R24, R2, R26 ;  /* 0x0000000218187225 */ /* 0x000fe200078e001a */
[----:B------:R-:W-:-:S02]  /*1d80*/  SHF.R.S32.HI R59, RZ, 0x5, R12 ;  /* 0x00000005ff3b7819 */ /* 0x000fc4000001140c */
[----:B------:R-:W-:Y:S01]  /*1d90*/  ISETP.GE.AND P1, PT, R10, UR5, PT ;  /* 0x000000050a007c0c */ /* 0x000fe2000bf26270 */
[----:B------:R-:W-:Y:S01]  /*1da0*/  IMAD R2, R4, UR11, R23 ;  /* 0x0000000b04027c24 */ /* 0x000fe2000f8e0217 */
[----:B------:R-:W-:Y:S01]  /*1db0*/  LOP3.LUT R82, R12, 0xffffffe0, RZ, 0xc0, !PT ;  /* 0xffffffe00c527812 */ /* 0x000fe200078ec0ff */
[----:B------:R-:W-:Y:S01]  /*1dc0*/  IMAD.WIDE.U32 R20, R4, UR10, R20 ;  /* 0x0000000a04147c25 */ /* 0x000fe2000f8e0014 */
[----:B------:R-:W-:Y:S01]  /*1dd0*/  ULDC.64 UR10, c[0x0][0x258] ;  /* 0x00009600000a7ab9 */ /* 0x000fe20000000a00 */
[----:B------:R-:W-:Y:S02]  /*1de0*/  SHF.R.S32.HI R67, RZ, 0x4, R67 ;  /* 0x00000004ff437819 */ /* 0x000fe40000011443 */
[----:B------:R-:W-:Y:S01]  /*1df0*/  IMAD.IADD R19, R21, 0x1, R2 ;  /* 0x0000000115137824 */ /* 0x000fe200078e0202 */
[----:B------:R-:W-:Y:S01]  /*1e00*/  SEL R2, RZ, 0x4, P1 ;  /* 0x00000004ff027807 */ /* 0x000fe20000800000 */
[----:B------:R-:W-:Y:S01]  /*1e10*/  IMAD.X R21, R109, 0x1, R13, P0 ;  /* 0x000000016d157824 */ /* 0x000fe200000e060d */
[----:B------:R-:W-:Y:S01]  /*1e20*/  IADD3 R106, P0, R14, R16, RZ ;  /* 0x000000100e6a7210 */ /* 0x000fe20007f1e0ff */
[----:B------:R-:W-:Y:S01]  /*1e30*/  IMAD.IADD R25, R25, 0x1, R3 ;  /* 0x0000000119197824 */ /* 0x000fe200078e0203 */
[----:B------:R-:W-:Y:S01]  /*1e40*/  LOP3.LUT R81, R81, R2, RZ, 0xfc, !PT ;  /* 0x0000000251517212 */ /* 0x000fe200078efcff */
[----:B------:R-:W-:-:S02]  /*1e50*/  IMAD R2, R109, R56, RZ ;  /* 0x000000386d027224 */ /* 0x000fc400078e02ff */
[----:B------:R-:W-:Y:S02]  /*1e60*/  IMAD.X R107, R15, 0x1, R17, P0 ;  /* 0x000000010f6b7824 */ /* 0x000fe400000e0611 */
[----:B------:R-:W-:Y:S01]  /*1e70*/  IMAD R17, R108, R57, R2 ;  /* 0x000000396c117224 */ /* 0x000fe200078e0202 */
[----:B------:R-:W-:Y:S01]  /*1e80*/  SHF.R.S32.HI R2, RZ, 0x1f, R71 ;  /* 0x0000001fff027819 */ /* 0x000fe20000011447 */
[----:B------:R-:W-:Y:S01]  /*1e90*/  IMAD R3, R18, UR10, RZ ;  /* 0x0000000a12037c24 */ /* 0x000fe2000f8e02ff */
[----:B------:R-:W-:Y:S01]  /*1ea0*/  SHF.L.U64.HI R57, R56, 0x5, R57 ;  /* 0x0000000538397819 */ /* 0x000fe20000010239 */
[----:B------:R-:W-:Y:S01]  /*1eb0*/  IMAD.MOV.U32 R18, RZ, RZ, R20 ;  /* 0x000000ffff127224 */ /* 0x000fe200078e0014 */
[----:B------:R-:W-:Y:S01]  /*1ec0*/  LEA.HI R2, R2, R71, RZ, 0x6 ;  /* 0x0000004702027211 */ /* 0x000fe200078f30ff */
[----:B------:R-:W-:Y:S02]  /*1ed0*/  IMAD R13, R110, UR11, R3 ;  /* 0x0000000b6e0d7c24 */ /* 0x000fe4000f8e0203 */
[----:B------:R-:W-:Y:S01]  /*1ee0*/  IMAD R3, R21, R62, RZ ;  /* 0x0000003e15037224 */ /* 0x000fe200078e02ff */
[----:B------:R-:W-:Y:S01]  /*1ef0*/  SHF.R.S32.HI R21, RZ, 0x6, R2 ;  /* 0x00000006ff157819 */ /* 0x000fe20000011402 */
[----:B------:R-:W-:-:S02]  /*1f00*/  IMAD.IADD R22, R108, 0x1, -R31 ;  /* 0x000000016c167824 */ /* 0x000fc400078e0a1f */
[----:B------:R-:W-:Y:S01]  /*1f10*/  IMAD R3, R86, R63, R3 ;  /* 0x0000003f56037224 */ /* 0x000fe200078e0203 */
[----:B------:R-:W-:Y:S01]  /*1f20*/  VIMNMX R88, R126, R21, !PT ;  /* 0x000000157e587248 */ /* 0x000fe20007fe0100 */
[----:B------:R-:W-:Y:S01]  /*1f30*/  IMAD.WIDE.U32 R86, R86, R62, R18 ;  /* 0x0000003e56567225 */ /* 0x000fe200078e0012 */
[----:B------:R-:W-:Y:S02]  /*1f40*/  SHF.L.U64.HI R63, R62, 0x5, R63 ;  /* 0x000000053e3f7819 */ /* 0x000fe4000001023f */
[----:B------:R-:W-:Y:S01]  /*1f50*/  ISETP.GT.AND P0, PT, R85, R88, PT ;  /* 0x000000585500720c */ /* 0x000fe20003f04270 */
[----:B------:R-:W-:Y:S01]  /*1f60*/  IMAD.SHL.U32 R19, R8, 0x4, RZ ;  /* 0x0000000408137824 */ /* 0x000fe200078e00ff */
[----:B------:R-:W-:Y:S01]  /*1f70*/  SHF.R.S32.HI R62, RZ, 0x1, R6 ;  /* 0x00000001ff3e7819 */ /* 0x000fe20000011406 */
[----:B------:R-:W-:Y:S02]  /*1f80*/  IMAD R22, R59, 0x8, R22 ;  /* 0x000000083b167824 */ /* 0x000fe400078e0216 */
[----:B------:R-:W-:-:S02]  /*1f90*/  IMAD R78, R108, R77, R19 ;  /* 0x0000004d6c4e7224 */ /* 0x000fc400078e0213 */
[----:B------:R-:W-:-:S03]  /*1fa0*/  IMAD.WIDE.U32 R110, R110, UR10, R24 ;  /* 0x0000000a6e6e7c25 */ /* 0x000fc6000f8e0018 */
[--C-:B------:R-:W-:Y:S01]  /*1fb0*/  SHF.R.S32.HI R74, RZ, 0x1f, R78.reuse ;  /* 0x0000001fff4a7819 */ /* 0x100fe2000001144e */
[----:B------:R-:W-:Y:S02]  /*1fc0*/  IMAD.IADD R76, R19, 0x1, R78 ;  /* 0x00000001134c7824 */ /* 0x000fe400078e024e */
[----:B------:R-:W-:-:S03]  /*1fd0*/  IMAD.WIDE.U32 R106, R108, R56, R106 ;  /* 0x000000386c6a7225 */ /* 0x000fc600078e006a */
[----:B------:R-:W-:Y:S01]  /*1fe0*/  SHF.R.S32.HI R73, RZ, 0x1f, R76 ;  /* 0x0000001fff497819 */ /* 0x000fe2000001144c */
[----:B------:R-:W-:Y:S02]  /*1ff0*/  IMAD.U32 R105, R22, 0x20, R105 ;  /* 0x0000002016697824 */ /* 0x000fe400078e0069 */
[----:B------:R-:W-:Y:S02]  /*2000*/  IMAD.IADD R82, R75, 0x1, -R82 ;  /* 0x000000014b527824 */ /* 0x000fe400078e0a52 */
        /* <DEDUP_REMOVED lines=24> */
[----:B------:R-:W-:Y:S01]  /*2190*/  IMAD R12, R129, UR11, R12 ;  /* 0x0000000b810c7c24 */ /* 0x000fe2000f8e020c */
[----:B------:R-:W-:Y:S01]  /*21a0*/  ULDC.64 UR10, c[0x0][0x348] ;  /* 0x0000d200000a7ab9 */ /* 0x000fe20000000a00 */
[----:B------:R-:W-:Y:S01]  /*21b0*/  IMAD.IADD R19, R19, 0x1, R2 ;  /* 0x0000000113137824 */ /* 0x000fe200078e0202 */
[----:B------:R-:W-:Y:S01]  /*21c0*/  LOP3.LUT R102, R101, 0x2, RZ, 0xc0, !PT ;  /* 0x0000000265667812 */ /* 0x000fe200078ec0ff */
[----:B------:R-:W-:Y:S01]  /*21d0*/  IMAD R7, R3, UR14, RZ ;  /* 0x0000000e03077c24 */ /* 0x000fe2000f8e02ff */
[----:B------:R-:W-:Y:S01]  /*21e0*/  LOP3.LUT R101, R101, 0x4, RZ, 0xc0, !PT ;  /* 0x0000000465657812 */ /* 0x000fe200078ec0ff */
[----:B------:R-:W-:Y:S01]  /*21f0*/  IMAD.IADD R17, R17, 0x1, R12 ;  /* 0x0000000111117824 */ /* 0x000fe200078e020c */
[----:B-1----:R-:W-:Y:S01]  /*2200*/  SHF.L.U64.HI R83, R90, 0x5, R91 ;  /* 0x000000055a537819 */ /* 0x002fe2000001025b */
[----:B------:R-:W-:Y:S01]  /*2210*/  IMAD R3, R3, R90, RZ ;  /* 0x0000005a03037224 */ /* 0x000fe200078e02ff */
[----:B------:R-:W-:Y:S01]  /*2220*/  ULDC.U8 UR20, c[0x0][0x3c3] ;  /* 0x0000f0c000147ab9 */ /* 0x000fe20000000000 */
[C---:B------:R-:W-:Y:S01]  /*2230*/  IMAD R7, R6.reuse, UR15, R7 ;  /* 0x0000000f06077c24 */ /* 0x040fe2000f8e0207 */
[----:B------:R-:W-:Y:S01]  /*2240*/  USHF.L.U64.HI UR15, UR14, 0x5, UR15 ;  /* 0x000000050e0f7899 */ /* 0x000fe2000801020f */
[----:B------:R-:W-:Y:S01]  /*2250*/  IMAD.WIDE.U32 R18, R6, UR14, R18 ;  /* 0x0000000e06127c25 */ /* 0x000fe2000f8e0012 */
[----:B------:R-:W-:Y:S01]  /*2260*/  USHF.L.U32 UR14, UR14, 0x5, URZ ;  /* 0x000000050e0e7899 */ /* 0x000fe2000800063f */
[----:B------:R-:W-:-:S02]  /*2270*/  ULDC UR19, c[0x0][0x2e0] ;  /* 0x0000b80000137ab9 */ /* 0x000fc40000000800 */
[C---:B------:R-:W-:Y:S01]  /*2280*/  IMAD R3, R6.reuse, R91, R3 ;  /* 0x0000005b06037224 */ /* 0x040fe200078e0203 */
[----:B------:R-:W-:Y:S01]  /*2290*/  USHF.L.U64.HI UR21, UR14, 0x1, UR15 ;  /* 0x000000010e157899 */ /* 0x000fe2000801020f */
[----:B------:R-:W-:Y:S01]  /*22a0*/  IMAD.WIDE.U32 R16, R6, R90, R16 ;  /* 0x0000005a06107225 */ /* 0x000fe200078e0010 */
[----:B------:R-:W-:Y:S01]  /*22b0*/  USHF.L.U32 UR23, UR14, 0x1, URZ ;  /* 0x000000010e177899 */ /* 0x000fe2000800063f */
[----:B------:R-:W-:Y:S02]  /*22c0*/  ULDC UR18, c[0x0][0x2e0] ;  /* 0x0000b80000127ab9 */ /* 0x000fe40000000800 */
[----:B------:R-:W-:Y:S01]  /*22d0*/  IMAD.IADD R19, R19, 0x1, R7 ;  /* 0x0000000113137824 */ /* 0x000fe200078e0207 */
[----:B------:R-:W-:Y:S01]  /*22e0*/  ULDC.64 UR16, c[0x0][0x250] ;  /* 0x0000940000107ab9 */ /* 0x000fe20000000a00 */
[C---:B------:R-:W-:Y:S01]  /*22f0*/  IMAD R7, R5.reuse, UR12, RZ ;  /* 0x0000000c05077c24 */ /* 0x040fe2000f8e02ff */
[----:B------:R-:W-:Y:S01]  /*2300*/  ULDC.64 UR14, c[0x0][0x238] ;  /* 0x00008e00000e7ab9 */ /* 0x000fe20000000a00 */
[----:B------:R-:W-:-:S02]  /*2310*/  IMAD R125, R5, UR10, RZ ;  /* 0x0000000a057d7c24 */ /* 0x000fc4000f8e02ff */
[----:B------:R-:W-:Y:S02]  /*2320*/  IMAD.IADD R17, R17, 0x1, R3 ;  /* 0x0000000111117824 */ /* 0x000fe400078e0203 */
[C---:B------:R-:W-:Y:S02]  /*2330*/  IMAD R7, R4.reuse, UR13, R7 ;  /* 0x0000000d04077c24 */ /* 0x040fe4000f8e0207 */
[----:B------:R-:W-:Y:S01]  /*2340*/  IMAD.WIDE.U32 R2, R4, UR12, R18 ;  /* 0x0000000c04027c25 */ /* 0x000fe2000f8e0012 */
[----:B------:R-:W-:-:S03]  /*2350*/  ULDC.64 UR12, c[0x0][0x320] ;  /* 0x0000c800000c7ab9 */ /* 0x000fc60000000a00 */
[----:B------:R-:W-:Y:S01]  /*2360*/  IMAD R125, R4, UR11, R125 ;  /* 0x0000000b047d7c24 */ /* 0x000fe2000f8e027d */
[----:B------:R-:W-:Y:S01]  /*2370*/  LEA R94, P1, R2, UR12, 0x1 ;  /* 0x0000000c025e7c11 */ /* 0x000fe2000f8208ff */
[----:B------:R-:W-:Y:S01]  /*2380*/  IMAD.WIDE.U32 R4, R4, UR10, R16 ;  /* 0x0000000a04047c25 */ /* 0x000fe2000f8e0010 */
[----:B------:R-:W-:-:S03]  /*2390*/  ULDC.64 UR10, c[0x0][0x318] ;  /* 0x0000c600000a7ab9 */ /* 0x000fc60000000a00 */
[----:B------:R-:W-:Y:S01]  /*23a0*/  IMAD.IADD R0, R9, 0x1, R0 ;  /* 0x0000000109007824 */ /* 0x000fe200078e0200 */
[C---:B------:R-:W-:Y:S01]  /*23b0*/  LEA R124, P0, R4.reuse, UR10, 0x1 ;  /* 0x0000000a047c7c11 */ /* 0x040fe2000f8008ff */
[----:B------:R-:W-:Y:S02]  /*23c0*/  IMAD.IADD R125, R5, 0x1, R125 ;  /* 0x00000001057d7824 */ /* 0x000fe400078e027d */
[----:B------:R-:W-:Y:S02]  /*23d0*/  IMAD R5, R77, R0, RZ ;  /* 0x000000004d057224 */ /* 0x000fe400078e02ff */
[----:B------:R-:W-:Y:S01]  /*23e0*/  IMAD.IADD R95, R3, 0x1, R7 ;  /* 0x00000001035f7824 */ /* 0x000fe200078e0207 */
[----:B------:R-:W-:Y:S01]  /*23f0*/  LEA.HI.X R125, R4, UR11, R125, 0x1, P0 ;  /* 0x0000000b047d7c11 */ /* 0x000fe200080f0c7d */
[----:B------:R-:W-:Y:S01]  /*2400*/  ULDC.64 UR10, c[0x0][0x220] ;  /* 0x00008800000a7ab9 */ /* 0x000fe20000000a00 */
        /* <DEDUP_REMOVED lines=11> */
[----:B------:R-:W-:Y:S01]  /*24c0*/  VIADD R103, R108, 0x20 ;  /* 0x000000206c677836 */ /* 0x000fe20000000000 */
[----:B------:R-:W-:Y:S01]  /*24d0*/  LEA R118, P0, R86, UR10, 0x1 ;  /* 0x0000000a56767c11 */ /* 0x000fe2000f8008ff */
[----:B------:R-:W-:Y:S01]  /*24e0*/  IMAD.MOV.U32 R9, RZ, RZ, R85 ;  /* 0x000000ffff097224 */ /* 0x000fe200078e0055 */
[----:B------:R-:W-:-:S02]  /*24f0*/  SHF.L.U64.HI R2, R46, 0x1, R3 ;  /* 0x000000012e027819 */ /* 0x000fc40000010203 */
[----:B------:R-:W-:Y:S02]  /*2500*/  SHF.L.U32 R46, R46, 0x1, RZ ;  /* 0x000000012e2e7819 */ /* 0x000fe400000006ff */
[----:B------:R-:W-:Y:S01]  /*2510*/  LEA.HI.X R121, R106, UR13, R56, 0x1, P1 ;  /* 0x0000000d6a797c11 */ /* 0x000fe200088f0c38 */
[----:B------:R-:W-:Y:S01]  /*2520*/  ULDC.64 UR12, c[0x0][0x360] ;  /* 0x0000d800000c7ab9 */ /* 0x000fe20000000a00 */
[----:B------:R-:W-:Y:S01]  /*2530*/  LEA.HI.X R119, R86, UR11, R84, 0x1, P0 ;  /* 0x0000000b56777c11 */ /* 0x000fe200080f0c54 */
[----:B------:R-:W-:Y:S01]  /*2540*/  ULDC.64 UR10, c[0x0][0x358] ;  /* 0x0000d600000a7ab9 */ /* 0x000fe20000000a00 */
[C---:B------:R-:W-:Y:S01]  /*2550*/  SHF.L.U64.HI R0, R114.reuse, 0x1, R5 ;  /* 0x0000000172007819 */ /* 0x040fe20000010205 */
[----:B------:R-:W-:Y:S01]  /*2560*/  IMAD.SHL.U32 R114, R114, 0x2, RZ ;  /* 0x0000000272727824 */ /* 0x000fe200078e00ff */
[C---:B------:R-:W-:Y:S02]  /*2570*/  IADD3 R16, P1, R46.reuse, UR12, RZ ;  /* 0x0000000c2e107c10 */ /* 0x040fe4000ff3e0ff */
[----:B------:R-:W-:-:S02]  /*2580*/  IADD3 R46, P0, R46, UR10, RZ ;  /* 0x0000000a2e2e7c10 */ /* 0x000fc4000ff1e0ff */
        /* <DEDUP_REMOVED lines=18> */
.L_x_4642:
[----:B------:R-:W-:Y:S01]  /*26b0*/  IMAD.SHL.U32 R13, R9, 0x40, RZ ;  /* 0x00000040090d7824 */ /* 0x000fe200078e00ff */
[----:B------:R-:W1:Y:S01]  /*26c0*/  LDC R3, c[0x0][0x340] ;  /* 0x0000d000ff037b82 */ /* 0x000e620000000800 */
[----:B------:R-:W-:Y:S02]  /*26d0*/  BSSY B0, `(.L_x_4594) ;  /* 0x0000013000007945 */ /* 0x000fe40003800000 */
[----:B------:R-:W-:Y:S04]  /*26e0*/  VIADD R12, R13, 0xffffffc0 ;  /* 0xffffffc00d0c7836 */ /* 0x000fe80000000000 */
[----:B------:R-:W-:Y:S01]  /*26f0*/  IMAD.IADD R0, R71, 0x1, -R12 ;  /* 0x0000000147007824 */ /* 0x000fe200078e0a0c */
[----:B------:R-:W-:Y:S04]  /*2700*/  IADD3 R2, -R12, R61, RZ ;  /* 0x0000003d0c027210 */ /* 0x000fe80007ffe1ff */
[CC--:B------:R-:W-:Y:S02]  /*2710*/  ISETP.GE.AND P2, PT, R108.reuse, R2.reuse, PT ;  /* 0x000000026c00720c */ /* 0x0c0fe40003f46270 */
[C---:B------:R-:W-:Y:S02]  /*2720*/  ISETP.GE.AND P1, PT, R103.reuse, R2, PT ;  /* 0x000000026700720c */ /* 0x040fe40003f26270 */
[-C--:B------:R-:W-:Y:S02]  /*2730*/  ISETP.GE.AND P2, PT, R108, R0.reuse, !P2 ;  /* 0x000000006c00720c */ /* 0x080fe40005746270 */
[----:B------:R-:W-:Y:S02]  /*2740*/  ISETP.GE.AND P1, PT, R103, R0, !P1 ;  /* 0x000000006700720c */ /* 0x000fe40004f26270 */
[----:B-1----:R-:W-:Y:S09]  /*2750*/  LEA R3, -R3, RZ, 0x6 ;  /* 0x000000ff03037211 */ /* 0x002ff200078e31ff */
[----:B--2---:R-:W-:Y:S05]  /*2760*/  @!P2 BRA `(.L_x_4595) ;  /* 0x000000000024a947 */ /* 0x004fea0003800000 */
        /* <DEDUP_REMOVED lines=9> */
.L_x_4595:
[----:B------:R-:W-:Y:S05]  /*2800*/  BSYNC B0 ;  /* 0x0000000000007941 */ /* 0x000fea0003800000 */
.L_x_4594:
        /* <DEDUP_REMOVED lines=15> */
.L_x_4597:
[----:B------:R-:W-:Y:S05]  /*2900*/  BSYNC B0 ;  /* 0x0000000000007941 */ /* 0x000fea0003800000 */
.L_x_4596:
        /* <DEDUP_REMOVED lines=69> */
.L_x_4603:
[----:B------:R-:W-:Y:S05]  /*2d60*/  BSYNC B0 ;  /* 0x0000000000007941 */ /* 0x000fea0003800000 */
.L_x_4602:
        /* <DEDUP_REMOVED lines=52> */
.L_x_4605:
[----:B------:R-:W-:Y:S05]  /*30b0*/  BSYNC B0 ;  /* 0x0000000000007941 */ /* 0x000fea0003800000 */
.L_x_4604:
        /* <DEDUP_REMOVED lines=51> */
.L_x_4601:
[----:B------:R-:W-:Y:S05]  /*33f0*/  BSYNC B1 ;  /* 0x0000000000017941 */ /* 0x000fea0003800000 */
.L_x_4600:
        /* <DEDUP_REMOVED lines=64> */
.L_x_4609:
[----:B------:R-:W-:Y:S05]  /*3800*/  BSYNC B0 ;  /* 0x0000000000007941 */ /* 0x000fea0003800000 */
.L_x_4608:
        /* <DEDUP_REMOVED lines=52> */
.L_x_4611:
[----:B------:R-:W-:Y:S05]  /*3b50*/  BSYNC B0 ;  /* 0x0000000000007941 */ /* 0x000fea0003800000 */
.L_x_4610:
        /* <DEDUP_REMOVED lines=51> */
.L_x_4607:
[----:B------:R-:W-:Y:S05]  /*3e90*/  BSYNC B1 ;  /* 0x0000000000017941 */ /* 0x000fea0003800000 */
.L_x_4606:
        /* <DEDUP_REMOVED lines=8> */
.L_x_4599:
        /* <DEDUP_REMOVED lines=21> */
[----:B------:R-:W-:Y:S02]  /*4070*/  ISETP.GE.AND P4, PT, R14, UR22, PT ;  /* 0x000000160e007c0c */ /* 0x000fe4000bf86270 */
[----:B------:R-:W-:Y:S11]  /*4080*/  MOV R139, UR22 ;  /* 0x00000016008b7c02 */ /* 0x000ff60008000f00 */
[----:B------:R-:W-:Y:S02]  /*4090*/  @P4 IADD3 R137, RZ, -UR22, RZ ;  /* 0x80000016ff894c10 */ /* 0x000fe4000fffe0ff */
[----:B------:R-:W-:Y:S02]  /*40a0*/  @P4 IADD3 R139, RZ, -UR22, RZ ;  /* 0x80000016ff8b4c10 */ /* 0x000fe4000fffe0ff */
[----:B------:R-:W-:Y:S02]  /*40b0*/  LEA R142, P0, R137, R116, 0x1 ;  /* 0x00000074898e7211 */ /* 0x000fe400078008ff */
[----:B--2---:R-:W-:Y:S02]  /*40c0*/  LEA R18, P2, R139, R124, 0x1 ;  /* 0x0000007c8b127211 */ /* 0x004fe400078408ff */
[----:B------:R-:W-:Y:S02]  /*40d0*/  LEA.HI.X.SX32 R143, R137, R117, 0x1, P0 ;  /* 0x00000075898f7211 */ /* 0x000fe400000f0eff */
[----:B------:R-:W-:Y:S02]  /*40e0*/  @P4 IADD3 R141, RZ, -UR22, RZ ;  /* 0x80000016ff8d4c10 */ /* 0x000fe4000fffe0ff */
[----:B------:R-:W-:Y:S02]  /*40f0*/  LEA.HI.X.SX32 R19, R139, R125, 0x1, P2 ;  /* 0x0000007d8b137211 */ /* 0x000fe400010f0eff */
[C---:B------:R-:W-:Y:S01]  /*4100*/  LEA R36, P0, R141.reuse, R114, 0x1 ;  /* 0x000000728d247211 */ /* 0x040fe200078008ff */
[----:B------:R-:W1:Y:S03]  /*4110*/  LDG.E.128 R136, desc[UR6][R142.64] ;  /* 0x000000068e887981 */ /* 0x000e66000c1e1d00 */
[----:B------:R-:W-:Y:S05]  /*4120*/  LEA.HI.X.SX32 R37, R141, R115, 0x1, P0 ;  /* 0x000000738d257211 */ /* 0x000fea00000f0eff */
[----:B------:R-:W2:Y:S08]  /*4130*/  LDG.E.128 R28, desc[UR6][R18.64] ;  /* 0x00000006121c7981 */ /* 0x000eb0000c1e1d00 */
[----:B------:R4:W3:Y:S02]  /*4140*/  LDG.E.128 R48, desc[UR6][R36.64] ;  /* 0x0000000624307981 */ /* 0x0008e4000c1e1d00 */
[----:B----4-:R-:W-:Y:S02]  /*4150*/  HADD2.F32 R37, -RZ, R35.H1_H1 ;  /* 0x30000023ff257230 */ /* 0x010fe40000004100 */
[--C-:B-1----:R-:W-:Y:S02]  /*4160*/  HADD2.F32 R27, -RZ, R136.reuse.H0_H0 ;  /* 0x20000088ff1b7230 */ /* 0x102fe40000004100 */
[----:B------:R-:W-:Y:S02]  /*4170*/  HADD2.F32 R25, -RZ, R136.H1_H1 ;  /* 0x30000088ff197230 */ /* 0x000fe40000004100 */
[--C-:B------:R-:W-:Y:S02]  /*4180*/  HADD2.F32 R23, -RZ, R137.reuse.H0_H0 ;  /* 0x20000089ff177230 */ /* 0x100fe40000004100 */
[----:B------:R-:W-:Y:S01]  /*4190*/  @!P4 FADD.FTZ R27, -R27, -RZ ;  /* 0x800000ff1b1bc221 */ /* 0x000fe20000010100 */
[----:B------:R-:W-:Y:S02]  /*41a0*/  HADD2.F32 R21, -RZ, R137.H1_H1 ;  /* 0x30000089ff157230 */ /* 0x000fe40000004100 */
[----:B------:R-:W-:Y:S01]  /*41b0*/  @!P4 FADD.FTZ R25, -R25, -RZ ;  /* 0x800000ff1919c221 */ /* 0x000fe20000010100 */
[--C-:B--2---:R-:W-:Y:S01]  /*41c0*/  HADD2.F32 R34, -RZ, R28.reuse.H0_H0 ;  /* 0x2000001cff227230 */ /* 0x104fe20000004100 */
[----:B------:R-:W-:Y:S01]  /*41d0*/  MOV R26, R30 ;  /* 0x0000001e001a7202 */ /* 0x000fe20000000f00 */
[----:B------:R-:W-:Y:S02]  /*41e0*/  HADD2.F32 R32, -RZ, R28.H1_H1 ;  /* 0x3000001cff207230 */ /* 0x000fe40000004100 */
[----:B------:R-:W-:Y:S01]  /*41f0*/  @!P4 FADD.FTZ R23, -R23, -RZ ;  /* 0x800000ff1717c221 */ /* 0x000fe20000010100 */
[--C-:B------:R-:W-:Y:S01]  /*4200*/  HADD2.F32 R30, -RZ, R29.reuse.H0_H0 ;  /* 0x2000001dff1e7230 */ /* 0x100fe20000004100 */
[----:B------:R-:W-:Y:S01]  /*4210*/  MOV R19, R31 ;  /* 0x0000001f00137202 */ /* 0x000fe20000000f00 */
        /* <DEDUP_REMOVED lines=47> */
.L_x_4618:
[----:B------:R-:W-:Y:S05]  /*4510*/  BSYNC B0 ;  /* 0x0000000000007941 */ /* 0x000fea0003800000 */
.L_x_4617:
[----:B-----5:R4:W-:Y:S02]  /*4520*/  STG.E.128 desc[UR6][R120.64], R52 ;  /* 0x0000003478007986 */ /* 0x0209e4000c101d06 */
.L_x_4616:
[----:B------:R-:W-:Y:S05]  /*4530*/  BSYNC B1 ;  /* 0x0000000000017941 */ /* 0x000fea0003800000 */
.L_x_4615:
        /* <DEDUP_REMOVED lines=31> */
[----:B------:R3:W4:Y:S02]  /*4730*/  LDG.E.128 R48, desc[UR6][R36.64+0x40] ;  /* 0x0000400624307981 */ /* 0x000724000c1e1d00 */
[----:B---3--:R-:W-:Y:S02]  /*4740*/  HADD2.F32 R37, -RZ, R35.H1_H1 ;  /* 0x30000023ff257230 */ /* 0x008fe40000004100 */
        /* <DEDUP_REMOVED lines=59> */
.L_x_4622:
[----:B------:R-:W-:Y:S05]  /*4b00*/  BSYNC B0 ;  /* 0x0000000000007941 */ /* 0x000fea0003800000 */
.L_x_4621:
[----:B-----5:R1:W-:Y:S02]  /*4b10*/  STG.E.128 desc[UR6][R120.64+0x40], R52 ;  /* 0x0000403478007986 */ /* 0x0203e4000c101d06 */
.L_x_4620:
[----:B------:R-:W-:Y:S05]  /*4b20*/  BSYNC B1 ;  /* 0x0000000000017941 */ /* 0x000fea0003800000 */
.L_x_4619:
        /* <DEDUP_REMOVED lines=8> */
[----:B-----5:R-:W-:Y:S01]  /*4bb0*/  HADD2.F32 R38, -RZ, R53.H0_H0 ;  /* 0x20000035ff267230 */ /* 0x020fe20000004100 */
[----:B------:R-:W-:Y:S01]  /*4bc0*/  ULEA.HI UR22, UR4, UR4, URZ, 0x1 ;  /* 0x0000000404167291 */ /* 0x000fe2000f8f083f */
[----:B------:R-:W-:Y:S02]  /*4bd0*/  MOV R135, RZ ;  /* 0x000000ff00877202 */ /* 0x000fe40000000f00 */
[----:B------:R-:W-:Y:S01]  /*4be0*/  MOV R35, R52 ;  /* 0x0000003400237202 */ /* 0x000fe20000000f00 */
[----:B------:R-:W-:Y:S01]  /*4bf0*/  USHF.R.S32.HI UR22, URZ, 0x1, UR22 ;  /* 0x000000013f167899 */ /* 0x000fe20008011416 */
[----:B------:R-:W-:Y:S02]  /*4c00*/  MOV R52, R54 ;  /* 0x0000003600347202 */ /* 0x000fe40000000f00 */
[----:B------:R-:W-:Y:S01]  /*4c10*/  MOV R45, R55 ;  /* 0x00000037002d7202 */ /* 0x000fe20000000f00 */
[--C-:B------:R-:W-:Y:S02]  /*4c20*/  HADD2.F32 R33, -RZ, R35.reuse.H0_H0 ;  /* 0x20000023ff217230 */ /* 0x100fe40000004100 */
[----:B------:R-:W-:Y:S02]  /*4c30*/  ISETP.GE.AND P4, PT, R10, UR22, PT ;  /* 0x000000160a007c0c */ /* 0x000fe4000bf86270 */
[----:B------:R-:W-:Y:S11]  /*4c40*/  MOV R137, UR22 ;  /* 0x0000001600897c02 */ /* 0x000ff60008000f00 */
[----:B------:R-:W-:Y:S02]  /*4c50*/  @P4 IADD3 R135, RZ, -UR22, RZ ;  /* 0x80000016ff874c10 */ /* 0x000fe4000fffe0ff */
[----:B------:R-:W-:Y:S02]  /*4c60*/  @P4 IADD3 R137, RZ, -UR22, RZ ;  /* 0x80000016ff894c10 */ /* 0x000fe4000fffe0ff */
[----:B------:R-:W-:Y:S02]  /*4c70*/  LEA R138, P0, R135, R116, 0x1 ;  /* 0x00000074878a7211 */ /* 0x000fe400078008ff */
[----:B--2---:R-:W-:Y:S02]  /*4c80*/  LEA R18, P2, R137, R124, 0x1 ;  /* 0x0000007c89127211 */ /* 0x004fe400078408ff */
[----:B------:R-:W-:Y:S02]  /*4c90*/  LEA.HI.X.SX32 R139, R135, R117, 0x1, P0 ;  /* 0x00000075878b7211 */ /* 0x000fe400000f0eff */
[----:B------:R-:W-:Y:S02]  /*4ca0*/  MOV R135, RZ ;  /* 0x000000ff00877202 */ /* 0x000fe40000000f00 */
[----:B------:R-:W-:Y:S02]  /*4cb0*/  @P4 IADD3 R135, RZ, -UR22, RZ ;  /* 0x80000016ff874c10 */ /* 0x000fe4000fffe0ff */
[----:B------:R-:W-:Y:S02]  /*4cc0*/  LEA.HI.X.SX32 R19, R137, R125, 0x1, P2 ;  /* 0x0000007d89137211 */ /* 0x000fe400010f0eff */
[C---:B------:R-:W-:Y:S01]  /*4cd0*/  LEA R36, P0, R135.reuse, R114, 0x1 ;  /* 0x0000007287247211 */ /* 0x040fe200078008ff */
[----:B------:R-:W2:Y:S03]  /*4ce0*/  LDG.E.128 R136, desc[UR6][R138.64+0x80] ;  /* 0x000080068a887981 */ /* 0x000ea6000c1e1d00 */
[----:B------:R-:W-:Y:S05]  /*4cf0*/  LEA.HI.X.SX32 R37, R135, R115, 0x1, P0 ;  /* 0x0000007387257211 */ /* 0x000fea00000f0eff */
[----:B------:R-:W4:Y:S08]  /*4d00*/  LDG.E.128 R28, desc[UR6][R18.64+0x80] ;  /* 0x00008006121c7981 */ /* 0x000f30000c1e1d00 */
[----:B------:R3:W4:Y:S02]  /*4d10*/  LDG.E.128 R48, desc[UR6][R36.64+0x80] ;  /* 0x0000800624307981 */ /* 0x000724000c1e1d00 */
[----:B---3--:R-:W-:Y:S02]  /*4d20*/  HADD2.F32 R37, -RZ, R35.H1_H1 ;  /* 0x30000023ff257230 */ /* 0x008fe40000004100 */
[--C-:B--2---:R-:W-:Y:S02]  /*4d30*/  HADD2.F32 R27, -RZ, R136.reuse.H0_H0 ;  /* 0x20000088ff1b7230 */ /* 0x104fe40000004100 */
[----:B------:R-:W-:Y:S02]  /*4d40*/  HADD2.F32 R25, -RZ, R136.H1_H1 ;  /* 0x30000088ff197230 */ /* 0x000fe40000004100 */
[--C-:B------:R-:W-:Y:S02]  /*4d50*/  HADD2.F32 R23, -RZ, R137.reuse.H0_H0 ;  /* 0x20000089ff177230 */ /* 0x100fe40000004100 */
[----:B------:R-:W-:Y:S01]  /*4d60*/  @!P4 FADD.FTZ R27, -R27, -RZ ;  /* 0x800000ff1b1bc221 */ /* 0x000fe20000010100 */
[----:B------:R-:W-:Y:S02]  /*4d70*/  HADD2.F32 R21, -RZ, R137.H1_H1 ;  /* 0x30000089ff157230 */ /* 0x000fe40000004100 */
[----:B------:R-:W-:Y:S01]  /*4d80*/  @!P4 FADD.FTZ R25, -R25, -RZ ;  /* 0x800000ff1919c221 */ /* 0x000fe20000010100 */
[--C-:B----4-:R-:W-:Y:S01]  /*4d90*/  HADD2.F32 R34, -RZ, R28.reuse.H0_H0 ;  /* 0x2000001cff227230 */ /* 0x110fe20000004100 */
        /* <DEDUP_REMOVED lines=52> */
.L_x_4624:
[----:B------:R-:W-:Y:S05]  /*50e0*/  BSYNC B0 ;  /* 0x0000000000007941 */ /* 0x000fea0003800000 */
.L_x_4623:
[----:B-----5:R4:W-:Y:S02]  /*50f0*/  STG.E.128 desc[UR6][R120.64+0x80], R52 ;  /* 0x0000803478007986 */ /* 0x0209e4000c101d06 */
.L_x_4614:
[----:B------:R-:W-:Y:S05]  /*5100*/  BSYNC B2 ;  /* 0x0000000000027941 */ /* 0x000fea0003800000 */
.L_x_4613:
        /* <DEDUP_REMOVED lines=24> */
[----:B--2---:R-:W-:Y:S02]  /*5290*/  LEA R18, P0, R141, R132, 0x1 ;  /* 0x000000848d127211 */ /* 0x004fe400078008ff */
[----:B------:R-:W-:Y:S02]  /*52a0*/  IADD3 R139, P2, R79, R137, RZ ;  /* 0x000000894f8b7210 */ /* 0x000fe40007f5e0ff */
[----:B------:R-:W-:Y:S02]  /*52b0*/  LEA.HI.X.SX32 R19, R141, R133, 0x1, P0 ;  /* 0x000000858d137211 */ /* 0x000fe400000f0eff */
[----:B------:R-:W-:Y:S02]  /*52c0*/  LEA.HI.X.SX32 R137, R137, R98, 0x1, P2 ;  /* 0x0000006289897211 */ /* 0x000fe400010f0eff */
[C---:B------:R-:W-:Y:S01]  /*52d0*/  LEA R144, P0, R139.reuse, R116, 0x1 ;  /* 0x000000748b907211 */ /* 0x040fe200078008ff */
[----:B------:R-:W2:Y:S01]  /*52e0*/  LDG.E.128 R28, desc[UR6][R18.64] ;  /* 0x00000006121c7981 */ /* 0x000ea2000c1e1d00 */
[----:B------:R-:W-:Y:S02]  /*52f0*/  MOV R141, RZ ;  /* 0x000000ff008d7202 */ /* 0x000fe40000000f00 */
[----:B------:R-:W-:Y:S02]  /*5300*/  @P1 IADD3 R141, RZ, -UR22, RZ ;  /* 0x80000016ff8d1c10 */ /* 0x000fe4000fffe0ff */
[----:B------:R-:W-:Y:S02]  /*5310*/  LEA.HI.X R145, R139, R117, R137, 0x1, P0 ;  /* 0x000000758b917211 */ /* 0x000fe400000f0c89 */
[----:B------:R-:W-:Y:S03]  /*5320*/  IADD3 R143, P0, R79, R141, RZ ;  /* 0x0000008d4f8f7210 */ /* 0x000fe60007f1e0ff */
[----:B------:R-:W4:Y:S01]  /*5330*/  LDG.E.128 R136, desc[UR6][R144.64] ;  /* 0x0000000690887981 */ /* 0x000f22000c1e1d00 */
[----:B------:R-:W-:Y:S02]  /*5340*/  LEA.HI.X.SX32 R141, R141, R98, 0x1, P0 ;  /* 0x000000628d8d7211 */ /* 0x000fe400000f0eff */
[C---:B------:R-:W-:Y:S04]  /*5350*/  LEA R36, P0, R143.reuse, R114, 0x1 ;  /* 0x000000728f247211 */ /* 0x040fe800078008ff */
[----:B------:R-:W-:Y:S05]  /*5360*/  LEA.HI.X R37, R143, R115, R141, 0x1, P0 ;  /* 0x000000738f257211 */ /* 0x000fea00000f0c8d */
[----:B------:R3:W4:Y:S02]  /*5370*/  LDG.E.128 R48, desc[UR6][R36.64] ;  /* 0x0000000624307981 */ /* 0x000724000c1e1d00 */
[----:B---3--:R-:W-:Y:S02]  /*5380*/  HADD2.F32 R37, -RZ, R35.H1_H1 ;  /* 0x30000023ff257230 */ /* 0x008fe40000004100 */
[--C-:B--2---:R-:W-:Y:S01]  /*5390*/  HADD2.F32 R34, -RZ, R28.reuse.H0_H0 ;  /* 0x2000001cff227230 */ /* 0x104fe20000004100 */
[----:B------:R-:W-:Y:S01]  /*53a0*/  MOV R26, R30 ;  /* 0x0000001e001a7202 */ /* 0x000fe20000000f00 */
        /* <DEDUP_REMOVED lines=57> */
.L_x_4630:
[----:B------:R-:W-:Y:S05]  /*5740*/  BSYNC B0 ;  /* 0x0000000000007941 */ /* 0x000fea0003800000 */
.L_x_4629:
[----:B-----5:R4:W-:Y:S02]  /*5750*/  STG.E.128 desc[UR6][R122.64], R52 ;  /* 0x000000347a007986 */ /* 0x0209e4000c101d06 */
.L_x_4628:
[----:B------:R-:W-:Y:S05]  /*5760*/  BSYNC B1 ;  /* 0x0000000000017941 */ /* 0x000fea0003800000 */
.L_x_4627:
        /* <DEDUP_REMOVED lines=11> */
[----:B------:R-:W-:Y:S02]  /*5820*/  IADD3 R140, P0, R124, R91, RZ ;  /* 0x0000005b7c8c7210 */ /* 0x000fe40007f1e0ff */
[----:B------:R-:W-:Y:S01]  /*5830*/  MOV R128, RZ ;  /* 0x000000ff00807202 */ /* 0x000fe20000000f00 */
[----:B------:R-:W-:Y:S01]  /*5840*/  USHF.R.S32.HI UR22, URZ, 0x1, UR22 ;  /* 0x000000013f167899 */ /* 0x000fe20008011416 */
[----:B------:R-:W-:Y:S02]  /*5850*/  IADD3.X R141, R125, R89, RZ, P0, !PT ;  /* 0x000000597d8d7210 */ /* 0x000fe400007fe4ff */
[----:B------:R-:W-:Y:S02]  /*5860*/  MOV R35, R52 ;  /* 0x0000003400237202 */ /* 0x000fe40000000f00 */
[----:B------:R-:W-:Y:S02]  /*5870*/  MOV R52, R54 ;  /* 0x0000003600347202 */ /* 0x000fe40000000f00 */
[----:B------:R-:W-:Y:S01]  /*5880*/  ISETP.GE.AND P1, PT, R11, UR22, PT ;  /* 0x000000160b007c0c */ /* 0x000fe2000bf26270 */
[--C-:B------:R-:W-:Y:S01]  /*5890*/  HADD2.F32 R33, -RZ, R35.reuse.H0_H0 ;  /* 0x20000023ff217230 */ /* 0x100fe20000004100 */
[----:B------:R-:W-:Y:S02]  /*58a0*/  MOV R134, UR22 ;  /* 0x0000001600867c02 */ /* 0x000fe40008000f00 */
[----:B------:R-:W-:Y:S09]  /*58b0*/  MOV R45, R55 ;  /* 0x00000037002d7202 */ /* 0x000ff20000000f00 */
[----:B------:R-:W-:Y:S02]  /*58c0*/  @P1 IADD3 R134, RZ, -UR22, RZ ;  /* 0x80000016ff861c10 */ /* 0x000fe4000fffe0ff */
[----:B------:R-:W-:Y:S02]  /*58d0*/  @P1 IADD3 R128, RZ, -UR22, RZ ;  /* 0x80000016ff801c10 */ /* 0x000fe4000fffe0ff */
[----:B--2---:R-:W-:Y:S02]  /*58e0*/  LEA R18, P0, R134, R140, 0x1 ;  /* 0x0000008c86127211 */ /* 0x004fe400078008ff */
[----:B------:R-:W-:Y:S02]  /*58f0*/  IADD3 R137, P2, R100, R128, RZ ;  /* 0x0000008064897210 */ /* 0x000fe40007f5e0ff */
[----:B------:R-:W-:Y:S02]  /*5900*/  LEA.HI.X.SX32 R19, R134, R141, 0x1, P0 ;  /* 0x0000008d86137211 */ /* 0x000fe400000f0eff */
[C---:B------:R-:W-:Y:S02]  /*5910*/  LEA R138, P0, R137.reuse, R116, 0x1 ;  /* 0x00000074898a7211 */ /* 0x040fe400078008ff */
[----:B------:R-:W-:Y:S01]  /*5920*/  LEA.HI.X.SX32 R128, R128, R97, 0x1, P2 ;  /* 0x0000006180807211 */ /* 0x000fe200010f0eff */
[----:B------:R-:W2:Y:S01]  /*5930*/  LDG.E.128 R28, desc[UR6][R18.64] ;  /* 0x00000006121c7981 */ /* 0x000ea2000c1e1d00 */
[----:B------:R-:W-:Y:S02]  /*5940*/  MOV R141, RZ ;  /* 0x000000ff008d7202 */ /* 0x000fe40000000f00 */
[----:B------:R-:W-:Y:S02]  /*5950*/  @P1 IADD3 R141, RZ, -UR22, RZ ;  /* 0x80000016ff8d1c10 */ /* 0x000fe4000fffe0ff */
[----:B------:R-:W-:Y:S02]  /*5960*/  LEA.HI.X R139, R137, R117, R128, 0x1, P0 ;  /* 0x00000075898b7211 */ /* 0x000fe400000f0c80 */
[----:B------:R-:W-:Y:S04]  /*5970*/  IADD3 R143, P0, R100, R141, RZ ;  /* 0x0000008d648f7210 */ /* 0x000fe80007f1e0ff */
[----:B------:R-:W-:Y:S01]  /*5980*/  LEA.HI.X.SX32 R141, R141, R97, 0x1, P0 ;  /* 0x000000618d8d7211 */ /* 0x000fe200000f0eff */
[----:B------:R-:W4:Y:S01]  /*5990*/  LDG.E.128 R136, desc[UR6][R138.64] ;  /* 0x000000068a887981 */ /* 0x000f22000c1e1d00 */
        /* <DEDUP_REMOVED lines=63> */
.L_x_4634:
[----:B------:R-:W-:Y:S05]  /*5d90*/  BSYNC B0 ;  /* 0x0000000000007941 */ /* 0x000fea0003800000 */
.L_x_4633:
[----:B-----5:R4:W-:Y:S02]  /*5da0*/  STG.E.128 desc[UR6][R122.64+0x40], R52 ;  /* 0x000040347a007986 */ /* 0x0209e4000c101d06 */
.L_x_4632:
[----:B------:R-:W-:Y:S05]  /*5db0*/  BSYNC B1 ;  /* 0x0000000000017941 */ /* 0x000fea0003800000 */
.L_x_4631:
        /* <DEDUP_REMOVED lines=18> */
[----:B-1----:R-:W-:Y:S02]  /*5ee0*/  MOV R132, UR22 ;  /* 0x0000001600847c02 */ /* 0x002fe40008000f00 */
[----:B------:R-:W-:Y:S09]  /*5ef0*/  MOV R45, R55 ;  /* 0x00000037002d7202 */ /* 0x000ff20000000f00 */
[----:B------:R-:W-:Y:S02]  /*5f00*/  @P1 IADD3 R132, RZ, -UR22, RZ ;  /* 0x80000016ff841c10 */ /* 0x000fe4000fffe0ff */
[----:B------:R-:W-:Y:S02]  /*5f10*/  @P1 IADD3 R128, RZ, -UR22, RZ ;  /* 0x80000016ff801c10 */ /* 0x000fe4000fffe0ff */
[C---:B--2---:R-:W-:Y:S02]  /*5f20*/  LEA R18, P0, R132.reuse, R136, 0x1 ;  /* 0x0000008884127211 */ /* 0x044fe400078008ff */
[----:B------:R-:W-:Y:S02]  /*5f30*/  IADD3 R133, P2, R99, R128, RZ ;  /* 0x0000008063857210 */ /* 0x000fe40007f5e0ff */
[----:B------:R-:W-:Y:S02]  /*5f40*/  LEA.HI.X.SX32 R19, R132, R137, 0x1, P0 ;  /* 0x0000008984137211 */ /* 0x000fe400000f0eff */
[C---:B------:R-:W-:Y:S02]  /*5f50*/  LEA R134, P0, R133.reuse, R116, 0x1 ;  /* 0x0000007485867211 */ /* 0x040fe400078008ff */
[-C--:B------:R-:W-:Y:S01]  /*5f60*/  LEA.HI.X.SX32 R128, R128, R96.reuse, 0x1, P2 ;  /* 0x0000006080807211 */ /* 0x080fe200010f0eff */
        /* <DEDUP_REMOVED lines=9> */
[----:B------:R1:W3:Y:S02]  /*6000*/  LDG.E.128 R48, desc[UR6][R36.64] ;  /* 0x0000000624307981 */ /* 0x0002e4000c1e1d00 */
[----:B-1----:R-:W-:Y:S02]  /*6010*/  HADD2.F32 R37, -RZ, R35.H1_H1 ;  /* 0x30000023ff257230 */ /* 0x002fe40000004100 */
        /* <DEDUP_REMOVED lines=16> */
[--C-:B---3--:R-:W-:Y:S02]  /*6120*/  HADD2.F32 R35, -RZ, R48.reuse.H0_H0 ;  /* 0x20000030ff237230 */ /* 0x108fe40000004100 */
        /* <DEDUP_REMOVED lines=42> */
.L_x_4636:
[----:B------:R-:W-:Y:S05]  /*63d0*/  BSYNC B0 ;  /* 0x0000000000007941 */ /* 0x000fea0003800000 */
.L_x_4635:
[----:B-----5:R4:W-:Y:S02]  /*63e0*/  STG.E.128 desc[UR6][R122.64+0x80], R52 ;  /* 0x000080347a007986 */ /* 0x0209e4000c101d06 */
.L_x_4626:
[----:B------:R-:W-:Y:S05]  /*63f0*/  BSYNC B2 ;  /* 0x0000000000027941 */ /* 0x000fea0003800000 */
.L_x_4625:
        /* <DEDUP_REMOVED lines=8> */
.L_x_4598:
        /* <DEDUP_REMOVED lines=11> */
.L_x_4638:
[----:B------:R-:W-:Y:S05]  /*6530*/  BSYNC B0 ;  /* 0x0000000000007941 */ /* 0x000fea0003800000 */
.L_x_4637:
        /* <DEDUP_REMOVED lines=12> */
.L_x_4639:
[----:B------:R-:W-:Y:S05]  /*6600*/  BSYNC B0 ;  /* 0x0000000000007941 */ /* 0x000fea0003800000 */
.L_x_4612:
        /* <DEDUP_REMOVED lines=81> */
.L_x_4640:
        /* <DEDUP_REMOVED lines=8> */
.L_x_4641:
[----:B------:R-:W-:Y:S04]  /*6ba0*/  IADD3 R9, R9, -0x1, RZ ;  /* 0xffffffff09097810 */ /* 0x000fe80007ffe0ff */
[----:B------:R-:W-:Y:S11]  /*6bb0*/  ISETP.GT.AND P0, PT, R9, R88, PT ;  /* 0x000000580900720c */ /* 0x000ff60003f04270 */
[----:B------:R-:W-:Y:S02]  /*6bc0*/  @!UPT UIADD3 URZ, URZ, URZ, URZ ;  /* 0x0000003f3f3ff290 */ /* 0x000fe4000fffe03f */
[----:B------:R-:W-:Y:S05]  /*6bd0*/  @P0 BRA `(.L_x_4642) ;  /* 0xffffffb800b40947 */ /* 0x000fea000383ffff */
.L_x_4593:
        /* <DEDUP_REMOVED lines=19> */
[C---:B------:R-:W-:Y:S01]  /*6d10*/  LEA R12, P1, R110.reuse, UR8, 0x1 ;  /* 0x000000086e0c7c11 */ /* 0x040fe2000f8208ff */
[----:B------:R-:W-:Y:S01]  /*6d20*/  ULDC.U8 UR5, c[0x0][0x3c3] ;  /* 0x0000f0c000057ab9 */ /* 0x000fe20000000000 */
[C---:B------:R-:W-:Y:S01]  /*6d30*/  IADD3 R2, P2, R110.reuse, UR10, RZ ;  /* 0x0000000a6e027c10 */ /* 0x040fe2000ff5e0ff */
[----:B------:R-:W-:Y:S01]  /*6d40*/  IMAD.IADD R3, R127, 0x1, -R60 ;  /* 0x000000017f037824 */ /* 0x000fe200078e0a3c */
[----:B------:R-:W-:Y:S02]  /*6d50*/  LEA.HI.X R13, R110, UR9, R72, 0x1, P1 ;  /* 0x000000096e0d7c11 */ /* 0x000fe400088f0c48 */
[----:B--2---:R-:W-:Y:S02]  /*6d60*/  IADD3.X R7, R72, UR11, RZ, P2, !PT ;  /* 0x0000000b48077c10 */ /* 0x004fe400097fe4ff */
[----:B------:R-:W-:Y:S02]  /*6d70*/  LEA R8, P5, R2, UR8, 0x1 ;  /* 0x0000000802087c11 */ /* 0x000fe4000f8a08ff */
[----:B------:R-:W-:-:S02]  /*6d80*/  ISETP.GE.AND P2, PT, R108, R3, PT ;  /* 0x000000036c00720c */ /* 0x000fc40003f46270 */
[----:B------:R-:W-:Y:S02]  /*6d90*/  LEA.HI.X R9, R2, UR9, R7, 0x1, P5 ;  /* 0x0000000902097c11 */ /* 0x000fe4000a8f0c07 */
[----:B------:R-:W-:Y:S02]  /*6da0*/  ISETP.GT.AND P2, PT, R75, -0x4, !P2 ;  /* 0xfffffffc4b00780c */ /* 0x000fe40005744270 */
[----:B---3--:R-:W-:-:S05]  /*6db0*/  IADD3 R0, R0, R71, R60 ;  /* 0x0000004700007210 */ /* 0x008fca0007ffe03c */
[----:B------:R-:W-:-:S05]  /*6dc0*/  IMAD R5, R77, R0, RZ ;  /* 0x000000004d057224 */ /* 0x000fca00078e02ff */
[-C--:B------:R-:W-:Y:S02]  /*6dd0*/  IADD3 R78, P1, R78, R5.reuse, RZ ;  /* 0x000000054e4e7210 */ /* 0x080fe40007f3e0ff */
[----:B------:R-:W-:Y:S02]  /*6de0*/  IADD3 R0, P6, R76, R5, RZ ;  /* 0x000000054c007210 */ /* 0x000fe40007fde0ff */
[----:B------:R-:W-:-:S05]  /*6df0*/  SHF.R.S32.HI R5, RZ, 0x1f, R5 ;  /* 0x0000001fff057819 */ /* 0x000fca0000011405 */
[--C-:B------:R-:W-:Y:S01]  /*6e00*/  IMAD.X R74, R74, 0x1, R5.reuse, P1 ;  /* 0x000000014a4a7824 */ /* 0x100fe200008e0605 */
[----:B------:R-:W-:Y:S01]  /*6e10*/  ISETP.NE.AND P1, PT, RZ, UR5, PT ;  /* 0x00000005ff007c0c */ /* 0x000fe2000bf25270 */
[----:B------:R-:W-:-:S12]  /*6e20*/  IMAD.X R2, R73, 0x1, R5, P6 ;  /* 0x0000000149027824 */ /* 0x000fd800030e0605 */
[----:B------:R-:W-:Y:S05]  /*6e30*/  @!P1 BRA `(.L_x_4645) ;  /* 0x0000001400189947 */ /* 0x000fea0003800000 */
        /* <DEDUP_REMOVED lines=60> */
.L_x_4651:
[----:B------:R-:W-:Y:S05]  /*7200*/  BSYNC B0 ;  /* 0x0000000000007941 */ /* 0x000fea0003800000 */
.L_x_4650:
[----:B-----5:R3:W-:Y:S04]  /*7210*/  STS.64 [R128], R16 ;  /* 0x0000001080007388 */ /* 0x0207e80000000a00 */
[----:B------:R3:W-:Y:S02]  /*7220*/  STS.64 [R128+0x8], R18 ;  /* 0x0000081280007388 */ /* 0x0007e40000000a00 */
.L_x_4649:
[----:B------:R-:W-:Y:S05]  /*7230*/  BSYNC B1 ;  /* 0x0000000000017941 */ /* 0x000fea0003800000 */
.L_x_4648:
        /* <DEDUP_REMOVED lines=46> */
.L_x_4655:
[----:B------:R-:W-:Y:S05]  /*7520*/  BSYNC B0 ;  /* 0x0000000000007941 */ /* 0x000fea0003800000 */
.L_x_4654:
[----:B-----5:R1:W-:Y:S02]  /*7530*/  STS.128 [R128+0x1000], R16 ;  /* 0x0010001080007388 */ /* 0x0203e40000000c00 */
.L_x_4653:
[----:B------:R-:W-:Y:S05]  /*7540*/  BSYNC B1 ;  /* 0x0000000000017941 */ /* 0x000fea0003800000 */
.L_x_4652:
[----:B------:R1:W-:Y:S01]  /*7550*/  @P0 STS.128 [R128+0x2000], RZ ;  /* 0x002000ff80000388 */ /* 0x0003e20000000c00 */
[----:B------:R-:W-:Y:S05]  /*7560*/  @P0 BRA `(.L_x_4647) ;  /* 0x0000000000b80947 */ /* 0x000fea0003800000 */
[----:B-1-3--:R1:W5:Y:S01]  /*7570*/  LDG.E.128 R16, desc[UR6][R12.64+0x80] ;  /* 0x000080060c107981 */ /* 0x00a362000c1e1d00 */
[----:B------:R-:W-:Y:S01]  /*7580*/  ISETP.GE.AND P1, PT, R10, UR12, PT ;  /* 0x0000000c0a007c0c */ /* 0x000fe2000bf26270 */
[----:B------:R-:W-:-:S12]  /*7590*/  BSSY B0, `(.L_x_4656) ;  /* 0x000002a000007945 */ /* 0x000fd80003800000 */
[----:B------:R-:W-:Y:S05]  /*75a0*/  @P1 BRA `(.L_x_4657) ;  /* 0x0000000000a01947 */ /* 0x000fea0003800000 */
[----:B------:R-:W3:Y:S04]  /*75b0*/  LDG.E.64 R4, desc[UR6][R22.64+0x40] ;  /* 0x0000400616047981 */ /* 0x000ee8000c1e1b00 */
[----:B------:R2:W4:Y:S01]  /*75c0*/  LDG.E.64 R6, desc[UR6][R20.64+0x40] ;  /* 0x0000400614067981 */ /* 0x000522000c1e1b00 */
[--C-:B-----5:R-:W-:Y:S01]  /*75d0*/  HADD2.F32 R25, -RZ, R19.reuse.H0_H0 ;  /* 0x20000013ff197230 */ /* 0x120fe20000004100 */
[----:B------:R-:W-:Y:S01]  /*75e0*/  MOV R24, R18 ;  /* 0x0000001200187202 */ /* 0x000fe20000000f00 */
[----:B------:R-:W-:Y:S02]  /*75f0*/  HADD2.F32 R19, -RZ, R19.H1_H1 ;  /* 0x30000013ff137230 */ /* 0x000fe40000004100 */
[--C-:B------:R-:W-:Y:S02]  /*7600*/  HADD2.F32 R26, -RZ, R17.reuse.H0_H0 ;  /* 0x20000011ff1a7230 */ /* 0x100fe40000004100 */
[----:B------:R-:W-:-:S02]  /*7610*/  HADD2.F32 R27, -RZ, R17.H1_H1 ;  /* 0x30000011ff1b7230 */ /* 0x000fc40000004100 */
[----:B--2---:R-:W-:Y:S02]  /*7620*/  HADD2.F32 R21, -RZ, R16.H1_H1 ;  /* 0x30000010ff157230 */ /* 0x004fe40000004100 */
[----:B---3--:R-:W-:Y:S02]  /*7630*/  HADD2.F32 R0, -RZ, R5.H1_H1 ;  /* 0x30000005ff007230 */ /* 0x008fe40000004100 */
[--C-:B-1----:R-:W-:Y:S02]  /*7640*/  HADD2.F32 R12, -RZ, R4.reuse.H1_H1 ;  /* 0x30000004ff0c7230 */ /* 0x102fe40000004100 */
[----:B----4-:R-:W-:Y:S02]  /*7650*/  HADD2.F32 R17, -RZ, R7.H1_H1 ;  /* 0x30000007ff117230 */ /* 0x010fe40000004100 */
[-C--:B------:R-:W-:Y:S01]  /*7660*/  FMUL.FTZ R2, R19, R0.reuse ;  /* 0x0000000013027220 */ /* 0x080fe20000410000 */
[----:B------:R-:W-:Y:S01]  /*7670*/  FMUL.FTZ R0, R25, R0 ;  /* 0x0000000019007220 */ /* 0x000fe20000410000 */
[----:B------:R-:W-:-:S02]  /*7680*/  HADD2.F32 R4, -RZ, R4.H0_H0 ;  /* 0x20000004ff047230 */ /* 0x000fc40000004100 */
[-C--:B------:R-:W-:Y:S01]  /*7690*/  FMUL.FTZ R13, R27, R12.reuse ;  /* 0x0000000c1b0d7220 */ /* 0x080fe20000410000 */
[-C--:B------:R-:W-:Y:S01]  /*76a0*/  FFMA.FTZ R2, R25, R17.reuse, -R2 ;  /* 0x0000001119027223 */ /* 0x080fe20000010802 */
[----:B------:R-:W-:Y:S01]  /*76b0*/  FFMA.FTZ R17, R19, R17, R0 ;  /* 0x0000001113117223 */ /* 0x000fe20000010000 */
[--C-:B------:R-:W-:Y:S02]  /*76c0*/  HADD2.F32 R0, -RZ, R24.reuse.H0_H0 ;  /* 0x20000018ff007230 */ /* 0x100fe40000004100 */
[----:B------:R-:W-:Y:S01]  /*76d0*/  FMUL.FTZ R12, R26, R12 ;  /* 0x0000000c1a0c7220 */ /* 0x000fe20000410000 */
[----:B------:R-:W-:Y:S02]  /*76e0*/  HADD2.F32 R5, -RZ, R5.H0_H0 ;  /* 0x20000005ff057230 */ /* 0x000fe40000004100 */
[----:B------:R-:W-:Y:S02]  /*76f0*/  HADD2.F32 R24, -RZ, R24.H1_H1 ;  /* 0x30000018ff187230 */ /* 0x000fe40000004100 */
[----:B------:R-:W-:-:S02]  /*7700*/  HADD2.F32 R18, -RZ, R6.H1_H1 ;  /* 0x30000006ff127230 */ /* 0x000fc40000004100 */
[----:B------:R-:W-:Y:S02]  /*7710*/  HADD2.F32 R19, -RZ, R16.H0_H0 ;  /* 0x20000010ff137230 */ /* 0x000fe40000004100 */
[----:B------:R-:W-:Y:S01]  /*7720*/  FMUL.FTZ R16, R21, R4 ;  /* 0x0000000415107220 */ /* 0x000fe20000410000 */
[----:B------:R-:W-:Y:S02]  /*7730*/  HADD2.F32 R6, -RZ, R6.H0_H0 ;  /* 0x20000006ff067230 */ /* 0x000fe40000004100 */
[-C--:B------:R-:W-:Y:S01]  /*7740*/  FMUL.FTZ R23, R24, R5.reuse ;  /* 0x0000000518177220 */ /* 0x080fe20000410000 */
[----:B------:R-:W-:Y:S02]  /*7750*/  HADD2.F32 R7, -RZ, R7.H0_H0 ;  /* 0x20000007ff077230 */ /* 0x000fe40000004100 */
[-C--:B------:R-:W-:Y:S01]  /*7760*/  FFMA.FTZ R13, R26, R18.reuse, -R13 ;  /* 0x000000121a0d7223 */ /* 0x080fe2000001080d */
[----:B------:R-:W-:Y:S01]  /*7770*/  FFMA.FTZ R12, R27, R18, R12 ;  /* 0x000000121b0c7223 */ /* 0x000fe2000001000c */
[C---:B------:R-:W-:Y:S01]  /*7780*/  FMUL.FTZ R4, R19.reuse, R4 ;  /* 0x0000000413047220 */ /* 0x040fe20000410000 */
[C---:B------:R-:W-:Y:S01]  /*7790*/  FMUL.FTZ R5, R0.reuse, R5 ;  /* 0x0000000500057220 */ /* 0x040fe20000410000 */
[-C--:B------:R-:W-:Y:S01]  /*77a0*/  FFMA.FTZ R16, R19, R6.reuse, -R16 ;  /* 0x0000000613107223 */ /* 0x080fe20000010810 */
[-C--:B------:R-:W-:Y:S01]  /*77b0*/  FFMA.FTZ R23, R0, R7.reuse, -R23 ;  /* 0x0000000700177223 */ /* 0x080fe20000010817 */
[----:B------:R-:W-:Y:S01]  /*77c0*/  FFMA.FTZ R21, R21, R6, R4 ;  /* 0x0000000615157223 */ /* 0x000fe20000010004 */
[----:B------:R-:W-:Y:S01]  /*77d0*/  FFMA.FTZ R24, R24, R7, R5 ;  /* 0x0000000718187223 */ /* 0x000fe20000010005 */
[----:B------:R-:W-:-:S02]  /*77e0*/  F2FP.F16.F32.PACK_AB R12, R12, R13 ;  /* 0x0000000d0c0c723e */ /* 0x000fc400000000ff */
[----:B------:R-:W-:Y:S02]  /*77f0*/  F2FP.F16.F32.PACK_AB R19, R17, R2 ;  /* 0x000000021113723e */ /* 0x000fe400000000ff */
[----:B------:R-:W-:Y:S02]  /*7800*/  F2FP.F16.F32.PACK_AB R16, R21, R16 ;  /* 0x000000101510723e */ /* 0x000fe400000000ff */
[----:B------:R-:W-:Y:S02]  /*7810*/  F2FP.F16.F32.PACK_AB R18, R24, R23 ;  /* 0x000000171812723e */ /* 0x000fe400000000ff */
[----:B------:R-:W-:Y:S02]  /*7820*/  MOV R17, R12 ;  /* 0x0000000c00117202 */ /* 0x000fe40000000f00 */
.L_x_4657:
[----:B------:R-:W-:Y:S05]  /*7830*/  BSYNC B0 ;  /* 0x0000000000007941 */ /* 0x000fea0003800000 */
.L_x_4656:
[----:B-----5:R3:W-:Y:S02]  /*7840*/  STS.128 [R128+0x2000], R16 ;  /* 0x0020001080007388 */ /* 0x0207e40000000c00 */
.L_x_4647:
[----:B------:R-:W-:Y:S05]  /*7850*/  BSYNC B2 ;  /* 0x0000000000027941 */ /* 0x000fea0003800000 */
.L_x_4646:
        /* <DEDUP_REMOVED lines=24> */
[----:B------:R-:W4:Y:S01]  /*79e0*/  LDG.E.64 R4, desc[UR6][R6.64] ;  /* 0x0000000606047981 */ /* 0x000f22000c1e1b00 */
[--C-:B-----5:R-:W-:Y:S02]  /*79f0*/  HADD2.F32 R23, -RZ, R19.reuse.H0_H0 ;  /* 0x20000013ff177230 */ /* 0x120fe40000004100 */
[----:B------:R-:W-:Y:S02]  /*7a00*/  HADD2.F32 R19, -RZ, R19.H1_H1 ;  /* 0x30000013ff137230 */ /* 0x000fe40000004100 */
[--C-:B------:R-:W-:Y:S02]  /*7a10*/  HADD2.F32 R22, -RZ, R17.reuse.H1_H1 ;  /* 0x30000011ff167230 */ /* 0x100fe40000004100 */
[----:B------:R-:W-:-:S02]  /*7a20*/  HADD2.F32 R25, -RZ, R17.H0_H0 ;  /* 0x20000011ff197230 */ /* 0x000fc40000004100 */
[----:B---3--:R-:W-:Y:S02]  /*7a30*/  HADD2.F32 R0, -RZ, R3.H1_H1 ;  /* 0x30000003ff007230 */ /* 0x008fe40000004100 */
[----:B--2---:R-:W-:Y:S02]  /*7a40*/  HADD2.F32 R13, -RZ, R2.H1_H1 ;  /* 0x30000002ff0d7230 */ /* 0x004fe40000004100 */
[----:B----4-:R-:W-:Y:S02]  /*7a50*/  HADD2.F32 R15, -RZ, R5.H1_H1 ;  /* 0x30000005ff0f7230 */ /* 0x010fe40000004100 */
[-C--:B------:R-:W-:Y:S01]  /*7a60*/  FMUL.FTZ R12, R19, R0.reuse ;  /* 0x00000000130c7220 */ /* 0x080fe20000410000 */
[----:B------:R-:W-:Y:S02]  /*7a70*/  HADD2.F32 R17, -RZ, R4.H1_H1 ;  /* 0x30000004ff117230 */ /* 0x000fe40000004100 */
[CC--:B------:R-:W-:Y:S01]  /*7a80*/  FMUL.FTZ R14, R22.reuse, R13.reuse ;  /* 0x0000000d160e7220 */ /* 0x0c0fe20000410000 */
[----:B------:R-:W-:Y:S01]  /*7a90*/  FMUL.FTZ R0, R23, R0 ;  /* 0x0000000017007220 */ /* 0x000fe20000410000 */
[----:B------:R-:W-:Y:S01]  /*7aa0*/  FMUL.FTZ R13, R25, R13 ;  /* 0x0000000d190d7220 */ /* 0x000fe20000410000 */
[----:B------:R-:W-:Y:S01]  /*7ab0*/  FFMA.FTZ R12, R23, R15, -R12 ;  /* 0x0000000f170c7223 */ /* 0x000fe2000001080c */
[----:B------:R-:W-:Y:S01]  /*7ac0*/  FFMA.FTZ R14, R25, R17, -R14 ;  /* 0x00000011190e7223 */ /* 0x000fe2000001080e */
[----:B------:R-:W-:Y:S01]  /*7ad0*/  FFMA.FTZ R15, R19, R15, R0 ;  /* 0x0000000f130f7223 */ /* 0x000fe20000010000 */
[----:B------:R-:W-:Y:S01]  /*7ae0*/  FFMA.FTZ R13, R22, R17, R13 ;  /* 0x00000011160d7223 */ /* 0x000fe2000001000d */
[----:B------:R-:W-:-:S02]  /*7af0*/  HADD2.F32 R2, -RZ, R2.H0_H0 ;  /* 0x20000002ff027230 */ /* 0x000fc40000004100 */
[----:B------:R-:W-:Y:S01]  /*7b00*/  HADD2.F32 R19, -RZ, R16.H1_H1 ;  /* 0x30000010ff137230 */ /* 0x000fe20000004100 */
[----:B------:R-:W-:Y:S01]  /*7b10*/  F2FP.F16.F32.PACK_AB R12, R15, R12 ;  /* 0x0000000c0f0c723e */ /* 0x000fe200000000ff */
[----:B------:R-:W-:Y:S02]  /*7b20*/  HADD2.F32 R0, -RZ, R18.H0_H0 ;  /* 0x20000012ff007230 */ /* 0x000fe40000004100 */
[----:B------:R-:W-:Y:S02]  /*7b30*/  HADD2.F32 R3, -RZ, R3.H0_H0 ;  /* 0x20000003ff037230 */ /* 0x000fe40000004100 */
[----:B------:R-:W-:Y:S02]  /*7b40*/  HADD2.F32 R17, -RZ, R16.H0_H0 ;  /* 0x20000010ff117230 */ /* 0x000fe40000004100 */
[----:B------:R-:W-:Y:S01]  /*7b50*/  FMUL.FTZ R16, R19, R2 ;  /* 0x0000000213107220 */ /* 0x000fe20000410000 */
[----:B------:R-:W-:Y:S02]  /*7b60*/  HADD2.F32 R18, -RZ, R18.H1_H1 ;  /* 0x30000012ff127230 */ /* 0x000fe40000004100 */
        /* <DEDUP_REMOVED lines=9> */
[----:B------:R-:W-:Y:S02]  /*7c00*/  F2FP.F16.F32.PACK_AB R17, R13, R14 ;  /* 0x0000000e0d11723e */ /* 0x000fe400000000ff */
[----:B------:R-:W-:-:S02]  /*7c10*/  F2FP.F16.F32.PACK_AB R16, R19, R16 ;  /* 0x000000101310723e */ /* 0x000fc400000000ff */
[----:B------:R-:W-:Y:S02]  /*7c20*/  F2FP.F16.F32.PACK_AB R18, R18, R23 ;  /* 0x000000171212723e */ /* 0x000fe400000000ff */
[----:B------:R-:W-:Y:S02]  /*7c30*/  MOV R19, R12 ;  /* 0x0000000c00137202 */ /* 0x000fe40000000f00 */
.L_x_4662:
[----:B------:R-:W-:Y:S05]  /*7c40*/  BSYNC B0 ;  /* 0x0000000000007941 */ /* 0x000fea0003800000 */
.L_x_4661:
[----:B-----5:R3:W-:Y:S02]  /*7c50*/  STS.128 [R128+0x800], R16 ;  /* 0x0008001080007388 */ /* 0x0207e40000000c00 */
.L_x_4660:
[----:B------:R-:W-:Y:S05]  /*7c60*/  BSYNC B1 ;  /* 0x0000000000017941 */ /* 0x000fea0003800000 */
.L_x_4659:
[----:B------:R1:W-:Y:S01]  /*7c70*/  @P4 STS.128 [R128+0x1800], RZ ;  /* 0x001800ff80004388 */ /* 0x0003e20000000c00 */
[----:B------:R-:W-:Y:S04]  /*7c80*/  BSSY B1, `(.L_x_4663) ;  /* 0x000002f000017945 */ /* 0x000fe80003800000 */
[----:B------:R-:W-:Y:S05]  /*7c90*/  @P4 BRA `(.L_x_4664) ;  /* 0x0000000000b44947 */ /* 0x000fea0003800000 */
[----:B-123--:R1:W5:Y:S01]  /*7ca0*/  LDG.E.128 R12, desc[UR6][R8.64+0x40] ;  /* 0x00004006080c7981 */ /* 0x00e362000c1e1d00 */
[----:B------:R-:W-:Y:S01]  /*7cb0*/  ISETP.GE.AND P1, PT, R11, UR12, PT ;  /* 0x0000000c0b007c0c */ /* 0x000fe2000bf26270 */
[----:B------:R-:W-:-:S12]  /*7cc0*/  BSSY B0, `(.L_x_4665) ;  /* 0x0000029000007945 */ /* 0x000fd80003800000 */
[----:B------:R-:W-:Y:S05]  /*7cd0*/  @P1 BRA `(.L_x_4666) ;  /* 0x00000000009c1947 */ /* 0x000fea0003800000 */
        /* <DEDUP_REMOVED lines=39> */
.L_x_4666:
[----:B------:R-:W-:Y:S05]  /*7f50*/  BSYNC B0 ;  /* 0x0000000000007941 */ /* 0x000fea0003800000 */
.L_x_4665:
[----:B-----5:R2:W-:Y:S02]  /*7f60*/  STS.128 [R128+0x1800], R12 ;  /* 0x0018000c80007388 */ /* 0x0205e40000000c00 */
.L_x_4664:
[----:B------:R-:W-:Y:S05]  /*7f70*/  BSYNC B1 ;  /* 0x0000000000017941 */ /* 0x000fea0003800000 */
.L_x_4663:
[----:B------:R1:W-:Y:S01]  /*7f80*/  @P0 STS.128 [R128+0x2800], RZ ;  /* 0x002800ff80000388 */ /* 0x0003e20000000c00 */
[----:B------:R-:W-:Y:S05]  /*7f90*/  @P0 BRA `(.L_x_4658) ;  /* 0x0000002800d80947 */ /* 0x000fea0003800000 */
[----:B-123--:R1:W5:Y:S01]  /*7fa0*/  LDG.E.128 R12, desc[UR6][R8.64+0x80] ;  /* 0x00008006080c7981 */ /* 0x00e362000c1e1d00 */
[----:B------:R-:W-:Y:S01]  /*7fb0*/  ISETP.GE.AND P1, PT, R10, UR12, PT ;  /* 0x0000000c0a007c0c */ /* 0x000fe2000bf26270 */
[----:B------:R-:W-:-:S12]  /*7fc0*/  BSSY B0, `(.L_x_4667) ;  /* 0x000002b000007945 */ /* 0x000fd80003800000 */
[----:B------:R-:W-:Y:S05]  /*7fd0*/  @P1 BRA `(.L_x_4668) ;  /* 0x0000000000a41947 */ /* 0x000fea0003800000 */
[----:B------:R-:W2:Y:S04]  /*7fe0*/  LDG.E.64 R2, desc[UR6][R20.64+0x40] ;  /* 0x0000400614027981 */ /* 0x000ea8000c1e1b00 */
[----:B------:R-:W1:Y:S01]  /*7ff0*/  LDG.E.64 R4, desc[UR6][R6.64+0x40] ;  /* 0x0000400606047981 */ /* 0x000e62000c1e1b00 */
[----:B-----5:R-:W-:Y:S01]  /*8000*/  MOV R11, R15 ;  /* 0x0000000f000b7202 */ /* 0x020fe20000000f00 */
[--C-:B------:R-:W-:Y:S02]  /*8010*/  HADD2.F32 R15, -RZ, R13.reuse.H0_H0 ;  /* 0x2000000dff0f7230 */ /* 0x100fe40000004100 */
[----:B------:R-:W-:Y:S02]  /*8020*/  HADD2.F32 R16, -RZ, R13.H1_H1 ;  /* 0x3000000dff107230 */ /* 0x000fe40000004100 */
[----:B------:R-:W-:-:S02]  /*8030*/  HADD2.F32 R13, -RZ, R11.H0_H0 ;  /* 0x2000000bff0d7230 */ /* 0x000fc40000004100 */
[----:B------:R-:W-:Y:S02]  /*8040*/  HADD2.F32 R11, -RZ, R11.H1_H1 ;  /* 0x3000000bff0b7230 */ /* 0x000fe40000004100 */
[----:B--2---:R-:W-:Y:S02]  /*8050*/  HADD2.F32 R0, -RZ, R3.H1_H1 ;  /* 0x30000003ff007230 */ /* 0x004fe40000004100 */
        /* <DEDUP_REMOVED lines=33> */
.L_x_4668:
[----:B------:R-:W-:Y:S05]  /*8270*/  BSYNC B0 ;  /* 0x0000000000007941 */ /* 0x000fea0003800000 */
.L_x_4667:
[----:B-----5:R2:W-:Y:S01]  /*8280*/  STS.128 [R128+0x2800], R12 ;  /* 0x0028000c80007388 */ /* 0x0205e20000000c00 */
[----:B------:R-:W-:Y:S05]  /*8290*/  BRA `(.L_x_4658) ;  /* 0x0000002800187947 */ /* 0x000fea0003800000 */
.L_x_4645:
        /* <DEDUP_REMOVED lines=98> */
.L_x_4674:
[----:B------:R-:W-:Y:S05]  /*88c0*/  BSYNC B0 ;  /* 0x0000000000007941 */ /* 0x000fea0003800000 */
.L_x_4673:
[----:B-----5:R3:W-:Y:S04]  /*88d0*/  STS.64 [R128], R24 ;  /* 0x0000001880007388 */ /* 0x0207e80000000a00 */
[----:B------:R3:W-:Y:S02]  /*88e0*/  STS.64 [R128+0x8], R26 ;  /* 0x0000081a80007388 */ /* 0x0007e40000000a00 */
.L_x_4672:
[----:B------:R-:W-:Y:S05]  /*88f0*/  BSYNC B1 ;  /* 0x0000000000017941 */ /* 0x000fea0003800000 */
.L_x_4671:
        /* <DEDUP_REMOVED lines=92> */
.L_x_4678:
[----:B------:R-:W-:Y:S05]  /*8ec0*/  BSYNC B0 ;  /* 0x0000000000007941 */ /* 0x000fea0003800000 */
.L_x_4677:
[----:B-----5:R1:W-:Y:S02]  /*8ed0*/  STS.128 [R128+0x1000], R24 ;  /* 0x0010001880007388 */ /* 0x0203e40000000c00 */
.L_x_4676:
[----:B------:R-:W-:Y:S05]  /*8ee0*/  BSYNC B1 ;  /* 0x0000000000017941 */ /* 0x000fea0003800000 */
.L_x_4675:
        /* <DEDUP_REMOVED lines=17> */
[----:B-12---:R-:W-:Y:S01]  /*9000*/  @P1 SHF.R.S32.HI R12, RZ, 0x1, R80 ;  /* 0x00000001ff0c1819 */ /* 0x006fe20000011450 */
[----:B------:R-:W2:Y:S01]  /*9010*/  LDG.E.128 R20, desc[UR6][R20.64+0x80] ;  /* 0x0000800614147981 */ /* 0x000ea2000c1e1d00 */
[----:B------:R-:W-:Y:S01]  /*9020*/  LEA.HI.X R7, R5, UR9, R4, 0x1, P2 ;  /* 0x0000000905077c11 */ /* 0x000fe200090f0c04 */
[----:B------:R-:W-:Y:S01]  /*9030*/  ULDC.64 UR8, c[0x0][0x358] ;  /* 0x0000d60000087ab9 */ /* 0x000fe20000000a00 */
[----:B------:R-:W-:Y:S02]  /*9040*/  MOV R13, RZ ;  /* 0x000000ff000d7202 */ /* 0x000fe40000000f00 */
[----:B------:R-:W-:-:S02]  /*9050*/  @P1 IADD3 R13, -R12, RZ, RZ ;  /* 0x000000ff0c0d1210 */ /* 0x000fc40007ffe1ff */
[----:B------:R-:W3:Y:S02]  /*9060*/  LDG.E.128 R4, desc[UR6][R6.64+0x80] ;  /* 0x0000800606047981 */ /* 0x000ee4000c1e1d00 */
        /* <DEDUP_REMOVED lines=36> */
[----:B-----5:R-:W-:Y:S02]  /*92b0*/  HADD2.F32 R4, -RZ, R24.H0_H0 ;  /* 0x20000018ff047230 */ /* 0x020fe40000004100 */
        /* <DEDUP_REMOVED lines=28> */
.L_x_4680:
[----:B------:R-:W-:Y:S05]  /*9480*/  BSYNC B0 ;  /* 0x0000000000007941 */ /* 0x000fea0003800000 */
.L_x_4679:
[----:B-----5:R3:W-:Y:S02]  /*9490*/  STS.128 [R128+0x2000], R24 ;  /* 0x0020001880007388 */ /* 0x0207e40000000c00 */
.L_x_4670:
[----:B------:R-:W-:Y:S05]  /*94a0*/  BSYNC B2 ;  /* 0x0000000000027941 */ /* 0x000fea0003800000 */
.L_x_4669:
[----:B-1-3--:R-:W-:-:S05]  /*94b0*/  VIADD R24, R108, 0x20 ;  /* 0x000000206c187836 */ /* 0x00afca0000000000 */
        /* <DEDUP_REMOVED lines=15> */
[C---:B--2---:R-:W-:Y:S02]  /*95b0*/  IADD3 R13, P2, R79.reuse, R0, RZ ;  /* 0x000000004f0d7210 */ /* 0x044fe40007f5e0ff */
        /* <DEDUP_REMOVED lines=20> */
[--C-:B--2---:R-:W-:Y:S02]  /*9700*/  HADD2.F32 R29, -RZ, R21.reuse.H0_H0 ;  /* 0x20000015ff1d7230 */ /* 0x104fe40000004100 */
[----:B------:R-:W-:Y:S02]  /*9710*/  HADD2.F32 R21, -RZ, R21.H1_H1 ;  /* 0x30000015ff157230 */ /* 0x000fe40000004100 */
[--C-:B----4-:R-:W-:Y:S02]  /*9720*/  HADD2.F32 R3, -RZ, R4.reuse.H0_H0 ;  /* 0x20000004ff037230 */ /* 0x110fe40000004100 */
[----:B------:R-:W-:Y:S02]  /*9730*/  HADD2.F32 R25, -RZ, R4.H1_H1 ;  /* 0x30000004ff197230 */ /* 0x000fe40000004100 */
[--C-:B------:R-:W-:Y:S02]  /*9740*/  HADD2.F32 R26, -RZ, R5.reuse.H1_H1 ;  /* 0x30000005ff1a7230 */ /* 0x100fe40000004100 */
[----:B------:R-:W-:-:S02]  /*9750*/  HADD2.F32 R4, -RZ, R5.H0_H0 ;  /* 0x20000005ff047230 */ /* 0x000fc40000004100 */
        /* <DEDUP_REMOVED lines=20> */
[----:B------:R-:W-:Y:S01]  /*98a0*/  FMUL.FTZ R27, R22, R27 ;  /* 0x0000001b161b7220 */ /* 0x000fe20000410000 */
[----:B------:R-:W-:Y:S01]  /*98b0*/  FMUL.FTZ R6, R3, R6 ;  /* 0x0000000603067220 */ /* 0x000fe20000410000 */
[----:B------:R-:W-:Y:S01]  /*98c0*/  FMUL.FTZ R7, R4, R7 ;  /* 0x0000000704077220 */ /* 0x000fe20000410000 */
[--C-:B-----5:R-:W-:Y:S02]  /*98d0*/  HADD2.F32 R3, -RZ, R16.reuse.H0_H0 ;  /* 0x20000010ff037230 */ /* 0x120fe40000004100 */
[----:B------:R-:W-:Y:S01]  /*98e0*/  @!P1 FADD.FTZ R5, -R5, -RZ ;  /* 0x800000ff05059221 */ /* 0x000fe20000010100 */
[----:B------:R-:W-:Y:S02]  /*98f0*/  HADD2.F32 R23, -RZ, R16.H1_H1 ;  /* 0x30000010ff177230 */ /* 0x000fe40000004100 */
[----:B---3--:R-:W-:-:S02]  /*9900*/  HADD2.F32 R4, -RZ, R12.H0_H0 ;  /* 0x2000000cff047230 */ /* 0x008fc40000004100 */
        /* <DEDUP_REMOVED lines=27> */
.L_x_4684:
[----:B------:R-:W-:Y:S05]  /*9ac0*/  BSYNC B0 ;  /* 0x0000000000007941 */ /* 0x000fea0003800000 */
.L_x_4683:
[----:B-----5:R1:W-:Y:S02]  /*9ad0*/  STS.128 [R128+0x800], R16 ;  /* 0x0008001080007388 */ /* 0x0203e40000000c00 */
.L_x_4682:
[----:B------:R-:W-:Y:S05]  /*9ae0*/  BSYNC B1 ;  /* 0x0000000000017941 */ /* 0x000fea0003800000 */
.L_x_4681:
[----:B------:R1:W-:Y:S01]  /*9af0*/  @P4 STS.128 [R128+0x1800], RZ ;  /* 0x001800ff80004388 */ /* 0x0003e20000000c00 */
[----:B------:R-:W-:Y:S04]  /*9b00*/  BSSY B1, `(.L_x_4685) ;  /* 0x000005d000017945 */ /* 0x000fe80003800000 */
[----:B------:R-:W-:Y:S05]  /*9b10*/  @P4 BRA `(.L_x_4686) ;  /* 0x00000004006c4947 */ /* 0x000fea0003800000 */
[----:B-1----:R1:W5:Y:S01]  /*9b20*/  LDG.E.128 R16, desc[UR6][R8.64+0x40] ;  /* 0x0000400608107981 */ /* 0x002362000c1e1d00 */
[----:B------:R-:W-:Y:S01]  /*9b30*/  ISETP.GE.AND P1, PT, R11, UR12, PT ;  /* 0x0000000c0b007c0c */ /* 0x000fe2000bf26270 */
[----:B------:R-:W-:-:S12]  /*9b40*/  BSSY B0, `(.L_x_4687) ;  /* 0x0000057000007945 */ /* 0x000fd80003800000 */
[----:B------:R-:W-:Y:S05]  /*9b50*/  @P1 BRA `(.L_x_4688) ;  /* 0x0000000400541947 */ /* 0x000fea0003800000 */
[-C--:B------:R-:W-:Y:S01]  /*9b60*/  ISETP.GE.AND P1, PT, R11, R77.reuse, PT ;  /* 0x0000004d0b00720c */ /* 0x080fe20003f26270 */
[----:B------:R-:W-:Y:S01]  /*9b70*/  ULDC.64 UR8, c[0x0][0x360] ;  /* 0x0000d80000087ab9 */ /* 0x000fe20000000a00 */
[----:B------:R-:W-:Y:S02]  /*9b80*/  IADD3 R11, R79, 0x20, RZ ;  /* 0x000000204f0b7810 */ /* 0x000fe40007ffe0ff */
[----:B------:R-:W-:Y:S02]  /*9b90*/  MOV R5, RZ ;  /* 0x000000ff00057202 */ /* 0x000fe40000000f00 */
[C---:B--2---:R-:W-:Y:S02]  /*9ba0*/  IADD3 R12, P2, R11.reuse, R0, RZ ;  /* 0x000000000b0c7210 */ /* 0x044fe40007f5e0ff */
        /* <DEDUP_REMOVED lines=80> */
.L_x_4688:
[----:B------:R-:W-:Y:S05]  /*a0b0*/  BSYNC B0 ;  /* 0x0000000000007941 */ /* 0x000fea0003800000 */
.L_x_4687:
[----:B-----5:R1:W-:Y:S02]  /*a0c0*/  STS.128 [R128+0x1800], R16 ;  /* 0x0018001080007388 */ /* 0x0203e40000000c00 */
.L_x_4686:
[----:B------:R-:W-:Y:S05]  /*a0d0*/  BSYNC B1 ;  /* 0x0000000000017941 */ /* 0x000fea0003800000 */
.L_x_4685:
[----:B------:R1:W-:Y:S01]  /*a0e0*/  @P0 STS.128 [R128+0x2800], RZ ;  /* 0x002800ff80000388 */ /* 0x0003e20000000c00 */
[----:B------:R-:W-:Y:S05]  /*a0f0*/  @P0 BRA `(.L_x_4658) ;  /* 0x0000000800800947 */ /* 0x000fea0003800000 */
[----:B--2---:R2:W5:Y:S01]  /*a100*/  LDG.E.128 R12, desc[UR6][R8.64+0x80] ;  /* 0x00008006080c7981 */ /* 0x004562000c1e1d00 */
        /* <DEDUP_REMOVED lines=20> */
[----:B------:R-:W4:Y:S01]  /*a250*/  LDG.E.128 R16, desc[UR6][R16.64] ;  /* 0x0000000610107981 */ /* 0x000f22000c1e1d00 */
[----:B------:R-:W-:Y:S01]  /*a260*/  LEA.HI.X R21, R5, UR9, R4, 0x1, P2 ;  /* 0x0000000905157c11 */ /* 0x000fe200090f0c04 */
[----:B------:R-:W-:Y:S01]  /*a270*/  ULDC.64 UR8, c[0x0][0x358] ;  /* 0x0000d60000087ab9 */ /* 0x000fe20000000a00 */
[----:B------:R-:W-:-:S03]  /*a280*/  @P1 IADD3 R3, -R80, RZ, RZ ;  /* 0x000000ff50031210 */ /* 0x000fc60007ffe1ff */
[----:B------:R4:W4:Y:S01]  /*a290*/  LDG.E.128 R4, desc[UR6][R20.64] ;  /* 0x0000000614047981 */ /* 0x000922000c1e1d00 */
[----:B------:R-:W-:-:S04]  /*a2a0*/  IADD3 R0, P2, R3, R0, RZ ;  /* 0x0000000003007210 */ /* 0x000fc80007f5e0ff */
[----:B------:R-:W-:Y:S02]  /*a2b0*/  LEA.HI.X.SX32 R3, R3, R2, 0x1, P2 ;  /* 0x0000000203037211 */ /* 0x000fe400010f0eff */
[----:B--23--:R-:W-:-:S04]  /*a2c0*/  LEA R8, P2, R0, UR8, 0x1 ;  /* 0x0000000800087c11 */ /* 0x00cfc8000f8408ff */
[----:B------:R-:W-:-:S06]  /*a2d0*/  LEA.HI.X R9, R0, UR9, R3, 0x1, P2 ;  /* 0x0000000900097c11 */ /* 0x000fcc00090f0c03 */
[----:B------:R-:W2:Y:S01]  /*a2e0*/  LDG.E.128 R8, desc[UR6][R8.64] ;  /* 0x0000000608087981 */ /* 0x000ea2000c1e1d00 */
[--C-:B----4-:R-:W-:Y:S02]  /*a2f0*/  HADD2.F32 R21, -RZ, R16.reuse.H0_H0 ;  /* 0x20000010ff157230 */ /* 0x110fe40000004100 */
[----:B------:R-:W-:Y:S02]  /*a300*/  HADD2.F32 R25, -RZ, R16.H1_H1 ;  /* 0x30000010ff197230 */ /* 0x000fe40000004100 */
[----:B------:R-:W-:Y:S02]  /*a310*/  HADD2.F32 R0, -RZ, R4.H0_H0 ;  /* 0x20000004ff007230 */ /* 0x000fe40000004100 */
        /* <DEDUP_REMOVED lines=57> */
.L_x_4690:
[----:B------:R-:W-:Y:S05]  /*a6b0*/  BSYNC B0 ;  /* 0x0000000000007941 */ /* 0x000fea0003800000 */
.L_x_4689:
[----:B-----5:R1:W-:Y:S01]  /*a6c0*/  STS.128 [R128+0x2800], R12 ;  /* 0x0028000c80007388 */ /* 0x0203e20000000c00 */
[----:B------:R-:W-:Y:S05]  /*a6d0*/  BRA `(.L_x_4658) ;  /* 0x0000000400087947 */ /* 0x000fea0003800000 */
.L_x_4644:
[----:B------:R-:W-:Y:S01]  /*a6e0*/  IMAD.IADD R3, R127, 0x1, -R60 ;  /* 0x000000017f037824 */ /* 0x000fe200078e0a3c */
[----:B------:R-:W-:Y:S01]  /*a6f0*/  BSSY B0, `(.L_x_4691) ;  /* 0x0000022000007945 */ /* 0x000fe20003800000 */
[----:B--2---:R-:W-:-:S03]  /*a700*/  VIADD R24, R108, 0x20 ;  /* 0x000000206c187836 */ /* 0x004fc60000000000 */
[-C--:B------:R-:W-:Y:S02]  /*a710*/  ISETP.GE.AND P1, PT, R108, R3.reuse, PT ;  /* 0x000000036c00720c */ /* 0x080fe40003f26270 */
[----:B------:R-:W-:-:S11]  /*a720*/  ISETP.GE.AND P6, PT, R24, R3, PT ;  /* 0x000000031800720c */ /* 0x000fd60003fc6270 */
[----:B------:R-:W-:Y:S05]  /*a730*/  @P1 BRA `(.L_x_4692) ;  /* 0x0000000000741947 */ /* 0x000fea0003800000 */
[----:B------:R-:W-:Y:S01]  /*a740*/  ULDC UR5, c[0x0][0x2d0] ;  /* 0x0000b40000057ab9 */ /* 0x000fe20000000800 */
[----:B------:R-:W1:Y:S01]  /*a750*/  @!P4 LDC.64 R2, c[0x0][0x210] ;  /* 0x00008400ff02cb82 */ /* 0x000e620000000a00 */
[----:B------:R-:W-:-:S13]  /*a760*/  ISETP.GE.AND P5, PT, R14, UR5, PT ;  /* 0x000000050e007c0c */ /* 0x000fda000bfa6270 */
        /* <DEDUP_REMOVED lines=26> */
.L_x_4692:
[----:B------:R-:W-:Y:S05]  /*a910*/  BSYNC B0 ;  /* 0x0000000000007941 */ /* 0x000fea0003800000 */
.L_x_4691:
[----:B------:R-:W-:Y:S05]  /*a920*/  @P6 BRA `(.L_x_4658) ;  /* 0x0000000000746947 */ /* 0x000fea0003800000 */
[----:B------:R-:W-:Y:S01]  /*a930*/  ULDC UR5, c[0x0][0x2d0] ;  /* 0x0000b40000057ab9 */ /* 0x000fe20000000800 */
[----:B-1-3--:R-:W1:Y:S01]  /*a940*/  @!P4 LDC.64 R2, c[0x0][0x210] ;  /* 0x00008400ff02cb82 */ /* 0x00ae620000000a00 */
[----:B------:R-:W-:Y:S02]  /*a950*/  ISETP.GE.AND P2, PT, R14, UR5, PT ;  /* 0x000000050e007c0c */ /* 0x000fe4000bf46270 */
[----:B------:R-:W-:-:S04]  /*a960*/  IADD3 R110, P1, R110, UR10, RZ ;  /* 0x0000000a6e6e7c10 */ /* 0x000fc8000ff3e0ff */
[----:B------:R-:W-:-:S07]  /*a970*/  IADD3.X R7, R72, UR11, RZ, P1, !PT ;  /* 0x0000000b48077c10 */ /* 0x000fce0008ffe4ff */
        /* <DEDUP_REMOVED lines=24> */
.L_x_4658:
[----:B------:R-:W-:Y:S05]  /*ab00*/  BSYNC B3 ;  /* 0x0000000000037941 */ /* 0x000fea0003800000 */
.L_x_4643:
[----:B------:R-:W-:Y:S01]  /*ab10*/  VIADD R139, R85, 0xffffffff ;  /* 0xffffffff558b7836 */ /* 0x000fe20000000000 */
[----:B------:R-:W-:Y:S01]  /*ab20*/  ULDC.64 UR12, c[0x0][0x218] ;  /* 0x00008600000c7ab9 */ /* 0x000fe20000000a00 */
[----:B------:R-:W-:Y:S01]  /*ab30*/  LOP3.LUT R133, R81, 0xffff, RZ, 0xc0, !PT ;  /* 0x0000ffff51857812 */ /* 0x000fe200078ec0ff */
[----:B------:R-:W-:Y:S01]  /*ab40*/  BSSY B0, `(.L_x_4693) ;  /* 0x0000021000007945 */ /* 0x000fe20003800000 */
[----:B---34-:R-:W-:Y:S01]  /*ab50*/  IMAD R5, R139, -0x40, R61 ;  /* 0xffffffc08b057824 */ /* 0x018fe200078e023d */
[----:B------:R-:W-:Y:S02]  /*ab60*/  LEA R132, P1, R106, UR12, 0x1 ;  /* 0x0000000c6a847c11 */ /* 0x000fe4000f8208ff */
[----:B------:R-:W-:Y:S02]  /*ab70*/  LOP3.LUT R96, R133, 0xff, RZ, 0xc0, !PT ;  /* 0x000000ff85607812 */ /* 0x000fe400078ec0ff */
[----:B------:R-:W-:Y:S02]  /*ab80*/  ISETP.GE.AND P2, PT, R108, R5, PT ;  /* 0x000000056c00720c */ /* 0x000fe40003f46270 */
[----:B------:R-:W-:-:S11]  /*ab90*/  LEA.HI.X R135, R106, UR13, R56, 0x1, P1 ;  /* 0x0000000d6a877c11 */ /* 0x000fd600088f0c38 */
[----:B------:R-:W-:Y:S05]  /*aba0*/  @P2 BRA `(.L_x_4694) ;  /* 0x0000000000682947 */ /* 0x000fea0003800000 */
[C---:B------:R-:W-:Y:S02]  /*abb0*/  LOP3.LUT R0, R96.reuse, 0x1, RZ, 0xc0, !PT ;  /* 0x0000000160007812 */ /* 0x040fe400078ec0ff */
[----:B------:R-:W-:Y:S02]  /*abc0*/  R2P PR, R96, 0x6 ;  /* 0x0000000660007804 */ /* 0x000fe40000000000 */
[----:B------:R-:W-:-:S11]  /*abd0*/  ISETP.NE.U32.AND P5, PT, R0, 0x1, PT ;  /* 0x000000010000780c */ /* 0x000fd60003fa5070 */
[--C-:B------:R-:W-:Y:S02]  /*abe0*/  @P1 IMAD.MOV.U32 R134, RZ, RZ, R132.reuse ;  /* 0x000000ffff861224 */ /* 0x100fe400078e0084 */
[----:B-12---:R-:W-:Y:S02]  /*abf0*/  @!P5 IMAD.MOV.U32 R2, RZ, RZ, R132 ;  /* 0x000000ffff02d224 */ /* 0x006fe400078e0084 */
        /* <DEDUP_REMOVED lines=20> */
.L_x_4695:
[----:B------:R4:W-:Y:S02]  /*ad40*/  STS.128 [R128+0x5000], RZ ;  /* 0x005000ff80007388 */ /* 0x0009e40000000c00 */
.L_x_4694:
[----:B------:R-:W-:Y:S05]  /*ad50*/  BSYNC B0 ;  /* 0x0000000000007941 */ /* 0x000fea0003800000 */
.L_x_4693:
[----:B------:R-:W-:Y:S01]  /*ad60*/  ISETP.GE.AND P1, PT, R24, R5, PT ;  /* 0x000000051800720c */ /* 0x000fe20003f26270 */
[----:B------:R-:W-:-:S12]  /*ad70*/  BSSY B0, `(.L_x_4696) ;  /* 0x0000020000007945 */ /* 0x000fd80003800000 */
[----:B------:R-:W-:Y:S05]  /*ad80*/  @P1 BRA `(.L_x_4697) ;  /* 0x0000000000781947 */ /* 0x000fea0003800000 */
[----:B-12---:R-:W1:Y:S01]  /*ad90*/  LDC.64 R2, c[0x0][0x248] ;  /* 0x00009200ff027b82 */ /* 0x006e620000000a00 */
[C---:B------:R-:W-:Y:S02]  /*ada0*/  LOP3.LUT R0, R96.reuse, 0x1, RZ, 0xc0, !PT ;  /* 0x0000000160007812 */ /* 0x040fe400078ec0ff */
[----:B------:R-:W-:Y:S02]  /*adb0*/  LOP3.LUT P1, RZ, R96, 0x2, RZ, 0xc0, !PT ;  /* 0x0000000260ff7812 */ /* 0x000fe4000782c0ff */
[----:B------:R-:W-:-:S13]  /*adc0*/  ISETP.NE.U32.AND P2, PT, R0, 0x1, PT ;  /* 0x000000010000780c */ /* 0x000fda0003f45070 */
[----:B------:R-:W-:-:S04]  /*add0*/  @!P2 LEA R6, P6, R58, R132, 0x1 ;  /* 0x000000843a06a211 */ /* 0x000fc800078c08ff */
[----:B------:R-:W-:Y:S02]  /*ade0*/  @!P2 LEA.HI.X R7, R58, R135, R57, 0x1, P6 ;  /* 0x000000873a07a211 */ /* 0x000fe400030f0c39 */
[----:B-1----:R-:W-:-:S03]  /*adf0*/  LEA R0, P5, R2, R106, 0x5 ;  /* 0x0000006a02007211 */ /* 0x002fc600078a28ff */
[----:B------:R-:W-:Y:S01]  /*ae00*/  @!PT LDS RZ, [RZ] ;  /* 0x00000000fffff984 */ /* 0x000fe20000000800 */
[----:B------:R-:W-:Y:S01]  /*ae10*/  @!PT LDS RZ, [RZ] ;  /* 0x00000000fffff984 */ /* 0x000fe20000000800 */
[----:B------:R-:W-:Y:S01]  /*ae20*/  @!PT LDS RZ, [RZ] ;  /* 0x00000000fffff984 */ /* 0x000fe20000000800 */
[----:B------:R1:W-:Y:S01]  /*ae30*/  @!P2 LDGSTS.E.BYPASS.LTC128B.128 [R128+0x3800], desc[UR6][R6.64] ;  /* 0x038000000680afae */ /* 0x0003e2000b901d46 */
[----:B------:R-:W-:Y:S02]  /*ae40*/  LEA.HI.X R3, R2, R56, R3, 0x5, P5 ;  /* 0x0000003802037211 */ /* 0x000fe400028f2c03 */
[C---:B------:R-:W-:Y:S01]  /*ae50*/  @P1 LEA R8, P5, R0.reuse, UR12, 0x1 ;  /* 0x0000000c00081c11 */ /* 0x040fe2000f8a08ff */
[----:B------:R1:W-:Y:S03]  /*ae60*/  @P2 STS.128 [R128+0x3800], RZ ;  /* 0x003800ff80002388 */ /* 0x0003e60000000c00 */
[----:B------:R-:W-:-:S05]  /*ae70*/  @P1 LEA.HI.X R9, R0, UR13, R3, 0x1, P5 ;  /* 0x0000000d00091c11 */ /* 0x000fca000a8f0c03 */
[----:B------:R-:W-:Y:S01]  /*ae80*/  @!PT LDS RZ, [RZ] ;  /* 0x00000000fffff984 */ /* 0x000fe20000000800 */
[----:B------:R-:W-:Y:S01]  /*ae90*/  @!PT LDS RZ, [RZ] ;  /* 0x00000000fffff984 */ /* 0x000fe20000000800 */
[----:B------:R-:W-:Y:S01]  /*aea0*/  @!PT LDS RZ, [RZ] ;  /* 0x00000000fffff984 */ /* 0x000fe20000000800 */
[----:B------:R1:W-:Y:S04]  /*aeb0*/  @P1 LDGSTS.E.BYPASS.LTC128B.128 [R128+0x4800], desc[UR6][R8.64+0x40] ;  /* 0x0480004008801fae */ /* 0x0003e8000b901d46 */
[----:B------:R1:W-:Y:S01]  /*aec0*/  @!P1 STS.128 [R128+0x4800], RZ ;  /* 0x004800ff80009388 */ /* 0x0003e20000000c00 */
[----:B------:R-:W-:-:S13]  /*aed0*/  LOP3.LUT P1, RZ, R96, 0x4, RZ, 0xc0, !PT ;  /* 0x0000000460ff7812 */ /* 0x000fda000782c0ff */
        /* <DEDUP_REMOVED lines=8> */
.L_x_4698:
[----:B------:R2:W-:Y:S02]  /*af60*/  STS.128 [R128+0x5800], RZ ;  /* 0x005800ff80007388 */ /* 0x0005e40000000c00 */
.L_x_4697:
[----:B------:R-:W-:Y:S05]  /*af70*/  BSYNC B0 ;  /* 0x0000000000007941 */ /* 0x000fea0003800000 */
.L_x_4696:
[----:B------:R-:W0:Y:S01]  /*af80*/  LDGDEPBAR ;  /* 0x00000000000079af */ /* 0x000e220000000000 */
[----:B------:R-:W-:Y:S01]  /*af90*/  ISETP.GE.AND P2, PT, R108, R5, PT ;  /* 0x000000056c00720c */ /* 0x000fe20003f46270 */
[----:B------:R-:W-:Y:S01]  /*afa0*/  ULDC.64 UR10, c[0x0][0x220] ;  /* 0x00008800000a7ab9 */ /* 0x000fe20000000a00 */
[----:B-12---:R-:W-:Y:S01]  /*afb0*/  SHF.R.S32.HI R3, RZ, 0x1f, R82 ;  /* 0x0000001fff037819 */ /* 0x006fe20000011452 */
[----:B------:R-:W-:Y:S01]  /*afc0*/  IMAD.SHL.U32 R2, R75, 0x2, RZ ;  /* 0x000000024b027824 */ /* 0x000fe200078e00ff */
[----:B------:R-:W-:Y:S01]  /*afd0*/  LEA R144, P1, R86, UR10, 0x1 ;  /* 0x0000000a56907c11 */ /* 0x000fe2000f8208ff */
[----:B------:R-:W-:Y:S01]  /*afe0*/  BSSY B0, `(.L_x_4699) ;  /* 0x0000025000007945 */ /* 0x000fe20003800000 */
[----:B------:R-:W-:Y:S02]  /*aff0*/  LEA.HI R3, R3, R82, RZ, 0x2 ;  /* 0x0000005203037211 */ /* 0x000fe400078f10ff */
[----:B------:R-:W-:Y:S02]  /*b000*/  LOP3.LUT R2, R2, 0x6, RZ, 0xc0, !PT ;  /* 0x0000000602027812 */ /* 0x000fe400078ec0ff */
[----:B---3--:R-:W-:-:S02]  /*b010*/  SHF.R.S32.HI R134, RZ, 0x2, R3 ;  /* 0x00000002ff867819 */ /* 0x008fc40000011403 */
        /* <DEDUP_REMOVED lines=32> */
.L_x_4701:
[----:B------:R3:W-:Y:S02]  /*b220*/  STS.128 [R128+0x8000], RZ ;  /* 0x008000ff80007388 */ /* 0x0007e40000000c00 */
.L_x_4700:
[----:B------:R-:W-:Y:S05]  /*b230*/  BSYNC B0 ;  /* 0x0000000000007941 */ /* 0x000fea0003800000 */
.L_x_4699:
        /* <DEDUP_REMOVED lines=13> */
[C---:B--2---:R-:W-:Y:S02]  /*b310*/  @!P5 LEA R6, P6, R64.reuse, R144, 0x1 ;  /* 0x000000904006d211 */ /* 0x044fe400078c08ff */
        /* <DEDUP_REMOVED lines=14> */
[----:B--2---:R-:W-:-:S04]  /*b400*/  LEA R4, P1, R64, R144, 0x1 ;  /* 0x0000009040047211 */ /* 0x004fc800078208ff */
[----:B------:R-:W-:-:S05]  /*b410*/  LEA.HI.X R5, R64, R145, R63, 0x1, P1 ;  /* 0x0000009140057211 */ /* 0x000fca00008f0c3f */
[----:B------:R-:W-:Y:S01]  /*b420*/  @!PT LDS RZ, [RZ] ;  /* 0x00000000fffff984 */ /* 0x000fe20000000800 */
[----:B------:R-:W-:Y:S01]  /*b430*/  @!PT LDS RZ, [RZ] ;  /* 0x00000000fffff984 */ /* 0x000fe20000000800 */
[----:B------:R-:W-:Y:S01]  /*b440*/  @!PT LDS RZ, [RZ] ;  /* 0x00000000fffff984 */ /* 0x000fe20000000800 */
[----:B------:R2:W-:Y:S01]  /*b450*/  LDGSTS.E.BYPASS.LTC128B.128 [R128+0x8800], desc[UR6][R4.64+0x80] ;  /* 0x0880008004807fae */ /* 0x0005e2000b901d46 */
[----:B------:R-:W-:Y:S05]  /*b460*/  BRA `(.L_x_4703) ;  /* 0x0000000000047947 */ /* 0x000fea0003800000 */
.L_x_4704:
[----:B------:R1:W-:Y:S02]  /*b470*/  STS.128 [R128+0x8800], RZ ;  /* 0x008800ff80007388 */ /* 0x0003e40000000c00 */
.L_x_4703:
[----:B------:R-:W-:Y:S05]  /*b480*/  BSYNC B0 ;  /* 0x0000000000007941 */ /* 0x000fea0003800000 */
.L_x_4702:
[----:B------:R-:W-:Y:S01]  /*b490*/  LOP3.LUT R63, R69, 0x7fffffe, RZ, 0xc0, !PT ;  /* 0x07fffffe453f7812 */ /* 0x000fe200078ec0ff */
[----:B------:R-:W-:Y:S01]  /*b4a0*/  IMAD.SHL.U32 R0, R62, 0x40, RZ ;  /* 0x000000403e007824 */ /* 0x000fe200078e00ff */
[----:B--2---:R-:W-:Y:S01]  /*b4b0*/  LEA.HI R4, R67, R67, RZ, 0x1 ;  /* 0x0000004343047211 */ /* 0x004fe200078f08ff */
[----:B------:R-:W-:Y:S01]  /*b4c0*/  IMAD.SHL.U32 R68, R68, 0x40, RZ ;  /* 0x0000004044447824 */ /* 0x000fe200078e00ff */
[----:B------:R-:W-:Y:S01]  /*b4d0*/  SHF.R.S32.HI R5, RZ, 0x1f, R70 ;  /* 0x0000001fff057819 */ /* 0x000fe20000011446 */
        /* <DEDUP_REMOVED lines=9> */
[----:B------:R-:W-:Y:S01]  /*b570*/  LOP3.LUT R66, R5, 0x8, R66, 0xf8, !PT ;  /* 0x0000000805427812 */ /* 0x000fe200078ef842 */
[C---:B------:R-:W-:Y:S01]  /*b580*/  IMAD.SHL.U32 R0, R4.reuse, 0x8, RZ ;  /* 0x0000000804007824 */ /* 0x040fe200078e00ff */
[----:B------:R-:W-:Y:S01]  /*b590*/  SHF.R.U32.HI R5, RZ, 0x3, R5 ;  /* 0x00000003ff057819 */ /* 0x000fe20000011605 */
[----:B------:R-:W-:Y:S01]  /*b5a0*/  IMAD R124, R4, 0x8, R65 ;  /* 0x00000008047c7824 */ /* 0x000fe200078e0241 */
[----:B------:R-:W-:Y:S01]  /*b5b0*/  LOP3.LUT R98, R70, 0xffffff00, RZ, 0xc0, !PT ;  /* 0xffffff0046627812 */ /* 0x000fe200078ec0ff */
[----:B------:R-:W-:Y:S01]  /*b5c0*/  IMAD R2, R139, 0x40, R2 ;  /* 0x000000408b027824 */ /* 0x000fe200078e0202 */
[----:B------:R-:W-:Y:S01]  /*b5d0*/  LOP3.LUT R0, R7, 0x8, R0, 0xf8, !PT ;  /* 0x0000000807007812 */ /* 0x000fe200078ef800 */
[----:B------:R-:W0:Y:S01]  /*b5e0*/  LDGDEPBAR ;  /* 0x00000000000079af */ /* 0x000e220000000000 */
[----:B------:R-:W-:Y:S01]  /*b5f0*/  SHF.R.U32.HI R7, RZ, 0x3, R7 ;  /* 0x00000003ff077819 */ /* 0x000fe20000011607 */
[----:B------:R-:W-:Y:S01]  /*b600*/  IMAD R6, R59, 0x200, R98 ;  /* 0x000002003b067824 */ /* 0x000fe200078e0262 */
[----:B------:R-:W-:-:S02]  /*b610*/  LOP3.LUT R5, R66, R5, RZ, 0x3c, !PT ;  /* 0x0000000542057212 */ /* 0x000fc400078e3cff */
[----:B------:R-:W-:Y:S01]  /*b620*/  LOP3.LUT R0, R0, R7, RZ, 0x3c, !PT ;  /* 0x0000000700007212 */ /* 0x000fe200078e3cff */
[C---:B------:R-:W-:Y:S01]  /*b630*/  IMAD R125, R63.reuse, 0x20, R6 ;  /* 0x000000203f7d7824 */ /* 0x040fe200078e0206 */
[----:B------:R-:W-:Y:S01]  /*b640*/  LOP3.LUT P1, RZ, R62, 0x2, RZ, 0xc0, !PT ;  /* 0x000000023eff7812 */ /* 0x000fe2000782c0ff */
[----:B------:R-:W-:Y:S02]  /*b650*/  IMAD.U32 R124, R124, 0x20, R5 ;  /* 0x000000207c7c7824 */ /* 0x000fe400078e0005 */
[----:B------:R-:W-:Y:S02]  /*b660*/  IMAD.IADD R125, R0, 0x1, R125 ;  /* 0x00000001007d7824 */ /* 0x000fe400078e027d */
[----:B------:R-:W-:Y:S01]  /*b670*/  IMAD.MOV.U32 R5, RZ, RZ, 0x20 ;  /* 0x00000020ff057424 */ /* 0x000fe200078e00ff */
[----:B------:R-:W-:Y:S01]  /*b680*/  LEA R124, R124, UR4, 0x1 ;  /* 0x000000047c7c7c11 */ /* 0x000fe2000f8e08ff */
[----:B------:R-:W-:Y:S01]  /*b690*/  IMAD R63, R63, 0x20, R98 ;  /* 0x000000203f3f7824 */ /* 0x000fe200078e0262 */
[----:B------:R-:W-:-:S02]  /*b6a0*/  LEA R125, R125, UR4, 0x1 ;  /* 0x000000047d7d7c11 */ /* 0x000fc4000f8e08ff */
[----:B------:R-:W-:Y:S01]  /*b6b0*/  SEL R5, R5, 0xffffffe0, !P1 ;  /* 0xffffffe005057807 */ /* 0x000fe20004800000 */
[----:B------:R-:W-:Y:S01]  /*b6c0*/  LDSM.16.M88.4 R12, [R124+0x3000] ;  /* 0x003000007c0c783b */ /* 0x000fe20000000200 */
[----:B------:R-:W-:Y:S02]  /*b6d0*/  IMAD.IADD R122, R0, 0x1, R63 ;  /* 0x00000001007a7824 */ /* 0x000fe400078e023f */
[----:B------:R-:W-:Y:S01]  /*b6e0*/  IMAD R123, R3, 0x2, R125 ;  /* 0x00000002037b7824 */ /* 0x000fe200078e027d */
[----:B------:R-:W2:Y:S01]  /*b6f0*/  LDSM.16.M88.4 R80, [R125] ;  /* 0x000000007d50783b */ /* 0x000ea20000000200 */
[----:B------:R-:W-:-:S03]  /*b700*/  IMAD.IADD R121, R124, 0x1, R5 ;  /* 0x000000017c797824 */ /* 0x000fc600078e0205 */
[----:B------:R-:W5:Y:S04]  /*b710*/  LDSM.16.M88.4 R40, [R124+0x3800] ;  /* 0x003800007c28783b */ /* 0x000f680000000200 */
[----:B------:R-:W3:Y:S04]  /*b720*/  LDSM.16.M88.4 R48, [R124+0x3400] ;  /* 0x003400007c30783b */ /* 0x000ee80000000200 */
[----:B------:R-:W-:Y:S04]  /*b730*/  LDSM.16.M88.4 R8, [R121+0x3000] ;  /* 0x003000007908783b */ /* 0x000fe80000000200 */
[----:B------:R-:W4:Y:S04]  /*b740*/  LDSM.16.M88.4 R24, [R123] ;  /* 0x000000007b18783b */ /* 0x000f280000000200 */
[----:B------:R-:W1:Y:S04]  /*b750*/  LDSM.16.M88.4 R4, [R124+0x3c00] ;  /* 0x003c00007c04783b */ /* 0x000e680000000200 */
[----:B------:R-:W1:Y:S04]  /*b760*/  LDSM.16.M88.4 R32, [R121+0x3800] ;  /* 0x003800007920783b */ /* 0x000e680000000200 */
[----:B------:R-:W1:Y:S04]  /*b770*/  LDSM.16.M88.4 R68, [R121+0x3400] ;  /* 0x003400007944783b */ /* 0x000e680000000200 */
[----:B------:R-:W-:Y:S04]  /*b780*/  LDSM.16.M88.4 R28, [R124+0x4000] ;  /* 0x004000007c1c783b */ /* 0x000fe80000000200 */
[----:B------:R-:W1:Y:S01]  /*b790*/  LDSM.16.M88.4 R88, [R125+0x1000] ;  /* 0x001000007d58783b */ /* 0x000e620000000200 */
[C---:B--2---:R-:W-:Y:S03]  /*b7a0*/  HMMA.16816.F32 R16, R80.reuse, R12, RZ ;  /* 0x0000000c5010723c */ /* 0x044fe600000018ff */
[----:B------:R-:W-:Y:S04]  /*b7b0*/  LDSM.16.M88.4 R20, [R124+0x4400] ;  /* 0x004400007c14783b */ /* 0x000fe80000000200 */
[----:B------:R-:W-:Y:S01]  /*b7c0*/  LDSM.16.M88.4 R76, [R123+0x1000] ;  /* 0x001000007b4c783b */ /* 0x000fe20000000200 */
[C---:B------:R-:W-:Y:S03]  /*b7d0*/  HMMA.16816.F32 R12, R80.reuse, R14, RZ ;  /* 0x0000000e500c723c */ /* 0x040fe600000018ff */
[----:B------:R-:W-:Y:S03]  /*b7e0*/  LDSM.16.M88.4 R64, [R121+0x3c00] ;  /* 0x003c00007940783b */ /* 0x000fe60000000200 */
[C---:B-----5:R-:W-:Y:S01]  /*b7f0*/  HMMA.16816.F32 R44, R80.reuse, R40, RZ ;  /* 0x00000028502c723c */ /* 0x060fe200000018ff */
[----:B------:R-:W-:Y:S04]  /*b800*/  LDSM.16.M88.4 R72, [R121+0x4400] ;  /* 0x004400007948783b */ /* 0x000fe80000000200 */
[----:B------:R-:W-:Y:S01]  /*b810*/  LDSM.16.M88.4 R92, [R124+0x4c00] ;  /* 0x004c00007c5c783b */ /* 0x000fe20000000200 */
[C---:B---3--:R-:W-:Y:S06]  /*b820*/  HMMA.16816.F32 R52, R80.reuse, R48, RZ ;  /* 0x000000305034723c */ /* 0x048fec00000018ff */
[----:B------:R-:W-:Y:S06]  /*b830*/  HMMA.16816.F32 R48, R80, R50, RZ ;  /* 0x000000325030723c */ /* 0x000fec00000018ff */
[C---:B----4-:R-:W-:Y:S06]  /*b840*/  HMMA.16816.F32 R16, R24.reuse, R8, R16 ;  /* 0x000000081810723c */ /* 0x050fec0000001810 */
[----:B------:R-:W-:Y:S01]  /*b850*/  HMMA.16816.F32 R12, R24, R10, R12 ;  /* 0x0000000a180c723c */ /* 0x000fe2000000180c */
[----:B------:R-:W2:Y:S05]  /*b860*/  LDSM.16.M88.4 R8, [R124+0x4800] ;  /* 0x004800007c08783b */ /* 0x000eaa0000000200 */
[C---:B------:R-:W-:Y:S06]  /*b870*/  HMMA.16816.F32 R40, R80.reuse, R42, RZ ;  /* 0x0000002a5028723c */ /* 0x040fec00000018ff */
[C---:B-1----:R-:W-:Y:S06]  /*b880*/  HMMA.16816.F32 R36, R80.reuse, R4, RZ ;  /* 0x000000045024723c */ /* 0x042fec00000018ff */
[----:B------:R-:W-:Y:S01]  /*b890*/  HMMA.16816.F32 R80, R80, R6, RZ ;  /* 0x000000065050723c */ /* 0x000fe200000018ff */
[----:B------:R-:W1:Y:S05]  /*b8a0*/  LDSM.16.M88.4 R4, [R121+0x4000] ;  /* 0x004000007904783b */ /* 0x000e6a0000000200 */
[C---:B------:R-:W-:Y:S06]  /*b8b0*/  HMMA.16816.F32 R44, R24.reuse, R32, R44 ;  /* 0x00000020182c723c */ /* 0x040fec000000182c */
[C---:B------:R-:W-:Y:S06]  /*b8c0*/  HMMA.16816.F32 R52, R24.reuse, R68, R52 ;  /* 0x000000441834723c */ /* 0x040fec0000001834 */
[----:B------:R-:W-:Y:S01]  /*b8d0*/  HMMA.16816.F32 R48, R24, R70, R48 ;  /* 0x000000461830723c */ /* 0x000fe20000001830 */
[----:B------:R-:W3:Y:S05]  /*b8e0*/  LDSM.16.M88.4 R68, [R121+0x4800] ;  /* 0x004800007944783b */ /* 0x000eea0000000200 */
[----:B------:R-:W-:Y:S06]  /*b8f0*/  HMMA.16816.F32 R16, R88, R28, R16 ;  /* 0x0000001c5810723c */ /* 0x000fec0000001810 */
[----:B------:R-:W-:Y:S01]  /*b900*/  HMMA.16816.F32 R40, R24, R34, R40 ;  /* 0x000000221828723c */ /* 0x000fe20000001828 */
[----:B------:R-:W-:Y:S05]  /*b910*/  LDSM.16.M88.4 R32, [R125+0x2000] ;  /* 0x002000007d20783b */ /* 0x000fea0000000200 */
[C---:B------:R-:W-:Y:S01]  /*b920*/  HMMA.16816.F32 R12, R88.reuse, R30, R12 ;  /* 0x0000001e580c723c */ /* 0x040fe2000000180c */
[----:B------:R-:W4:Y:S05]  /*b930*/  LDSM.16.M88.4 R28, [R124+0x5000] ;  /* 0x005000007c1c783b */ /* 0x000f2a0000000200 */
[C---:B--2---:R-:W-:Y:S06]  /*b940*/  HMMA.16816.F32 R44, R88.reuse, R8, R44 ;  /* 0x00000008582c723c */ /* 0x044fec000000182c */
[C---:B------:R-:W-:Y:S06]  /*b950*/  HMMA.16816.F32 R52, R88.reuse, R20, R52 ;  /* 0x000000145834723c */ /* 0x040fec0000001834 */
[----:B------:R-:W-:Y:S01]  /*b960*/  HMMA.16816.F32 R48, R88, R22, R48 ;  /* 0x000000165830723c */ /* 0x000fe20000001830 */
[----:B------:R-:W2:Y:S05]  /*b970*/  LDSM.16.M88.4 R20, [R124+0x5800] ;  /* 0x005800007c14783b */ /* 0x000eaa0000000200 */
[----:B-1----:R-:W-:Y:S06]  /*b980*/  HMMA.16816.F32 R16, R76, R4, R16 ;  /* 0x000000044c10723c */ /* 0x002fec0000001810 */
[----:B------:R-:W-:Y:S01]  /*b990*/  HMMA.16816.F32 R40, R88, R10, R40 ;  /* 0x0000000a5828723c */ /* 0x000fe20000001828 */
[----:B------:R-:W-:Y:S05]  /*b9a0*/  LDSM.16.M88.4 R8, [R123+0x2000] ;  /* 0x002000007b08783b */ /* 0x000fea0000000200 */
[----:B------:R-:W-:Y:S01]  /*b9b0*/  HMMA.16816.F32 R12, R76, R6, R12 ;  /* 0x000000064c0c723c */ /* 0x000fe2000000180c */
[----:B------:R-:W1:Y:S05]  /*b9c0*/  LDSM.16.M88.4 R4, [R121+0x5000] ;  /* 0x005000007904783b */ /* 0x000e6a0000000200 */
[C---:B------:R-:W-:Y:S06]  /*b9d0*/  HMMA.16816.F32 R36, R24.reuse, R64, R36 ;  /* 0x000000401824723c */ /* 0x040fec0000001824 */
[----:B------:R-:W-:Y:S01]  /*b9e0*/  HMMA.16816.F32 R80, R24, R66, R80 ;  /* 0x000000421850723c */ /* 0x000fe20000001850 */
[----:B------:R-:W5:Y:S04]  /*b9f0*/  LDSM.16.M88.4 R24, [R124+0x5400] ;  /* 0x005400007c18783b */ /* 0x000f680000000200 */
[----:B------:R-:W5:Y:S01]  /*ba00*/  LDSM.16.M88.4 R64, [R121+0x4c00] ;  /* 0x004c00007940783b */ /* 0x000f620000000200 */
[C---:B---3--:R-:W-:Y:S06]  /*ba10*/  HMMA.16816.F32 R44, R76.reuse, R68, R44 ;  /* 0x000000444c2c723c */ /* 0x048fec000000182c */
[C---:B------:R-:W-:Y:S06]  /*ba20*/  HMMA.16816.F32 R52, R76.reuse, R72, R52 ;  /* 0x000000484c34723c */ /* 0x040fec0000001834 */
[----:B------:R-:W-:Y:S06]  /*ba30*/  HMMA.16816.F32 R48, R76, R74, R48 ;  /* 0x0000004a4c30723c */ /* 0x000fec0000001830 */
[----:B----4-:R-:W-:Y:S01]  /*ba40*/  HMMA.16816.F32 R72, R32, R28, R16 ;  /* 0x0000001c2048723c */ /* 0x010fe20000001810 */
[----:B------:R-:W3:Y:S05]  /*ba50*/  LDSM.16.M88.4 R16, [R121+0x5400] ;  /* 0x005400007910783b */ /* 0x000eea0000000200 */
[----:B------:R-:W-:Y:S06]  /*ba60*/  HMMA.16816.F32 R36, R88, R92, R36 ;  /* 0x0000005c5824723c */ /* 0x000fec0000001824 */
[C---:B--2---:R-:W-:Y:S06]  /*ba70*/  HMMA.16816.F32 R44, R32.reuse, R20, R44 ;  /* 0x00000014202c723c */ /* 0x044fec000000182c */
[----:B------:R-:W-:Y:S01]  /*ba80*/  HMMA.16816.F32 R12, R32, R30, R12 ;  /* 0x0000001e200c723c */ /* 0x000fe2000000180c */
[----:B------:R-:W-:Y:S01]  /*ba90*/  IMAD R21, R59, 0x10, R60 ;  /* 0x000000103b157824 */ /* 0x000fe200078e023c */
[----:B------:R-:W-:Y:S04]  /*baa0*/  LDSM.16.M88.4 R28, [R121+0x5800] ;  /* 0x00580000791c783b */ /* 0x000fe80000000200 */
[----:B-1----:R-:W-:Y:S06]  /*bab0*/  HMMA.16816.F32 R72, R8, R4, R72 ;  /* 0x000000040848723c */ /* 0x002fec0000001848 */
[----:B-----5:R-:W-:Y:S01]  /*bac0*/  HMMA.16816.F32 R52, R32, R24, R52 ;  /* 0x000000182034723c */ /* 0x020fe20000001834 */
[----:B------:R-:W-:Y:S01]  /*bad0*/  IADD3 R4, R21, 0x1, R134 ;  /* 0x0000000115047810 */ /* 0x000fe20007ffe086 */
[----:B------:R-:W-:-:S03]  /*bae0*/  VIADD R5, R2, 0x8 ;  /* 0x0000000802057836 */ /* 0x000fc60000000000 */
[----:B------:R-:W-:Y:S01]  /*baf0*/  IADD3 R4, R61, R4, -R127 ;  /* 0x000000043d047210 */ /* 0x000fe20007ffe87f */
[----:B------:R-:W-:Y:S01]  /*bb00*/  HMMA.16816.F32 R48, R32, R26, R48 ;  /* 0x0000001a2030723c */ /* 0x000fe20000001830 */
[----:B------:R-:W1:Y:S03]  /*bb10*/  LDSM.16.M88.4 R24, [R124+0x5c00] ;  /* 0x005c00007c18783b */ /* 0x000e660000000200 */
[----:B------:R-:W-:Y:S02]  /*bb20*/  VIADD R4, R4, UR5 ;  /* 0x0000000504047c36 */ /* 0x000fe40008000000 */
[----:B------:R-:W-:Y:S03]  /*bb30*/  HMMA.16816.F32 R80, R88, R94, R80 ;  /* 0x0000005e5850723c */ /* 0x000fe60000001850 */
[----:B------:R-:W-:-:S02]  /*bb40*/  VIMNMX R100, R4, R61, PT ;  /* 0x0000003d04647248 */ /* 0x000fc40003fe0100 */
[----:B------:R-:W-:Y:S01]  /*bb50*/  VIADDMNMX R101, R4, 0x8, R61, PT ;  /* 0x0000000804657846 */ /* 0x000fe2000380013d */
[C---:B------:R-:W-:Y:S01]  /*bb60*/  HMMA.16816.F32 R40, R76.reuse, R70, R40 ;  /* 0x000000464c28723c */ /* 0x040fe20000001828 */
[C---:B------:R-:W-:Y:S01]  /*bb70*/  VIADD R4, R2.reuse, 0x1 ;  /* 0x0000000102047836 */ /* 0x040fe20000000000 */
[-C--:B------:R-:W-:Y:S02]  /*bb80*/  ISETP.GE.AND P5, PT, R2, R100.reuse, PT ;  /* 0x000000640200720c */ /* 0x080fe40003fa6270 */
[-C--:B------:R-:W-:Y:S02]  /*bb90*/  ISETP.GE.AND P6, PT, R5, R100.reuse, PT ;  /* 0x000000640500720c */ /* 0x080fe40003fc6270 */
[----:B------:R-:W-:Y:S01]  /*bba0*/  HMMA.16816.F32 R36, R76, R64, R36 ;  /* 0x000000404c24723c */ /* 0x000fe20000001824 */
[----:B------:R-:W-:Y:S02]  /*bbb0*/  FSEL R72, R72, -INF , !P5 ;  /* 0xff80000048487808 */ /* 0x000fe40006800000 */
[----:B------:R-:W-:-:S02]  /*bbc0*/  ISETP.GE.AND P1, PT, R4, R100, PT ;  /* 0x000000640400720c */ /* 0x000fc40003f26270 */
[-C--:B------:R-:W-:Y:S01]  /*bbd0*/  ISETP.GE.AND P2, PT, R4, R101.reuse, PT ;  /* 0x000000650400720c */ /* 0x080fe20003f46270 */
[----:B------:R-:W-:Y:S01]  /*bbe0*/  HMMA.16816.F32 R12, R8, R6, R12 ;  /* 0x00000006080c723c */ /* 0x000fe2000000180c */
[----:B------:R-:W-:Y:S02]  /*bbf0*/  ISETP.GE.AND P5, PT, R5, R101, PT ;  /* 0x000000650500720c */ /* 0x000fe40003fa6270 */
[----:B------:R-:W2:Y:S01]  /*bc00*/  LDSM.16.M88.4 R4, [R121+0x5c00] ;  /* 0x005c00007904783b */ /* 0x000ea20000000200 */
[----:B------:R-:W-:-:S04]  /*bc10*/  DEPBAR.LE SB0, 0x0 ;  /* 0x000080000000791a */ /* 0x000fc80000000000 */
[----:B------:R-:W-:Y:S06]  /*bc20*/  HMMA.16816.F32 R80, R76, R66, R80 ;  /* 0x000000424c50723c */ /* 0x000fec0000001850 */
[----:B------:R-:W-:Y:S06]  /*bc30*/  HMMA.16816.F32 R40, R32, R22, R40 ;  /* 0x000000162028723c */ /* 0x000fec0000001828 */
[----:B---3--:R-:W-:Y:S04]  /*bc40*/  HMMA.16816.F32 R52, R8, R16, R52 ;  /* 0x000000100834723c */ /* 0x008fe80000001834 */
[----:B------:R-:W-:-:S02]  /*bc50*/  FSEL R20, R14, -INF , !P5 ;  /* 0xff8000000e147808 */ /* 0x000fc40006800000 */
[----:B------:R-:W-:Y:S01]  /*bc60*/  HMMA.16816.F32 R48, R8, R18, R48 ;  /* 0x000000120830723c */ /* 0x000fe20000001830 */
[----:B------:R-:W-:Y:S01]  /*bc70*/  VIADD R17, R2, 0x9 ;  /* 0x0000000902117836 */ /* 0x000fe20000000000 */
[----:B------:R-:W-:Y:S02]  /*bc80*/  FSEL R16, R12, -INF , !P6 ;  /* 0xff8000000c107808 */ /* 0x000fe40007000000 */
[----:B------:R-:W-:Y:S02]  /*bc90*/  FSEL R12, R75, -INF , !P2 ;  /* 0xff8000004b0c7808 */ /* 0x000fe40005000000 */
[----:B-1----:R-:W-:Y:S01]  /*bca0*/  HMMA.16816.F32 R36, R32, R24, R36 ;  /* 0x000000182024723c */ /* 0x002fe20000001824 */
[----:B------:R-:W-:Y:S01]  /*bcb0*/  FSEL R18, R73, -INF , !P1 ;  /* 0xff80000049127808 */ /* 0x000fe20004800000 */
[----:B------:R-:W-:Y:S01]  /*bcc0*/  BAR.SYNC.DEFER_BLOCKING 0x0 ;  /* 0x0000000000007b1d */ /* 0x000fe20000010000 */
[----:B------:R-:W-:Y:S02]  /*bcd0*/  ISETP.GE.AND P1, PT, R2, R101, PT ;  /* 0x000000650200720c */ /* 0x000fe40003f26270 */
[----:B------:R-:W-:Y:S01]  /*bce0*/  ISETP.GE.AND P6, PT, R17, R100, PT ;  /* 0x000000641100720c */ /* 0x000fe20003fc6270 */
[----:B------:R-:W-:Y:S01]  /*bcf0*/  HMMA.16816.F32 R44, R8, R28, R44 ;  /* 0x0000001c082c723c */ /* 0x000fe2000000182c */
[----:B------:R-:W-:-:S02]  /*bd00*/  FSEL R74, R74, -INF , !P1 ;  /* 0xff8000004a4a7808 */ /* 0x000fc40004800000 */
[-C--:B------:R-:W-:Y:S01]  /*bd10*/  ISETP.GE.AND P1, PT, R17, R101.reuse, PT ;  /* 0x000000651100720c */ /* 0x080fe20003f26270 */
[C---:B------:R-:W-:Y:S01]  /*bd20*/  VIADD R17, R2.reuse, 0x10 ;  /* 0x0000001002117836 */ /* 0x040fe20000000000 */
[----:B------:R-:W-:Y:S01]  /*bd30*/  FSEL R24, R13, -INF , !P6 ;  /* 0xff8000000d187808 */ /* 0x000fe20007000000 */
[C---:B------:R-:W-:Y:S01]  /*bd40*/  VIADD R13, R2.reuse, 0x11 ;  /* 0x00000011020d7836 */ /* 0x040fe20000000000 */
[----:B------:R-:W-:Y:S01]  /*bd50*/  FSEL R14, R15, -INF , !P1 ;  /* 0xff8000000f0e7808 */ /* 0x000fe20004800000 */
[----:B------:R-:W-:Y:S01]  /*bd60*/  HMMA.16816.F32 R80, R32, R26, R80 ;  /* 0x0000001a2050723c */ /* 0x000fe20000001850 */
[-C--:B------:R-:W-:Y:S01]  /*bd70*/  ISETP.GE.AND P6, PT, R17, R100.reuse, PT ;  /* 0x000000641100720c */ /* 0x080fe20003fc6270 */
[----:B------:R-:W-:Y:S01]  /*bd80*/  VIADD R15, R2, 0x18 ;  /* 0x00000018020f7836 */ /* 0x000fe20000000000 */
[C---:B------:R-:W-:Y:S02]  /*bd90*/  ISETP.GE.AND P5, PT, R13.reuse, R100, PT ;  /* 0x000000640d00720c */ /* 0x040fe40003fa6270 */
[-C--:B------:R-:W-:Y:S01]  /*bda0*/  ISETP.GE.AND P1, PT, R13, R101.reuse, PT ;  /* 0x000000650d00720c */ /* 0x080fe20003f26270 */
[----:B------:R-:W-:Y:S01]  /*bdb0*/  HMMA.16816.F32 R40, R8, R30, R40 ;  /* 0x0000001e0828723c */ /* 0x000fe20000001828 */
[----:B------:R-:W-:Y:S01]  /*bdc0*/  FSEL R64, R52, -INF , !P6 ;  /* 0xff80000034407808 */ /* 0x000fe20007000000 */
[----:B------:R-:W-:Y:S01]  /*bdd0*/  VIADD R13, R2, 0x19 ;  /* 0x00000019020d7836 */ /* 0x000fe20000000000 */
[----:B------:R-:W-:-:S02]  /*bde0*/  ISETP.GE.AND P2, PT, R17, R101, PT ;  /* 0x000000651100720c */ /* 0x000fc40003f46270 */
[-C--:B------:R-:W-:Y:S01]  /*bdf0*/  ISETP.GE.AND P6, PT, R15, R100.reuse, PT ;  /* 0x000000640f00720c */ /* 0x080fe20003fc6270 */
[C---:B--2---:R-:W-:Y:S01]  /*be00*/  HMMA.16816.F32 R36, R8.reuse, R4, R36 ;  /* 0x000000040824723c */ /* 0x044fe20000001824 */
[----:B------:R-:W-:Y:S02]  /*be10*/  FSEL R28, R54, -INF , !P2 ;  /* 0xff800000361c7808 */ /* 0x000fe40005000000 */
[----:B------:R-:W-:Y:S02]  /*be20*/  FSEL R52, R48, -INF , !P6 ;  /* 0xff80000030347808 */ /* 0x000fe40007000000 */
[----:B------:R-:W-:Y:S02]  /*be30*/  FSEL R62, R53, -INF , !P5 ;  /* 0xff800000353e7808 */ /* 0x000fe40006800000 */
[C---:B------:R-:W-:Y:S01]  /*be40*/  ISETP.GE.AND P6, PT, R13.reuse, R100, PT ;  /* 0x000000640d00720c */ /* 0x040fe20003fc6270 */
[C---:B------:R-:W-:Y:S01]  /*be50*/  VIADD R4, R2.reuse, 0x29 ;  /* 0x0000002902047836 */ /* 0x040fe20000000000 */
[-C--:B------:R-:W-:Y:S01]  /*be60*/  ISETP.GE.AND P2, PT, R13, R101.reuse, PT ;  /* 0x000000650d00720c */ /* 0x080fe20003f46270 */
[C---:B------:R-:W-:Y:S01]  /*be70*/  VIADD R13, R2.reuse, 0x21 ;  /* 0x00000021020d7836 */ /* 0x040fe20000000000 */
[----:B------:R-:W-:Y:S01]  /*be80*/  ISETP.GE.AND P5, PT, R15, R101, PT ;  /* 0x000000650f00720c */ /* 0x000fe20003fa6270 */
[----:B------:R-:W-:Y:S01]  /*be90*/  VIADD R15, R2, 0x20 ;  /* 0x00000020020f7836 */ /* 0x000fe20000000000 */
[----:B------:R-:W-:Y:S01]  /*bea0*/  FSEL R48, R51, -INF , !P2 ;  /* 0xff80000033307808 */ /* 0x000fe20005000000 */
[----:B------:R-:W-:Y:S01]  /*beb0*/  HMMA.16816.F32 R80, R8, R6, R80 ;  /* 0x000000060850723c */ /* 0x000fe20000001850 */
[----:B------:R-:W-:Y:S01]  /*bec0*/  FSEL R50, R50, -INF , !P5 ;  /* 0xff80000032327808 */ /* 0x000fe20006800000 */
[----:B------:R-:W-:Y:S01]  /*bed0*/  VIADD R5, R2, 0x30 ;  /* 0x0000003002057836 */ /* 0x000fe20000000000 */
[----:B------:R-:W-:-:S02]  /*bee0*/  FSEL R60, R49, -INF , !P6 ;  /* 0xff800000313c7808 */ /* 0x000fc40007000000 */
[CC--:B------:R-:W-:Y:S02]  /*bef0*/  ISETP.GE.AND P5, PT, R13.reuse, R100.reuse, PT ;  /* 0x000000640d00720c */ /* 0x0c0fe40003fa6270 */
[----:B------:R-:W-:Y:S01]  /*bf00*/  ISETP.GE.AND P2, PT, R13, R101, PT ;  /* 0x000000650d00720c */ /* 0x000fe20003f46270 */
[----:B------:R-:W-:Y:S01]  /*bf10*/  VIADD R13, R2, 0x28 ;  /* 0x00000028020d7836 */ /* 0x000fe20000000000 */
[-C--:B------:R-:W-:Y:S02]  /*bf20*/  ISETP.GE.AND P6, PT, R15, R100.reuse, PT ;  /* 0x000000640f00720c */ /* 0x080fe40003fc6270 */
[----:B------:R-:W-:Y:S02]  /*bf30*/  FSEL R22, R55, -INF , !P1 ;  /* 0xff80000037167808 */ /* 0x000fe40004800000 */
[----:B------:R-:W-:Y:S02]  /*bf40*/  FSEL R108, R44, -INF , !P6 ;  /* 0xff8000002c6c7808 */ /* 0x000fe40007000000 */
[----:B------:R-:W-:-:S02]  /*bf50*/  ISETP.GE.AND P6, PT, R13, R100, PT ;  /* 0x000000640d00720c */ /* 0x000fc40003fc6270 */
[-C--:B------:R-:W-:Y:S02]  /*bf60*/  ISETP.GE.AND P1, PT, R15, R101.reuse, PT ;  /* 0x000000650f00720c */ /* 0x080fe40003f26270 */
[----:B------:R-:W-:Y:S02]  /*bf70*/  FSEL R102, R40, -INF , !P6 ;  /* 0xff80000028667808 */ /* 0x000fe40007000000 */
[----:B------:R-:W-:Y:S02]  /*bf80*/  ISETP.GE.AND P6, PT, R4, R100, PT ;  /* 0x000000640400720c */ /* 0x000fe40003fc6270 */
[----:B------:R-:W-:Y:S02]  /*bf90*/  FSEL R98, R46, -INF , !P1 ;  /* 0xff8000002e627808 */ /* 0x000fe40004800000 */
[----:B------:R-:W-:Y:S02]  /*bfa0*/  FSEL R104, R45, -INF , !P5 ;  /* 0xff8000002d687808 */ /* 0x000fe40006800000 */
        /* <DEDUP_REMOVED lines=9> */
[----:B------:R-:W-:Y:S01]  /*c040*/  VIADD R4, R2, 0x38 ;  /* 0x0000003802047836 */ /* 0x000fe20000000000 */
[----:B------:R-:W-:Y:S01]  /*c050*/  FSEL R32, R38, -INF , !P6 ;  /* 0xff80000026207808 */ /* 0x000fe20007000000 */
[----:B------:R-:W-:Y:S01]  /*c060*/  VIADD R2, R2, 0x39 ;  /* 0x0000003902027836 */ /* 0x000fe20000000000 */
[----:B------:R-:W-:-:S02]  /*c070*/  FSEL R112, R47, -INF , !P2 ;  /* 0xff8000002f707808 */ /* 0x000fc40005000000 */
[----:B------:R-:W-:Y:S02]  /*c080*/  ISETP.GT.AND P6, PT, R139, R126, PT ;  /* 0x0000007e8b00720c */ /* 0x000fe40003fc4270 */
[-C--:B------:R-:W-:Y:S02]  /*c090*/  ISETP.GE.AND P2, PT, R5, R100.reuse, PT ;  /* 0x000000640500720c */ /* 0x080fe40003f46270 */
[----:B------:R-:W-:Y:S02]  /*c0a0*/  SHF.R.S32.HI R6, RZ, 0x1f, R59 ;  /* 0x0000001fff067819 */ /* 0x000fe4000001143b */
[----:B------:R-:W-:Y:S02]  /*c0b0*/  FSEL R88, R36, -INF , !P2 ;  /* 0xff80000024587808 */ /* 0x000fe40005000000 */
[----:B------:R-:W-:Y:S02]  /*c0c0*/  FSEL R35, R37, -INF , !P1 ;  /* 0xff80000025237808 */ /* 0x000fe40004800000 */
[----:B------:R-:W-:-:S02]  /*c0d0*/  ISETP.GE.AND P2, PT, R4, R100, PT ;  /* 0x000000640400720c */ /* 0x000fc40003f46270 */
[----:B------:R-:W-:Y:S02]  /*c0e0*/  ISETP.GE.AND P1, PT, R2, R100, PT ;  /* 0x000000640200720c */ /* 0x000fe40003f26270 */
[----:B------:R-:W-:Y:S02]  /*c0f0*/  LEA.HI R6, R6, R59, RZ, 0x2 ;  /* 0x0000003b06067211 */ /* 0x000fe400078f10ff */
[----:B------:R-:W-:Y:S02]  /*c100*/  FSEL R34, R80, -INF , !P2 ;  /* 0xff80000050227808 */ /* 0x000fe40005000000 */
[----:B------:R-:W-:Y:S02]  /*c110*/  FSEL R33, R81, -INF , !P1 ;  /* 0xff80000051217808 */ /* 0x000fe40004800000 */
[----:B------:R-:W-:Y:S02]  /*c120*/  LOP3.LUT R6, R6, 0xfffffffc, RZ, 0xc0, !PT ;  /* 0xfffffffc06067812 */ /* 0x000fe400078ec0ff */
[----:B------:R-:W-:-:S02]  /*c130*/  ISETP.GE.AND P2, PT, R4, R101, PT ;  /* 0x000000650400720c */ /* 0x000fc40003f46270 */
[----:B------:R-:W-:Y:S01]  /*c140*/  ISETP.GE.AND P1, PT, R2, R101, PT ;  /* 0x000000650200720c */ /* 0x000fe20003f26270 */
[----:B------:R-:W-:Y:S01]  /*c150*/  IMAD.IADD R137, R59, 0x1, -R6 ;  /* 0x000000013b897824 */ /* 0x000fe200078e0a06 */
[----:B------:R-:W-:Y:S02]  /*c160*/  FSEL R31, R39, -INF , !P5 ;  /* 0xff800000271f7808 */ /* 0x000fe40006800000 */
[----:B------:R-:W-:Y:S02]  /*c170*/  FSEL R30, R82, -INF , !P2 ;  /* 0xff800000521e7808 */ /* 0x000fe40005000000 */
[----:B------:R-:W-:Y:S01]  /*c180*/  FSEL R29, R83, -INF , !P1 ;  /* 0xff800000531d7808 */ /* 0x000fe20004800000 */
[----:B------:R-:W-:Y:S06]  /*c190*/  @!P6 BRA `(.L_x_4705) ;  /* 0x0000000400f8e947 */ /* 0x000fec0003800000 */
[----:B------:R-:W-:Y:S05]  /*c1a0*/  @!P3 BRA `(.L_x_4706) ;  /* 0x0000000000f4b947 */ /* 0x000fea0003800000 */
[----:B------:R-:W1:Y:S01]  /*c1b0*/  LDC R4, c[0x0][0x380] ;  /* 0x0000e000ff047b82 */ /* 0x000e620000000800 */
[----:B------:R-:W-:Y:S01]  /*c1c0*/  SHF.L.U32 R5, R139, 0x6, RZ ;  /* 0x000000068b057819 */ /* 0x000fe200000006ff */
[----:B------:R-:W-:-:S03]  /*c1d0*/  ULDC.64 UR8, c[0x0][0x248] ;  /* 0x0000920000087ab9 */ /* 0x000fc60000000a00 */
[----:B------:R-:W-:Y:S01]  /*c1e0*/  IABS R11, R5 ;  /* 0x00000005000b7213 */ /* 0x000fe20000000000 */
[C---:B------:R-:W-:Y:S01]  /*c1f0*/  VIADD R13, R5.reuse, 0xffffffc0 ;  /* 0xffffffc0050d7836 */ /* 0x040fe20000000000 */
[-C--:B-1----:R-:W-:Y:S02]  /*c200*/  IABS R2, R4.reuse ;  /* 0x0000000400027213 */ /* 0x082fe40000000000 */
[----:B------:R-:W-:Y:S02]  /*c210*/  LOP3.LUT R5, R5, R4, RZ, 0x3c, !PT ;  /* 0x0000000405057212 */ /* 0x000fe400078e3cff */
[----:B------:R-:W1:Y:S08]  /*c220*/  I2F.RP R6, R2 ;  /* 0x0000000200067306 */ /* 0x000e700000209400 */
        /* <DEDUP_REMOVED lines=24> */
[----:B------:R-:W-:-:S05]  /*c3b0*/  LOP3.LUT R2, RZ, R4, RZ, 0x33, !PT ;  /* 0x00000004ff027212 */ /* 0x000fca00078e33ff */
[----:B------:R-:W-:Y:S02]  /*c3c0*/  @P5 IADD3 R6, R6, 0x1, RZ ;  /* 0x0000000106065810 */ /* 0x000fe40007ffe0ff */
[----:B------:R-:W-:-:S04]  /*c3d0*/  ISETP.GE.AND P5, PT, R5, RZ, PT ;  /* 0x000000ff0500720c */ /* 0x000fc80003fa6270 */
[----:B------:R-:W-:Y:S02]  /*c3e0*/  @P1 IADD3 R0, R0, 0x1, RZ ;  /* 0x0000000100001810 */ /* 0x000fe40007ffe0ff */
[----:B------:R-:W-:Y:S02]  /*c3f0*/  ISETP.NE.AND P1, PT, R4, RZ, PT ;  /* 0x000000ff0400720c */ /* 0x000fe40003f25270 */
[----:B------:R-:W-:-:S05]  /*c400*/  @!P2 IADD3 R0, -R0, RZ, RZ ;  /* 0x000000ff0000a210 */ /* 0x000fca0007ffe1ff */
        /* <DEDUP_REMOVED lines=23> */
.L_x_4706:
[----:B------:R-:W1:Y:S02]  /*c580*/  LDC R9, c[0x0][0x248] ;  /* 0x00009200ff097b82 */ /* 0x000e640000000800 */
[----:B-1----:R-:W-:-:S04]  /*c590*/  LEA R9, -R9, RZ, 0x6 ;  /* 0x000000ff09097211 */ /* 0x002fc800078e31ff */
[----:B------:R-:W-:-:S07]  /*c5a0*/  SHF.R.S32.HI R0, RZ, 0x1f, R9 ;  /* 0x0000001fff007819 */ /* 0x000fce0000011409 */
.L_x_4707:
[C---:B------:R-:W-:Y:S02]  /*c5b0*/  LOP3.LUT P5, RZ, R96.reuse, 0x2, RZ, 0xc0, !PT ;  /* 0x0000000260ff7812 */ /* 0x040fe400078ac0ff */
[C---:B------:R-:W-:Y:S02]  /*c5c0*/  LEA R132, P1, R9.reuse, R132, 0x1 ;  /* 0x0000008409847211 */ /* 0x040fe400078208ff */
[----:B------:R-:W-:Y:S02]  /*c5d0*/  LOP3.LUT P2, RZ, R96, 0x1, RZ, 0xc0, !PT ;  /* 0x0000000160ff7812 */ /* 0x000fe4000784c0ff */
[----:B------:R-:W-:-:S07]  /*c5e0*/  LEA.HI.X R135, R9, R135, R0, 0x1, P1 ;  /* 0x0000008709877211 */ /* 0x000fce00008f0c00 */
[----:B------:R-:W-:-:S05]  /*c5f0*/  @P5 IADD3 R11, P1, R9, R106, RZ ;  /* 0x0000006a090b5210 */ /* 0x000fca0007f3e0ff */
[----:B------:R-:W-:Y:S01]  /*c600*/  @P5 IMAD.X R2, R0, 0x1, R56, P1 ;  /* 0x0000000100025824 */ /* 0x000fe200008e0638 */
[----:B------:R-:W-:-:S05]  /*c610*/  IADD3 R7, P1, R58, R9, RZ ;  /* 0x000000093a077210 */ /* 0x000fca0007f3e0ff */
[----:B------:R-:W-:Y:S01]  /*c620*/  IMAD.X R5, R57, 0x1, R0, P1 ;  /* 0x0000000139057824 */ /* 0x000fe200008e0600 */
[----:B------:R-:W-:-:S04]  /*c630*/  @P2 LEA R26, P1, R58, R132, 0x1 ;  /* 0x000000843a1a2211 */ /* 0x000fc800078208ff */
[----:B------:R-:W-:Y:S02]  /*c640*/  @P2 LEA.HI.X R27, R58, R135, R57, 0x1, P1 ;  /* 0x000000873a1b2211 */ /* 0x000fe400008f0c39 */
[----:B------:R-:W-:-:S13]  /*c650*/  LOP3.LUT P2, RZ, R96, 0x4, RZ, 0xc0, !PT ;  /* 0x0000000460ff7812 */ /* 0x000fda000784c0ff */
[----:B------:R-:W-:-:S05]  /*c660*/  @P2 IADD3 R9, P1, R9, R106, RZ ;  /* 0x0000006a09092210 */ /* 0x000fca0007f3e0ff */
[----:B------:R-:W-:Y:S01]  /*c670*/  @P2 IMAD.X R0, R0, 0x1, R56, P1 ;  /* 0x0000000100002824 */ /* 0x000fe200008e0638 */
[----:B------:R-:W-:-:S05]  /*c680*/  @P5 IADD3 R13, P1, R7, R106, RZ ;  /* 0x0000006a070d5210 */ /* 0x000fca0007f3e0ff */
[----:B------:R-:W-:Y:S01]  /*c690*/  @P5 IMAD.X R4, R5, 0x1, R56, P1 ;  /* 0x0000000105045824 */ /* 0x000fe200008e0638 */
[----:B------:R-:W-:-:S05]  /*c6a0*/  @P2 IADD3 R7, P1, R7, R106, RZ ;  /* 0x0000006a07072210 */ /* 0x000fca0007f3e0ff */
[----:B------:R-:W-:Y:S01]  /*c6b0*/  @P2 IMAD.X R56, R5, 0x1, R56, P1 ;  /* 0x0000000105382824 */ /* 0x000fe200008e0638 */
[----:B------:R-:W-:-:S04]  /*c6c0*/  @P5 LEA R10, P1, R11, UR12, 0x1 ;  /* 0x0000000c0b0a5c11 */ /* 0x000fc8000f8208ff */
[----:B------:R-:W-:Y:S02]  /*c6d0*/  @P5 LEA.HI.X R11, R11, UR13, R2, 0x1, P1 ;  /* 0x0000000d0b0b5c11 */ /* 0x000fe400088f0c02 */
[----:B------:R-:W-:-:S04]  /*c6e0*/  @P2 LEA R8, P1, R9, UR12, 0x1 ;  /* 0x0000000c09082c11 */ /* 0x000fc8000f8208ff */
[----:B------:R-:W-:Y:S02]  /*c6f0*/  @P2 LEA.HI.X R9, R9, UR13, R0, 0x1, P1 ;  /* 0x0000000d09092c11 */ /* 0x000fe400088f0c00 */
[----:B------:R-:W-:-:S04]  /*c700*/  @P5 LEA R36, P1, R13, UR12, 0x1 ;  /* 0x0000000c0d245c11 */ /* 0x000fc8000f8208ff */
[----:B------:R-:W-:Y:S02]  /*c710*/  @P5 LEA.HI.X R37, R13, UR13, R4, 0x1, P1 ;  /* 0x0000000d0d255c11 */ /* 0x000fe400088f0c04 */
[----:B------:R-:W-:-:S04]  /*c720*/  @P2 LEA R4, P1, R7, UR12, 0x1 ;  /* 0x0000000c07042c11 */ /* 0x000fc8000f8208ff */
[----:B------:R-:W-:Y:S02]  /*c730*/  @P2 LEA.HI.X R5, R7, UR13, R56, 0x1, P1 ;  /* 0x0000000d07052c11 */ /* 0x000fe400088f0c38 */
[----:B------:R-:W-:-:S13]  /*c740*/  LOP3.LUT P1, RZ, R96, 0x1, RZ, 0xc0, !PT ;  /* 0x0000000160ff7812 */ /* 0x000fda000782c0ff */
[----:B------:R-:W-:Y:S02]  /*c750*/  @P1 IMAD.MOV.U32 R6, RZ, RZ, R132 ;  /* 0x000000ffff061224 */ /* 0x000fe400078e0084 */
[----:B------:R-:W-:-:S05]  /*c760*/  @P1 IMAD.MOV.U32 R7, RZ, RZ, R135 ;  /* 0x000000ffff071224 */ /* 0x000fca00078e0087 */
[----:B------:R-:W-:Y:S01]  /*c770*/  @!PT LDS RZ, [RZ] ;  /* 0x00000000fffff984 */ /* 0x000fe20000000800 */
[----:B------:R-:W-:Y:S01]  /*c780*/  @!PT LDS RZ, [RZ] ;  /* 0x00000000fffff984 */ /* 0x000fe20000000800 */
[----:B------:R-:W-:Y:S01]  /*c790*/  @!PT LDS RZ, [RZ] ;  /* 0x00000000fffff984 */ /* 0x000fe20000000800 */
[----:B------:R1:W-:Y:S04]  /*c7a0*/  @P1 LDGSTS.E.BYPASS.LTC128B.128 [R128+0x3000], desc[UR6][R6.64] ;  /* 0x0300000006801fae */ /* 0x0003e8000b901d46 */
        /* <DEDUP_REMOVED lines=29> */
.L_x_4705:
        /* <DEDUP_REMOVED lines=64> */
[----:B------:R-:W-:Y:S01]  /*cd80*/  FFMA.FTZ R20, R60, UR8, -R97 ;  /* 0x000000083c147c23 */ /* 0x000fe20008010861 */
[--C-:B------:R-:W-:Y:S01]  /*cd90*/  FFMA.FTZ R28, R28, UR8, -R89.reuse ;  /* 0x000000081c1c7c23 */ /* 0x100fe20008010859 */
[--C-:B------:R-:W-:Y:S01]  /*cda0*/  FFMA.FTZ R22, R50, UR8, -R89.reuse ;  /* 0x0000000832167c23 */ /* 0x100fe20008010859 */
[----:B------:R-:W-:Y:S01]  /*cdb0*/  FFMA.FTZ R3, R48, UR8, -R89 ;  /* 0x0000000830037c23 */ /* 0x000fe20008010859 */
[----:B------:R-:W1:Y:S01]  /*cdc0*/  MUFU.EX2 R90, R90 ;  /* 0x0000005a005a7308 */ /* 0x000e620000000800 */
[----:B------:R-:W2:Y:S01]  /*cdd0*/  LDSM.16.MT88.4 R52, [R122+0x7000] ;  /* 0x007000007a34783b */ /* 0x000ea20000004200 */
[--C-:B------:R-:W-:Y:S01]  /*cde0*/  FFMA.FTZ R105, R104, UR8, -R97.reuse ;  /* 0x0000000868697c23 */ /* 0x100fe20008010861 */
[----:B------:R-:W-:Y:S01]  /*cdf0*/  FFMA.FTZ R104, R102, UR8, -R97 ;  /* 0x0000000866687c23 */ /* 0x000fe20008010861 */
[----:B------:R-:W-:Y:S01]  /*ce00*/  FFMA.FTZ R107, R98, UR8, -R89 ;  /* 0x00000008626b7c23 */ /* 0x000fe20008010859 */
[----:B------:R-:W3:Y:S01]  /*ce10*/  LDSM.16.MT88.4 R60, [R120+0x7000] ;  /* 0x00700000783c783b */ /* 0x000ee20000004200 */
[--C-:B------:R-:W-:Y:S01]  /*ce20*/  FFMA.FTZ R106, R108, UR8, -R97.reuse ;  /* 0x000000086c6a7c23 */ /* 0x100fe20008010861 */
[----:B------:R-:W-:Y:S01]  /*ce30*/  FFMA.FTZ R99, R116, UR8, -R97 ;  /* 0x0000000874637c23 */ /* 0x000fe20008010861 */
[----:B------:R-:W-:Y:S01]  /*ce40*/  MUFU.EX2 R91, R91 ;  /* 0x0000005b005b7308 */ /* 0x000fe20000000800 */
[----:B------:R-:W4:Y:S01]  /*ce50*/  LDSM.16.MT88.4 R12, [R122+0x7400] ;  /* 0x007400007a0c783b */ /* 0x000f220000004200 */
[--C-:B------:R-:W-:Y:S01]  /*ce60*/  FFMA.FTZ R102, R112, UR8, -R89.reuse ;  /* 0x0000000870667c23 */ /* 0x100fe20008010859 */
[--C-:B------:R-:W-:Y:S01]  /*ce70*/  FFMA.FTZ R103, R114, UR8, -R89.reuse ;  /* 0x0000000872677c23 */ /* 0x100fe20008010859 */
[----:B------:R-:W-:Y:S01]  /*ce80*/  FFMA.FTZ R98, R110, UR8, -R89 ;  /* 0x000000086e627c23 */ /* 0x000fe20008010859 */
[----:B------:R-:W5:Y:S01]  /*ce90*/  LDSM.16.MT88.4 R16, [R122+0x6400] ;  /* 0x006400007a10783b */ /* 0x000f620000004200 */
[--C-:B------:R-:W-:Y:S01]  /*cea0*/  FFMA.FTZ R88, R88, UR8, -R97.reuse ;  /* 0x0000000858587c23 */ /* 0x100fe20008010861 */
[--C-:B------:R-:W-:Y:S01]  /*ceb0*/  FFMA.FTZ R35, R35, UR8, -R97.reuse ;  /* 0x0000000823237c23 */ /* 0x100fe20008010861 */
[----:B------:R-:W2:Y:S01]  /*cec0*/  MUFU.EX2 R26, R26 ;  /* 0x0000001a001a7308 */ /* 0x000ea20000000800 */
[----:B-1----:R-:W-:Y:S01]  /*ced0*/  F2FP.F16.F32.PACK_AB R72, R90, R93 ;  /* 0x0000005d5a48723e */ /* 0x002fe200000000ff */
[--C-:B------:R-:W-:Y:S01]  /*cee0*/  FFMA.FTZ R34, R34, UR8, -R97.reuse ;  /* 0x0000000822227c23 */ /* 0x100fe20008010861 */
[----:B------:R-:W-:Y:S01]  /*cef0*/  FFMA.FTZ R143, R33, UR8, -R97 ;  /* 0x00000008218f7c23 */ /* 0x000fe20008010861 */
[--C-:B------:R-:W-:Y:S01]  /*cf00*/  FFMA.FTZ R32, R32, UR8, -R89.reuse ;  /* 0x0000000820207c23 */ /* 0x100fe20008010859 */
[--C-:B------:R-:W-:Y:S01]  /*cf10*/  FFMA.FTZ R31, R31, UR8, -R89.reuse ;  /* 0x000000081f1f7c23 */ /* 0x100fe20008010859 */
[--C-:B------:R-:W-:Y:S01]  /*cf20*/  FFMA.FTZ R30, R30, UR8, -R89.reuse ;  /* 0x000000081e1e7c23 */ /* 0x100fe20008010859 */
[----:B------:R-:W-:Y:S01]  /*cf30*/  FFMA.FTZ R29, R29, UR8, -R89 ;  /* 0x000000081d1d7c23 */ /* 0x000fe20008010859 */
[----:B------:R-:W-:Y:S01]  /*cf40*/  MUFU.EX2 R95, R95 ;  /* 0x0000005f005f7308 */ /* 0x000fe20000000800 */
[----:B------:R-:W-:-:S07]  /*cf50*/  FADD.FTZ R90, R93, R90 ;  /* 0x0000005a5d5a7221 */ /* 0x000fce0000010000 */
[----:B------:R-:W1:Y:S01]  /*cf60*/  MUFU.EX2 R92, R92 ;  /* 0x0000005c005c7308 */ /* 0x000e620000000800 */
[----:B--2---:R-:W-:Y:S01]  /*cf70*/  F2FP.F16.F32.PACK_AB R74, R26, R91 ;  /* 0x0000005b1a4a723e */ /* 0x004fe200000000ff */
[----:B------:R-:W-:-:S04]  /*cf80*/  FADD.FTZ R91, R91, R90 ;  /* 0x0000005a5b5b7221 */ /* 0x000fc80000010000 */
[----:B------:R-:W-:Y:S02]  /*cf90*/  FADD.FTZ R91, R26, R91 ;  /* 0x0000005b1a5b7221 */ /* 0x000fe40000010000 */
[----:B------:R-:W-:Y:S08]  /*cfa0*/  MUFU.EX2 R94, R94 ;  /* 0x0000005e005e7308 */ /* 0x000ff00000000800 */
[----:B------:R-:W2:Y:S01]  /*cfb0*/  MUFU.EX2 R27, R27 ;  /* 0x0000001b001b7308 */ /* 0x000ea20000000800 */
[----:B-1----:R-:W-:Y:S01]  /*cfc0*/  F2FP.F16.F32.PACK_AB R73, R92, R95 ;  /* 0x0000005f5c49723e */ /* 0x002fe200000000ff */
[----:B------:R-:W-:-:S06]  /*cfd0*/  FADD.FTZ R95, R95, R92 ;  /* 0x0000005c5f5f7221 */ /* 0x000fcc0000010000 */
[----:B------:R-:W-:Y:S08]  /*cfe0*/  MUFU.EX2 R24, R24 ;  /* 0x0000001800187308 */ /* 0x000ff00000000800 */
[----:B------:R-:W1:Y:S01]  /*cff0*/  MUFU.EX2 R21, R21 ;  /* 0x0000001500157308 */ /* 0x000e620000000800 */
[----:B--2---:R-:W-:Y:S01]  /*d000*/  F2FP.F16.F32.PACK_AB R75, R27, R94 ;  /* 0x0000005e1b4b723e */ /* 0x004fe200000000ff */
[----:B------:R-:W-:-:S04]  /*d010*/  FADD.FTZ R94, R94, R95 ;  /* 0x0000005f5e5e7221 */ /* 0x000fc80000010000 */
[----:B------:R-:W-:Y:S02]  /*d020*/  FADD.FTZ R27, R27, R94 ;  /* 0x0000005e1b1b7221 */ /* 0x000fe40000010000 */
[C---:B------:R-:W-:Y:S01]  /*d030*/  HMMA.16816.F32 R40, R72.reuse, R44, RZ ;  /* 0x0000002c4828723c */ /* 0x040fe200000018ff */
[----:B------:R-:W-:Y:S05]  /*d040*/  MUFU.EX2 R25, R25 ;  /* 0x0000001900197308 */ /* 0x000fea0000000800 */
[C---:B------:R-:W-:Y:S03]  /*d050*/  HMMA.16816.F32 R44, R72.reuse, R46, RZ ;  /* 0x0000002e482c723c */ /* 0x040fe600000018ff */
[----:B------:R-:W2:Y:S01]  /*d060*/  MUFU.EX2 R20, R20 ;  /* 0x0000001400147308 */ /* 0x000ea20000000800 */
[C---:B-1----:R-:W-:Y:S01]  /*d070*/  F2FP.F16.F32.PACK_AB R4, R21.reuse, R24 ;  /* 0x000000181504723e */ /* 0x042fe200000000ff */
[----:B------:R-:W-:Y:S01]  /*d080*/  FADD.FTZ R24, R24, R91 ;  /* 0x0000005b18187221 */ /* 0x000fe20000010000 */
[----:B------:R-:W-:Y:S03]  /*d090*/  HMMA.16816.F32 R48, R72, R52, RZ ;  /* 0x000000344830723c */ /* 0x000fe600000018ff */
[----:B------:R-:W-:-:S02]  /*d0a0*/  FADD.FTZ R24, R21, R24 ;  /* 0x0000001815187221 */ /* 0x000fc40000010000 */
[----:B------:R-:W-:Y:S01]  /*d0b0*/  MUFU.EX2 R28, R28 ;  /* 0x0000001c001c7308 */ /* 0x000fe20000000800 */
[C---:B------:R-:W-:Y:S06]  /*d0c0*/  HMMA.16816.F32 R52, R72.reuse, R54, RZ ;  /* 0x000000364834723c */ /* 0x040fec00000018ff */
[----:B------:R-:W-:Y:S01]  /*d0d0*/  HMMA.16816.F32 R80, R72, R36, RZ ;  /* 0x000000244850723c */ /* 0x000fe200000018ff */
[----:B------:R-:W1:Y:S01]  /*d0e0*/  MUFU.EX2 R23, R23 ;  /* 0x0000001700177308 */ /* 0x000e620000000800 */
[----:B--2---:R-:W-:Y:S01]  /*d0f0*/  F2FP.F16.F32.PACK_AB R6, R20, R25 ;  /* 0x000000191406723e */ /* 0x004fe200000000ff */
[----:B------:R-:W-:-:S03]  /*d100*/  FADD.FTZ R25, R25, R24 ;  /* 0x0000001819197221 */ /* 0x000fc60000010000 */
[C---:B---3--:R-:W-:Y:S01]  /*d110*/  HMMA.16816.F32 R56, R72.reuse, R60, RZ ;  /* 0x0000003c4838723c */ /* 0x048fe200000018ff */
        /* <DEDUP_REMOVED lines=21> */
[C---:B------:R-:W-:Y:S01]  /*d270*/  HMMA.16816.F32 R52, R4.reuse, R14, R52 ;  /* 0x0000000e0434723c */ /* 0x040fe20000001834 */
[----:B------:R-:W3:Y:S01]  /*d280*/  LDSM.16.MT88.4 R12, [R122+0x8400] ;  /* 0x008400007a0c783b */ /* 0x000ee20000004200 */
[----:B------:R-:W-:Y:S04]  /*d290*/  MUFU.EX2 R107, R107 ;  /* 0x0000006b006b7308 */ /* 0x000fe80000000800 */
[C---:B-----5:R-:W-:Y:S04]  /*d2a0*/  HMMA.16816.F32 R80, R4.reuse, R16, R80 ;  /* 0x000000100450723c */ /* 0x060fe80000001850 */
        /* <DEDUP_REMOVED lines=24> */
[----:B-1----:R-:W-:Y:S01]  /*d430*/  F2FP.F16.F32.PACK_AB R4, R105, R106 ;  /* 0x0000006a6904723e */ /* 0x002fe200000000ff */
[----:B------:R-:W-:Y:S01]  /*d440*/  FADD.FTZ R106, R106, R25 ;  /* 0x000000196a6a7221 */ /* 0x000fe20000010000 */
[----:B----4-:R-:W-:Y:S01]  /*d450*/  F2FP.F16.F32.PACK_AB R5, R102, R107 ;  /* 0x0000006b6605723e */ /* 0x010fe200000000ff */
[----:B------:R-:W1:Y:S01]  /*d460*/  MUFU.EX2 R29, R29 ;  /* 0x0000001d001d7308 */ /* 0x000e620000000800 */
[----:B------:R-:W-:Y:S01]  /*d470*/  F2FP.F16.F32.PACK_AB R6, R99, R104 ;  /* 0x000000686306723e */ /* 0x000fe200000000ff */
[----:B------:R-:W-:Y:S01]  /*d480*/  FADD.FTZ R107, R107, R22 ;  /* 0x000000166b6b7221 */ /* 0x000fe20000010000 */
[----:B------:R-:W-:Y:S01]  /*d490*/  F2FP.F16.F32.PACK_AB R7, R98, R103 ;  /* 0x000000676207723e */ /* 0x000fe200000000ff */
[----:B------:R-:W-:-:S02]  /*d4a0*/  FADD.FTZ R105, R105, R106 ;  /* 0x0000006a69697221 */ /* 0x000fc40000010000 */
[----:B------:R-:W-:Y:S02]  /*d4b0*/  FADD.FTZ R102, R102, R107 ;  /* 0x0000006b66667221 */ /* 0x000fe40000010000 */
[----:B------:R-:W-:Y:S02]  /*d4c0*/  FADD.FTZ R104, R104, R105 ;  /* 0x0000006968687221 */ /* 0x000fe40000010000 */
[----:B---3--:R-:W-:Y:S01]  /*d4d0*/  HMMA.16816.F32 R80, R4, R12, R80 ;  /* 0x0000000c0450723c */ /* 0x008fe20000001850 */
[----:B------:R-:W-:Y:S01]  /*d4e0*/  FADD.FTZ R103, R103, R102 ;  /* 0x0000006667677221 */ /* 0x000fe20000010000 */
[----:B------:R-:W-:-:S03]  /*d4f0*/  FADD.FTZ R99, R99, R104 ;  /* 0x0000006863637221 */ /* 0x000fc60000010000 */
[----:B------:R-:W-:Y:S01]  /*d500*/  FADD.FTZ R103, R98, R103 ;  /* 0x0000006762677221 */ /* 0x000fe20000010000 */
        /* <DEDUP_REMOVED lines=15> */
[----:B------:R-:W-:Y:S01]  /*d600*/  HMMA.16816.F32 R72, R4, R10, R72 ;  /* 0x0000000a0448723c */ /* 0x000fe20000001848 */
[----:B------:R-:W2:Y:S06]  /*d610*/  LDSM.16.MT88.4 R8, [R122+0x7c00] ;  /* 0x007c00007a08783b */ /* 0x000eac0000004200 */
[----:B------:R-:W-:Y:S01]  /*d620*/  F2FP.F16.F32.PACK_AB R4, R35, R88 ;  /* 0x000000582304723e */ /* 0x000fe200000000ff */
[----:B------:R-:W-:Y:S01]  /*d630*/  FADD.FTZ R88, R88, R99 ;  /* 0x0000006358587221 */ /* 0x000fe20000010000 */
[----:B-----5:R-:W-:Y:S01]  /*d640*/  F2FP.F16.F32.PACK_AB R5, R31, R32 ;  /* 0x000000201f05723e */ /* 0x020fe200000000ff */
[----:B------:R-:W-:Y:S01]  /*d650*/  FADD.FTZ R32, R32, R103 ;  /* 0x0000006720207221 */ /* 0x000fe20000010000 */
[----:B------:R-:W-:Y:S01]  /*d660*/  F2FP.F16.F32.PACK_AB R6, R143, R34 ;  /* 0x000000228f06723e */ /* 0x000fe200000000ff */
[----:B------:R-:W-:Y:S01]  /*d670*/  FADD.FTZ R35, R35, R88 ;  /* 0x0000005823237221 */ /* 0x000fe20000010000 */
[----:B-1----:R-:W-:Y:S01]  /*d680*/  F2FP.F16.F32.PACK_AB R7, R29, R30 ;  /* 0x0000001e1d07723e */ /* 0x002fe200000000ff */
[----:B------:R-:W-:-:S02]  /*d690*/  FADD.FTZ R31, R31, R32 ;  /* 0x000000201f1f7221 */ /* 0x000fc40000010000 */
[----:B------:R-:W-:Y:S02]  /*d6a0*/  FADD.FTZ R34, R34, R35 ;  /* 0x0000002322227221 */ /* 0x000fe40000010000 */
[----:B------:R-:W-:Y:S02]  /*d6b0*/  FADD.FTZ R30, R30, R31 ;  /* 0x0000001f1e1e7221 */ /* 0x000fe40000010000 */
[----:B------:R-:W-:Y:S01]  /*d6c0*/  HMMA.16816.F32 R80, R4, R16, R80 ;  /* 0x000000100450723c */ /* 0x000fe20000001850 */
[----:B------:R-:W-:Y:S01]  /*d6d0*/  FADD.FTZ R143, R143, R34 ;  /* 0x000000228f8f7221 */ /* 0x000fe20000010000 */
[----:B------:R-:W-:-:S04]  /*d6e0*/  FADD.FTZ R142, R29, R30 ;  /* 0x0000001e1d8e7221 */ /* 0x000fc80000010000 */
        /* <DEDUP_REMOVED lines=9> */
[C---:B------:R-:W-:Y:S06]  /*d780*/  HMMA.16816.F32 R60, R4.reuse, R18, R60 ;  /* 0x00000012043c723c */ /* 0x040fec000000183c */
[C---:B---3--:R-:W-:Y:S06]  /*d790*/  HMMA.16816.F32 R64, R4.reuse, R12, R64 ;  /* 0x0000000c0440723c */ /* 0x048fec0000001840 */
        /* <DEDUP_REMOVED lines=41> */
[----:B------:R-:W-:-:S04]  /*da30*/  ISETP.NE.AND P2, PT, R3, RZ, PT ;  /* 0x000000ff0300720c */ /* 0x000fc80003f45270 */
[----:B------:R-:W-:Y:S01]  /*da40*/  @P1 VIADD R10, R10, 0x1 ;  /* 0x000000010a0a1836 */ /* 0x000fe20000000000 */
[----:B------:R-:W-:-:S04]  /*da50*/  ISETP.GE.AND P1, PT, R6, RZ, PT ;  /* 0x000000ff0600720c */ /* 0x000fc80003f26270 */
[----:B------:R-:W-:Y:S02]  /*da60*/  MOV R5, R10 ;  /* 0x0000000a00057202 */ /* 0x000fe40000000f00 */
[----:B------:R-:W-:Y:S01]  /*da70*/  @P6 VIADD R4, R4, 0x1 ;  /* 0x0000000104046836 */ /* 0x000fe20000000000 */
[----:B------:R-:W-:Y:S02]  /*da80*/  LOP3.LUT R10, RZ, R3, RZ, 0x33, !PT ;  /* 0x00000003ff0a7212 */ /* 0x000fe400078e33ff */
[----:B------:R-:W-:-:S04]  /*da90*/  @!P5 IMAD.MOV R5, RZ, RZ, -R5 ;  /* 0x000000ffff05d224 */ /* 0x000fc800078e0a05 */
        /* <DEDUP_REMOVED lines=23> */
.L_x_4709:
[----:B------:R-:W1:Y:S02]  /*dc10*/  LDC R3, c[0x0][0x250] ;  /* 0x00009400ff037b82 */ /* 0x000e640000000800 */
[----:B-1----:R-:W-:-:S05]  /*dc20*/  IMAD.SHL.U32 R6, R3, 0x40, RZ ;  /* 0x0000004003067824 */ /* 0x002fca00078e00ff */
[----:B------:R-:W-:-:S04]  /*dc30*/  IADD3 R6, -R6, RZ, RZ ;  /* 0x000000ff06067210 */ /* 0x000fc80007ffe1ff */
[----:B------:R-:W-:-:S07]  /*dc40*/  SHF.R.S32.HI R5, RZ, 0x1f, R6 ;  /* 0x0000001fff057819 */ /* 0x000fce0000011406 */
.L_x_4710:
[C---:B------:R-:W-:Y:S01]  /*dc50*/  LOP3.LUT P5, RZ, R96.reuse, 0x2, RZ, 0xc0, !PT ;  /* 0x0000000260ff7812 */ /* 0x040fe200078ac0ff */
[----:B------:R-:W1:Y:S01]  /*dc60*/  LDC R4, c[0x0][0x254] ;  /* 0x00009500ff047b82 */ /* 0x000e620000000800 */
[----:B------:R-:W-:Y:S02]  /*dc70*/  LOP3.LUT P2, RZ, R96, 0x4, RZ, 0xc0, !PT ;  /* 0x0000000460ff7812 */ /* 0x000fe4000784c0ff */
[----:B------:R-:W-:-:S04]  /*dc80*/  LEA R144, P6, R6, R144, 0x1 ;  /* 0x0000009006907211 */ /* 0x000fc800078c08ff */
[----:B------:R-:W-:Y:S02]  /*dc90*/  LEA.HI.X R145, R6, R145, R5, 0x1, P6 ;  /* 0x0000009106917211 */ /* 0x000fe400030f0c05 */
[----:B------:R-:W-:-:S03]  /*dca0*/  LOP3.LUT P6, RZ, R96, 0x1, RZ, 0xc0, !PT ;  /* 0x0000000160ff7812 */ /* 0x000fc600078cc0ff */
[----:B------:R-:W-:-:S05]  /*dcb0*/  @P5 IADD3 R8, P1, R6, R86, RZ ;  /* 0x0000005606085210 */ /* 0x000fca0007f3e0ff */
[----:B------:R-:W-:Y:S01]  /*dcc0*/  @P5 IMAD.X R7, R5, 0x1, R84, P1 ;  /* 0x0000000105075824 */ /* 0x000fe200008e0654 */
[----:B------:R-:W-:-:S04]  /*dcd0*/  @P5 LEA R10, P1, R8, UR10, 0x1 ;  /* 0x0000000a080a5c11 */ /* 0x000fc8000f8208ff */
[----:B------:R-:W-:Y:S01]  /*dce0*/  @P5 LEA.HI.X R11, R8, UR11, R7, 0x1, P1 ;  /* 0x0000000b080b5c11 */ /* 0x000fe200088f0c07 */
[----:B------:R-:W-:Y:S01]  /*dcf0*/  @!PT LDS RZ, [RZ] ;  /* 0x00000000fffff984 */ /* 0x000fe20000000800 */
[----:B------:R-:W-:Y:S01]  /*dd00*/  @!PT LDS RZ, [RZ] ;  /* 0x00000000fffff984 */ /* 0x000fe20000000800 */
[----:B------:R-:W-:Y:S01]  /*dd10*/  @!PT LDS RZ, [RZ] ;  /* 0x00000000fffff984 */ /* 0x000fe20000000800 */
[----:B------:R-:W-:Y:S01]  /*dd20*/  @P6 LDGSTS.E.BYPASS.LTC128B.128 [R128+0x6000], desc[UR6][R144.64] ;  /* 0x0600000090806fae */ /* 0x000fe2000b901d46 */
[----:B------:R-:W-:-:S03]  /*dd30*/  @P2 IADD3 R8, P1, R6, R86, RZ ;  /* 0x0000005606082210 */ /* 0x000fc60007f3e0ff */
[----:B------:R-:W-:Y:S02]  /*dd40*/  @!P6 STS [R128+0x6000], RZ ;  /* 0x006000ff8000e388 */ /* 0x000fe40000000800 */
[----:B------:R-:W-:Y:S01]  /*dd50*/  @P2 IMAD.X R7, R5, 0x1, R84, P1 ;  /* 0x0000000105072824 */ /* 0x000fe200008e0654 */
[C---:B------:R-:W-:Y:S01]  /*dd60*/  @P2 LEA R12, P1, R8.reuse, UR10, 0x1 ;  /* 0x0000000a080c2c11 */ /* 0x040fe2000f8208ff */
[----:B------:R-:W-:Y:S03]  /*dd70*/  @!P6 STS [R128+0x6004], RZ ;  /* 0x006004ff8000e388 */ /* 0x000fe60000000800 */
[----:B------:R-:W-:Y:S01]  /*dd80*/  @P2 LEA.HI.X R13, R8, UR11, R7, 0x1, P1 ;  /* 0x0000000b080d2c11 */ /* 0x000fe200088f0c07 */
[----:B------:R-:W-:Y:S01]  /*dd90*/  @!P6 STS.64 [R128+0x6008], RZ ;  /* 0x006008ff8000e388 */ /* 0x000fe20000000a00 */
[C---:B------:R-:W-:Y:S01]  /*dda0*/  LEA R7, P1, R3.reuse, R6, 0x5 ;  /* 0x0000000603077211 */ /* 0x040fe200078228ff */
[----:B------:R-:W-:-:S02]  /*ddb0*/  @P6 IMAD.SHL.U32 R6, R3, 0x20, RZ ;  /* 0x0000002003066824 */ /* 0x000fc400078e00ff */
[----:B------:R-:W-:Y:S01]  /*ddc0*/  @!PT LDS RZ, [RZ] ;  /* 0x00000000fffff984 */ /* 0x000fe20000000800 */
[----:B------:R-:W-:Y:S01]  /*ddd0*/  @!PT LDS RZ, [RZ] ;  /* 0x00000000fffff984 */ /* 0x000fe20000000800 */
[----:B------:R-:W-:Y:S01]  /*dde0*/  @!PT LDS RZ, [RZ] ;  /* 0x00000000fffff984 */ /* 0x000fe20000000800 */
[----:B------:R2:W-:Y:S01]  /*ddf0*/  @P5 LDGSTS.E.BYPASS.LTC128B.128 [R128+0x7000], desc[UR6][R10.64+0x40] ;  /* 0x070000400a805fae */ /* 0x0005e2000b901d46 */
[C-C-:B-1----:R-:W-:Y:S02]  /*de00*/  LEA.HI.X R5, R3.reuse, R5, R4.reuse, 0x5, P1 ;  /* 0x0000000503057211 */ /* 0x142fe400008f2c04 */
[----:B------:R-:W-:Y:S01]  /*de10*/  @P6 SHF.L.U64.HI R3, R3, 0x5, R4 ;  /* 0x0000000503036819 */ /* 0x000fe20000010204 */
[----:B------:R-:W-:Y:S01]  /*de20*/  @!P5 STS.128 [R128+0x7000], RZ ;  /* 0x007000ff8000d388 */ /* 0x000fe20000000c00 */
[----:B------:R-:W-:-:S03]  /*de30*/  @P6 LEA R14, P1, R6, R144, 0x1 ;  /* 0x00000090060e6211 */ /* 0x000fc600078208ff */
[----:B------:R-:W-:Y:S01]  /*de40*/  @!PT LDS RZ, [RZ] ;  /* 0x00000000fffff984 */ /* 0x000fe20000000800 */
[----:B------:R-:W-:Y:S01]  /*de50*/  @!PT LDS RZ, [RZ] ;  /* 0x00000000fffff984 */ /* 0x000fe20000000800 */
[----:B------:R-:W-:Y:S01]  /*de60*/  @!PT LDS RZ, [RZ] ;  /* 0x00000000fffff984 */ /* 0x000fe20000000800 */
[----:B------:R-:W-:Y:S01]  /*de70*/  @P2 LDGSTS.E.BYPASS.LTC128B.128 [R128+0x8000], desc[UR6][R12.64+0x80] ;  /* 0x080000800c802fae */ /* 0x000fe2000b901d46 */
[----:B------:R-:W-:Y:S02]  /*de80*/  @P6 LEA.HI.X R15, R6, R145, R3, 0x1, P1 ;  /* 0x00000091060f6211 */ /* 0x000fe400008f0c03 */
[-C--:B------:R-:W-:Y:S01]  /*de90*/  @P5 IADD3 R4, P1, R7, R86.reuse, RZ ;  /* 0x0000005607045210 */ /* 0x080fe20007f3e0ff */
[----:B------:R-:W-:Y:S04]  /*dea0*/  @!P2 STS.128 [R128+0x8000], RZ ;  /* 0x008000ff8000a388 */ /* 0x000fe80000000c00 */
[----:B------:R-:W-:Y:S01]  /*deb0*/  @P5 IMAD.X R3, R5, 0x1, R84, P1 ;  /* 0x0000000105035824 */ /* 0x000fe200008e0654 */
[C---:B------:R-:W-:Y:S01]  /*dec0*/  @P5 LEA R20, P1, R4.reuse, UR10, 0x1 ;  /* 0x0000000a04145c11 */ /* 0x040fe2000f8208ff */
[----:B------:R-:W-:Y:S01]  /*ded0*/  @!PT LDS RZ, [RZ] ;  /* 0x00000000fffff984 */ /* 0x000fe20000000800 */
[----:B------:R-:W-:Y:S01]  /*dee0*/  @!PT LDS RZ, [RZ] ;  /* 0x00000000fffff984 */ /* 0x000fe20000000800 */
[----:B------:R-:W-:Y:S01]  /*def0*/  @!PT LDS RZ, [RZ] ;  /* 0x00000000fffff984 */ /* 0x000fe20000000800 */
[----:B------:R1:W-:Y:S03]  /*df00*/  @P6 LDGSTS.E.BYPASS.LTC128B.128 [R128+0x6800], desc[UR6][R14.64] ;  /* 0x068000000e806fae */ /* 0x0003e6000b901d46 */
        /* <DEDUP_REMOVED lines=11> */
[----:B------:R-:W3:Y:S04]  /*dfc0*/  S2R R3, SR_TID.X ;  /* 0x0000000000037919 */ /* 0x000ee80000002100 */
[----:B------:R-:W-:Y:S01]  /*dfd0*/  @!PT LDS RZ, [RZ] ;  /* 0x00000000fffff984 */ /* 0x000fe20000000800 */
[----:B------:R-:W-:Y:S01]  /*dfe0*/  @!PT LDS RZ, [RZ] ;  /* 0x00000000fffff984 */ /* 0x000fe20000000800 */
[----:B------:R-:W-:Y:S01]  /*dff0*/  @!PT LDS RZ, [RZ] ;  /* 0x00000000fffff984 */ /* 0x000fe20000000800 */
[----:B------:R4:W-:Y:S04]  /*e000*/  @P2 LDGSTS.E.BYPASS.LTC128B.128 [R128+0x8800], desc[UR6][R4.64+0x80] ;  /* 0x0880008004802fae */ /* 0x0009e8000b901d46 */
[----:B------:R-:W-:Y:S04]  /*e010*/  @!P2 STS.128 [R128+0x8800], RZ ;  /* 0x008800ff8000a388 */ /* 0x000fe80000000c00 */
[----:B------:R-:W-:Y:S04]  /*e020*/  LDSM.16.M88.4 R16, [R125] ;  /* 0x000000007d10783b */ /* 0x000fe80000000200 */
[----:B--2---:R-:W1:Y:S04]  /*e030*/  LDSM.16.M88.4 R8, [R124+0x3000] ;  /* 0x003000007c08783b */ /* 0x004e680000000200 */
[----:B------:R-:W4:Y:S04]  /*e040*/  LDSM.16.M88.4 R32, [R124+0x3400] ;  /* 0x003400007c20783b */ /* 0x000f280000000200 */
[----:B------:R-:W2:Y:S04]  /*e050*/  LDSM.16.M88.4 R24, [R124+0x3800] ;  /* 0x003800007c18783b */ /* 0x000ea80000000200 */
[----:B------:R-:W5:Y:S04]  /*e060*/  LDSM.16.M88.4 R92, [R124+0x3c00] ;  /* 0x003c00007c5c783b */ /* 0x000f680000000200 */
[----:B------:R-:W-:Y:S01]  /*e070*/  LDSM.16.M88.4 R84, [R123] ;  /* 0x000000007b54783b */ /* 0x000fe20000000200 */
[----:B---3--:R-:W-:-:S03]  /*e080*/  IMAD.SHL.U32 R3, R3, 0x2, RZ ;  /* 0x0000000203037824 */ /* 0x008fc600078e00ff */
[----:B------:R-:W3:Y:S04]  /*e090*/  LDSM.16.M88.4 R88, [R121+0x3000] ;  /* 0x003000007958783b */ /* 0x000ee80000000200 */
[----:B------:R-:W3:Y:S04]  /*e0a0*/  LDSM.16.M88.4 R96, [R121+0x3400] ;  /* 0x003400007960783b */ /* 0x000ee80000000200 */
[----:B------:R-:W0:Y:S01]  /*e0b0*/  LDGDEPBAR ;  /* 0x00000000000079af */ /* 0x000e220000000000 */
[C---:B-1----:R-:W-:Y:S06]  /*e0c0*/  HMMA.16816.F32 R12, R16.reuse, R8, RZ ;  /* 0x00000008100c723c */ /* 0x042fec00000018ff */
[C---:B------:R-:W-:Y:S06]  /*e0d0*/  HMMA.16816.F32 R8, R16.reuse, R10, RZ ;  /* 0x0000000a1008723c */ /* 0x040fec00000018ff */
[C---:B----4-:R-:W-:Y:S06]  /*e0e0*/  HMMA.16816.F32 R4, R16.reuse, R32, RZ ;  /* 0x000000201004723c */ /* 0x050fec00000018ff */
[C---:B--2---:R-:W-:Y:S06]  /*e0f0*/  HMMA.16816.F32 R28, R16.reuse, R24, RZ ;  /* 0x00000018101c723c */ /* 0x044fec00000018ff */
[C---:B------:R-:W-:Y:S06]  /*e100*/  HMMA.16816.F32 R32, R16.reuse, R34, RZ ;  /* 0x000000221020723c */ /* 0x040fec00000018ff */
[C---:B------:R-:W-:Y:S06]  /*e110*/  HMMA.16816.F32 R24, R16.reuse, R26, RZ ;  /* 0x0000001a1018723c */ /* 0x040fec00000018ff */
[C---:B-----5:R-:W-:Y:S06]  /*e120*/  HMMA.16816.F32 R20, R16.reuse, R92, RZ ;  /* 0x0000005c1014723c */ /* 0x060fec00000018ff */
        /* <DEDUP_REMOVED lines=20> */
[----:B------:R-:W-:Y:S05]  /*e270*/  LDSM.16.M88.4 R96, [R121+0x4400] ;  /* 0x004400007960783b */ /* 0x000fea0000000200 */
        /* <DEDUP_REMOVED lines=28> */
[----:B------:R-:W2:Y:S05]  /*e440*/  LDSM.16.M88.4 R92, [R123+0x2000] ;  /* 0x002000007b5c783b */ /* 0x000eaa0000000200 */
[C---:B-1----:R-:W-:Y:S06]  /*e450*/  HMMA.16816.F32 R20, R84.reuse, R88, R20 ;  /* 0x000000585414723c */ /* 0x042fec0000001814 */
[----:B------:R-:W-:Y:S01]  /*e460*/  HMMA.16816.F32 R16, R84, R90, R16 ;  /* 0x0000005a5410723c */ /* 0x000fe20000001810 */
[----:B------:R-:W1:Y:S04]  /*e470*/  LDSM.16.M88.4 R84, [R121+0x5000] ;  /* 0x005000007954783b */ /* 0x000e680000000200 */
[----:B------:R-:W3:Y:S01]  /*e480*/  LDSM.16.M88.4 R88, [R121+0x5800] ;  /* 0x005800007958783b */ /* 0x000ee20000000200 */
[C---:B--2---:R-:W-:Y:S06]  /*e490*/  HMMA.16816.F32 R4, R92.reuse, R96, R4 ;  /* 0x000000605c04723c */ /* 0x044fec0000001804 */
[C---:B------:R-:W-:Y:S06]  /*e4a0*/  HMMA.16816.F32 R32, R92.reuse, R98, R32 ;  /* 0x000000625c20723c */ /* 0x040fec0000001820 */
[C---:B-1----:R-:W-:Y:S06]  /*e4b0*/  HMMA.16816.F32 R12, R92.reuse, R84, R12 ;  /* 0x000000545c0c723c */ /* 0x042fec000000180c */
[----:B------:R-:W-:Y:S01]  /*e4c0*/  HMMA.16816.F32 R8, R92, R86, R8 ;  /* 0x000000565c08723c */ /* 0x000fe20000001808 */
[----:B------:R-:W1:Y:S01]  /*e4d0*/  LDSM.16.M88.4 R84, [R121+0x5c00] ;  /* 0x005c00007954783b */ /* 0x000e620000000200 */
[----:B------:R-:W-:-:S04]  /*e4e0*/  DEPBAR.LE SB0, 0x0 ;  /* 0x000080000000791a */ /* 0x000fc80000000000 */
[C---:B---3--:R-:W-:Y:S06]  /*e4f0*/  HMMA.16816.F32 R28, R92.reuse, R88, R28 ;  /* 0x000000585c1c723c */ /* 0x048fec000000181c */
[----:B------:R-:W-:Y:S01]  /*e500*/  HMMA.16816.F32 R24, R92, R90, R24 ;  /* 0x0000005a5c18723c */ /* 0x000fe20000001818 */
[----:B------:R-:W-:-:S05]  /*e510*/  LOP3.LUT R88, R3, 0x6, RZ, 0xc0, !PT ;  /* 0x0000000603587812 */ /* 0x000fca00078ec0ff */
[----:B------:R-:W-:Y:S01]  /*e520*/  IMAD R3, R139, 0x40, R88 ;  /* 0x000000408b037824 */ /* 0x000fe200078e0258 */
[C---:B-1----:R-:W-:Y:S06]  /*e530*/  HMMA.16816.F32 R20, R92.reuse, R84, R20 ;  /* 0x000000545c14723c */ /* 0x042fec0000001814 */
[----:B------:R-:W-:Y:S01]  /*e540*/  HMMA.16816.F32 R16, R92, R86, R16 ;  /* 0x000000565c10723c */ /* 0x000fe20000001810 */
[C---:B------:R-:W-:Y:S02]  /*e550*/  VIADD R84, R3.reuse, 0x1 ;  /* 0x0000000103547836 */ /* 0x040fe40000000000 */
[C---:B------:R-:W-:Y:S01]  /*e560*/  VIADD R85, R3.reuse, 0x9 ;  /* 0x0000000903557836 */ /* 0x040fe20000000000 */
[----:B------:R-:W-:Y:S02]  /*e570*/  BAR.SYNC.DEFER_BLOCKING 0x0 ;  /* 0x0000000000007b1d */ /* 0x000fe40000010000 */
[C---:B------:R-:W-:Y:S01]  /*e580*/  ISETP.GE.AND P1, PT, R84.reuse, R100, PT ;  /* 0x000000645400720c */ /* 0x040fe20003f26270 */
[----:B------:R-:W-:Y:S01]  /*e590*/  VIADD R86, R3, 0x8 ;  /* 0x0000000803567836 */ /* 0x000fe20000000000 */
[----:B------:R-:W-:-:S02]  /*e5a0*/  ISETP.GE.AND P5, PT, R84, R101, PT ;  /* 0x000000655400720c */ /* 0x000fc40003fa6270 */
[----:B------:R-:W-:Y:S02]  /*e5b0*/  FSEL R84, R13, -INF , !P1 ;  /* 0xff8000000d547808 */ /* 0x000fe40004800000 */
[CC--:B------:R-:W-:Y:S02]  /*e5c0*/  ISETP.GE.AND P6, PT, R86.reuse, R100.reuse, PT ;  /* 0x000000645600720c */ /* 0x0c0fe40003fc6270 */
[-C--:B------:R-:W-:Y:S01]  /*e5d0*/  ISETP.GE.AND P2, PT, R86, R101.reuse, PT ;  /* 0x000000655600720c */ /* 0x080fe20003f46270 */
[----:B------:R-:W-:Y:S01]  /*e5e0*/  VIADD R86, R3, 0x10 ;  /* 0x0000001003567836 */ /* 0x000fe20000000000 */
[C---:B------:R-:W-:Y:S02]  /*e5f0*/  ISETP.GE.AND P1, PT, R85.reuse, R100, PT ;  /* 0x000000645500720c */ /* 0x040fe40003f26270 */
[----:B------:R-:W-:Y:S02]  /*e600*/  FSEL R88, R8, -INF , !P6 ;  /* 0xff80000008587808 */ /* 0x000fe40007000000 */
[----:B------:R-:W-:Y:S01]  /*e610*/  ISETP.GE.AND P6, PT, R85, R101, PT ;  /* 0x000000655500720c */ /* 0x000fe20003fc6270 */
[----:B------:R-:W-:Y:S01]  /*e620*/  VIADD R85, R3, 0x11 ;  /* 0x0000001103557836 */ /* 0x000fe20000000000 */
[----:B------:R-:W-:-:S02]  /*e630*/  FSEL R91, R10, -INF , !P2 ;  /* 0xff8000000a5b7808 */ /* 0x000fc40005000000 */
[----:B------:R-:W-:Y:S01]  /*e640*/  FSEL R8, R9, -INF , !P1 ;  /* 0xff80000009087808 */ /* 0x000fe20004800000 */
[----:B------:R-:W-:Y:S01]  /*e650*/  VIADD R9, R3, 0x18 ;  /* 0x0000001803097836 */ /* 0x000fe20000000000 */
[C---:B------:R-:W-:Y:S02]  /*e660*/  ISETP.GE.AND P2, PT, R86.reuse, R100, PT ;  /* 0x000000645600720c */ /* 0x040fe40003f46270 */
[----:B------:R-:W-:Y:S02]  /*e670*/  ISETP.GE.AND P1, PT, R86, R101, PT ;  /* 0x000000655600720c */ /* 0x000fe40003f26270 */
[----:B------:R-:W-:Y:S02]  /*e680*/  FSEL R13, R11, -INF , !P6 ;  /* 0xff8000000b0d7808 */ /* 0x000fe40007000000 */
[----:B------:R-:W-:Y:S01]  /*e690*/  FSEL R104, R4, -INF , !P2 ;  /* 0xff80000004687808 */ /* 0x000fe20005000000 */
[----:B------:R-:W-:Y:S01]  /*e6a0*/  VIADD R4, R3, 0x19 ;  /* 0x0000001903047836 */ /* 0x000fe20000000000 */
[----:B------:R-:W-:-:S02]  /*e6b0*/  FSEL R107, R6, -INF , !P1 ;  /* 0xff800000066b7808 */ /* 0x000fc40004800000 */
[CC--:B------:R-:W-:Y:S02]  /*e6c0*/  ISETP.GE.AND P6, PT, R85.reuse, R100.reuse, PT ;  /* 0x000000645500720c */ /* 0x0c0fe40003fc6270 */
[----:B------:R-:W-:Y:S02]  /*e6d0*/  ISETP.GE.AND P2, PT, R85, R101, PT ;  /* 0x000000655500720c */ /* 0x000fe40003f46270 */
[----:B------:R-:W-:Y:S02]  /*e6e0*/  ISETP.GE.AND P1, PT, R9, R100, PT ;  /* 0x000000640900720c */ /* 0x000fe40003f26270 */
[----:B------:R-:W-:Y:S01]  /*e6f0*/  FSEL R106, R5, -INF , !P6 ;  /* 0xff800000056a7808 */ /* 0x000fe20007000000 */
[----:B------:R-:W-:Y:S01]  /*e700*/  VIADD R5, R3, 0x20 ;  /* 0x0000002003057836 */ /* 0x000fe20000000000 */
[----:B------:R-:W-:Y:S02]  /*e710*/  FSEL R119, R7, -INF , !P2 ;  /* 0xff80000007777808 */ /* 0x000fe40005000000 */
[----:B------:R-:W-:-:S02]  /*e720*/  FSEL R108, R32, -INF , !P1 ;  /* 0xff800000206c7808 */ /* 0x000fc40004800000 */
[-C--:B------:R-:W-:Y:S02]  /*e730*/  ISETP.GE.AND P6, PT, R9, R101.reuse, PT ;  /* 0x000000650900720c */ /* 0x080fe40003fc6270 */
        /* <DEDUP_REMOVED lines=27> */
[----:B------:R-:W-:-:S02]  /*e8f0*/  ISETP.GE.AND P1, PT, R4, R101, PT ;  /* 0x000000650400720c */ /* 0x000fc40003f26270 */
[----:B------:R-:W-:Y:S01]  /*e900*/  ISETP.GE.AND P6, PT, R5, R101, PT ;  /* 0x000000650500720c */ /* 0x000fe20003fc6270 */
[----:B------:R-:W-:Y:S01]  /*e910*/  VIADD R5, R3, 0x38 ;  /* 0x0000003803057836 */ /* 0x000fe20000000000 */
[----:B------:R-:W-:Y:S02]  /*e920*/  FSEL R94, R23, -INF , !P1 ;  /* 0xff800000175e7808 */ /* 0x000fe40004800000 */
[----:B------:R-:W-:Y:S02]  /*e930*/  ISETP.GE.AND P1, PT, R3, R100, PT ;  /* 0x000000640300720c */ /* 0x000fe40003f26270 */
[----:B------:R-:W-:Y:S02]  /*e940*/  FSEL R111, R27, -INF , !P2 ;  /* 0xff8000001b6f7808 */ /* 0x000fe40005000000 */
[----:B------:R-:W-:Y:S02]  /*e950*/  FSEL R12, R12, -INF , !P1 ;  /* 0xff8000000c0c7808 */ /* 0x000fe40004800000 */
[----:B------:R-:W-:-:S02]  /*e960*/  ISETP.GT.AND P1, PT, R139, R126, PT ;  /* 0x0000007e8b00720c */ /* 0x000fc40003f24270 */
        /* <DEDUP_REMOVED lines=8> */
[----:B------:R-:W-:Y:S02]  /*e9f0*/  FSEL R95, R18, -INF , !P2 ;  /* 0xff800000125f7808 */ /* 0x000fe40005000000 */
[-C--:B------:R-:W-:Y:S02]  /*ea00*/  ISETP.GE.AND P5, PT, R3, R101.reuse, PT ;  /* 0x000000650300720c */ /* 0x080fe40003fa6270 */
[C---:B------:R-:W-:Y:S02]  /*ea10*/  ISETP.GE.AND P6, PT, R4.reuse, R100, PT ;  /* 0x000000640400720c */ /* 0x040fe40003fc6270 */
[----:B------:R-:W-:Y:S02]  /*ea20*/  ISETP.GE.AND P2, PT, R4, R101, PT ;  /* 0x000000650400720c */ /* 0x000fe40003f46270 */
[----:B------:R-:W-:-:S02]  /*ea30*/  FSEL R7, R14, -INF , !P5 ;  /* 0xff8000000e077808 */ /* 0x000fc40006800000 */
[----:B------:R-:W-:Y:S02]  /*ea40*/  FSEL R100, R17, -INF , !P6 ;  /* 0xff80000011647808 */ /* 0x000fe40007000000 */
[----:B------:R-:W-:Y:S01]  /*ea50*/  FSEL R96, R19, -INF , !P2 ;  /* 0xff80000013607808 */ /* 0x000fe20005000000 */
[----:B------:R-:W-:Y:S06]  /*ea60*/  @!P1 BRA `(.L_x_4711) ;  /* 0x0000000400ec9947 */ /* 0x000fec0003800000 */
[----:B------:R-:W1:Y:S01]  /*ea70*/  S2R R6, SR_TID.X ;  /* 0x0000000000067919 */ /* 0x000e620000002100 */
[----:B------:R-:W-:Y:S05]  /*ea80*/  @!P3 BRA `(.L_x_4712) ;  /* 0x0000000000f8b947 */ /* 0x000fea0003800000 */
[----:B------:R-:W2:Y:S01]  /*ea90*/  LDC R3, c[0x0][0x380] ;  /* 0x0000e000ff037b82 */ /* 0x000ea20000000800 */
[----:B------:R-:W-:Y:S01]  /*eaa0*/  MOV R16, RZ ;  /* 0x000000ff00107202 */ /* 0x000fe20000000f00 */
[----:B------:R-:W-:Y:S01]  /*eab0*/  IMAD.SHL.U32 R10, R139, 0x40, RZ ;  /* 0x000000408b0a7824 */ /* 0x000fe200078e00ff */
[----:B------:R-:W-:-:S04]  /*eac0*/  ULDC.64 UR4, c[0x0][0x248] ;  /* 0x0000920000047ab9 */ /* 0x000fc80000000a00 */
[----:B------:R-:W-:Y:S02]  /*ead0*/  IABS R11, R10 ;  /* 0x0000000a000b7213 */ /* 0x000fe40000000000 */
[----:B--2---:R-:W-:-:S04]  /*eae0*/  IABS R5, R3 ;  /* 0x0000000300057213 */ /* 0x004fc80000000000 */
[----:B------:R-:W2:Y:S08]  /*eaf0*/  I2F.RP R9, R5 ;  /* 0x0000000500097306 */ /* 0x000eb00000209400 */
[----:B--2---:R-:W2:Y:S02]  /*eb00*/  MUFU.RCP R17, R9 ;  /* 0x0000000900117308 */ /* 0x004ea40000001000 */
[----:B--2---:R-:W-:-:S06]  /*eb10*/  VIADD R17, R17, 0xffffffe ;  /* 0x0ffffffe11117836 */ /* 0x004fcc0000000000 */
[----:B------:R-:W2:Y:S02]  /*eb20*/  F2I.FTZ.U32.TRUNC.NTZ R17, R17 ;  /* 0x0000001100117305 */ /* 0x000ea4000021f000 */
[----:B--2---:R-:W-:-:S05]  /*eb30*/  IADD3 R4, RZ, -R17, RZ ;  /* 0x80000011ff047210 */ /* 0x004fca0007ffe0ff */
[----:B------:R-:W-:-:S04]  /*eb40*/  IMAD R4, R4, R5, RZ ;  /* 0x0000000504047224 */ /* 0x000fc800078e02ff */
[----:B------:R-:W-:-:S04]  /*eb50*/  IMAD.HI.U32 R4, R17, R4, R16 ;  /* 0x0000000411047227 */ /* 0x000fc800078e0010 */
[C---:B------:R-:W-:Y:S01]  /*eb60*/  VIADD R16, R10.reuse, 0xffffffc0 ;  /* 0xffffffc00a107836 */ /* 0x040fe20000000000 */
[----:B------:R-:W-:Y:S01]  /*eb70*/  LOP3.LUT R10, R10, R3, RZ, 0x3c, !PT ;  /* 0x000000030a0a7212 */ /* 0x000fe200078e3cff */
[----:B------:R-:W-:-:S03]  /*eb80*/  IMAD.HI.U32 R17, R4, R11, RZ ;  /* 0x0000000b04117227 */ /* 0x000fc600078e00ff */
[----:B------:R-:W-:Y:S02]  /*eb90*/  IABS R9, R16 ;  /* 0x0000001000097213 */ /* 0x000fe40000000000 */
[----:B------:R-:W-:Y:S02]  /*eba0*/  IADD3 R14, -R17, RZ, RZ ;  /* 0x000000ff110e7210 */ /* 0x000fe40007ffe1ff */
[----:B------:R-:W-:Y:S01]  /*ebb0*/  LOP3.LUT R16, R16, R3, RZ, 0x3c, !PT ;  /* 0x0000000310107212 */ /* 0x000fe200078e3cff */
[----:B------:R-:W-:-:S04]  /*ebc0*/  IMAD.HI.U32 R4, R4, R9, RZ ;  /* 0x0000000904047227 */ /* 0x000fc800078e00ff */
        /* <DEDUP_REMOVED lines=14> */
[----:B------:R-:W-:Y:S02]  /*ecb0*/  ISETP.GE.AND P1, PT, R16, RZ, PT ;  /* 0x000000ff1000720c */ /* 0x000fe40003f26270 */
[----:B------:R-:W-:Y:S02]  /*ecc0*/  LOP3.LUT R16, RZ, R3, RZ, 0x33, !PT ;  /* 0x00000003ff107212 */ /* 0x000fe400078e33ff */
[----:B------:R-:W-:Y:S02]  /*ecd0*/  @!P5 IADD3 R17, -R17, RZ, RZ ;  /* 0x000000ff1111d210 */ /* 0x000fe40007ffe1ff */
[----:B------:R-:W-:Y:S02]  /*ece0*/  @P6 VIADD R4, R4, 0x1 ;  /* 0x0000000104046836 */ /* 0x000fe40000000000 */
[----:B------:R-:W-:-:S05]  /*ecf0*/  SEL R5, R16, R17, !P2 ;  /* 0x0000001110057207 */ /* 0x000fca0005000000 */
        /* <DEDUP_REMOVED lines=8> */
[----:B------:R-:W-:Y:S02]  /*ed80*/  IMAD R16, R16, R3, -0x40 ;  /* 0xffffffc010107424 */ /* 0x000fe400078e0203 */
[----:B------:R-:W-:-:S03]  /*ed90*/  IMAD.U32 R3, RZ, RZ, UR4 ;  /* 0x00000004ff037e24 */ /* 0x000fc6000f8e00ff */
[----:B------:R-:W-:-:S05]  /*eda0*/  SHF.R.S32.HI R14, RZ, 0x1f, R16 ;  /* 0x0000001fff0e7819 */ /* 0x000fca0000011410 */
[----:B------:R-:W-:Y:S01]  /*edb0*/  IMAD R17, R14, R3, RZ ;  /* 0x000000030e117224 */ /* 0x000fe200078e02ff */
[----:B--2---:R-:W-:-:S03]  /*edc0*/  IADD3 R9, -R10, R9, RZ ;  /* 0x000000090a097210 */ /* 0x004fc60007ffe1ff */
[C---:B------:R-:W-:Y:S02]  /*edd0*/  IMAD R10, R16.reuse, UR5, R17 ;  /* 0x00000005100a7c24 */ /* 0x040fe4000f8e0211 */
[----:B------:R-:W-:Y:S01]  /*ede0*/  IMAD.WIDE.U32 R16, R16, R3, RZ ;  /* 0x0000000310107225 */ /* 0x000fe200078e00ff */
[----:B------:R-:W-:-:S03]  /*edf0*/  SHF.R.S32.HI R11, RZ, 0x1f, R9 ;  /* 0x0000001fff0b7819 */ /* 0x000fc60000011409 */
[----:B------:R-:W-:Y:S02]  /*ee00*/  IMAD.IADD R17, R17, 0x1, R10 ;  /* 0x0000000111117824 */ /* 0x000fe400078e020a */
[-C--:B---3--:R-:W-:Y:S02]  /*ee10*/  IMAD R14, R11, R4.reuse, RZ ;  /* 0x000000040b0e7224 */ /* 0x088fe400078e02ff */
[----:B------:R-:W-:-:S04]  /*ee20*/  IMAD.WIDE.U32 R16, R9, R4, R16 ;  /* 0x0000000409107225 */ /* 0x000fc800078e0010 */
[----:B------:R-:W-:Y:S02]  /*ee30*/  IMAD R5, R9, R5, R14 ;  /* 0x0000000509057224 */ /* 0x000fe400078e020e */
[----:B------:R-:W-:-:S03]  /*ee40*/  IMAD.MOV.U32 R14, RZ, RZ, R16 ;  /* 0x000000ffff0e7224 */ /* 0x000fc600078e0010 */
[----:B------:R-:W-:Y:S01]  /*ee50*/  IADD3 R10, R17, R5, RZ ;  /* 0x00000005110a7210 */ /* 0x000fe20007ffe0ff */
[----:B------:R-:W-:Y:S06]  /*ee60*/  BRA `(.L_x_4713) ;  /* 0x0000000000107947 */ /* 0x000fec0003800000 */
.L_x_4712:
[----:B------:R-:W2:Y:S02]  /*ee70*/  LDC R3, c[0x0][0x248] ;  /* 0x00009200ff037b82 */ /* 0x000ea40000000800 */
[----:B--2---:R-:W-:-:S05]  /*ee80*/  IMAD.SHL.U32 R14, R3, 0x40, RZ ;  /* 0x00000040030e7824 */ /* 0x004fca00078e00ff */
[----:B------:R-:W-:-:S04]  /*ee90*/  IADD3 R14, -R14, RZ, RZ ;  /* 0x000000ff0e0e7210 */ /* 0x000fc80007ffe1ff */
[----:B------:R-:W-:-:S07]  /*eea0*/  SHF.R.S32.HI R10, RZ, 0x1f, R14 ;  /* 0x0000001fff0a7819 */ /* 0x000fce000001140e */
.L_x_4713:
[----:B-1----:R-:W-:Y:S01]  /*eeb0*/  SHF.R.S32.HI R5, RZ, 0x1f, R6 ;  /* 0x0000001fff057819 */ /* 0x002fe20000011406 */
[----:B------:R-:W1:Y:S01]  /*eec0*/  LDC R4, c[0x0][0x24c] ;  /* 0x00009300ff047b82 */ /* 0x000e620000000800 */
[----:B------:R-:W-:Y:S01]  /*eed0*/  ULDC UR4, c[0x0][0x2d0] ;  /* 0x0000b40000047ab9 */ /* 0x000fe20000000800 */
[C---:B------:R-:W-:Y:S02]  /*eee0*/  LEA R16, P2, R14.reuse, R132, 0x1 ;  /* 0x000000840e107211 */ /* 0x040fe400078408ff */
[----:B------:R-:W-:Y:S02]  /*eef0*/  LEA.HI R5, R5, R6, RZ, 0x2 ;  /* 0x0000000605057211 */ /* 0x000fe400078f10ff */
[----:B------:R-:W-:Y:S02]  /*ef00*/  LEA.HI.X R17, R14, R135, R10, 0x1, P2 ;  /* 0x000000870e117211 */ /* 0x000fe400010f0c0a */
[----:B------:R-:W-:-:S05]  /*ef10*/  LOP3.LUT R5, R5, 0xfffffffc, RZ, 0xc0, !PT ;  /* 0xfffffffc05057812 */ /* 0x000fca00078ec0ff */
[----:B------:R-:W-:Y:S01]  /*ef20*/  IMAD.IADD R5, R6, 0x1, -R5 ;  /* 0x0000000106057824 */ /* 0x000fe200078e0a05 */
[----:B------:R-:W-:-:S03]  /*ef30*/  SEL R6, RZ, 0x3fffc, P0 ;  /* 0x0003fffcff067807 */ /* 0x000fc60000000000 */
[----:B------:R-:W-:Y:S01]  /*ef40*/  IMAD.SHL.U32 R5, R5, 0x8, RZ ;  /* 0x0000000805057824 */ /* 0x000fe200078e00ff */
[----:B------:R-:W-:-:S04]  /*ef50*/  LOP3.LUT P6, RZ, R6, 0x4, RZ, 0xc0, !PT ;  /* 0x0000000406ff7812 */ /* 0x000fc800078cc0ff */
[----:B------:R-:W-:Y:S02]  /*ef60*/  ISETP.GE.AND P1, PT, R5, UR4, PT ;  /* 0x0000000405007c0c */ /* 0x000fe4000bf26270 */
[----:B------:R-:W-:-:S04]  /*ef70*/  LEA R5, P0, R3, R14, 0x5 ;  /* 0x0000000e03057211 */ /* 0x000fc800078028ff */
[----:B------:R-:W-:Y:S02]  /*ef80*/  @!P4 LEA R18, P2, R5, R132, 0x1 ;  /* 0x000000840512c211 */ /* 0x000fe400078408ff */
[----:B-1----:R-:W-:Y:S02]  /*ef90*/  LEA.HI.X R10, R3, R10, R4, 0x5, P0 ;  /* 0x0000000a030a7211 */ /* 0x002fe400000f2c04 */
[C---:B------:R-:W-:Y:S01]  /*efa0*/  @P6 LEA R20, P0, R5.reuse, R132, 0x1 ;  /* 0x0000008405146211 */ /* 0x040fe200078008ff */
[----:B------:R-:W-:Y:S01]  /*efb0*/  IMAD.MOV.U32 R132, RZ, RZ, R16 ;  /* 0x000000ffff847224 */ /* 0x000fe200078e0010 */
[-CC-:B------:R-:W-:Y:S01]  /*efc0*/  @!P4 LEA.HI.X R19, R5, R135.reuse, R10.reuse, 0x1, P2 ;  /* 0x000000870513c211 */ /* 0x180fe200010f0c0a */
[----:B------:R-:W-:Y:S01]  /*efd0*/  @!PT LDS RZ, [RZ] ;  /* 0x00000000fffff984 */ /* 0x000fe20000000800 */
[----:B------:R-:W-:Y:S01]  /*efe0*/  @!PT LDS RZ, [RZ] ;  /* 0x00000000fffff984 */ /* 0x000fe20000000800 */
[----:B------:R-:W-:Y:S01]  /*eff0*/  @!PT LDS RZ, [RZ] ;  /* 0x00000000fffff984 */ /* 0x000fe20000000800 */
[----:B------:R1:W-:Y:S01]  /*f000*/  @!P1 LDGSTS.E.BYPASS.LTC128B.128 [R128+0x3000], desc[UR6][R16.64] ;  /* 0x0300000010809fae */ /* 0x0003e2000b901d46 */
[----:B------:R-:W-:Y:S02]  /*f010*/  @!P1 LEA R22, P5, R3, R16, 0x6 ;  /* 0x0000001003169211 */ /* 0x000fe400078a30ff */
[----:B------:R-:W-:Y:S01]  /*f020*/  @P6 LEA.HI.X R21, R5, R135, R10, 0x1, P0 ;  /* 0x0000008705156211 */ /* 0x000fe200000f0c0a */
[----:B------:R1:W-:Y:S01]  /*f030*/  @P1 STS [R128+0x3000], RZ ;  /* 0x003000ff80001388 */ /* 0x0003e20000000800 */
[----:B------:R-:W-:Y:S01]  /*f040*/  @!P1 LEA.HI.X R23, R3, R17, R4, 0x6, P5 ;  /* 0x0000001103179211 */ /* 0x000fe200028f3404 */
[----:B------:R-:W-:-:S02]  /*f050*/  IMAD.MOV.U32 R135, RZ, RZ, R17 ;  /* 0x000000ffff877224 */ /* 0x000fc400078e0011 */
        /* <DEDUP_REMOVED lines=28> */
.L_x_4711:
[----:B------:R-:W-:Y:S01]  /*f220*/  FMNMX.FTZ R3, R2, R12, !PT ;  /* 0x0000000c02037209 */ /* 0x000fe20007810000 */
[----:B------:R-:W-:Y:S01]  /*f230*/  LDSM.16.MT88.4 R24, [R122+0x7000] ;  /* 0x007000007a18783b */ /* 0x000fe20000004200 */
[----:B------:R-:W-:Y:S02]  /*f240*/  FMNMX.FTZ R4, R0, R7, !PT ;  /* 0x0000000700047209 */ /* 0x000fe40007810000 */
[----:B------:R-:W-:Y:S01]  /*f250*/  FMNMX.FTZ R3, R84, R3, !PT ;  /* 0x0000000354037209 */ /* 0x000fe20007810000 */
[----:B------:R-:W-:Y:S01]  /*f260*/  LDSM.16.MT88.4 R32, [R120+0x7000] ;  /* 0x007000007820783b */ /* 0x000fe20000004200 */
[----:B------:R-:W-:Y:S02]  /*f270*/  FMNMX.FTZ R4, R15, R4, !PT ;  /* 0x000000040f047209 */ /* 0x000fe40007810000 */
[----:B------:R-:W-:Y:S01]  /*f280*/  FMNMX.FTZ R3, R88, R3, !PT ;  /* 0x0000000358037209 */ /* 0x000fe20007810000 */
[----:B-1----:R-:W-:Y:S01]  /*f290*/  LDSM.16.MT88.4 R16, [R120+0x6000] ;  /* 0x006000007810783b */ /* 0x002fe20000004200 */
        /* <DEDUP_REMOVED lines=46> */
[----:B------:R-:W-:Y:S01]  /*f580*/  FMUL.FTZ R93, R93, UR8 ;  /* 0x000000085d5d7c20 */ /* 0x000fe20008410000 */
        /* <DEDUP_REMOVED lines=33> */
[----:B------:R-:W-:Y:S01]  /*f7a0*/  LDSM.16.MT88.4 R56, [R122+0x6400] ;  /* 0x006400007a38783b */ /* 0x000fe20000004200 */
        /* <DEDUP_REMOVED lines=11> */
[----:B------:R-:W-:Y:S01]  /*f860*/  MUFU.EX2 R3, R3 ;  /* 0x0000000300037308 */ /* 0x000fe20000000800 */
        /* <DEDUP_REMOVED lines=13> */
[----:B------:R-:W2:Y:S01]  /*f940*/  LDSM.16.MT88.4 R40, [R122+0x8000] ;  /* 0x008000007a28783b */ /* 0x000ea20000004200 */
[-C--:B------:R-:W-:Y:S01]  /*f950*/  FMUL.FTZ R68, R68, R93.reuse ;  /* 0x0000005d44447220 */ /* 0x080fe20000410000 */
[----:B------:R-:W3:Y:S01]  /*f960*/  MUFU.EX2 R92, R92 ;  /* 0x0000005c005c7308 */ /* 0x000ee20000000800 */
[-C--:B------:R-:W-:Y:S01]  /*f970*/  FMUL.FTZ R69, R69, R93.reuse ;  /* 0x0000005d45457220 */ /* 0x080fe20000410000 */
[----:B------:R-:W4:Y:S01]  /*f980*/  LDSM.16.MT88.4 R48, [R120+0x8000] ;  /* 0x008000007830783b */ /* 0x000f220000004200 */
[-C--:B------:R-:W-:Y:S01]  /*f990*/  FMUL.FTZ R70, R70, R0.reuse ;  /* 0x0000000046467220 */ /* 0x080fe20000410000 */
[-C--:B------:R-:W-:Y:S01]  /*f9a0*/  FMUL.FTZ R71, R71, R0.reuse ;  /* 0x0000000047477220 */ /* 0x080fe20000410000 */
[-C--:B------:R-:W-:Y:S01]  /*f9b0*/  FMUL.FTZ R72, R72, R93.reuse ;  /* 0x0000005d48487220 */ /* 0x080fe20000410000 */
[----:B------:R-:W-:Y:S01]  /*f9c0*/  FMUL.FTZ R73, R73, R93 ;  /* 0x0000005d49497220 */ /* 0x000fe20000410000 */
[-C--:B------:R-:W-:Y:S01]  /*f9d0*/  FMUL.FTZ R74, R74, R0.reuse ;  /* 0x000000004a4a7220 */ /* 0x080fe20000410000 */
[----:B------:R5:W-:Y:S01]  /*f9e0*/  MUFU.EX2 R2, R6 ;  /* 0x0000000600027308 */ /* 0x000be20000000800 */
[-C--:B------:R-:W-:Y:S01]  /*f9f0*/  FMUL.FTZ R75, R75, R0.reuse ;  /* 0x000000004b4b7220 */ /* 0x080fe20000410000 */
        /* <DEDUP_REMOVED lines=15> */
[----:B-----5:R-:W-:Y:S01]  /*faf0*/  FMUL.FTZ R6, R82, R0 ;  /* 0x0000000052067220 */ /* 0x020fe20000410000 */
[----:B------:R-:W-:-:S06]  /*fb00*/  F2FP.F16.F32.PACK_AB R82, R3, R88 ;  /* 0x000000580352723e */ /* 0x000fcc00000000ff */
[----:B------:R-:W3:Y:S01]  /*fb10*/  MUFU.EX2 R109, R109 ;  /* 0x0000006d006d7308 */ /* 0x000ee20000000800 */
        /* <DEDUP_REMOVED lines=11> */
[----:B------:R-:W-:Y:S01]  /*fbd0*/  HMMA.16816.F32 R28, R80, R32, R28 ;  /* 0x00000020501c723c */ /* 0x000fe2000000181c */
[--C-:B------:R-:W-:Y:S01]  /*fbe0*/  FFMA.FTZ R64, R113, UR8, -R98.reuse ;  /* 0x0000000871407c23 */ /* 0x100fe20008010862 */
[----:B------:R-:W-:-:S04]  /*fbf0*/  FFMA.FTZ R113, R115, UR8, -R98 ;  /* 0x0000000873717c23 */ /* 0x000fc80008010862 */
[C---:B------:R-:W-:Y:S01]  /*fc00*/  HMMA.16816.F32 R24, R80.reuse, R26, R52 ;  /* 0x0000001a5018723c */ /* 0x040fe20000001834 */
[----:B------:R-:W5:Y:S05]  /*fc10*/  MUFU.EX2 R107, R107 ;  /* 0x0000006b006b7308 */ /* 0x000f6a0000000800 */
[----:B------:R-:W-:Y:S01]  /*fc20*/  HMMA.16816.F32 R32, R80, R34, R60 ;  /* 0x000000225020723c */ /* 0x000fe2000000183c */
[----:B---3--:R-:W-:Y:S01]  /*fc30*/  F2FP.F16.F32.PACK_AB R52, R109, R110 ;  /* 0x0000006e6d34723e */ /* 0x008fe200000000ff */
[----:B------:R-:W3:Y:S01]  /*fc40*/  LDSM.16.MT88.4 R60, [R120+0x6400] ;  /* 0x00640000783c783b */ /* 0x000ee20000004200 */
[----:B------:R-:W-:Y:S01]  /*fc50*/  MUFU.EX2 R104, R104 ;  /* 0x0000006800687308 */ /* 0x000fe20000000800 */
[----:B-1----:R-:W-:-:S02]  /*fc60*/  F2FP.F16.F32.PACK_AB R54, R105, R106 ;  /* 0x0000006a6936723e */ /* 0x002fc400000000ff */
[C---:B------:R-:W-:Y:S05]  /*fc70*/  HMMA.16816.F32 R12, R80.reuse, R16, R12 ;  /* 0x00000010500c723c */ /* 0x040fea000000180c */
[----:B------:R-:W1:Y:S01]  /*fc80*/  MUFU.EX2 R103, R103 ;  /* 0x0000006700677308 */ /* 0x000e620000000800 */
[----:B-----5:R-:W-:Y:S01]  /*fc90*/  F2FP.F16.F32.PACK_AB R53, R107, R108 ;  /* 0x0000006c6b35723e */ /* 0x020fe200000000ff */
[C---:B------:R-:W-:Y:S06]  /*fca0*/  HMMA.16816.F32 R16, R80.reuse, R18, R44 ;  /* 0x000000125010723c */ /* 0x040fec000000182c */
[C---:B--2---:R-:W-:Y:S01]  /*fcb0*/  HMMA.16816.F32 R36, R80.reuse, R40, R36 ;  /* 0x000000285024723c */ /* 0x044fe20000001824 */
[-C--:B------:R-:W-:Y:S01]  /*fcc0*/  FMUL.FTZ R44, R76, R93.reuse ;  /* 0x0000005d4c2c7220 */ /* 0x080fe20000410000 */
[-C--:B------:R-:W-:Y:S01]  /*fcd0*/  FMUL.FTZ R45, R77, R93.reuse ;  /* 0x0000005d4d2d7220 */ /* 0x080fe20000410000 */
[-C--:B------:R-:W-:Y:S01]  /*fce0*/  FMUL.FTZ R46, R78, R0.reuse ;  /* 0x000000004e2e7220 */ /* 0x080fe20000410000 */
[----:B------:R-:W-:Y:S01]  /*fcf0*/  FMUL.FTZ R47, R79, R0 ;  /* 0x000000004f2f7220 */ /* 0x000fe20000410000 */
[----:B------:R-:W-:Y:S01]  /*fd00*/  MUFU.EX2 R136, R136 ;  /* 0x0000008800887308 */ /* 0x000fe20000000800 */
[----:B------:R-:W-:Y:S01]  /*fd10*/  HMMA.16816.F32 R40, R80, R42, R68 ;  /* 0x0000002a5028723c */ /* 0x000fe20000001844 */
[----:B------:R-:W-:Y:S01]  /*fd20*/  LDSM.16.MT88.4 R68, [R122+0x8800] ;  /* 0x008800007a44783b */ /* 0x000fe20000004200 */
[----:B------:R-:W-:Y:S01]  /*fd30*/  FFMA.FTZ R93, R143, R93, R86 ;  /* 0x0000005d8f5d7223 */ /* 0x000fe20000010056 */
[----:B-1----:R-:W-:-:S03]  /*fd40*/  F2FP.F16.F32.PACK_AB R55, R103, R104 ;  /* 0x000000686737723e */ /* 0x002fc600000000ff */
[----:B----4-:R-:W-:Y:S01]  /*fd50*/  HMMA.16816.F32 R44, R80, R48, R44 ;  /* 0x00000030502c723c */ /* 0x010fe2000000182c */
[----:B------:R-:W-:Y:S01]  /*fd60*/  MUFU.EX2 R141, R141 ;  /* 0x0000008d008d7308 */ /* 0x000fe20000000800 */
[----:B------:R-:W-:-:S04]  /*fd70*/  FADD.FTZ R93, R84, R93 ;  /* 0x0000005d545d7221 */ /* 0x000fc80000010000 */
[C---:B------:R-:W-:Y:S01]  /*fd80*/  HMMA.16816.F32 R4, R52.reuse, R56, R4 ;  /* 0x000000383404723c */ /* 0x040fe20000001804 */
[----:B------:R-:W-:Y:S02]  /*fd90*/  FADD.FTZ R88, R88, R93 ;  /* 0x0000005d58587221 */ /* 0x000fe40000010000 */
[----:B------:R-:W-:Y:S02]  /*fda0*/  MUFU.EX2 R112, R112 ;  /* 0x0000007000707308 */ /* 0x000fe40000000800 */
[----:B------:R-:W-:Y:S01]  /*fdb0*/  FADD.FTZ R3, R3, R88 ;  /* 0x0000005803037221 */ /* 0x000fe20000010000 */
[C---:B------:R-:W-:Y:S01]  /*fdc0*/  HMMA.16816.F32 R8, R52.reuse, R58, R8 ;  /* 0x0000003a3408723c */ /* 0x040fe20000001808 */
[----:B------:R-:W1:Y:S02]  /*fdd0*/  LDSM.16.MT88.4 R56, [R122+0x7400] ;  /* 0x007400007a38783b */ /* 0x000e640000004200 */
[----:B------:R-:W-:Y:S02]  /*fde0*/  FADD.FTZ R110, R110, R3 ;  /* 0x000000036e6e7221 */ /* 0x000fe40000010000 */
[----:B------:R-:W-:Y:S01]  /*fdf0*/  MUFU.EX2 R119, R119 ;  /* 0x0000007700777308 */ /* 0x000fe20000000800 */
[----:B---3--:R-:W-:Y:S01]  /*fe00*/  HMMA.16816.F32 R12, R52, R60, R12 ;  /* 0x0000003c340c723c */ /* 0x008fe2000000180c */
[----:B------:R-:W-:-:S04]  /*fe10*/  FADD.FTZ R109, R109, R110 ;  /* 0x0000006e6d6d7221 */ /* 0x000fc80000010000 */
[----:B------:R-:W-:Y:S01]  /*fe20*/  FADD.FTZ R106, R106, R109 ;  /* 0x0000006d6a6a7221 */ /* 0x000fe20000010000 */
[----:B------:R-:W-:Y:S01]  /*fe30*/  HMMA.16816.F32 R16, R52, R62, R16 ;  /* 0x0000003e3410723c */ /* 0x000fe20000001810 */
[----:B------:R-:W2:Y:S01]  /*fe40*/  LDSM.16.MT88.4 R60, [R120+0x7400] ;  /* 0x00740000783c783b */ /* 0x000ea20000004200 */
[----:B------:R-:W-:Y:S01]  /*fe50*/  MUFU.EX2 R116, R116 ;  /* 0x0000007400747308 */ /* 0x000fe20000000800 */
[----:B------:R-:W-:-:S03]  /*fe60*/  FADD.FTZ R105, R105, R106 ;  /* 0x0000006a69697221 */ /* 0x000fc60000010000 */
[----:B------:R-:W-:Y:S01]  /*fe70*/  HMMA.16816.F32 R48, R80, R50, R72 ;  /* 0x000000325030723c */ /* 0x000fe20000001848 */
[----:B------:R-:W-:Y:S03]  /*fe80*/  LDSM.16.MT88.4 R72, [R120+0x8800] ;  /* 0x008800007848783b */ /* 0x000fe60000004200 */
[----:B------:R-:W-:Y:S08]  /*fe90*/  MUFU.EX2 R115, R64 ;  /* 0x0000004000737308 */ /* 0x000ff00000000800 */
[----:B------:R-:W-:Y:S08]  /*fea0*/  MUFU.EX2 R113, R113 ;  /* 0x0000007100717308 */ /* 0x000ff00000000800 */
[----:B------:R-:W-:Y:S01]  /*feb0*/  MUFU.EX2 R114, R114 ;  /* 0x0000007200727308 */ /* 0x000fe20000000800 */
[C---:B-1----:R-:W-:Y:S07]  /*fec0*/  HMMA.16816.F32 R20, R52.reuse, R56, R20 ;  /* 0x000000383414723c */ /* 0x042fee0000001814 */
[----:B------:R-:W-:Y:S01]  /*fed0*/  MUFU.EX2 R97, R97 ;  /* 0x0000006100617308 */ /* 0x000fe20000000800 */
[C---:B------:R-:W-:Y:S01]  /*fee0*/  HMMA.16816.F32 R24, R52.reuse, R58, R24 ;  /* 0x0000003a3418723c */ /* 0x040fe20000001818 */
[----:B------:R-:W1:Y:S05]  /*fef0*/  LDSM.16.MT88.4 R56, [R122+0x8400] ;  /* 0x008400007a38783b */ /* 0x000e6a0000004200 */
[C---:B--2---:R-:W-:Y:S01]  /*ff00*/  HMMA.16816.F32 R28, R52.reuse, R60, R28 ;  /* 0x0000003c341c723c */ /* 0x044fe2000000181c */
[----:B------:R-:W2:Y:S05]  /*ff10*/  MUFU.EX2 R118, R118 ;  /* 0x0000007600767308 */ /* 0x000eaa0000000800 */
[----:B------:R-:W-:Y:S01]  /*ff20*/  HMMA.16816.F32 R32, R52, R62, R32 ;  /* 0x0000003e3420723c */ /* 0x000fe20000001820 */
[----:B------:R-:W3:Y:S02]  /*ff30*/  LDSM.16.MT88.4 R60, [R120+0x8400] ;  /* 0x00840000783c783b */ /* 0x000ee40000004200 */
[----:B------:R-:W-:Y:S08]  /*ff40*/  MUFU.EX2 R99, R99 ;  /* 0x0000006300637308 */ /* 0x000ff00000000800 */
[----:B------:R-:W4:Y:S01]  /*ff50*/  MUFU.EX2 R100, R100 ;  /* 0x0000006400647308 */ /* 0x000f220000000800 */
[----:B--2---:R-:W-:-:S07]  /*ff60*/  F2FP.F16.F32.PACK_AB R84, R118, R97 ;  /* 0x000000617654723e */ /* 0x004fce00000000ff */
[----:B------:R-:W-:Y:S08]  /*ff70*/  MUFU.EX2 R101, R101 ;  /* 0x0000006500657308 */ /* 0x000ff00000000800 */
[----:B------:R-:W-:Y:S01]  /*ff80*/  MUFU.EX2 R102, R102 ;  /* 0x0000006600667308 */ /* 0x000fe20000000800 */
[----:B----4-:R-:W-:Y:S01]  /*ff90*/  F2FP.F16.F32.PACK_AB R86, R100, R99 ;  /* 0x000000636456723e */ /* 0x010fe200000000ff */
[C---:B-1----:R-:W-:Y:S06]  /*ffa0*/  HMMA.16816.F32 R36, R52.reuse, R56, R36 ;  /* 0x000000383424723c */ /* 0x042fec0000001824 */
[C---:B------:R-:W-:Y:S01]  /*ffb0*/  HMMA.16816.F32 R40, R52.reuse, R58, R40 ;  /* 0x0000003a3428723c */ /* 0x040fe20000001828 */
[----:B------:R-:W1:Y:S01]  /*ffc0*/  LDSM.16.MT88.4 R56, [R122+0x6800] ;  /* 0x006800007a38783b */ /* 0x000e620000004200 */
[----:B------:R-:W-:Y:S04]  /*ffd0*/  MUFU.EX2 R94, R94 ;  /* 0x0000005e005e7308 */ /* 0x000fe80000000800 */
[C---:B---3--:R-:W-:Y:S04]  /*ffe0*/  HMMA.16816.F32 R44, R52.reuse, R60, R44 ;  /* 0x0000003c342c723c */ /* 0x048fe8000000182c */
[----:B------:R-:W2:Y:S02]  /*fff0*/  MUFU.EX2 R95, R95 ;  /* 0x0000005f005f7308 */ /* 0x000ea40000000800 */
[----:B------:R-:W-:Y:S01]  /*10000*/  HMMA.16816.F32 R48, R52, R62, R48 ;  /* 0x0000003e3430723c */ /* 0x000fe20000001830 */
[----:B------:R-:W3:Y:S06]  /*10010*/  LDSM.16.MT88.4 R60, [R120+0x6800] ;  /* 0x00680000783c783b */ /* 0x000eec0000004200 */
[----:B------:R-:W-:Y:S01]  /*10020*/  F2FP.F16.F32.PACK_AB R52, R141, R136 ;  /* 0x000000888d34723e */ /* 0x000fe200000000ff */
[----:B------:R-:W-:Y:S01]  /*10030*/  FADD.FTZ R136, R136, R105 ;  /* 0x0000006988887221 */ /* 0x000fe20000010000 */
[----:B------:R-:W-:-:S02]  /*10040*/  F2FP.F16.F32.PACK_AB R53, R115, R116 ;  /* 0x000000747335723e */ /* 0x000fc400000000ff */
[----:B------:R-:W-:Y:S01]  /*10050*/  F2FP.F16.F32.PACK_AB R54, R119, R112 ;  /* 0x000000707736723e */ /* 0x000fe200000000ff */
[----:B------:R-:W-:Y:S01]  /*10060*/  FADD.FTZ R141, R141, R136 ;  /* 0x000000888d8d7221 */ /* 0x000fe20000010000 */
[----:B------:R-:W-:Y:S02]  /*10070*/  F2FP.F16.F32.PACK_AB R55, R114, R113 ;  /* 0x000000717237723e */ /* 0x000fe400000000ff */
[----:B--2---:R-:W-:Y:S01]  /*10080*/  F2FP.F16.F32.PACK_AB R87, R95, R94 ;  /* 0x0000005e5f57723e */ /* 0x004fe200000000ff */
[----:B------:R-:W-:-:S04]  /*10090*/  FADD.FTZ R112, R112, R141 ;  /* 0x0000008d70707221 */ /* 0x000fc80000010000 */
[C---:B------:R-:W-:Y:S01]  /*100a0*/  HMMA.16816.F32 R64, R52.reuse, R68, R36 ;  /* 0x000000443440723c */ /* 0x040fe20000001824 */
[----:B------:R-:W-:Y:S05]  /*100b0*/  LDSM.16.MT88.4 R36, [R122+0x6c00] ;  /* 0x006c00007a24783b */ /* 0x000fea0000004200 */
[C---:B------:R-:W-:Y:S01]  /*100c0*/  HMMA.16816.F32 R76, R52.reuse, R72, R44 ;  /* 0x00000048344c723c */ /* 0x040fe2000000182c */
[----:B------:R-:W-:Y:S05]  /*100d0*/  LDSM.16.MT88.4 R44, [R120+0x6c00] ;  /* 0x006c0000782c783b */ /* 0x000fea0000004200 */
[C---:B-1----:R-:W-:Y:S06]  /*100e0*/  HMMA.16816.F32 R4, R52.reuse, R56, R4 ;  /* 0x000000383404723c */ /* 0x042fec0000001804 */
[C---:B------:R-:W-:Y:S01]  /*100f0*/  HMMA.16816.F32 R8, R52.reuse, R58, R8 ;  /* 0x0000003a3408723c */ /* 0x040fe20000001808 */
[----:B------:R-:W1:Y:S05]  /*10100*/  LDSM.16.MT88.4 R56, [R122+0x7800] ;  /* 0x007800007a38783b */ /* 0x000e6a0000004200 */
[C---:B---3--:R-:W-:Y:S06]  /*10110*/  HMMA.16816.F32 R12, R52.reuse, R60, R12 ;  /* 0x0000003c340c723c */ /* 0x048fec000000180c */
[C---:B------:R-:W-:Y:S01]  /*10120*/  HMMA.16816.F32 R16, R52.reuse, R62, R16 ;  /* 0x0000003e3410723c */ /* 0x040fe20000001810 */
[----:B------:R-:W-:Y:S05]  /*10130*/  LDSM.16.MT88.4 R60, [R120+0x7c00] ;  /* 0x007c0000783c783b */ /* 0x000fea0000004200 */
[C---:B------:R-:W-:Y:S06]  /*10140*/  HMMA.16816.F32 R68, R52.reuse, R70, R40 ;  /* 0x000000463444723c */ /* 0x040fec0000001828 */
[C---:B------:R-:W-:Y:S06]  /*10150*/  HMMA.16816.F32 R72, R52.reuse, R74, R48 ;  /* 0x0000004a3448723c */ /* 0x040fec0000001830 */
        /* <DEDUP_REMOVED lines=31> */
[----:B------:R-:W-:-:S03]  /*10350*/  FADD.FTZ R0, R119, R112 ;  /* 0x0000007077007221 */ /* 0x000fc60000010000 */
[----:B------:R-:W-:Y:S01]  /*10360*/  FADD.FTZ R114, R114, R113 ;  /* 0x0000007172727221 */ /* 0x000fe20000010000 */
[C---:B------:R-:W-:Y:S01]  /*10370*/  HMMA.16816.F32 R76, R84.reuse, R4, R76 ;  /* 0x00000004544c723c */ /* 0x040fe2000000184c */
[----:B------:R-:W-:Y:S01]  /*10380*/  FADD.FTZ R97, R97, R0 ;  /* 0x0000000061617221 */ /* 0x000fe20000010000 */
[----:B------:R-:W-:Y:S01]  /*10390*/  MOV R0, R89 ;  /* 0x0000005900007202 */ /* 0x000fe20000000f00 */
[----:B------:R-:W-:Y:S02]  /*103a0*/  FADD.FTZ R101, R101, R114 ;  /* 0x0000007265657221 */ /* 0x000fe40000010000 */
[----:B------:R-:W-:Y:S01]  /*103b0*/  FADD.FTZ R118, R118, R97 ;  /* 0x0000006176767221 */ /* 0x000fe20000010000 */
[----:B------:R-:W-:Y:S01]  /*103c0*/  HMMA.16816.F32 R72, R84, R6, R72 ;  /* 0x000000065448723c */ /* 0x000fe20000001848 */
[----:B------:R-:W-:Y:S02]  /*103d0*/  FADD.FTZ R101, R102, R101 ;  /* 0x0000006566657221 */ /* 0x000fe40000010000 */
[----:B------:R-:W-:-:S02]  /*103e0*/  FADD.FTZ R99, R99, R118 ;  /* 0x0000007663637221 */ /* 0x000fc40000010000 */
[----:B------:R-:W-:Y:S02]  /*103f0*/  FADD.FTZ R94, R94, R101 ;  /* 0x000000655e5e7221 */ /* 0x000fe40000010000 */
[----:B------:R-:W-:Y:S02]  /*10400*/  FADD.FTZ R143, R100, R99 ;  /* 0x00000063648f7221 */ /* 0x000fe40000010000 */
[----:B------:R-:W-:-:S15]  /*10410*/  FADD.FTZ R142, R95, R94 ;  /* 0x0000005e5f8e7221 */ /* 0x000fde0000010000 */
.L_x_4708:
[----:B------:R-:W-:-:S13]  /*10420*/  ISETP.GT.AND P0, PT, R139, R126, PT ;  /* 0x0000007e8b00720c */ /* 0x000fda0003f04270 */
        /* <DEDUP_REMOVED lines=12> */
.L_x_4718:
[----:B------:R-:W1:Y:S01]  /*104f0*/  LDC.64 R86, c[0x0][0x250] ;  /* 0x00009400ff567b82 */ /* 0x000e620000000a00 */
[----:B------:R-:W-:Y:S07]  /*10500*/  DEPBAR.LE SB0, 0x0 ;  /* 0x000080000000791a */ /* 0x000fee0000000000 */
[----:B------:R-:W-:Y:S01]  /*10510*/  BAR.SYNC.DEFER_BLOCKING 0x0 ;  /* 0x0000000000007b1d */ /* 0x000fe20000010000 */
[----:B------:R-:W-:Y:S01]  /*10520*/  LOP3.LUT P5, RZ, R133, 0x2, RZ, 0xc0, !PT ;  /* 0x0000000285ff7812 */ /* 0x000fe200078ac0ff */
[----:B------:R-:W-:Y:S01]  /*10530*/  VIADD R139, R139, 0xffffffff ;  /* 0xffffffff8b8b7836 */ /* 0x000fe20000000000 */
[C---:B------:R-:W-:Y:S01]  /*10540*/  LOP3.LUT P4, RZ, R133.reuse, 0x4, RZ, 0xc0, !PT ;  /* 0x0000000485ff7812 */ /* 0x040fe2000788c0ff */
[----:B------:R-:W-:Y:S01]  /*10550*/  IMAD.MOV.U32 R8, RZ, RZ, R138 ;  /* 0x000000ffff087224 */ /* 0x000fe200078e008a */
[----:B------:R-:W-:Y:S01]  /*10560*/  LOP3.LUT P6, RZ, R133, 0x1, RZ, 0xc0, !PT ;  /* 0x0000000185ff7812 */ /* 0x000fe200078cc0ff */
[----:B------:R-:W-:Y:S01]  /*10570*/  IMAD.MOV.U32 R2, RZ, RZ, R136 ;  /* 0x000000ffff027224 */ /* 0x000fe200078e0088 */
        /* <DEDUP_REMOVED lines=62> */
.L_x_4715:
        /* <DEDUP_REMOVED lines=16> */
[----:B------:R-:W-:Y:S01]  /*10a60*/  ISETP.GT.AND P0, PT, R139, R126, PT ;  /* 0x0000007e8b00720c */ /* 0x000fe20003f04270 */
        /* <DEDUP_REMOVED lines=136> */
[----:B------:R-:W2:Y:S01]  /*112f0*/  LDC.64 R90, c[0x0][0x248] ;  /* 0x00009200ff5a7b82 */ /* 0x000ea20000000a00 */
        /* <DEDUP_REMOVED lines=20> */
[----:B------:R-:W3:Y:S01]  /*11440*/  LDG.E R2, desc[UR6][R100.64] ;  /* 0x0000000664027981 */ /* 0x000ee2000c1e1900 */
[C---:B------:R-:W-:Y:S04]  /*11450*/  LEA R98, P0, R95.reuse, R130, 0x2 ;  /* 0x000000825f627211 */ /* 0x040fe800078010ff */
        /* <DEDUP_REMOVED lines=16> */
.L_x_4717:
        /* <DEDUP_REMOVED lines=45> */
.L_x_4716:
        /* <DEDUP_REMOVED lines=47> */
[C---:B------:R-:W-:Y:S01]  /*11b20*/  FMUL.FTZ R97, R0.reuse, UR4 ;  /* 0x0000000400617c20 */ /* 0x040fe20008410000 */
        /* <DEDUP_REMOVED lines=8> */
[----:B------:R-:W-:Y:S01]  /*11bb0*/  FFMA.FTZ R5, R9, UR4, -R101 ;  /* 0x0000000409057c23 */ /* 0x000fe20008010865 */
[----:B------:R-:W-:Y:S01]  /*11bc0*/  FMUL.FTZ R86, R3, UR4 ;  /* 0x0000000403567c20 */ /* 0x000fe20008410000 */
[--C-:B------:R-:W-:Y:S01]  /*11bd0*/  FFMA.FTZ R98, R6, UR4, -R97.reuse ;  /* 0x0000000406627c23 */ /* 0x100fe20008010861 */
[--C-:B------:R-:W-:Y:S01]  /*11be0*/  FFMA.FTZ R100, R7, UR4, -R97.reuse ;  /* 0x0000000407647c23 */ /* 0x100fe20008010861 */
[--C-:B------:R-:W-:Y:S01]  /*11bf0*/  FFMA.FTZ R6, R10, UR4, -R97.reuse ;  /* 0x000000040a067c23 */ /* 0x100fe20008010861 */
[--C-:B------:R-:W-:Y:S01]  /*11c00*/  FFMA.FTZ R7, R11, UR4, -R97.reuse ;  /* 0x000000040b077c23 */ /* 0x100fe20008010861 */
[----:B------:R-:W2:Y:S01]  /*11c10*/  MUFU.EX2 R84, R85 ;  /* 0x0000005500547308 */ /* 0x000ea20000000800 */
[----:B------:R-:W-:Y:S01]  /*11c20*/  FFMA.FTZ R102, R15, UR4, -R97 ;  /* 0x000000040f667c23 */ /* 0x000fe20008010861 */
[--C-:B------:R-:W-:Y:S01]  /*11c30*/  FFMA.FTZ R103, R20, UR4, -R101.reuse ;  /* 0x0000000414677c23 */ /* 0x100fe20008010865 */
[----:B------:R-:W-:Y:S01]  /*11c40*/  FFMA.FTZ R104, R21, UR4, -R101 ;  /* 0x0000000415687c23 */ /* 0x000fe20008010865 */
[----:B------:R-:W-:Y:S01]  /*11c50*/  FFMA.FTZ R105, R26, UR4, -R97 ;  /* 0x000000041a697c23 */ /* 0x000fe20008010861 */
[----:B------:R-:W-:Y:S01]  /*11c60*/  FFMA.FTZ R109, R28, UR4, -R101 ;  /* 0x000000041c6d7c23 */ /* 0x000fe20008010865 */
[--C-:B------:R-:W-:Y:S01]  /*11c70*/  FFMA.FTZ R111, R30, UR4, -R97.reuse ;  /* 0x000000041e6f7c23 */ /* 0x100fe20008010861 */
[--C-:B------:R-:W-:Y:S03]  /*11c80*/  FFMA.FTZ R106, R31, UR4, -R97.reuse ;  /* 0x000000041f6a7c23 */ /* 0x100fe60008010861 */
[----:B------:R-:W3:Y:S01]  /*11c90*/  MUFU.EX2 R3, R86 ;  /* 0x0000005600037308 */ /* 0x000ee20000000800 */
[----:B------:R-:W-:Y:S01]  /*11ca0*/  FFMA.FTZ R108, R34, UR4, -R97 ;  /* 0x00000004226c7c23 */ /* 0x000fe20008010861 */
[----:B------:R-:W-:Y:S01]  /*11cb0*/  FFMA.FTZ R107, R32, UR4, -R101 ;  /* 0x00000004206b7c23 */ /* 0x000fe20008010865 */
[----:B------:R-:W-:Y:S07]  /*11cc0*/  ISETP.GT.AND P0, PT, R139, R126, PT ;  /* 0x0000007e8b00720c */ /* 0x000fee0003f04270 */
        /* <DEDUP_REMOVED lines=45> */
[----:B------:R-:W-:Y:S01]  /*11fa0*/  FMUL.FTZ R69, R84, R69 ;  /* 0x0000004554457220 */ /* 0x000fe20000410000 */
[C---:B------:R-:W-:Y:S01]  /*11fb0*/  FMUL.FTZ R70, R3.reuse, R70 ;  /* 0x0000004603467220 */ /* 0x040fe20000410000 */
[C---:B------:R-:W-:Y:S03]  /*11fc0*/  FMUL.FTZ R71, R3.reuse, R71 ;  /* 0x0000004703477220 */ /* 0x040fe60000410000 */
[----:B------:R-:W-:Y:S01]  /*11fd0*/  MUFU.EX2 R6, R6 ;  /* 0x0000000600067308 */ /* 0x000fe20000000800 */
[----:B------:R-:W-:Y:S01]  /*11fe0*/  FFMA.FTZ R100, R14, UR4, -R97 ;  /* 0x000000040e647c23 */ /* 0x000fe20008010861 */
        /* <DEDUP_REMOVED lines=8> */
[----:B------:R-:W-:Y:S01]  /*12070*/  FFMA.FTZ R99, R84, R143, R99 ;  /* 0x0000008f54637223 */ /* 0x000fe20000010063 */
[----:B------:R-:W-:Y:S01]  /*12080*/  FFMA.FTZ R98, R3, R142, R98 ;  /* 0x0000008e03627223 */ /* 0x000fe20000010062 */
[----:B------:R-:W-:Y:S02]  /*12090*/  MOV R85, R2 ;  /* 0x0000000200557202 */ /* 0x000fe40000000f00 */
[----:B------:R-:W-:Y:S01]  /*120a0*/  FADD.FTZ R99, R87, R99 ;  /* 0x0000006357637221 */ /* 0x000fe20000010000 */
[----:B------:R-:W-:Y:S03]  /*120b0*/  FADD.FTZ R3, R86, R98 ;  /* 0x0000006256037221 */ /* 0x000fe60000010000 */
[----:B------:R-:W-:Y:S01]  /*120c0*/  MUFU.EX2 R100, R100 ;  /* 0x0000006400647308 */ /* 0x000fe20000000800 */
[----:B------:R-:W-:Y:S04]  /*120d0*/  FADD.FTZ R96, R96, R99 ;  /* 0x0000006360607221 */ /* 0x000fe80000010000 */
[----:B------:R-:W-:Y:S05]  /*120e0*/  FADD.FTZ R5, R5, R96 ;  /* 0x0000006005057221 */ /* 0x000fea0000010000 */
[----:B------:R-:W-:Y:S01]  /*120f0*/  MUFU.EX2 R103, R103 ;  /* 0x0000006700677308 */ /* 0x000fe20000000800 */
[C---:B---3--:R-:W-:Y:S01]  /*12100*/  F2FP.F16.F32.PACK_AB R83, R7.reuse, R6 ;  /* 0x000000060753723e */ /* 0x048fe200000000ff */
[----:B------:R-:W-:Y:S01]  /*12110*/  FADD.FTZ R6, R6, R3 ;  /* 0x0000000306067221 */ /* 0x000fe20000010000 */
[----:B------:R-:W-:Y:S03]  /*12120*/  MOV R3, R0 ;  /* 0x0000000000037202 */ /* 0x000fe60000000f00 */
[----:B------:R-:W-:Y:S02]  /*12130*/  FADD.FTZ R7, R7, R6 ;  /* 0x0000000607077221 */ /* 0x000fe40000010000 */
[C---:B------:R-:W-:Y:S02]  /*12140*/  HMMA.16816.F32 R8, R80.reuse, R88, R8 ;  /* 0x000000585008723c */ /* 0x040fe40000001808 */
        /* <DEDUP_REMOVED lines=9> */
[----:B------:R-:W-:Y:S10]  /*121e0*/  MUFU.EX2 R107, R107 ;  /* 0x0000006b006b7308 */ /* 0x000ff40000000800 */
[----:B------:R-:W-:Y:S01]  /*121f0*/  MUFU.EX2 R108, R108 ;  /* 0x0000006c006c7308 */ /* 0x000fe20000000800 */
        /* <DEDUP_REMOVED lines=8> */
[----:B------:R2:W3:Y:S04]  /*12280*/  MUFU.EX2 R91, R102 ;  /* 0x00000066005b7308 */ /* 0x0004e80000000800 */
[--C-:B------:R-:W-:Y:S01]  /*12290*/  FFMA.FTZ R88, R12, UR4, -R101.reuse ;  /* 0x000000040c587c23 */ /* 0x100fe20008010865 */
[--C-:B------:R-:W-:Y:S01]  /*122a0*/  FFMA.FTZ R89, R13, UR4, -R101.reuse ;  /* 0x000000040d597c23 */ /* 0x100fe20008010865 */
[C---:B------:R-:W-:Y:S01]  /*122b0*/  FMUL.FTZ R12, R84.reuse, R76 ;  /* 0x0000004c540c7220 */ /* 0x040fe20000410000 */
[----:B------:R-:W-:Y:S02]  /*122c0*/  FMUL.FTZ R13, R84, R77 ;  /* 0x0000004d540d7220 */ /* 0x000fe40000410000 */
[----:B------:R-:W4:Y:S01]  /*122d0*/  LDSM.16.MT88.4 R76, [R122+0x6400] ;  /* 0x006400007a4c783b */ /* 0x000f220000004200 */
[----:B------:R-:W-:Y:S01]  /*122e0*/  FFMA.FTZ R90, R16, UR4, -R101 ;  /* 0x00000004105a7c23 */ /* 0x000fe20008010865 */
[----:B------:R-:W-:Y:S03]  /*122f0*/  MUFU.EX2 R88, R88 ;  /* 0x0000005800587308 */ /* 0x000fe60000000800 */
[C---:B-1----:R-:W-:Y:S03]  /*12300*/  HMMA.16816.F32 R12, R80.reuse, R92, R12 ;  /* 0x0000005c500c723c */ /* 0x042fe6000000180c */
[----:B--2---:R-:W-:Y:S04]  /*12310*/  FFMA.FTZ R102, R22, UR4, -R97 ;  /* 0x0000000416667c23 */ /* 0x004fe80008010861 */
[----:B------:R-:W1:Y:S01]  /*12320*/  MUFU.EX2 R89, R89 ;  /* 0x0000005900597308 */ /* 0x000e620000000800 */
[----:B------:R-:W-:Y:S01]  /*12330*/  HMMA.16816.F32 R72, R80, R94, R72 ;  /* 0x0000005e5048723c */ /* 0x000fe20000001848 */
[----:B------:R-:W2:Y:S02]  /*12340*/  LDSM.16.MT88.4 R80, [R120+0x6400] ;  /* 0x006400007850783b */ /* 0x000ea40000004200 */
[----:B------:R-:W-:Y:S01]  /*12350*/  FFMA.FTZ R93, R17, UR4, -R101 ;  /* 0x00000004115d7c23 */ /* 0x000fe20008010865 */
[--C-:B------:R-:W-:Y:S03]  /*12360*/  FFMA.FTZ R92, R19, UR4, -R97.reuse ;  /* 0x00000004135c7c23 */ /* 0x100fe60008010861 */
[--C-:B------:R-:W-:Y:S02]  /*12370*/  FFMA.FTZ R95, R18, UR4, -R97.reuse ;  /* 0x00000004125f7c23 */ /* 0x100fe40008010861 */
[----:B------:R-:W-:Y:S02]  /*12380*/  MUFU.EX2 R90, R90 ;  /* 0x0000005a005a7308 */ /* 0x000fe40000000800 */
[----:B---3--:R-:W-:Y:S01]  /*12390*/  F2FP.F16.F32.PACK_AB R17, R91, R100 ;  /* 0x000000645b11723e */ /* 0x008fe200000000ff */
[----:B------:R-:W-:Y:S01]  /*123a0*/  FFMA.FTZ R94, R23, UR4, -R97 ;  /* 0x00000004175e7c23 */ /* 0x000fe20008010861 */
[----:B------:R-:W-:Y:S01]  /*123b0*/  FADD.FTZ R100, R100, R7 ;  /* 0x0000000764647221 */ /* 0x000fe20000010000 */
[----:B------:R-:W-:Y:S05]  /*123c0*/  LDSM.16.MT88.4 R20, [R122+0x6800] ;  /* 0x006800007a14783b */ /* 0x000fea0000004200 */
[----:B------:R-:W3:Y:S01]  /*123d0*/  MUFU.EX2 R93, R93 ;  /* 0x0000005d005d7308 */ /* 0x000ee20000000800 */
[----:B-1----:R-:W-:Y:S01]  /*123e0*/  F2FP.F16.F32.PACK_AB R16, R89, R88 ;  /* 0x000000585910723e */ /* 0x002fe200000000ff */
[----:B------:R-:W-:Y:S01]  /*123f0*/  FADD.FTZ R88, R88, R5 ;  /* 0x0000000558587221 */ /* 0x000fe20000010000 */
[----:B------:R-:W-:Y:S03]  /*12400*/  FADD.FTZ R100, R91, R100 ;  /* 0x000000645b647221 */ /* 0x000fe60000010000 */
[----:B------:R-:W-:Y:S04]  /*12410*/  FADD.FTZ R89, R89, R88 ;  /* 0x0000005859597221 */ /* 0x000fe80000010000 */
[----:B------:R-:W-:Y:S10]  /*12420*/  MUFU.EX2 R95, R95 ;  /* 0x0000005f005f7308 */ /* 0x000ff40000000800 */
[----:B------:R-:W1:Y:S01]  /*12430*/  MUFU.EX2 R92, R92 ;  /* 0x0000005c005c7308 */ /* 0x000e620000000800 */
[C---:B---3--:R-:W-:Y:S01]  /*12440*/  F2FP.F16.F32.PACK_AB R18, R93.reuse, R90 ;  /* 0x0000005a5d12723e */ /* 0x048fe200000000ff */
[----:B------:R-:W-:Y:S04]  /*12450*/  FADD.FTZ R90, R90, R89 ;  /* 0x000000595a5a7221 */ /* 0x000fe80000010000 */
[----:B------:R-:W-:Y:S04]  /*12460*/  FADD.FTZ R90, R93, R90 ;  /* 0x0000005a5d5a7221 */ /* 0x000fe80000010000 */
[----:B------:R-:W-:Y:S01]  /*12470*/  MUFU.EX2 R94, R94 ;  /* 0x0000005e005e7308 */ /* 0x000fe20000000800 */
[C---:B-1----:R-:W-:Y:S01]  /*12480*/  F2FP.F16.F32.PACK_AB R19, R92.reuse, R95 ;  /* 0x0000005f5c13723e */ /* 0x042fe200000000ff */
[----:B------:R-:W-:Y:S04]  /*12490*/  FADD.FTZ R95, R95, R100 ;  /* 0x000000645f5f7221 */ /* 0x000fe80000010000 */
        /* <DEDUP_REMOVED lines=14> */
[----:B------:R1:W-:Y:S05]  /*12580*/  MUFU.EX2 R77, R102 ;  /* 0x00000066004d7308 */ /* 0x0003ea0000000800 */
[C---:B------:R-:W-:Y:S05]  /*12590*/  HMMA.16816.F32 R68, R16.reuse, R78, R68 ;  /* 0x0000004e1044723c */ /* 0x040fea0000001844 */
[----:B------:R-:W3:Y:S01]  /*125a0*/  MUFU.EX2 R76, R104 ;  /* 0x00000068004c7308 */ /* 0x000ee20000000800 */
[C---:B--2---:R-:W-:Y:S05]  /*125b0*/  HMMA.16816.F32 R12, R16.reuse, R80, R12 ;  /* 0x00000050100c723c */ /* 0x044fea000000180c */
[--C-:B------:R-:W-:Y:S01]  /*125c0*/  FFMA.FTZ R78, R24, UR4, -R101.reuse ;  /* 0x00000004184e7c23 */ /* 0x100fe20008010865 */
[----:B------:R-:W-:Y:S05]  /*125d0*/  HMMA.16816.F32 R72, R16, R82, R72 ;  /* 0x000000521048723c */ /* 0x000fea0000001848 */
[----:B------:R-:W-:Y:S01]  /*125e0*/  FFMA.FTZ R79, R25, UR4, -R101 ;  /* 0x00000004194f7c23 */ /* 0x000fe20008010865 */
[----:B-1----:R-:W-:Y:S01]  /*125f0*/  FFMA.FTZ R102, R27, UR4, -R97 ;  /* 0x000000041b667c23 */ /* 0x002fe20008010861 */
[----:B------:R-:W1:Y:S01]  /*12600*/  MUFU.EX2 R78, R78 ;  /* 0x0000004e004e7308 */ /* 0x000e620000000800 */
[----:B------:R-:W2:Y:S03]  /*12610*/  LDSM.16.MT88.4 R24, [R120+0x6800] ;  /* 0x006800007818783b */ /* 0x000ea60000004200 */
[----:B---3--:R-:W-:Y:S01]  /*12620*/  F2FP.F16.F32.PACK_AB R16, R76, R103 ;  /* 0x000000674c10723e */ /* 0x008fe200000000ff */
[----:B------:R-:W-:Y:S01]  /*12630*/  FFMA.FTZ R104, R29, UR4, -R101 ;  /* 0x000000041d687c23 */ /* 0x000fe20008010865 */
[----:B------:R-:W-:Y:S01]  /*12640*/  F2FP.F16.F32.PACK_AB R17, R94, R77 ;  /* 0x0000004d5e11723e */ /* 0x000fe200000000ff */
[----:B------:R-:W-:Y:S03]  /*12650*/  FFMA.FTZ R97, R35, UR4, -R97 ;  /* 0x0000000423617c23 */ /* 0x000fe60008010861 */
[----:B------:R-:W3:Y:S01]  /*12660*/  MUFU.EX2 R79, R79 ;  /* 0x0000004f004f7308 */ /* 0x000ee20000000800 */
[----:B------:R-:W-:Y:S01]  /*12670*/  LDSM.16.MT88.4 R28, [R122+0x6c00] ;  /* 0x006c00007a1c783b */ /* 0x000fe20000004200 */
[----:B------:R-:W-:Y:S01]  /*12680*/  FFMA.FTZ R101, R33, UR4, -R101 ;  /* 0x0000000421657c23 */ /* 0x000fe20008010865 */
[----:B------:R-:W-:Y:S01]  /*12690*/  FADD.FTZ R103, R103, R90 ;  /* 0x0000005a67677221 */ /* 0x000fe20000010000 */
[----:B------:R-:W-:Y:S03]  /*126a0*/  FADD.FTZ R77, R77, R92 ;  /* 0x0000005c4d4d7221 */ /* 0x000fe60000010000 */
[----:B------:R-:W-:Y:S03]  /*126b0*/  FADD.FTZ R103, R76, R103 ;  /* 0x000000674c677221 */ /* 0x000fe60000010000 */
[----:B------:R-:W4:Y:S01]  /*126c0*/  MUFU.EX2 R102, R102 ;  /* 0x0000006600667308 */ /* 0x000f220000000800 */
[----:B------:R-:W-:Y:S01]  /*126d0*/  LDSM.16.MT88.4 R32, [R122+0x7c00] ;  /* 0x007c00007a20783b */ /* 0x000fe20000004200 */
[----:B------:R-:W-:Y:S01]  /*126e0*/  FADD.FTZ R94, R94, R77 ;  /* 0x0000004d5e5e7221 */ /* 0x000fe20000010000 */
[----:B-1----:R-:W-:Y:S07]  /*126f0*/  FADD.FTZ R6, R78, R103 ;  /* 0x000000674e067221 */ /* 0x002fee0000010000 */
[----:B------:R-:W1:Y:S01]  /*12700*/  MUFU.EX2 R104, R104 ;  /* 0x0000006800687308 */ /* 0x000e620000000800 */
[C---:B---3--:R-:W-:Y:S01]  /*12710*/  F2FP.F16.F32.PACK_AB R18, R79.reuse, R78 ;  /* 0x0000004e4f12723e */ /* 0x048fe200000000ff */
[----:B------:R-:W-:Y:S08]  /*12720*/  FADD.FTZ R6, R79, R6 ;  /* 0x000000064f067221 */ /* 0x000ff00000010000 */
[----:B------:R-:W3:Y:S01]  /*12730*/  MUFU.EX2 R84, R101 ;  /* 0x0000006500547308 */ /* 0x000ee20000000800 */
[C---:B----4-:R-:W-:Y:S01]  /*12740*/  F2FP.F16.F32.PACK_AB R19, R102.reuse, R105 ;  /* 0x000000696613723e */ /* 0x050fe200000000ff */
[----:B------:R-:W-:Y:S04]  /*12750*/  FADD.FTZ R105, R105, R94 ;  /* 0x0000005e69697221 */ /* 0x000fe80000010000 */
[----:B------:R-:W-:Y:S02]  /*12760*/  FADD.FTZ R102, R102, R105 ;  /* 0x0000006966667221 */ /* 0x000fe40000010000 */
[C---:B------:R-:W-:Y:S02]  /*12770*/  HMMA.16816.F32 R8, R16.reuse, R20, R8 ;  /* 0x000000141008723c */ /* 0x040fe40000001808 */
[----:B------:R-:W4:Y:S04]  /*12780*/  MUFU.EX2 R97, R97 ;  /* 0x0000006100617308 */ /* 0x000f280000000800 */
[C---:B------:R-:W-:Y:S01]  /*12790*/  HMMA.16816.F32 R36, R16.reuse, R22, R36 ;  /* 0x000000161024723c */ /* 0x040fe20000001824 */
[----:B------:R-:W5:Y:S05]  /*127a0*/  LDSM.16.MT88.4 R20, [R122+0x7800] ;  /* 0x007800007a14783b */ /* 0x000f6a0000004200 */
[C---:B--2---:R-:W-:Y:S06]  /*127b0*/  HMMA.16816.F32 R40, R16.reuse, R24, R40 ;  /* 0x000000181028723c */ /* 0x044fec0000001828 */
[C---:B------:R-:W-:Y:S01]  /*127c0*/  HMMA.16816.F32 R44, R16.reuse, R26, R44 ;  /* 0x0000001a102c723c */ /* 0x040fe2000000182c */
[----:B------:R-:W2:Y:S05]  /*127d0*/  LDSM.16.MT88.4 R24, [R120+0x7800] ;  /* 0x007800007818783b */ /* 0x000eaa0000004200 */
[C---:B-----5:R-:W-:Y:S06]  /*127e0*/  HMMA.16816.F32 R48, R16.reuse, R20, R48 ;  /* 0x000000141030723c */ /* 0x060fec0000001830 */
        /* <DEDUP_REMOVED lines=9> */
[----:B------:R-:W-:Y:S01]  /*12880*/  HMMA.16816.F32 R72, R16, R26, R72 ;  /* 0x0000001a1048723c */ /* 0x000fe20000001848 */
[----:B------:R-:W2:Y:S06]  /*12890*/  LDSM.16.MT88.4 R24, [R120+0x7c00] ;  /* 0x007c00007818783b */ /* 0x000eac0000004200 */
[----:B-1----:R-:W-:Y:S01]  /*128a0*/  F2FP.F16.F32.PACK_AB R16, R104, R109 ;  /* 0x0000006d6810723e */ /* 0x002fe200000000ff */
[----:B------:R-:W-:Y:S03]  /*128b0*/  FADD.FTZ R109, R109, R6 ;  /* 0x000000066d6d7221 */ /* 0x000fe60000010000 */
[----:B------:R-:W-:Y:S01]  /*128c0*/  F2FP.F16.F32.PACK_AB R17, R106, R111 ;  /* 0x0000006f6a11723e */ /* 0x000fe200000000ff */
[----:B------:R-:W-:Y:S01]  /*128d0*/  FADD.FTZ R111, R111, R102 ;  /* 0x000000666f6f7221 */ /* 0x000fe20000010000 */
[----:B---3--:R-:W-:Y:S01]  /*128e0*/  F2FP.F16.F32.PACK_AB R18, R84, R107 ;  /* 0x0000006b5412723e */ /* 0x008fe200000000ff */
[----:B------:R-:W-:Y:S01]  /*128f0*/  FADD.FTZ R104, R104, R109 ;  /* 0x0000006d68687221 */ /* 0x000fe20000010000 */
[----:B----4-:R-:W-:Y:S01]  /*12900*/  F2FP.F16.F32.PACK_AB R19, R97, R108 ;  /* 0x0000006c6113723e */ /* 0x010fe200000000ff */
[----:B------:R-:W-:Y:S02]  /*12910*/  FADD.FTZ R111, R106, R111 ;  /* 0x0000006f6a6f7221 */ /* 0x000fe40000010000 */
[----:B------:R-:W-:Y:S02]  /*12920*/  FADD.FTZ R107, R107, R104 ;  /* 0x000000686b6b7221 */ /* 0x000fe40000010000 */
[----:B------:R-:W-:Y:S02]  /*12930*/  FADD.FTZ R108, R108, R111 ;  /* 0x0000006f6c6c7221 */ /* 0x000fe40000010000 */
[C---:B------:R-:W-:Y:S01]  /*12940*/  HMMA.16816.F32 R80, R16.reuse, R28, R8 ;  /* 0x0000001c1050723c */ /* 0x040fe20000001808 */
[----:B------:R-:W1:Y:S02]  /*12950*/  LDSM.16.MT88.4 R8, [R122+0x8c00] ;  /* 0x008c00007a08783b */ /* 0x000e640000004200 */
[----:B------:R-:W-:Y:S01]  /*12960*/  FADD.FTZ R143, R84, R107 ;  /* 0x0000006b548f7221 */ /* 0x000fe20000010000 */
[----:B------:R-:W-:Y:S02]  /*12970*/  FADD.FTZ R142, R97, R108 ;  /* 0x0000006c618e7221 */ /* 0x000fe40000010000 */
[C---:B------:R-:W-:Y:S06]  /*12980*/  HMMA.16816.F32 R36, R16.reuse, R30, R36 ;  /* 0x0000001e1024723c */ /* 0x040fec0000001824 */
[C---:B-----5:R-:W-:Y:S06]  /*12990*/  HMMA.16816.F32 R40, R16.reuse, R20, R40 ;  /* 0x000000141028723c */ /* 0x060fec0000001828 */
[C---:B------:R-:W-:Y:S01]  /*129a0*/  HMMA.16816.F32 R44, R16.reuse, R22, R44 ;  /* 0x00000016102c723c */ /* 0x040fe2000000182c */
[----:B------:R-:W3:Y:S05]  /*129b0*/  LDSM.16.MT88.4 R20, [R120+0x8c00] ;  /* 0x008c00007814783b */ /* 0x000eea0000004200 */
[C---:B------:R-:W-:Y:S06]  /*129c0*/  HMMA.16816.F32 R48, R16.reuse, R32, R48 ;  /* 0x000000201030723c */ /* 0x040fec0000001830 */
[C---:B------:R-:W-:Y:S06]  /*129d0*/  HMMA.16816.F32 R52, R16.reuse, R34, R52 ;  /* 0x000000221034723c */ /* 0x040fec0000001834 */
[C---:B--2---:R-:W-:Y:S06]  /*129e0*/  HMMA.16816.F32 R56, R16.reuse, R24, R56 ;  /* 0x000000181038723c */ /* 0x044fec0000001838 */
[C---:B------:R-:W-:Y:S06]  /*129f0*/  HMMA.16816.F32 R60, R16.reuse, R26, R60 ;  /* 0x0000001a103c723c */ /* 0x040fec000000183c */
[C---:B-1----:R-:W-:Y:S06]  /*12a00*/  HMMA.16816.F32 R64, R16.reuse, R8, R64 ;  /* 0x000000081040723c */ /* 0x042fec0000001840 */
[C---:B------:R-:W-:Y:S06]  /*12a10*/  HMMA.16816.F32 R68, R16.reuse, R10, R68 ;  /* 0x0000000a1044723c */ /* 0x040fec0000001844 */
[C---:B---3--:R-:W-:Y:S06]  /*12a20*/  HMMA.16816.F32 R76, R16.reuse, R20, R12 ;  /* 0x00000014104c723c */ /* 0x048fec000000180c */
[----:B------:R-:W-:Y:S01]  /*12a30*/  HMMA.16816.F32 R72, R16, R22, R72 ;  /* 0x000000161048723c */ /* 0x000fe20000001848 */
[----:B------:R-:W-:Y:S11]  /*12a40*/  @!UPT UIADD3 URZ, URZ, URZ, URZ ;  /* 0x0000003f3f3ff290 */ /* 0x000ff6000fffe03f */
[----:B------:R-:W-:Y:S01]  /*12a50*/  @!UPT UIADD3 URZ, URZ, URZ, URZ ;  /* 0x0000003f3f3ff290 */ /* 0x000fe2000fffe03f */
[----:B------:R-:W-:Y:S11]  /*12a60*/  @P0 BRA `(.L_x_4718) ;  /* 0xffffffd800a00947 */ /* 0x000ff6000383ffff */
.L_x_4714:
        /* <DEDUP_REMOVED lines=193> */
.L_x_4720:
[----:B------:R-:W-:Y:S05]  /*13680*/  BSYNC B0 ;  /* 0x0000000000007941 */ /* 0x000fea0003800000 */
.L_x_4719:
        /* <DEDUP_REMOVED lines=31> */
.L_x_4722:
[----:B------:R-:W-:Y:S05]  /*13880*/  BSYNC B0 ;  /* 0x0000000000007941 */ /* 0x000fea0003800000 */
.L_x_4721:
        /* <DEDUP_REMOVED lines=12> */
.L_x_4724:
[----:B------:R-:W-:Y:S05]  /*13950*/  BSYNC B0 ;  /* 0x0000000000007941 */ /* 0x000fea0003800000 */
.L_x_4723:
        /* <DEDUP_REMOVED lines=12> */
.L_x_4726:
[----:B------:R-:W-:Y:S05]  /*13a20*/  BSYNC B0 ;  /* 0x0000000000007941 */ /* 0x000fea0003800000 */
.L_x_4725:
        /* <DEDUP_REMOVED lines=10> */
.L_x_4727:
        /* <DEDUP_REMOVED lines=11> */
.L_x_6284:


//--------------------- .text._ZN5flash24flash_fwd_splitkv_kernelI23Flash_fwd_kernel_traitsILi96ELi64ELi64ELi4ELb0ELb0EN7cutlass6half_tE19Flash_kernel_traitsILi96ELi64ELi64ELi4ES3_EELb1ELb0ELb0ELb0ELb0ELb1ELb1ELb1EEEvNS_16Flash_fwd_paramsE --------------------------
	.section	.text._ZN5flash24flash_fwd_splitkv_kernelI23Flash_fwd_kernel_traitsILi96ELi64ELi64ELi4ELb0ELb0EN7cutlass6half_tE19Flash_kernel_traitsILi96ELi64ELi64ELi4ES3_EELb1ELb0ELb0ELb0ELb0ELb1ELb1ELb1EEEvNS_16Flash_fwd_paramsE,"ax",@progbits
	.align	128
        .global         _ZN5flash24flash_fwd_splitkv_kernelI23Flash_fwd_kernel_traitsILi96ELi64ELi64ELi4ELb0ELb0EN7cutlass6half_tE19Flash_kernel_traitsILi96ELi64ELi64ELi4ES3_EELb1ELb0ELb0ELb0ELb0ELb1ELb1ELb1EEEvNS_16Flash_fwd_paramsE
        .type           _ZN5flash24flash_fwd_splitkv_kernelI23Flash_fwd_kernel_traitsILi96ELi64ELi64ELi4ELb0ELb0EN7cutlass6half_tE19Flash_kernel_traitsILi96ELi64ELi64ELi4ES3_EELb1ELb0ELb0ELb0ELb0ELb1ELb1ELb1EEEvNS_16Flash_fwd_paramsE,@function
        .size           _ZN5flash24flash_fwd_splitkv_kernelI23Flash_fwd_kernel_traitsILi96ELi64ELi64ELi4ELb0ELb0EN7cutlass6half_tE19Flash_kernel_traitsILi96ELi64ELi64ELi4ES3_EELb1ELb0ELb0ELb0ELb0ELb1ELb1ELb1EEEvNS_16Flash_fwd_paramsE,(.L_x_6285 - _ZN5flash24flash_fwd_splitkv_kernelI23Flash_fwd_kernel_traitsILi96ELi64ELi64ELi4ELb0ELb0EN7cutlass6half_tE19Flash_kernel_traitsILi96ELi64ELi64ELi4ES3_EELb1ELb0ELb0ELb0ELb0ELb1ELb1ELb1EEEvNS_16Flash_fwd_paramsE)
        .other          _ZN5flash24flash_fwd_splitkv_kernelI23Flash_fwd_kernel_traitsILi96ELi64ELi64ELi4ELb0ELb0EN7cutlass6half_tE19Flash_kernel_traitsILi96ELi64ELi64ELi4ES3_EELb1ELb0ELb0ELb0ELb0ELb1ELb1ELb1EEEvNS_16Flash_fwd_paramsE,@"STO_CUDA_ENTRY STV_DEFAULT"
_ZN5flash24flash_fwd_splitkv_kernelI23Flash_fwd_kernel_traitsILi96ELi64ELi64ELi4ELb0ELb0EN7cutlass6half_tE19Flash_kernel_traitsILi96ELi64ELi64ELi4ES3_EELb1ELb0ELb0ELb0ELb0ELb1ELb1ELb1EEEvNS_16Flash_fwd_paramsE:
.text._ZN5flash24flash_fwd_splitkv_kernelI23Flash_fwd_kernel_traitsILi96ELi64ELi64ELi4ELb0ELb0EN7cutlass6half_tE19Flash_kernel_traitsILi96ELi64ELi64ELi4ES3_EELb1ELb0ELb0ELb0ELb0ELb1ELb1ELb1EEEvNS_16Flash_fwd_paramsE:
        /* <DEDUP_REMOVED lines=59> */
.L_x_4728:
[----:B------:R-:W1:Y:S02]  /*03b0*/  LDC R69, c[0x0][0x2c8] ;  /* 0x0000b200ff457b82 */ /* 0x000e640000000800 */
.L_x_4729:
        /* <DEDUP_REMOVED lines=105> */
.L_x_4732:
[----:B------:R-:W-:Y:S05]  /*0a50*/  BSYNC B0 ;  /* 0x0000000000007941 */ /* 0x000fea0003800000 */
.L_x_4731:
        /* <DEDUP_REMOVED lines=10> */
.L_x_4734:
[----:B------:R-:W-:Y:S05]  /*0b00*/  BSYNC B0 ;  /* 0x0000000000007941 */ /* 0x000fea0003800000 */
.L_x_4733:
        /* <DEDUP_REMOVED lines=11> */
.L_x_4736:
[----:B------:R-:W-:Y:S05]  /*0bc0*/  BSYNC B0 ;  /* 0x0000000000007941 */ /* 0x000fea0003800000 */
.L_x_4735:
        /* <DEDUP_REMOVED lines=9> */
.L_x_4738:
[----:B------:R-:W-:Y:S05]  /*0c60*/  BSYNC B0 ;  /* 0x0000000000007941 */ /* 0x000fea0003800000 */
.L_x_4737:
        /* <DEDUP_REMOVED lines=15> */
.L_x_4730:
        /* <DEDUP_REMOVED lines=24> */
.L_x_4739:
        /* <DEDUP_REMOVED lines=80> */
.L_x_4740:
        /* <DEDUP_REMOVED lines=49> */
.L_x_4742:
        /* <DEDUP_REMOVED lines=31> */
.L_x_4741:
        /* <DEDUP_REMOVED lines=221> */
.L_x_4792:
        /* <DEDUP_REMOVED lines=21> */
.L_x_4745:
[----:B------:R-:W-:Y:S05]  /*2800*/  BSYNC B0 ;  /* 0x0000000000007941 */ /* 0x000fea0003800000 */
.L_x_4744:
        /* <DEDUP_REMOVED lines=15> */
.L_x_4747:
[----:B------:R-:W-:Y:S05]  /*2900*/  BSYNC B0 ;  /* 0x0000000000007941 */ /* 0x000fea0003800000 */
.L_x_4746:
        /* <DEDUP_REMOVED lines=69> */
.L_x_4753:
[----:B------:R-:W-:Y:S05]  /*2d60*/  BSYNC B0 ;  /* 0x0000000000007941 */ /* 0x000fea0003800000 */
.L_x_4752:
        /* <DEDUP_REMOVED lines=52> */
.L_x_4755:
[----:B------:R-:W-:Y:S05]  /*30b0*/  BSYNC B0 ;  /* 0x0000000000007941 */ /* 0x000fea0003800000 */
.L_x_4754:
        /* <DEDUP_REMOVED lines=51> */
.L_x_4751:
[----:B------:R-:W-:Y:S05]  /*33f0*/  BSYNC B1 ;  /* 0x0000000000017941 */ /* 0x000fea0003800000 */
.L_x_4750:
        /* <DEDUP_REMOVED lines=64> */
.L_x_4759:
[----:B------:R-:W-:Y:S05]  /*3800*/  BSYNC B0 ;  /* 0x0000000000007941 */ /* 0x000fea0003800000 */
.L_x_4758:
        /* <DEDUP_REMOVED lines=52> */
.L_x_4761:
[----:B------:R-:W-:Y:S05]  /*3b50*/  BSYNC B0 ;  /* 0x0000000000007941 */ /* 0x000fea0003800000 */
.L_x_4760:
        /* <DEDUP_REMOVED lines=51> */
.L_x_4757:
[----:B------:R-:W-:Y:S05]  /*3e90*/  BSYNC B1 ;  /* 0x0000000000017941 */ /* 0x000fea0003800000 */
.L_x_4756:
        /* <DEDUP_REMOVED lines=8> */
.L_x_4749:
        /* <DEDUP_REMOVED lines=95> */
.L_x_4768:
[----:B------:R-:W-:Y:S05]  /*4510*/  BSYNC B0 ;  /* 0x0000000000007941 */ /* 0x000fea0003800000 */
.L_x_4767:
[----:B-----5:R4:W-:Y:S02]  /*4520*/  STG.E.128 desc[UR6][R120.64], R52 ;  /* 0x0000003478007986 */ /* 0x0209e4000c101d06 */
.L_x_4766:
[----:B------:R-:W-:Y:S05]  /*4530*/  BSYNC B1 ;  /* 0x0000000000017941 */ /* 0x000fea0003800000 */
.L_x_4765:
        /* <DEDUP_REMOVED lines=92> */
.L_x_4772:
[----:B------:R-:W-:Y:S05]  /*4b00*/  BSYNC B0 ;  /* 0x0000000000007941 */ /* 0x000fea0003800000 */
.L_x_4771:
[----:B-----5:R1:W-:Y:S02]  /*4b10*/  STG.E.128 desc[UR6][R120.64+0x40], R52 ;  /* 0x0000403478007986 */ /* 0x0203e4000c101d06 */
.L_x_4770:
[----:B------:R-:W-:Y:S05]  /*4b20*/  BSYNC B1 ;  /* 0x0000000000017941 */ /* 0x000fea0003800000 */
.L_x_4769:
        /* <DEDUP_REMOVED lines=91> */
.L_x_4774:
[----:B------:R-:W-:Y:S05]  /*50e0*/  BSYNC B0 ;  /* 0x0000000000007941 */ /* 0x000fea0003800000 */
.L_x_4773:
[----:B-----5:R4:W-:Y:S02]  /*50f0*/  STG.E.128 desc[UR6][R120.64+0x80], R52 ;  /* 0x0000803478007986 */ /* 0x0209e4000c101d06 */
.L_x_4764:
[----:B------:R-:W-:Y:S05]  /*5100*/  BSYNC B2 ;  /* 0x0000000000027941 */ /* 0x000fea0003800000 */
.L_x_4763:
        /* <DEDUP_REMOVED lines=99> */
.L_x_4780:
[----:B------:R-:W-:Y:S05]  /*5740*/  BSYNC B0 ;  /* 0x0000000000007941 */ /* 0x000fea0003800000 */
.L_x_4779:
[----:B-----5:R4:W-:Y:S02]  /*5750*/  STG.E.128 desc[UR6][R122.64], R52 ;  /* 0x000000347a007986 */ /* 0x0209e4000c101d06 */
.L_x_4778:
[----:B------:R-:W-:Y:S05]  /*5760*/  BSYNC B1 ;  /* 0x0000000000017941 */ /* 0x000fea0003800000 */
.L_x_4777:
        /* <DEDUP_REMOVED lines=98> */
.L_x_4784:
[----:B------:R-:W-:Y:S05]  /*5d90*/  BSYNC B0 ;  /* 0x0000000000007941 */ /* 0x000fea0003800000 */
.L_x_4783:
[----:B-----5:R4:W-:Y:S02]  /*5da0*/  STG.E.128 desc[UR6][R122.64+0x40], R52 ;  /* 0x000040347a007986 */ /* 0x0209e4000c101d06 */
.L_x_4782:
[----:B------:R-:W-:Y:S05]  /*5db0*/  BSYNC B1 ;  /* 0x0000000000017941 */ /* 0x000fea0003800000 */
.L_x_4781:
        /* <DEDUP_REMOVED lines=97> */
.L_x_4786:
[----:B------:R-:W-:Y:S05]  /*63d0*/  BSYNC B0 ;  /* 0x0000000000007941 */ /* 0x000fea0003800000 */
.L_x_4785:
[----:B-----5:R4:W-:Y:S02]  /*63e0*/  STG.E.128 desc[UR6][R122.64+0x80], R52 ;  /* 0x000080347a007986 */ /* 0x0209e4000c101d06 */
.L_x_4776:
[----:B------:R-:W-:Y:S05]  /*63f0*/  BSYNC B2 ;  /* 0x0000000000027941 */ /* 0x000fea0003800000 */
.L_x_4775:
        /* <DEDUP_REMOVED lines=8> */
.L_x_4748:
        /* <DEDUP_REMOVED lines=11> */
.L_x_4788:
[----:B------:R-:W-:Y:S05]  /*6530*/  BSYNC B0 ;  /* 0x0000000000007941 */ /* 0x000fea0003800000 */
.L_x_4787:
        /* <DEDUP_REMOVED lines=12> */
.L_x_4789:
[----:B------:R-:W-:Y:S05]  /*6600*/  BSYNC B0 ;  /* 0x0000000000007941 */ /* 0x000fea0003800000 */
.L_x_4762:
        /* <DEDUP_REMOVED lines=81> */
.L_x_4790:
        /* <DEDUP_REMOVED lines=8> */
.L_x_4791:
[----:B------:R-:W-:Y:S04]  /*6ba0*/  IADD3 R9, R9, -0x1, RZ ;  /* 0xffffffff09097810 */ /* 0x000fe80007ffe0ff */
[----:B------:R-:W-:Y:S11]  /*6bb0*/  ISETP.GT.AND P0, PT, R9, R88, PT ;  /* 0x000000580900720c */ /* 0x000ff60003f04270 */
[----:B------:R-:W-:Y:S02]  /*6bc0*/  @!UPT UIADD3 URZ, URZ, URZ, URZ ;  /* 0x0000003f3f3ff290 */ /* 0x000fe4000fffe03f */
[----:B------:R-:W-:Y:S05]  /*6bd0*/  @P0 BRA `(.L_x_4792) ;  /* 0xffffffb800b40947 */ /* 0x000fea000383ffff */
.L_x_4743:
        /* <DEDUP_REMOVED lines=98> */
.L_x_4801:
[----:B------:R-:W-:Y:S05]  /*7200*/  BSYNC B0 ;  /* 0x0000000000007941 */ /* 0x000fea0003800000 */
.L_x_4800:
[----:B-----5:R3:W-:Y:S04]  /*7210*/  STS.64 [R128], R16 ;  /* 0x0000001080007388 */ /* 0x0207e80000000a00 */
[----:B------:R3:W-:Y:S02]  /*7220*/  STS.64 [R128+0x8], R18 ;  /* 0x0000081280007388 */ /* 0x0007e40000000a00 */
.L_x_4799:
[----:B------:R-:W-:Y:S05]  /*7230*/  BSYNC B1 ;  /* 0x0000000000017941 */ /* 0x000fea0003800000 */
.L_x_4798:
        /* <DEDUP_REMOVED lines=46> */
.L_x_4805:
[----:B------:R-:W-:Y:S05]  /*7520*/  BSYNC B0 ;  /* 0x0000000000007941 */ /* 0x000fea0003800000 */
.L_x_4804:
[----:B-----5:R1:W-:Y:S02]  /*7530*/  STS.128 [R128+0x1000], R16 ;  /* 0x0010001080007388 */ /* 0x0203e40000000c00 */
.L_x_4803:
[----:B------:R-:W-:Y:S05]  /*7540*/  BSYNC B1 ;  /* 0x0000000000017941 */ /* 0x000fea0003800000 */
.L_x_4802:
        /* <DEDUP_REMOVED lines=46> */
.L_x_4807:
[----:B------:R-:W-:Y:S05]  /*7830*/  BSYNC B0 ;  /* 0x0000000000007941 */ /* 0x000fea0003800000 */
.L_x_4806:
[----:B-----5:R3:W-:Y:S02]  /*7840*/  STS.128 [R128+0x2000], R16 ;  /* 0x0020001080007388 */ /* 0x0207e40000000c00 */
.L_x_4797:
[----:B------:R-:W-:Y:S05]  /*7850*/  BSYNC B2 ;  /* 0x0000000000027941 */ /* 0x000fea0003800000 */
.L_x_4796:
        /* <DEDUP_REMOVED lines=62> */
.L_x_4812:
[----:B------:R-:W-:Y:S05]  /*7c40*/  BSYNC B0 ;  /* 0x0000000000007941 */ /* 0x000fea0003800000 */
.L_x_4811:
[----:B-----5:R3:W-:Y:S02]  /*7c50*/  STS.128 [R128+0x800], R16 ;  /* 0x0008001080007388 */ /* 0x0207e40000000c00 */
.L_x_4810:
[----:B------:R-:W-:Y:S05]  /*7c60*/  BSYNC B1 ;  /* 0x0000000000017941 */ /* 0x000fea0003800000 */
.L_x_4809:
        /* <DEDUP_REMOVED lines=46> */
.L_x_4816:
[----:B------:R-:W-:Y:S05]  /*7f50*/  BSYNC B0 ;  /* 0x0000000000007941 */ /* 0x000fea0003800000 */
.L_x_4815:
[----:B-----5:R2:W-:Y:S02]  /*7f60*/  STS.128 [R128+0x1800], R12 ;  /* 0x0018000c80007388 */ /* 0x0205e40000000c00 */
.L_x_4814:
[----:B------:R-:W-:Y:S05]  /*7f70*/  BSYNC B1 ;  /* 0x0000000000017941 */ /* 0x000fea0003800000 */
.L_x_4813:
        /* <DEDUP_REMOVED lines=47> */
.L_x_4818:
[----:B------:R-:W-:Y:S05]  /*8270*/  BSYNC B0 ;  /* 0x0000000000007941 */ /* 0x000fea0003800000 */
.L_x_4817:
[----:B-----5:R2:W-:Y:S01]  /*8280*/  STS.128 [R128+0x2800], R12 ;  /* 0x0028000c80007388 */ /* 0x0205e20000000c00 */
[----:B------:R-:W-:Y:S05]  /*8290*/  BRA `(.L_x_4808) ;  /* 0x0000002800187947 */ /* 0x000fea0003800000 */
.L_x_4795:
        /* <DEDUP_REMOVED lines=98> */
.L_x_4824:
[----:B------:R-:W-:Y:S05]  /*88c0*/  BSYNC B0 ;  /* 0x0000000000007941 */ /* 0x000fea0003800000 */
.L_x_4823:
[----:B-----5:R3:W-:Y:S04]  /*88d0*/  STS.64 [R128], R24 ;  /* 0x0000001880007388 */ /* 0x0207e80000000a00 */
[----:B------:R3:W-:Y:S02]  /*88e0*/  STS.64 [R128+0x8], R26 ;  /* 0x0000081a80007388 */ /* 0x0007e40000000a00 */
.L_x_4822:
[----:B------:R-:W-:Y:S05]  /*88f0*/  BSYNC B1 ;  /* 0x0000000000017941 */ /* 0x000fea0003800000 */
.L_x_4821:
        /* <DEDUP_REMOVED lines=92> */
.L_x_4828:
[----:B------:R-:W-:Y:S05]  /*8ec0*/  BSYNC B0 ;  /* 0x0000000000007941 */ /* 0x000fea0003800000 */
.L_x_4827:
[----:B-----5:R1:W-:Y:S02]  /*8ed0*/  STS.128 [R128+0x1000], R24 ;  /* 0x0010001880007388 */ /* 0x0203e40000000c00 */
.L_x_4826:
[----:B------:R-:W-:Y:S05]  /*8ee0*/  BSYNC B1 ;  /* 0x0000000000017941 */ /* 0x000fea0003800000 */
.L_x_4825:
        /* <DEDUP_REMOVED lines=89> */
.L_x_4830:
[----:B------:R-:W-:Y:S05]  /*9480*/  BSYNC B0 ;  /* 0x0000000000007941 */ /* 0x000fea0003800000 */
.L_x_4829:
[----:B-----5:R3:W-:Y:S02]  /*9490*/  STS.128 [R128+0x2000], R24 ;  /* 0x0020001880007388 */ /* 0x0207e40000000c00 */
.L_x_4820:
[----:B------:R-:W-:Y:S05]  /*94a0*/  BSYNC B2 ;  /* 0x0000000000027941 */ /* 0x000fea0003800000 */
.L_x_4819:
        /* <DEDUP_REMOVED lines=97> */
.L_x_4834:
[----:B------:R-:W-:Y:S05]  /*9ac0*/  BSYNC B0 ;  /* 0x0000000000007941 */ /* 0x000fea0003800000 */
.L_x_4833:
[----:B-----5:R1:W-:Y:S02]  /*9ad0*/  STS.128 [R128+0x800], R16 ;  /* 0x0008001080007388 */ /* 0x0203e40000000c00 */
.L_x_4832:
[----:B------:R-:W-:Y:S05]  /*9ae0*/  BSYNC B1 ;  /* 0x0000000000017941 */ /* 0x000fea0003800000 */
.L_x_4831:
        /* <DEDUP_REMOVED lines=92> */
.L_x_4838:
[----:B------:R-:W-:Y:S05]  /*a0b0*/  BSYNC B0 ;  /* 0x0000000000007941 */ /* 0x000fea0003800000 */
.L_x_4837:
[----:B-----5:R1:W-:Y:S02]  /*a0c0*/  STS.128 [R128+0x1800], R16 ;  /* 0x0018001080007388 */ /* 0x0203e40000000c00 */
.L_x_4836:
[----:B------:R-:W-:Y:S05]  /*a0d0*/  BSYNC B1 ;  /* 0x0000000000017941 */ /* 0x000fea0003800000 */
.L_x_4835:
        /* <DEDUP_REMOVED lines=93> */
.L_x_4840:
[----:B------:R-:W-:Y:S05]  /*a6b0*/  BSYNC B0 ;  /* 0x0000000000007941 */ /* 0x000fea0003800000 */
.L_x_4839:
[----:B-----5:R1:W-:Y:S01]  /*a6c0*/  STS.128 [R128+0x2800], R12 ;  /* 0x0028000c80007388 */ /* 0x0203e20000000c00 */
[----:B------:R-:W-:Y:S05]  /*a6d0*/  BRA `(.L_x_4808) ;  /* 0x0000000400087947 */ /* 0x000fea0003800000 */
.L_x_4794:
        /* <DEDUP_REMOVED lines=35> */
.L_x_4842:
[----:B------:R-:W-:Y:S05]  /*a910*/  BSYNC B0 ;  /* 0x0000000000007941 */ /* 0x000fea0003800000 */
.L_x_4841:
        /* <DEDUP_REMOVED lines=30> */
.L_x_4808:
[----:B------:R-:W-:Y:S05]  /*ab00*/  BSYNC B3 ;  /* 0x0000000000037941 */ /* 0x000fea0003800000 */
.L_x_4793:
        /* <DEDUP_REMOVED lines=35> */
.L_x_4845:
[----:B------:R4:W-:Y:S02]  /*ad40*/  STS.128 [R128+0x5000], RZ ;  /* 0x005000ff80007388 */ /* 0x0009e40000000c00 */
.L_x_4844:
[----:B------:R-:W-:Y:S05]  /*ad50*/  BSYNC B0 ;  /* 0x0000000000007941 */ /* 0x000fea0003800000 */
.L_x_4843:
        /* <DEDUP_REMOVED lines=32> */
.L_x_4848:
[----:B------:R2:W-:Y:S02]  /*af60*/  STS.128 [R128+0x5800], RZ ;  /* 0x005800ff80007388 */ /* 0x0005e40000000c00 */
.L_x_4847:
[----:B------:R-:W-:Y:S05]  /*af70*/  BSYNC B0 ;  /* 0x0000000000007941 */ /* 0x000fea0003800000 */
.L_x_4846:
        /* <DEDUP_REMOVED lines=42> */
.L_x_4851:
[----:B------:R3:W-:Y:S02]  /*b220*/  STS.128 [R128+0x8000], RZ ;  /* 0x008000ff80007388 */ /* 0x0007e40000000c00 */
.L_x_4850:
[----:B------:R-:W-:Y:S05]  /*b230*/  BSYNC B0 ;  /* 0x0000000000007941 */ /* 0x000fea0003800000 */
.L_x_4849:
[----:B------:R-:W-:Y:S01]  /*b240*/  ISETP.GE.AND P1, PT, R24, R5, PT ;  /* 0x000000051800720c */ /* 0x000fe20003f26270 */
[----:B--2---:R-:W-:Y:S01]  /*b250*/  IMAD.MOV.U32 R3, RZ, RZ, 0x10 ;  /* 0x00000010ff037424 */ /* 0x004fe200078e00ff */
        /* <DEDUP_REMOVED lines=33> */
.L_x_4854:
[----:B------:R1:W-:Y:S02]  /*b470*/  STS.128 [R128+0x8800], RZ ;  /* 0x008800ff80007388 */ /* 0x0003e40000000c00 */
.L_x_4853:
[----:B------:R-:W-:Y:S05]  /*b480*/  BSYNC B0 ;  /* 0x0000000000007941 */ /* 0x000fea0003800000 */
.L_x_4852:
[----:B------:R-:W-:Y:S01]  /*b490*/  LOP3.LUT R67, R67, 0x7fffffe, RZ, 0xc0, !PT ;  /* 0x07fffffe43437812 */ /* 0x000fe200078ec0ff */
[----:B-1----:R-:W-:Y:S01]  /*b4a0*/  IMAD.SHL.U32 R4, R60, 0x40, RZ ;  /* 0x000000403c047824 */ /* 0x002fe200078e00ff */
        /* <DEDUP_REMOVED lines=21> */
[--C-:B------:R-:W-:Y:S01]  /*b600*/  IMAD R7, R57, 0x200, R94.reuse ;  /* 0x0000020039077824 */ /* 0x100fe200078e025e */
[----:B------:R-:W-:Y:S01]  /*b610*/  LOP3.LUT R5, R64, R5, RZ, 0x3c, !PT ;  /* 0x0000000540057212 */ /* 0x000fe200078e3cff */
[----:B------:R-:W-:Y:S01]  /*b620*/  IMAD R122, R2, 0x20, R94 ;  /* 0x00000020027a7824 */ /* 0x000fe200078e025e */
[----:B------:R-:W-:Y:S01]  /*b630*/  LOP3.LUT R93, R4, R93, RZ, 0x3c, !PT ;  /* 0x0000005d045d7212 */ /* 0x000fe200078e3cff */
[----:B------:R-:W-:Y:S01]  /*b640*/  IMAD R4, R2, 0x20, R7 ;  /* 0x0000002002047824 */ /* 0x000fe200078e0207 */
[----:B------:R-:W-:Y:S01]  /*b650*/  LOP3.LUT P1, RZ, R60, 0x2, RZ, 0xc0, !PT ;  /* 0x000000023cff7812 */ /* 0x000fe2000782c0ff */
[----:B------:R-:W-:-:S02]  /*b660*/  IMAD.U32 R124, R124, 0x20, R5 ;  /* 0x000000207c7c7824 */ /* 0x000fc400078e0005 */
[----:B------:R-:W-:Y:S02]  /*b670*/  IMAD.IADD R125, R93, 0x1, R4 ;  /* 0x000000015d7d7824 */ /* 0x000fe400078e0204 */
[----:B------:R-:W-:Y:S01]  /*b680*/  IMAD.MOV.U32 R5, RZ, RZ, 0x20 ;  /* 0x00000020ff057424 */ /* 0x000fe200078e00ff */
[----:B------:R-:W-:Y:S01]  /*b690*/  LEA R124, R124, UR4, 0x1 ;  /* 0x000000047c7c7c11 */ /* 0x000fe2000f8e08ff */
[----:B------:R-:W-:Y:S01]  /*b6a0*/  VIADD R2, R0, 0x8 ;  /* 0x0000000800027836 */ /* 0x000fe20000000000 */
[----:B------:R-:W-:Y:S01]  /*b6b0*/  LEA R125, R125, UR4, 0x1 ;  /* 0x000000047d7d7c11 */ /* 0x000fe2000f8e08ff */
[----:B------:R-:W-:Y:S01]  /*b6c0*/  IMAD.IADD R122, R93, 0x1, R122 ;  /* 0x000000015d7a7824 */ /* 0x000fe200078e027a */
[----:B------:R-:W-:Y:S01]  /*b6d0*/  SEL R5, R5, 0xffffffe0, !P1 ;  /* 0xffffffe005057807 */ /* 0x000fe20004800000 */
[----:B------:R-:W-:Y:S02]  /*b6e0*/  LDSM.16.M88.4 R16, [R124+0x3000] ;  /* 0x003000007c10783b */ /* 0x000fe40000000200 */
[----:B------:R-:W-:-:S02]  /*b6f0*/  IMAD R123, R3, 0x2, R125 ;  /* 0x00000002037b7824 */ /* 0x000fc400078e027d */
[----:B------:R-:W1:Y:S01]  /*b700*/  LDSM.16.M88.4 R52, [R125] ;  /* 0x000000007d34783b */ /* 0x000e620000000200 */
[----:B------:R-:W-:-:S03]  /*b710*/  IMAD.IADD R121, R124, 0x1, R5 ;  /* 0x000000017c797824 */ /* 0x000fc600078e0205 */
[----:B------:R-:W-:Y:S04]  /*b720*/  LDSM.16.M88.4 R76, [R123] ;  /* 0x000000007b4c783b */ /* 0x000fe80000000200 */
[----:B------:R-:W-:Y:S04]  /*b730*/  LDSM.16.M88.4 R12, [R121+0x3000] ;  /* 0x00300000790c783b */ /* 0x000fe80000000200 */
[----:B------:R-:W5:Y:S04]  /*b740*/  LDSM.16.M88.4 R40, [R124+0x3400] ;  /* 0x003400007c28783b */ /* 0x000f680000000200 */
[----:B------:R-:W-:Y:S04]  /*b750*/  LDSM.16.M88.4 R8, [R124+0x4000] ;  /* 0x004000007c08783b */ /* 0x000fe80000000200 */
[----:B------:R-:W-:Y:S04]  /*b760*/  LDSM.16.M88.4 R48, [R125+0x1000] ;  /* 0x001000007d30783b */ /* 0x000fe80000000200 */
[----:B------:R-:W3:Y:S04]  /*b770*/  LDSM.16.M88.4 R44, [R121+0x3400] ;  /* 0x00340000792c783b */ /* 0x000ee80000000200 */
[----:B------:R-:W-:Y:S04]  /*b780*/  LDSM.16.M88.4 R60, [R121+0x4000] ;  /* 0x00400000793c783b */ /* 0x000fe80000000200 */
[----:B------:R-:W-:Y:S04]  /*b790*/  LDSM.16.M88.4 R36, [R123+0x1000] ;  /* 0x001000007b24783b */ /* 0x000fe80000000200 */
[----:B------:R-:W4:Y:S01]  /*b7a0*/  LDSM.16.M88.4 R64, [R124+0x3800] ;  /* 0x003800007c40783b */ /* 0x000f220000000200 */
[C---:B-1----:R-:W-:Y:S03]  /*b7b0*/  HMMA.16816.F32 R4, R52.reuse, R16, RZ ;  /* 0x000000103404723c */ /* 0x042fe600000018ff */
[----:B------:R-:W1:Y:S04]  /*b7c0*/  LDSM.16.M88.4 R88, [R124+0x4400] ;  /* 0x004400007c58783b */ /* 0x000e680000000200 */
[----:B------:R-:W2:Y:S01]  /*b7d0*/  LDSM.16.M88.4 R20, [R124+0x3c00] ;  /* 0x003c00007c14783b */ /* 0x000ea20000000200 */
[C---:B------:R-:W-:Y:S03]  /*b7e0*/  HMMA.16816.F32 R16, R52.reuse, R18, RZ ;  /* 0x000000123410723c */ /* 0x040fe600000018ff */
[----:B------:R-:W-:Y:S03]  /*b7f0*/  LDSM.16.M88.4 R80, [R124+0x5000] ;  /* 0x005000007c50783b */ /* 0x000fe60000000200 */
[C---:B-----5:R-:W-:Y:S01]  /*b800*/  HMMA.16816.F32 R28, R52.reuse, R40, RZ ;  /* 0x00000028341c723c */ /* 0x060fe200000018ff */
[----:B------:R-:W5:Y:S04]  /*b810*/  LDSM.16.M88.4 R24, [R125+0x2000] ;  /* 0x002000007d18783b */ /* 0x000f680000000200 */
[----:B------:R-:W5:Y:S01]  /*b820*/  LDSM.16.M88.4 R72, [R121+0x3800] ;  /* 0x003800007948783b */ /* 0x000f620000000200 */
[----:B------:R-:W-:Y:S03]  /*b830*/  HMMA.16816.F32 R40, R52, R42, RZ ;  /* 0x0000002a3428723c */ /* 0x000fe600000018ff */
[----:B------:R-:W5:Y:S03]  /*b840*/  LDSM.16.M88.4 R32, [R121+0x4400] ;  /* 0x004400007920783b */ /* 0x000f660000000200 */
[C---:B------:R-:W-:Y:S06]  /*b850*/  HMMA.16816.F32 R4, R76.reuse, R12, R4 ;  /* 0x0000000c4c04723c */ /* 0x040fec0000001804 */
[C---:B------:R-:W-:Y:S01]  /*b860*/  HMMA.16816.F32 R16, R76.reuse, R14, R16 ;  /* 0x0000000e4c10723c */ /* 0x040fe20000001810 */
[----:B------:R-:W-:Y:S05]  /*b870*/  LDSM.16.M88.4 R12, [R123+0x2000] ;  /* 0x002000007b0c783b */ /* 0x000fea0000000200 */
[C---:B---3--:R-:W-:Y:S06]  /*b880*/  HMMA.16816.F32 R28, R76.reuse, R44, R28 ;  /* 0x0000002c4c1c723c */ /* 0x048fec000000181c */
[----:B------:R-:W-:Y:S01]  /*b890*/  HMMA.16816.F32 R40, R76, R46, R40 ;  /* 0x0000002e4c28723c */ /* 0x000fe20000001828 */
[----:B------:R-:W-:Y:S05]  /*b8a0*/  LDSM.16.M88.4 R44, [R124+0x4800] ;  /* 0x004800007c2c783b */ /* 0x000fea0000000200 */
[C---:B------:R-:W-:Y:S06]  /*b8b0*/  HMMA.16816.F32 R4, R48.reuse, R8, R4 ;  /* 0x000000083004723c */ /* 0x040fec0000001804 */
[----:B------:R-:W-:Y:S01]  /*b8c0*/  HMMA.16816.F32 R16, R48, R10, R16 ;  /* 0x0000000a3010723c */ /* 0x000fe20000001810 */
[----:B------:R-:W3:Y:S05]  /*b8d0*/  LDSM.16.M88.4 R8, [R121+0x5000] ;  /* 0x005000007908783b */ /* 0x000eea0000000200 */
[----:B----4-:R-:W-:Y:S06]  /*b8e0*/  HMMA.16816.F32 R68, R52, R64, RZ ;  /* 0x000000403444723c */ /* 0x010fec00000018ff */
[----:B-1----:R-:W-:Y:S06]  /*b8f0*/  HMMA.16816.F32 R28, R48, R88, R28 ;  /* 0x00000058301c723c */ /* 0x002fec000000181c */
[----:B------:R-:W-:Y:S06]  /*b900*/  HMMA.16816.F32 R64, R52, R66, RZ ;  /* 0x000000423440723c */ /* 0x000fec00000018ff */
[----:B------:R-:W-:Y:S06]  /*b910*/  HMMA.16816.F32 R16, R36, R62, R16 ;  /* 0x0000003e2410723c */ /* 0x000fec0000001810 */
[----:B------:R-:W-:Y:S01]  /*b920*/  HMMA.16816.F32 R40, R48, R90, R40 ;  /* 0x0000005a3028723c */ /* 0x000fe20000001828 */
[----:B------:R-:W-:Y:S05]  /*b930*/  LDSM.16.M88.4 R88, [R121+0x3c00] ;  /* 0x003c00007958783b */ /* 0x000fea0000000200 */
[----:B------:R-:W-:Y:S06]  /*b940*/  HMMA.16816.F32 R4, R36, R60, R4 ;  /* 0x0000003c2404723c */ /* 0x000fec0000001804 */
[C---:B--2---:R-:W-:Y:S06]  /*b950*/  HMMA.16816.F32 R60, R52.reuse, R20, RZ ;  /* 0x00000014343c723c */ /* 0x044fec00000018ff */
[----:B------:R-:W-:Y:S01]  /*b960*/  HMMA.16816.F32 R52, R52, R22, RZ ;  /* 0x000000163434723c */ /* 0x000fe200000018ff */
[----:B------:R-:W1:Y:S05]  /*b970*/  LDSM.16.M88.4 R20, [R124+0x5400] ;  /* 0x005400007c14783b */ /* 0x000e6a0000000200 */
[----:B-----5:R-:W-:Y:S06]  /*b980*/  HMMA.16816.F32 R16, R24, R82, R16 ;  /* 0x000000521810723c */ /* 0x020fec0000001810 */
[----:B------:R-:W-:Y:S06]  /*b990*/  HMMA.16816.F32 R68, R76, R72, R68 ;  /* 0x000000484c44723c */ /* 0x000fec0000001844 */
[----:B------:R-:W-:Y:S06]  /*b9a0*/  HMMA.16816.F32 R28, R36, R32, R28 ;  /* 0x00000020241c723c */ /* 0x000fec000000181c */
[----:B------:R-:W-:Y:S01]  /*b9b0*/  HMMA.16816.F32 R72, R76, R74, R64 ;  /* 0x0000004a4c48723c */ /* 0x000fe20000001840 */
[----:B------:R-:W2:Y:S05]  /*b9c0*/  LDSM.16.M88.4 R64, [R121+0x4800] ;  /* 0x004800007940783b */ /* 0x000eaa0000000200 */
[----:B------:R-:W-:Y:S06]  /*b9d0*/  HMMA.16816.F32 R40, R36, R34, R40 ;  /* 0x000000222428723c */ /* 0x000fec0000001828 */
[----:B------:R-:W-:Y:S06]  /*b9e0*/  HMMA.16816.F32 R4, R24, R80, R4 ;  /* 0x000000501804723c */ /* 0x000fec0000001804 */
[----:B---3--:R-:W-:Y:S06]  /*b9f0*/  HMMA.16816.F32 R16, R12, R10, R16 ;  /* 0x0000000a0c10723c */ /* 0x008fec0000001810 */
[----:B------:R-:W-:Y:S01]  /*ba00*/  HMMA.16816.F32 R80, R48, R44, R68 ;  /* 0x0000002c3050723c */ /* 0x000fe20000001844 */
[----:B------:R-:W-:Y:S05]  /*ba10*/  LDSM.16.M88.4 R68, [R121+0x5400] ;  /* 0x005400007944783b */ /* 0x000fea0000000200 */
[----:B-1----:R-:W-:Y:S06]  /*ba20*/  HMMA.16816.F32 R28, R24, R20, R28 ;  /* 0x00000014181c723c */ /* 0x002fec000000181c */
[----:B------:R-:W-:Y:S06]  /*ba30*/  HMMA.16816.F32 R72, R48, R46, R72 ;  /* 0x0000002e3048723c */ /* 0x000fec0000001848 */
[----:B------:R-:W-:Y:S01]  /*ba40*/  HMMA.16816.F32 R40, R24, R22, R40 ;  /* 0x000000161828723c */ /* 0x000fe20000001828 */
[----:B------:R-:W1:Y:S01]  /*ba50*/  LDSM.16.M88.4 R20, [R124+0x4c00] ;  /* 0x004c00007c14783b */ /* 0x000e620000000200 */
[----:B------:R-:W-:Y:S01]  /*ba60*/  FMUL.FTZ R16, R16, UR15 ;  /* 0x0000000f10107c20 */ /* 0x000fe20008410000 */
[----:B------:R-:W-:Y:S01]  /*ba70*/  FMUL.FTZ R44, R17, UR15 ;  /* 0x0000000f112c7c20 */ /* 0x000fe20008410000 */
[----:B------:R-:W-:Y:S01]  /*ba80*/  FMUL.FTZ R46, R18, UR15 ;  /* 0x0000000f122e7c20 */ /* 0x000fe20008410000 */
[----:B------:R-:W-:Y:S01]  /*ba90*/  FMUL.FTZ R47, R19, UR15 ;  /* 0x0000000f132f7c20 */ /* 0x000fe20008410000 */
[----:B------:R-:W-:Y:S01]  /*baa0*/  HMMA.16816.F32 R4, R12, R8, R4 ;  /* 0x000000080c04723c */ /* 0x000fe20000001804 */
[----:B------:R-:W3:Y:S01]  /*bab0*/  LDSM.16.M88.4 R8, [R124+0x5800] ;  /* 0x005800007c08783b */ /* 0x000ee20000000200 */
[----:B------:R4:W-:Y:S04]  /*bac0*/  MUFU.TANH R35, R16 ;  /* 0x0000001000237308 */ /* 0x0009e80000002400 */
[----:B------:R-:W-:Y:S04]  /*bad0*/  HMMA.16816.F32 R60, R76, R88, R60 ;  /* 0x000000584c3c723c */ /* 0x000fe8000000183c */
[----:B------:R-:W-:Y:S02]  /*bae0*/  MUFU.TANH R44, R44 ;  /* 0x0000002c002c7308 */ /* 0x000fe40000002400 */
[C---:B--2---:R-:W-:Y:S06]  /*baf0*/  HMMA.16816.F32 R80, R36.reuse, R64, R80 ;  /* 0x000000402450723c */ /* 0x044fec0000001850 */
[----:B------:R-:W-:Y:S01]  /*bb00*/  HMMA.16816.F32 R72, R36, R66, R72 ;  /* 0x000000422448723c */ /* 0x000fe20000001848 */
[----:B----4-:R-:W2:Y:S01]  /*bb10*/  LDSM.16.M88.4 R16, [R121+0x4c00] ;  /* 0x004c00007910783b */ /* 0x010ea20000000200 */
[----:B------:R-:W-:Y:S04]  /*bb20*/  MUFU.TANH R46, R46 ;  /* 0x0000002e002e7308 */ /* 0x000fe80000002400 */
[----:B------:R-:W-:Y:S01]  /*bb30*/  FMUL.FTZ R4, R4, UR15 ;  /* 0x0000000f04047c20 */ /* 0x000fe20008410000 */
[----:B------:R-:W-:Y:S01]  /*bb40*/  FMUL.FTZ R5, R5, UR15 ;  /* 0x0000000f05057c20 */ /* 0x000fe20008410000 */
[----:B------:R-:W-:Y:S01]  /*bb50*/  FMUL.FTZ R6, R6, UR15 ;  /* 0x0000000f06067c20 */ /* 0x000fe20008410000 */
[----:B------:R-:W-:Y:S01]  /*bb60*/  FMUL.FTZ R45, R7, UR15 ;  /* 0x0000000f072d7c20 */ /* 0x000fe20008410000 */
[----:B------:R-:W4:Y:S01]  /*bb70*/  MUFU.TANH R32, R4 ;  /* 0x0000000400207308 */ /* 0x000f220000002400 */
[----:B------:R-:W-:Y:S06]  /*bb80*/  HMMA.16816.F32 R52, R76, R90, R52 ;  /* 0x0000005a4c34723c */ /* 0x000fec0000001834 */
[----:B-1----:R-:W-:Y:S01]  /*bb90*/  HMMA.16816.F32 R60, R48, R20, R60 ;  /* 0x00000014303c723c */ /* 0x002fe2000000183c */
[----:B------:R-:W1:Y:S05]  /*bba0*/  MUFU.TANH R33, R5 ;  /* 0x0000000500217308 */ /* 0x000e6a0000002400 */
[C---:B---3--:R-:W-:Y:S03]  /*bbb0*/  HMMA.16816.F32 R80, R24.reuse, R8, R80 ;  /* 0x000000081850723c */ /* 0x048fe60000001850 */
[----:B------:R3:W-:Y:S03]  /*bbc0*/  MUFU.TANH R34, R6 ;  /* 0x0000000600227308 */ /* 0x0007e60000002400 */
[----:B------:R-:W-:Y:S01]  /*bbd0*/  HMMA.16816.F32 R72, R24, R10, R72 ;  /* 0x0000000a1848723c */ /* 0x000fe20000001848 */
[----:B------:R-:W5:Y:S04]  /*bbe0*/  LDSM.16.M88.4 R8, [R124+0x5c00] ;  /* 0x005c00007c08783b */ /* 0x000f680000000200 */
[----:B------:R-:W1:Y:S01]  /*bbf0*/  MUFU.TANH R45, R45 ;  /* 0x0000002d002d7308 */ /* 0x000e620000002400 */
[----:B------:R-:W-:Y:S06]  /*bc00*/  HMMA.16816.F32 R52, R48, R22, R52 ;  /* 0x000000163034723c */ /* 0x000fec0000001834 */
[----:B--2---:R-:W-:Y:S01]  /*bc10*/  HMMA.16816.F32 R60, R36, R16, R60 ;  /* 0x00000010243c723c */ /* 0x004fe2000000183c */
[----:B------:R-:W-:Y:S01]  /*bc20*/  MUFU.TANH R47, R47 ;  /* 0x0000002f002f7308 */ /* 0x000fe20000002400 */
[----:B---3--:R-:W2:Y:S04]  /*bc30*/  LDSM.16.M88.4 R4, [R121+0x5800] ;  /* 0x005800007904783b */ /* 0x008ea80000000200 */
[C---:B------:R-:W-:Y:S06]  /*bc40*/  HMMA.16816.F32 R28, R12.reuse, R68, R28 ;  /* 0x000000440c1c723c */ /* 0x040fec000000181c */
[----:B------:R-:W-:Y:S06]  /*bc50*/  HMMA.16816.F32 R40, R12, R70, R40 ;  /* 0x000000460c28723c */ /* 0x000fec0000001828 */
[----:B------:R-:W-:Y:S07]  /*bc60*/  HMMA.16816.F32 R52, R36, R18, R52 ;  /* 0x000000122434723c */ /* 0x000fee0000001834 */
[----:B------:R-:W-:Y:S01]  /*bc70*/  IMAD R19, R57, 0x10, R58 ;  /* 0x0000001039137824 */ /* 0x000fe200078e023a */
[----:B-----5:R-:W-:Y:S04]  /*bc80*/  HMMA.16816.F32 R60, R24, R8, R60 ;  /* 0x00000008183c723c */ /* 0x020fe8000000183c */
[----:B------:R-:W-:Y:S01]  /*bc90*/  IADD3 R18, R19, 0x1, R134 ;  /* 0x0000000113127810 */ /* 0x000fe20007ffe086 */
[----:B------:R-:W-:Y:S01]  /*bca0*/  FMUL.FTZ R28, R28, UR15 ;  /* 0x0000000f1c1c7c20 */ /* 0x000fe20008410000 */
[----:B------:R-:W-:Y:S01]  /*bcb0*/  FMUL.FTZ R20, R29, UR15 ;  /* 0x0000000f1d147c20 */ /* 0x000fe20008410000 */
[----:B------:R-:W-:Y:S01]  /*bcc0*/  FMUL.FTZ R23, R30, UR15 ;  /* 0x0000000f1e177c20 */ /* 0x000fe20008410000 */
[----:B------:R-:W-:Y:S01]  /*bcd0*/  IADD3 R18, R59, R18, -R127 ;  /* 0x000000123b127210 */ /* 0x000fe20007ffe87f */
[----:B------:R-:W-:Y:S01]  /*bce0*/  FMUL.FTZ R29, R31, UR15 ;  /* 0x0000000f1f1d7c20 */ /* 0x000fe20008410000 */
[----:B------:R-:W-:-:S02]  /*bcf0*/  VIADD R8, R0, 0x1 ;  /* 0x0000000100087836 */ /* 0x000fc40000000000 */
[----:B------:R-:W-:Y:S01]  /*bd00*/  FMUL.FTZ R21, R40, UR15 ;  /* 0x0000000f28157c20 */ /* 0x000fe20008410000 */
[----:B------:R-:W3:Y:S01]  /*bd10*/  MUFU.TANH R28, R28 ;  /* 0x0000001c001c7308 */ /* 0x000ee20000002400 */
[----:B------:R-:W-:Y:S02]  /*bd20*/  VIADD R18, R18, UR14 ;  /* 0x0000000e12127c36 */ /* 0x000fe40008000000 */
[----:B------:R-:W-:Y:S01]  /*bd30*/  FMUL.FTZ R22, R41, UR15 ;  /* 0x0000000f29167c20 */ /* 0x000fe20008410000 */
[----:B------:R-:W-:Y:S01]  /*bd40*/  FMUL.FTZ R16, R42, UR15 ;  /* 0x0000000f2a107c20 */ /* 0x000fe20008410000 */
[C---:B--2---:R-:W-:Y:S01]  /*bd50*/  HMMA.16816.F32 R80, R12.reuse, R4, R80 ;  /* 0x000000040c50723c */ /* 0x044fe20000001850 */
[----:B------:R-:W-:Y:S01]  /*bd60*/  FMUL.FTZ R17, R43, UR15 ;  /* 0x0000000f2b117c20 */ /* 0x000fe20008410000 */
[C---:B------:R-:W-:Y:S02]  /*bd70*/  VIMNMX R100, R18.reuse, R59, PT ;  /* 0x0000003b12647248 */ /* 0x040fe40003fe0100 */
[----:B------:R-:W-:Y:S01]  /*bd80*/  VIADDMNMX R101, R18, 0x8, R59, PT ;  /* 0x0000000812657846 */ /* 0x000fe2000380013b */
[----:B------:R-:W2:Y:S01]  /*bd90*/  MUFU.TANH R20, R20 ;  /* 0x0000001400147308 */ /* 0x000ea20000002400 */
[----:B------:R-:W-:Y:S01]  /*bda0*/  HMMA.16816.F32 R72, R12, R6, R72 ;  /* 0x000000060c48723c */ /* 0x000fe20000001848 */
[----:B------:R-:W5:Y:S01]  /*bdb0*/  LDSM.16.M88.4 R4, [R121+0x5c00] ;  /* 0x005c00007904783b */ /* 0x000f620000000200 */
[----:B------:R-:W-:Y:S01]  /*bdc0*/  ISETP.GE.AND P6, PT, R0, R100, PT ;  /* 0x000000640000720c */ /* 0x000fe20003fc6270 */
[----:B------:R-:W-:-:S04]  /*bdd0*/  DEPBAR.LE SB0, 0x0 ;  /* 0x000080000000791a */ /* 0x000fc80000000000 */
[----:B------:R-:W-:Y:S01]  /*bde0*/  HMMA.16816.F32 R52, R24, R10, R52 ;  /* 0x0000000a1834723c */ /* 0x000fe20000001834 */
[-C--:B------:R-:W-:Y:S01]  /*bdf0*/  ISETP.GE.AND P5, PT, R2, R100.reuse, PT ;  /* 0x000000640200720c */ /* 0x080fe20003fa6270 */
[----:B------:R-:W-:Y:S01]  /*be00*/  MUFU.TANH R21, R21 ;  /* 0x0000001500157308 */ /* 0x000fe20000002400 */
[-C--:B------:R-:W-:Y:S02]  /*be10*/  ISETP.GE.AND P2, PT, R8, R100.reuse, PT ;  /* 0x000000640800720c */ /* 0x080fe40003f46270 */
[----:B----4-:R-:W-:Y:S02]  /*be20*/  FSEL R18, R32, -INF , !P6 ;  /* 0xff80000020127808 */ /* 0x010fe40007000000 */
[-C--:B------:R-:W-:Y:S01]  /*be30*/  ISETP.GE.AND P6, PT, R2, R101.reuse, PT ;  /* 0x000000650200720c */ /* 0x080fe20003fc6270 */
[----:B------:R-:W-:Y:S01]  /*be40*/  VIADD R2, R0, 0x10 ;  /* 0x0000001000027836 */ /* 0x000fe20000000000 */
[----:B------:R-:W-:Y:S01]  /*be50*/  FSEL R24, R35, -INF , !P5 ;  /* 0xff80000023187808 */ /* 0x000fe20006800000 */
[----:B------:R-:W-:Y:S01]  /*be60*/  MUFU.TANH R22, R22 ;  /* 0x0000001600167308 */ /* 0x000fe20000002400 */
[-C--:B------:R-:W-:Y:S01]  /*be70*/  ISETP.GE.AND P1, PT, R8, R101.reuse, PT ;  /* 0x000000650800720c */ /* 0x080fe20003f26270 */
[----:B------:R-:W-:Y:S01]  /*be80*/  FMUL.FTZ R80, R80, UR15 ;  /* 0x0000000f50507c20 */ /* 0x000fe20008410000 */
[----:B-1----:R-:W-:Y:S01]  /*be90*/  FSEL R26, R33, -INF , !P2 ;  /* 0xff800000211a7808 */ /* 0x002fe20005000000 */
[----:B------:R-:W-:Y:S01]  /*bea0*/  FMUL.FTZ R81, R81, UR15 ;  /* 0x0000000f51517c20 */ /* 0x000fe20008410000 */
[-C--:B------:R-:W-:Y:S01]  /*beb0*/  ISETP.GE.AND P5, PT, R0, R101.reuse, PT ;  /* 0x000000650000720c */ /* 0x080fe20003fa6270 */
[----:B------:R-:W-:Y:S01]  /*bec0*/  FMUL.FTZ R83, R83, UR15 ;  /* 0x0000000f53537c20 */ /* 0x000fe20008410000 */
        /* <DEDUP_REMOVED lines=8> */
[----:B------:R-:W-:Y:S01]  /*bf50*/  FSEL R46, R46, -INF , !P6 ;  /* 0xff8000002e2e7808 */ /* 0x000fe20007000000 */
[----:B------:R-:W4:Y:S01]  /*bf60*/  MUFU.TANH R29, R29 ;  /* 0x0000001d001d7308 */ /* 0x000f220000002400 */
[----:B---3--:R-:W-:Y:S01]  /*bf70*/  FSEL R40, R28, -INF , !P5 ;  /* 0xff8000001c287808 */ /* 0x008fe20006800000 */
[----:B------:R-:W-:Y:S01]  /*bf80*/  FMUL.FTZ R74, R74, UR15 ;  /* 0x0000000f4a4a7c20 */ /* 0x000fe20008410000 */
[----:B------:R-:W-:Y:S01]  /*bf90*/  ISETP.GE.AND P6, PT, R2, R100, PT ;  /* 0x000000640200720c */ /* 0x000fe20003fc6270 */
[----:B------:R-:W-:Y:S01]  /*bfa0*/  FMUL.FTZ R75, R75, UR15 ;  /* 0x0000000f4b4b7c20 */ /* 0x000fe20008410000 */
[----:B------:R-:W-:Y:S01]  /*bfb0*/  FMUL.FTZ R82, R82, UR15 ;  /* 0x0000000f52527c20 */ /* 0x000fe20008410000 */
[----:B------:R-:W-:Y:S01]  /*bfc0*/  SHF.R.S32.HI R8, RZ, 0x1f, R57 ;  /* 0x0000001fff087819 */ /* 0x000fe20000011439 */
[----:B-----5:R-:W-:Y:S01]  /*bfd0*/  HMMA.16816.F32 R60, R12, R4, R60 ;  /* 0x000000040c3c723c */ /* 0x020fe2000000183c */
[----:B------:R-:W3:Y:S01]  /*bfe0*/  MUFU.TANH R16, R16 ;  /* 0x0000001000107308 */ /* 0x000ee20000002400 */
[----:B--2---:R-:W-:-:S02]  /*bff0*/  FSEL R28, R20, -INF , !P6 ;  /* 0xff800000141c7808 */ /* 0x004fc40007000000 */
[----:B------:R-:W-:Y:S02]  /*c000*/  LEA.HI R8, R8, R57, RZ, 0x2 ;  /* 0x0000003908087211 */ /* 0x000fe400078f10ff */
[----:B------:R-:W-:Y:S01]  /*c010*/  HMMA.16816.F32 R52, R12, R6, R52 ;  /* 0x000000060c34723c */ /* 0x000fe20000001834 */
[----:B------:R-:W-:Y:S01]  /*c020*/  VIADD R4, R0, 0x9 ;  /* 0x0000000900047836 */ /* 0x000fe20000000000 */
[----:B------:R-:W-:Y:S01]  /*c030*/  LOP3.LUT R8, R8, 0xfffffffc, RZ, 0xc0, !PT ;  /* 0xfffffffc08087812 */ /* 0x000fe200078ec0ff */
[----:B------:R-:W2:Y:S01]  /*c040*/  MUFU.TANH R17, R17 ;  /* 0x0000001100117308 */ /* 0x000ea20000002400 */
[----:B------:R-:W-:Y:S02]  /*c050*/  VIADD R5, R0, 0x28 ;  /* 0x0000002800057836 */ /* 0x000fe40000000000 */
[----:B------:R-:W-:Y:S01]  /*c060*/  ISETP.GE.AND P2, PT, R4, R100, PT ;  /* 0x000000640400720c */ /* 0x000fe20003f46270 */
[----:B------:R-:W-:Y:S01]  /*c070*/  IMAD.IADD R137, R57, 0x1, -R8 ;  /* 0x0000000139897824 */ /* 0x000fe200078e0a08 */
[----:B-1----:R-:W-:-:S02]  /*c080*/  FSEL R12, R23, -INF , !P1 ;  /* 0xff800000170c7808 */ /* 0x002fc40004800000 */
[----:B------:R-:W-:Y:S01]  /*c090*/  FSEL R44, R44, -INF , !P2 ;  /* 0xff8000002c2c7808 */ /* 0x000fe20005000000 */
[----:B------:R-:W1:Y:S01]  /*c0a0*/  MUFU.TANH R116, R80 ;  /* 0x0000005000747308 */ /* 0x000e620000002400 */
[----:B------:R-:W-:Y:S01]  /*c0b0*/  ISETP.GE.AND P2, PT, R4, R101, PT ;  /* 0x000000650400720c */ /* 0x000fe20003f46270 */
[----:B------:R-:W-:-:S03]  /*c0c0*/  VIADD R4, R0, 0x18 ;  /* 0x0000001800047836 */ /* 0x000fc60000000000 */
[----:B------:R-:W-:Y:S02]  /*c0d0*/  FSEL R38, R47, -INF , !P2 ;  /* 0xff8000002f267808 */ /* 0x000fe40005000000 */
[-C--:B------:R-:W-:Y:S01]  /*c0e0*/  ISETP.GE.AND P2, PT, R2, R101.reuse, PT ;  /* 0x000000650200720c */ /* 0x080fe20003f46270 */
[----:B------:R-:W-:Y:S01]  /*c0f0*/  VIADD R2, R0, 0x19 ;  /* 0x0000001900027836 */ /* 0x000fe20000000000 */
[-C--:B------:R-:W-:Y:S01]  /*c100*/  ISETP.GE.AND P5, PT, R4, R100.reuse, PT ;  /* 0x000000640400720c */ /* 0x080fe20003fa6270 */
[----:B------:R-:W5:Y:S01]  /*c110*/  MUFU.TANH R114, R81 ;  /* 0x0000005100727308 */ /* 0x000f620000002400 */
[----:B------:R-:W-:Y:S01]  /*c120*/  FMUL.FTZ R32, R62, UR15 ;  /* 0x0000000f3e207c20 */ /* 0x000fe20008410000 */
[----:B----4-:R-:W-:Y:S01]  /*c130*/  FSEL R14, R29, -INF , !P2 ;  /* 0xff8000001d0e7808 */ /* 0x010fe20005000000 */
[----:B------:R-:W-:Y:S01]  /*c140*/  FMUL.FTZ R35, R61, UR15 ;  /* 0x0000000f3d237c20 */ /* 0x000fe20008410000 */
[-C--:B------:R-:W-:Y:S01]  /*c150*/  ISETP.GE.AND P6, PT, R2, R100.reuse, PT ;  /* 0x000000640200720c */ /* 0x080fe20003fc6270 */
[----:B------:R-:W-:Y:S01]  /*c160*/  FMUL.FTZ R60, R60, UR15 ;  /* 0x0000000f3c3c7c20 */ /* 0x000fe20008410000 */
[----:B------:R-:W-:Y:S01]  /*c170*/  FSEL R20, R21, -INF , !P5 ;  /* 0xff80000015147808 */ /* 0x000fe20006800000 */
[----:B------:R-:W-:Y:S01]  /*c180*/  FMUL.FTZ R34, R52, UR15 ;  /* 0x0000000f34227c20 */ /* 0x000fe20008410000 */
[----:B------:R-:W4:Y:S01]  /*c190*/  MUFU.TANH R104, R72 ;  /* 0x0000004800687308 */ /* 0x000f220000002400 */
[-C--:B------:R-:W-:Y:S01]  /*c1a0*/  ISETP.GE.AND P5, PT, R4, R101.reuse, PT ;  /* 0x000000650400720c */ /* 0x080fe20003fa6270 */
[----:B------:R-:W-:Y:S01]  /*c1b0*/  VIADD R4, R0, 0x20 ;  /* 0x0000002000047836 */ /* 0x000fe20000000000 */
[----:B------:R-:W-:Y:S01]  /*c1c0*/  FSEL R22, R22, -INF , !P6 ;  /* 0xff80000016167808 */ /* 0x000fe20007000000 */
[----:B------:R-:W-:Y:S01]  /*c1d0*/  FMUL.FTZ R33, R53, UR15 ;  /* 0x0000000f35217c20 */ /* 0x000fe20008410000 */
[-C--:B------:R-:W-:Y:S01]  /*c1e0*/  ISETP.GE.AND P6, PT, R2, R101.reuse, PT ;  /* 0x000000650200720c */ /* 0x080fe20003fc6270 */
[----:B------:R-:W-:Y:S01]  /*c1f0*/  VIADD R2, R0, 0x21 ;  /* 0x0000002100027836 */ /* 0x000fe20000000000 */
[CC--:B------:R-:W-:Y:S01]  /*c200*/  ISETP.GE.AND P1, PT, R4.reuse, R100.reuse, PT ;  /* 0x000000640400720c */ /* 0x0c0fe20003f26270 */
[----:B------:R-:W4:Y:S01]  /*c210*/  MUFU.TANH R112, R73 ;  /* 0x0000004900707308 */ /* 0x000f220000002400 */
[-C--:B------:R-:W-:Y:S01]  /*c220*/  ISETP.GE.AND P2, PT, R4, R101.reuse, PT ;  /* 0x000000650400720c */ /* 0x080fe20003f46270 */
[----:B------:R-:W-:Y:S01]  /*c230*/  FMUL.FTZ R31, R63, UR15 ;  /* 0x0000000f3f1f7c20 */ /* 0x000fe20008410000 */
[----:B---3--:R-:W-:Y:S01]  /*c240*/  FSEL R6, R16, -INF , !P5 ;  /* 0xff80000010067808 */ /* 0x008fe20006800000 */
[----:B------:R-:W-:Y:S01]  /*c250*/  FMUL.FTZ R30, R54, UR15 ;  /* 0x0000000f361e7c20 */ /* 0x000fe20008410000 */
[----:B--2---:R-:W-:Y:S01]  /*c260*/  FSEL R4, R17, -INF , !P6 ;  /* 0xff80000011047808 */ /* 0x004fe20007000000 */
[----:B------:R-:W-:Y:S01]  /*c270*/  FMUL.FTZ R29, R55, UR15 ;  /* 0x0000000f371d7c20 */ /* 0x000fe20008410000 */
[C---:B------:R-:W-:Y:S01]  /*c280*/  ISETP.GE.AND P5, PT, R2.reuse, R100, PT ;  /* 0x000000640200720c */ /* 0x040fe20003fa6270 */
[----:B------:R-:W2:Y:S01]  /*c290*/  MUFU.TANH R102, R83 ;  /* 0x0000005300667308 */ /* 0x000ea20000002400 */
[----:B------:R-:W-:Y:S01]  /*c2a0*/  ISETP.GE.AND P6, PT, R2, R101, PT ;  /* 0x000000650200720c */ /* 0x000fe20003fc6270 */
[----:B------:R-:W-:Y:S01]  /*c2b0*/  VIADD R2, R0, 0x29 ;  /* 0x0000002900027836 */ /* 0x000fe20000000000 */
[----:B-1----:R-:W-:-:S02]  /*c2c0*/  FSEL R116, R116, -INF , !P1 ;  /* 0xff80000074747808 */ /* 0x002fc40004800000 */
[CC--:B------:R-:W-:Y:S02]  /*c2d0*/  ISETP.GE.AND P1, PT, R5.reuse, R100.reuse, PT ;  /* 0x000000640500720c */ /* 0x0c0fe40003f26270 */
[----:B-----5:R-:W-:Y:S01]  /*c2e0*/  FSEL R114, R114, -INF , !P5 ;  /* 0xff80000072727808 */ /* 0x020fe20006800000 */
[----:B------:R-:W1:Y:S01]  /*c2f0*/  MUFU.TANH R108, R74 ;  /* 0x0000004a006c7308 */ /* 0x000e620000002400 */
[----:B------:R-:W-:Y:S02]  /*c300*/  ISETP.GE.AND P5, PT, R2, R100, PT ;  /* 0x000000640200720c */ /* 0x000fe40003fa6270 */
[----:B----4-:R-:W-:Y:S02]  /*c310*/  FSEL R104, R104, -INF , !P1 ;  /* 0xff80000068687808 */ /* 0x010fe40004800000 */
[-C--:B------:R-:W-:Y:S01]  /*c320*/  ISETP.GE.AND P1, PT, R5, R101.reuse, PT ;  /* 0x000000650500720c */ /* 0x080fe20003f26270 */
[----:B------:R-:W-:Y:S01]  /*c330*/  VIADD R5, R0, 0x30 ;  /* 0x0000003000057836 */ /* 0x000fe20000000000 */
[----:B------:R-:W-:Y:S01]  /*c340*/  FSEL R112, R112, -INF , !P5 ;  /* 0xff80000070707808 */ /* 0x000fe20006800000 */
[----:B------:R-:W3:Y:S01]  /*c350*/  MUFU.TANH R98, R75 ;  /* 0x0000004b00627308 */ /* 0x000ee20000002400 */
[----:B------:R-:W-:Y:S01]  /*c360*/  ISETP.GE.AND P5, PT, R2, R101, PT ;  /* 0x000000650200720c */ /* 0x000fe20003fa6270 */
[----:B------:R-:W-:Y:S01]  /*c370*/  VIADD R2, R0, 0x31 ;  /* 0x0000003100027836 */ /* 0x000fe20000000000 */
[----:B--2---:R-:W-:-:S02]  /*c380*/  FSEL R102, R102, -INF , !P6 ;  /* 0xff80000066667808 */ /* 0x004fc40007000000 */
[----:B------:R-:W-:-:S03]  /*c390*/  ISETP.GE.AND P6, PT, R5, R101, PT ;  /* 0x000000650500720c */ /* 0x000fc60003fc6270 */
[----:B------:R-:W2:Y:S01]  /*c3a0*/  MUFU.TANH R32, R32 ;  /* 0x0000002000207308 */ /* 0x000ea20000002400 */
[----:B-1----:R-:W-:Y:S02]  /*c3b0*/  FSEL R108, R108, -INF , !P1 ;  /* 0xff8000006c6c7808 */ /* 0x002fe40004800000 */
[----:B------:R-:W-:-:S05]  /*c3c0*/  ISETP.GE.AND P1, PT, R2, R100, PT ;  /* 0x000000640200720c */ /* 0x000fca0003f26270 */
[----:B------:R-:W1:Y:S01]  /*c3d0*/  MUFU.TANH R110, R82 ;  /* 0x00000052006e7308 */ /* 0x000e620000002400 */
[----:B---3--:R-:W-:Y:S02]  /*c3e0*/  FSEL R98, R98, -INF , !P5 ;  /* 0xff80000062627808 */ /* 0x008fe40006800000 */
[----:B------:R-:W-:Y:S01]  /*c3f0*/  ISETP.GE.AND P5, PT, R2, R101, PT ;  /* 0x000000650200720c */ /* 0x000fe20003fa6270 */
[C---:B------:R-:W-:Y:S02]  /*c400*/  VIADD R2, R0.reuse, 0x38 ;  /* 0x0000003800027836 */ /* 0x040fe40000000000 */
[----:B------:R-:W-:Y:S02]  /*c410*/  VIADD R0, R0, 0x39 ;  /* 0x0000003900007836 */ /* 0x000fe40000000000 */
[----:B------:R-:W3:Y:S01]  /*c420*/  MUFU.TANH R88, R60 ;  /* 0x0000003c00587308 */ /* 0x000ee20000002400 */
[----:B--2---:R-:W-:Y:S02]  /*c430*/  FSEL R32, R32, -INF , !P6 ;  /* 0xff80000020207808 */ /* 0x004fe40007000000 */
[----:B------:R-:W-:-:S05]  /*c440*/  ISETP.GT.AND P6, PT, R139, R126, PT ;  /* 0x0000007e8b00720c */ /* 0x000fca0003fc4270 */
        /* <DEDUP_REMOVED lines=18> */
[----:B-1----:R-:W-:Y:S02]  /*c570*/  FSEL R30, R30, -INF , !P2 ;  /* 0xff8000001e1e7808 */ /* 0x002fe40005000000 */
[----:B---3--:R-:W-:Y:S01]  /*c580*/  FSEL R29, R29, -INF , !P1 ;  /* 0xff8000001d1d7808 */ /* 0x008fe20004800000 */
[----:B------:R-:W-:Y:S06]  /*c590*/  @!P6 BRA `(.L_x_4855) ;  /* 0x000000080014e947 */ /* 0x000fec0003800000 */
[----:B------:R-:W-:Y:S05]  /*c5a0*/  @!P3 BRA `(.L_x_4856) ;  /* 0x0000000000f8b947 */ /* 0x000fea0003800000 */
[----:B------:R-:W1:Y:S01]  /*c5b0*/  LDC R0, c[0x0][0x380] ;  /* 0x0000e000ff007b82 */ /* 0x000e620000000800 */
[----:B------:R-:W-:Y:S01]  /*c5c0*/  IMAD.SHL.U32 R7, R139, 0x40, RZ ;  /* 0x000000408b077824 */ /* 0x000fe200078e00ff */
[----:B------:R-:W-:-:S04]  /*c5d0*/  ULDC.64 UR8, c[0x0][0x248] ;  /* 0x0000920000087ab9 */ /* 0x000fc80000000a00 */
        /* <DEDUP_REMOVED lines=29> */
[----:B------:R-:W1:Y:S04]  /*c7b0*/  LDC.64 R8, c[0x0][0x230] ;  /* 0x00008c00ff087b82 */ /* 0x000e680000000a00 */
[----:B------:R-:W-:Y:S01]  /*c7c0*/  @P5 VIADD R13, R13, 0x1 ;  /* 0x000000010d0d5836 */ /* 0x000fe20000000000 */
[----:B------:R-:W-:Y:S02]  /*c7d0*/  ISETP.GE.AND P5, PT, R7, RZ, PT ;  /* 0x000000ff0700720c */ /* 0x000fe40003fa6270 */
[----:B------:R-:W-:-:S04]  /*c7e0*/  LOP3.LUT R7, RZ, R0, RZ, 0x33, !PT ;  /* 0x00000000ff077212 */ /* 0x000fc800078e33ff */
[----:B------:R-:W-:Y:S01]  /*c7f0*/  @P1 VIADD R2, R2, 0x1 ;  /* 0x0000000102021836 */ /* 0x000fe20000000000 */
[----:B------:R-:W-:-:S03]  /*c800*/  ISETP.NE.AND P1, PT, R0, RZ, PT ;  /* 0x000000ff0000720c */ /* 0x000fc60003f25270 */
[----:B------:R-:W-:-:S03]  /*c810*/  @!P2 IMAD.MOV R2, RZ, RZ, -R2 ;  /* 0x000000ffff02a224 */ /* 0x000fc600078e0a02 */
        /* <DEDUP_REMOVED lines=17> */
[-C--:B-1----:R-:W-:Y:S02]  /*c930*/  IMAD R7, R7, R8.reuse, RZ ;  /* 0x0000000807077224 */ /* 0x082fe400078e02ff */
[----:B------:R-:W-:-:S04]  /*c940*/  IMAD.WIDE.U32 R16, R2, R8, R16 ;  /* 0x0000000802107225 */ /* 0x000fc800078e0010 */
[----:B------:R-:W-:Y:S02]  /*c950*/  IMAD R9, R2, R9, R7 ;  /* 0x0000000902097224 */ /* 0x000fe400078e0207 */
[----:B------:R-:W-:-:S03]  /*c960*/  IMAD.MOV.U32 R11, RZ, RZ, R16 ;  /* 0x000000ffff0b7224 */ /* 0x000fc600078e0010 */
[----:B------:R-:W-:Y:S01]  /*c970*/  IADD3 R9, R17, R9, RZ ;  /* 0x0000000911097210 */ /* 0x000fe20007ffe0ff */
[----:B------:R-:W-:Y:S06]  /*c980*/  BRA `(.L_x_4857) ;  /* 0x0000000000107947 */ /* 0x000fec0003800000 */
.L_x_4856:
[----:B------:R-:W1:Y:S02]  /*c990*/  LDC R0, c[0x0][0x248] ;  /* 0x00009200ff007b82 */ /* 0x000e640000000800 */
[----:B-1----:R-:W-:-:S05]  /*c9a0*/  IMAD.SHL.U32 R11, R0, 0x40, RZ ;  /* 0x00000040000b7824 */ /* 0x002fca00078e00ff */
[----:B------:R-:W-:-:S04]  /*c9b0*/  IADD3 R11, -R11, RZ, RZ ;  /* 0x000000ff0b0b7210 */ /* 0x000fc80007ffe1ff */
[----:B------:R-:W-:-:S07]  /*c9c0*/  SHF.R.S32.HI R9, RZ, 0x1f, R11 ;  /* 0x0000001fff097819 */ /* 0x000fce000001140b */
.L_x_4857:
[C---:B------:R-:W-:Y:S01]  /*c9d0*/  LOP3.LUT P5, RZ, R92.reuse, 0x2, RZ, 0xc0, !PT ;  /* 0x000000025cff7812 */ /* 0x040fe200078ac0ff */
[----:B------:R-:W1:Y:S01]  /*c9e0*/  LDC R5, c[0x0][0x24c] ;  /* 0x00009300ff057b82 */ /* 0x000e620000000800 */
[C---:B------:R-:W-:Y:S02]  /*c9f0*/  LEA R132, P1, R11.reuse, R132, 0x1 ;  /* 0x000000840b847211 */ /* 0x040fe400078208ff */
[C---:B------:R-:W-:Y:S02]  /*ca00*/  LOP3.LUT P2, RZ, R92.reuse, 0x4, RZ, 0xc0, !PT ;  /* 0x000000045cff7812 */ /* 0x040fe4000784c0ff */
[----:B------:R-:W-:Y:S02]  /*ca10*/  LEA.HI.X R135, R11, R135, R9, 0x1, P1 ;  /* 0x000000870b877211 */ /* 0x000fe400008f0c09 */
[----:B------:R-:W-:Y:S02]  /*ca20*/  P2R R8, PR, RZ, 0x1 ;  /* 0x00000001ff087803 */ /* 0x000fe40000000000 */
[----:B------:R-:W-:-:S03]  /*ca30*/  LOP3.LUT P0, RZ, R92, 0x1, RZ, 0xc0, !PT ;  /* 0x000000015cff7812 */ /* 0x000fc6000780c0ff */
        /* <DEDUP_REMOVED lines=8> */
[----:B------:R-:W-:-:S04]  /*cac0*/  LEA R11, P1, R0, R11, 0x5 ;  /* 0x0000000b000b7211 */ /* 0x000fc800078228ff */
[----:B-1----:R-:W-:Y:S02]  /*cad0*/  LEA.HI.X R9, R0, R9, R5, 0x5, P1 ;  /* 0x0000000900097211 */ /* 0x002fe400008f2c05 */
[----:B------:R-:W-:-:S05]  /*cae0*/  @P5 IADD3 R7, P1, R11, R106, RZ ;  /* 0x0000006a0b075210 */ /* 0x000fca0007f3e0ff */
[----:B------:R-:W-:Y:S01]  /*caf0*/  @P5 IMAD.X R2, R9, 0x1, R56, P1 ;  /* 0x0000000109025824 */ /* 0x000fe200008e0638 */
[----:B------:R-:W-:-:S05]  /*cb00*/  @P2 IADD3 R11, P1, R11, R106, RZ ;  /* 0x0000006a0b0b2210 */ /* 0x000fca0007f3e0ff */
[----:B------:R-:W-:Y:S02]  /*cb10*/  @P2 IMAD.X R56, R9, 0x1, R56, P1 ;  /* 0x0000000109382824 */ /* 0x000fe400008e0638 */
[C---:B------:R-:W-:Y:S01]  /*cb20*/  @P0 IMAD.SHL.U32 R9, R0.reuse, 0x20, RZ ;  /* 0x0000002000090824 */ /* 0x040fe200078e00ff */
[----:B------:R-:W-:-:S04]  /*cb30*/  @P0 SHF.L.U64.HI R0, R0, 0x5, R5 ;  /* 0x0000000500000819 */ /* 0x000fc80000010205 */
[----:B------:R-:W-:-:S04]  /*cb40*/  @P0 LEA R48, P1, R9, R132, 0x1 ;  /* 0x0000008409300211 */ /* 0x000fc800078208ff */
[----:B------:R-:W-:Y:S02]  /*cb50*/  @P0 LEA.HI.X R49, R9, R135, R0, 0x1, P1 ;  /* 0x0000008709310211 */ /* 0x000fe400008f0c00 */
[----:B------:R-:W-:Y:S02]  /*cb60*/  ISETP.NE.AND P0, PT, R8, RZ, PT ;  /* 0x000000ff0800720c */ /* 0x000fe40003f05270 */
        /* <DEDUP_REMOVED lines=40> */
.L_x_4855:
        /* <DEDUP_REMOVED lines=28> */
[----:B-1----:R-:W-:Y:S02]  /*cfb0*/  FMNMX.FTZ R8, R30, R5, !PT ;  /* 0x000000051e087209 */ /* 0x002fe40007810000 */
        /* <DEDUP_REMOVED lines=31> */
[----:B------:R-:W-:Y:S01]  /*d1b0*/  MUFU.EX2 R93, R93 ;  /* 0x0000005d005d7308 */ /* 0x000fe20000000800 */
[----:B------:R-:W-:Y:S01]  /*d1c0*/  LDSM.16.MT88.4 R8, [R120+0x6400] ;  /* 0x006400007808783b */ /* 0x000fe20000004200 */
[--C-:B------:R-:W-:Y:S01]  /*d1d0*/  FFMA.FTZ R21, R28, UR8, -R97.reuse ;  /* 0x000000081c157c23 */ /* 0x100fe20008010861 */
[--C-:B------:R-:W-:Y:S01]  /*d1e0*/  FFMA.FTZ R20, R22, UR8, -R97.reuse ;  /* 0x0000000816147c23 */ /* 0x100fe20008010861 */
[----:B------:R-:W-:Y:S01]  /*d1f0*/  FFMA.FTZ R24, R40, UR8, -R97 ;  /* 0x0000000828187c23 */ /* 0x000fe20008010861 */
[--C-:B------:R-:W-:Y:S01]  /*d200*/  FFMA.FTZ R28, R12, UR8, -R89.reuse ;  /* 0x000000080c1c7c23 */ /* 0x100fe20008010859 */
[--C-:B------:R-:W-:Y:S01]  /*d210*/  FFMA.FTZ R23, R14, UR8, -R89.reuse ;  /* 0x000000080e177c23 */ /* 0x100fe20008010859 */
[--C-:B------:R-:W-:Y:S01]  /*d220*/  FFMA.FTZ R22, R6, UR8, -R89.reuse ;  /* 0x0000000806167c23 */ /* 0x100fe20008010859 */
[----:B------:R-:W1:Y:S01]  /*d230*/  MUFU.EX2 R90, R90 ;  /* 0x0000005a005a7308 */ /* 0x000e620000000800 */
[----:B------:R-:W-:Y:S01]  /*d240*/  FFMA.FTZ R3, R4, UR8, -R89 ;  /* 0x0000000804037c23 */ /* 0x000fe20008010859 */
[----:B------:R-:W2:Y:S01]  /*d250*/  LDSM.16.MT88.4 R40, [R122+0x8000] ;  /* 0x008000007a28783b */ /* 0x000ea20000004200 */
[--C-:B------:R-:W-:Y:S01]  /*d260*/  FFMA.FTZ R106, R116, UR8, -R97.reuse ;  /* 0x00000008746a7c23 */ /* 0x100fe20008010861 */
[--C-:B------:R-:W-:Y:S01]  /*d270*/  FFMA.FTZ R105, R114, UR8, -R97.reuse ;  /* 0x0000000872697c23 */ /* 0x100fe20008010861 */
[--C-:B------:R-:W-:Y:S01]  /*d280*/  FFMA.FTZ R104, R104, UR8, -R97.reuse ;  /* 0x0000000868687c23 */ /* 0x100fe20008010861 */
[----:B------:R-:W3:Y:S01]  /*d290*/  LDSM.16.MT88.4 R12, [R122+0x7400] ;  /* 0x007400007a0c783b */ /* 0x000ee20000004200 */
[----:B------:R-:W-:Y:S01]  /*d2a0*/  FFMA.FTZ R99, R112, UR8, -R97 ;  /* 0x0000000870637c23 */ /* 0x000fe20008010861 */
[----:B------:R-:W-:Y:S01]  /*d2b0*/  MUFU.EX2 R91, R91 ;  /* 0x0000005b005b7308 */ /* 0x000fe20000000800 */
[--C-:B------:R-:W-:Y:S01]  /*d2c0*/  FFMA.FTZ R107, R110, UR8, -R89.reuse ;  /* 0x000000086e6b7c23 */ /* 0x100fe20008010859 */
[----:B------:R-:W4:Y:S01]  /*d2d0*/  LDSM.16.MT88.4 R16, [R122+0x6400] ;  /* 0x006400007a10783b */ /* 0x000f220000004200 */
        /* <DEDUP_REMOVED lines=16> */
[----:B-----5:R-:W-:Y:S01]  /*d3e0*/  F2FP.F16.F32.PACK_AB R50, R26, R91 ;  /* 0x0000005b1a32723e */ /* 0x020fe200000000ff */
[----:B------:R-:W-:-:S04]  /*d3f0*/  FADD.FTZ R91, R91, R90 ;  /* 0x0000005a5b5b7221 */ /* 0x000fc80000010000 */
[----:B------:R-:W-:Y:S02]  /*d400*/  FADD.FTZ R91, R26, R91 ;  /* 0x0000005b1a5b7221 */ /* 0x000fe40000010000 */
[----:B------:R-:W-:Y:S08]  /*d410*/  MUFU.EX2 R96, R96 ;  /* 0x0000006000607308 */ /* 0x000ff00000000800 */
[----:B------:R-:W5:Y:S01]  /*d420*/  MUFU.EX2 R27, R27 ;  /* 0x0000001b001b7308 */ /* 0x000f620000000800 */
[----:B-1----:R-:W-:Y:S01]  /*d430*/  F2FP.F16.F32.PACK_AB R49, R94, R95 ;  /* 0x0000005f5e31723e */ /* 0x002fe200000000ff */
[----:B------:R-:W-:-:S06]  /*d440*/  FADD.FTZ R95, R95, R94 ;  /* 0x0000005e5f5f7221 */ /* 0x000fcc0000010000 */
[----:B------:R-:W-:Y:S08]  /*d450*/  MUFU.EX2 R24, R24 ;  /* 0x0000001800187308 */ /* 0x000ff00000000800 */
[----:B------:R-:W1:Y:S01]  /*d460*/  MUFU.EX2 R21, R21 ;  /* 0x0000001500157308 */ /* 0x000e620000000800 */
[----:B-----5:R-:W-:Y:S01]  /*d470*/  F2FP.F16.F32.PACK_AB R51, R27, R96 ;  /* 0x000000601b33723e */ /* 0x020fe200000000ff */
[----:B------:R-:W-:-:S04]  /*d480*/  FADD.FTZ R96, R96, R95 ;  /* 0x0000005f60607221 */ /* 0x000fc80000010000 */
[----:B------:R-:W-:Y:S02]  /*d490*/  FADD.FTZ R27, R27, R96 ;  /* 0x000000601b1b7221 */ /* 0x000fe40000010000 */
[C---:B------:R-:W-:Y:S01]  /*d4a0*/  HMMA.16816.F32 R72, R48.reuse, R68, RZ ;  /* 0x000000443048723c */ /* 0x040fe200000018ff */
[----:B------:R-:W-:Y:S05]  /*d4b0*/  MUFU.EX2 R25, R25 ;  /* 0x0000001900197308 */ /* 0x000fea0000000800 */
[C---:B------:R-:W-:Y:S03]  /*d4c0*/  HMMA.16816.F32 R68, R48.reuse, R70, RZ ;  /* 0x000000463044723c */ /* 0x040fe600000018ff */
[----:B------:R-:W5:Y:S01]  /*d4d0*/  MUFU.EX2 R20, R20 ;  /* 0x0000001400147308 */ /* 0x000f620000000800 */
        /* <DEDUP_REMOVED lines=8> */
[----:B-----5:R-:W-:Y:S01]  /*d560*/  F2FP.F16.F32.PACK_AB R6, R20, R25 ;  /* 0x000000191406723e */ /* 0x020fe200000000ff */
[----:B------:R-:W-:-:S03]  /*d570*/  FADD.FTZ R25, R25, R24 ;  /* 0x0000001819197221 */ /* 0x000fc60000010000 */
[C---:B------:R-:W-:Y:S01]  /*d580*/  HMMA.16816.F32 R56, R48.reuse, R52, RZ ;  /* 0x000000343038723c */ /* 0x040fe200000018ff */
[----:B------:R-:W-:Y:S02]  /*d590*/  FADD.FTZ R25, R20, R25 ;  /* 0x0000001914197221 */ /* 0x000fe40000010000 */
[----:B------:R-:W-:Y:S03]  /*d5a0*/  MUFU.EX2 R22, R22 ;  /* 0x0000001600167308 */ /* 0x000fe60000000800 */
[C---:B--2---:R-:W-:Y:S05]  /*d5b0*/  HMMA.16816.F32 R36, R48.reuse, R40, RZ ;  /* 0x000000283024723c */ /* 0x044fea00000018ff */
        /* <DEDUP_REMOVED lines=172> */
.L_x_4859:
[----:B------:R-:W1:Y:S02]  /*e080*/  LDC R3, c[0x0][0x250] ;  /* 0x00009400ff037b82 */ /* 0x000e640000000800 */
[----:B-1----:R-:W-:-:S05]  /*e090*/  IMAD.SHL.U32 R6, R3, 0x40, RZ ;  /* 0x0000004003067824 */ /* 0x002fca00078e00ff */
[----:B------:R-:W-:-:S04]  /*e0a0*/  IADD3 R6, -R6, RZ, RZ ;  /* 0x000000ff06067210 */ /* 0x000fc80007ffe1ff */
[----:B------:R-:W-:-:S07]  /*e0b0*/  SHF.R.S32.HI R5, RZ, 0x1f, R6 ;  /* 0x0000001fff057819 */ /* 0x000fce0000011406 */
.L_x_4860:
        /* <DEDUP_REMOVED lines=61> */
[----:B------:R-:W4:Y:S04]  /*e490*/  LDSM.16.M88.4 R24, [R124+0x3000] ;  /* 0x003000007c18783b */ /* 0x000f280000000200 */
[----:B------:R-:W1:Y:S04]  /*e4a0*/  LDSM.16.M88.4 R16, [R124+0x3400] ;  /* 0x003400007c10783b */ /* 0x000e680000000200 */
[----:B--2---:R-:W2:Y:S04]  /*e4b0*/  LDSM.16.M88.4 R8, [R124+0x3800] ;  /* 0x003800007c08783b */ /* 0x004ea80000000200 */
[----:B------:R-:W3:Y:S04]  /*e4c0*/  LDSM.16.M88.4 R92, [R124+0x3c00] ;  /* 0x003c00007c5c783b */ /* 0x000ee80000000200 */
[----:B------:R-:W-:Y:S04]  /*e4d0*/  LDSM.16.M88.4 R32, [R123] ;  /* 0x000000007b20783b */ /* 0x000fe80000000200 */
[----:B------:R-:W5:Y:S04]  /*e4e0*/  LDSM.16.M88.4 R84, [R121+0x3000] ;  /* 0x003000007954783b */ /* 0x000f680000000200 */
[----:B------:R-:W5:Y:S04]  /*e4f0*/  LDSM.16.M88.4 R96, [R121+0x3400] ;  /* 0x003400007960783b */ /* 0x000f680000000200 */
[----:B------:R-:W0:Y:S01]  /*e500*/  LDGDEPBAR ;  /* 0x00000000000079af */ /* 0x000e220000000000 */
[C---:B----4-:R-:W-:Y:S06]  /*e510*/  HMMA.16816.F32 R28, R88.reuse, R24, RZ ;  /* 0x00000018581c723c */ /* 0x050fec00000018ff */
[C---:B------:R-:W-:Y:S06]  /*e520*/  HMMA.16816.F32 R24, R88.reuse, R26, RZ ;  /* 0x0000001a5818723c */ /* 0x040fec00000018ff */
[C---:B-1----:R-:W-:Y:S06]  /*e530*/  HMMA.16816.F32 R20, R88.reuse, R16, RZ ;  /* 0x000000105814723c */ /* 0x042fec00000018ff */
[C---:B--2---:R-:W-:Y:S06]  /*e540*/  HMMA.16816.F32 R12, R88.reuse, R8, RZ ;  /* 0x00000008580c723c */ /* 0x044fec00000018ff */
[C---:B------:R-:W-:Y:S06]  /*e550*/  HMMA.16816.F32 R16, R88.reuse, R18, RZ ;  /* 0x000000125810723c */ /* 0x040fec00000018ff */
[C---:B------:R-:W-:Y:S06]  /*e560*/  HMMA.16816.F32 R8, R88.reuse, R10, RZ ;  /* 0x0000000a5808723c */ /* 0x040fec00000018ff */
[C---:B---3--:R-:W-:Y:S06]  /*e570*/  HMMA.16816.F32 R4, R88.reuse, R92, RZ ;  /* 0x0000005c5804723c */ /* 0x048fec00000018ff */
        /* <DEDUP_REMOVED lines=40> */
[----:B------:R-:W3:-:S13]  /*e800*/  LDSM.16.M88.4 R84, [R124+0x5400] ;  /* 0x005400007c54783b */ /* 0x000eda0000000200 */
[C---:B--2---:R-:W-:Y:S06]  /*e810*/  HMMA.16816.F32 R4, R92.reuse, R96, R4 ;  /* 0x000000605c04723c */ /* 0x044fec0000001804 */
[C---:B------:R-:W-:Y:S06]  /*e820*/  HMMA.16816.F32 R88, R92.reuse, R98, R88 ;  /* 0x000000625c58723c */ /* 0x040fec0000001858 */
[C---:B-1----:R-:W-:Y:S06]  /*e830*/  HMMA.16816.F32 R28, R92.reuse, R32, R28 ;  /* 0x000000205c1c723c */ /* 0x042fec000000181c */
[C---:B------:R-:W-:Y:S01]  /*e840*/  HMMA.16816.F32 R24, R92.reuse, R34, R24 ;  /* 0x000000225c18723c */ /* 0x040fe20000001818 */
[----:B------:R-:W1:Y:S05]  /*e850*/  LDSM.16.M88.4 R32, [R124+0x5800] ;  /* 0x005800007c20783b */ /* 0x000e6a0000000200 */
[C---:B---3--:R-:W-:Y:S06]  /*e860*/  HMMA.16816.F32 R20, R92.reuse, R84, R20 ;  /* 0x000000545c14723c */ /* 0x048fec0000001814 */
        /* <DEDUP_REMOVED lines=10> */
[----:B------:R-:W-:Y:S06]  /*e910*/  HMMA.16816.F32 R16, R84, R94, R16 ;  /* 0x0000005e5410723c */ /* 0x000fec0000001810 */
[----:B------:R-:W-:Y:S01]  /*e920*/  FMUL.FTZ R108, R20, UR15 ;  /* 0x0000000f146c7c20 */ /* 0x000fe20008410000 */
[----:B------:R-:W-:Y:S01]  /*e930*/  FMUL.FTZ R22, R22, UR15 ;  /* 0x0000000f16167c20 */ /* 0x000fe20008410000 */
[----:B------:R-:W2:Y:S01]  /*e940*/  S2R R20, SR_TID.X ;  /* 0x0000000000147919 */ /* 0x000ea20000002100 */
        /* <DEDUP_REMOVED lines=11> */
[----:B------:R3:W-:Y:S02]  /*ea00*/  MUFU.TANH R31, R24 ;  /* 0x00000018001f7308 */ /* 0x0007e40000002400 */
[----:B------:R-:W-:Y:S01]  /*ea10*/  FMUL.FTZ R16, R16, UR15 ;  /* 0x0000000f10107c20 */ /* 0x000fe20008410000 */
[----:B------:R-:W-:Y:S01]  /*ea20*/  FMUL.FTZ R17, R17, UR15 ;  /* 0x0000000f11117c20 */ /* 0x000fe20008410000 */
[----:B------:R-:W-:Y:S01]  /*ea30*/  FMUL.FTZ R19, R19, UR15 ;  /* 0x0000000f13137c20 */ /* 0x000fe20008410000 */
[----:B------:R-:W-:-:S03]  /*ea40*/  FMUL.FTZ R18, R18, UR15 ;  /* 0x0000000f12127c20 */ /* 0x000fc60008410000 */
[----:B------:R4:W-:Y:S01]  /*ea50*/  MUFU.TANH R138, R16 ;  /* 0x00000010008a7308 */ /* 0x0009e20000002400 */
[C---:B-1----:R-:W-:Y:S07]  /*ea60*/  HMMA.16816.F32 R12, R84.reuse, R32, R12 ;  /* 0x00000020540c723c */ /* 0x042fee000000180c */
[----:B------:R-:W1:Y:S01]  /*ea70*/  MUFU.TANH R92, R92 ;  /* 0x0000005c005c7308 */ /* 0x000e620000002400 */
[----:B---3--:R-:W3:Y:S01]  /*ea80*/  LDSM.16.M88.4 R24, [R121+0x5c00] ;  /* 0x005c00007918783b */ /* 0x008ee20000000200 */
[----:B--2---:R-:W-:Y:S01]  /*ea90*/  IMAD.SHL.U32 R20, R20, 0x2, RZ ;  /* 0x0000000214147824 */ /* 0x004fe200078e00ff */
[----:B------:R-:W-:Y:S01]  /*eaa0*/  HMMA.16816.F32 R8, R84, R34, R8 ;  /* 0x000000225408723c */ /* 0x000fe20000001808 */
[----:B------:R-:W-:-:S04]  /*eab0*/  DEPBAR.LE SB0, 0x0 ;  /* 0x000080000000791a */ /* 0x000fc80000000000 */
[----:B------:R-:W2:Y:S01]  /*eac0*/  MUFU.TANH R93, R93 ;  /* 0x0000005d005d7308 */ /* 0x000ea20000002400 */
[----:B----4-:R-:W-:-:S05]  /*ead0*/  LOP3.LUT R16, R20, 0x6, RZ, 0xc0, !PT ;  /* 0x0000000614107812 */ /* 0x010fca00078ec0ff */
[----:B------:R-:W-:Y:S02]  /*eae0*/  IMAD R16, R139, 0x40, R16 ;  /* 0x000000408b107824 */ /* 0x000fe400078e0210 */
[----:B------:R-:W4:Y:S01]  /*eaf0*/  MUFU.TANH R94, R94 ;  /* 0x0000005e005e7308 */ /* 0x000f220000002400 */
[----:B------:R-:W-:Y:S01]  /*eb00*/  FMUL.FTZ R114, R12, UR15 ;  /* 0x0000000f0c727c20 */ /* 0x000fe20008410000 */
[----:B------:R-:W-:Y:S02]  /*eb10*/  VIADD R12, R16, 0x1 ;  /* 0x00000001100c7836 */ /* 0x000fe40000000000 */
[----:B------:R-:W-:-:S04]  /*eb20*/  FMUL.FTZ R117, R14, UR15 ;  /* 0x0000000f0e757c20 */ /* 0x000fc80008410000 */
[----:B------:R-:W5:Y:S01]  /*eb30*/  MUFU.TANH R108, R108 ;  /* 0x0000006c006c7308 */ /* 0x000f620000002400 */
[----:B------:R-:W-:Y:S01]  /*eb40*/  FMUL.FTZ R113, R15, UR15 ;  /* 0x0000000f0f717c20 */ /* 0x000fe20008410000 */
[----:B------:R-:W-:Y:S01]  /*eb50*/  FMUL.FTZ R13, R13, UR15 ;  /* 0x0000000f0d0d7c20 */ /* 0x000fe20008410000 */
[-C--:B------:R-:W-:Y:S01]  /*eb60*/  ISETP.GE.AND P1, PT, R12, R100.reuse, PT ;  /* 0x000000640c00720c */ /* 0x080fe20003f26270 */
[----:B------:R-:W-:Y:S01]  /*eb70*/  FMUL.FTZ R116, R8, UR15 ;  /* 0x0000000f08747c20 */ /* 0x000fe20008410000 */
[-C--:B------:R-:W-:Y:S01]  /*eb80*/  ISETP.GE.AND P5, PT, R12, R101.reuse, PT ;  /* 0x000000650c00720c */ /* 0x080fe20003fa6270 */
[----:B------:R-:W-:Y:S01]  /*eb90*/  VIADD R12, R16, 0x8 ;  /* 0x00000008100c7836 */ /* 0x000fe20000000000 */
[----:B-1----:R-:W-:Y:S01]  /*eba0*/  FSEL R14, R92, -INF , !P1 ;  /* 0xff8000005c0e7808 */ /* 0x002fe20004800000 */
[----:B------:R-:W1:Y:S01]  /*ebb0*/  MUFU.TANH R29, R29 ;  /* 0x0000001d001d7308 */ /* 0x000e620000002400 */
[----:B------:R-:W-:Y:S01]  /*ebc0*/  VIADD R8, R16, 0x10 ;  /* 0x0000001010087836 */ /* 0x000fe20000000000 */
[----:B--2---:R-:W-:Y:S01]  /*ebd0*/  FSEL R15, R93, -INF , !P5 ;  /* 0xff8000005d0f7808 */ /* 0x004fe20006800000 */
[----:B------:R-:W-:Y:S01]  /*ebe0*/  FMUL.FTZ R118, R9, UR15 ;  /* 0x0000000f09767c20 */ /* 0x000fe20008410000 */
[-C--:B------:R-:W-:Y:S01]  /*ebf0*/  ISETP.GE.AND P6, PT, R12, R100.reuse, PT ;  /* 0x000000640c00720c */ /* 0x080fe20003fc6270 */
[----:B------:R-:W-:Y:S01]  /*ec00*/  FMUL.FTZ R115, R10, UR15 ;  /* 0x0000000f0a737c20 */ /* 0x000fe20008410000 */
[-C--:B------:R-:W-:Y:S01]  /*ec10*/  ISETP.GE.AND P2, PT, R12, R101.reuse, PT ;  /* 0x000000650c00720c */ /* 0x080fe20003f46270 */
[----:B------:R-:W-:Y:S01]  /*ec20*/  VIADD R12, R16, 0x9 ;  /* 0x00000009100c7836 */ /* 0x000fe20000000000 */
[----:B------:R-:W-:Y:S01]  /*ec30*/  MUFU.TANH R30, R30 ;  /* 0x0000001e001e7308 */ /* 0x000fe20000002400 */
[C---:B---3--:R-:W-:Y:S01]  /*ec40*/  HMMA.16816.F32 R4, R84.reuse, R24, R4 ;  /* 0x000000185404723c */ /* 0x048fe20000001804 */
[----:B----4-:R-:W-:Y:S01]  /*ec50*/  FSEL R9, R94, -INF , !P2 ;  /* 0xff8000005e097808 */ /* 0x010fe20005000000 */
[----:B------:R-:W-:Y:S01]  /*ec60*/  VIADD R10, R16, 0x18 ;  /* 0x00000018100a7836 */ /* 0x000fe20000000000 */
[C---:B------:R-:W-:Y:S01]  /*ec70*/  ISETP.GE.AND P1, PT, R12.reuse, R100, PT ;  /* 0x000000640c00720c */ /* 0x040fe20003f26270 */
[----:B------:R-:W-:Y:S01]  /*ec80*/  FMUL.FTZ R11, R11, UR15 ;  /* 0x0000000f0b0b7c20 */ /* 0x000fe20008410000 */
[----:B------:R-:W-:Y:S01]  /*ec90*/  ISETP.GE.AND P5, PT, R12, R101, PT ;  /* 0x000000650c00720c */ /* 0x000fe20003fa6270 */
[----:B------:R-:W-:Y:S01]  /*eca0*/  HMMA.16816.F32 R88, R84, R26, R88 ;  /* 0x0000001a5458723c */ /* 0x000fe20000001858 */
[----:B------:R-:W2:Y:S01]  /*ecb0*/  MUFU.TANH R106, R21 ;  /* 0x00000015006a7308 */ /* 0x000ea20000002400 */
[----:B------:R-:W-:-:S02]  /*ecc0*/  FSEL R12, R31, -INF , !P6 ;  /* 0xff8000001f0c7808 */ /* 0x000fc40007000000 */
[CC--:B------:R-:W-:Y:S02]  /*ecd0*/  ISETP.GE.AND P6, PT, R8.reuse, R100.reuse, PT ;  /* 0x000000640800720c */ /* 0x0c0fe40003fc6270 */
[----:B------:R-:W-:Y:S02]  /*ece0*/  ISETP.GE.AND P2, PT, R8, R101, PT ;  /* 0x000000650800720c */ /* 0x000fe40003f46270 */
[----:B-----5:R-:W-:Y:S01]  /*ecf0*/  FSEL R108, R108, -INF , !P6 ;  /* 0xff8000006c6c7808 */ /* 0x020fe20007000000 */
[----:B------:R-:W-:Y:S01]  /*ed00*/  MUFU.TANH R103, R23 ;  /* 0x0000001700677308 */ /* 0x000fe20000002400 */
[----:B------:R-:W-:Y:S02]  /*ed10*/  FSEL R107, R107, -INF , !P2 ;  /* 0xff8000006b6b7808 */ /* 0x000fe40005000000 */
[----:B-1----:R-:W-:Y:S02]  /*ed20*/  FSEL R8, R29, -INF , !P1 ;  /* 0xff8000001d087808 */ /* 0x002fe40004800000 */
[----:B------:R-:W-:-:S02]  /*ed30*/  ISETP.GE.AND P6, PT, R10, R100, PT ;  /* 0x000000640a00720c */ /* 0x000fc40003fc6270 */
[----:B------:R-:W-:Y:S01]  /*ed40*/  ISETP.GE.AND P2, PT, R10, R101, PT ;  /* 0x000000650a00720c */ /* 0x000fe20003f46270 */
[----:B------:R1:W3:Y:S01]  /*ed50*/  MUFU.TANH R136, R17 ;  /* 0x0000001100887308 */ /* 0x0002e20000002400 */
[C---:B------:R-:W-:Y:S02]  /*ed60*/  VIADD R10, R16.reuse, 0x19 ;  /* 0x00000019100a7836 */ /* 0x040fe40000000000 */
[----:B------:R-:W-:Y:S01]  /*ed70*/  FMUL.FTZ R102, R5, UR15 ;  /* 0x0000000f05667c20 */ /* 0x000fe20008410000 */
[----:B------:R-:W-:Y:S02]  /*ed80*/  VIADD R5, R16, 0x21 ;  /* 0x0000002110057836 */ /* 0x000fe40000000000 */
[----:B------:R-:W-:Y:S01]  /*ed90*/  FMUL.FTZ R4, R4, UR15 ;  /* 0x0000000f04047c20 */ /* 0x000fe20008410000 */
[----:B------:R-:W-:Y:S01]  /*eda0*/  FSEL R138, R138, -INF , !P6 ;  /* 0xff8000008a8a7808 */ /* 0x000fe20007000000 */
[----:B------:R-:W-:Y:S01]  /*edb0*/  FMUL.FTZ R6, R6, UR15 ;  /* 0x0000000f06067c20 */ /* 0x000fe20008410000 */
[----:B------:R-:W-:Y:S01]  /*edc0*/  FMUL.FTZ R7, R7, UR15 ;  /* 0x0000000f07077c20 */ /* 0x000fe20008410000 */
[----:B------:R-:W-:Y:S01]  /*edd0*/  MUFU.TANH R119, R19 ;  /* 0x0000001300777308 */ /* 0x000fe20000002400 */
[----:B------:R-:W-:Y:S01]  /*ede0*/  FMUL.FTZ R88, R88, UR15 ;  /* 0x0000000f58587c20 */ /* 0x000fe20008410000 */
[----:B------:R-:W-:Y:S01]  /*edf0*/  FMUL.FTZ R90, R90, UR15 ;  /* 0x0000000f5a5a7c20 */ /* 0x000fe20008410000 */
[----:B------:R-:W-:Y:S01]  /*ee00*/  FMUL.FTZ R89, R89, UR15 ;  /* 0x0000000f59597c20 */ /* 0x000fe20008410000 */
[----:B------:R-:W-:-:S04]  /*ee10*/  FMUL.FTZ R91, R91, UR15 ;  /* 0x0000000f5b5b7c20 */ /* 0x000fc80008410000 */
[----:B------:R-:W4:Y:S01]  /*ee20*/  MUFU.TANH R141, R18 ;  /* 0x00000012008d7308 */ /* 0x000f220000002400 */
[----:B-1----:R-:W-:-:S05]  /*ee30*/  VIADD R17, R16, 0x11 ;  /* 0x0000001110117836 */ /* 0x002fca0000000000 */
[-C--:B------:R-:W-:Y:S02]  /*ee40*/  ISETP.GE.AND P1, PT, R17, R100.reuse, PT ;  /* 0x000000641100720c */ /* 0x080fe40003f26270 */
[----:B------:R-:W-:Y:S02]  /*ee50*/  MUFU.TANH R114, R114 ;  /* 0x0000007200727308 */ /* 0x000fe40000002400 */
[----:B--2---:R-:W-:Y:S02]  /*ee60*/  FSEL R106, R106, -INF , !P1 ;  /* 0xff8000006a6a7808 */ /* 0x004fe40004800000 */
[----:B------:R-:W-:-:S04]  /*ee70*/  ISETP.GE.AND P1, PT, R10, R100, PT ;  /* 0x000000640a00720c */ /* 0x000fc80003f26270 */
[----:B------:R1:W2:Y:S01]  /*ee80*/  MUFU.TANH R112, R13 ;  /* 0x0000000d00707308 */ /* 0x0002a20000002400 */
[----:B---3--:R-:W-:Y:S02]  /*ee90*/  FSEL R136, R136, -INF , !P1 ;  /* 0xff80000088887808 */ /* 0x008fe40004800000 */
[----:B----4-:R-:W-:Y:S02]  /*eea0*/  FSEL R141, R141, -INF , !P2 ;  /* 0xff8000008d8d7808 */ /* 0x010fe40005000000 */
[----:B------:R-:W-:-:S03]  /*eeb0*/  ISETP.GE.AND P1, PT, R5, R100, PT ;  /* 0x000000640500720c */ /* 0x000fc60003f26270 */
[----:B------:R-:W3:Y:S08]  /*eec0*/  MUFU.TANH R117, R117 ;  /* 0x0000007500757308 */ /* 0x000ef00000002400 */
[----:B------:R-:W-:Y:S01]  /*eed0*/  MUFU.TANH R118, R118 ;  /* 0x0000007600767308 */ /* 0x000fe20000002400 */
[----:B-1----:R-:W-:Y:S02]  /*eee0*/  FSEL R13, R30, -INF , !P5 ;  /* 0xff8000001e0d7808 */ /* 0x002fe40006800000 */
[----:B------:R-:W-:-:S02]  /*eef0*/  ISETP.GE.AND P5, PT, R17, R101, PT ;  /* 0x000000651100720c */ /* 0x000fc40003fa6270 */
[----:B--2---:R-:W-:Y:S02]  /*ef00*/  FSEL R112, R112, -INF , !P1 ;  /* 0xff80000070707808 */ /* 0x004fe40004800000 */
[----:B------:R-:W-:Y:S01]  /*ef10*/  FSEL R103, R103, -INF , !P5 ;  /* 0xff80000067677808 */ /* 0x000fe20006800000 */
[----:B------:R-:W1:Y:S01]  /*ef20*/  MUFU.TANH R113, R113 ;  /* 0x0000007100717308 */ /* 0x000e620000002400 */
[----:B------:R-:W-:Y:S01]  /*ef30*/  ISETP.GE.AND P5, PT, R10, R101, PT ;  /* 0x000000650a00720c */ /* 0x000fe20003fa6270 */
[----:B------:R-:W-:-:S03]  /*ef40*/  VIADD R10, R16, 0x20 ;  /* 0x00000020100a7836 */ /* 0x000fc60000000000 */
[----:B------:R-:W-:Y:S02]  /*ef50*/  FSEL R119, R119, -INF , !P5 ;  /* 0xff80000077777808 */ /* 0x000fe40006800000 */
[-C--:B------:R-:W-:Y:S01]  /*ef60*/  ISETP.GE.AND P5, PT, R5, R101.reuse, PT ;  /* 0x000000650500720c */ /* 0x080fe20003fa6270 */
[----:B------:R-:W-:Y:S01]  /*ef70*/  MUFU.TANH R102, R102 ;  /* 0x0000006600667308 */ /* 0x000fe20000002400 */
[-C--:B------:R-:W-:Y:S01]  /*ef80*/  ISETP.GE.AND P6, PT, R10, R100.reuse, PT ;  /* 0x000000640a00720c */ /* 0x080fe20003fc6270 */
[----:B------:R-:W-:Y:S01]  /*ef90*/  VIADD R5, R16, 0x28 ;  /* 0x0000002810057836 */ /* 0x000fe20000000000 */
[----:B------:R-:W-:Y:S02]  /*efa0*/  ISETP.GE.AND P2, PT, R10, R101, PT ;  /* 0x000000650a00720c */ /* 0x000fe40003f46270 */
[----:B------:R-:W-:Y:S02]  /*efb0*/  FSEL R114, R114, -INF , !P6 ;  /* 0xff80000072727808 */ /* 0x000fe40007000000 */
[----:B---3--:R-:W-:Y:S01]  /*efc0*/  FSEL R117, R117, -INF , !P2 ;  /* 0xff80000075757808 */ /* 0x008fe20005000000 */
[----:B------:R2:W-:Y:S01]  /*efd0*/  MUFU.TANH R104, R4 ;  /* 0x0000000400687308 */ /* 0x0005e20000002400 */
[----:B------:R-:W-:-:S02]  /*efe0*/  ISETP.GE.AND P6, PT, R5, R100, PT ;  /* 0x000000640500720c */ /* 0x000fc40003fc6270 */
[----:B------:R-:W-:Y:S01]  /*eff0*/  ISETP.GE.AND P2, PT, R5, R101, PT ;  /* 0x000000650500720c */ /* 0x000fe20003f46270 */
[----:B------:R-:W-:Y:S01]  /*f000*/  VIADD R5, R16, 0x31 ;  /* 0x0000003110057836 */ /* 0x000fe20000000000 */
[----:B-1----:R-:W-:-:S03]  /*f010*/  FSEL R113, R113, -INF , !P5 ;  /* 0xff80000071717808 */ /* 0x002fc60006800000 */
[----:B------:R-:W1:Y:S08]  /*f020*/  MUFU.TANH R116, R116 ;  /* 0x0000007400747308 */ /* 0x000e700000002400 */
[----:B------:R-:W3:Y:S01]  /*f030*/  MUFU.TANH R115, R115 ;  /* 0x0000007300737308 */ /* 0x000ee20000002400 */
[----:B--2---:R-:W-:-:S05]  /*f040*/  VIADD R4, R16, 0x29 ;  /* 0x0000002910047836 */ /* 0x004fca0000000000 */
[CC--:B------:R-:W-:Y:S02]  /*f050*/  ISETP.GE.AND P1, PT, R4.reuse, R100.reuse, PT ;  /* 0x000000640400720c */ /* 0x0c0fe40003f26270 */
[----:B------:R-:W2:Y:S01]  /*f060*/  MUFU.TANH R3, R3 ;  /* 0x0000000300037308 */ /* 0x000ea20000002400 */
[----:B------:R-:W-:Y:S01]  /*f070*/  ISETP.GE.AND P5, PT, R4, R101, PT ;  /* 0x000000650400720c */ /* 0x000fe20003fa6270 */
[----:B------:R-:W-:Y:S01]  /*f080*/  VIADD R4, R16, 0x30 ;  /* 0x0000003010047836 */ /* 0x000fe20000000000 */
[----:B------:R-:W-:Y:S02]  /*f090*/  FSEL R118, R118, -INF , !P1 ;  /* 0xff80000076767808 */ /* 0x000fe40004800000 */
[----:B------:R-:W-:Y:S02]  /*f0a0*/  ISETP.GE.AND P1, PT, R5, R100, PT ;  /* 0x000000640500720c */ /* 0x000fe40003f26270 */
[----:B-1----:R-:W-:Y:S01]  /*f0b0*/  FSEL R116, R116, -INF , !P6 ;  /* 0xff80000074747808 */ /* 0x002fe20007000000 */
[----:B------:R2:W1:Y:S01]  /*f0c0*/  MUFU.TANH R97, R6 ;  /* 0x0000000600617308 */ /* 0x0004620000002400 */
[----:B------:R-:W-:-:S02]  /*f0d0*/  FSEL R102, R102, -INF , !P1 ;  /* 0xff80000066667808 */ /* 0x000fc40004800000 */
[-C--:B------:R-:W-:Y:S02]  /*f0e0*/  ISETP.GE.AND P1, PT, R16, R100.reuse, PT ;  /* 0x000000641000720c */ /* 0x080fe40003f26270 */
[----:B---3--:R-:W-:Y:S02]  /*f0f0*/  FSEL R115, R115, -INF , !P2 ;  /* 0xff80000073737808 */ /* 0x008fe40005000000 */
[C---:B------:R-:W-:Y:S01]  /*f100*/  ISETP.GE.AND P6, PT, R4.reuse, R100, PT ;  /* 0x000000640400720c */ /* 0x040fe20003fc6270 */
[----:B------:R-:W3:Y:S01]  /*f110*/  MUFU.TANH R111, R11 ;  /* 0x0000000b006f7308 */ /* 0x000ee20000002400 */
[----:B------:R-:W-:Y:S01]  /*f120*/  ISETP.GE.AND P2, PT, R4, R101, PT ;  /* 0x000000650400720c */ /* 0x000fe20003f46270 */
[----:B------:R-:W-:Y:S01]  /*f130*/  VIADD R4, R16, 0x38 ;  /* 0x0000003810047836 */ /* 0x000fe20000000000 */
[----:B------:R-:W-:-:S04]  /*f140*/  FSEL R104, R104, -INF , !P6 ;  /* 0xff80000068687808 */ /* 0x000fc80007000000 */
[C---:B------:R-:W-:Y:S01]  /*f150*/  ISETP.GE.AND P6, PT, R4.reuse, R100, PT ;  /* 0x000000640400720c */ /* 0x040fe20003fc6270 */
[----:B------:R-:W4:Y:S01]  /*f160*/  MUFU.TANH R95, R7 ;  /* 0x00000007005f7308 */ /* 0x000f220000002400 */
[----:B--2---:R-:W-:Y:S02]  /*f170*/  FSEL R6, R3, -INF , !P1 ;  /* 0xff80000003067808 */ /* 0x004fe40004800000 */
[----:B------:R-:W-:Y:S02]  /*f180*/  ISETP.GT.AND P1, PT, R139, R126, PT ;  /* 0x0000007e8b00720c */ /* 0x000fe40003f24270 */
[----:B-1----:R-:W-:Y:S01]  /*f190*/  FSEL R97, R97, -INF , !P2 ;  /* 0xff80000061617808 */ /* 0x002fe20005000000 */
[----:B------:R-:W-:Y:S01]  /*f1a0*/  BAR.SYNC.DEFER_BLOCKING 0x0 ;  /* 0x0000000000007b1d */ /* 0x000fe20000010000 */
[----:B------:R-:W-:Y:S01]  /*f1b0*/  ISETP.GE.AND P2, PT, R4, R101, PT ;  /* 0x000000650400720c */ /* 0x000fe20003f46270 */
[----:B------:R-:W-:Y:S01]  /*f1c0*/  VIADD R4, R16, 0x39 ;  /* 0x0000003910047836 */ /* 0x000fe20000000000 */
[----:B---3--:R-:W-:-:S02]  /*f1d0*/  FSEL R111, R111, -INF , !P5 ;  /* 0xff8000006f6f7808 */ /* 0x008fc40006800000 */
[-C--:B------:R-:W-:Y:S01]  /*f1e0*/  ISETP.GE.AND P5, PT, R5, R101.reuse, PT ;  /* 0x000000650500720c */ /* 0x080fe20003fa6270 */
[----:B------:R-:W1:Y:S03]  /*f1f0*/  MUFU.TANH R98, R88 ;  /* 0x0000005800627308 */ /* 0x000e660000002400 */
[----:B----4-:R-:W-:Y:S02]  /*f200*/  FSEL R95, R95, -INF , !P5 ;  /* 0xff8000005f5f7808 */ /* 0x010fe40006800000 */
[----:B------:R-:W-:-:S03]  /*f210*/  ISETP.GE.AND P5, PT, R16, R101, PT ;  /* 0x000000651000720c */ /* 0x000fc60003fa6270 */
[----:B------:R-:W2:Y:S08]  /*f220*/  MUFU.TANH R99, R90 ;  /* 0x0000005a00637308 */ /* 0x000eb00000002400 */
        /* <DEDUP_REMOVED lines=8> */
[----:B-1----:R-:W-:Y:S02]  /*f2b0*/  FSEL R96, R96, -INF , !P6 ;  /* 0xff80000060607808 */ /* 0x002fe40007000000 */
[----:B--2---:R-:W-:Y:S01]  /*f2c0*/  FSEL R93, R93, -INF , !P2 ;  /* 0xff8000005d5d7808 */ /* 0x004fe20005000000 */
[----:B------:R-:W-:Y:S06]  /*f2d0*/  @!P1 BRA `(.L_x_4861) ;  /* 0x0000000400e89947 */ /* 0x000fec0003800000 */
[----:B------:R-:W1:Y:S01]  /*f2e0*/  S2R R10, SR_TID.X ;  /* 0x00000000000a7919 */ /* 0x000e620000002100 */
[----:B------:R-:W-:Y:S05]  /*f2f0*/  @!P3 BRA `(.L_x_4862) ;  /* 0x0000000000f4b947 */ /* 0x000fea0003800000 */
[----:B------:R-:W2:Y:S01]  /*f300*/  LDC R3, c[0x0][0x380] ;  /* 0x0000e000ff037b82 */ /* 0x000ea20000000800 */
[----:B------:R-:W-:Y:S01]  /*f310*/  SHF.L.U32 R16, R139, 0x6, RZ ;  /* 0x000000068b107819 */ /* 0x000fe200000006ff */
[----:B------:R-:W-:-:S03]  /*f320*/  ULDC.64 UR4, c[0x0][0x248] ;  /* 0x0000920000047ab9 */ /* 0x000fc60000000a00 */
[----:B------:R-:W-:Y:S02]  /*f330*/  IABS R17, R16 ;  /* 0x0000001000117213 */ /* 0x000fe40000000000 */
[C---:B------:R-:W-:Y:S02]  /*f340*/  IADD3 R20, R16.reuse, -0x40, RZ ;  /* 0xffffffc010147810 */ /* 0x040fe40007ffe0ff */
[-C--:B--2---:R-:W-:Y:S02]  /*f350*/  IABS R5, R3.reuse ;  /* 0x0000000300057213 */ /* 0x084fe40000000000 */
[----:B------:R-:W-:Y:S02]  /*f360*/  LOP3.LUT R16, R16, R3, RZ, 0x3c, !PT ;  /* 0x0000000310107212 */ /* 0x000fe400078e3cff */
[----:B------:R-:W2:Y:S08]  /*f370*/  I2F.RP R11, R5 ;  /* 0x00000005000b7306 */ /* 0x000eb00000209400 */
[----:B--2---:R-:W2:Y:S02]  /*f380*/  MUFU.RCP R18, R11 ;  /* 0x0000000b00127308 */ /* 0x004ea40000001000 */
[----:B--2---:R-:W-:Y:S01]  /*f390*/  VIADD R18, R18, 0xffffffe ;  /* 0x0ffffffe12127836 */ /* 0x004fe20000000000 */
[----:B------:R-:W-:-:S02]  /*f3a0*/  IABS R11, R20 ;  /* 0x00000014000b7213 */ /* 0x000fc40000000000 */
[----:B------:R-:W-:-:S03]  /*f3b0*/  LOP3.LUT R20, R20, R3, RZ, 0x3c, !PT ;  /* 0x0000000314147212 */ /* 0x000fc600078e3cff */
[----:B------:R-:W2:Y:S02]  /*f3c0*/  F2I.FTZ.U32.TRUNC.NTZ R19, R18 ;  /* 0x0000001200137305 */ /* 0x000ea4000021f000 */
[----:B--2---:R-:W-:Y:S02]  /*f3d0*/  IMAD.MOV R4, RZ, RZ, -R19 ;  /* 0x000000ffff047224 */ /* 0x004fe400078e0a13 */
[----:B------:R-:W-:Y:S02]  /*f3e0*/  IMAD.MOV.U32 R18, RZ, RZ, RZ ;  /* 0x000000ffff127224 */ /* 0x000fe400078e00ff */
        /* <DEDUP_REMOVED lines=17> */
[----:B------:R-:W-:-:S07]  /*f500*/  ISETP.GE.U32.AND P6, PT, R18, R5, PT ;  /* 0x000000051200720c */ /* 0x000fce0003fc6070 */
[----:B------:R-:W-:Y:S02]  /*f510*/  @P1 IADD3 R19, R19, 0x1, RZ ;  /* 0x0000000113131810 */ /* 0x000fe40007ffe0ff */
[----:B------:R-:W-:Y:S02]  /*f520*/  ISETP.GE.AND P1, PT, R20, RZ, PT ;  /* 0x000000ff1400720c */ /* 0x000fe40003f26270 */
[----:B------:R-:W-:Y:S01]  /*f530*/  LOP3.LUT R20, RZ, R3, RZ, 0x33, !PT ;  /* 0x00000003ff147212 */ /* 0x000fe200078e33ff */
[----:B------:R-:W-:Y:S01]  /*f540*/  @!P5 IMAD.MOV R19, RZ, RZ, -R19 ;  /* 0x000000ffff13d224 */ /* 0x000fe200078e0a13 */
[----:B------:R-:W-:-:S04]  /*f550*/  @P6 IADD3 R4, R4, 0x1, RZ ;  /* 0x0000000104046810 */ /* 0x000fc80007ffe0ff */
[----:B------:R-:W-:-:S05]  /*f560*/  SEL R5, R20, R19, !P2 ;  /* 0x0000001314057207 */ /* 0x000fca0005000000 */
[----:B------:R-:W-:Y:S01]  /*f570*/  @!P1 IADD3 R4, -R4, RZ, RZ ;  /* 0x000000ff04049210 */ /* 0x000fe20007ffe1ff */
[----:B------:R-:W-:-:S03]  /*f580*/  IMAD.WIDE R24, R5, 0x4, R130 ;  /* 0x0000000405187825 */ /* 0x000fc600078e0282 */
[----:B------:R-:W-:Y:S02]  /*f590*/  SEL R20, R20, R4, !P2 ;  /* 0x0000000414147207 */ /* 0x000fe40005000000 */
[----:B------:R-:W2:Y:S03]  /*f5a0*/  LDG.E R16, desc[UR6][R24.64] ;  /* 0x0000000618107981 */ /* 0x000ea6000c1e1900 */
[----:B------:R-:W-:-:S05]  /*f5b0*/  IMAD.WIDE R22, R20, 0x4, R130 ;  /* 0x0000000414167825 */ /* 0x000fca00078e0282 */
[----:B------:R-:W2:Y:S01]  /*f5c0*/  LDG.E R11, desc[UR6][R22.64] ;  /* 0x00000006160b7981 */ /* 0x000ea2000c1e1900 */
[----:B------:R-:W-:Y:S02]  /*f5d0*/  IMAD.IADD R20, R5, 0x1, -R20 ;  /* 0x0000000105147824 */ /* 0x000fe400078e0a14 */
[----:B------:R-:W3:Y:S02]  /*f5e0*/  LDC.64 R4, c[0x0][0x230] ;  /* 0x00008c00ff047b82 */ /* 0x000ee40000000a00 */
[----:B------:R-:W-:Y:S01]  /*f5f0*/  IMAD R20, R20, R3, -0x40 ;  /* 0xffffffc014147424 */ /* 0x000fe200078e0203 */
[----:B------:R-:W-:-:S04]  /*f600*/  MOV R3, UR4 ;  /* 0x0000000400037c02 */ /* 0x000fc80008000f00 */
[----:B------:R-:W-:-:S05]  /*f610*/  SHF.R.S32.HI R18, RZ, 0x1f, R20 ;  /* 0x0000001fff127819 */ /* 0x000fca0000011414 */
[-C--:B------:R-:W-:Y:S02]  /*f620*/  IMAD R19, R18, R3.reuse, RZ ;  /* 0x0000000312137224 */ /* 0x080fe400078e02ff */
[----:B--2---:R-:W-:Y:S02]  /*f630*/  IMAD.IADD R11, R11, 0x1, -R16 ;  /* 0x000000010b0b7824 */ /* 0x004fe400078e0a10 */
[C---:B------:R-:W-:Y:S02]  /*f640*/  IMAD R16, R20.reuse, UR5, R19 ;  /* 0x0000000514107c24 */ /* 0x040fe4000f8e0213 */
[----:B------:R-:W-:Y:S01]  /*f650*/  IMAD.WIDE.U32 R20, R20, R3, RZ ;  /* 0x0000000314147225 */ /* 0x000fe200078e00ff */
[----:B------:R-:W-:-:S04]  /*f660*/  SHF.R.S32.HI R17, RZ, 0x1f, R11 ;  /* 0x0000001fff117819 */ /* 0x000fc8000001140b */
[----:B------:R-:W-:Y:S01]  /*f670*/  IADD3 R21, R21, R16, RZ ;  /* 0x0000001015157210 */ /* 0x000fe20007ffe0ff */
[----:B---3--:R-:W-:-:S04]  /*f680*/  IMAD R18, R17, R4, RZ ;  /* 0x0000000411127224 */ /* 0x008fc800078e02ff */
[C---:B------:R-:W-:Y:S02]  /*f690*/  IMAD R5, R11.reuse, R5, R18 ;  /* 0x000000050b057224 */ /* 0x040fe400078e0212 */
[----:B------:R-:W-:-:S04]  /*f6a0*/  IMAD.WIDE.U32 R18, R11, R4, R20 ;  /* 0x000000040b127225 */ /* 0x000fc800078e0014 */
[----:B------:R-:W-:Y:S01]  /*f6b0*/  IMAD.IADD R16, R19, 0x1, R5 ;  /* 0x0000000113107824 */ /* 0x000fe200078e0205 */
[----:B------:R-:W-:Y:S06]  /*f6c0*/  BRA `(.L_x_4863) ;  /* 0x0000000000107947 */ /* 0x000fec0003800000 */
.L_x_4862:
[----:B------:R-:W2:Y:S02]  /*f6d0*/  LDC R3, c[0x0][0x248] ;  /* 0x00009200ff037b82 */ /* 0x000ea40000000800 */
[----:B--2---:R-:W-:-:S05]  /*f6e0*/  IMAD.SHL.U32 R18, R3, 0x40, RZ ;  /* 0x0000004003127824 */ /* 0x004fca00078e00ff */
[----:B------:R-:W-:-:S04]  /*f6f0*/  IADD3 R18, -R18, RZ, RZ ;  /* 0x000000ff12127210 */ /* 0x000fc80007ffe1ff */
[----:B------:R-:W-:-:S07]  /*f700*/  SHF.R.S32.HI R16, RZ, 0x1f, R18 ;  /* 0x0000001fff107819 */ /* 0x000fce0000011412 */
.L_x_4863:
[----:B-1----:R-:W-:Y:S01]  /*f710*/  SHF.R.S32.HI R5, RZ, 0x1f, R10 ;  /* 0x0000001fff057819 */ /* 0x002fe2000001140a */
[----:B------:R-:W1:Y:S01]  /*f720*/  LDC R4, c[0x0][0x24c] ;  /* 0x00009300ff047b82 */ /* 0x000e620000000800 */
[----:B------:R-:W-:Y:S02]  /*f730*/  ULDC UR4, c[0x0][0x2d0] ;  /* 0x0000b40000047ab9 */ /* 0x000fe40000000800 */
[----:B------:R-:W-:-:S04]  /*f740*/  LEA.HI R5, R5, R10, RZ, 0x2 ;  /* 0x0000000a05057211 */ /* 0x000fc800078f10ff */
[----:B------:R-:W-:-:S05]  /*f750*/  LOP3.LUT R5, R5, 0xfffffffc, RZ, 0xc0, !PT ;  /* 0xfffffffc05057812 */ /* 0x000fca00078ec0ff */
[----:B------:R-:W-:Y:S01]  /*f760*/  IMAD.IADD R5, R10, 0x1, -R5 ;  /* 0x000000010a057824 */ /* 0x000fe200078e0a05 */
[----:B------:R-:W-:-:S03]  /*f770*/  SEL R10, RZ, 0x3fffc, P0 ;  /* 0x0003fffcff0a7807 */ /* 0x000fc60000000000 */
[----:B------:R-:W-:Y:S01]  /*f780*/  IMAD.SHL.U32 R5, R5, 0x8, RZ ;  /* 0x0000000805057824 */ /* 0x000fe200078e00ff */
[----:B------:R-:W-:Y:S02]  /*f790*/  LOP3.LUT P6, RZ, R10, 0x4, RZ, 0xc0, !PT ;  /* 0x000000040aff7812 */ /* 0x000fe400078cc0ff */
[C---:B------:R-:W-:Y:S02]  /*f7a0*/  LEA R10, P2, R18.reuse, R132, 0x1 ;  /* 0x00000084120a7211 */ /* 0x040fe400078408ff */
[----:B------:R-:W-:Y:S02]  /*f7b0*/  ISETP.GE.AND P1, PT, R5, UR4, PT ;  /* 0x0000000405007c0c */ /* 0x000fe4000bf26270 */
[----:B------:R-:W-:Y:S02]  /*f7c0*/  LEA R5, P0, R3, R18, 0x5 ;  /* 0x0000001203057211 */ /* 0x000fe400078028ff */
[----:B------:R-:W-:Y:S02]  /*f7d0*/  LEA.HI.X R11, R18, R135, R16, 0x1, P2 ;  /* 0x00000087120b7211 */ /* 0x000fe400010f0c10 */
[----:B------:R-:W-:-:S02]  /*f7e0*/  @!P4 LEA R18, P2, R5, R132, 0x1 ;  /* 0x000000840512c211 */ /* 0x000fc400078408ff */
        /* <DEDUP_REMOVED lines=41> */
.L_x_4861:
        /* <DEDUP_REMOVED lines=115> */
[----:B------:R-:W1:Y:S01]  /*101b0*/  MUFU.EX2 R92, R92 ;  /* 0x0000005c005c7308 */ /* 0x000e620000000800 */
[-C--:B------:R-:W-:Y:S01]  /*101c0*/  FMUL.FTZ R46, R46, R0.reuse ;  /* 0x000000002e2e7220 */ /* 0x080fe20000410000 */
        /* <DEDUP_REMOVED lines=11> */
[----:B------:R-:W-:Y:S01]  /*10280*/  FMUL.FTZ R69, R69, R87 ;  /* 0x0000005745457220 */ /* 0x000fe20000410000 */
[-C--:B------:R-:W-:Y:S01]  /*10290*/  FMUL.FTZ R70, R70, R0.reuse ;  /* 0x0000000046467220 */ /* 0x080fe20000410000 */
[-C--:B------:R-:W-:Y:S01]  /*102a0*/  FMUL.FTZ R71, R71, R0.reuse ;  /* 0x0000000047477220 */ /* 0x080fe20000410000 */
        /* <DEDUP_REMOVED lines=9> */
[----:B---3--:R-:W-:Y:S01]  /*10340*/  FMUL.FTZ R6, R82, R0 ;  /* 0x0000000052067220 */ /* 0x008fe20000410000 */
[----:B------:R-:W-:Y:S01]  /*10350*/  F2FP.F16.F32.PACK_AB R82, R3, R88 ;  /* 0x000000580352723e */ /* 0x000fe200000000ff */
        /* <DEDUP_REMOVED lines=129> */
[C---:B-1----:R-:W-:Y:S03]  /*10b70*/  HMMA.16816.F32 R56, R84.reuse, R52, R28 ;  /* 0x000000345438723c */ /* 0x042fe6000000181c */
[----:B------:R-:W-:Y:S01]  /*10b80*/  FADD.FTZ R103, R103, R0 ;  /* 0x0000000067677221 */ /* 0x000fe20000010000 */
[----:B------:R-:W-:Y:S02]  /*10b90*/  MOV R0, R89 ;  /* 0x0000005900007202 */ /* 0x000fe40000000f00 */
        /* <DEDUP_REMOVED lines=12> */
[----:B------:R-:W-:-:S04]  /*10c60*/  FADD.FTZ R95, R95, R96 ;  /* 0x000000605f5f7221 */ /* 0x000fc80000010000 */
[----:B------:R-:W-:-:S15]  /*10c70*/  FADD.FTZ R142, R94, R95 ;  /* 0x0000005f5e8e7221 */ /* 0x000fde0000010000 */
.L_x_4858:
        /* <DEDUP_REMOVED lines=14> */
.L_x_4868:
        /* <DEDUP_REMOVED lines=71> */
.L_x_4865:
        /* <DEDUP_REMOVED lines=16> */
[----:B------:R-:W-:Y:S02]  /*112d0*/  ISETP.GT.AND P0, PT, R139, R126, PT ;  /* 0x0000007e8b00720c */ /* 0x000fe40003f04270 */
        /* <DEDUP_REMOVED lines=178> */
[----:B------:R-:W-:Y:S05]  /*11e00*/  VIADD R15, R7, 0xffffffc0 ;  /* 0xffffffc0070f7836 */ /* 0x000fea0000000000 */
[----:B------:R-:W-:Y:S02]  /*11e10*/  IABS R11, R15 ;  /* 0x0000000f000b7213 */ /* 0x000fe40000000000 */
[-C--:B---3--:R-:W-:Y:S02]  /*11e20*/  IABS R6, R0.reuse ;  /* 0x0000000000067213 */ /* 0x088fe40000000000 */
[----:B------:R-:W-:Y:S02]  /*11e30*/  LOP3.LUT R15, R15, R0, RZ, 0x3c, !PT ;  /* 0x000000000f0f7212 */ /* 0x000fe400078e3cff */
[----:B------:R-:W3:Y:S10]  /*11e40*/  I2F.RP R8, R6 ;  /* 0x0000000600087306 */ /* 0x000ef40000209400 */
[----:B---3--:R-:W3:Y:S02]  /*11e50*/  MUFU.RCP R2, R8 ;  /* 0x0000000800027308 */ /* 0x008ee40000001000 */
[----:B---3--:R-:W-:Y:S08]  /*11e60*/  VIADD R12, R2, 0xffffffe ;  /* 0x0ffffffe020c7836 */ /* 0x008ff00000000000 */
[----:B------:R-:W3:Y:S02]  /*11e70*/  F2I.FTZ.U32.TRUNC.NTZ R13, R12 ;  /* 0x0000000c000d7305 */ /* 0x000ee4000021f000 */
[--C-:B---3--:R-:W-:Y:S02]  /*11e80*/  IMAD.MOV R9, RZ, RZ, -R13.reuse ;  /* 0x000000ffff097224 */ /* 0x108fe400078e0a0d */
        /* <DEDUP_REMOVED lines=27> */
[----:B------:R-:W3:Y:S01]  /*12040*/  LDC.64 R8, c[0x0][0x248] ;  /* 0x00009200ff087b82 */ /* 0x000ee20000000a00 */
[----:B------:R-:W-:Y:S02]  /*12050*/  @!P2 IADD3 R2, -R2, RZ, RZ ;  /* 0x000000ff0202a210 */ /* 0x000fe40007ffe1ff */
        /* <DEDUP_REMOVED lines=21> */
.L_x_4867:
        /* <DEDUP_REMOVED lines=45> */
.L_x_4866:
[----:B----4-:R-:W-:Y:S01]  /*12480*/  FMNMX.FTZ R0, R103, R87, !PT ;  /* 0x0000005767007209 */ /* 0x010fe20007810000 */
[----:B------:R-:W-:Y:S01]  /*12490*/  LDSM.16.MT88.4 R16, [R122+0x6000] ;  /* 0x006000007a10783b */ /* 0x000fe20000004200 */
[----:B------:R-:W-:Y:S02]  /*124a0*/  FMNMX.FTZ R5, R102, R3, !PT ;  /* 0x0000000366057209 */ /* 0x000fe40007810000 */
[----:B------:R-:W-:Y:S02]  /*124b0*/  FMNMX.FTZ R0, R101, R0, !PT ;  /* 0x0000000065007209 */ /* 0x000fe40007810000 */
[----:B-1----:R-:W-:Y:S02]  /*124c0*/  FMNMX.FTZ R5, R118, R5, !PT ;  /* 0x0000000576057209 */ /* 0x002fe40007810000 */
[----:B------:R-:W-:Y:S01]  /*124d0*/  FMNMX.FTZ R0, R107, R0, !PT ;  /* 0x000000006b007209 */ /* 0x000fe20007810000 */
[----:B------:R-:W-:Y:S01]  /*124e0*/  LDSM.16.MT88.4 R24, [R120+0x6000] ;  /* 0x006000007818783b */ /* 0x000fe20000004200 */
[----:B------:R-:W-:Y:S02]  /*124f0*/  FMNMX.FTZ R2, R114, R5, !PT ;  /* 0x0000000572027209 */ /* 0x000fe40007810000 */
[----:B------:R-:W-:Y:S02]  /*12500*/  FMNMX.FTZ R0, R105, R0, !PT ;  /* 0x0000000069007209 */ /* 0x000fe40007810000 */
[----:B--2---:R-:W-:Y:S02]  /*12510*/  FMNMX.FTZ R9, R113, R2, !PT ;  /* 0x0000000271097209 */ /* 0x004fe40007810000 */
        /* <DEDUP_REMOVED lines=123> */
[--C-:B------:R-:W-:Y:S01]  /*12cd0*/  FFMA.FTZ R144, R144, UR4, -R91.reuse ;  /* 0x0000000490907c23 */ /* 0x100fe2000801085b */
[--C-:B------:R-:W-:Y:S01]  /*12ce0*/  FFMA.FTZ R115, R145, UR4, -R91.reuse ;  /* 0x0000000491737c23 */ /* 0x100fe2000801085b */
[--C-:B------:R-:W-:Y:S03]  /*12cf0*/  FFMA.FTZ R85, R85, UR4, -R91.reuse ;  /* 0x0000000455557c23 */ /* 0x100fe6000801085b */
[----:B------:R-:W-:Y:S01]  /*12d00*/  MUFU.EX2 R98, R98 ;  /* 0x0000006200627308 */ /* 0x000fe20000000800 */
[----:B------:R-:W-:Y:S01]  /*12d10*/  FFMA.FTZ R91, R84, UR4, -R91 ;  /* 0x00000004545b7c23 */ /* 0x000fe2000801085b */
[----:B------:R-:W-:Y:S01]  /*12d20*/  FFMA.FTZ R106, R157, UR4, -R106 ;  /* 0x000000049d6a7c23 */ /* 0x000fe2000801086a */
[----:B------:R-:W-:Y:S01]  /*12d30*/  FFMA.FTZ R95, R86, R143, R95 ;  /* 0x0000008f565f7223 */ /* 0x000fe2000001005f */
[----:B------:R-:W-:Y:S01]  /*12d40*/  FFMA.FTZ R96, R3, R142, R96 ;  /* 0x0000008e03607223 */ /* 0x000fe20000010060 */
[----:B------:R-:W-:Y:S02]  /*12d50*/  ISETP.GT.AND P0, PT, R139, R126, PT ;  /* 0x0000007e8b00720c */ /* 0x000fe40003f04270 */
[----:B------:R-:W-:Y:S03]  /*12d60*/  FADD.FTZ R90, R90, R95 ;  /* 0x0000005f5a5a7221 */ /* 0x000fe60000010000 */
[----:B------:R-:W4:Y:S01]  /*12d70*/  MUFU.EX2 R97, R97 ;  /* 0x0000006100617308 */ /* 0x000f220000000800 */
[----:B---3--:R-:W-:Y:S01]  /*12d80*/  F2FP.F16.F32.PACK_AB R83, R92, R93 ;  /* 0x0000005d5c53723e */ /* 0x008fe200000000ff */
[----:B------:R-:W-:Y:S01]  /*12d90*/  FADD.FTZ R96, R88, R96 ;  /* 0x0000006058607221 */ /* 0x000fe20000010000 */
[----:B------:R-:W-:Y:S03]  /*12da0*/  MOV R145, R141 ;  /* 0x0000008d00917202 */ /* 0x000fe60000000f00 */
[----:B------:R-:W-:Y:S02]  /*12db0*/  FADD.FTZ R93, R93, R96 ;  /* 0x000000605d5d7221 */ /* 0x000fe40000010000 */
        /* <DEDUP_REMOVED lines=44> */
[----:B----4-:R-:W-:Y:S02]  /*13080*/  F2FP.F16.F32.PACK_AB R52, R97, R98 ;  /* 0x000000626134723e */ /* 0x010fe400000000ff */
[----:B---3--:R-:W-:Y:S01]  /*13090*/  F2FP.F16.F32.PACK_AB R53, R100, R99 ;  /* 0x000000636435723e */ /* 0x008fe200000000ff */
[----:B------:R-:W-:Y:S05]  /*130a0*/  FADD.FTZ R99, R99, R92 ;  /* 0x0000005c63637221 */ /* 0x000fea0000010000 */
[----:B------:R-:W2:Y:S01]  /*130b0*/  MUFU.EX2 R102, R102 ;  /* 0x0000006600667308 */ /* 0x000ea20000000800 */
[----:B-----5:R-:W-:Y:S01]  /*130c0*/  F2FP.F16.F32.PACK_AB R54, R104, R101 ;  /* 0x000000656836723e */ /* 0x020fe200000000ff */
[----:B------:R-:W-:Y:S08]  /*130d0*/  FADD.FTZ R100, R100, R99 ;  /* 0x0000006364647221 */ /* 0x000ff00000010000 */
[----:B------:R-:W-:Y:S10]  /*130e0*/  MUFU.EX2 R118, R118 ;  /* 0x0000007600767308 */ /* 0x000ff40000000800 */
[----:B------:R-:W3:Y:S01]  /*130f0*/  MUFU.EX2 R113, R113 ;  /* 0x0000007100717308 */ /* 0x000ee20000000800 */
[C---:B--2---:R-:W-:Y:S01]  /*13100*/  F2FP.F16.F32.PACK_AB R55, R102.reuse, R103 ;  /* 0x000000676637723e */ /* 0x044fe200000000ff */
[----:B------:R-:W-:Y:S04]  /*13110*/  FADD.FTZ R103, R103, R100 ;  /* 0x0000006467677221 */ /* 0x000fe80000010000 */
[----:B------:R-:W-:Y:S02]  /*13120*/  FADD.FTZ R102, R102, R103 ;  /* 0x0000006766667221 */ /* 0x000fe40000010000 */
        /* <DEDUP_REMOVED lines=77> */
[----:B------:R-:W-:Y:S01]  /*13600*/  MOV R3, R0 ;  /* 0x0000000000037202 */ /* 0x000fe20000000f00 */
[----:B------:R-:W-:Y:S02]  /*13610*/  FADD.FTZ R144, R144, R111 ;  /* 0x0000006f90907221 */ /* 0x000fe40000010000 */
[----:B------:R-:W-:Y:S02]  /*13620*/  FADD.FTZ R113, R113, R118 ;  /* 0x0000007671717221 */ /* 0x000fe40000010000 */
[----:B------:R-:W-:Y:S02]  /*13630*/  FADD.FTZ R144, R115, R144 ;  /* 0x0000009073907221 */ /* 0x000fe40000010000 */
[----:B------:R-:W-:Y:S02]  /*13640*/  FADD.FTZ R116, R116, R113 ;  /* 0x0000007174747221 */ /* 0x000fe40000010000 */
[----:B------:R-:W-:Y:S01]  /*13650*/  FADD.FTZ R85, R85, R144 ;  /* 0x0000009055557221 */ /* 0x000fe20000010000 */
[----:B------:R-:W-:Y:S01]  /*13660*/  MOV R144, R140 ;  /* 0x0000008c00907202 */ /* 0x000fe20000000f00 */
[----:B------:R-:W-:Y:S02]  /*13670*/  FADD.FTZ R143, R143, R116 ;  /* 0x000000748f8f7221 */ /* 0x000fe40000010000 */
[----:B------:R-:W-:Y:S01]  /*13680*/  FADD.FTZ R142, R142, R85 ;  /* 0x000000558e8e7221 */ /* 0x000fe20000010000 */
[----:B------:R-:W-:Y:S06]  /*13690*/  @P0 BRA `(.L_x_4868) ;  /* 0xffffffd400b00947 */ /* 0x000fec000383ffff */
.L_x_4864:
        /* <DEDUP_REMOVED lines=193> */
.L_x_4870:
[----:B------:R-:W-:Y:S05]  /*142b0*/  BSYNC B0 ;  /* 0x0000000000007941 */ /* 0x000fea0003800000 */
.L_x_4869:
        /* <DEDUP_REMOVED lines=31> */
.L_x_4872:
[----:B------:R-:W-:Y:S05]  /*144b0*/  BSYNC B0 ;  /* 0x0000000000007941 */ /* 0x000fea0003800000 */
.L_x_4871:
        /* <DEDUP_REMOVED lines=12> */
.L_x_4874:
[----:B------:R-:W-:Y:S05]  /*14580*/  BSYNC B0 ;  /* 0x0000000000007941 */ /* 0x000fea0003800000 */
.L_x_4873:
        /* <DEDUP_REMOVED lines=12> */
.L_x_4876:
[----:B------:R-:W-:Y:S05]  /*14650*/  BSYNC B0 ;  /* 0x0000000000007941 */ /* 0x000fea0003800000 */
.L_x_4875:
        /* <DEDUP_REMOVED lines=10> */
.L_x_4877:
        /* <DEDUP_REMOVED lines=16> */
.L_x_6285:


//--------------------- .text._ZN5flash24flash_fwd_splitkv_kernelI23Flash_fwd_kernel_traitsILi96ELi64ELi64ELi4ELb0ELb0EN7cutlass6half_tE19Flash_kernel_traitsILi96ELi64ELi64ELi4ES3_EELb1ELb0ELb0ELb1ELb1ELb0ELb0ELb0EEEvNS_16Flash_fwd_paramsE --------------------------
	.section	.text._ZN5flash24flash_fwd_splitkv_kernelI23Flash_fwd_kernel_traitsILi96ELi64ELi64ELi4ELb0ELb0EN7cutlass6half_tE19Flash_kernel_traitsILi96ELi64ELi64ELi4ES3_EELb1ELb0ELb0ELb1ELb1ELb0ELb0ELb0EEEvNS_16Flash_fwd_paramsE,"ax",@progbits
	.align	128
        .global         _ZN5flash24flash_fwd_splitkv_kernelI23Flash_fwd_kernel_traitsILi96ELi64ELi64ELi4ELb0ELb0EN7cutlass6half_tE19Flash_kernel_traitsILi96ELi64ELi64ELi4ES3_EELb1ELb0ELb0ELb1ELb1ELb0ELb0ELb0EEEvNS_16Flash_fwd_paramsE
        .type           _ZN5flash24flash_fwd_splitkv_kernelI23Flash_fwd_kernel_traitsILi96ELi64ELi64ELi4ELb0ELb0EN7cutlass6half_tE19Flash_kernel_traitsILi96ELi64ELi64ELi4ES3_EELb1ELb0ELb0ELb1ELb1ELb0ELb0ELb0EEEvNS_16Flash_fwd_paramsE,@function
        .size           _ZN5flash24flash_fwd_splitkv_kernelI23Flash_fwd_kernel_traitsILi96ELi64ELi64ELi4ELb0ELb0EN7cutlass6half_tE19Flash_kernel_traitsILi96ELi64ELi64ELi4ES3_EELb1ELb0ELb0ELb1ELb1ELb0ELb0ELb0EEEvNS_16Flash_fwd_paramsE,(.L_x_6286 - _ZN5flash24flash_fwd_splitkv_kernelI23Flash_fwd_kernel_traitsILi96ELi64ELi64ELi4ELb0ELb0EN7cutlass6half_tE19Flash_kernel_traitsILi96ELi64ELi64ELi4ES3_EELb1ELb0ELb0ELb1ELb1ELb0ELb0ELb0EEEvNS_16Flash_fwd_paramsE)
        .other          _ZN5flash24flash_fwd_splitkv_kernelI23Flash_fwd_kernel_traitsILi96ELi64ELi64ELi4ELb0ELb0EN7cutlass6half_tE19Flash_kernel_traitsILi96ELi64ELi64ELi4ES3_EELb1ELb0ELb0ELb1ELb1ELb0ELb0ELb0EEEvNS_16Flash_fwd_paramsE,@"STO_CUDA_ENTRY STV_DEFAULT"
_ZN5flash24flash_fwd_splitkv_kernelI23Flash_fwd_kernel_traitsILi96ELi64ELi64ELi4ELb0ELb0EN7cutlass6half_tE19Flash_kernel_traitsILi96ELi64ELi64ELi4ES3_EELb1ELb0ELb0ELb1ELb1ELb0ELb0ELb0EEEvNS_16Flash_fwd_paramsE:
.text._ZN5flash24flash_fwd_splitkv_kernelI23Flash_fwd_kernel_traitsILi96ELi64ELi64ELi4ELb0ELb0EN7cutlass6half_tE19Flash_kernel_traitsILi96ELi64ELi64ELi4ES3_EELb1ELb0ELb0ELb1ELb1ELb0ELb0ELb0EEEvNS_16Flash_fwd_paramsE:
        /* <DEDUP_REMOVED lines=54> */
[----:B------:R-:W-:Y:S02]  /*0360*/  SHF.R.S32.HI R4, RZ, 0x1f, R21 ;  /* 0x0000001fff047819 */ /* 0x000fe40000011415 */
[----:B------:R-:W-:Y:S02]  /*0370*/  LOP3.LUT R6, R0, 0x1ffffffc, RZ, 0xc0, !PT ;  /* 0x1ffffffc00067812 */ /* 0x000fe400078ec0ff */
[----:B------:R-:W-:Y:S01]  /*0380*/  SHF.R.S32.HI R9, RZ, 0x1f, R18 ;  /* 0x0000001fff097819 */ /* 0x000fe20000011412 */
[----:B------:R-:W-:Y:S01]  /*0390*/  IMAD R4, R4, UR4, RZ ;  /* 0x0000000404047c24 */ /* 0x000fe2000f8e02ff */
[----:B------:R-:W-:Y:S01]  /*03a0*/  SHF.R.S32.HI R0, RZ, 0x2, R0 ;  /* 0x00000002ff007819 */ /* 0x000fe20000011400 */
[C---:B------:R-:W-:Y:S01]  /*03b0*/  IMAD.IADD R6, R89.reuse, 0x1, -R6 ;  /* 0x0000000159067824 */ /* 0x040fe200078e0a06 */
[----:B------:R-:W-:-:S03]  /*03c0*/  LOP3.LUT P3, RZ, R89, 0x3, RZ, 0xc0, !PT ;  /* 0x0000000359ff7812 */ /* 0x000fc6000786c0ff */
[----:B------:R-:W-:-:S05]  /*03d0*/  IMAD.SHL.U32 R6, R6, 0x8, RZ ;  /* 0x0000000806067824 */ /* 0x000fca00078e00ff */
[----:B------:R-:W-:Y:S01]  /*03e0*/  SHF.R.S32.HI R7, RZ, 0x1f, R6 ;  /* 0x0000001fff077819 */ /* 0x000fe20000011406 */
[----:B-1----:R-:W-:-:S04]  /*03f0*/  IMAD R8, R5, R2, RZ ;  /* 0x0000000205087224 */ /* 0x002fc800078e02ff */
[C---:B------:R-:W-:Y:S02]  /*0400*/  IMAD R5, R91.reuse, R3, R8 ;  /* 0x000000035b057224 */ /* 0x040fe400078e0208 */
[----:B------:R-:W-:-:S04]  /*0410*/  IMAD.WIDE.U32 R6, R91, R2, R6 ;  /* 0x000000025b067225 */ /* 0x000fc800078e0006 */
        /* <DEDUP_REMOVED lines=46> */
.L_x_4878:
        /* <DEDUP_REMOVED lines=22> */
.L_x_4879:
[----:B------:R-:W-:Y:S05]  /*0860*/  @P6 BRA `(.L_x_4880) ;  /* 0x0000000400406947 */ /* 0x000fea0003800000 */
[----:B-1----:R-:W1:Y:S01]  /*0870*/  LDC R2, c[0x0][0x380] ;  /* 0x0000e000ff027b82 */ /* 0x002e620000000800 */
[----:B------:R-:W-:Y:S01]  /*0880*/  LEA R5, R84, 0xffffffc0, 0x6 ;  /* 0xffffffc054057811 */ /* 0x000fe200078e30ff */
[----:B------:R-:W-:Y:S01]  /*0890*/  ULDC.64 UR6, c[0x0][0x230] ;  /* 0x00008c0000067ab9 */ /* 0x000fe20000000a00 */
[----:B------:R-:W-:Y:S01]  /*08a0*/  ULDC.64 UR4, c[0x0][0x248] ;  /* 0x0000920000047ab9 */ /* 0x000fe20000000a00 */
[----:B------:R-:W-:Y:S01]  /*08b0*/  ULDC.64 UR8, c[0x0][0x260] ;  /* 0x0000980000087ab9 */ /* 0x000fe20000000a00 */
[----:B-----5:R-:W-:Y:S02]  /*08c0*/  IABS R0, R5 ;  /* 0x0000000500007213 */ /* 0x020fe40000000000 */
        /* <DEDUP_REMOVED lines=37> */
[----:B------:R-:W-:Y:S01]  /*0b20*/  IMAD.HI.U32 R9, R9, R6, R8 ;  /* 0x0000000609097227 */ /* 0x000fe200078e0008 */
[----:B------:R-:W-:-:S05]  /*0b30*/  MOV R6, UR4 ;  /* 0x0000000400067c02 */ /* 0x000fca0008000f00 */
[----:B------:R-:W-:-:S04]  /*0b40*/  IMAD.HI.U32 R20, R9, R4, RZ ;  /* 0x0000000409147227 */ /* 0x000fc800078e00ff */
[----:B------:R-:W-:-:S04]  /*0b50*/  IMAD.MOV R9, RZ, RZ, -R20 ;  /* 0x000000ffff097224 */ /* 0x000fc800078e0a14 */
[----:B------:R-:W-:-:S05]  /*0b60*/  IMAD R9, R0, R9, R4 ;  /* 0x0000000900097224 */ /* 0x000fca00078e0204 */
[----:B------:R-:W-:-:S13]  /*0b70*/  ISETP.GT.U32.AND P1, PT, R0, R9, PT ;  /* 0x000000090000720c */ /* 0x000fda0003f24070 */
[-C--:B------:R-:W-:Y:S02]  /*0b80*/  @!P1 IADD3 R9, R9, -R0.reuse, RZ ;  /* 0x8000000009099210 */ /* 0x080fe40007ffe0ff */
[----:B------:R-:W-:Y:S02]  /*0b90*/  @!P1 IADD3 R20, R20, 0x1, RZ ;  /* 0x0000000114149810 */ /* 0x000fe40007ffe0ff */
[----:B------:R-:W-:Y:S02]  /*0ba0*/  ISETP.GE.U32.AND P2, PT, R9, R0, PT ;  /* 0x000000000900720c */ /* 0x000fe40003f46070 */
[----:B------:R-:W-:Y:S02]  /*0bb0*/  LOP3.LUT R0, R18, R3, RZ, 0x3c, !PT ;  /* 0x0000000312007212 */ /* 0x000fe400078e3cff */
[----:B------:R-:W-:Y:S02]  /*0bc0*/  ISETP.NE.AND P1, PT, R3, RZ, PT ;  /* 0x000000ff0300720c */ /* 0x000fe40003f25270 */
[----:B------:R-:W-:Y:S01]  /*0bd0*/  ISETP.GE.AND P0, PT, R0, RZ, PT ;  /* 0x000000ff0000720c */ /* 0x000fe20003f06270 */
[----:B------:R-:W-:-:S06]  /*0be0*/  IMAD R0, R17, R6, RZ ;  /* 0x0000000611007224 */ /* 0x000fcc00078e02ff */
[----:B------:R-:W-:-:S06]  /*0bf0*/  @P2 VIADD R20, R20, 0x1 ;  /* 0x0000000114142836 */ /* 0x000fcc0000000000 */
[----:B------:R-:W-:Y:S02]  /*0c00*/  @!P0 IADD3 R20, -R20, RZ, RZ ;  /* 0x000000ff14148210 */ /* 0x000fe40007ffe1ff */
[----:B------:R-:W-:-:S04]  /*0c10*/  @!P1 LOP3.LUT R20, RZ, R3, RZ, 0x33, !PT ;  /* 0x00000003ff149212 */ /* 0x000fc800078e33ff */
[----:B------:R-:W-:Y:S02]  /*0c20*/  SHF.R.S32.HI R3, RZ, 0x1f, R20 ;  /* 0x0000001fff037819 */ /* 0x000fe40000011414 */
[----:B---3--:R-:W-:Y:S01]  /*0c30*/  SHF.R.S32.HI R19, RZ, 0x1f, R28 ;  /* 0x0000001fff137819 */ /* 0x008fe2000001141c */
[----:B------:R-:W-:-:S04]  /*0c40*/  IMAD.WIDE.U32 R8, R28, UR6, RZ ;  /* 0x000000061c087c25 */ /* 0x000fc8000f8e00ff */
[----:B------:R-:W-:Y:S01]  /*0c50*/  IMAD R7, R19, UR6, RZ ;  /* 0x0000000613077c24 */ /* 0x000fe2000f8e02ff */
[----:B------:R-:W-:-:S03]  /*0c60*/  MOV R26, R8 ;  /* 0x00000008001a7202 */ /* 0x000fc60000000f00 */
[----:B------:R-:W-:Y:S02]  /*0c70*/  IMAD R2, R28, UR7, R7 ;  /* 0x000000071c027c24 */ /* 0x000fe4000f8e0207 */
[----:B------:R-:W-:Y:S01]  /*0c80*/  IMAD.U32 R7, RZ, RZ, UR5 ;  /* 0x00000005ff077e24 */ /* 0x000fe2000f8e00ff */
[----:B------:R-:W-:Y:S01]  /*0c90*/  ULDC.64 UR4, c[0x0][0x238] ;  /* 0x00008e0000047ab9 */ /* 0x000fe20000000a00 */
[----:B------:R-:W-:Y:S02]  /*0ca0*/  IMAD.IADD R27, R9, 0x1, R2 ;  /* 0x00000001091b7824 */ /* 0x000fe400078e0202 */
[C---:B------:R-:W-:Y:S02]  /*0cb0*/  IMAD R9, R5.reuse, R7, R0 ;  /* 0x0000000705097224 */ /* 0x040fe400078e0200 */
[----:B------:R-:W-:-:S04]  /*0cc0*/  IMAD.WIDE.U32 R26, R5, R6, R26 ;  /* 0x00000006051a7225 */ /* 0x000fc800078e001a */
[----:B------:R-:W-:Y:S02]  /*0cd0*/  IMAD R19, R19, UR4, RZ ;  /* 0x0000000413137c24 */ /* 0x000fe4000f8e02ff */
[----:B------:R-:W-:Y:S02]  /*0ce0*/  IMAD.IADD R27, R27, 0x1, R9 ;  /* 0x000000011b1b7824 */ /* 0x000fe400078e0209 */
[----:B------:R-:W-:Y:S02]  /*0cf0*/  IMAD R9, R3, UR8, RZ ;  /* 0x0000000803097c24 */ /* 0x000fe4000f8e02ff */
[C---:B------:R-:W-:Y:S02]  /*0d00*/  IMAD R19, R28.reuse, UR5, R19 ;  /* 0x000000051c137c24 */ /* 0x040fe4000f8e0213 */
[----:B------:R-:W-:-:S04]  /*0d10*/  IMAD.WIDE.U32 R28, R28, UR4, RZ ;  /* 0x000000041c1c7c25 */ /* 0x000fc8000f8e00ff */
[C---:B------:R-:W-:Y:S01]  /*0d20*/  IMAD R9, R20.reuse, UR9, R9 ;  /* 0x0000000914097c24 */ /* 0x040fe2000f8e0209 */
[----:B------:R-:W-:Y:S01]  /*0d30*/  IADD3 R19, R29, R19, RZ ;  /* 0x000000131d137210 */ /* 0x000fe20007ffe0ff */
[----:B------:R-:W-:-:S05]  /*0d40*/  IMAD.WIDE.U32 R26, R20, UR8, R26 ;  /* 0x00000008141a7c25 */ /* 0x000fca000f8e001a */
[----:B------:R-:W-:Y:S01]  /*0d50*/  IADD3 R9, R27, R9, RZ ;  /* 0x000000091b097210 */ /* 0x000fe20007ffe0ff */
[----:B------:R-:W-:Y:S06]  /*0d60*/  BRA `(.L_x_4881) ;  /* 0x0000000000ec7947 */ /* 0x000fec0003800000 */
.L_x_4880:
[----:B------:R-:W3:Y:S01]  /*0d70*/  LDC R13, c[0x0][0x278] ;  /* 0x00009e00ff0d7b82 */ /* 0x000ee20000000800 */
[----:B------:R-:W-:Y:S01]  /*0d80*/  ULDC.64 UR6, c[0x0][0x230] ;  /* 0x00008c0000067ab9 */ /* 0x000fe20000000a00 */
[-C--:B---3--:R-:W-:Y:S02]  /*0d90*/  IABS R9, R13.reuse ;  /* 0x0000000d00097213 */ /* 0x088fe40000000000 */
[----:B------:R-:W-:Y:S02]  /*0da0*/  LOP3.LUT R10, R18, R13, RZ, 0x3c, !PT ;  /* 0x0000000d120a7212 */ /* 0x000fe400078e3cff */
[----:B------:R-:W3:Y:S08]  /*0db0*/  I2F.RP R6, R9 ;  /* 0x0000000900067306 */ /* 0x000ef00000209400 */
[----:B---3--:R-:W3:Y:S02]  /*0dc0*/  MUFU.RCP R4, R6 ;  /* 0x0000000600047308 */ /* 0x008ee40000001000 */
[----:B---3--:R-:W-:Y:S01]  /*0dd0*/  IADD3 R4, R4, 0xffffffe, RZ ;  /* 0x0ffffffe04047810 */ /* 0x008fe20007ffe0ff */
[----:B------:R-:W3:Y:S05]  /*0de0*/  LDC.64 R6, c[0x0][0x248] ;  /* 0x00009200ff067b82 */ /* 0x000eea0000000a00 */
[----:B------:R-:W1:Y:S02]  /*0df0*/  F2I.FTZ.U32.TRUNC.NTZ R5, R4 ;  /* 0x0000000400057305 */ /* 0x000e64000021f000 */
[----:B-1----:R-:W-:Y:S01]  /*0e00*/  IMAD.MOV R2, RZ, RZ, -R5 ;  /* 0x000000ffff027224 */ /* 0x002fe200078e0a05 */
[----:B------:R-:W-:-:S03]  /*0e10*/  MOV R4, RZ ;  /* 0x000000ff00047202 */ /* 0x000fc60000000f00 */
[----:B------:R-:W-:Y:S01]  /*0e20*/  IMAD R3, R2, R9, RZ ;  /* 0x0000000902037224 */ /* 0x000fe200078e02ff */
[----:B------:R-:W-:-:S03]  /*0e30*/  IABS R2, R18 ;  /* 0x0000001200027213 */ /* 0x000fc60000000000 */
[----:B------:R-:W-:Y:S01]  /*0e40*/  IMAD.HI.U32 R3, R5, R3, R4 ;  /* 0x0000000305037227 */ /* 0x000fe200078e0004 */
[----:B------:R-:W-:Y:S02]  /*0e50*/  LEA R5, R84, 0xffffffc0, 0x6 ;  /* 0xffffffc054057811 */ /* 0x000fe400078e30ff */
[----:B------:R-:W-:Y:S02]  /*0e60*/  SHF.R.S32.HI R4, RZ, 0x1f, R19 ;  /* 0x0000001fff047819 */ /* 0x000fe40000011413 */
[----:B------:R-:W-:Y:S01]  /*0e70*/  SHF.R.S32.HI R17, RZ, 0x1f, R5 ;  /* 0x0000001fff117819 */ /* 0x000fe20000011405 */
[----:B------:R-:W-:Y:S01]  /*0e80*/  IMAD.HI.U32 R20, R3, R2, RZ ;  /* 0x0000000203147227 */ /* 0x000fe200078e00ff */
[----:B------:R-:W-:-:S03]  /*0e90*/  IADD3 R24, P1, R19, R5, RZ ;  /* 0x0000000513187210 */ /* 0x000fc60007f3e0ff */
[----:B------:R-:W-:Y:S02]  /*0ea0*/  IMAD.MOV R8, RZ, RZ, -R20 ;  /* 0x000000ffff087224 */ /* 0x000fe400078e0a14 */
[----:B------:R-:W-:Y:S01]  /*0eb0*/  IMAD.X R15, R4, 0x1, R17, P1 ;  /* 0x00000001040f7824 */ /* 0x000fe200008e0611 */
[----:B------:R-:W-:Y:S01]  /*0ec0*/  ISETP.GE.AND P1, PT, R10, RZ, PT ;  /* 0x000000ff0a00720c */ /* 0x000fe20003f26270 */
[----:B------:R-:W-:Y:S01]  /*0ed0*/  IMAD R8, R9, R8, R2 ;  /* 0x0000000809087224 */ /* 0x000fe200078e0202 */
[----:B------:R-:W1:Y:S01]  /*0ee0*/  LDC.64 R10, c[0x0][0x260] ;  /* 0x00009800ff0a7b82 */ /* 0x000e620000000a00 */
[----:B---3--:R-:W-:Y:S01]  /*0ef0*/  IMAD R12, R15, R6, RZ ;  /* 0x000000060f0c7224 */ /* 0x008fe200078e02ff */
[----:B-----5:R-:W-:Y:S02]  /*0f00*/  SHF.R.S32.HI R15, RZ, 0x1f, R0 ;  /* 0x0000001fff0f7819 */ /* 0x020fe40000011400 */
[----:B------:R-:W-:Y:S01]  /*0f10*/  ISETP.GT.U32.AND P0, PT, R9, R8, PT ;  /* 0x000000080900720c */ /* 0x000fe20003f04070 */
[----:B------:R-:W-:-:S02]  /*0f20*/  IMAD R12, R24, R7, R12 ;  /* 0x00000007180c7224 */ /* 0x000fc400078e020c */
[----:B------:R-:W-:Y:S01]  /*0f30*/  IMAD.WIDE.U32 R24, R24, R6, RZ ;  /* 0x0000000618187225 */ /* 0x000fe200078e00ff */
[----:B------:R-:W3:Y:S03]  /*0f40*/  LDC.64 R2, c[0x0][0x250] ;  /* 0x00009400ff027b82 */ /* 0x000ee60000000a00 */
[----:B------:R-:W-:Y:S01]  /*0f50*/  IMAD.IADD R29, R25, 0x1, R12 ;  /* 0x00000001191d7824 */ /* 0x000fe200078e020c */
[----:B------:R-:W-:Y:S01]  /*0f60*/  MOV R28, R24 ;  /* 0x00000018001c7202 */ /* 0x000fe20000000f00 */
[----:B------:R-:W-:-:S04]  /*0f70*/  IMAD R25, R15, UR6, RZ ;  /* 0x000000060f197c24 */ /* 0x000fc8000f8e02ff */
[-C--:B------:R-:W-:Y:S01]  /*0f80*/  @!P0 IADD3 R8, R8, -R9.reuse, RZ ;  /* 0x8000000908088210 */ /* 0x080fe20007ffe0ff */
[----:B------:R-:W-:Y:S01]  /*0f90*/  IMAD R25, R0, UR7, R25 ;  /* 0x0000000700197c24 */ /* 0x000fe2000f8e0219 */
[----:B------:R-:W-:Y:S01]  /*0fa0*/  @!P0 IADD3 R20, R20, 0x1, RZ ;  /* 0x0000000114148810 */ /* 0x000fe20007ffe0ff */
[----:B------:R-:W-:Y:S01]  /*0fb0*/  IMAD.WIDE.U32 R28, R0, UR6, R28 ;  /* 0x00000006001c7c25 */ /* 0x000fe2000f8e001c */
[----:B------:R-:W-:Y:S02]  /*0fc0*/  ISETP.GE.U32.AND P2, PT, R8, R9, PT ;  /* 0x000000090800720c */ /* 0x000fe40003f46070 */
[----:B------:R-:W4:Y:S01]  /*0fd0*/  LDC.64 R8, c[0x0][0x238] ;  /* 0x00008e00ff087b82 */ /* 0x000f220000000a00 */
[----:B------:R-:W-:Y:S02]  /*0fe0*/  ISETP.NE.AND P0, PT, R13, RZ, PT ;  /* 0x000000ff0d00720c */ /* 0x000fe40003f05270 */
[----:B------:R-:W-:Y:S01]  /*0ff0*/  IADD3 R29, R29, R25, RZ ;  /* 0x000000191d1d7210 */ /* 0x000fe20007ffe0ff */
[----:B---3--:R-:W-:-:S07]  /*1000*/  IMAD R4, R4, R2, RZ ;  /* 0x0000000204047224 */ /* 0x008fce00078e02ff */
[----:B------:R-:W-:Y:S01]  /*1010*/  @P2 IADD3 R20, R20, 0x1, RZ ;  /* 0x0000000114142810 */ /* 0x000fe20007ffe0ff */
[----:B------:R-:W-:-:S03]  /*1020*/  IMAD.WIDE.U32 R26, R19, R2, RZ ;  /* 0x00000002131a7225 */ /* 0x000fc600078e00ff */
[----:B------:R-:W-:Y:S01]  /*1030*/  @!P1 IADD3 R20, -R20, RZ, RZ ;  /* 0x000000ff14149210 */ /* 0x000fe20007ffe1ff */
[----:B------:R-:W-:Y:S01]  /*1040*/  IMAD R3, R19, R3, R4 ;  /* 0x0000000313037224 */ /* 0x000fe200078e0204 */
[----:B------:R-:W-:-:S03]  /*1050*/  @!P0 LOP3.LUT R20, RZ, R13, RZ, 0x33, !PT ;  /* 0x0000000dff148212 */ /* 0x000fc600078e33ff */
[----:B------:R-:W-:Y:S01]  /*1060*/  IMAD.IADD R27, R27, 0x1, R3 ;  /* 0x000000011b1b7824 */ /* 0x000fe200078e0203 */
[----:B------:R-:W-:Y:S01]  /*1070*/  SHF.R.S32.HI R3, RZ, 0x1f, R20 ;  /* 0x0000001fff037819 */ /* 0x000fe20000011414 */
[----:B-1----:R-:W-:-:S04]  /*1080*/  IMAD.WIDE.U32 R12, R20, R10, R28 ;  /* 0x0000000a140c7225 */ /* 0x002fc800078e001c */
[----:B----4-:R-:W-:Y:S02]  /*1090*/  IMAD R15, R15, R8, RZ ;  /* 0x000000080f0f7224 */ /* 0x010fe400078e02ff */
[----:B------:R-:W-:Y:S02]  /*10a0*/  IMAD R2, R3, R10, RZ ;  /* 0x0000000a03027224 */ /* 0x000fe400078e02ff */
[C---:B------:R-:W-:Y:S02]  /*10b0*/  IMAD R9, R0.reuse, R9, R15 ;  /* 0x0000000900097224 */ /* 0x040fe400078e020f */
[----:B------:R-:W-:-:S04]  /*10c0*/  IMAD.WIDE.U32 R26, R0, R8, R26 ;  /* 0x00000008001a7225 */ /* 0x000fc800078e001a */
[----:B------:R-:W-:Y:S01]  /*10d0*/  IMAD R2, R20, R11, R2 ;  /* 0x0000000b14027224 */ /* 0x000fe200078e0202 */
[----:B------:R-:W-:Y:S01]  /*10e0*/  IADD3 R19, R27, R9, RZ ;  /* 0x000000091b137210 */ /* 0x000fe20007ffe0ff */
[----:B------:R-:W-:Y:S01]  /*10f0*/  IMAD.MOV.U32 R28, RZ, RZ, R26 ;  /* 0x000000ffff1c7224 */ /* 0x000fe200078e001a */
[----:B------:R-:W-:Y:S02]  /*1100*/  MOV R26, R12 ;  /* 0x0000000c001a7202 */ /* 0x000fe40000000f00 */
[----:B------:R-:W-:-:S07]  /*1110*/  IADD3 R9, R13, R2, RZ ;  /* 0x000000020d097210 */ /* 0x000fce0007ffe0ff */
.L_x_4881:
[----:B--2---:R-:W-:Y:S01]  /*1120*/  SHF.R.S32.HI R90, RZ, 0x1f, R89 ;  /* 0x0000001fff5a7819 */ /* 0x004fe20000011459 */
[----:B------:R-:W-:Y:S01]  /*1130*/  ULDC.64 UR4, c[0x0][0x228] ;  /* 0x00008a0000047ab9 */ /* 0x000fe20000000a00 */
[----:B------:R-:W-:Y:S01]  /*1140*/  ULDC.64 UR8, c[0x0][0x268] ;  /* 0x00009a0000087ab9 */ /* 0x000fe20000000a00 */
[----:B------:R-:W-:Y:S01]  /*1150*/  ULDC.64 UR10, c[0x0][0x210] ;  /* 0x00008400000a7ab9 */ /* 0x000fe20000000a00 */
[CC--:B------:R-:W-:Y:S02]  /*1160*/  LEA.HI R2, R90.reuse, R89.reuse, RZ, 0x4 ;  /* 0x000000595a027211 */ /* 0x0c0fe400078f20ff */
[CC--:B------:R-:W-:Y:S02]  /*1170*/  LEA.HI R27, R90.reuse, R89.reuse, RZ, 0x2 ;  /* 0x000000595a1b7211 */ /* 0x0c0fe400078f10ff */
[----:B------:R-:W-:Y:S02]  /*1180*/  SHF.R.S32.HI R13, RZ, 0x4, R2 ;  /* 0x00000004ff0d7819 */ /* 0x000fe40000011402 */
[----:B------:R-:W-:-:S02]  /*1190*/  LEA.HI R15, R90, R89, RZ, 0x3 ;  /* 0x000000595a0f7211 */ /* 0x000fc400078f18ff */
[----:B------:R-:W-:Y:S02]  /*11a0*/  LEA.HI R0, R2, R13, RZ, 0x1 ;  /* 0x0000000d02007211 */ /* 0x000fe400078f08ff */
[----:B------:R-:W-:Y:S02]  /*11b0*/  LOP3.LUT R124, R27, 0xfffffffc, RZ, 0xc0, !PT ;  /* 0xfffffffc1b7c7812 */ /* 0x000fe400078ec0ff */
[----:B------:R-:W-:Y:S02]  /*11c0*/  SHF.R.S32.HI R123, RZ, 0x3, R15 ;  /* 0x00000003ff7b7819 */ /* 0x000fe4000001140f */
[----:B------:R-:W-:Y:S01]  /*11d0*/  LOP3.LUT R0, R0, 0xfffffffe, RZ, 0xc0, !PT ;  /* 0xfffffffe00007812 */ /* 0x000fe200078ec0ff */
[----:B------:R-:W-:Y:S01]  /*11e0*/  IMAD.IADD R124, R89, 0x1, -R124 ;  /* 0x00000001597c7824 */ /* 0x000fe200078e0a7c */
[----:B------:R-:W-:Y:S01]  /*11f0*/  SHF.R.S32.HI R24, RZ, 0x2, R27 ;  /* 0x00000002ff187819 */ /* 0x000fe2000001141b */
[----:B------:R-:W-:Y:S01]  /*1200*/  IMAD.SHL.U32 R123, R123, 0x40, RZ ;  /* 0x000000407b7b7824 */ /* 0x000fe200078e00ff */
[----:B------:R-:W-:Y:S01]  /*1210*/  LOP3.LUT R2, R2, 0xfffffff0, RZ, 0xc0, !PT ;  /* 0xfffffff002027812 */ /* 0x000fe200078ec0ff */
[----:B------:R-:W-:Y:S01]  /*1220*/  IMAD.IADD R13, R13, 0x1, -R0 ;  /* 0x000000010d0d7824 */ /* 0x000fe200078e0a00 */
[----:B------:R-:W-:Y:S01]  /*1230*/  LOP3.LUT R0, R15, 0xfffffff8, RZ, 0xc0, !PT ;  /* 0xfffffff80f007812 */ /* 0x000fe200078ec0ff */
[----:B------:R-:W-:Y:S01]  /*1240*/  IMAD.SHL.U32 R124, R124, 0x8, RZ ;  /* 0x000000087c7c7824 */ /* 0x000fe200078e00ff */
[----:B------:R-:W-:Y:S01]  /*1250*/  LEA.HI R27, R27, R24, RZ, 0x1 ;  /* 0x000000181b1b7211 */ /* 0x000fe200078f08ff */
[----:B------:R-:W-:Y:S01]  /*1260*/  IMAD.IADD R31, R89, 0x1, -R2 ;  /* 0x00000001591f7824 */ /* 0x000fe200078e0a02 */
[----:B------:R-:W-:Y:S01]  /*1270*/  LOP3.LUT R123, R123, 0xc0, RZ, 0xc0, !PT ;  /* 0x000000c07b7b7812 */ /* 0x000fe200078ec0ff */
[----:B------:R-:W-:Y:S01]  /*1280*/  IMAD.IADD R29, R89, 0x1, -R0 ;  /* 0x00000001591d7824 */ /* 0x000fe200078e0a00 */
[----:B------:R-:W-:-:S02]  /*1290*/  LEA.HI R90, R90, R89, RZ, 0x5 ;  /* 0x000000595a5a7211 */ /* 0x000fc400078f28ff */
[----:B------:R-:W-:Y:S02]  /*12a0*/  LOP3.LUT R27, R27, 0x7fffffe, RZ, 0xc0, !PT ;  /* 0x07fffffe1b1b7812 */ /* 0x000fe400078ec0ff */
[----:B------:R-:W-:Y:S02]  /*12b0*/  SHF.R.S32.HI R0, RZ, 0x1f, R31 ;  /* 0x0000001fff007819 */ /* 0x000fe4000001141f */
[----:B------:R-:W-:Y:S01]  /*12c0*/  LOP3.LUT R2, R123, 0x18, R124, 0xf8, !PT ;  /* 0x000000187b027812 */ /* 0x000fe200078ef87c */
[----:B------:R-:W-:Y:S01]  /*12d0*/  IMAD.IADD R27, R24, 0x1, -R27 ;  /* 0x00000001181b7824 */ /* 0x000fe200078e0a1b */
[----:B------:R-:W-:Y:S02]  /*12e0*/  SHF.R.U32.HI R123, RZ, 0x3, R123 ;  /* 0x00000003ff7b7819 */ /* 0x000fe4000001167b */
[----:B------:R-:W-:Y:S02]  /*12f0*/  SHF.R.S32.HI R88, RZ, 0x5, R90 ;  /* 0x00000005ff587819 */ /* 0x000fe4000001145a */
[----:B------:R-:W-:-:S02]  /*1300*/  LEA.HI R16, R31, R31, RZ, 0x1 ;  /* 0x0000001f1f107211 */ /* 0x000fc400078f08ff */
[----:B------:R-:W-:Y:S01]  /*1310*/  LEA.HI R11, R0, R31, RZ, 0x3 ;  /* 0x0000001f000b7211 */ /* 0x000fe200078f18ff */
[----:B------:R-:W-:Y:S01]  /*1320*/  IMAD R91, R88, 0x10, R91 ;  /* 0x00000010585b7824 */ /* 0x000fe200078e025b */
[----:B------:R-:W-:Y:S02]  /*1330*/  LEA.HI R4, R29, R29, RZ, 0x1 ;  /* 0x0000001d1d047211 */ /* 0x000fe400078f08ff */
[----:B------:R-:W-:Y:S01]  /*1340*/  SHF.R.S32.HI R0, RZ, 0x1f, R21 ;  /* 0x0000001fff007819 */ /* 0x000fe20000011415 */
[----:B------:R-:W-:Y:S01]  /*1350*/  IMAD.SHL.U32 R85, R11, 0x20, RZ ;  /* 0x000000200b557824 */ /* 0x000fe200078e00ff */
[----:B------:R-:W-:Y:S01]  /*1360*/  LOP3.LUT R123, R2, R123, RZ, 0x3c, !PT ;  /* 0x0000007b027b7212 */ /* 0x000fe200078e3cff */
[----:B------:R-:W-:Y:S01]  /*1370*/  IMAD R2, R88, 0x8, R27 ;  /* 0x0000000858027824 */ /* 0x000fe200078e021b */
[----:B------:R-:W-:Y:S01]  /*1380*/  SHF.R.S32.HI R125, RZ, 0x1f, R124 ;  /* 0x0000001fff7d7819 */ /* 0x000fe2000001147c */
[----:B------:R-:W-:Y:S01]  /*1390*/  IMAD R0, R0, UR4, RZ ;  /* 0x0000000400007c24 */ /* 0x000fe2000f8e02ff */
[----:B------:R-:W-:Y:S01]  /*13a0*/  IADD3 R26, P1, R124, R26, RZ ;  /* 0x0000001a7c1a7210 */ /* 0x000fe20007f3e0ff */
[----:B------:R-:W-:Y:S01]  /*13b0*/  IMAD.U32 R123, R2, 0x20, R123 ;  /* 0x00000020027b7824 */ /* 0x000fe200078e007b */
[----:B------:R-:W-:Y:S01]  /*13c0*/  LOP3.LUT R86, R16, 0x7fffffe, RZ, 0xc0, !PT ;  /* 0x07fffffe10567812 */ /* 0x000fe200078ec0ff */
[----:B------:R-:W-:Y:S01]  /*13d0*/  IMAD R0, R21, UR5, R0 ;  /* 0x0000000515007c24 */ /* 0x000fe2000f8e0200 */
[----:B------:R-:W-:Y:S01]  /*13e0*/  LOP3.LUT R10, R4, 0x3fffffe, RZ, 0xc0, !PT ;  /* 0x03fffffe040a7812 */ /* 0x000fe200078ec0ff */
[----:B------:R-:W-:Y:S01]  /*13f0*/  IMAD.X R27, R125, 0x1, R9, P1 ;  /* 0x000000017d1b7824 */ /* 0x000fe200008e0609 */
[----:B------:R-:W-:Y:S01]  /*1400*/  IADD3 R28, P0, R124, R28, RZ ;  /* 0x0000001c7c1c7210 */ /* 0x000fe20007f1e0ff */
[----:B------:R-:W-:Y:S01]  /*1410*/  IMAD.IADD R86, R31, 0x1, -R86 ;  /* 0x000000011f567824 */ /* 0x000fe200078e0a56 */
[----:B------:R-:W-:Y:S01]  /*1420*/  SHF.R.S32.HI R2, RZ, 0x1f, R18 ;  /* 0x0000001fff027819 */ /* 0x000fe20000011412 */
[----:B------:R-:W1:Y:S01]  /*1430*/  LDC.64 R8, c[0x0][0x240] ;  /* 0x00009000ff087b82 */ /* 0x000e620000000a00 */
[----:B------:R-:W-:Y:S01]  /*1440*/  IMAD.IADD R10, R29, 0x1, -R10 ;  /* 0x000000011d0a7824 */ /* 0x000fe200078e0a0a */
[----:B------:R-:W-:Y:S01]  /*1450*/  SHF.R.S32.HI R4, RZ, 0x1, R4 ;  /* 0x00000001ff047819 */ /* 0x000fe20000011404 */
[----:B------:R-:W-:Y:S01]  /*1460*/  IMAD.WIDE.U32 R30, R21, UR4, R124 ;  /* 0x00000004151e7c25 */ /* 0x000fe2000f8e007c */
[----:B------:R-:W-:Y:S01]  /*1470*/  ULDC.64 UR4, c[0x0][0x258] ;  /* 0x0000960000047ab9 */ /* 0x000fe20000000a00 */
[----:B------:R-:W-:-:S02]  /*1480*/  SHF.R.S32.HI R25, RZ, 0x1f, R24 ;  /* 0x0000001fff197819 */ /* 0x000fc40000011418 */
[----:B------:R-:W-:Y:S01]  /*1490*/  IMAD.X R29, R125, 0x1, R19, P0 ;  /* 0x000000017d1d7824 */ /* 0x000fe200000e0613 */
[----:B------:R-:W-:Y:S01]  /*14a0*/  IADD3 R5, P0, R24, R5, RZ ;  /* 0x0000000518057210 */ /* 0x000fe20007f1e0ff */
[----:B------:R-:W-:Y:S01]  /*14b0*/  IMAD R19, R3, UR8, RZ ;  /* 0x0000000803137c24 */ /* 0x000fe2000f8e02ff */
[----:B------:R-:W-:Y:S01]  /*14c0*/  SHF.L.U64.HI R122, R6, 0x6, R7 ;  /* 0x00000006067a7819 */ /* 0x000fe20000010207 */
[----:B------:R-:W-:Y:S01]  /*14d0*/  IMAD R3, R2, UR4, RZ ;  /* 0x0000000402037c24 */ /* 0x000fe2000f8e02ff */
[----:B------:R-:W-:Y:S01]  /*14e0*/  LOP3.LUT R85, R85, 0xffffff00, RZ, 0xc0, !PT ;  /* 0xffffff0055557812 */ /* 0x000fe200078ec0ff */
[----:B------:R-:W-:Y:S02]  /*14f0*/  IMAD.IADD R31, R31, 0x1, R0 ;  /* 0x000000011f1f7824 */ /* 0x000fe400078e0200 */
[----:B------:R-:W-:Y:S01]  /*1500*/  IMAD R3, R18, UR5, R3 ;  /* 0x0000000512037c24 */ /* 0x000fe2000f8e0203 */
[----:B------:R-:W2:Y:S01]  /*1510*/  S2UR UR5, SR_CgaCtaId ;  /* 0x00000000000579c3 */ /* 0x000ea20000008800 */
[----:B------:R-:W-:-:S02]  /*1520*/  IMAD.SHL.U32 R0, R4, 0x40, RZ ;  /* 0x0000004004007824 */ /* 0x000fc400078e00ff */
[----:B------:R-:W-:Y:S02]  /*1530*/  IMAD R2, R20, UR9, R19 ;  /* 0x0000000914027c24 */ /* 0x000fe4000f8e0213 */
[----:B------:R-:W-:Y:S01]  /*1540*/  IMAD.WIDE.U32 R18, R18, UR4, R30 ;  /* 0x0000000412127c25 */ /* 0x000fe2000f8e001e */
[----:B------:R-:W-:Y:S01]  /*1550*/  LOP3.LUT R0, R0, 0xc0, RZ, 0xc0, !PT ;  /* 0x000000c000007812 */ /* 0x000fe200078ec0ff */
[----:B------:R-:W-:Y:S02]  /*1560*/  UMOV UR4, 0x400 ;  /* 0x0000040000047882 */ /* 0x000fe40000000000 */
[----:B------:R-:W-:Y:S01]  /*1570*/  IMAD.WIDE R22, R23, 0x40, R24 ;  /* 0x0000004017167825 */ /* 0x000fe200078e0218 */
[----:B------:R-:W-:Y:S02]  /*1580*/  LOP3.LUT R15, R0, 0x8, R15, 0xf8, !PT ;  /* 0x00000008000f7812 */ /* 0x000fe400078ef80f */
[----:B------:R-:W-:Y:S01]  /*1590*/  SHF.R.U32.HI R0, RZ, 0x3, R0 ;  /* 0x00000003ff007819 */ /* 0x000fe20000011600 */
[----:B------:R-:W-:-:S02]  /*15a0*/  IMAD R14, R25, R6, RZ ;  /* 0x00000006190e7224 */ /* 0x000fc400078e02ff */
[----:B------:R-:W-:Y:S01]  /*15b0*/  IMAD.X R12, R25, 0x1, R17, P0 ;  /* 0x00000001190c7824 */ /* 0x000fe200000e0611 */
[--C-:B------:R-:W-:Y:S01]  /*15c0*/  SHF.R.S32.HI R17, RZ, 0x1, R16.reuse ;  /* 0x00000001ff117819 */ /* 0x100fe20000011410 */
[----:B------:R-:W-:Y:S01]  /*15d0*/  IMAD.IADD R25, R19, 0x1, R3 ;  /* 0x0000000113197824 */ /* 0x000fe200078e0203 */
[----:B------:R-:W-:Y:S01]  /*15e0*/  SHF.R.S32.HI R16, RZ, 0x1f, R16 ;  /* 0x0000001fff107819 */ /* 0x000fe20000011410 */
[C---:B------:R-:W-:Y:S01]  /*15f0*/  IMAD R14, R24.reuse, R7, R14 ;  /* 0x00000007180e7224 */ /* 0x040fe200078e020e */
[----:B------:R-:W-:Y:S01]  /*1600*/  LOP3.LUT R0, R15, R0, RZ, 0x3c, !PT ;  /* 0x000000000f007212 */ /* 0x000fe200078e3cff */
[----:B------:R-:W-:Y:S01]  /*1610*/  IMAD.WIDE.U32 R26, R24, R6, R26 ;  /* 0x00000006181a7225 */ /* 0x000fe200078e001a */
[----:B------:R-:W-:Y:S01]  /*1620*/  LEA.HI R16, R16, R17, RZ, 0x2 ;  /* 0x0000001110107211 */ /* 0x000fe200078f10ff */
[----:B--2---:R-:W-:Y:S02]  /*1630*/  ULEA UR5, UR5, UR4, 0x18 ;  /* 0x0000000405057291 */ /* 0x004fe4000f8ec03f */
[-C--:B-1----:R-:W-:Y:S01]  /*1640*/  IMAD R19, R23, R8.reuse, RZ ;  /* 0x0000000817137224 */ /* 0x082fe200078e02ff */
[----:B------:R-:W-:Y:S01]  /*1650*/  LOP3.LUT R16, R16, 0xfffffffc, RZ, 0xc0, !PT ;  /* 0xfffffffc10107812 */ /* 0x000fe200078ec0ff */
[----:B------:R-:W-:Y:S01]  /*1660*/  IMAD.MOV.U32 R24, RZ, RZ, R18 ;  /* 0x000000ffff187224 */ /* 0x000fe200078e0012 */
[----:B------:R-:W-:Y:S01]  /*1670*/  UIADD3 UR4, UR5, 0x3000, URZ ;  /* 0x0000300005047890 */ /* 0x000fe2000fffe03f */
[C---:B------:R-:W-:Y:S01]  /*1680*/  IMAD R19, R22.reuse, R9, R19 ;  /* 0x0000000916137224 */ /* 0x040fe200078e0213 */
[----:B------:R-:W-:Y:S01]  /*1690*/  LEA R123, R123, UR5, 0x1 ;  /* 0x000000057b7b7c11 */ /* 0x000fe2000f8e08ff */
[----:B------:R-:W-:-:S04]  /*16a0*/  IMAD.WIDE.U32 R22, R22, R8, R24 ;  /* 0x0000000816167225 */ /* 0x000fc800078e0018 */
[----:B------:R-:W-:Y:S01]  /*16b0*/  IMAD.WIDE.U32 R20, R20, UR8, R28 ;  /* 0x0000000814147c25 */ /* 0x000fe2000f8e001c */
[----:B------:R-:W-:Y:S02]  /*16c0*/  ULDC.64 UR8, c[0x0][0x218] ;  /* 0x0000860000087ab9 */ /* 0x000fe40000000a00 */
[----:B------:R-:W-:Y:S01]  /*16d0*/  LEA R132, P0, R26, UR8, 0x1 ;  /* 0x000000081a847c11 */ /* 0x000fe2000f8008ff */
[----:B------:R-:W-:Y:S01]  /*16e0*/  IMAD.IADD R15, R27, 0x1, R14 ;  /* 0x000000011b0f7824 */ /* 0x000fe200078e020e */
[----:B------:R-:W-:Y:S01]  /*16f0*/  LEA R14, P1, R22, UR10, 0x1 ;  /* 0x0000000a160e7c11 */ /* 0x000fe2000f8208ff */
[----:B------:R-:W-:Y:S02]  /*1700*/  IMAD.IADD R19, R23, 0x1, R19 ;  /* 0x0000000117137824 */ /* 0x000fe400078e0213 */
[----:B------:R-:W-:Y:S01]  /*1710*/  IMAD.IADD R3, R17, 0x1, -R16 ;  /* 0x0000000111037824 */ /* 0x000fe200078e0a10 */
[----:B------:R-:W-:Y:S01]  /*1720*/  LEA.HI.X R133, R26, UR9, R15, 0x1, P0 ;  /* 0x000000091a857c11 */ /* 0x000fe200080f0c0f */
[----:B------:R-:W-:Y:S01]  /*1730*/  IMAD.IADD R21, R21, 0x1, R2 ;  /* 0x0000000115157824 */ /* 0x000fe200078e0202 */
[----:B------:R-:W-:Y:S01]  /*1740*/  LEA.HI.X R15, R22, UR11, R19, 0x1, P1 ;  /* 0x0000000b160f7c11 */ /* 0x000fe200088f0c13 */
[----:B------:R-:W-:Y:S01]  /*1750*/  IMAD.SHL.U32 R2, R6, 0x40, RZ ;  /* 0x0000004006027824 */ /* 0x000fe200078e00ff */
[C---:B------:R-:W-:Y:S01]  /*1760*/  LEA R16, P0, R8.reuse, R14, 0x6 ;  /* 0x0000000e08107211 */ /* 0x040fe200078030ff */
[----:B------:R-:W-:Y:S01]  /*1770*/  ULDC.64 UR8, c[0x0][0x250] ;  /* 0x0000940000087ab9 */ /* 0x000fe20000000a00 */
[----:B------:R-:W-:Y:S01]  /*1780*/  ULDC.64 UR10, c[0x0][0x220] ;  /* 0x00008800000a7ab9 */ /* 0x000fe20000000a00 */
[----:B------:R-:W-:Y:S01]  /*1790*/  @!PT LDS RZ, [RZ] ;  /* 0x00000000fffff984 */ /* 0x000fe20000000800 */
[----:B------:R-:W-:Y:S01]  /*17a0*/  @!PT LDS RZ, [RZ] ;  /* 0x00000000fffff984 */ /* 0x000fe20000000800 */
[----:B------:R-:W-:Y:S01]  /*17b0*/  @!PT LDS RZ, [RZ] ;  /* 0x00000000fffff984 */ /* 0x000fe20000000800 */
[----:B------:R-:W-:Y:S01]  /*17c0*/  LDGSTS.E.BYPASS.LTC128B.128 [R123], desc[UR14][R14.64] ;  /* 0x000000000e7b7fae */ /* 0x000fe2000b901d4e */
[----:B------:R-:W-:Y:S01]  /*17d0*/  LEA.HI.X R17, R8, R15, R9, 0x6, P0 ;  /* 0x0000000f08117211 */ /* 0x000fe200000f3409 */
[----:B------:R-:W-:Y:S01]  /*17e0*/  IMAD R8, R12, UR8, RZ ;  /* 0x000000080c087c24 */ /* 0x000fe2000f8e02ff */
[----:B------:R-:W-:Y:S01]  /*17f0*/  IADD3 R18, P0, R2, R132, RZ ;  /* 0x0000008402127210 */ /* 0x000fe20007f1e0ff */
[----:B------:R-:W-:Y:S01]  /*1800*/  LDGSTS.E.BYPASS.LTC128B.128 [R123+0x1000], desc[UR14][R14.64+0x40] ;  /* 0x010000400e7b7fae */ /* 0x000fe2000b901d4e */
[C---:B------:R-:W-:Y:S01]  /*1810*/  IMAD.SHL.U32 R12, R3.reuse, 0x40, RZ ;  /* 0x00000040030c7824 */ /* 0x040fe200078e00ff */
[----:B------:R-:W-:Y:S01]  /*1820*/  LOP3.LUT P1, RZ, R3, 0x2, RZ, 0xc0, !PT ;  /* 0x0000000203ff7812 */ /* 0x000fe2000782c0ff */
[----:B------:R-:W-:Y:S01]  /*1830*/  IMAD R9, R13, 0x8, R10 ;  /* 0x000000080d097824 */ /* 0x000fe200078e020a */
[----:B------:R-:W-:Y:S01]  /*1840*/  LDGSTS.E.BYPASS.LTC128B.128 [R123+0x2000], desc[UR14][R14.64+0x80] ;  /* 0x020000800e7b7fae */ /* 0x000fe2000b901d4e */
[----:B------:R-:W-:Y:S01]  /*1850*/  IMAD.X R19, R122, 0x1, R133, P0 ;  /* 0x000000017a137824 */ /* 0x000fe200000e0685 */
[----:B------:R-:W-:Y:S01]  /*1860*/  LOP3.LUT R11, R12, 0xc0, RZ, 0xc0, !PT ;  /* 0x000000c00c0b7812 */ /* 0x000fe200078ec0ff */
[----:B------:R-:W-:Y:S01]  /*1870*/  IMAD R8, R5, UR9, R8 ;  /* 0x0000000905087c24 */ /* 0x000fe2000f8e0208 */
[----:B------:R-:W-:Y:S01]  /*1880*/  LDGSTS.E.BYPASS.LTC128B.128 [R123+0x800], desc[UR14][R16.64] ;  /* 0x00800000107b7fae */ /* 0x000fe2000b901d4e */
[----:B------:R-:W-:-:S02]  /*1890*/  IMAD.SHL.U32 R10, R13, 0x8, RZ ;  /* 0x000000080d0a7824 */ /* 0x000fc400078e00ff */
[----:B------:R-:W-:Y:S01]  /*18a0*/  IMAD.WIDE.U32 R20, R5, UR8, R20 ;  /* 0x0000000805147c25 */ /* 0x000fe2000f8e0014 */
[----:B------:R-:W-:Y:S01]  /*18b0*/  LDGSTS.E.BYPASS.LTC128B.128 [R123+0x1800], desc[UR14][R16.64+0x40] ;  /* 0x01800040107b7fae */ /* 0x000fe2000b901d4e */
[----:B------:R-:W-:Y:S02]  /*18c0*/  SHF.R.U32.HI R5, RZ, 0x3, R11 ;  /* 0x00000003ff057819 */ /* 0x000fe4000001160b */
[----:B------:R-:W-:Y:S01]  /*18d0*/  IMAD.IADD R8, R21, 0x1, R8 ;  /* 0x0000000115087824 */ /* 0x000fe200078e0208 */
[----:B------:R-:W-:Y:S01]  /*18e0*/  LDGSTS.E.BYPASS.LTC128B.128 [R123+0x2800], desc[UR14][R16.64+0x80] ;  /* 0x02800080107b7fae */ /* 0x000fe2000b901d4e */
[----:B------:R-:W-:Y:S01]  /*18f0*/  LOP3.LUT R10, R11, 0x8, R10, 0xf8, !PT ;  /* 0x000000080b0a7812 */ /* 0x000fe200078ef80a */
[----:B------:R-:W-:Y:S01]  /*1900*/  IMAD R11, R88, 0x200, R85 ;  /* 0x00000200580b7824 */ /* 0x000fe200078e0255 */
[----:B------:R-:W-:Y:S01]  /*1910*/  LEA R128, P0, R20, UR10, 0x1 ;  /* 0x0000000a14807c11 */ /* 0x000fe2000f8008ff */
[----:B------:R-:W-:Y:S01]  /*1920*/  LDGSTS.E.BYPASS.LTC128B.128 [R123+0x3000], desc[UR14][R132.64] ;  /* 0x03000000847b7fae */ /* 0x000fe2000b901d4e */
[----:B------:R-:W-:Y:S01]  /*1930*/  USHF.L.U32 UR10, UR8, 0x6, URZ ;  /* 0x00000006080a7899 */ /* 0x000fe2000800063f */
[----:B------:R-:W-:Y:S01]  /*1940*/  LOP3.LUT R5, R10, R5, RZ, 0x3c, !PT ;  /* 0x000000050a057212 */ /* 0x000fe200078e3cff */
[----:B------:R-:W-:Y:S01]  /*1950*/  USHF.L.U64.HI UR8, UR8, 0x6, UR9 ;  /* 0x0000000608087899 */ /* 0x000fe20008010209 */
[----:B------:R-:W-:Y:S01]  /*1960*/  LDGSTS.E.BYPASS.LTC128B.128 [R123+0x4000], desc[UR14][R132.64+0x40] ;  /* 0x04000040847b7fae */ /* 0x000fe2000b901d4e */
[----:B------:R-:W-:Y:S01]  /*1970*/  LEA.HI.X R129, R20, UR11, R8, 0x1, P0 ;  /* 0x0000000b14817c11 */ /* 0x000fe200080f0c08 */
[----:B------:R-:W-:Y:S01]  /*1980*/  IMAD R8, R86, 0x20, R11 ;  /* 0x0000002056087824 */ /* 0x000fe200078e020b */
[----:B------:R-:W-:Y:S01]  /*1990*/  IADD3 R10, P0, R128, UR10, RZ ;  /* 0x0000000a800a7c10 */ /* 0x000fe2000ff1e0ff */
[----:B------:R-:W-:Y:S01]  /*19a0*/  LDGSTS.E.BYPASS.LTC128B.128 [R123+0x5000], desc[UR14][R132.64+0x80] ;  /* 0x05000080847b7fae */ /* 0x000fe2000b901d4e */
[----:B------:R-:W-:-:S02]  /*19b0*/  IMAD.U32 R0, R9, 0x20, R0 ;  /* 0x0000002009007824 */ /* 0x000fc400078e0000 */
[----:B------:R-:W-:Y:S01]  /*19c0*/  IMAD.IADD R121, R5, 0x1, R8 ;  /* 0x0000000105797824 */ /* 0x000fe200078e0208 */
[----:B------:R-:W-:Y:S01]  /*19d0*/  LDGSTS.E.BYPASS.LTC128B.128 [R123+0x3800], desc[UR14][R18.64] ;  /* 0x03800000127b7fae */ /* 0x000fe2000b901d4e */
[----:B------:R-:W-:Y:S01]  /*19e0*/  IADD3.X R11, R129, UR8, RZ, P0, !PT ;  /* 0x00000008810b7c10 */ /* 0x000fe200087fe4ff */
[----:B------:R-:W-:Y:S01]  /*19f0*/  IMAD R86, R86, 0x20, R85 ;  /* 0x0000002056567824 */ /* 0x000fe200078e0255 */
[----:B------:R-:W-:Y:S01]  /*1a00*/  LEA R92, R0, UR5, 0x1 ;  /* 0x00000005005c7c11 */ /* 0x000fe2000f8e08ff */
[----:B------:R-:W-:Y:S01]  /*1a10*/  LDGSTS.E.BYPASS.LTC128B.128 [R123+0x4800], desc[UR14][R18.64+0x40] ;  /* 0x04800040127b7fae */ /* 0x000fe2000b901d4e */
[----:B------:R-:W-:Y:S02]  /*1a20*/  LEA R121, R121, UR5, 0x1 ;  /* 0x0000000579797c11 */ /* 0x000fe4000f8e08ff */
[----:B------:R-:W-:Y:S01]  /*1a30*/  LOP3.LUT P0, RZ, R4, 0x2, RZ, 0xc0, !PT ;  /* 0x0000000204ff7812 */ /* 0x000fe2000780c0ff */
[----:B------:R1:W-:Y:S01]  /*1a40*/  LDGSTS.E.BYPASS.LTC128B.128 [R123+0x5800], desc[UR14][R18.64+0x80] ;  /* 0x05800080127b7fae */ /* 0x0003e2000b901d4e */
[----:B------:R-:W-:Y:S01]  /*1a50*/  IMAD.MOV.U32 R4, RZ, RZ, 0x20 ;  /* 0x00000020ff047424 */ /* 0x000fe200078e00ff */
[----:B------:R-:W-:-:S02]  /*1a60*/  LEA R120, R0, UR4, 0x1 ;  /* 0x0000000400787c11 */ /* 0x000fc4000f8e08ff */
[----:B------:R-:W0:Y:S01]  /*1a70*/  LDGDEPBAR ;  /* 0x00000000000079af */ /* 0x000e220000000000 */
[----:B------:R-:W-:Y:S02]  /*1a80*/  LOP3.LUT R0, R90, 0xffffffe0, RZ, 0xc0, !PT ;  /* 0xffffffe05a007812 */ /* 0x000fe400078ec0ff */
[C---:B------:R-:W-:Y:S02]  /*1a90*/  SEL R3, R4.reuse, 0xffffffe0, !P0 ;  /* 0xffffffe004037807 */ /* 0x040fe40004000000 */
[----:B------:R-:W-:Y:S01]  /*1aa0*/  SEL R4, R4, 0xffffffe0, !P1 ;  /* 0xffffffe004047807 */ /* 0x000fe20004800000 */
[----:B------:R-:W-:Y:S02]  /*1ab0*/  IMAD.IADD R0, R89, 0x1, -R0 ;  /* 0x0000000159007824 */ /* 0x000fe400078e0a00 */
[----:B------:R-:W-:Y:S02]  /*1ac0*/  IMAD.IADD R118, R120, 0x1, R3 ;  /* 0x0000000178767824 */ /* 0x000fe400078e0203 */
[----:B------:R-:W-:Y:S01]  /*1ad0*/  IMAD.IADD R119, R121, 0x1, R4 ;  /* 0x0000000179777824 */ /* 0x000fe200078e0204 */
[----:B------:R-:W-:-:S04]  /*1ae0*/  SHF.R.S32.HI R3, RZ, 0x1f, R0 ;  /* 0x0000001fff037819 */ /* 0x000fc80000011400 */
[----:B------:R-:W-:Y:S01]  /*1af0*/  LEA.HI R130, R3, R0, RZ, 0x2 ;  /* 0x0000000003827211 */ /* 0x000fe200078f10ff */
[----:B------:R-:W-:Y:S01]  /*1b00*/  IMAD.SHL.U32 R0, R84, 0x40, RZ ;  /* 0x0000004054007824 */ /* 0x000fe200078e00ff */
[----:B------:R-:W-:Y:S02]  /*1b10*/  SHF.R.S32.HI R3, RZ, 0x1f, R90 ;  /* 0x0000001fff037819 */ /* 0x000fe4000001145a */
[----:B------:R-:W-:Y:S02]  /*1b20*/  SHF.R.S32.HI R130, RZ, 0x2, R130 ;  /* 0x00000002ff827819 */ /* 0x000fe40000011482 */
[----:B------:R-:W-:Y:S01]  /*1b30*/  LEA.HI R131, R3, R88, RZ, 0x2 ;  /* 0x0000005803837211 */ /* 0x000fe200078f10ff */
[----:B------:R-:W-:Y:S01]  /*1b40*/  IMAD.SHL.U32 R3, R89, 0x2, RZ ;  /* 0x0000000259037824 */ /* 0x000fe200078e00ff */
[----:B------:R-:W-:-:S04]  /*1b50*/  DEPBAR.LE SB0, 0x0 ;  /* 0x000080000000791a */ /* 0x000fc80000000000 */
[----:B------:R-:W-:Y:S01]  /*1b60*/  BAR.SYNC.DEFER_BLOCKING 0x0 ;  /* 0x0000000000007b1d */ /* 0x000fe20000010000 */
[----:B------:R-:W-:Y:S02]  /*1b70*/  LOP3.LUT R3, R0, 0x6, R3, 0xf8, !PT ;  /* 0x0000000600037812 */ /* 0x000fe400078ef803 */
        /* <DEDUP_REMOVED lines=14> */
[----:B------:R-:W5:Y:S04]  /*1c60*/  LDSM.16.M88.4 R64, [R92+0x3800] ;  /* 0x003800005c40783b */ /* 0x000f680000000200 */
[----:B------:R-:W5:Y:S04]  /*1c70*/  LDSM.16.M88.4 R52, [R92+0x3c00] ;  /* 0x003c00005c34783b */ /* 0x000f680000000200 */
[----:B-1----:R-:W-:Y:S04]  /*1c80*/  LDSM.16.M88.4 R16, [R119] ;  /* 0x000000007710783b */ /* 0x002fe80000000200 */
[----:B------:R-:W1:Y:S04]  /*1c90*/  LDSM.16.M88.4 R48, [R118] ;  /* 0x000000007630783b */ /* 0x000e680000000200 */
[----:B------:R-:W1:Y:S04]  /*1ca0*/  LDSM.16.M88.4 R44, [R118+0x400] ;  /* 0x00040000762c783b */ /* 0x000e680000000200 */
[----:B------:R-:W-:Y:S04]  /*1cb0*/  LDSM.16.M88.4 R80, [R121+0x1000] ;  /* 0x001000007950783b */ /* 0x000fe80000000200 */
[----:B------:R-:W1:Y:S04]  /*1cc0*/  LDSM.16.M88.4 R12, [R92+0x4000] ;  /* 0x004000005c0c783b */ /* 0x000e680000000200 */
[----:B------:R-:W1:Y:S01]  /*1cd0*/  LDSM.16.M88.4 R36, [R118+0xc00] ;  /* 0x000c00007624783b */ /* 0x000e620000000200 */
[C---:B---3--:R-:W-:Y:S03]  /*1ce0*/  HMMA.16816.F32 R32, R56.reuse, R28, RZ ;  /* 0x0000001c3820723c */ /* 0x048fe600000018ff */
[----:B--2---:R-:W2:Y:S04]  /*1cf0*/  LDSM.16.M88.4 R8, [R92+0x4400] ;  /* 0x004400005c08783b */ /* 0x004ea80000000200 */
[----:B------:R-:W3:Y:S01]  /*1d00*/  LDSM.16.M88.4 R40, [R118+0x800] ;  /* 0x000800007628783b */ /* 0x000ee20000000200 */
[C---:B----4-:R-:W-:Y:S03]  /*1d10*/  HMMA.16816.F32 R24, R56.reuse, R20, RZ ;  /* 0x000000143818723c */ /* 0x050fe600000018ff */
[----:B------:R-:W-:Y:S03]  /*1d20*/  LDSM.16.M88.4 R72, [R92+0x4c00] ;  /* 0x004c00005c48783b */ /* 0x000fe60000000200 */
[C---:B------:R-:W-:Y:S01]  /*1d30*/  HMMA.16816.F32 R20, R56.reuse, R22, RZ ;  /* 0x000000163814723c */ /* 0x040fe200000018ff */
[----:B------:R-:W-:Y:S04]  /*1d40*/  LDSM.16.M88.4 R76, [R92+0x4800] ;  /* 0x004800005c4c783b */ /* 0x000fe80000000200 */
[----:B------:R-:W0:Y:S01]  /*1d50*/  LDGDEPBAR ;  /* 0x00000000000079af */ /* 0x000e220000000000 */
[C---:B------:R-:W-:Y:S06]  /*1d60*/  HMMA.16816.F32 R28, R56.reuse, R30, RZ ;  /* 0x0000001e381c723c */ /* 0x040fec00000018ff */
[C---:B-----5:R-:W-:Y:S06]  /*1d70*/  HMMA.16816.F32 R68, R56.reuse, R64, RZ ;  /* 0x000000403844723c */ /* 0x060fec00000018ff */
[C---:B------:R-:W-:Y:S06]  /*1d80*/  HMMA.16816.F32 R64, R56.reuse, R66, RZ ;  /* 0x000000423840723c */ /* 0x040fec00000018ff */
[----:B------:R-:W-:Y:S06]  /*1d90*/  HMMA.16816.F32 R60, R56, R52, RZ ;  /* 0x00000034383c723c */ /* 0x000fec00000018ff */
[----:B-1----:R-:W-:Y:S06]  /*1da0*/  HMMA.16816.F32 R32, R16, R48, R32 ;  /* 0x000000301020723c */ /* 0x002fec0000001820 */
[----:B------:R-:W-:Y:S01]  /*1db0*/  HMMA.16816.F32 R56, R56, R54, RZ ;  /* 0x000000363838723c */ /* 0x000fe200000018ff */
[----:B------:R-:W-:Y:S05]  /*1dc0*/  LDSM.16.M88.4 R52, [R119+0x1000] ;  /* 0x001000007734783b */ /* 0x000fea0000000200 */
[C---:B------:R-:W-:Y:S06]  /*1dd0*/  HMMA.16816.F32 R24, R16.reuse, R44, R24 ;  /* 0x0000002c1018723c */ /* 0x040fec0000001818 */
[C---:B------:R-:W-:Y:S01]  /*1de0*/  HMMA.16816.F32 R20, R16.reuse, R46, R20 ;  /* 0x0000002e1014723c */ /* 0x040fe20000001814 */
[----:B------:R-:W-:Y:S05]  /*1df0*/  LDSM.16.M88.4 R44, [R118+0x1400] ;  /* 0x00140000762c783b */ /* 0x000fea0000000200 */
[----:B------:R-:W-:Y:S01]  /*1e00*/  HMMA.16816.F32 R28, R16, R50, R28 ;  /* 0x00000032101c723c */ /* 0x000fe2000000181c */
[----:B------:R-:W1:Y:S05]  /*1e10*/  LDSM.16.M88.4 R48, [R118+0x1000] ;  /* 0x001000007630783b */ /* 0x000e6a0000000200 */
[----:B------:R-:W-:Y:S06]  /*1e20*/  HMMA.16816.F32 R32, R80, R12, R32 ;  /* 0x0000000c5020723c */ /* 0x000fec0000001820 */
[C---:B------:R-:W-:Y:S06]  /*1e30*/  HMMA.16816.F32 R60, R16.reuse, R36, R60 ;  /* 0x00000024103c723c */ /* 0x040fec000000183c */
[----:B------:R-:W-:Y:S01]  /*1e40*/  HMMA.16816.F32 R56, R16, R38, R56 ;  /* 0x000000261038723c */ /* 0x000fe20000001838 */
[----:B------:R-:W-:Y:S05]  /*1e50*/  LDSM.16.M88.4 R36, [R118+0x1c00] ;  /* 0x001c00007624783b */ /* 0x000fea0000000200 */
[C---:B--2---:R-:W-:Y:S06]  /*1e60*/  HMMA.16816.F32 R24, R80.reuse, R8, R24 ;  /* 0x000000085018723c */ /* 0x044fec0000001818 */
[----:B------:R-:W-:Y:S01]  /*1e70*/  HMMA.16816.F32 R20, R80, R10, R20 ;  /* 0x0000000a5014723c */ /* 0x000fe20000001814 */
[----:B------:R-:W-:Y:S05]  /*1e80*/  LDSM.16.M88.4 R8, [R121+0x2000] ;  /* 0x002000007908783b */ /* 0x000fea0000000200 */
[C---:B---3--:R-:W-:Y:S06]  /*1e90*/  HMMA.16816.F32 R68, R16.reuse, R40, R68 ;  /* 0x000000281044723c */ /* 0x048fec0000001844 */
[----:B------:R-:W-:Y:S01]  /*1ea0*/  HMMA.16816.F32 R64, R16, R42, R64 ;  /* 0x0000002a1040723c */ /* 0x000fe20000001840 */
[----:B------:R-:W2:Y:S04]  /*1eb0*/  LDSM.16.M88.4 R16, [R92+0x5000] ;  /* 0x005000005c10783b */ /* 0x000ea80000000200 */
[----:B------:R-:W-:Y:S01]  /*1ec0*/  LDSM.16.M88.4 R40, [R118+0x1800] ;  /* 0x001800007628783b */ /* 0x000fe20000000200 */
[----:B------:R-:W-:Y:S03]  /*1ed0*/  HMMA.16816.F32 R28, R80, R14, R28 ;  /* 0x0000000e501c723c */ /* 0x000fe6000000181c */
[----:B------:R-:W3:Y:S03]  /*1ee0*/  LDSM.16.M88.4 R12, [R92+0x5400] ;  /* 0x005400005c0c783b */ /* 0x000ee60000000200 */
[----:B-1----:R-:W-:Y:S06]  /*1ef0*/  HMMA.16816.F32 R32, R52, R48, R32 ;  /* 0x000000303420723c */ /* 0x002fec0000001820 */
[C---:B------:R-:W-:Y:S06]  /*1f00*/  HMMA.16816.F32 R60, R80.reuse, R72, R60 ;  /* 0x00000048503c723c */ /* 0x040fec000000183c */
[----:B------:R-:W-:Y:S06]  /*1f10*/  HMMA.16816.F32 R56, R80, R74, R56 ;  /* 0x0000004a5038723c */ /* 0x000fec0000001838 */
[C---:B------:R-:W-:Y:S06]  /*1f20*/  HMMA.16816.F32 R24, R52.reuse, R44, R24 ;  /* 0x0000002c3418723c */ /* 0x040fec0000001818 */
[----:B------:R-:W-:Y:S01]  /*1f30*/  HMMA.16816.F32 R72, R52, R46, R20 ;  /* 0x0000002e3448723c */ /* 0x000fe20000001814 */
[----:B------:R-:W-:Y:S04]  /*1f40*/  LDSM.16.M88.4 R20, [R119+0x2000] ;  /* 0x002000007714783b */ /* 0x000fe80000000200 */
[----:B------:R-:W1:Y:S01]  /*1f50*/  LDSM.16.M88.4 R44, [R118+0x2000] ;  /* 0x00200000762c783b */ /* 0x000e620000000200 */
[----:B------:R-:W-:Y:S06]  /*1f60*/  HMMA.16816.F32 R68, R80, R76, R68 ;  /* 0x0000004c5044723c */ /* 0x000fec0000001844 */
[----:B--2---:R-:W-:Y:S06]  /*1f70*/  HMMA.16816.F32 R32, R8, R16, R32 ;  /* 0x000000100820723c */ /* 0x004fec0000001820 */
[----:B------:R-:W-:Y:S01]  /*1f80*/  HMMA.16816.F32 R28, R52, R50, R28 ;  /* 0x00000032341c723c */ /* 0x000fe2000000181c */
[----:B------:R-:W-:Y:S05]  /*1f90*/  LDSM.16.M88.4 R48, [R92+0x5800] ;  /* 0x005800005c30783b */ /* 0x000fea0000000200 */
[C---:B---3--:R-:W-:Y:S06]  /*1fa0*/  HMMA.16816.F32 R24, R8.reuse, R12, R24 ;  /* 0x0000000c0818723c */ /* 0x048fec0000001818 */
[----:B------:R-:W-:Y:S01]  /*1fb0*/  HMMA.16816.F32 R72, R8, R14, R72 ;  /* 0x0000000e0848723c */ /* 0x000fe20000001848 */
[----:B------:R-:W2:Y:S05]  /*1fc0*/  LDSM.16.M88.4 R12, [R118+0x2400] ;  /* 0x00240000760c783b */ /* 0x000eaa0000000200 */
[----:B------:R-:W-:Y:S06]  /*1fd0*/  HMMA.16816.F32 R64, R80, R78, R64 ;  /* 0x0000004e5040723c */ /* 0x000fec0000001840 */
[----:B------:R-:W-:Y:S06]  /*1fe0*/  HMMA.16816.F32 R68, R52, R40, R68 ;  /* 0x000000283444723c */ /* 0x000fec0000001844 */
[----:B-1----:R-:W-:Y:S01]  /*1ff0*/  HMMA.16816.F32 R32, R20, R44, R32 ;  /* 0x0000002c1420723c */ /* 0x002fe20000001820 */
[----:B------:R-:W-:Y:S01]  /*2000*/  IADD3 R40, R91, 0x1, R130 ;  /* 0x000000015b287810 */ /* 0x000fe20007ffe082 */
[----:B------:R-:W-:-:S03]  /*2010*/  VIADD R41, R3, 0xffffffc0 ;  /* 0xffffffc003297836 */ /* 0x000fc60000000000 */
[----:B------:R-:W-:Y:S01]  /*2020*/  IADD3 R40, R87, -UR13, R40 ;  /* 0x8000000d57287c10 */ /* 0x000fe2000fffe028 */
[----:B------:R-:W-:Y:S01]  /*2030*/  HMMA.16816.F32 R28, R8, R18, R28 ;  /* 0x00000012081c723c */ /* 0x000fe2000000181c */
[----:B------:R-:W1:Y:S05]  /*2040*/  LDSM.16.M88.4 R16, [R92+0x5c00] ;  /* 0x005c00005c10783b */ /* 0x000e6a0000000200 */
[C---:B------:R-:W-:Y:S06]  /*2050*/  HMMA.16816.F32 R64, R52.reuse, R42, R64 ;  /* 0x0000002a3440723c */ /* 0x040fec0000001840 */
[----:B------:R-:W-:Y:S01]  /*2060*/  HMMA.16816.F32 R60, R52, R36, R60 ;  /* 0x00000024343c723c */ /* 0x000fe2000000183c */
[----:B------:R-:W-:-:S05]  /*2070*/  VIADD R42, R40, UR12 ;  /* 0x0000000c282a7c36 */ /* 0x000fca0008000000 */
[C---:B------:R-:W-:Y:S01]  /*2080*/  VIMNMX R40, R42.reuse, R87, PT ;  /* 0x000000572a287248 */ /* 0x040fe20003fe0100 */
[----:B--2---:R-:W-:Y:S01]  /*2090*/  HMMA.16816.F32 R24, R20, R12, R24 ;  /* 0x0000000c1418723c */ /* 0x004fe20000001818 */
[----:B------:R-:W-:Y:S02]  /*20a0*/  VIADDMNMX R87, R42, 0x8, R87, PT ;  /* 0x000000082a577846 */ /* 0x000fe40003800157 */
[C---:B------:R-:W-:Y:S02]  /*20b0*/  ISETP.GE.AND P2, PT, R41.reuse, R40, PT ;  /* 0x000000282900720c */ /* 0x040fe40003f46270 */
[----:B------:R-:W-:Y:S01]  /*20c0*/  ISETP.GE.AND P1, PT, R41, R87, PT ;  /* 0x000000572900720c */ /* 0x000fe20003f26270 */
[----:B------:R-:W-:Y:S01]  /*20d0*/  HMMA.16816.F32 R56, R52, R38, R56 ;  /* 0x000000263438723c */ /* 0x000fe20000001838 */
[----:B------:R-:W-:Y:S01]  /*20e0*/  VIADD R12, R3, 0xffffffc9 ;  /* 0xffffffc9030c7836 */ /* 0x000fe20000000000 */
[----:B------:R-:W2:Y:S01]  /*20f0*/  LDSM.16.M88.4 R36, [R118+0x2800] ;  /* 0x002800007624783b */ /* 0x000ea20000000200 */
[----:B------:R-:W-:-:S02]  /*2100*/  FSEL R32, R32, -INF , !P2 ;  /* 0xff80000020207808 */ /* 0x000fc40005000000 */
[----:B------:R-:W-:Y:S01]  /*2110*/  FSEL R41, R34, -INF , !P1 ;  /* 0xff80000022297808 */ /* 0x000fe20004800000 */
[----:B------:R-:W-:Y:S01]  /*2120*/  HMMA.16816.F32 R72, R20, R14, R72 ;  /* 0x0000000e1448723c */ /* 0x000fe20000001848 */
[C---:B------:R-:W-:Y:S02]  /*2130*/  ISETP.GE.AND P2, PT, R12.reuse, R40, PT ;  /* 0x000000280c00720c */ /* 0x040fe40003f46270 */
[----:B------:R-:W-:Y:S02]  /*2140*/  ISETP.GE.AND P1, PT, R12, R87, PT ;  /* 0x000000570c00720c */ /* 0x000fe40003f26270 */
[----:B------:R-:W3:Y:S01]  /*2150*/  LDSM.16.M88.4 R12, [R118+0x2c00] ;  /* 0x002c0000760c783b */ /* 0x000ee20000000200 */
[----:B------:R-:W-:Y:S01]  /*2160*/  HMMA.16816.F32 R64, R8, R50, R64 ;  /* 0x000000320840723c */ /* 0x000fe20000001840 */
[----:B------:R-:W-:-:S05]  /*2170*/  DEPBAR.LE SB0, 0x0 ;  /* 0x000080000000791a */ /* 0x000fca0000000000 */
[----:B-1----:R-:W-:Y:S06]  /*2180*/  HMMA.16816.F32 R60, R8, R16, R60 ;  /* 0x00000010083c723c */ /* 0x002fec000000183c */
[----:B------:R-:W-:Y:S01]  /*2190*/  HMMA.16816.F32 R28, R20, R46, R28 ;  /* 0x0000002e141c723c */ /* 0x000fe2000000181c */
[C---:B------:R-:W-:Y:S02]  /*21a0*/  VIADD R17, R3.reuse, 0xffffffc1 ;  /* 0xffffffc103117836 */ /* 0x040fe40000000000 */
[----:B------:R-:W-:-:S03]  /*21b0*/  VIADD R16, R3, 0xffffffc8 ;  /* 0xffffffc803107836 */ /* 0x000fc60000000000 */
[C---:B------:R-:W-:Y:S01]  /*21c0*/  HMMA.16816.F32 R68, R8.reuse, R48, R68 ;  /* 0x000000300844723c */ /* 0x040fe20000001844 */
[CC--:B------:R-:W-:Y:S02]  /*21d0*/  ISETP.GE.AND P5, PT, R17.reuse, R40.reuse, PT ;  /* 0x000000281100720c */ /* 0x0c0fe40003fa6270 */
[-C--:B------:R-:W-:Y:S01]  /*21e0*/  ISETP.GE.AND P0, PT, R17, R87.reuse, PT ;  /* 0x000000571100720c */ /* 0x080fe20003f06270 */
[C---:B------:R-:W-:Y:S01]  /*21f0*/  VIADD R17, R3.reuse, 0xffffffd0 ;  /* 0xffffffd003117836 */ /* 0x040fe20000000000 */
[CC--:B------:R-:W-:Y:S01]  /*2200*/  ISETP.GE.AND P4, PT, R16.reuse, R40.reuse, PT ;  /* 0x000000281000720c */ /* 0x0c0fe20003f86270 */
[----:B------:R-:W-:Y:S01]  /*2210*/  HMMA.16816.F32 R56, R8, R18, R56 ;  /* 0x000000120838723c */ /* 0x000fe20000001838 */
[-C--:B------:R-:W-:Y:S01]  /*2220*/  ISETP.GE.AND P3, PT, R16, R87.reuse, PT ;  /* 0x000000571000720c */ /* 0x080fe20003f66270 */
[----:B------:R-:W-:Y:S01]  /*2230*/  VIADD R16, R3, 0xffffffd1 ;  /* 0xffffffd103107836 */ /* 0x000fe20000000000 */
[----:B------:R-:W-:Y:S02]  /*2240*/  FSEL R34, R33, -INF , !P5 ;  /* 0xff80000021227808 */ /* 0x000fe40006800000 */
[----:B------:R-:W-:Y:S01]  /*2250*/  FSEL R35, R35, -INF , !P0 ;  /* 0xff80000023237808 */ /* 0x000fe20004000000 */
[C---:B--2---:R-:W-:Y:S01]  /*2260*/  HMMA.16816.F32 R64, R20.reuse, R38, R64 ;  /* 0x000000261440723c */ /* 0x044fe20000001840 */
[-C--:B------:R-:W-:Y:S01]  /*2270*/  ISETP.GE.AND P5, PT, R17, R40.reuse, PT ;  /* 0x000000281100720c */ /* 0x080fe20003fa6270 */
[----:B------:R-:W-:Y:S01]  /*2280*/  VIADD R9, R3, 0xffffffe0 ;  /* 0xffffffe003097836 */ /* 0x000fe20000000000 */
[----:B------:R-:W-:Y:S01]  /*2290*/  ISETP.GE.AND P0, PT, R17, R87, PT ;  /* 0x000000571100720c */ /* 0x000fe20003f06270 */
[C---:B------:R-:W-:Y:S01]  /*22a0*/  VIADD R17, R3.reuse, 0xffffffd8 ;  /* 0xffffffd803117836 */ /* 0x040fe20000000000 */
[----:B------:R-:W-:Y:S01]  /*22b0*/  FSEL R24, R24, -INF , !P5 ;  /* 0xff80000018187808 */ /* 0x000fe20006800000 */
[C---:B------:R-:W-:Y:S01]  /*22c0*/  VIADD R19, R3.reuse, 0xffffffe8 ;  /* 0xffffffe803137836 */ /* 0x040fe20000000000 */
[----:B------:R-:W-:Y:S01]  /*22d0*/  FSEL R28, R28, -INF , !P4 ;  /* 0xff8000001c1c7808 */ /* 0x000fe20006000000 */
[C---:B------:R-:W-:Y:S01]  /*22e0*/  VIADD R8, R3.reuse, 0xffffffe1 ;  /* 0xffffffe103087836 */ /* 0x040fe20000000000 */
[----:B---3--:R-:W-:Y:S01]  /*22f0*/  HMMA.16816.F32 R60, R20, R12, R60 ;  /* 0x0000000c143c723c */ /* 0x008fe2000000183c */
[----:B------:R-:W-:Y:S01]  /*2300*/  FSEL R45, R30, -INF , !P3 ;  /* 0xff8000001e2d7808 */ /* 0x000fe20005800000 */
[----:B------:R-:W-:Y:S01]  /*2310*/  VIADD R18, R3, 0xffffffe9 ;  /* 0xffffffe903127836 */ /* 0x000fe20000000000 */
[----:B------:R-:W-:Y:S01]  /*2320*/  BAR.SYNC.DEFER_BLOCKING 0x0 ;  /* 0x0000000000007b1d */ /* 0x000fe20000010000 */
[----:B------:R-:W-:-:S02]  /*2330*/  ISETP.GE.AND P4, PT, R16, R40, PT ;  /* 0x000000281000720c */ /* 0x000fc40003f86270 */
[-C--:B------:R-:W-:Y:S01]  /*2340*/  ISETP.GE.AND P3, PT, R16, R87.reuse, PT ;  /* 0x000000571000720c */ /* 0x080fe20003f66270 */
[----:B------:R-:W-:Y:S01]  /*2350*/  VIADD R16, R3, 0xffffffd9 ;  /* 0xffffffd903107836 */ /* 0x000fe20000000000 */
[C---:B------:R-:W-:Y:S01]  /*2360*/  HMMA.16816.F32 R68, R20.reuse, R36, R68 ;  /* 0x000000241444723c */ /* 0x040fe20000001844 */
[----:B------:R-:W-:Y:S01]  /*2370*/  FSEL R30, R29, -INF , !P2 ;  /* 0xff8000001d1e7808 */ /* 0x000fe20005000000 */
[----:B------:R-:W-:Y:S01]  /*2380*/  VIADD R12, R3, 0xfffffff1 ;  /* 0xfffffff1030c7836 */ /* 0x000fe20000000000 */
[----:B------:R-:W-:Y:S01]  /*2390*/  FSEL R29, R31, -INF , !P1 ;  /* 0xff8000001f1d7808 */ /* 0x000fe20004800000 */
[----:B------:R-:W-:Y:S01]  /*23a0*/  VIADD R13, R3, 0xfffffff0 ;  /* 0xfffffff0030d7836 */ /* 0x000fe20000000000 */
[C---:B------:R-:W-:Y:S01]  /*23b0*/  ISETP.GE.AND P2, PT, R17.reuse, R40, PT ;  /* 0x000000281100720c */ /* 0x040fe20003f46270 */
[----:B------:R-:W-:Y:S01]  /*23c0*/  HMMA.16816.F32 R56, R20, R14, R56 ;  /* 0x0000000e1438723c */ /* 0x000fe20000001838 */
[----:B------:R-:W-:Y:S02]  /*23d0*/  ISETP.GE.AND P1, PT, R17, R87, PT ;  /* 0x000000571100720c */ /* 0x000fe40003f26270 */
[----:B------:R-:W-:-:S02]  /*23e0*/  FSEL R17, R26, -INF , !P0 ;  /* 0xff8000001a117808 */ /* 0x000fc40004000000 */
[-C--:B------:R-:W-:Y:S02]  /*23f0*/  ISETP.GE.AND P0, PT, R16, R87.reuse, PT ;  /* 0x000000571000720c */ /* 0x080fe40003f06270 */
[----:B------:R-:W-:Y:S02]  /*2400*/  FSEL R10, R25, -INF , !P4 ;  /* 0xff800000190a7808 */ /* 0x000fe40006000000 */
[----:B------:R-:W-:Y:S02]  /*2410*/  FSEL R27, R27, -INF , !P3 ;  /* 0xff8000001b1b7808 */ /* 0x000fe40005800000 */
[C---:B------:R-:W-:Y:S02]  /*2420*/  ISETP.GE.AND P4, PT, R9.reuse, R40, PT ;  /* 0x000000280900720c */ /* 0x040fe40003f86270 */
[----:B------:R-:W-:Y:S02]  /*2430*/  ISETP.GE.AND P3, PT, R9, R87, PT ;  /* 0x000000570900720c */ /* 0x000fe40003f66270 */
[----:B------:R-:W-:-:S02]  /*2440*/  FSEL R9, R75, -INF , !P0 ;  /* 0xff8000004b097808 */ /* 0x000fc40004000000 */
[-C--:B------:R-:W-:Y:S02]  /*2450*/  ISETP.GE.AND P0, PT, R19, R87.reuse, PT ;  /* 0x000000571300720c */ /* 0x080fe40003f06270 */
[----:B------:R-:W-:Y:S02]  /*2460*/  ISETP.GE.AND P5, PT, R16, R40, PT ;  /* 0x000000281000720c */ /* 0x000fe40003fa6270 */
[----:B------:R-:W-:Y:S02]  /*2470*/  FSEL R103, R66, -INF , !P0 ;  /* 0xff80000042677808 */ /* 0x000fe40004000000 */
[----:B------:R-:W-:Y:S02]  /*2480*/  ISETP.GE.AND P0, PT, R12, R87, PT ;  /* 0x000000570c00720c */ /* 0x000fe40003f06270 */
[----:B------:R-:W-:Y:S02]  /*2490*/  FSEL R16, R72, -INF , !P2 ;  /* 0xff80000048107808 */ /* 0x000fe40005000000 */
[----:B------:R-:W-:-:S02]  /*24a0*/  FSEL R11, R74, -INF , !P1 ;  /* 0xff8000004a0b7808 */ /* 0x000fc40004800000 */
[CC--:B------:R-:W-:Y:S02]  /*24b0*/  ISETP.GE.AND P2, PT, R8.reuse, R40.reuse, PT ;  /* 0x000000280800720c */ /* 0x0c0fe40003f46270 */
[----:B------:R-:W-:Y:S02]  /*24c0*/  ISETP.GE.AND P1, PT, R8, R87, PT ;  /* 0x000000570800720c */ /* 0x000fe40003f26270 */
[----:B------:R-:W-:Y:S02]  /*24d0*/  FSEL R8, R73, -INF , !P5 ;  /* 0xff80000049087808 */ /* 0x000fe40006800000 */
[----:B------:R-:W-:Y:S02]  /*24e0*/  ISETP.GE.AND P5, PT, R19, R40, PT ;  /* 0x000000281300720c */ /* 0x000fe40003fa6270 */
[----:B------:R-:W-:Y:S02]  /*24f0*/  FSEL R93, R63, -INF , !P0 ;  /* 0xff8000003f5d7808 */ /* 0x000fe40004000000 */
[----:B------:R-:W-:-:S02]  /*2500*/  ISETP.GE.AND P0, PT, R84, 0x2, PT ;  /* 0x000000025400780c */ /* 0x000fc40003f06270 */
[----:B------:R-:W-:Y:S02]  /*2510*/  FSEL R104, R64, -INF , !P5 ;  /* 0xff80000040687808 */ /* 0x000fe40006800000 */
[----:B------:R-:W-:Y:S01]  /*2520*/  ISETP.GE.AND P5, PT, R12, R40, PT ;  /* 0x000000280c00720c */ /* 0x000fe20003fa6270 */
[C---:B------:R-:W-:Y:S01]  /*2530*/  VIADD R12, R3.reuse, 0xfffffff8 ;  /* 0xfffffff8030c7836 */ /* 0x040fe20000000000 */
[----:B------:R-:W-:Y:S01]  /*2540*/  FSEL R94, R68, -INF , !P4 ;  /* 0xff800000445e7808 */ /* 0x000fe20006000000 */
[----:B------:R-:W-:Y:S01]  /*2550*/  VIADD R3, R3, 0xfffffff9 ;  /* 0xfffffff903037836 */ /* 0x000fe20000000000 */
        /* <DEDUP_REMOVED lines=11> */
[CC--:B------:R-:W-:Y:S02]  /*2610*/  ISETP.GE.AND P4, PT, R12.reuse, R40.reuse, PT ;  /* 0x000000280c00720c */ /* 0x0c0fe40003f86270 */
[C---:B------:R-:W-:Y:S02]  /*2620*/  ISETP.GE.AND P3, PT, R3.reuse, R40, PT ;  /* 0x000000280300720c */ /* 0x040fe40003f66270 */
[-C--:B------:R-:W-:Y:S02]  /*2630*/  ISETP.GE.AND P2, PT, R12, R87.reuse, PT ;  /* 0x000000570c00720c */ /* 0x080fe40003f46270 */
        /* <DEDUP_REMOVED lines=8> */
[C---:B------:R-:W-:Y:S02]  /*26c0*/  SHF.L.U64.HI R5, R6.reuse, 0x5, R7 ;  /* 0x0000000506057819 */ /* 0x040fe40000010207 */
[----:B------:R-:W-:Y:S01]  /*26d0*/  SHF.L.U32 R12, R6, 0x5, RZ ;  /* 0x00000005060c7819 */ /* 0x000fe200000006ff */
[----:B------:R-:W-:Y:S06]  /*26e0*/  @P6 BRA `(.L_x_4883) ;  /* 0x0000000000ec6947 */ /* 0x000fec0003800000 */
        /* <DEDUP_REMOVED lines=46> */
[----:B------:R-:W-:Y:S01]  /*29d0*/  IMAD.WIDE.U32 R14, R2, R6, RZ ;  /* 0x00000006020e7225 */ /* 0x000fe200078e00ff */
[----:B------:R-:W-:-:S05]  /*29e0*/  SHF.R.S32.HI R13, RZ, 0x1f, R2 ;  /* 0x0000001fff0d7819 */ /* 0x000fca0000011402 */
[----:B------:R-:W-:-:S04]  /*29f0*/  IMAD R13, R13, R6, RZ ;  /* 0x000000060d0d7224 */ /* 0x000fc800078e02ff */
        /* <DEDUP_REMOVED lines=10> */
.L_x_4883:
[----:B------:R-:W-:-:S04]  /*2aa0*/  IADD3 R2, -R2, RZ, RZ ;  /* 0x000000ff02027210 */ /* 0x000fc80007ffe1ff */
[----:B------:R-:W-:-:S07]  /*2ab0*/  SHF.R.S32.HI R7, RZ, 0x1f, R2 ;  /* 0x0000001fff077819 */ /* 0x000fce0000011402 */
.L_x_4884:
[----:B------:R-:W-:-:S04]  /*2ac0*/  LEA R132, P1, R2, R132, 0x1 ;  /* 0x0000008402847211 */ /* 0x000fc800078208ff */
[----:B------:R-:W-:Y:S02]  /*2ad0*/  LEA.HI.X R133, R2, R133, R7, 0x1, P1 ;  /* 0x0000008502857211 */ /* 0x000fe400008f0c07 */
[----:B------:R-:W-:-:S03]  /*2ae0*/  LEA R6, P1, R12, R132, 0x1 ;  /* 0x000000840c067211 */ /* 0x000fc600078208ff */
[----:B------:R-:W-:Y:S01]  /*2af0*/  @!PT LDS RZ, [RZ] ;  /* 0x00000000fffff984 */ /* 0x000fe20000000800 */
[----:B------:R-:W-:Y:S01]  /*2b00*/  @!PT LDS RZ, [RZ] ;  /* 0x00000000fffff984 */ /* 0x000fe20000000800 */
[----:B------:R-:W-:Y:S01]  /*2b10*/  @!PT LDS RZ, [RZ] ;  /* 0x00000000fffff984 */ /* 0x000fe20000000800 */
[----:B------:R1:W-:Y:S01]  /*2b20*/  LDGSTS.E.BYPASS.LTC128B.128 [R123+0x3000], desc[UR14][R132.64] ;  /* 0x03000000847b7fae */ /* 0x0003e2000b901d4e */
[----:B------:R-:W-:-:S03]  /*2b30*/  LEA.HI.X R7, R12, R133, R5, 0x1, P1 ;  /* 0x000000850c077211 */ /* 0x000fc600008f0c05 */
[----:B------:R1:W-:Y:S04]  /*2b40*/  LDGSTS.E.BYPASS.LTC128B.128 [R123+0x4000], desc[UR14][R132.64+0x40] ;  /* 0x04000040847b7fae */ /* 0x0003e8000b901d4e */
[----:B------:R1:W-:Y:S04]  /*2b50*/  LDGSTS.E.BYPASS.LTC128B.128 [R123+0x5000], desc[UR14][R132.64+0x80] ;  /* 0x05000080847b7fae */ /* 0x0003e8000b901d4e */
[----:B------:R1:W-:Y:S04]  /*2b60*/  LDGSTS.E.BYPASS.LTC128B.128 [R123+0x3800], desc[UR14][R6.64] ;  /* 0x03800000067b7fae */ /* 0x0003e8000b901d4e */
[----:B------:R1:W-:Y:S04]  /*2b70*/  LDGSTS.E.BYPASS.LTC128B.128 [R123+0x4800], desc[UR14][R6.64+0x40] ;  /* 0x04800040067b7fae */ /* 0x0003e8000b901d4e */
[----:B------:R1:W-:Y:S04]  /*2b80*/  LDGSTS.E.BYPASS.LTC128B.128 [R123+0x5800], desc[UR14][R6.64+0x80] ;  /* 0x05800080067b7fae */ /* 0x0003e8000b901d4e */
[----:B------:R-:W0:Y:S02]  /*2b90*/  LDGDEPBAR ;  /* 0x00000000000079af */ /* 0x000e240000000000 */
.L_x_4882:
        /* <DEDUP_REMOVED lines=49> */
[----:B------:R-:W-:Y:S01]  /*2eb0*/  LDSM.16.MT88.4 R4, [R116+0x8000] ;  /* 0x008000007404783b */ /* 0x000fe20000004200 */
[C---:B------:R-:W-:Y:S02]  /*2ec0*/  FMUL.FTZ R90, R0.reuse, UR4 ;  /* 0x00000004005a7c20 */ /* 0x040fe40008410000 */
        /* <DEDUP_REMOVED lines=23> */
[----:B------:R-:W4:Y:S01]  /*3040*/  LDSM.16.MT88.4 R16, [R117+0x7400] ;  /* 0x007400007510783b */ /* 0x000f220000004200 */
[--C-:B------:R-:W-:Y:S01]  /*3050*/  FFMA.FTZ R95, R95, UR4, -R90.reuse ;  /* 0x000000045f5f7c23 */ /* 0x100fe2000801085a */
[--C-:B------:R-:W-:Y:S01]  /*3060*/  FFMA.FTZ R137, R96, UR4, -R99.reuse ;  /* 0x0000000460897c23 */ /* 0x100fe20008010863 */
[--C-:B------:R-:W-:Y:S01]  /*3070*/  FFMA.FTZ R98, R98, UR4, -R99.reuse ;  /* 0x0000000462627c23 */ /* 0x100fe20008010863 */
[----:B------:R-:W-:Y:S01]  /*3080*/  FFMA.FTZ R100, R100, UR4, -R99 ;  /* 0x0000000464647c23 */ /* 0x000fe20008010863 */
[--C-:B------:R-:W-:Y:S01]  /*3090*/  FFMA.FTZ R91, R91, UR4, -R90.reuse ;  /* 0x000000045b5b7c23 */ /* 0x100fe2000801085a */
[----:B------:R-:W-:Y:S01]  /*30a0*/  MUFU.EX2 R34, R34 ;  /* 0x0000002200227308 */ /* 0x000fe20000000800 */
[--C-:B------:R-:W-:Y:S01]  /*30b0*/  FFMA.FTZ R96, R93, UR4, -R90.reuse ;  /* 0x000000045d607c23 */ /* 0x100fe2000801085a */
[--C-:B------:R-:W-:Y:S01]  /*30c0*/  FFMA.FTZ R89, R89, UR4, -R90.reuse ;  /* 0x0000000459597c23 */ /* 0x100fe2000801085a */
[----:B------:R-:W-:-:S05]  /*30d0*/  FFMA.FTZ R138, R87, UR4, -R90 ;  /* 0x00000004578a7c23 */ /* 0x000fca000801085a */
[----:B------:R-:W5:Y:S01]  /*30e0*/  MUFU.EX2 R31, R31 ;  /* 0x0000001f001f7308 */ /* 0x000f620000000800 */
[----:B---3--:R-:W-:Y:S01]  /*30f0*/  F2FP.F16.F32.PACK_AB R80, R33, R86 ;  /* 0x000000562150723e */ /* 0x008fe200000000ff */
[----:B------:R-:W-:-:S06]  /*3100*/  FADD.FTZ R33, R86, R33 ;  /* 0x0000002156217221 */ /* 0x000fcc0000010000 */
[----:B------:R-:W-:Y:S08]  /*3110*/  MUFU.EX2 R88, R88 ;  /* 0x0000005800587308 */ /* 0x000ff00000000800 */
[----:B------:R-:W3:Y:S01]  /*3120*/  MUFU.EX2 R85, R85 ;  /* 0x0000005500557308 */ /* 0x000ee20000000800 */
[----:B-----5:R-:W-:Y:S01]  /*3130*/  F2FP.F16.F32.PACK_AB R82, R31, R34 ;  /* 0x000000221f52723e */ /* 0x020fe200000000ff */
[----:B------:R-:W-:-:S04]  /*3140*/  FADD.FTZ R34, R34, R33 ;  /* 0x0000002122227221 */ /* 0x000fc80000010000 */
[----:B------:R-:W-:Y:S02]  /*3150*/  FADD.FTZ R31, R31, R34 ;  /* 0x000000221f1f7221 */ /* 0x000fe40000010000 */
[----:B------:R-:W-:Y:S08]  /*3160*/  MUFU.EX2 R35, R35 ;  /* 0x0000002300237308 */ /* 0x000ff00000000800 */
        /* <DEDUP_REMOVED lines=20> */
[----:B------:R-:W5:Y:S01]  /*32b0*/  MUFU.EX2 R26, R26 ;  /* 0x0000001a001a7308 */ /* 0x000f620000000800 */
[C---:B------:R-:W-:Y:S06]  /*32c0*/  HMMA.16816.F32 R40, R80.reuse, R42, RZ ;  /* 0x0000002a5028723c */ /* 0x040fec00000018ff */
[C---:B------:R-:W-:Y:S01]  /*32d0*/  HMMA.16816.F32 R56, R80.reuse, R58, RZ ;  /* 0x0000003a5038723c */ /* 0x040fe200000018ff */
[----:B------:R-:W-:Y:S05]  /*32e0*/  MUFU.EX2 R95, R95 ;  /* 0x0000005f005f7308 */ /* 0x000fea0000000800 */
[C---:B------:R-:W-:Y:S03]  /*32f0*/  HMMA.16816.F32 R72, R80.reuse, R74, RZ ;  /* 0x0000004a5048723c */ /* 0x040fe600000018ff */
[----:B------:R-:W-:Y:S03]  /*3300*/  MUFU.EX2 R98, R98 ;  /* 0x0000006200627308 */ /* 0x000fe60000000800 */
[C---:B------:R-:W-:Y:S05]  /*3310*/  HMMA.16816.F32 R76, R80.reuse, R4, RZ ;  /* 0x00000004504c723c */ /* 0x040fea00000018ff */
        /* <DEDUP_REMOVED lines=25> */
[----:B------:R-:W-:Y:S05]  /*34b0*/  MUFU.EX2 R138, R138 ;  /* 0x0000008a008a7308 */ /* 0x000fea0000000800 */
[C---:B------:R-:W-:Y:S01]  /*34c0*/  HMMA.16816.F32 R56, R4.reuse, R18, R56 ;  /* 0x000000120438723c */ /* 0x040fe20000001838 */
[----:B------:R-:W3:Y:S05]  /*34d0*/  LDSM.16.MT88.4 R16, [R117+0x6800] ;  /* 0x006800007510783b */ /* 0x000eea0000004200 */
[C---:B------:R-:W-:Y:S06]  /*34e0*/  HMMA.16816.F32 R40, R4.reuse, R22, R40 ;  /* 0x000000160428723c */ /* 0x040fec0000001828 */
[C---:B------:R-:W-:Y:S01]  /*34f0*/  HMMA.16816.F32 R36, R4.reuse, R20, R36 ;  /* 0x000000140424723c */ /* 0x040fe20000001824 */
[--C-:B------:R-:W-:Y:S01]  /*3500*/  FFMA.FTZ R22, R92, UR4, -R99.reuse ;  /* 0x000000045c167c23 */ /* 0x100fe20008010863 */
[--C-:B------:R-:W-:Y:S01]  /*3510*/  FFMA.FTZ R23, R94, UR4, -R99.reuse ;  /* 0x000000045e177c23 */ /* 0x100fe20008010863 */
[--C-:B------:R-:W-:Y:S01]  /*3520*/  FFMA.FTZ R92, R97, UR4, -R90.reuse ;  /* 0x00000004615c7c23 */ /* 0x100fe2000801085a */
[--C-:B------:R-:W-:Y:S01]  /*3530*/  FFMA.FTZ R94, R103, UR4, -R90.reuse ;  /* 0x00000004675e7c23 */ /* 0x100fe2000801085a */
[----:B------:R-:W-:Y:S01]  /*3540*/  FFMA.FTZ R97, R101, UR4, -R90 ;  /* 0x0000000465617c23 */ /* 0x000fe2000801085a */
[----:B-1----:R-:W-:Y:S01]  /*3550*/  HMMA.16816.F32 R68, R4, R12, R68 ;  /* 0x0000000c0444723c */ /* 0x002fe20000001844 */
[--C-:B------:R-:W-:Y:S01]  /*3560*/  FFMA.FTZ R21, R104, UR4, -R99.reuse ;  /* 0x0000000468157c23 */ /* 0x100fe20008010863 */
[--C-:B------:R-:W-:Y:S01]  /*3570*/  FFMA.FTZ R20, R106, UR4, -R99.reuse ;  /* 0x000000046a147c23 */ /* 0x100fe20008010863 */
[----:B------:R-:W-:Y:S01]  /*3580*/  MUFU.EX2 R23, R23 ;  /* 0x0000001700177308 */ /* 0x000fe20000000800 */
[----:B------:R-:W-:-:S02]  /*3590*/  FFMA.FTZ R101, R102, UR4, -R99 ;  /* 0x0000000466657c23 */ /* 0x000fc40008010863 */
[C---:B------:R-:W-:Y:S01]  /*35a0*/  HMMA.16816.F32 R72, R4.reuse, R14, R72 ;  /* 0x0000000e0448723c */ /* 0x040fe20000001848 */
[----:B------:R-:W1:Y:S04]  /*35b0*/  LDSM.16.MT88.4 R12, [R116+0x6800] ;  /* 0x00680000740c783b */ /* 0x000e680000004200 */
[----:B------:R-:W4:Y:S01]  /*35c0*/  MUFU.EX2 R22, R22 ;  /* 0x0000001600167308 */ /* 0x000f220000000800 */
[C---:B--2---:R-:W-:Y:S06]  /*35d0*/  HMMA.16816.F32 R76, R4.reuse, R8, R76 ;  /* 0x00000008044c723c */ /* 0x044fec000000184c */
[----:B------:R-:W-:Y:S01]  /*35e0*/  HMMA.16816.F32 R80, R4, R10, R80 ;  /* 0x0000000a0450723c */ /* 0x000fe20000001850 */
[----:B------:R-:W2:Y:S01]  /*35f0*/  LDSM.16.MT88.4 R8, [R117+0x7800] ;  /* 0x007800007508783b */ /* 0x000ea20000004200 */
[----:B------:R-:W-:Y:S08]  /*3600*/  MUFU.EX2 R21, R21 ;  /* 0x0000001500157308 */ /* 0x000ff00000000800 */
[----:B------:R-:W5:Y:S01]  /*3610*/  MUFU.EX2 R20, R20 ;  /* 0x0000001400147308 */ /* 0x000f620000000800 */
[----:B----4-:R-:W-:Y:S01]  /*3620*/  F2FP.F16.F32.PACK_AB R4, R22, R23 ;  /* 0x000000171604723e */ /* 0x010fe200000000ff */
[----:B------:R-:W-:-:S04]  /*3630*/  FADD.FTZ R23, R23, R24 ;  /* 0x0000001817177221 */ /* 0x000fc80000010000 */
[----:B------:R-:W-:Y:S02]  /*3640*/  FADD.FTZ R22, R22, R23 ;  /* 0x0000001716167221 */ /* 0x000fe40000010000 */
[----:B------:R-:W4:Y:S08]  /*3650*/  MUFU.EX2 R92, R92 ;  /* 0x0000005c005c7308 */ /* 0x000f300000000800 */
[----:B------:R-:W-:Y:S01]  /*3660*/  MUFU.EX2 R94, R94 ;  /* 0x0000005e005e7308 */ /* 0x000fe20000000800 */
[----:B-----5:R-:W-:Y:S01]  /*3670*/  F2FP.F16.F32.PACK_AB R6, R20, R21 ;  /* 0x000000151406723e */ /* 0x020fe200000000ff */
[----:B------:R-:W-:-:S04]  /*3680*/  FADD.FTZ R21, R21, R22 ;  /* 0x0000001615157221 */ /* 0x000fc80000010000 */
[----:B------:R-:W-:Y:S02]  /*3690*/  FADD.FTZ R21, R20, R21 ;  /* 0x0000001514157221 */ /* 0x000fe40000010000 */
[----:B------:R-:W5:Y:S01]  /*36a0*/  MUFU.EX2 R97, R97 ;  /* 0x0000006100617308 */ /* 0x000f620000000800 */
[----:B----4-:R-:W-:Y:S01]  /*36b0*/  F2FP.F16.F32.PACK_AB R5, R95, R92 ;  /* 0x0000005c5f05723e */ /* 0x010fe200000000ff */
[----:B------:R-:W-:-:S04]  /*36c0*/  FADD.FTZ R92, R92, R29 ;  /* 0x0000001d5c5c7221 */ /* 0x000fc80000010000 */
[----:B------:R-:W-:Y:S02]  /*36d0*/  FADD.FTZ R95, R95, R92 ;  /* 0x0000005c5f5f7221 */ /* 0x000fe40000010000 */
[----:B------:R-:W4:Y:S01]  /*36e0*/  MUFU.EX2 R101, R101 ;  /* 0x0000006500657308 */ /* 0x000f220000000800 */
[----:B-----5:R-:W-:Y:S01]  /*36f0*/  F2FP.F16.F32.PACK_AB R7, R97, R94 ;  /* 0x0000005e6107723e */ /* 0x020fe200000000ff */
[----:B------:R-:W-:-:S04]  /*3700*/  FADD.FTZ R94, R94, R95 ;  /* 0x0000005f5e5e7221 */ /* 0x000fc80000010000 */
[----:B------:R-:W-:Y:S02]  /*3710*/  FADD.FTZ R94, R97, R94 ;  /* 0x0000005e615e7221 */ /* 0x000fe40000010000 */
        /* <DEDUP_REMOVED lines=18> */
[----:B----4-:R-:W-:Y:S01]  /*3840*/  F2FP.F16.F32.PACK_AB R4, R101, R98 ;  /* 0x000000626504723e */ /* 0x010fe200000000ff */
        /* <DEDUP_REMOVED lines=28> */
[----:B------:R-:W-:Y:S01]  /*3a10*/  UIADD3 UR4, -UR10, URZ, URZ ;  /* 0x0000003f0a047290 */ /* 0x000fe2000fffe13f */
[----:B------:R-:W-:Y:S01]  /*3a20*/  IADD3 R136, R84, -0x2, RZ ;  /* 0xfffffffe54887810 */ /* 0x000fe20007ffe0ff */
[----:B------:R-:W-:Y:S01]  /*3a30*/  ULDC UR9, c[0x0][0x248] ;  /* 0x0000920000097ab9 */ /* 0x000fe20000000800 */
[----:B------:R-:W-:Y:S01]  /*3a40*/  MOV R3, R0 ;  /* 0x0000000000037202 */ /* 0x000fe20000000f00 */
[----:B------:R-:W-:Y:S01]  /*3a50*/  USHF.R.S32.HI UR11, URZ, 0x1f, UR4 ;  /* 0x0000001f3f0b7899 */ /* 0x000fe20008011404 */
[----:B------:R-:W-:Y:S01]  /*3a60*/  IMAD.MOV.U32 R85, RZ, RZ, R2 ;  /* 0x000000ffff557224 */ /* 0x000fe200078e0002 */
[----:B------:R-:W-:Y:S01]  /*3a70*/  USHF.L.U32 UR7, UR9, 0x6, URZ ;  /* 0x0000000609077899 */ /* 0x000fe2000800063f */
[----:B------:R-:W-:Y:S01]  /*3a80*/  MOV R135, UR4 ;  /* 0x0000000400877c02 */ /* 0x000fe20008000f00 */
[----:B------:R-:W-:Y:S02]  /*3a90*/  ULDC UR4, c[0x0][0x2ec] ;  /* 0x0000bb0000047ab9 */ /* 0x000fe40000000800 */
[----:B------:R-:W-:Y:S01]  /*3aa0*/  UIADD3 UR6, -UR7, URZ, URZ ;  /* 0x0000003f07067290 */ /* 0x000fe2000fffe13f */
[----:B------:R-:W-:-:S03]  /*3ab0*/  IMAD.U32 R134, RZ, RZ, UR11 ;  /* 0x0000000bff867e24 */ /* 0x000fc6000f8e00ff */
[----:B------:R-:W-:-:S12]  /*3ac0*/  USHF.R.S32.HI UR5, URZ, 0x1f, UR6 ;  /* 0x0000001f3f057899 */ /* 0x000fd80008011406 */
.L_x_4889:
        /* <DEDUP_REMOVED lines=66> */
.L_x_4886:
        /* <DEDUP_REMOVED lines=20> */
[----:B------:R-:W-:Y:S04]  /*4030*/  LDSM.16.M88.4 R108, [R119] ;  /* 0x00000000776c783b */ /* 0x000fe80000000200 */
[----:B------:R-:W1:Y:S01]  /*4040*/  LDSM.16.M88.4 R112, [R118] ;  /* 0x000000007670783b */ /* 0x000e620000000200 */
        /* <DEDUP_REMOVED lines=14> */
[C---:B--2---:R-:W-:Y:S06]  /*4130*/  HMMA.16816.F32 R12, R108.reuse, R88, R12 ;  /* 0x000000586c0c723c */ /* 0x044fec000000180c */
[C---:B------:R-:W-:Y:S01]  /*4140*/  HMMA.16816.F32 R16, R108.reuse, R90, R16 ;  /* 0x0000005a6c10723c */ /* 0x040fe20000001810 */
[----:B------:R-:W-:Y:S05]  /*4150*/  LDSM.16.M88.4 R88, [R121+0x1000] ;  /* 0x001000007958783b */ /* 0x000fea0000000200 */
[C---:B------:R-:W-:Y:S06]  /*4160*/  HMMA.16816.F32 R20, R108.reuse, R92, R20 ;  /* 0x0000005c6c14723c */ /* 0x040fec0000001814 */
        /* <DEDUP_REMOVED lines=46> */
[----:B------:R-:W2:Y:S01]  /*4450*/  LDSM.16.M88.4 R100, [R118+0x2c00] ;  /* 0x002c00007664783b */ /* 0x000ea20000000200 */
[----:B------:R-:W-:Y:S04]  /*4460*/  DEPBAR.LE SB0, 0x0 ;  /* 0x000080000000791a */ /* 0x000fe80000000000 */
[----:B------:R-:W-:Y:S01]  /*4470*/  BAR.SYNC.DEFER_BLOCKING 0x0 ;  /* 0x0000000000007b1d */ /* 0x000fe20000010000 */
        /* <DEDUP_REMOVED lines=8> */
[----:B------:R-:W-:Y:S11]  /*4500*/  @!P0 BRA `(.L_x_4887) ;  /* 0x0000000400388947 */ /* 0x000ff60003800000 */
[----:B------:R-:W-:Y:S02]  /*4510*/  MOV R92, UR6 ;  /* 0x00000006005c7c02 */ /* 0x000fe40008000f00 */
        /* <DEDUP_REMOVED lines=63> */
.L_x_4888:
[C---:B------:R-:W-:Y:S04]  /*4910*/  LEA R132, P0, R92.reuse, R132, 0x1 ;  /* 0x000000845c847211 */ /* 0x040fe800078008ff */
[----:B------:R-:W-:Y:S02]  /*4920*/  LEA.HI.X R133, R92, R133, R89, 0x1, P0 ;  /* 0x000000855c857211 */ /* 0x000fe400000f0c59 */
[----:B------:R-:W-:Y:S03]  /*4930*/  IADD3 R86, P0, R132, UR7, RZ ;  /* 0x0000000784567c10 */ /* 0x000fe6000ff1e0ff */
[----:B------:R-:W-:Y:S01]  /*4940*/  @!PT LDS RZ, [RZ] ;  /* 0x00000000fffff984 */ /* 0x000fe20000000800 */
[----:B------:R-:W-:Y:S01]  /*4950*/  @!PT LDS RZ, [RZ] ;  /* 0x00000000fffff984 */ /* 0x000fe20000000800 */
[----:B------:R-:W-:Y:S01]  /*4960*/  @!PT LDS RZ, [RZ] ;  /* 0x00000000fffff984 */ /* 0x000fe20000000800 */
[----:B------:R1:W-:Y:S02]  /*4970*/  LDGSTS.E.BYPASS.LTC128B.128 [R123+0x3000], desc[UR14][R132.64] ;  /* 0x03000000847b7fae */ /* 0x0003e4000b901d4e */
[----:B------:R-:W-:Y:S02]  /*4980*/  IMAD.X R87, R122, 0x1, R133, P0 ;  /* 0x000000017a577824 */ /* 0x000fe400000e0685 */
[----:B------:R1:W-:Y:S04]  /*4990*/  LDGSTS.E.BYPASS.LTC128B.128 [R123+0x4000], desc[UR14][R132.64+0x40] ;  /* 0x04000040847b7fae */ /* 0x0003e8000b901d4e */
[----:B------:R1:W-:Y:S04]  /*49a0*/  LDGSTS.E.BYPASS.LTC128B.128 [R123+0x5000], desc[UR14][R132.64+0x80] ;  /* 0x05000080847b7fae */ /* 0x0003e8000b901d4e */
[----:B------:R1:W-:Y:S04]  /*49b0*/  LDGSTS.E.BYPASS.LTC128B.128 [R123+0x3800], desc[UR14][R86.64] ;  /* 0x03800000567b7fae */ /* 0x0003e8000b901d4e */
[----:B------:R1:W-:Y:S04]  /*49c0*/  LDGSTS.E.BYPASS.LTC128B.128 [R123+0x4800], desc[UR14][R86.64+0x40] ;  /* 0x04800040567b7fae */ /* 0x0003e8000b901d4e */
[----:B------:R1:W-:Y:S04]  /*49d0*/  LDGSTS.E.BYPASS.LTC128B.128 [R123+0x5800], desc[UR14][R86.64+0x80] ;  /* 0x05800080567b7fae */ /* 0x0003e8000b901d4e */
[----:B------:R-:W0:Y:S02]  /*49e0*/  LDGDEPBAR ;  /* 0x00000000000079af */ /* 0x000e240000000000 */
.L_x_4887:
        /* <DEDUP_REMOVED lines=124> */
[--C-:B------:R-:W-:Y:S01]  /*51b0*/  FFMA.FTZ R142, R15, UR4, -R109.reuse ;  /* 0x000000040f8e7c23 */ /* 0x100fe2000801086d */
[--C-:B------:R-:W-:Y:S03]  /*51c0*/  FFMA.FTZ R145, R18, UR4, -R109.reuse ;  /* 0x0000000412917c23 */ /* 0x100fe6000801086d */
[----:B------:R-:W2:Y:S01]  /*51d0*/  MUFU.EX2 R115, R115 ;  /* 0x0000007300737308 */ /* 0x000ea20000000800 */
[----:B-1----:R-:W-:Y:S01]  /*51e0*/  F2FP.F16.F32.PACK_AB R94, R113, R90 ;  /* 0x0000005a715e723e */ /* 0x002fe200000000ff */
[----:B------:R-:W-:Y:S01]  /*51f0*/  FFMA.FTZ R146, R19, UR4, -R109 ;  /* 0x0000000413927c23 */ /* 0x000fe2000801086d */
        /* <DEDUP_REMOVED lines=8> */
[----:B------:R-:W-:Y:S01]  /*5280*/  FFMA.FTZ R160, R33, UR4, -R104 ;  /* 0x0000000421a07c23 */ /* 0x000fe20008010868 */
[----:B------:R-:W-:Y:S01]  /*5290*/  FFMA.FTZ R163, R84, R137, R111 ;  /* 0x0000008954a37223 */ /* 0x000fe2000001006f */
[----:B------:R-:W-:Y:S01]  /*52a0*/  LDSM.16.MT88.4 R104, [R117+0x6c00] ;  /* 0x006c00007568783b */ /* 0x000fe20000004200 */
[----:B------:R-:W-:Y:S01]  /*52b0*/  FFMA.FTZ R137, R3, R138, R108 ;  /* 0x0000008a03897223 */ /* 0x000fe2000001006c */
[--C-:B------:R-:W-:Y:S03]  /*52c0*/  FFMA.FTZ R150, R22, UR4, -R109.reuse ;  /* 0x0000000416967c23 */ /* 0x100fe6000801086d */
[----:B------:R-:W1:Y:S01]  /*52d0*/  MUFU.EX2 R140, R140 ;  /* 0x0000008c008c7308 */ /* 0x000e620000000800 */
[----:B--2---:R-:W-:Y:S01]  /*52e0*/  F2FP.F16.F32.PACK_AB R95, R115, R112 ;  /* 0x00000070735f723e */ /* 0x004fe200000000ff */
[--C-:B------:R-:W-:Y:S01]  /*52f0*/  FFMA.FTZ R147, R23, UR4, -R109.reuse ;  /* 0x0000000417937c23 */ /* 0x100fe2000801086d */
[--C-:B------:R-:W-:Y:S01]  /*5300*/  FFMA.FTZ R153, R26, UR4, -R109.reuse ;  /* 0x000000041a997c23 */ /* 0x100fe2000801086d */
[--C-:B------:R-:W-:Y:S01]  /*5310*/  FFMA.FTZ R154, R27, UR4, -R109.reuse ;  /* 0x000000041b9a7c23 */ /* 0x100fe2000801086d */
[--C-:B------:R-:W-:Y:S01]  /*5320*/  FFMA.FTZ R157, R30, UR4, -R109.reuse ;  /* 0x000000041e9d7c23 */ /* 0x100fe2000801086d */
[--C-:B------:R-:W-:Y:S01]  /*5330*/  FFMA.FTZ R158, R31, UR4, -R109.reuse ;  /* 0x000000041f9e7c23 */ /* 0x100fe2000801086d */
[--C-:B------:R-:W-:Y:S01]  /*5340*/  FFMA.FTZ R161, R34, UR4, -R109.reuse ;  /* 0x0000000422a17c23 */ /* 0x100fe2000801086d */
[C---:B------:R-:W-:Y:S02]  /*5350*/  HMMA.16816.F32 R36, R92.reuse, R96, R36 ;  /* 0x000000605c24723c */ /* 0x040fe40000001824 */
[----:B------:R-:W-:Y:S03]  /*5360*/  MUFU.EX2 R141, R141 ;  /* 0x0000008d008d7308 */ /* 0x000fe60000000800 */
[----:B------:R-:W-:Y:S01]  /*5370*/  FFMA.FTZ R109, R35, UR4, -R109 ;  /* 0x00000004236d7c23 */ /* 0x000fe2000801086d */
[C---:B------:R-:W-:Y:S01]  /*5380*/  HMMA.16816.F32 R40, R92.reuse, R98, R40 ;  /* 0x000000625c28723c */ /* 0x040fe20000001828 */
[----:B------:R-:W2:Y:S05]  /*5390*/  LDSM.16.MT88.4 R96, [R117+0x7000] ;  /* 0x007000007560783b */ /* 0x000eaa0000004200 */
[----:B------:R3:W-:Y:S01]  /*53a0*/  MUFU.EX2 R138, R109 ;  /* 0x0000006d008a7308 */ /* 0x0007e20000000800 */
[----:B------:R-:W-:Y:S01]  /*53b0*/  ISETP.GT.AND P0, PT, R136, RZ, PT ;  /* 0x000000ff8800720c */ /* 0x000fe20003f04270 */
[----:B------:R-:W-:Y:S01]  /*53c0*/  FADD.FTZ R163, R114, R163 ;  /* 0x000000a372a37221 */ /* 0x000fe20000010000 */
[C---:B------:R-:W-:Y:S07]  /*53d0*/  HMMA.16816.F32 R44, R92.reuse, R100, R44 ;  /* 0x000000645c2c723c */ /* 0x040fee000000182c */
[----:B------:R-:W4:Y:S01]  /*53e0*/  MUFU.EX2 R142, R142 ;  /* 0x0000008e008e7308 */ /* 0x000f220000000800 */
[C---:B------:R-:W-:Y:S01]  /*53f0*/  HMMA.16816.F32 R48, R92.reuse, R102, R48 ;  /* 0x000000665c30723c */ /* 0x040fe20000001830 */
[----:B------:R-:W5:Y:S02]  /*5400*/  LDSM.16.MT88.4 R100, [R116+0x7000] ;  /* 0x007000007464783b */ /* 0x000f640000004200 */
[----:B------:R-:W-:Y:S01]  /*5410*/  FADD.FTZ R137, R88, R137 ;  /* 0x0000008958897221 */ /* 0x000fe20000010000 */
[----:B------:R-:W-:Y:S05]  /*5420*/  FADD.FTZ R88, R90, R163 ;  /* 0x000000a35a587221 */ /* 0x000fea0000010000 */
[----:B------:R-:W-:Y:S02]  /*5430*/  MUFU.EX2 R143, R143 ;  /* 0x0000008f008f7308 */ /* 0x000fe40000000800 */
[----:B------:R-:W-:Y:S01]  /*5440*/  MOV R3, R0 ;  /* 0x0000000000037202 */ /* 0x000fe20000000f00 */
[----:B---3--:R-:W-:Y:S01]  /*5450*/  LDSM.16.MT88.4 R108, [R117+0x7c00] ;  /* 0x007c0000756c783b */ /* 0x008fe20000004200 */
[----:B------:R-:W-:Y:S01]  /*5460*/  FADD.FTZ R112, R112, R137 ;  /* 0x0000008970707221 */ /* 0x000fe20000010000 */
[----:B------:R-:W-:Y:S01]  /*5470*/  FADD.FTZ R88, R113, R88 ;  /* 0x0000005871587221 */ /* 0x000fe20000010000 */
[----:B------:R-:W-:Y:S04]  /*5480*/  MOV R85, R2 ;  /* 0x0000000200557202 */ /* 0x000fe80000000f00 */
[----:B------:R-:W3:Y:S01]  /*5490*/  MUFU.EX2 R144, R144 ;  /* 0x0000009000907308 */ /* 0x000ee20000000800 */
[----:B------:R-:W-:Y:S09]  /*54a0*/  FADD.FTZ R112, R115, R112 ;  /* 0x0000007073707221 */ /* 0x000ff20000010000 */
[----:B------:R-:W-:Y:S01]  /*54b0*/  MUFU.EX2 R145, R145 ;  /* 0x0000009100917308 */ /* 0x000fe20000000800 */
[C---:B--2---:R-:W-:Y:S09]  /*54c0*/  HMMA.16816.F32 R52, R92.reuse, R96, R52 ;  /* 0x000000605c34723c */ /* 0x044ff20000001834 */
[----:B------:R-:W2:Y:S01]  /*54d0*/  MUFU.EX2 R146, R146 ;  /* 0x0000009200927308 */ /* 0x000ea20000000800 */
[C---:B------:R-:W-:Y:S01]  /*54e0*/  HMMA.16816.F32 R56, R92.reuse, R98, R56 ;  /* 0x000000625c38723c */ /* 0x040fe20000001838 */
[----:B------:R-:W1:Y:S08]  /*54f0*/  LDSM.16.MT88.4 R96, [R117+0x8000] ;  /* 0x008000007560783b */ /* 0x000e700000004200 */
[----:B------:R-:W2:Y:S01]  /*5500*/  MUFU.EX2 R148, R148 ;  /* 0x0000009400947308 */ /* 0x000ea20000000800 */
[C---:B-----5:R-:W-:Y:S06]  /*5510*/  HMMA.16816.F32 R60, R92.reuse, R100, R60 ;  /* 0x000000645c3c723c */ /* 0x060fec000000183c */
[C---:B------:R-:W-:Y:S01]  /*5520*/  HMMA.16816.F32 R64, R92.reuse, R102, R64 ;  /* 0x000000665c40723c */ /* 0x040fe20000001840 */
[----:B------:R-:W5:Y:S02]  /*5530*/  LDSM.16.MT88.4 R100, [R116+0x8000] ;  /* 0x008000007464783b */ /* 0x000f640000004200 */
[----:B------:R-:W2:Y:S10]  /*5540*/  MUFU.EX2 R149, R149 ;  /* 0x0000009500957308 */ /* 0x000eb40000000800 */
[----:B------:R-:W-:Y:S10]  /*5550*/  MUFU.EX2 R150, R150 ;  /* 0x0000009600967308 */ /* 0x000ff40000000800 */
[----:B------:R-:W2:Y:S10]  /*5560*/  MUFU.EX2 R147, R147 ;  /* 0x0000009300937308 */ /* 0x000eb40000000800 */
[----:B------:R-:W-:Y:S01]  /*5570*/  MUFU.EX2 R151, R151 ;  /* 0x0000009700977308 */ /* 0x000fe20000000800 */
[C---:B-1----:R-:W-:Y:S09]  /*5580*/  HMMA.16816.F32 R68, R92.reuse, R96, R68 ;  /* 0x000000605c44723c */ /* 0x042ff20000001844 */
[----:B------:R-:W1:Y:S01]  /*5590*/  MUFU.EX2 R152, R152 ;  /* 0x0000009800987308 */ /* 0x000e620000000800 */
[C---:B------:R-:W-:Y:S01]  /*55a0*/  HMMA.16816.F32 R72, R92.reuse, R98, R72 ;  /* 0x000000625c48723c */ /* 0x040fe20000001848 */
[----:B------:R-:W1:Y:S05]  /*55b0*/  LDSM.16.MT88.4 R96, [R117+0x6400] ;  /* 0x006400007560783b */ /* 0x000e6a0000004200 */
[C---:B-----5:R-:W-:Y:S03]  /*55c0*/  HMMA.16816.F32 R76, R92.reuse, R100, R76 ;  /* 0x000000645c4c723c */ /* 0x060fe6000000184c */
[----:B------:R-:W-:Y:S03]  /*55d0*/  MUFU.EX2 R153, R153 ;  /* 0x0000009900997308 */ /* 0x000fe60000000800 */
[----:B------:R-:W-:Y:S01]  /*55e0*/  HMMA.16816.F32 R80, R92, R102, R80 ;  /* 0x000000665c50723c */ /* 0x000fe20000001850 */
[----:B------:R-:W5:Y:S06]  /*55f0*/  LDSM.16.MT88.4 R100, [R116+0x6400] ;  /* 0x006400007464783b */ /* 0x000f6c0000004200 */
[----:B------:R-:W5:Y:S01]  /*5600*/  MUFU.EX2 R154, R154 ;  /* 0x0000009a009a7308 */ /* 0x000f620000000800 */
[----:B------:R-:W-:Y:S03]  /*5610*/  F2FP.F16.F32.PACK_AB R92, R140, R139 ;  /* 0x0000008b8c5c723e */ /* 0x000fe600000000ff */
[----:B------:R-:W-:Y:S01]  /*5620*/  FADD.FTZ R139, R139, R88 ;  /* 0x000000588b8b7221 */ /* 0x000fe20000010000 */
[----:B----4-:R-:W-:Y:S05]  /*5630*/  F2FP.F16.F32.PACK_AB R93, R142, R141 ;  /* 0x0000008d8e5d723e */ /* 0x010fea00000000ff */
[----:B------:R-:W-:Y:S01]  /*5640*/  MUFU.EX2 R155, R155 ;  /* 0x0000009b009b7308 */ /* 0x000fe20000000800 */
[----:B---3--:R-:W-:Y:S01]  /*5650*/  F2FP.F16.F32.PACK_AB R94, R144, R143 ;  /* 0x0000008f905e723e */ /* 0x008fe200000000ff */
[----:B------:R-:W-:Y:S01]  /*5660*/  FADD.FTZ R141, R141, R112 ;  /* 0x000000708d8d7221 */ /* 0x000fe20000010000 */
[----:B--2---:R-:W-:Y:S01]  /*5670*/  F2FP.F16.F32.PACK_AB R95, R146, R145 ;  /* 0x00000091925f723e */ /* 0x004fe200000000ff */
[----:B------:R-:W-:Y:S02]  /*5680*/  FADD.FTZ R140, R140, R139 ;  /* 0x0000008b8c8c7221 */ /* 0x000fe40000010000 */
[----:B------:R-:W-:Y:S04]  /*5690*/  FADD.FTZ R142, R142, R141 ;  /* 0x0000008d8e8e7221 */ /* 0x000fe80000010000 */
[----:B------:R-:W2:Y:S01]  /*56a0*/  MUFU.EX2 R156, R156 ;  /* 0x0000009c009c7308 */ /* 0x000ea20000000800 */
[----:B------:R-:W-:Y:S04]  /*56b0*/  FADD.FTZ R143, R143, R140 ;  /* 0x0000008c8f8f7221 */ /* 0x000fe80000010000 */
[----:B------:R-:W-:Y:S05]  /*56c0*/  FADD.FTZ R143, R144, R143 ;  /* 0x0000008f908f7221 */ /* 0x000fea0000010000 */
[----:B------:R-:W-:Y:S01]  /*56d0*/  MUFU.EX2 R157, R157 ;  /* 0x0000009d009d7308 */ /* 0x000fe20000000800 */
[C---:B-1----:R-:W-:Y:S03]  /*56e0*/  HMMA.16816.F32 R36, R92.reuse, R96, R36 ;  /* 0x000000605c24723c */ /* 0x042fe60000001824 */
[----:B------:R-:W-:Y:S03]  /*56f0*/  FADD.FTZ R88, R148, R143 ;  /* 0x0000008f94587221 */ /* 0x000fe60000010000 */
[C---:B------:R-:W-:Y:S01]  /*5700*/  HMMA.16816.F32 R40, R92.reuse, R98, R40 ;  /* 0x000000625c28723c */ /* 0x040fe20000001828 */
[----:B------:R-:W1:Y:S02]  /*5710*/  LDSM.16.MT88.4 R96, [R117+0x7400] ;  /* 0x007400007560783b */ /* 0x000e640000004200 */
[----:B------:R-:W3:Y:S02]  /*5720*/  MUFU.EX2 R158, R158 ;  /* 0x0000009e009e7308 */ /* 0x000ee40000000800 */
[C---:B------:R-:W-:Y:S01]  /*5730*/  FADD.FTZ R88, R149.reuse, R88 ;  /* 0x0000005895587221 */ /* 0x040fe20000010000 */
[C---:B-----5:R-:W-:Y:S07]  /*5740*/  HMMA.16816.F32 R44, R92.reuse, R100, R44 ;  /* 0x000000645c2c723c */ /* 0x060fee000000182c */
[----:B------:R-:W-:Y:S01]  /*5750*/  MUFU.EX2 R159, R159 ;  /* 0x0000009f009f7308 */ /* 0x000fe20000000800 */
[C---:B------:R-:W-:Y:S01]  /*5760*/  HMMA.16816.F32 R48, R92.reuse, R102, R48 ;  /* 0x000000665c30723c */ /* 0x040fe20000001830 */
[----:B------:R-:W4:Y:S08]  /*5770*/  LDSM.16.MT88.4 R100, [R116+0x7400] ;  /* 0x007400007464783b */ /* 0x000f300000004200 */
[----:B------:R-:W5:Y:S10]  /*5780*/  MUFU.EX2 R160, R160 ;  /* 0x000000a000a07308 */ /* 0x000f740000000800 */
[----:B------:R-:W5:Y:S01]  /*5790*/  MUFU.EX2 R161, R161 ;  /* 0x000000a100a17308 */ /* 0x000f620000000800 */
        /* <DEDUP_REMOVED lines=14> */
[----:B------:R-:W-:Y:S01]  /*5880*/  F2FP.F16.F32.PACK_AB R94, R152, R151 ;  /* 0x00000097985e723e */ /* 0x000fe200000000ff */
[----:B------:R-:W-:Y:S01]  /*5890*/  FADD.FTZ R151, R151, R88 ;  /* 0x0000005897977221 */ /* 0x000fe20000010000 */
[----:B------:R-:W-:Y:S02]  /*58a0*/  F2FP.F16.F32.PACK_AB R95, R154, R153 ;  /* 0x000000999a5f723e */ /* 0x000fe400000000ff */
[----:B------:R-:W-:Y:S01]  /*58b0*/  IADD3 R88, R136, -0x1, RZ ;  /* 0xffffffff88587810 */ /* 0x000fe20007ffe0ff */
[----:B------:R-:W-:Y:S03]  /*58c0*/  FADD.FTZ R152, R152, R151 ;  /* 0x0000009798987221 */ /* 0x000fe60000010000 */
[----:B------:R-:W-:Y:S01]  /*58d0*/  MOV R136, R88 ;  /* 0x0000005800887202 */ /* 0x000fe20000000f00 */
        /* <DEDUP_REMOVED lines=18> */
[----:B--2---:R-:W-:Y:S01]  /*5a00*/  F2FP.F16.F32.PACK_AB R92, R156, R155 ;  /* 0x0000009b9c5c723e */ /* 0x004fe200000000ff */
[----:B------:R-:W-:Y:S03]  /*5a10*/  FADD.FTZ R155, R155, R152 ;  /* 0x000000989b9b7221 */ /* 0x000fe60000010000 */
[----:B---3--:R-:W-:Y:S01]  /*5a20*/  F2FP.F16.F32.PACK_AB R93, R158, R157 ;  /* 0x0000009d9e5d723e */ /* 0x008fe200000000ff */
[----:B------:R-:W-:Y:S01]  /*5a30*/  FADD.FTZ R156, R156, R155 ;  /* 0x0000009b9c9c7221 */ /* 0x000fe20000010000 */
[----:B-----5:R-:W-:Y:S02]  /*5a40*/  F2FP.F16.F32.PACK_AB R94, R160, R159 ;  /* 0x0000009fa05e723e */ /* 0x020fe400000000ff */
[----:B------:R-:W-:Y:S01]  /*5a50*/  F2FP.F16.F32.PACK_AB R95, R138, R161 ;  /* 0x000000a18a5f723e */ /* 0x000fe200000000ff */
[----:B------:R-:W-:Y:S04]  /*5a60*/  FADD.FTZ R137, R159, R156 ;  /* 0x0000009c9f897221 */ /* 0x000fe80000010000 */
[----:B------:R-:W-:Y:S02]  /*5a70*/  FADD.FTZ R137, R160, R137 ;  /* 0x00000089a0897221 */ /* 0x000fe40000010000 */
[C---:B------:R-:W-:Y:S06]  /*5a80*/  HMMA.16816.F32 R36, R92.reuse, R104, R36 ;  /* 0x000000685c24723c */ /* 0x040fec0000001824 */
[C---:B------:R-:W-:Y:S01]  /*5a90*/  HMMA.16816.F32 R40, R92.reuse, R106, R40 ;  /* 0x0000006a5c28723c */ /* 0x040fe20000001828 */
[----:B------:R-:W2:Y:S05]  /*5aa0*/  LDSM.16.MT88.4 R104, [R117+0x8c00] ;  /* 0x008c00007568783b */ /* 0x000eaa0000004200 */
[C---:B-1----:R-:W-:Y:S06]  /*5ab0*/  HMMA.16816.F32 R44, R92.reuse, R96, R44 ;  /* 0x000000605c2c723c */ /* 0x042fec000000182c */
[C---:B------:R-:W-:Y:S01]  /*5ac0*/  HMMA.16816.F32 R48, R92.reuse, R98, R48 ;  /* 0x000000625c30723c */ /* 0x040fe20000001830 */
[----:B------:R-:W1:Y:S05]  /*5ad0*/  LDSM.16.MT88.4 R96, [R116+0x8c00] ;  /* 0x008c00007460783b */ /* 0x000e6a0000004200 */
[C---:B------:R-:W-:Y:S06]  /*5ae0*/  HMMA.16816.F32 R52, R92.reuse, R108, R52 ;  /* 0x0000006c5c34723c */ /* 0x040fec0000001834 */
[C---:B------:R-:W-:Y:S06]  /*5af0*/  HMMA.16816.F32 R56, R92.reuse, R110, R56 ;  /* 0x0000006e5c38723c */ /* 0x040fec0000001838 */
[C---:B----4-:R-:W-:Y:S06]  /*5b00*/  HMMA.16816.F32 R60, R92.reuse, R100, R60 ;  /* 0x000000645c3c723c */ /* 0x050fec000000183c */
        /* <DEDUP_REMOVED lines=8> */
[----:B------:R-:W-:Y:S05]  /*5b90*/  HMMA.16816.F32 R80, R92, R98, R80 ;  /* 0x000000625c50723c */ /* 0x000fea0000001850 */
[----:B------:R-:W-:Y:S06]  /*5ba0*/  FADD.FTZ R153, R153, R150 ;  /* 0x0000009699997221 */ /* 0x000fec0000010000 */
[----:B------:R-:W-:Y:S04]  /*5bb0*/  FADD.FTZ R154, R154, R153 ;  /* 0x000000999a9a7221 */ /* 0x000fe80000010000 */
[----:B------:R-:W-:Y:S04]  /*5bc0*/  FADD.FTZ R157, R157, R154 ;  /* 0x0000009a9d9d7221 */ /* 0x000fe80000010000 */
[----:B------:R-:W-:Y:S04]  /*5bd0*/  FADD.FTZ R158, R158, R157 ;  /* 0x0000009d9e9e7221 */ /* 0x000fe80000010000 */
[----:B------:R-:W-:Y:S04]  /*5be0*/  FADD.FTZ R161, R161, R158 ;  /* 0x0000009ea1a17221 */ /* 0x000fe80000010000 */
[----:B------:R-:W-:Y:S01]  /*5bf0*/  FADD.FTZ R138, R138, R161 ;  /* 0x000000a18a8a7221 */ /* 0x000fe20000010000 */
[----:B------:R-:W-:Y:S06]  /*5c00*/  @P0 BRA `(.L_x_4889) ;  /* 0xffffffdc00b00947 */ /* 0x000fec000383ffff */
.L_x_4885:
        /* <DEDUP_REMOVED lines=168> */
.L_x_4890:
[----:B------:R-:W-:Y:S01]  /*6690*/  S2UR UR8, SR_CTAID.Z ;  /* 0x00000000000879c3 */ /* 0x000fe20000002700 */
[----:B------:R-:W-:Y:S01]  /*66a0*/  ULDC UR9, c[0x0][0x270] ;  /* 0x00009c0000097ab9 */ /* 0x000fe20000000800 */
[----:B------:R-:W-:-:S06]  /*66b0*/  ULDC UR6, c[0x0][0x2c4] ;  /* 0x0000b10000067ab9 */ /* 0x000fcc0000000800 */
[----:B------:R-:W1:Y:S02]  /*66c0*/  S2UR UR7, SR_CTAID.Y ;  /* 0x00000000000779c3 */ /* 0x000e640000002600 */
[----:B-1----:R-:W-:-:S04]  /*66d0*/  UIMAD UR9, UR7, UR9, UR8 ;  /* 0x00000009070972a4 */ /* 0x002fc8000f8e0208 */
[----:B------:R-:W-:Y:S02]  /*66e0*/  UIMAD UR9, UR9, UR6, URZ ;  /* 0x00000006090972a4 */ /* 0x000fe4000f8e023f */
.L_x_4891:
        /* <DEDUP_REMOVED lines=21> */
.L_x_4893:
[----:B------:R-:W-:Y:S05]  /*6840*/  BSYNC B0 ;  /* 0x0000000000007941 */ /* 0x000fea0003800000 */
.L_x_4892:
        /* <DEDUP_REMOVED lines=44> */
.L_x_4894:
        /* <DEDUP_REMOVED lines=15> */
.L_x_6286:


//--------------------- .text._ZN5flash24flash_fwd_splitkv_kernelI23Flash_fwd_kernel_traitsILi96ELi64ELi64ELi4ELb0ELb0EN7cutlass6half_tE19Flash_kernel_traitsILi96ELi64ELi64ELi4ES3_EELb1ELb0ELb0ELb1ELb1ELb1ELb0ELb0EEEvNS_16Flash_fwd_paramsE --------------------------
	.section	.text._ZN5flash24flash_fwd_splitkv_kernelI23Flash_fwd_kernel_traitsILi96ELi64ELi64ELi4ELb0ELb0EN7cutlass6half_tE19Flash_kernel_traitsILi96ELi64ELi64ELi4ES3_EELb1ELb0ELb0ELb1ELb1ELb1ELb0ELb0EEEvNS_16Flash_fwd_paramsE,"ax",@progbits
	.align	128
        .global         _ZN5flash24flash_fwd_splitkv_kernelI23Flash_fwd_kernel_traitsILi96ELi64ELi64ELi4ELb0ELb0EN7cutlass6half_tE19Flash_kernel_traitsILi96ELi64ELi64ELi4ES3_EELb1ELb0ELb0ELb1ELb1ELb1ELb0ELb0EEEvNS_16Flash_fwd_paramsE
        .type           _ZN5flash24flash_fwd_splitkv_kernelI23Flash_fwd_kernel_traitsILi96ELi64ELi64ELi4ELb0ELb0EN7cutlass6half_tE19Flash_kernel_traitsILi96ELi64ELi64ELi4ES3_EELb1ELb0ELb0ELb1ELb1ELb1ELb0ELb0EEEvNS_16Flash_fwd_paramsE,@function
        .size           _ZN5flash24flash_fwd_splitkv_kernelI23Flash_fwd_kernel_traitsILi96ELi64ELi64ELi4ELb0ELb0EN7cutlass6half_tE19Flash_kernel_traitsILi96ELi64ELi64ELi4ES3_EELb1ELb0ELb0ELb1ELb1ELb1ELb0ELb0EEEvNS_16Flash_fwd_paramsE,(.L_x_6287 - _ZN5flash24flash_fwd_splitkv_kernelI23Flash_fwd_kernel_traitsILi96ELi64ELi64ELi4ELb0ELb0EN7cutlass6half_tE19Flash_kernel_traitsILi96ELi64ELi64ELi4ES3_EELb1ELb0ELb0ELb1ELb1ELb1ELb0ELb0EEEvNS_16Flash_fwd_paramsE)
        .other          _ZN5flash24flash_fwd_splitkv_kernelI23Flash_fwd_kernel_traitsILi96ELi64ELi64ELi4ELb0ELb0EN7cutlass6half_tE19Flash_kernel_traitsILi96ELi64ELi64ELi4ES3_EELb1ELb0ELb0ELb1ELb1ELb1ELb0ELb0EEEvNS_16Flash_fwd_paramsE,@"STO_CUDA_ENTRY STV_DEFAULT"
_ZN5flash24flash_fwd_splitkv_kernelI23Flash_fwd_kernel_traitsILi96ELi64ELi64ELi4ELb0ELb0EN7cutlass6half_tE19Flash_kernel_traitsILi96ELi64ELi64ELi4ES3_EELb1ELb0ELb0ELb1ELb1ELb1ELb0ELb0EEEvNS_16Flash_fwd_paramsE:
.text._ZN5flash24flash_fwd_splitkv_kernelI23Flash_fwd_kernel_traitsILi96ELi64ELi64ELi4ELb0ELb0EN7cutlass6half_tE19Flash_kernel_traitsILi96ELi64ELi64ELi4ES3_EELb1ELb0ELb0ELb1ELb1ELb1ELb0ELb0EEEvNS_16Flash_fwd_paramsE:
        /* <DEDUP_REMOVED lines=54> */
[----:B------:R-:W-:Y:S01]  /*0360*/  SHF.R.S32.HI R9, RZ, 0x1f, R18 ;  /* 0x0000001fff097819 */ /* 0x000fe20000011412 */
[----:B------:R-:W-:Y:S01]  /*0370*/  IMAD R4, R4, UR4, RZ ;  /* 0x0000000404047c24 */ /* 0x000fe2000f8e02ff */
[----:B------:R-:W-:Y:S02]  /*0380*/  LOP3.LUT R5, R0, 0x1ffffffc, RZ, 0xc0, !PT ;  /* 0x1ffffffc00057812 */ /* 0x000fe400078ec0ff */
[----:B------:R-:W-:-:S02]  /*0390*/  SHF.R.S32.HI R0, RZ, 0x2, R0 ;  /* 0x00000002ff007819 */ /* 0x000fc40000011400 */
[C---:B------:R-:W-:Y:S01]  /*03a0*/  LOP3.LUT P3, RZ, R96.reuse, 0x3, RZ, 0xc0, !PT ;  /* 0x0000000360ff7812 */ /* 0x040fe2000786c0ff */
[----:B------:R-:W-:Y:S01]  /*03b0*/  IMAD.IADD R6, R96, 0x1, -R5 ;  /* 0x0000000160067824 */ /* 0x000fe200078e0a05 */
[----:B------:R-:W-:-:S03]  /*03c0*/  SHF.R.S32.HI R5, RZ, 0x1f, R99 ;  /* 0x0000001fff057819 */ /* 0x000fc60000011463 */
        /* <DEDUP_REMOVED lines=51> */
.L_x_4895:
        /* <DEDUP_REMOVED lines=22> */
.L_x_4896:
        /* <DEDUP_REMOVED lines=59> */
[----:B------:R-:W-:Y:S02]  /*0c10*/  @!P1 LOP3.LUT R20, RZ, R3, RZ, 0x33, !PT ;  /* 0x00000003ff149212 */ /* 0x000fe400078e33ff */
[----:B---3--:R-:W-:Y:S01]  /*0c20*/  SHF.R.S32.HI R21, RZ, 0x1f, R30 ;  /* 0x0000001fff157819 */ /* 0x008fe2000001141e */
[----:B------:R-:W-:-:S04]  /*0c30*/  IMAD.WIDE.U32 R4, R30, UR6, RZ ;  /* 0x000000061e047c25 */ /* 0x000fc8000f8e00ff */
[----:B------:R-:W-:-:S04]  /*0c40*/  IMAD R7, R21, UR6, RZ ;  /* 0x0000000615077c24 */ /* 0x000fc8000f8e02ff */
[----:B------:R-:W-:Y:S02]  /*0c50*/  IMAD R2, R30, UR7, R7 ;  /* 0x000000071e027c24 */ /* 0x000fe4000f8e0207 */
[----:B------:R-:W-:Y:S01]  /*0c60*/  IMAD.U32 R7, RZ, RZ, UR5 ;  /* 0x00000005ff077e24 */ /* 0x000fe2000f8e00ff */
[----:B------:R-:W-:Y:S02]  /*0c70*/  ULDC.64 UR4, c[0x0][0x238] ;  /* 0x00008e0000047ab9 */ /* 0x000fe40000000a00 */
[----:B------:R-:W-:Y:S01]  /*0c80*/  IADD3 R5, R5, R2, RZ ;  /* 0x0000000205057210 */ /* 0x000fe20007ffe0ff */
[----:B------:R-:W-:Y:S02]  /*0c90*/  IMAD R3, R9, R7, R0 ;  /* 0x0000000709037224 */ /* 0x000fe400078e0200 */
[----:B------:R-:W-:Y:S02]  /*0ca0*/  IMAD R21, R21, UR4, RZ ;  /* 0x0000000415157c24 */ /* 0x000fe4000f8e02ff */
[----:B------:R-:W-:Y:S01]  /*0cb0*/  IMAD.WIDE.U32 R26, R9, R6, R4 ;  /* 0x00000006091a7225 */ /* 0x000fe200078e0004 */
[----:B------:R-:W-:-:S03]  /*0cc0*/  SHF.R.S32.HI R5, RZ, 0x1f, R20 ;  /* 0x0000001fff057819 */ /* 0x000fc60000011414 */
        /* <DEDUP_REMOVED lines=9> */
.L_x_4897:
[----:B------:R-:W1:Y:S01]  /*0d60*/  LDC R13, c[0x0][0x278] ;  /* 0x00009e00ff0d7b82 */ /* 0x000e620000000800 */
[----:B------:R-:W-:Y:S01]  /*0d70*/  LEA R9, R92, 0xffffffc0, 0x6 ;  /* 0xffffffc05c097811 */ /* 0x000fe200078e30ff */
[----:B------:R-:W-:Y:S01]  /*0d80*/  ULDC.64 UR6, c[0x0][0x230] ;  /* 0x00008c0000067ab9 */ /* 0x000fe20000000a00 */
[----:B------:R-:W-:Y:S02]  /*0d90*/  SHF.R.S32.HI R8, RZ, 0x1f, R19 ;  /* 0x0000001fff087819 */ /* 0x000fe40000011413 */
[----:B------:R-:W-:Y:S02]  /*0da0*/  SHF.R.S32.HI R17, RZ, 0x1f, R9 ;  /* 0x0000001fff117819 */ /* 0x000fe40000011409 */
[----:B------:R-:W-:-:S05]  /*0db0*/  IADD3 R24, P1, R19, R9, RZ ;  /* 0x0000000913187210 */ /* 0x000fca0007f3e0ff */
[----:B------:R-:W-:Y:S01]  /*0dc0*/  IMAD.X R15, R8, 0x1, R17, P1 ;  /* 0x00000001080f7824 */ /* 0x000fe200008e0611 */
[-C--:B-1----:R-:W-:Y:S02]  /*0dd0*/  IABS R3, R13.reuse ;  /* 0x0000000d00037213 */ /* 0x082fe40000000000 */
[----:B------:R-:W-:Y:S02]  /*0de0*/  LOP3.LUT R10, R18, R13, RZ, 0x3c, !PT ;  /* 0x0000000d120a7212 */ /* 0x000fe400078e3cff */
[----:B------:R-:W1:Y:S02]  /*0df0*/  I2F.RP R5, R3 ;  /* 0x0000000300057306 */ /* 0x000e640000209400 */
[----:B------:R-:W-:Y:S02]  /*0e00*/  ISETP.GE.AND P1, PT, R10, RZ, PT ;  /* 0x000000ff0a00720c */ /* 0x000fe40003f26270 */
[----:B------:R-:W3:Y:S04]  /*0e10*/  LDC.64 R10, c[0x0][0x260] ;  /* 0x00009800ff0a7b82 */ /* 0x000ee80000000a00 */
        /* <DEDUP_REMOVED lines=8> */
[----:B------:R-:W-:-:S05]  /*0ea0*/  MOV R4, R2 ;  /* 0x0000000200047202 */ /* 0x000fca0000000f00 */
[----:B------:R-:W-:Y:S02]  /*0eb0*/  IMAD.HI.U32 R20, R7, R4, RZ ;  /* 0x0000000407147227 */ /* 0x000fe400078e00ff */
[----:B------:R-:W1:Y:S02]  /*0ec0*/  LDC.64 R6, c[0x0][0x248] ;  /* 0x00009200ff067b82 */ /* 0x000e640000000a00 */
[----:B------:R-:W-:-:S04]  /*0ed0*/  IMAD.MOV R2, RZ, RZ, -R20 ;  /* 0x000000ffff027224 */ /* 0x000fc800078e0a14 */
[C---:B------:R-:W-:Y:S02]  /*0ee0*/  IMAD R2, R3.reuse, R2, R4 ;  /* 0x0000000203027224 */ /* 0x040fe400078e0204 */
[----:B------:R-:W4:Y:S03]  /*0ef0*/  LDC.64 R4, c[0x0][0x250] ;  /* 0x00009400ff047b82 */ /* 0x000f260000000a00 */
[----:B------:R-:W-:-:S13]  /*0f00*/  ISETP.GT.U32.AND P0, PT, R3, R2, PT ;  /* 0x000000020300720c */ /* 0x000fda0003f04070 */
[-C--:B------:R-:W-:Y:S01]  /*0f10*/  @!P0 IADD3 R2, R2, -R3.reuse, RZ ;  /* 0x8000000302028210 */ /* 0x080fe20007ffe0ff */
[----:B-1----:R-:W-:Y:S01]  /*0f20*/  IMAD R12, R15, R6, RZ ;  /* 0x000000060f0c7224 */ /* 0x002fe200078e02ff */
[----:B------:R-:W-:Y:S02]  /*0f30*/  @!P0 IADD3 R20, R20, 0x1, RZ ;  /* 0x0000000114148810 */ /* 0x000fe40007ffe0ff */
[----:B------:R-:W-:Y:S01]  /*0f40*/  ISETP.GE.U32.AND P2, PT, R2, R3, PT ;  /* 0x000000030200720c */ /* 0x000fe20003f46070 */
[----:B------:R-:W-:Y:S01]  /*0f50*/  IMAD R12, R24, R7, R12 ;  /* 0x00000007180c7224 */ /* 0x000fe200078e020c */
[----:B------:R-:W1:Y:S01]  /*0f60*/  LDC.64 R2, c[0x0][0x238] ;  /* 0x00008e00ff027b82 */ /* 0x000e620000000a00 */
[----:B------:R-:W-:Y:S01]  /*0f70*/  ISETP.NE.AND P0, PT, R13, RZ, PT ;  /* 0x000000ff0d00720c */ /* 0x000fe20003f05270 */
[----:B----4-:R-:W-:Y:S01]  /*0f80*/  IMAD R8, R8, R4, RZ ;  /* 0x0000000408087224 */ /* 0x010fe200078e02ff */
[----:B-----5:R-:W-:Y:S01]  /*0f90*/  SHF.R.S32.HI R15, RZ, 0x1f, R0 ;  /* 0x0000001fff0f7819 */ /* 0x020fe20000011400 */
[----:B------:R-:W-:-:S04]  /*0fa0*/  IMAD.WIDE.U32 R24, R24, R6, RZ ;  /* 0x0000000618187225 */ /* 0x000fc800078e00ff */
[C---:B------:R-:W-:Y:S02]  /*0fb0*/  IMAD R5, R19.reuse, R5, R8 ;  /* 0x0000000513057224 */ /* 0x040fe400078e0208 */
[----:B------:R-:W-:Y:S01]  /*0fc0*/  IMAD.WIDE.U32 R26, R19, R4, RZ ;  /* 0x00000004131a7225 */ /* 0x000fe200078e00ff */
[----:B------:R-:W-:-:S03]  /*0fd0*/  @P2 IADD3 R20, R20, 0x1, RZ ;  /* 0x0000000114142810 */ /* 0x000fc60007ffe0ff */
[----:B------:R-:W-:Y:S01]  /*0fe0*/  IMAD.IADD R25, R25, 0x1, R12 ;  /* 0x0000000119197824 */ /* 0x000fe200078e020c */
[----:B------:R-:W-:Y:S01]  /*0ff0*/  @!P1 IADD3 R20, -R20, RZ, RZ ;  /* 0x000000ff14149210 */ /* 0x000fe20007ffe1ff */
[----:B------:R-:W-:Y:S01]  /*1000*/  IMAD R21, R15, UR6, RZ ;  /* 0x000000060f157c24 */ /* 0x000fe2000f8e02ff */
[----:B------:R-:W-:Y:S01]  /*1010*/  @!P0 LOP3.LUT R20, RZ, R13, RZ, 0x33, !PT ;  /* 0x0000000dff148212 */ /* 0x000fe200078e33ff */
[C---:B------:R-:W-:Y:S01]  /*1020*/  IMAD.WIDE.U32 R24, R0.reuse, UR6, R24 ;  /* 0x0000000600187c25 */ /* 0x040fe2000f8e0018 */
[----:B------:R-:W-:Y:S02]  /*1030*/  IADD3 R27, R27, R5, RZ ;  /* 0x000000051b1b7210 */ /* 0x000fe40007ffe0ff */
[----:B------:R-:W-:Y:S01]  /*1040*/  SHF.R.S32.HI R5, RZ, 0x1f, R20 ;  /* 0x0000001fff057819 */ /* 0x000fe20000011414 */
[----:B------:R-:W-:Y:S02]  /*1050*/  IMAD R21, R0, UR7, R21 ;  /* 0x0000000700157c24 */ /* 0x000fe4000f8e0215 */
[----:B-1----:R-:W-:-:S02]  /*1060*/  IMAD R15, R15, R2, RZ ;  /* 0x000000020f0f7224 */ /* 0x002fc400078e02ff */
[----:B------:R-:W-:Y:S02]  /*1070*/  IMAD.IADD R25, R25, 0x1, R21 ;  /* 0x0000000119197824 */ /* 0x000fe400078e0215 */
[----:B---3--:R-:W-:Y:S02]  /*1080*/  IMAD R4, R5, R10, RZ ;  /* 0x0000000a05047224 */ /* 0x008fe400078e02ff */
[----:B------:R-:W-:-:S04]  /*1090*/  IMAD.WIDE.U32 R30, R0, R2, R26 ;  /* 0x00000002001e7225 */ /* 0x000fc800078e001a */
[----:B------:R-:W-:Y:S02]  /*10a0*/  IMAD R3, R0, R3, R15 ;  /* 0x0000000300037224 */ /* 0x000fe400078e020f */
[----:B------:R-:W-:-:S03]  /*10b0*/  IMAD.WIDE.U32 R26, R20, R10, R24 ;  /* 0x0000000a141a7225 */ /* 0x000fc600078e0018 */
[----:B------:R-:W-:Y:S01]  /*10c0*/  IADD3 R21, R31, R3, RZ ;  /* 0x000000031f157210 */ /* 0x000fe20007ffe0ff */
[----:B------:R-:W-:-:S05]  /*10d0*/  IMAD R4, R20, R11, R4 ;  /* 0x0000000b14047224 */ /* 0x000fca00078e0204 */
[----:B------:R-:W-:-:S07]  /*10e0*/  IADD3 R19, R27, R4, RZ ;  /* 0x000000041b137210 */ /* 0x000fce0007ffe0ff */
.L_x_4898:
        /* <DEDUP_REMOVED lines=8> */
[C---:B------:R-:W-:Y:S02]  /*1170*/  LEA.HI R0, R2.reuse, R13, RZ, 0x1 ;  /* 0x0000000d02007211 */ /* 0x040fe400078f08ff */
[----:B------:R-:W-:Y:S02]  /*1180*/  LOP3.LUT R33, R2, 0xfffffff0, RZ, 0xc0, !PT ;  /* 0xfffffff002217812 */ /* 0x000fe400078ec0ff */
[----:B------:R-:W-:Y:S02]  /*1190*/  LOP3.LUT R3, R27, 0xfffffffc, RZ, 0xc0, !PT ;  /* 0xfffffffc1b037812 */ /* 0x000fe400078ec0ff */
[----:B------:R-:W-:Y:S01]  /*11a0*/  SHF.R.S32.HI R123, RZ, 0x3, R15 ;  /* 0x00000003ff7b7819 */ /* 0x000fe2000001140f */
[C---:B------:R-:W-:Y:S01]  /*11b0*/  IMAD.IADD R33, R96.reuse, 0x1, -R33 ;  /* 0x0000000160217824 */ /* 0x040fe200078e0a21 */
[----:B------:R-:W-:Y:S01]  /*11c0*/  LOP3.LUT R31, R15, 0xfffffff8, RZ, 0xc0, !PT ;  /* 0xfffffff80f1f7812 */ /* 0x000fe200078ec0ff */
[----:B------:R-:W-:Y:S01]  /*11d0*/  IMAD.IADD R124, R96, 0x1, -R3 ;  /* 0x00000001607c7824 */ /* 0x000fe200078e0a03 */
        /* <DEDUP_REMOVED lines=8> */
[----:B------:R-:W-:-:S02]  /*1260*/  SHF.R.S32.HI R0, RZ, 0x1f, R33 ;  /* 0x0000001fff007819 */ /* 0x000fc40000011421 */
[----:B------:R-:W-:Y:S02]  /*1270*/  LEA.HI R3, R31, R31, RZ, 0x1 ;  /* 0x0000001f1f037211 */ /* 0x000fe400078f08ff */
[----:B------:R-:W-:Y:S02]  /*1280*/  LEA.HI R97, R97, R96, RZ, 0x5 ;  /* 0x0000006061617211 */ /* 0x000fe400078f28ff */
[----:B------:R-:W-:Y:S02]  /*1290*/  LOP3.LUT R27, R27, 0x7fffffe, RZ, 0xc0, !PT ;  /* 0x07fffffe1b1b7812 */ /* 0x000fe400078ec0ff */
[----:B------:R-:W-:Y:S02]  /*12a0*/  LEA.HI R11, R0, R33, RZ, 0x3 ;  /* 0x00000021000b7211 */ /* 0x000fe400078f18ff */
[----:B------:R-:W-:Y:S01]  /*12b0*/  LOP3.LUT R2, R123, 0x18, R124, 0xf8, !PT ;  /* 0x000000187b027812 */ /* 0x000fe200078ef87c */
[----:B------:R-:W-:Y:S01]  /*12c0*/  IMAD.IADD R27, R24, 0x1, -R27 ;  /* 0x00000001181b7824 */ /* 0x000fe200078e0a1b */
[----:B------:R-:W-:Y:S01]  /*12d0*/  SHF.R.S32.HI R0, RZ, 0x1f, R29 ;  /* 0x0000001fff007819 */ /* 0x000fe2000001141d */
[----:B------:R-:W-:Y:S01]  /*12e0*/  IMAD.SHL.U32 R11, R11, 0x20, RZ ;  /* 0x000000200b0b7824 */ /* 0x000fe200078e00ff */
[----:B------:R-:W-:-:S02]  /*12f0*/  SHF.R.U32.HI R123, RZ, 0x3, R123 ;  /* 0x00000003ff7b7819 */ /* 0x000fc4000001167b */
[----:B------:R-:W-:Y:S01]  /*1300*/  LOP3.LUT R10, R3, 0x3fffffe, RZ, 0xc0, !PT ;  /* 0x03fffffe030a7812 */ /* 0x000fe200078ec0ff */
[----:B------:R-:W-:Y:S01]  /*1310*/  IMAD R0, R0, UR4, RZ ;  /* 0x0000000400007c24 */ /* 0x000fe2000f8e02ff */
[----:B------:R-:W-:Y:S02]  /*1320*/  SHF.R.S32.HI R98, RZ, 0x5, R97 ;  /* 0x00000005ff627819 */ /* 0x000fe40000011461 */
[C---:B------:R-:W-:Y:S01]  /*1330*/  IADD3 R30, P0, R124.reuse, R30, RZ ;  /* 0x0000001e7c1e7210 */ /* 0x040fe20007f1e0ff */
[----:B------:R-:W-:Y:S01]  /*1340*/  IMAD.IADD R10, R31, 0x1, -R10 ;  /* 0x000000011f0a7824 */ /* 0x000fe200078e0a0a */
[----:B------:R-:W-:Y:S01]  /*1350*/  SHF.R.S32.HI R125, RZ, 0x1f, R124 ;  /* 0x0000001fff7d7819 */ /* 0x000fe2000001147c */
[----:B------:R-:W-:Y:S01]  /*1360*/  IMAD R0, R29, UR5, R0 ;  /* 0x000000051d007c24 */ /* 0x000fe2000f8e0200 */
[----:B------:R-:W-:Y:S01]  /*1370*/  IADD3 R26, P1, R124, R26, RZ ;  /* 0x0000001a7c1a7210 */ /* 0x000fe20007f3e0ff */
[----:B------:R-:W-:Y:S01]  /*1380*/  IMAD R99, R98, 0x10, R99 ;  /* 0x0000001062637824 */ /* 0x000fe200078e0263 */
[----:B------:R-:W-:Y:S01]  /*1390*/  LOP3.LUT R123, R2, R123, RZ, 0x3c, !PT ;  /* 0x0000007b027b7212 */ /* 0x000fe200078e3cff */
[----:B------:R-:W-:Y:S01]  /*13a0*/  IMAD R2, R98, 0x8, R27 ;  /* 0x0000000862027824 */ /* 0x000fe200078e021b */
[----:B------:R-:W-:Y:S01]  /*13b0*/  SHF.R.S32.HI R3, RZ, 0x1, R3 ;  /* 0x00000001ff037819 */ /* 0x000fe20000011403 */
[C---:B------:R-:W-:Y:S01]  /*13c0*/  IMAD.X R31, R125.reuse, 0x1, R21, P0 ;  /* 0x000000017d1f7824 */ /* 0x040fe200000e0615 */
[----:B------:R-:W-:Y:S01]  /*13d0*/  SHF.R.S32.HI R25, RZ, 0x1f, R24 ;  /* 0x0000001fff197819 */ /* 0x000fe20000011418 */
[----:B------:R-:W-:Y:S01]  /*13e0*/  IMAD.X R27, R125, 0x1, R19, P1 ;  /* 0x000000017d1b7824 */ /* 0x000fe200008e0613 */
[----:B------:R-:W-:Y:S01]  /*13f0*/  SHF.R.S32.HI R19, RZ, 0x1f, R18 ;  /* 0x0000001fff137819 */ /* 0x000fe20000011412 */
[----:B------:R-:W-:Y:S01]  /*1400*/  IMAD R21, R5, UR8, RZ ;  /* 0x0000000805157c24 */ /* 0x000fe2000f8e02ff */
[----:B------:R-:W-:Y:S01]  /*1410*/  IADD3 R9, P0, R24, R9, RZ ;  /* 0x0000000918097210 */ /* 0x000fe20007f1e0ff */
[----:B------:R-:W1:Y:S01]  /*1420*/  LDC.64 R4, c[0x0][0x240] ;  /* 0x00009000ff047b82 */ /* 0x000e620000000a00 */
[----:B------:R-:W-:Y:S01]  /*1430*/  IMAD.WIDE.U32 R28, R29, UR4, R124 ;  /* 0x000000041d1c7c25 */ /* 0x000fe2000f8e007c */
[----:B------:R-:W-:Y:S01]  /*1440*/  ULDC.64 UR4, c[0x0][0x258] ;  /* 0x0000960000047ab9 */ /* 0x000fe20000000a00 */
[----:B------:R-:W-:-:S02]  /*1450*/  LEA.HI R16, R33, R33, RZ, 0x1 ;  /* 0x0000002121107211 */ /* 0x000fc400078f08ff */
[----:B------:R-:W-:Y:S01]  /*1460*/  IMAD R19, R19, UR4, RZ ;  /* 0x0000000413137c24 */ /* 0x000fe2000f8e02ff */
[----:B------:R-:W-:Y:S01]  /*1470*/  SHF.L.U64.HI R122, R6, 0x6, R7 ;  /* 0x00000006067a7819 */ /* 0x000fe20000010207 */
[----:B------:R-:W-:Y:S01]  /*1480*/  IMAD.IADD R29, R29, 0x1, R0 ;  /* 0x000000011d1d7824 */ /* 0x000fe200078e0200 */
[----:B------:R-:W-:Y:S01]  /*1490*/  LOP3.LUT R94, R16, 0x7fffffe, RZ, 0xc0, !PT ;  /* 0x07fffffe105e7812 */ /* 0x000fe200078ec0ff */
[C---:B------:R-:W-:Y:S01]  /*14a0*/  IMAD R8, R18.reuse, UR5, R19 ;  /* 0x0000000512087c24 */ /* 0x040fe2000f8e0213 */
[----:B------:R-:W2:Y:S01]  /*14b0*/  S2UR UR5, SR_CgaCtaId ;  /* 0x00000000000579c3 */ /* 0x000ea20000008800 */
[----:B------:R-:W-:Y:S01]  /*14c0*/  IMAD.SHL.U32 R0, R3, 0x40, RZ ;  /* 0x0000004003007824 */ /* 0x000fe200078e00ff */
[----:B------:R-:W-:Y:S01]  /*14d0*/  LOP3.LUT R93, R11, 0xffffff00, RZ, 0xc0, !PT ;  /* 0xffffff000b5d7812 */ /* 0x000fe200078ec0ff */
[----:B------:R-:W-:Y:S01]  /*14e0*/  IMAD.WIDE.U32 R18, R18, UR4, R28 ;  /* 0x0000000412127c25 */ /* 0x000fe2000f8e001c */
[----:B------:R-:W-:Y:S01]  /*14f0*/  UMOV UR4, 0x400 ;  /* 0x0000040000047882 */ /* 0x000fe20000000000 */
[----:B------:R-:W-:-:S02]  /*1500*/  SHF.R.S32.HI R131, RZ, 0x1f, R97 ;  /* 0x0000001fff837819 */ /* 0x000fc40000011461 */
[----:B------:R-:W-:Y:S01]  /*1510*/  IMAD.WIDE R22, R23, 0x40, R24 ;  /* 0x0000004017167825 */ /* 0x000fe200078e0218 */
[----:B------:R-:W-:Y:S02]  /*1520*/  LOP3.LUT R0, R0, 0xc0, RZ, 0xc0, !PT ;  /* 0x000000c000007812 */ /* 0x000fe400078ec0ff */
[----:B------:R-:W-:Y:S01]  /*1530*/  LEA.HI R131, R131, R98, RZ, 0x2 ;  /* 0x0000006283837211 */ /* 0x000fe200078f10ff */
[CC--:B------:R-:W-:Y:S01]  /*1540*/  IMAD R14, R25.reuse, R6.reuse, RZ ;  /* 0x00000006190e7224 */ /* 0x0c0fe200078e02ff */
[----:B------:R-:W-:Y:S01]  /*1550*/  LOP3.LUT R15, R0, 0x8, R15, 0xf8, !PT ;  /* 0x00000008000f7812 */ /* 0x000fe200078ef80f */
[----:B------:R-:W-:Y:S01]  /*1560*/  IMAD.X R12, R25, 0x1, R17, P0 ;  /* 0x00000001190c7824 */ /* 0x000fe200000e0611 */
[----:B------:R-:W-:Y:S01]  /*1570*/  SHF.R.S32.HI R17, RZ, 0x1, R16 ;  /* 0x00000001ff117819 */ /* 0x000fe20000011410 */
[----:B------:R-:W-:Y:S01]  /*1580*/  IMAD.IADD R25, R19, 0x1, R8 ;  /* 0x0000000113197824 */ /* 0x000fe200078e0208 */
[----:B------:R-:W-:Y:S01]  /*1590*/  SHF.R.S32.HI R16, RZ, 0x1f, R16 ;  /* 0x0000001fff107819 */ /* 0x000fe20000011410 */
[C---:B------:R-:W-:Y:S01]  /*15a0*/  IMAD R14, R24.reuse, R7, R14 ;  /* 0x00000007180e7224 */ /* 0x040fe200078e020e */
[----:B------:R-:W-:Y:S01]  /*15b0*/  SHF.R.U32.HI R0, RZ, 0x3, R0 ;  /* 0x00000003ff007819 */ /* 0x000fe20000011600 */
[----:B------:R-:W-:Y:S01]  /*15c0*/  IMAD.WIDE.U32 R26, R24, R6, R26 ;  /* 0x00000006181a7225 */ /* 0x000fe200078e001a */
[----:B------:R-:W-:-:S02]  /*15d0*/  LEA.HI R16, R16, R17, RZ, 0x2 ;  /* 0x0000001110107211 */ /* 0x000fc400078f10ff */
[----:B------:R-:W-:Y:S01]  /*15e0*/  LOP3.LUT R0, R15, R0, RZ, 0x3c, !PT ;  /* 0x000000000f007212 */ /* 0x000fe200078e3cff */
[-C--:B-1----:R-:W-:Y:S01]  /*15f0*/  IMAD R19, R23, R4.reuse, RZ ;  /* 0x0000000417137224 */ /* 0x082fe200078e02ff */
[----:B------:R-:W-:Y:S01]  /*1600*/  LOP3.LUT R16, R16, 0xfffffffc, RZ, 0xc0, !PT ;  /* 0xfffffffc10107812 */ /* 0x000fe200078ec0ff */
[----:B------:R-:W-:Y:S01]  /*1610*/  IMAD.MOV.U32 R24, RZ, RZ, R18 ;  /* 0x000000ffff187224 */ /* 0x000fe200078e0012 */
[----:B--2---:R-:W-:Y:S01]  /*1620*/  ULEA UR5, UR5, UR4, 0x18 ;  /* 0x0000000405057291 */ /* 0x004fe2000f8ec03f */
[----:B------:R-:W-:Y:S01]  /*1630*/  IMAD.U32 R123, R2, 0x20, R123 ;  /* 0x00000020027b7824 */ /* 0x000fe200078e007b */
[----:B------:R-:W-:Y:S01]  /*1640*/  LOP3.LUT R131, R131, 0xfffffffc, RZ, 0xc0, !PT ;  /* 0xfffffffc83837812 */ /* 0x000fe200078ec0ff */
[----:B------:R-:W-:Y:S01]  /*1650*/  IMAD R19, R22, R5, R19 ;  /* 0x0000000516137224 */ /* 0x000fe200078e0213 */
[----:B------:R-:W-:Y:S01]  /*1660*/  UIADD3 UR4, UR5, 0x3000, URZ ;  /* 0x0000300005047890 */ /* 0x000fe2000fffe03f */
[----:B------:R-:W-:Y:S01]  /*1670*/  IMAD R2, R20, UR9, R21 ;  /* 0x0000000914027c24 */ /* 0x000fe2000f8e0215 */
        /* <DEDUP_REMOVED lines=21> */
[----:B------:R-:W-:Y:S01]  /*17d0*/  IMAD.SHL.U32 R5, R8, 0x40, RZ ;  /* 0x0000004008057824 */ /* 0x000fe200078e00ff */
[----:B------:R-:W-:Y:S01]  /*17e0*/  IADD3 R18, P0, R2, R132, RZ ;  /* 0x0000008402127210 */ /* 0x000fe20007f1e0ff */
[----:B------:R-:W-:Y:S01]  /*17f0*/  LDGSTS.E.BYPASS.LTC128B.128 [R123+0x1000], desc[UR14][R14.64+0x40] ;  /* 0x010000400e7b7fae */ /* 0x000fe2000b901d4e */
[----:B------:R-:W-:Y:S01]  /*1800*/  IMAD R4, R12, UR8, RZ ;  /* 0x000000080c047c24 */ /* 0x000fe2000f8e02ff */
[----:B------:R-:W-:Y:S01]  /*1810*/  LOP3.LUT P1, RZ, R8, 0x2, RZ, 0xc0, !PT ;  /* 0x0000000208ff7812 */ /* 0x000fe2000782c0ff */
[----:B------:R-:W-:Y:S01]  /*1820*/  IMAD.WIDE.U32 R20, R9, UR8, R20 ;  /* 0x0000000809147c25 */ /* 0x000fe2000f8e0014 */
[----:B------:R1:W-:Y:S01]  /*1830*/  LDGSTS.E.BYPASS.LTC128B.128 [R123+0x2000], desc[UR14][R14.64+0x80] ;  /* 0x020000800e7b7fae */ /* 0x0003e2000b901d4e */
[----:B------:R-:W-:-:S02]  /*1840*/  LOP3.LUT R5, R5, 0xc0, RZ, 0xc0, !PT ;  /* 0x000000c005057812 */ /* 0x000fc400078ec0ff */
[----:B------:R-:W-:Y:S01]  /*1850*/  IMAD.X R19, R122, 0x1, R133, P0 ;  /* 0x000000017a137824 */ /* 0x000fe200000e0685 */
[----:B------:R-:W-:Y:S01]  /*1860*/  LDGSTS.E.BYPASS.LTC128B.128 [R123+0x800], desc[UR14][R16.64] ;  /* 0x00800000107b7fae */ /* 0x000fe2000b901d4e */
[----:B------:R-:W-:Y:S01]  /*1870*/  IMAD R4, R9, UR9, R4 ;  /* 0x0000000909047c24 */ /* 0x000fe2000f8e0204 */
[----:B------:R-:W-:Y:S01]  /*1880*/  LEA R128, P0, R20, UR10, 0x1 ;  /* 0x0000000a14807c11 */ /* 0x000fe2000f8008ff */
[----:B------:R-:W-:Y:S01]  /*1890*/  IMAD.IADD R94, R33, 0x1, -R94 ;  /* 0x00000001215e7824 */ /* 0x000fe200078e0a5e */
[----:B------:R-:W-:Y:S01]  /*18a0*/  LDGSTS.E.BYPASS.LTC128B.128 [R123+0x1800], desc[UR14][R16.64+0x40] ;  /* 0x01800040107b7fae */ /* 0x000fe2000b901d4e */
[----:B------:R-:W-:Y:S01]  /*18b0*/  IMAD.IADD R4, R21, 0x1, R4 ;  /* 0x0000000115047824 */ /* 0x000fe200078e0204 */
[----:B------:R-:W-:Y:S01]  /*18c0*/  USHF.L.U32 UR10, UR8, 0x6, URZ ;  /* 0x00000006080a7899 */ /* 0x000fe2000800063f */
[----:B------:R-:W-:Y:S01]  /*18d0*/  IMAD R9, R98, 0x200, R93 ;  /* 0x0000020062097824 */ /* 0x000fe200078e025d */
[----:B------:R-:W-:Y:S01]  /*18e0*/  LDGSTS.E.BYPASS.LTC128B.128 [R123+0x2800], desc[UR14][R16.64+0x80] ;  /* 0x02800080107b7fae */ /* 0x000fe2000b901d4e */
[----:B------:R-:W-:Y:S01]  /*18f0*/  USHF.L.U64.HI UR8, UR8, 0x6, UR9 ;  /* 0x0000000608087899 */ /* 0x000fe20008010209 */
[----:B------:R-:W-:Y:S01]  /*1900*/  LEA.HI.X R129, R20, UR11, R4, 0x1, P0 ;  /* 0x0000000b14817c11 */ /* 0x000fe200080f0c04 */
[----:B------:R-:W-:Y:S01]  /*1910*/  IMAD R4, R94, 0x20, R9 ;  /* 0x000000205e047824 */ /* 0x000fe200078e0209 */
[----:B------:R-:W-:Y:S01]  /*1920*/  LDGSTS.E.BYPASS.LTC128B.128 [R123+0x3000], desc[UR14][R132.64] ;  /* 0x03000000847b7fae */ /* 0x000fe2000b901d4e */
[----:B------:R-:W-:-:S03]  /*1930*/  IMAD.IADD R131, R98, 0x1, -R131 ;  /* 0x0000000162837824 */ /* 0x000fc600078e0a83 */
[----:B------:R-:W-:Y:S04]  /*1940*/  LDGSTS.E.BYPASS.LTC128B.128 [R123+0x4000], desc[UR14][R132.64+0x40] ;  /* 0x04000040847b7fae */ /* 0x000fe8000b901d4e */
[----:B------:R-:W-:Y:S01]  /*1950*/  LDGSTS.E.BYPASS.LTC128B.128 [R123+0x5000], desc[UR14][R132.64+0x80] ;  /* 0x05000080847b7fae */ /* 0x000fe2000b901d4e */
[----:B-1----:R-:W-:-:S03]  /*1960*/  IMAD R15, R13, 0x8, R10 ;  /* 0x000000080d0f7824 */ /* 0x002fc600078e020a */
[----:B------:R-:W-:Y:S01]  /*1970*/  LDGSTS.E.BYPASS.LTC128B.128 [R123+0x3800], desc[UR14][R18.64] ;  /* 0x03800000127b7fae */ /* 0x000fe2000b901d4e */
[----:B------:R-:W-:Y:S02]  /*1980*/  IMAD.SHL.U32 R10, R13, 0x8, RZ ;  /* 0x000000080d0a7824 */ /* 0x000fe400078e00ff */
[----:B------:R-:W-:Y:S01]  /*1990*/  IMAD.U32 R0, R15, 0x20, R0 ;  /* 0x000000200f007824 */ /* 0x000fe200078e0000 */
[----:B------:R-:W-:Y:S02]  /*19a0*/  LDGSTS.E.BYPASS.LTC128B.128 [R123+0x4800], desc[UR14][R18.64+0x40] ;  /* 0x04800040127b7fae */ /* 0x000fe4000b901d4e */
[----:B------:R-:W-:Y:S02]  /*19b0*/  LOP3.LUT R10, R5, 0x8, R10, 0xf8, !PT ;  /* 0x00000008050a7812 */ /* 0x000fe400078ef80a */
[----:B------:R1:W-:Y:S01]  /*19c0*/  LDGSTS.E.BYPASS.LTC128B.128 [R123+0x5800], desc[UR14][R18.64+0x80] ;  /* 0x05800080127b7fae */ /* 0x0003e2000b901d4e */
[----:B------:R-:W-:Y:S02]  /*19d0*/  SHF.R.U32.HI R5, RZ, 0x3, R5 ;  /* 0x00000003ff057819 */ /* 0x000fe40000011605 */
[----:B------:R-:W-:Y:S01]  /*19e0*/  LEA R100, R0, UR5, 0x1 ;  /* 0x0000000500647c11 */ /* 0x000fe2000f8e08ff */
[----:B------:R-:W0:Y:S01]  /*19f0*/  LDGDEPBAR ;  /* 0x00000000000079af */ /* 0x000e220000000000 */
[----:B------:R-:W-:-:S02]  /*1a00*/  LOP3.LUT R5, R10, R5, RZ, 0x3c, !PT ;  /* 0x000000050a057212 */ /* 0x000fc400078e3cff */
[----:B------:R-:W-:Y:S02]  /*1a10*/  IADD3 R10, P0, R128, UR10, RZ ;  /* 0x0000000a800a7c10 */ /* 0x000fe4000ff1e0ff */
[----:B------:R-:W-:Y:S01]  /*1a20*/  LEA R120, R0, UR4, 0x1 ;  /* 0x0000000400787c11 */ /* 0x000fe2000f8e08ff */
[----:B------:R-:W-:Y:S01]  /*1a30*/  IMAD.IADD R121, R5, 0x1, R4 ;  /* 0x0000000105797824 */ /* 0x000fe200078e0204 */
[----:B------:R-:W-:Y:S01]  /*1a40*/  IADD3.X R11, R129, UR8, RZ, P0, !PT ;  /* 0x00000008810b7c10 */ /* 0x000fe200087fe4ff */
[----:B------:R-:W-:Y:S01]  /*1a50*/  IMAD.MOV.U32 R4, RZ, RZ, 0x20 ;  /* 0x00000020ff047424 */ /* 0x000fe200078e00ff */
[----:B------:R-:W-:Y:S01]  /*1a60*/  LOP3.LUT P0, RZ, R3, 0x2, RZ, 0xc0, !PT ;  /* 0x0000000203ff7812 */ /* 0x000fe2000780c0ff */
[----:B------:R-:W-:Y:S01]  /*1a70*/  ULDC UR4, c[0x0][0x39c] ;  /* 0x0000e70000047ab9 */ /* 0x000fe20000000800 */
[----:B------:R-:W-:Y:S02]  /*1a80*/  LEA R121, R121, UR5, 0x1 ;  /* 0x0000000579797c11 */ /* 0x000fe4000f8e08ff */
[----:B------:R-:W-:-:S02]  /*1a90*/  SEL R3, R4, 0xffffffe0, !P0 ;  /* 0xffffffe004037807 */ /* 0x000fc40004000000 */
[----:B------:R-:W-:-:S03]  /*1aa0*/  SEL R4, R4, 0xffffffe0, !P1 ;  /* 0xffffffe004047807 */ /* 0x000fc60004800000 */
        /* <DEDUP_REMOVED lines=13> */
[----:B-1----:R-:W-:Y:S04]  /*1b80*/  LDSM.16.M88.4 R16, [R121] ;  /* 0x000000007910783b */ /* 0x002fe80000000200 */
[----:B------:R-:W1:Y:S04]  /*1b90*/  LDSM.16.M88.4 R28, [R100+0x3000] ;  /* 0x00300000641c783b */ /* 0x000e680000000200 */
[----:B------:R-:W-:Y:S04]  /*1ba0*/  LDSM.16.M88.4 R76, [R119] ;  /* 0x00000000774c783b */ /* 0x000fe80000000200 */
[----:B------:R-:W-:Y:S04]  /*1bb0*/  LDSM.16.M88.4 R12, [R118] ;  /* 0x00000000760c783b */ /* 0x000fe80000000200 */
[----:B------:R-:W-:Y:S04]  /*1bc0*/  LDSM.16.M88.4 R52, [R121+0x1000] ;  /* 0x001000007934783b */ /* 0x000fe80000000200 */
[----:B------:R-:W-:Y:S04]  /*1bd0*/  LDSM.16.M88.4 R24, [R100+0x4000] ;  /* 0x004000006418783b */ /* 0x000fe80000000200 */
[----:B------:R-:W3:Y:S04]  /*1be0*/  LDSM.16.M88.4 R48, [R100+0x3400] ;  /* 0x003400006430783b */ /* 0x000ee80000000200 */
[----:B------:R-:W-:Y:S04]  /*1bf0*/  LDSM.16.M88.4 R44, [R119+0x1000] ;  /* 0x00100000772c783b */ /* 0x000fe80000000200 */
[----:B------:R-:W-:Y:S04]  /*1c00*/  LDSM.16.M88.4 R32, [R118+0x1000] ;  /* 0x001000007620783b */ /* 0x000fe80000000200 */
[----:B--2---:R-:W2:Y:S04]  /*1c10*/  LDSM.16.M88.4 R8, [R118+0x400] ;  /* 0x000400007608783b */ /* 0x004ea80000000200 */
[----:B------:R-:W4:Y:S01]  /*1c20*/  LDSM.16.M88.4 R60, [R100+0x3800] ;  /* 0x00380000643c783b */ /* 0x000f220000000200 */
[C---:B-1----:R-:W-:Y:S03]  /*1c30*/  HMMA.16816.F32 R20, R16.reuse, R28, RZ ;  /* 0x0000001c1014723c */ /* 0x042fe600000018ff */
[----:B------:R-:W-:Y:S04]  /*1c40*/  LDSM.16.M88.4 R84, [R100+0x5000] ;  /* 0x005000006454783b */ /* 0x000fe80000000200 */
[----:B------:R-:W1:Y:S01]  /*1c50*/  LDSM.16.M88.4 R80, [R100+0x3c00] ;  /* 0x003c00006450783b */ /* 0x000e620000000200 */
[C---:B------:R-:W-:Y:S03]  /*1c60*/  HMMA.16816.F32 R28, R16.reuse, R30, RZ ;  /* 0x0000001e101c723c */ /* 0x040fe600000018ff */
[----:B------:R-:W-:Y:S04]  /*1c70*/  LDSM.16.M88.4 R88, [R100+0x4400] ;  /* 0x004400006458783b */ /* 0x000fe80000000200 */
[----:B------:R-:W-:Y:S04]  /*1c80*/  LDSM.16.M88.4 R72, [R118+0x800] ;  /* 0x000800007648783b */ /* 0x000fe80000000200 */
[----:B------:R-:W-:Y:S01]  /*1c90*/  LDSM.16.M88.4 R68, [R118+0xc00] ;  /* 0x000c00007644783b */ /* 0x000fe20000000200 */
[----:B---3--:R-:W-:Y:S03]  /*1ca0*/  HMMA.16816.F32 R36, R16, R48, RZ ;  /* 0x000000301024723c */ /* 0x008fe600000018ff */
[----:B------:R-:W-:Y:S04]  /*1cb0*/  LDSM.16.M88.4 R40, [R118+0x1400] ;  /* 0x001400007628783b */ /* 0x000fe80000000200 */
[----:B------:R-:W0:Y:S01]  /*1cc0*/  LDGDEPBAR ;  /* 0x00000000000079af */ /* 0x000e220000000000 */
[C---:B------:R-:W-:Y:S06]  /*1cd0*/  HMMA.16816.F32 R20, R76.reuse, R12, R20 ;  /* 0x0000000c4c14723c */ /* 0x040fec0000001814 */
[----:B------:R-:W-:Y:S01]  /*1ce0*/  HMMA.16816.F32 R28, R76, R14, R28 ;  /* 0x0000000e4c1c723c */ /* 0x000fe2000000181c */
[----:B------:R-:W3:Y:S05]  /*1cf0*/  LDSM.16.M88.4 R12, [R121+0x2000] ;  /* 0x00200000790c783b */ /* 0x000eea0000000200 */
[----:B------:R-:W-:Y:S06]  /*1d00*/  HMMA.16816.F32 R48, R16, R50, RZ ;  /* 0x000000321030723c */ /* 0x000fec00000018ff */
[----:B--2---:R-:W-:Y:S06]  /*1d10*/  HMMA.16816.F32 R36, R76, R8, R36 ;  /* 0x000000084c24723c */ /* 0x004fec0000001824 */
[C---:B------:R-:W-:Y:S06]  /*1d20*/  HMMA.16816.F32 R20, R52.reuse, R24, R20 ;  /* 0x000000183414723c */ /* 0x040fec0000001814 */
[----:B------:R-:W-:Y:S01]  /*1d30*/  HMMA.16816.F32 R28, R52, R26, R28 ;  /* 0x0000001a341c723c */ /* 0x000fe2000000181c */
[----:B------:R-:W-:Y:S05]  /*1d40*/  LDSM.16.M88.4 R24, [R118+0x2000] ;  /* 0x002000007618783b */ /* 0x000fea0000000200 */
[----:B------:R-:W-:Y:S01]  /*1d50*/  HMMA.16816.F32 R48, R76, R10, R48 ;  /* 0x0000000a4c30723c */ /* 0x000fe20000001830 */
[----:B------:R-:W2:Y:S05]  /*1d60*/  LDSM.16.M88.4 R8, [R119+0x2000] ;  /* 0x002000007708783b */ /* 0x000eaa0000000200 */
[----:B----4-:R-:W-:Y:S06]  /*1d70*/  HMMA.16816.F32 R64, R16, R60, RZ ;  /* 0x0000003c1040723c */ /* 0x010fec00000018ff */
[C---:B------:R-:W-:Y:S06]  /*1d80*/  HMMA.16816.F32 R20, R44.reuse, R32, R20 ;  /* 0x000000202c14723c */ /* 0x040fec0000001814 */
[----:B------:R-:W-:Y:S01]  /*1d90*/  HMMA.16816.F32 R28, R44, R34, R28 ;  /* 0x000000222c1c723c */ /* 0x000fe2000000181c */
[----:B------:R-:W-:Y:S05]  /*1da0*/  LDSM.16.M88.4 R32, [R100+0x5400] ;  /* 0x005400006420783b */ /* 0x000fea0000000200 */
[C---:B------:R-:W-:Y:S06]  /*1db0*/  HMMA.16816.F32 R60, R16.reuse, R62, RZ ;  /* 0x0000003e103c723c */ /* 0x040fec00000018ff */
[----:B-1----:R-:W-:Y:S06]  /*1dc0*/  HMMA.16816.F32 R56, R16, R80, RZ ;  /* 0x000000501038723c */ /* 0x002fec00000018ff */
[----:B---3--:R-:W-:Y:S06]  /*1dd0*/  HMMA.16816.F32 R20, R12, R84, R20 ;  /* 0x000000540c14723c */ /* 0x008fec0000001814 */
[----:B------:R-:W-:Y:S01]  /*1de0*/  HMMA.16816.F32 R16, R16, R82, RZ ;  /* 0x000000521010723c */ /* 0x000fe200000018ff */
[----:B------:R-:W1:Y:S05]  /*1df0*/  LDSM.16.M88.4 R80, [R100+0x4800] ;  /* 0x004800006450783b */ /* 0x000e6a0000000200 */
[----:B------:R-:W-:Y:S06]  /*1e00*/  HMMA.16816.F32 R36, R52, R88, R36 ;  /* 0x000000583424723c */ /* 0x000fec0000001824 */
[----:B------:R-:W-:Y:S06]  /*1e10*/  HMMA.16816.F32 R64, R76, R72, R64 ;  /* 0x000000484c40723c */ /* 0x000fec0000001840 */
[----:B------:R-:W-:Y:S06]  /*1e20*/  HMMA.16816.F32 R28, R12, R86, R28 ;  /* 0x000000560c1c723c */ /* 0x000fec000000181c */
[----:B--2---:R-:W-:Y:S06]  /*1e30*/  HMMA.16816.F32 R20, R8, R24, R20 ;  /* 0x000000180814723c */ /* 0x004fec0000001814 */
[----:B------:R-:W-:Y:S01]  /*1e40*/  HMMA.16816.F32 R84, R76, R68, R56 ;  /* 0x000000444c54723c */ /* 0x000fe20000001838 */
[----:B------:R-:W2:Y:S05]  /*1e50*/  LDSM.16.M88.4 R56, [R118+0x1800] ;  /* 0x001800007638783b */ /* 0x000eaa0000000200 */
[----:B------:R-:W-:Y:S06]  /*1e60*/  HMMA.16816.F32 R48, R52, R90, R48 ;  /* 0x0000005a3430723c */ /* 0x000fec0000001830 */
[----:B------:R-:W-:Y:S06]  /*1e70*/  HMMA.16816.F32 R36, R44, R40, R36 ;  /* 0x000000282c24723c */ /* 0x000fec0000001824 */
[----:B-1----:R-:W-:Y:S01]  /*1e80*/  HMMA.16816.F32 R64, R52, R80, R64 ;  /* 0x000000503440723c */ /* 0x002fe20000001840 */
[----:B------:R-:W-:Y:S01]  /*1e90*/  FMUL.FTZ R0, R20, UR4 ;  /* 0x0000000414007c20 */ /* 0x000fe20008410000 */
[----:B------:R-:W-:Y:S01]  /*1ea0*/  FMUL.FTZ R3, R21, UR4 ;  /* 0x0000000415037c20 */ /* 0x000fe20008410000 */
[----:B------:R-:W-:Y:S01]  /*1eb0*/  FMUL.FTZ R40, R22, UR4 ;  /* 0x0000000416287c20 */ /* 0x000fe20008410000 */
[----:B------:R-:W-:-:S02]  /*1ec0*/  FMUL.FTZ R41, R23, UR4 ;  /* 0x0000000417297c20 */ /* 0x000fc40008410000 */
[----:B------:R-:W-:Y:S01]  /*1ed0*/  HMMA.16816.F32 R28, R8, R26, R28 ;  /* 0x0000001a081c723c */ /* 0x000fe2000000181c */
[----:B------:R-:W1:Y:S01]  /*1ee0*/  LDSM.16.M88.4 R20, [R100+0x4c00] ;  /* 0x004c00006414783b */ /* 0x000e620000000200 */
[----:B------:R-:W3:Y:S03]  /*1ef0*/  MUFU.TANH R3, R3 ;  /* 0x0000000300037308 */ /* 0x000ee60000002400 */
[----:B------:R-:W4:Y:S01]  /*1f00*/  LDSM.16.M88.4 R24, [R100+0x5800] ;  /* 0x005800006418783b */ /* 0x000f220000000200 */
[----:B------:R-:W-:Y:S03]  /*1f10*/  HMMA.16816.F32 R72, R76, R74, R60 ;  /* 0x0000004a4c48723c */ /* 0x000fe6000000183c */
[----:B------:R-:W-:Y:S01]  /*1f20*/  LDSM.16.M88.4 R60, [R118+0x2400] ;  /* 0x00240000763c783b */ /* 0x000fe20000000200 */
[----:B------:R-:W5:Y:S02]  /*1f30*/  MUFU.TANH R41, R41 ;  /* 0x0000002900297308 */ /* 0x000f640000002400 */
[C---:B------:R-:W-:Y:S06]  /*1f40*/  HMMA.16816.F32 R48, R44.reuse, R42, R48 ;  /* 0x0000002a2c30723c */ /* 0x040fec0000001830 */
[----:B--2---:R-:W-:Y:S01]  /*1f50*/  HMMA.16816.F32 R64, R44, R56, R64 ;  /* 0x000000382c40723c */ /* 0x004fe20000001840 */
[----:B------:R-:W2:Y:S05]  /*1f60*/  MUFU.TANH R0, R0 ;  /* 0x0000000000007308 */ /* 0x000eaa0000002400 */
[----:B------:R-:W-:Y:S01]  /*1f70*/  FMUL.FTZ R42, R28, UR4 ;  /* 0x000000041c2a7c20 */ /* 0x000fe20008410000 */
[----:B------:R-:W-:Y:S01]  /*1f80*/  FMUL.FTZ R43, R29, UR4 ;  /* 0x000000041d2b7c20 */ /* 0x000fe20008410000 */
[----:B------:R-:W-:Y:S01]  /*1f90*/  HMMA.16816.F32 R16, R76, R70, R16 ;  /* 0x000000464c10723c */ /* 0x000fe20000001810 */
[----:B------:R-:W-:Y:S01]  /*1fa0*/  FMUL.FTZ R56, R30, UR4 ;  /* 0x000000041e387c20 */ /* 0x000fe20008410000 */
[----:B------:R-:W-:Y:S01]  /*1fb0*/  FMUL.FTZ R57, R31, UR4 ;  /* 0x000000041f397c20 */ /* 0x000fe20008410000 */
[----:B------:R-:W2:Y:S01]  /*1fc0*/  MUFU.TANH R40, R40 ;  /* 0x0000002800287308 */ /* 0x000ea20000002400 */
[----:B------:R-:W3:Y:S02]  /*1fd0*/  LDSM.16.M88.4 R28, [R118+0x1c00] ;  /* 0x001c0000761c783b */ /* 0x000ee40000000200 */
[----:B------:R-:W-:Y:S05]  /*1fe0*/  HMMA.16816.F32 R72, R52, R82, R72 ;  /* 0x000000523448723c */ /* 0x000fea0000001848 */
[----:B------:R-:W2:Y:S01]  /*1ff0*/  MUFU.TANH R42, R42 ;  /* 0x0000002a002a7308 */ /* 0x000ea20000002400 */
[----:B------:R-:W-:Y:S06]  /*2000*/  HMMA.16816.F32 R36, R12, R32, R36 ;  /* 0x000000200c24723c */ /* 0x000fec0000001824 */
[----:B-1----:R-:W-:Y:S01]  /*2010*/  HMMA.16816.F32 R84, R52, R20, R84 ;  /* 0x000000143454723c */ /* 0x002fe20000001854 */
[----:B------:R-:W1:Y:S05]  /*2020*/  MUFU.TANH R56, R56 ;  /* 0x0000003800387308 */ /* 0x000e6a0000002400 */
[----:B------:R-:W-:Y:S01]  /*2030*/  HMMA.16816.F32 R48, R12, R34, R48 ;  /* 0x000000220c30723c */ /* 0x000fe20000001830 */
[----:B------:R-:W5:Y:S02]  /*2040*/  LDSM.16.M88.4 R32, [R118+0x2800] ;  /* 0x002800007620783b */ /* 0x000f640000000200 */
[----:B------:R-:W1:Y:S03]  /*2050*/  MUFU.TANH R43, R43 ;  /* 0x0000002b002b7308 */ /* 0x000e660000002400 */
[----:B------:R-:W-:Y:S01]  /*2060*/  HMMA.16816.F32 R20, R52, R22, R16 ;  /* 0x000000163414723c */ /* 0x000fe20000001810 */
[----:B------:R-:W2:Y:S04]  /*2070*/  LDSM.16.M88.4 R16, [R100+0x5c00] ;  /* 0x005c00006410783b */ /* 0x000ea80000000200 */
[----:B------:R-:W1:Y:S01]  /*2080*/  MUFU.TANH R57, R57 ;  /* 0x0000003900397308 */ /* 0x000e620000002400 */
[----:B------:R-:W-:Y:S06]  /*2090*/  HMMA.16816.F32 R72, R44, R58, R72 ;  /* 0x0000003a2c48723c */ /* 0x000fec0000001848 */
[----:B----4-:R-:W-:Y:S06]  /*20a0*/  HMMA.16816.F32 R64, R12, R24, R64 ;  /* 0x000000180c40723c */ /* 0x010fec0000001840 */
[----:B---3--:R-:W-:Y:S06]  /*20b0*/  HMMA.16816.F32 R84, R44, R28, R84 ;  /* 0x0000001c2c54723c */ /* 0x008fec0000001854 */
[----:B------:R-:W-:Y:S06]  /*20c0*/  HMMA.16816.F32 R36, R8, R60, R36 ;  /* 0x0000003c0824723c */ /* 0x000fec0000001824 */
[----:B------:R-:W-:Y:S01]  /*20d0*/  HMMA.16816.F32 R28, R44, R30, R20 ;  /* 0x0000001e2c1c723c */ /* 0x000fe20000001814 */
[----:B------:R-:W3:Y:S01]  /*20e0*/  LDSM.16.M88.4 R20, [R118+0x2c00] ;  /* 0x002c00007614783b */ /* 0x000ee20000000200 */
[----:B------:R-:W-:-:S04]  /*20f0*/  DEPBAR.LE SB0, 0x0 ;  /* 0x000080000000791a */ /* 0x000fc80000000000 */
[----:B------:R-:W-:Y:S06]  /*2100*/  HMMA.16816.F32 R72, R12, R26, R72 ;  /* 0x0000001a0c48723c */ /* 0x000fec0000001848 */
[----:B-----5:R-:W-:Y:S06]  /*2110*/  HMMA.16816.F32 R64, R8, R32, R64 ;  /* 0x000000200840723c */ /* 0x020fec0000001840 */
[----:B--2---:R-:W-:Y:S01]  /*2120*/  HMMA.16816.F32 R84, R12, R16, R84 ;  /* 0x000000100c54723c */ /* 0x004fe20000001854 */
[----:B------:R-:W-:Y:S01]  /*2130*/  LOP3.LUT R33, R97, 0xffffffe0, RZ, 0xc0, !PT ;  /* 0xffffffe061217812 */ /* 0x000fe200078ec0ff */
[----:B------:R-:W-:Y:S01]  /*2140*/  FMUL.FTZ R25, R38, UR4 ;  /* 0x0000000426197c20 */ /* 0x000fe20008410000 */
[----:B------:R-:W-:Y:S01]  /*2150*/  FMUL.FTZ R24, R37, UR4 ;  /* 0x0000000425187c20 */ /* 0x000fe20008410000 */
[----:B------:R-:W-:Y:S01]  /*2160*/  FMUL.FTZ R37, R39, UR4 ;  /* 0x0000000427257c20 */ /* 0x000fe20008410000 */
[----:B------:R-:W-:Y:S01]  /*2170*/  FMUL.FTZ R36, R36, UR4 ;  /* 0x0000000424247c20 */ /* 0x000fe20008410000 */
[----:B------:R-:W-:Y:S01]  /*2180*/  IMAD.IADD R38, R96, 0x1, -R33 ;  /* 0x0000000160267824 */ /* 0x000fe200078e0a21 */
[C---:B------:R-:W-:Y:S01]  /*2190*/  HMMA.16816.F32 R48, R8.reuse, R62, R48 ;  /* 0x0000003e0830723c */ /* 0x040fe20000001830 */
[----:B------:R-:W-:Y:S01]  /*21a0*/  IMAD.SHL.U32 R16, R92, 0x40, RZ ;  /* 0x000000405c107824 */ /* 0x000fe200078e00ff */
[----:B------:R-:W2:Y:S04]  /*21b0*/  MUFU.TANH R24, R24 ;  /* 0x0000001800187308 */ /* 0x000ea80000002400 */
[----:B------:R-:W-:Y:S04]  /*21c0*/  HMMA.16816.F32 R72, R8, R34, R72 ;  /* 0x000000220848723c */ /* 0x000fe80000001848 */
[----:B------:R-:W4:Y:S01]  /*21d0*/  MUFU.TANH R37, R37 ;  /* 0x0000002500257308 */ /* 0x000f220000002400 */
[----:B------:R-:W-:Y:S01]  /*21e0*/  FMUL.FTZ R64, R64, UR4 ;  /* 0x0000000440407c20 */ /* 0x000fe20008410000 */
[----:B------:R-:W-:Y:S01]  /*21f0*/  HMMA.16816.F32 R28, R12, R18, R28 ;  /* 0x000000120c1c723c */ /* 0x000fe2000000181c */
[----:B------:R-:W-:Y:S01]  /*2200*/  SHF.R.S32.HI R35, RZ, 0x1f, R38 ;  /* 0x0000001fff237819 */ /* 0x000fe20000011426 */
[----:B------:R-:W-:Y:S01]  /*2210*/  FMUL.FTZ R66, R66, UR4 ;  /* 0x0000000442427c20 */ /* 0x000fe20008410000 */
[----:B------:R-:W-:-:S02]  /*2220*/  IMAD R34, R94, 0x20, R93 ;  /* 0x000000205e227824 */ /* 0x000fc400078e025d */
[----:B------:R-:W-:Y:S01]  /*2230*/  FMUL.FTZ R39, R67, UR4 ;  /* 0x0000000443277c20 */ /* 0x000fe20008410000 */
[----:B------:R-:W-:Y:S01]  /*2240*/  LEA.HI R130, R35, R38, RZ, 0x2 ;  /* 0x0000002623827211 */ /* 0x000fe200078f10ff */
[----:B------:R-:W-:Y:S01]  /*2250*/  IMAD.SHL.U32 R35, R96, 0x2, RZ ;  /* 0x0000000260237824 */ /* 0x000fe200078e00ff */
[----:B---3--:R-:W-:Y:S01]  /*2260*/  HMMA.16816.F32 R84, R8, R20, R84 ;  /* 0x000000140854723c */ /* 0x008fe20000001854 */
[----:B------:R-:W3:Y:S01]  /*2270*/  MUFU.TANH R36, R36 ;  /* 0x0000002400247308 */ /* 0x000ee20000002400 */
[----:B------:R-:W-:Y:S01]  /*2280*/  SHF.R.S32.HI R130, RZ, 0x2, R130 ;  /* 0x00000002ff827819 */ /* 0x000fe20000011482 */
[----:B------:R-:W-:Y:S01]  /*2290*/  FMUL.FTZ R65, R65, UR4 ;  /* 0x0000000441417c20 */ /* 0x000fe20008410000 */
[----:B------:R-:W-:Y:S01]  /*22a0*/  LOP3.LUT R35, R16, 0x6, R35, 0xf8, !PT ;  /* 0x0000000610237812 */ /* 0x000fe200078ef823 */
[----:B------:R-:W-:Y:S01]  /*22b0*/  FMUL.FTZ R26, R48, UR4 ;  /* 0x00000004301a7c20 */ /* 0x000fe20008410000 */
[----:B------:R-:W-:Y:S01]  /*22c0*/  IADD3 R44, R99, 0x1, R130 ;  /* 0x00000001632c7810 */ /* 0x000fe20007ffe082 */
[----:B------:R-:W-:Y:S01]  /*22d0*/  FMUL.FTZ R32, R50, UR4 ;  /* 0x0000000432207c20 */ /* 0x000fe20008410000 */
[----:B------:R-:W-:Y:S01]  /*22e0*/  FMUL.FTZ R27, R49, UR4 ;  /* 0x00000004311b7c20 */ /* 0x000fe20008410000 */
[----:B------:R-:W-:Y:S01]  /*22f0*/  VIADD R45, R35, 0xffffffc1 ;  /* 0xffffffc1232d7836 */ /* 0x000fe20000000000 */
[----:B------:R-:W-:Y:S01]  /*2300*/  IADD3 R44, R95, -UR13, R44 ;  /* 0x8000000d5f2c7c10 */ /* 0x000fe2000fffe02c */
[C---:B------:R-:W-:Y:S01]  /*2310*/  VIADD R46, R35.reuse, 0xffffffc0 ;  /* 0xffffffc0232e7836 */ /* 0x040fe20000000000 */
[----:B------:R-:W5:Y:S01]  /*2320*/  MUFU.TANH R26, R26 ;  /* 0x0000001a001a7308 */ /* 0x000f620000002400 */
[----:B------:R-:W-:-:S02]  /*2330*/  VIADD R13, R35, 0xffffffd0 ;  /* 0xffffffd0230d7836 */ /* 0x000fc40000000000 */
[----:B------:R-:W-:Y:S01]  /*2340*/  FMUL.FTZ R72, R72, UR4 ;  /* 0x0000000448487c20 */ /* 0x000fe20008410000 */
[----:B------:R-:W-:Y:S02]  /*2350*/  VIADD R44, R44, UR12 ;  /* 0x0000000c2c2c7c36 */ /* 0x000fe40008000000 */
[----:B------:R-:W-:Y:S01]  /*2360*/  FMUL.FTZ R51, R51, UR4 ;  /* 0x0000000433337c20 */ /* 0x000fe20008410000 */
[C---:B------:R-:W-:Y:S01]  /*2370*/  VIADD R20, R35.reuse, 0xffffffc9 ;  /* 0xffffffc923147836 */ /* 0x040fe20000000000 */
[----:B------:R-:W-:Y:S01]  /*2380*/  HMMA.16816.F32 R28, R8, R22, R28 ;  /* 0x00000016081c723c */ /* 0x000fe2000000181c */
[C---:B------:R-:W-:Y:S01]  /*2390*/  VIADD R14, R35.reuse, 0xffffffd1 ;  /* 0xffffffd1230e7836 */ /* 0x040fe20000000000 */
[C---:B------:R-:W-:Y:S01]  /*23a0*/  VIMNMX R38, R44.reuse, R95, PT ;  /* 0x0000005f2c267248 */ /* 0x040fe20003fe0100 */
[----:B------:R-:W5:Y:S01]  /*23b0*/  MUFU.TANH R32, R32 ;  /* 0x0000002000207308 */ /* 0x000f620000002400 */
[----:B------:R-:W-:Y:S01]  /*23c0*/  VIADDMNMX R17, R44, 0x8, R95, PT ;  /* 0x000000082c117846 */ /* 0x000fe2000380015f */
[----:B------:R-:W-:Y:S01]  /*23d0*/  VIADD R44, R35, 0xffffffc8 ;  /* 0xffffffc8232c7836 */ /* 0x000fe20000000000 */
[-C--:B------:R-:W-:Y:S01]  /*23e0*/  ISETP.GE.AND P0, PT, R45, R38.reuse, PT ;  /* 0x000000262d00720c */ /* 0x080fe20003f06270 */
[----:B------:R-:W-:Y:S01]  /*23f0*/  VIADD R8, R35, 0xffffffe0 ;  /* 0xffffffe023087836 */ /* 0x000fe20000000000 */
[-C--:B------:R-:W-:Y:S01]  /*2400*/  ISETP.GE.AND P3, PT, R45, R17.reuse, PT ;  /* 0x000000112d00720c */ /* 0x080fe20003f66270 */
[----:B------:R-:W-:Y:S01]  /*2410*/  FMUL.FTZ R85, R85, UR4 ;  /* 0x0000000455557c20 */ /* 0x000fe20008410000 */
[CC--:B------:R-:W-:Y:S01]  /*2420*/  ISETP.GE.AND P2, PT, R46.reuse, R38.reuse, PT ;  /* 0x000000262e00720c */ /* 0x0c0fe20003f46270 */
[----:B------:R-:W5:Y:S01]  /*2430*/  MUFU.TANH R106, R64 ;  /* 0x00000040006a7308 */ /* 0x000f620000002400 */
[-C--:B------:R-:W-:Y:S01]  /*2440*/  ISETP.GE.AND P1, PT, R46, R17.reuse, PT ;  /* 0x000000112e00720c */ /* 0x080fe20003f26270 */
[C---:B------:R-:W-:Y:S01]  /*2450*/  VIADD R9, R35.reuse, 0xffffffd9 ;  /* 0xffffffd923097836 */ /* 0x040fe20000000000 */
[-C--:B------:R-:W-:Y:S01]  /*2460*/  ISETP.GE.AND P5, PT, R44, R38.reuse, PT ;  /* 0x000000262c00720c */ /* 0x080fe20003fa6270 */
[----:B------:R-:W-:Y:S01]  /*2470*/  FMUL.FTZ R74, R74, UR4 ;  /* 0x000000044a4a7c20 */ /* 0x000fe20008410000 */
[-C--:B------:R-:W-:Y:S01]  /*2480*/  ISETP.GE.AND P4, PT, R44, R17.reuse, PT ;  /* 0x000000112c00720c */ /* 0x080fe20003f86270 */
[----:B------:R-:W-:Y:S01]  /*2490*/  VIADD R10, R35, 0xffffffe9 ;  /* 0xffffffe9230a7836 */ /* 0x000fe20000000000 */
[----:B------:R-:W-:Y:S01]  /*24a0*/  FSEL R12, R3, -INF , !P0 ;  /* 0xff800000030c7808 */ /* 0x000fe20004000000 */
[----:B------:R-:W5:Y:S01]  /*24b0*/  MUFU.TANH R103, R66 ;  /* 0x0000004200677308 */ /* 0x000f620000002400 */
[----:B------:R-:W-:Y:S01]  /*24c0*/  FSEL R41, R41, -INF , !P3 ;  /* 0xff80000029297808 */ /* 0x000fe20005800000 */
[----:B------:R-:W-:Y:S01]  /*24d0*/  VIADD R18, R35, 0xffffffe8 ;  /* 0xffffffe823127836 */ /* 0x000fe20000000000 */
[----:B------:R-:W-:Y:S01]  /*24e0*/  FSEL R0, R0, -INF , !P2 ;  /* 0xff80000000007808 */ /* 0x000fe20005000000 */
[----:B------:R-:W-:Y:S01]  /*24f0*/  FMUL.FTZ R73, R73, UR4 ;  /* 0x0000000449497c20 */ /* 0x000fe20008410000 */
[----:B------:R-:W-:Y:S01]  /*2500*/  FSEL R19, R40, -INF , !P1 ;  /* 0xff80000028137808 */ /* 0x000fe20004800000 */
[----:B------:R-:W-:Y:S01]  /*2510*/  FMUL.FTZ R75, R75, UR4 ;  /* 0x000000044b4b7c20 */ /* 0x000fe20008410000 */
[CC--:B------:R-:W-:Y:S01]  /*2520*/  ISETP.GE.AND P0, PT, R13.reuse, R38.reuse, PT ;  /* 0x000000260d00720c */ /* 0x0c0fe20003f06270 */
[----:B------:R-:W5:Y:S01]  /*2530*/  MUFU.TANH R27, R27 ;  /* 0x0000001b001b7308 */ /* 0x000f620000002400 */
[-C--:B------:R-:W-:Y:S01]  /*2540*/  ISETP.GE.AND P3, PT, R13, R17.reuse, PT ;  /* 0x000000110d00720c */ /* 0x080fe20003f66270 */
[----:B------:R-:W-:Y:S01]  /*2550*/  VIADD R13, R35, 0xffffffd8 ;  /* 0xffffffd8230d7836 */ /* 0x000fe20000000000 */
[-C--:B------:R-:W-:Y:S01]  /*2560*/  ISETP.GE.AND P2, PT, R20, R38.reuse, PT ;  /* 0x000000261400720c */ /* 0x080fe20003f46270 */
[----:B------:R-:W-:Y:S01]  /*2570*/  FMUL.FTZ R84, R84, UR4 ;  /* 0x0000000454547c20 */ /* 0x000fe20008410000 */
[-C--:B------:R-:W-:Y:S01]  /*2580*/  ISETP.GE.AND P1, PT, R20, R17.reuse, PT ;  /* 0x000000111400720c */ /* 0x080fe20003f26270 */
[----:B------:R-:W-:Y:S01]  /*2590*/  FMUL.FTZ R86, R86, UR4 ;  /* 0x0000000456567c20 */ /* 0x000fe20008410000 */
[----:B------:R-:W-:Y:S01]  /*25a0*/  FSEL R42, R42, -INF , !P5 ;  /* 0xff8000002a2a7808 */ /* 0x000fe20006800000 */
[----:B------:R-:W5:Y:S01]  /*25b0*/  MUFU.TANH R25, R25 ;  /* 0x0000001900197308 */ /* 0x000f620000002400 */
[----:B-1----:R-:W-:Y:S01]  /*25c0*/  FSEL R3, R56, -INF , !P4 ;  /* 0xff80000038037808 */ /* 0x002fe20006000000 */
[----:B------:R-:W-:Y:S01]  /*25d0*/  FMUL.FTZ R87, R87, UR4 ;  /* 0x0000000457577c20 */ /* 0x000fe20008410000 */
[-C--:B------:R-:W-:Y:S01]  /*25e0*/  ISETP.GE.AND P5, PT, R14, R38.reuse, PT ;  /* 0x000000260e00720c */ /* 0x080fe20003fa6270 */
[----:B------:R-:W-:Y:S01]  /*25f0*/  FMUL.FTZ R28, R28, UR4 ;  /* 0x000000041c1c7c20 */ /* 0x000fe20008410000 */
[-C--:B------:R-:W-:Y:S01]  /*2600*/  ISETP.GE.AND P4, PT, R14, R17.reuse, PT ;  /* 0x000000110e00720c */ /* 0x080fe20003f86270 */
[----:B------:R-:W-:Y:S01]  /*2610*/  FMUL.FTZ R29, R29, UR4 ;  /* 0x000000041d1d7c20 */ /* 0x000fe20008410000 */
[----:B------:R-:W-:Y:S01]  /*2620*/  FSEL R14, R43, -INF , !P2 ;  /* 0xff8000002b0e7808 */ /* 0x000fe20005000000 */
[----:B------:R-:W1:Y:S01]  /*2630*/  MUFU.TANH R94, R72 ;  /* 0x00000048005e7308 */ /* 0x000e620000002400 */
[----:B------:R-:W-:Y:S01]  /*2640*/  FSEL R57, R57, -INF , !P1 ;  /* 0xff80000039397808 */ /* 0x000fe20004800000 */
[----:B------:R-:W-:Y:S01]  /*2650*/  FMUL.FTZ R30, R30, UR4 ;  /* 0x000000041e1e7c20 */ /* 0x000fe20008410000 */
[----:B------:R-:W-:Y:S01]  /*2660*/  ISETP.GE.AND P2, PT, R13, R38, PT ;  /* 0x000000260d00720c */ /* 0x000fe20003f46270 */
[----:B------:R-:W-:Y:S01]  /*2670*/  FMUL.FTZ R31, R31, UR4 ;  /* 0x000000041f1f7c20 */ /* 0x000fe20008410000 */
[----:B------:R-:W-:Y:S01]  /*2680*/  ISETP.GE.AND P1, PT, R13, R17, PT ;  /* 0x000000110d00720c */ /* 0x000fe20003f26270 */
[----:B------:R-:W-:Y:S01]  /*2690*/  IMAD.IADD R117, R5, 0x1, R34 ;  /* 0x0000000105757824 */ /* 0x000fe200078e0222 */
[----:B--2---:R-:W-:Y:S01]  /*26a0*/  FSEL R24, R24, -INF , !P5 ;  /* 0xff80000018187808 */ /* 0x004fe20006800000 */
[----:B------:R-:W2:Y:S01]  /*26b0*/  MUFU.TANH R33, R51 ;  /* 0x0000003300217308 */ /* 0x000ea20000002400 */
[----:B----4-:R-:W-:-:S02]  /*26c0*/  FSEL R13, R37, -INF , !P4 ;  /* 0xff800000250d7808 */ /* 0x010fc40006000000 */
[CC--:B------:R-:W-:Y:S02]  /*26d0*/  ISETP.GE.AND P5, PT, R8.reuse, R38.reuse, PT ;  /* 0x000000260800720c */ /* 0x0c0fe40003fa6270 */
[----:B------:R-:W-:Y:S01]  /*26e0*/  ISETP.GE.AND P4, PT, R8, R17, PT ;  /* 0x000000110800720c */ /* 0x000fe20003f86270 */
[----:B------:R-:W-:Y:S01]  /*26f0*/  VIADD R8, R35, 0xffffffe1 ;  /* 0xffffffe123087836 */ /* 0x000fe20000000000 */
[----:B---3--:R-:W-:Y:S01]  /*2700*/  FSEL R36, R36, -INF , !P0 ;  /* 0xff80000024247808 */ /* 0x008fe20004000000 */
[----:B------:R-:W3:Y:S01]  /*2710*/  MUFU.TANH R100, R85 ;  /* 0x0000005500647308 */ /* 0x000ee20000002400 */
[----:B------:R-:W-:Y:S02]  /*2720*/  ISETP.GE.AND P0, PT, R9, R38, PT ;  /* 0x000000260900720c */ /* 0x000fe40003f06270 */
[----:B-----5:R-:W-:Y:S02]  /*2730*/  FSEL R26, R26, -INF , !P2 ;  /* 0xff8000001a1a7808 */ /* 0x020fe40005000000 */
[----:B------:R-:W-:-:S02]  /*2740*/  FSEL R11, R32, -INF , !P1 ;  /* 0xff800000200b7808 */ /* 0x000fc40004800000 */
[CC--:B------:R-:W-:Y:S01]  /*2750*/  ISETP.GE.AND P2, PT, R8.reuse, R38.reuse, PT ;  /* 0x000000260800720c */ /* 0x0c0fe20003f46270 */
[----:B------:R-:W4:Y:S01]  /*2760*/  MUFU.TANH R101, R74 ;  /* 0x0000004a00657308 */ /* 0x000f220000002400 */
[----:B------:R-:W-:Y:S02]  /*2770*/  ISETP.GE.AND P1, PT, R8, R17, PT ;  /* 0x000000110800720c */ /* 0x000fe40003f26270 */
[----:B------:R-:W-:Y:S02]  /*2780*/  FSEL R106, R106, -INF , !P5 ;  /* 0xff8000006a6a7808 */ /* 0x000fe40006800000 */
[----:B------:R-:W-:Y:S02]  /*2790*/  FSEL R103, R103, -INF , !P4 ;  /* 0xff80000067677808 */ /* 0x000fe40006000000 */
[----:B------:R-:W-:Y:S01]  /*27a0*/  FSEL R8, R27, -INF , !P0 ;  /* 0xff8000001b087808 */ /* 0x000fe20004000000 */
[----:B------:R-:W5:Y:S01]  /*27b0*/  MUFU.TANH R104, R65 ;  /* 0x0000004100687308 */ /* 0x000f620000002400 */
[----:B------:R-:W-:-:S02]  /*27c0*/  ISETP.GE.AND P5, PT, R10, R38, PT ;  /* 0x000000260a00720c */ /* 0x000fc40003fa6270 */
[-C--:B------:R-:W-:Y:S01]  /*27d0*/  ISETP.GE.AND P4, PT, R10, R17.reuse, PT ;  /* 0x000000110a00720c */ /* 0x080fe20003f86270 */
[----:B------:R-:W-:Y:S01]  /*27e0*/  VIADD R10, R35, 0xfffffff1 ;  /* 0xfffffff1230a7836 */ /* 0x000fe20000000000 */
[-C--:B------:R-:W-:Y:S02]  /*27f0*/  ISETP.GE.AND P0, PT, R18, R38.reuse, PT ;  /* 0x000000261200720c */ /* 0x080fe40003f06270 */
[----:B------:R-:W-:Y:S01]  /*2800*/  FSEL R15, R25, -INF , !P3 ;  /* 0xff800000190f7808 */ /* 0x000fe20005800000 */
[----:B------:R-:W5:Y:S01]  /*2810*/  MUFU.TANH R39, R39 ;  /* 0x0000002700277308 */ /* 0x000f620000002400 */
[----:B------:R-:W-:Y:S02]  /*2820*/  ISETP.GE.AND P3, PT, R9, R17, PT ;  /* 0x000000110900720c */ /* 0x000fe40003f66270 */
[----:B-1----:R-:W-:Y:S02]  /*2830*/  FSEL R94, R94, -INF , !P0 ;  /* 0xff8000005e5e7808 */ /* 0x002fe40004000000 */
[----:B------:R-:W-:-:S02]  /*2840*/  ISETP.GE.AND P0, PT, R10, R38, PT ;  /* 0x000000260a00720c */ /* 0x000fc40003f06270 */
[----:B--2---:R-:W-:Y:S01]  /*2850*/  FSEL R9, R33, -INF , !P3 ;  /* 0xff80000021097808 */ /* 0x004fe20005800000 */
[----:B------:R-:W1:Y:S01]  /*2860*/  MUFU.TANH R90, R73 ;  /* 0x00000049005a7308 */ /* 0x000e620000002400 */
[-C--:B------:R-:W-:Y:S01]  /*2870*/  ISETP.GE.AND P3, PT, R18, R17.reuse, PT ;  /* 0x000000111200720c */ /* 0x080fe20003f66270 */
[----:B------:R-:W-:Y:S01]  /*2880*/  VIADD R18, R35, 0xfffffff0 ;  /* 0xfffffff023127836 */ /* 0x000fe20000000000 */
[----:B---3--:R-:W-:Y:S02]  /*2890*/  FSEL R100, R100, -INF , !P0 ;  /* 0xff80000064647808 */ /* 0x008fe40004000000 */
[----:B------:R-:W-:Y:S02]  /*28a0*/  ISETP.GE.AND P0, PT, R92, 0x2, PT ;  /* 0x000000025c00780c */ /* 0x000fe40003f06270 */
[----:B----4-:R-:W-:Y:S01]  /*28b0*/  FSEL R101, R101, -INF , !P3 ;  /* 0xff80000065657808 */ /* 0x010fe20005800000 */
[----:B------:R-:W2:Y:S01]  /*28c0*/  MUFU.TANH R97, R75 ;  /* 0x0000004b00617308 */ /* 0x000ea20000002400 */
[----:B------:R-:W-:Y:S01]  /*28d0*/  ISETP.GE.AND P3, PT, R10, R17, PT ;  /* 0x000000110a00720c */ /* 0x000fe20003f66270 */
[C---:B------:R-:W-:Y:S01]  /*28e0*/  VIADD R10, R35.reuse, 0xfffffff8 ;  /* 0xfffffff8230a7836 */ /* 0x040fe20000000000 */
[----:B-----5:R-:W-:Y:S01]  /*28f0*/  FSEL R104, R104, -INF , !P2 ;  /* 0xff80000068687808 */ /* 0x020fe20005000000 */
[----:B------:R-:W-:Y:S01]  /*2900*/  VIADD R35, R35, 0xfffffff9 ;  /* 0xfffffff923237836 */ /* 0x000fe20000000000 */
[----:B------:R-:W-:-:S02]  /*2910*/  FSEL R95, R39, -INF , !P1 ;  /* 0xff800000275f7808 */ /* 0x000fc40004800000 */
[CC--:B------:R-:W-:Y:S01]  /*2920*/  ISETP.GE.AND P2, PT, R18.reuse, R38.reuse, PT ;  /* 0x000000261200720c */ /* 0x0c0fe20003f46270 */
[----:B------:R-:W3:Y:S01]  /*2930*/  MUFU.TANH R98, R84 ;  /* 0x0000005400627308 */ /* 0x000ee20000002400 */
[----:B------:R-:W-:Y:S02]  /*2940*/  ISETP.GE.AND P1, PT, R18, R17, PT ;  /* 0x000000111200720c */ /* 0x000fe40003f26270 */
[----:B-1----:R-:W-:Y:S02]  /*2950*/  FSEL R90, R90, -INF , !P5 ;  /* 0xff8000005a5a7808 */ /* 0x002fe40006800000 */
[----:B------:R-:W-:-:S03]  /*2960*/  ISETP.GE.AND P5, PT, R10, R38, PT ;  /* 0x000000260a00720c */ /* 0x000fc60003fa6270 */
        /* <DEDUP_REMOVED lines=11> */
[----:B--2---:R-:W-:-:S07]  /*2a20*/  FSEL R93, R93, -INF , !P3 ;  /* 0xff8000005d5d7808 */ /* 0x004fce0005800000 */
[----:B------:R-:W2:Y:S01]  /*2a30*/  MUFU.TANH R89, R30 ;  /* 0x0000001e00597308 */ /* 0x000ea20000002400 */
[----:B---3--:R-:W-:-:S07]  /*2a40*/  FSEL R102, R102, -INF , !P5 ;  /* 0xff80000066667808 */ /* 0x008fce0006800000 */
[----:B------:R-:W3:Y:S01]  /*2a50*/  MUFU.TANH R87, R31 ;  /* 0x0000001f00577308 */ /* 0x000ee20000002400 */
[----:B-1----:R-:W-:Y:S02]  /*2a60*/  FSEL R96, R96, -INF , !P4 ;  /* 0xff80000060607808 */ /* 0x002fe40006000000 */
[----:B--2---:R-:W-:Y:S02]  /*2a70*/  FSEL R89, R89, -INF , !P2 ;  /* 0xff80000059597808 */ /* 0x004fe40005000000 */
[----:B---3--:R-:W-:Y:S01]  /*2a80*/  FSEL R87, R87, -INF , !P1 ;  /* 0xff80000057577808 */ /* 0x008fe20004800000 */
        /* <DEDUP_REMOVED lines=63> */
.L_x_4900:
[----:B------:R-:W-:-:S04]  /*2e80*/  IADD3 R2, -R2, RZ, RZ ;  /* 0x000000ff02027210 */ /* 0x000fc80007ffe1ff */
[----:B------:R-:W-:-:S07]  /*2e90*/  SHF.R.S32.HI R7, RZ, 0x1f, R2 ;  /* 0x0000001fff077819 */ /* 0x000fce0000011402 */
.L_x_4901:
        /* <DEDUP_REMOVED lines=14> */
.L_x_4899:
        /* <DEDUP_REMOVED lines=32> */
[----:B-1----:R-:W1:Y:S03]  /*3180*/  SHFL.BFLY PT, R7, R10, 0x2, 0x1f ;  /* 0x0c401f000a077f89 */ /* 0x002e6600000e0000 */
        /* <DEDUP_REMOVED lines=23> */
[----:B------:R-:W-:Y:S01]  /*3300*/  LDSM.16.MT88.4 R4, [R116+0x8000] ;  /* 0x008000007404783b */ /* 0x000fe20000004200 */
        /* <DEDUP_REMOVED lines=12> */
[----:B------:R-:W-:Y:S01]  /*33d0*/  FFMA.FTZ R3, R8, UR4, -R99 ;  /* 0x0000000408037c23 */ /* 0x000fe20008010863 */
[--C-:B------:R-:W-:Y:S01]  /*33e0*/  FFMA.FTZ R28, R15, UR4, -R88.reuse ;  /* 0x000000040f1c7c23 */ /* 0x100fe20008010858 */
[----:B------:R-:W-:Y:S01]  /*33f0*/  MUFU.EX2 R34, R34 ;  /* 0x0000002200227308 */ /* 0x000fe20000000800 */
[--C-:B------:R-:W-:Y:S01]  /*3400*/  FFMA.FTZ R27, R13, UR4, -R88.reuse ;  /* 0x000000040d1b7c23 */ /* 0x100fe20008010858 */
[--C-:B------:R-:W-:Y:S01]  /*3410*/  FFMA.FTZ R29, R11, UR4, -R88.reuse ;  /* 0x000000040b1d7c23 */ /* 0x100fe20008010858 */
[--C-:B------:R-:W-:Y:S01]  /*3420*/  FFMA.FTZ R26, R9, UR4, -R88.reuse ;  /* 0x00000004091a7c23 */ /* 0x100fe20008010858 */
[----:B------:R-:W3:Y:S01]  /*3430*/  LDSM.16.MT88.4 R12, [R116+0x6400] ;  /* 0x00640000740c783b */ /* 0x000ee20000004200 */
[--C-:B------:R-:W-:Y:S01]  /*3440*/  FFMA.FTZ R95, R95, UR4, -R88.reuse ;  /* 0x000000045f5f7c23 */ /* 0x100fe20008010858 */
[--C-:B------:R-:W-:Y:S01]  /*3450*/  FFMA.FTZ R97, R97, UR4, -R88.reuse ;  /* 0x0000000461617c23 */ /* 0x100fe20008010858 */
[--C-:B------:R-:W-:Y:S01]  /*3460*/  FFMA.FTZ R91, R91, UR4, -R88.reuse ;  /* 0x000000045b5b7c23 */ /* 0x100fe20008010858 */
[----:B------:R-:W4:Y:S01]  /*3470*/  MUFU.EX2 R31, R31 ;  /* 0x0000001f001f7308 */ /* 0x000f220000000800 */
[----:B------:R-:W5:Y:S01]  /*3480*/  LDSM.16.MT88.4 R8, [R116+0x7400] ;  /* 0x007400007408783b */ /* 0x000f620000004200 */
[----:B-1----:R-:W-:Y:S01]  /*3490*/  F2FP.F16.F32.PACK_AB R48, R33, R84 ;  /* 0x000000542130723e */ /* 0x002fe200000000ff */
[--C-:B------:R-:W-:Y:S01]  /*34a0*/  FFMA.FTZ R96, R93, UR4, -R88.reuse ;  /* 0x000000045d607c23 */ /* 0x100fe20008010858 */
[--C-:B------:R-:W-:Y:S01]  /*34b0*/  FFMA.FTZ R89, R89, UR4, -R88.reuse ;  /* 0x0000000459597c23 */ /* 0x100fe20008010858 */
[----:B------:R-:W1:Y:S01]  /*34c0*/  LDSM.16.MT88.4 R16, [R117+0x7400] ;  /* 0x007400007510783b */ /* 0x000e620000004200 */
[----:B------:R-:W-:Y:S01]  /*34d0*/  FFMA.FTZ R138, R87, UR4, -R88 ;  /* 0x00000004578a7c23 */ /* 0x000fe20008010858 */
[----:B------:R-:W-:Y:S01]  /*34e0*/  FADD.FTZ R33, R84, R33 ;  /* 0x0000002154217221 */ /* 0x000fe20000010000 */
[----:B------:R-:W-:Y:S08]  /*34f0*/  MUFU.EX2 R86, R86 ;  /* 0x0000005600567308 */ /* 0x000ff00000000800 */
[----:B------:R-:W2:Y:S01]  /*3500*/  MUFU.EX2 R85, R85 ;  /* 0x0000005500557308 */ /* 0x000ea20000000800 */
[----:B----4-:R-:W-:Y:S01]  /*3510*/  F2FP.F16.F32.PACK_AB R50, R31, R34 ;  /* 0x000000221f32723e */ /* 0x010fe200000000ff */
[----:B------:R-:W-:-:S04]  /*3520*/  FADD.FTZ R34, R34, R33 ;  /* 0x0000002122227221 */ /* 0x000fc80000010000 */
[----:B------:R-:W-:Y:S02]  /*3530*/  FADD.FTZ R31, R31, R34 ;  /* 0x000000221f1f7221 */ /* 0x000fe40000010000 */
[----:B------:R-:W-:Y:S08]  /*3540*/  MUFU.EX2 R35, R35 ;  /* 0x0000002300237308 */ /* 0x000ff00000000800 */
[----:B------:R-:W4:Y:S01]  /*3550*/  MUFU.EX2 R32, R32 ;  /* 0x0000002000207308 */ /* 0x000f220000000800 */
[----:B--2---:R-:W-:Y:S01]  /*3560*/  F2FP.F16.F32.PACK_AB R49, R85, R86 ;  /* 0x000000565531723e */ /* 0x004fe200000000ff */
[----:B------:R-:W-:-:S06]  /*3570*/  FADD.FTZ R86, R86, R85 ;  /* 0x0000005556567221 */ /* 0x000fcc0000010000 */
[----:B------:R-:W-:Y:S08]  /*3580*/  MUFU.EX2 R30, R30 ;  /* 0x0000001e001e7308 */ /* 0x000ff00000000800 */
[----:B------:R-:W2:Y:S01]  /*3590*/  MUFU.EX2 R25, R25 ;  /* 0x0000001900197308 */ /* 0x000ea20000000800 */
[----:B----4-:R-:W-:Y:S01]  /*35a0*/  F2FP.F16.F32.PACK_AB R51, R32, R35 ;  /* 0x000000232033723e */ /* 0x010fe200000000ff */
        /* <DEDUP_REMOVED lines=23> */
[----:B--2---:R-:W-:Y:S01]  /*3720*/  F2FP.F16.F32.PACK_AB R4, R25, R30 ;  /* 0x0000001e1904723e */ /* 0x004fe200000000ff */
[----:B------:R-:W-:Y:S01]  /*3730*/  FADD.FTZ R30, R30, R31 ;  /* 0x0000001f1e1e7221 */ /* 0x000fe20000010000 */
[----:B----4-:R-:W-:Y:S01]  /*3740*/  F2FP.F16.F32.PACK_AB R5, R27, R28 ;  /* 0x0000001c1b05723e */ /* 0x010fe200000000ff */
[----:B------:R-:W-:-:S02]  /*3750*/  FADD.FTZ R28, R28, R35 ;  /* 0x000000231c1c7221 */ /* 0x000fc40000010000 */
[----:B------:R-:W-:Y:S01]  /*3760*/  FADD.FTZ R25, R25, R30 ;  /* 0x0000001e19197221 */ /* 0x000fe20000010000 */
[----:B------:R-:W-:Y:S01]  /*3770*/  F2FP.F16.F32.PACK_AB R6, R3, R24 ;  /* 0x000000180306723e */ /* 0x000fe200000000ff */
[----:B------:R-:W-:Y:S01]  /*3780*/  MUFU.EX2 R137, R137 ;  /* 0x0000008900897308 */ /* 0x000fe20000000800 */
[----:B---3--:R-:W-:Y:S01]  /*3790*/  F2FP.F16.F32.PACK_AB R7, R26, R29 ;  /* 0x0000001d1a07723e */ /* 0x008fe200000000ff */
        /* <DEDUP_REMOVED lines=8> */
[----:B------:R-:W2:Y:S02]  /*3820*/  LDSM.16.MT88.4 R12, [R117+0x8400] ;  /* 0x00840000750c783b */ /* 0x000ea40000004200 */
[----:B------:R-:W-:Y:S03]  /*3830*/  MUFU.EX2 R96, R96 ;  /* 0x0000006000607308 */ /* 0x000fe60000000800 */
[C---:B-----5:R-:W-:Y:S05]  /*3840*/  HMMA.16816.F32 R56, R4.reuse, R8, R56 ;  /* 0x000000080438723c */ /* 0x060fea0000001838 */
[----:B------:R-:W-:Y:S01]  /*3850*/  MUFU.EX2 R89, R89 ;  /* 0x0000005900597308 */ /* 0x000fe20000000800 */
[C---:B------:R-:W-:Y:S01]  /*3860*/  HMMA.16816.F32 R52, R4.reuse, R10, R52 ;  /* 0x0000000a0434723c */ /* 0x040fe20000001834 */
[----:B------:R-:W3:Y:S05]  /*3870*/  LDSM.16.MT88.4 R8, [R116+0x8400] ;  /* 0x008400007408783b */ /* 0x000eea0000004200 */
[C---:B-1----:R-:W-:Y:S01]  /*3880*/  HMMA.16816.F32 R64, R4.reuse, R16, R64 ;  /* 0x000000100440723c */ /* 0x042fe20000001840 */
[----:B------:R-:W-:Y:S05]  /*3890*/  MUFU.EX2 R138, R138 ;  /* 0x0000008a008a7308 */ /* 0x000fea0000000800 */
[C---:B------:R-:W-:Y:S01]  /*38a0*/  HMMA.16816.F32 R60, R4.reuse, R18, R60 ;  /* 0x00000012043c723c */ /* 0x040fe2000000183c */
[----:B------:R-:W1:Y:S05]  /*38b0*/  LDSM.16.MT88.4 R16, [R117+0x6800] ;  /* 0x006800007510783b */ /* 0x000e6a0000004200 */
[C---:B------:R-:W-:Y:S06]  /*38c0*/  HMMA.16816.F32 R80, R4.reuse, R20, R80 ;  /* 0x000000140450723c */ /* 0x040fec0000001850 */
[C---:B------:R-:W-:Y:S01]  /*38d0*/  HMMA.16816.F32 R76, R4.reuse, R22, R76 ;  /* 0x00000016044c723c */ /* 0x040fe2000000184c */
[--C-:B------:R-:W-:Y:S01]  /*38e0*/  FFMA.FTZ R21, R94, UR4, -R99.reuse ;  /* 0x000000045e157c23 */ /* 0x100fe20008010863 */
[--C-:B------:R-:W-:Y:S01]  /*38f0*/  FFMA.FTZ R20, R90, UR4, -R99.reuse ;  /* 0x000000045a147c23 */ /* 0x100fe20008010863 */
[--C-:B------:R-:W-:Y:S01]  /*3900*/  FFMA.FTZ R90, R103, UR4, -R88.reuse ;  /* 0x00000004675a7c23 */ /* 0x100fe20008010858 */
[----:B------:R-:W-:Y:S01]  /*3910*/  FFMA.FTZ R94, R101, UR4, -R88 ;  /* 0x00000004655e7c23 */ /* 0x000fe20008010858 */
[--C-:B------:R-:W-:Y:S01]  /*3920*/  FFMA.FTZ R101, R100, UR4, -R99.reuse ;  /* 0x0000000464657c23 */ /* 0x100fe20008010863 */
[----:B--2---:R-:W-:Y:S01]  /*3930*/  HMMA.16816.F32 R36, R4, R12, R36 ;  /* 0x0000000c0424723c */ /* 0x004fe20000001824 */
[--C-:B------:R-:W-:Y:S01]  /*3940*/  FFMA.FTZ R23, R106, UR4, -R99.reuse ;  /* 0x000000046a177c23 */ /* 0x100fe20008010863 */
[--C-:B------:R-:W-:Y:S01]  /*3950*/  FFMA.FTZ R22, R104, UR4, -R99.reuse ;  /* 0x0000000468167c23 */ /* 0x100fe20008010863 */
[----:B------:R-:W-:Y:S01]  /*3960*/  MUFU.EX2 R21, R21 ;  /* 0x0000001500157308 */ /* 0x000fe20000000800 */
[----:B------:R-:W-:-:S02]  /*3970*/  FFMA.FTZ R100, R102, UR4, -R99 ;  /* 0x0000000466647c23 */ /* 0x000fc40008010863 */
[C---:B------:R-:W-:Y:S01]  /*3980*/  HMMA.16816.F32 R40, R4.reuse, R14, R40 ;  /* 0x0000000e0428723c */ /* 0x040fe20000001828 */
[----:B------:R-:W2:Y:S04]  /*3990*/  LDSM.16.MT88.4 R12, [R116+0x6800] ;  /* 0x00680000740c783b */ /* 0x000ea80000004200 */
[----:B------:R-:W-:Y:S01]  /*39a0*/  MUFU.EX2 R23, R23 ;  /* 0x0000001700177308 */ /* 0x000fe20000000800 */
[C---:B---3--:R-:W-:Y:S06]  /*39b0*/  HMMA.16816.F32 R44, R4.reuse, R8, R44 ;  /* 0x00000008042c723c */ /* 0x048fec000000182c */
[----:B------:R-:W-:Y:S01]  /*39c0*/  HMMA.16816.F32 R48, R4, R10, R48 ;  /* 0x0000000a0430723c */ /* 0x000fe20000001830 */
[----:B------:R-:W3:Y:S01]  /*39d0*/  LDSM.16.MT88.4 R8, [R117+0x7800] ;  /* 0x007800007508783b */ /* 0x000ee20000004200 */
[----:B------:R-:W4:Y:S08]  /*39e0*/  MUFU.EX2 R22, R22 ;  /* 0x0000001600167308 */ /* 0x000f300000000800 */
[----:B------:R-:W5:Y:S08]  /*39f0*/  MUFU.EX2 R20, R20 ;  /* 0x0000001400147308 */ /* 0x000f700000000800 */
[----:B------:R-:W1:Y:S01]  /*3a00*/  MUFU.EX2 R90, R90 ;  /* 0x0000005a005a7308 */ /* 0x000e620000000800 */
[----:B----4-:R-:W-:Y:S01]  /*3a10*/  F2FP.F16.F32.PACK_AB R4, R22, R23 ;  /* 0x000000171604723e */ /* 0x010fe200000000ff */
[----:B------:R-:W-:-:S04]  /*3a20*/  FADD.FTZ R23, R23, R24 ;  /* 0x0000001817177221 */ /* 0x000fc80000010000 */
[----:B------:R-:W-:Y:S02]  /*3a30*/  FADD.FTZ R22, R22, R23 ;  /* 0x0000001716167221 */ /* 0x000fe40000010000 */
[----:B------:R-:W4:Y:S01]  /*3a40*/  MUFU.EX2 R94, R94 ;  /* 0x0000005e005e7308 */ /* 0x000f220000000800 */
[----:B-----5:R-:W-:Y:S01]  /*3a50*/  F2FP.F16.F32.PACK_AB R6, R20, R21 ;  /* 0x000000151406723e */ /* 0x020fe200000000ff */
[----:B------:R-:W-:-:S04]  /*3a60*/  FADD.FTZ R21, R21, R22 ;  /* 0x0000001615157221 */ /* 0x000fc80000010000 */
[----:B------:R-:W-:Y:S02]  /*3a70*/  FADD.FTZ R21, R20, R21 ;  /* 0x0000001514157221 */ /* 0x000fe40000010000 */
[----:B------:R-:W5:Y:S01]  /*3a80*/  MUFU.EX2 R101, R101 ;  /* 0x0000006500657308 */ /* 0x000f620000000800 */
[----:B-1----:R-:W-:Y:S01]  /*3a90*/  F2FP.F16.F32.PACK_AB R5, R95, R90 ;  /* 0x0000005a5f05723e */ /* 0x002fe200000000ff */
[----:B------:R-:W-:-:S04]  /*3aa0*/  FADD.FTZ R90, R90, R29 ;  /* 0x0000001d5a5a7221 */ /* 0x000fc80000010000 */
[----:B------:R-:W-:Y:S02]  /*3ab0*/  FADD.FTZ R95, R95, R90 ;  /* 0x0000005a5f5f7221 */ /* 0x000fe40000010000 */
[----:B------:R-:W1:Y:S01]  /*3ac0*/  MUFU.EX2 R100, R100 ;  /* 0x0000006400647308 */ /* 0x000e620000000800 */
[----:B----4-:R-:W-:Y:S01]  /*3ad0*/  F2FP.F16.F32.PACK_AB R7, R97, R94 ;  /* 0x0000005e6107723e */ /* 0x010fe200000000ff */
[----:B------:R-:W-:-:S04]  /*3ae0*/  FADD.FTZ R94, R94, R95 ;  /* 0x0000005f5e5e7221 */ /* 0x000fc80000010000 */
[----:B------:R-:W-:Y:S02]  /*3af0*/  FADD.FTZ R94, R97, R94 ;  /* 0x0000005e615e7221 */ /* 0x000fe40000010000 */
[C---:B------:R-:W-:Y:S06]  /*3b00*/  HMMA.16816.F32 R80, R4.reuse, R16, R80 ;  /* 0x000000100450723c */ /* 0x040fec0000001850 */
        /* <DEDUP_REMOVED lines=14> */
[C---:B---3--:R-:W-:Y:S06]  /*3bf0*/  HMMA.16816.F32 R44, R4.reuse, R8, R44 ;  /* 0x00000008042c723c */ /* 0x048fec000000182c */
[----:B------:R-:W-:Y:S01]  /*3c00*/  HMMA.16816.F32 R48, R4, R10, R48 ;  /* 0x0000000a0430723c */ /* 0x000fe20000001830 */
[----:B------:R-:W3:Y:S06]  /*3c10*/  LDSM.16.MT88.4 R8, [R117+0x7c00] ;  /* 0x007c00007508783b */ /* 0x000eec0000004200 */
[----:B-----5:R-:W-:Y:S01]  /*3c20*/  F2FP.F16.F32.PACK_AB R4, R101, R98 ;  /* 0x000000626504723e */ /* 0x020fe200000000ff */
[----:B------:R-:W-:Y:S01]  /*3c30*/  FADD.FTZ R98, R98, R21 ;  /* 0x0000001562627221 */ /* 0x000fe20000010000 */
[----:B------:R-:W-:Y:S01]  /*3c40*/  F2FP.F16.F32.PACK_AB R5, R96, R91 ;  /* 0x0000005b6005723e */ /* 0x000fe200000000ff */
[----:B------:R-:W-:Y:S01]  /*3c50*/  FADD.FTZ R91, R91, R94 ;  /* 0x0000005e5b5b7221 */ /* 0x000fe20000010000 */
[----:B-1----:R-:W-:Y:S01]  /*3c60*/  F2FP.F16.F32.PACK_AB R6, R137, R100 ;  /* 0x000000648906723e */ /* 0x002fe200000000ff */
[----:B------:R-:W-:Y:S01]  /*3c70*/  FADD.FTZ R101, R101, R98 ;  /* 0x0000006265657221 */ /* 0x000fe20000010000 */
[----:B------:R-:W-:Y:S01]  /*3c80*/  F2FP.F16.F32.PACK_AB R7, R138, R89 ;  /* 0x000000598a07723e */ /* 0x000fe200000000ff */
[----:B------:R-:W-:-:S02]  /*3c90*/  FADD.FTZ R96, R96, R91 ;  /* 0x0000005b60607221 */ /* 0x000fc40000010000 */
[----:B------:R-:W-:Y:S02]  /*3ca0*/  FADD.FTZ R100, R100, R101 ;  /* 0x0000006564647221 */ /* 0x000fe40000010000 */
[----:B------:R-:W-:Y:S02]  /*3cb0*/  FADD.FTZ R89, R89, R96 ;  /* 0x0000006059597221 */ /* 0x000fe40000010000 */
[----:B----4-:R-:W-:Y:S01]  /*3cc0*/  HMMA.16816.F32 R80, R4, R16, R80 ;  /* 0x000000100450723c */ /* 0x010fe20000001850 */
[----:B------:R-:W-:Y:S01]  /*3cd0*/  FADD.FTZ R137, R137, R100 ;  /* 0x0000006489897221 */ /* 0x000fe20000010000 */
[----:B------:R-:W-:-:S04]  /*3ce0*/  FADD.FTZ R138, R138, R89 ;  /* 0x000000598a8a7221 */ /* 0x000fc80000010000 */
        /* <DEDUP_REMOVED lines=16> */
[----:B------:R-:W-:Y:S01]  /*3df0*/  UIADD3 UR4, -UR10, URZ, URZ ;  /* 0x0000003f0a047290 */ /* 0x000fe2000fffe13f */
[----:B------:R-:W-:Y:S01]  /*3e00*/  IADD3 R136, R92, -0x2, RZ ;  /* 0xfffffffe5c887810 */ /* 0x000fe20007ffe0ff */
[----:B------:R-:W-:Y:S01]  /*3e10*/  ULDC UR9, c[0x0][0x248] ;  /* 0x0000920000097ab9 */ /* 0x000fe20000000800 */
[----:B------:R-:W-:Y:S01]  /*3e20*/  MOV R3, R0 ;  /* 0x0000000000037202 */ /* 0x000fe20000000f00 */
[----:B------:R-:W-:Y:S01]  /*3e30*/  USHF.L.U32 UR7, UR9, 0x6, URZ ;  /* 0x0000000609077899 */ /* 0x000fe2000800063f */
[----:B------:R-:W-:Y:S01]  /*3e40*/  IMAD.MOV.U32 R87, RZ, RZ, R2 ;  /* 0x000000ffff577224 */ /* 0x000fe200078e0002 */
[----:B------:R-:W-:Y:S01]  /*3e50*/  USHF.R.S32.HI UR11, URZ, 0x1f, UR4 ;  /* 0x0000001f3f0b7899 */ /* 0x000fe20008011404 */
[----:B------:R-:W-:Y:S01]  /*3e60*/  MOV R135, UR4 ;  /* 0x0000000400877c02 */ /* 0x000fe20008000f00 */
[----:B------:R-:W-:Y:S01]  /*3e70*/  UIADD3 UR6, -UR7, URZ, URZ ;  /* 0x0000003f07067290 */ /* 0x000fe2000fffe13f */
[----:B------:R-:W-:-:S03]  /*3e80*/  ULDC UR4, c[0x0][0x2ec] ;  /* 0x0000bb0000047ab9 */ /* 0x000fc60000000800 */
[----:B------:R-:W-:Y:S01]  /*3e90*/  IMAD.U32 R134, RZ, RZ, UR11 ;  /* 0x0000000bff867e24 */ /* 0x000fe2000f8e00ff */
[----:B------:R-:W-:Y:S01]  /*3ea0*/  USHF.R.S32.HI UR5, URZ, 0x1f, UR6 ;  /* 0x0000001f3f057899 */ /* 0x000fe20008011406 */
[----:B------:R-:W-:-:S11]  /*3eb0*/  ULDC UR11, c[0x0][0x39c] ;  /* 0x0000e700000b7ab9 */ /* 0x000fd60000000800 */
.L_x_4906:
        /* <DEDUP_REMOVED lines=66> */
.L_x_4903:
        /* <DEDUP_REMOVED lines=14> */
[----:B------:R-:W-:Y:S06]  /*43c0*/  LDSM.16.M88.4 R88, [R121] ;  /* 0x000000007958783b */ /* 0x000fec0000000200 */
[----:B------:R-:W2:Y:S06]  /*43d0*/  LDSM.16.M88.4 R92, [R120] ;  /* 0x00000000785c783b */ /* 0x000eac0000000200 */
[----:B------:R-:W3:Y:S06]  /*43e0*/  LDSM.16.M88.4 R96, [R120+0x400] ;  /* 0x000400007860783b */ /* 0x000eec0000000200 */
[----:B------:R-:W4:Y:S06]  /*43f0*/  LDSM.16.M88.4 R100, [R120+0x800] ;  /* 0x000800007864783b */ /* 0x000f2c0000000200 */
[----:B------:R-:W5:Y:S06]  /*4400*/  LDSM.16.M88.4 R104, [R120+0xc00] ;  /* 0x000c00007868783b */ /* 0x000f6c0000000200 */
[----:B------:R-:W0:Y:S06]  /*4410*/  LDGDEPBAR ;  /* 0x00000000000079af */ /* 0x000e2c0000000000 */
[----:B------:R-:W-:Y:S06]  /*4420*/  LDSM.16.M88.4 R108, [R119] ;  /* 0x00000000776c783b */ /* 0x000fec0000000200 */
        /* <DEDUP_REMOVED lines=74> */
[----:B------:R-:W-:Y:S05]  /*48d0*/  DEPBAR.LE SB0, 0x0 ;  /* 0x000080000000791a */ /* 0x000fea0000000000 */
[----:B------:R-:W1:Y:S01]  /*48e0*/  MUFU.TANH R157, R157 ;  /* 0x0000009d009d7308 */ /* 0x000e620000002400 */
[----:B------:R-:W-:Y:S01]  /*48f0*/  BAR.SYNC.DEFER_BLOCKING 0x0 ;  /* 0x0000000000007b1d */ /* 0x000fe20000010000 */
[C---:B---3--:R-:W-:Y:S05]  /*4900*/  HMMA.16816.F32 R20, R96.reuse, R92, R20 ;  /* 0x0000005c6014723c */ /* 0x048fea0000001814 */
[----:B------:R-:W-:Y:S03]  /*4910*/  FMUL.FTZ R161, R9, UR11 ;  /* 0x0000000b09a17c20 */ /* 0x000fe60008410000 */
        /* <DEDUP_REMOVED lines=18> */
[----:B-1----:R-:W-:Y:S03]  /*4a40*/  FMUL.FTZ R0, R11, UR11 ;  /* 0x0000000b0b007c20 */ /* 0x002fe60008410000 */
[----:B------:R-:W1:Y:S01]  /*4a50*/  MUFU.TANH R159, R159 ;  /* 0x0000009f009f7308 */ /* 0x000e620000002400 */
[C---:B----4-:R-:W-:Y:S03]  /*4a60*/  HMMA.16816.F32 R28, R96.reuse, R88, R28 ;  /* 0x00000058601c723c */ /* 0x050fe6000000181c */
[----:B------:R-:W-:Y:S01]  /*4a70*/  FMUL.FTZ R160, R24, UR11 ;  /* 0x0000000b18a07c20 */ /* 0x000fe20008410000 */
[----:B------:R-:W-:Y:S01]  /*4a80*/  FMUL.FTZ R150, R25, UR11 ;  /* 0x0000000b19967c20 */ /* 0x000fe20008410000 */
[----:B------:R-:W-:Y:S01]  /*4a90*/  FMUL.FTZ R148, R26, UR11 ;  /* 0x0000000b1a947c20 */ /* 0x000fe20008410000 */
[----:B------:R-:W-:Y:S03]  /*4aa0*/  HMMA.16816.F32 R32, R96, R90, R32 ;  /* 0x0000005a6020723c */ /* 0x000fe60000001820 */
[----:B------:R4:W1:Y:S02]  /*4ab0*/  MUFU.TANH R114, R2 ;  /* 0x0000000200727308 */ /* 0x0008640000002400 */
[----:B------:R-:W-:Y:S08]  /*4ac0*/  FMUL.FTZ R146, R27, UR11 ;  /* 0x0000000b1b927c20 */ /* 0x000ff00008410000 */
[----:B------:R4:W1:Y:S10]  /*4ad0*/  MUFU.TANH R105, R0 ;  /* 0x0000000000697308 */ /* 0x0008740000002400 */
        /* <DEDUP_REMOVED lines=33> */
[----:B------:R-:W-:Y:S02]  /*4cf0*/  MOV R10, UR6 ;  /* 0x00000006000a7c02 */ /* 0x000fe40008000f00 */
[----:B------:R-:W-:Y:S01]  /*4d00*/  MOV R7, UR5 ;  /* 0x0000000500077c02 */ /* 0x000fe20008000f00 */
[----:B------:R-:W-:Y:S06]  /*4d10*/  @P6 BRA `(.L_x_4905) ;  /* 0x0000000000f46947 */ /* 0x000fec0003800000 */
[----:B----4-:R-:W2:Y:S01]  /*4d20*/  LDC R0, c[0x0][0x380] ;  /* 0x0000e000ff007b82 */ /* 0x010ea20000000800 */
        /* <DEDUP_REMOVED lines=60> */
.L_x_4905:
        /* <DEDUP_REMOVED lines=14> */
.L_x_4904:
[----:B-1--4-:R-:W-:Y:S01]  /*51d0*/  FMNMX.FTZ R0, R114, R87, !PT ;  /* 0x0000005772007209 */ /* 0x012fe20007810000 */
        /* <DEDUP_REMOVED lines=16> */
[----:B--2---:R-:W-:Y:S02]  /*52e0*/  FMNMX.FTZ R5, R145, R0, !PT ;  /* 0x0000000091057209 */ /* 0x004fe40007810000 */
        /* <DEDUP_REMOVED lines=46> */
[----:B------:R-:W2:Y:S01]  /*55d0*/  MUFU.EX2 R84, R84 ;  /* 0x0000005400547308 */ /* 0x000ea20000000800 */
[----:B------:R-:W-:Y:S01]  /*55e0*/  FFMA.FTZ R98, R151, UR4, -R97 ;  /* 0x0000000497627c23 */ /* 0x000fe20008010861 */
[--C-:B------:R-:W-:Y:S01]  /*55f0*/  FFMA.FTZ R100, R149, UR4, -R89.reuse ;  /* 0x0000000495647c23 */ /* 0x100fe20008010859 */
[----:B------:R-:W-:Y:S01]  /*5600*/  FFMA.FTZ R101, R155, UR4, -R89 ;  /* 0x000000049b657c23 */ /* 0x000fe20008010859 */
        /* <DEDUP_REMOVED lines=37> */
[----:B------:R-:W-:Y:S01]  /*5860*/  FFMA.FTZ R103, R145, UR4, -R97 ;  /* 0x0000000491677c23 */ /* 0x000fe20008010861 */
[----:B------:R-:W4:Y:S01]  /*5870*/  LDSM.16.MT88.4 R52, [R116+0x8000] ;  /* 0x008000007434783b */ /* 0x000f220000004200 */
[--C-:B------:R-:W-:Y:S01]  /*5880*/  FFMA.FTZ R104, R164, UR4, -R89.reuse ;  /* 0x00000004a4687c23 */ /* 0x100fe20008010859 */
[----:B------:R-:W-:Y:S01]  /*5890*/  FFMA.FTZ R105, R162, UR4, -R89 ;  /* 0x00000004a2697c23 */ /* 0x000fe20008010859 */
[C---:B------:R-:W-:Y:S01]  /*58a0*/  FMUL.FTZ R44, R84.reuse, R44 ;  /* 0x0000002c542c7220 */ /* 0x040fe20000410000 */
[----:B------:R-:W-:Y:S01]  /*58b0*/  FMUL.FTZ R45, R84, R45 ;  /* 0x0000002d542d7220 */ /* 0x000fe20000410000 */
[C---:B------:R-:W-:Y:S03]  /*58c0*/  FMUL.FTZ R46, R3.reuse, R46 ;  /* 0x0000002e032e7220 */ /* 0x040fe60000410000 */
[----:B------:R-:W5:Y:S01]  /*58d0*/  MUFU.EX2 R95, R95 ;  /* 0x0000005f005f7308 */ /* 0x000f620000000800 */
[----:B---3--:R-:W-:Y:S01]  /*58e0*/  F2FP.F16.F32.PACK_AB R81, R94, R90 ;  /* 0x0000005a5e51723e */ /* 0x008fe200000000ff */
[C---:B------:R-:W-:Y:S01]  /*58f0*/  FMUL.FTZ R47, R3.reuse, R47 ;  /* 0x0000002f032f7220 */ /* 0x040fe20000410000 */
[C---:B------:R-:W-:Y:S01]  /*5900*/  FMUL.FTZ R48, R84.reuse, R48 ;  /* 0x0000003054307220 */ /* 0x040fe20000410000 */
[----:B------:R-:W-:Y:S01]  /*5910*/  FMUL.FTZ R49, R84, R49 ;  /* 0x0000003154317220 */ /* 0x000fe20000410000 */
[C---:B------:R-:W-:Y:S01]  /*5920*/  FMUL.FTZ R50, R3.reuse, R50 ;  /* 0x0000003203327220 */ /* 0x040fe20000410000 */
[----:B------:R-:W-:Y:S01]  /*5930*/  FMUL.FTZ R51, R3, R51 ;  /* 0x0000003303337220 */ /* 0x000fe20000410000 */
[----:B------:R-:W-:Y:S03]  /*5940*/  LDSM.16.MT88.4 R76, [R117+0x6c00] ;  /* 0x006c0000754c783b */ /* 0x000fe60000004200 */
[----:B------:R-:W-:Y:S01]  /*5950*/  MUFU.EX2 R93, R93 ;  /* 0x0000005d005d7308 */ /* 0x000fe20000000800 */
[--C-:B------:R-:W-:Y:S01]  /*5960*/  FFMA.FTZ R107, R152, UR4, -R97.reuse ;  /* 0x00000004986b7c23 */ /* 0x100fe20008010861 */
[----:B------:R-:W-:Y:S01]  /*5970*/  FFMA.FTZ R108, R154, UR4, -R97 ;  /* 0x000000049a6c7c23 */ /* 0x000fe20008010861 */
[--C-:B------:R-:W-:Y:S01]  /*5980*/  FFMA.FTZ R109, R156, UR4, -R89.reuse ;  /* 0x000000049c6d7c23 */ /* 0x100fe20008010859 */
[----:B------:R-:W-:Y:S01]  /*5990*/  FFMA.FTZ R106, R158, UR4, -R89 ;  /* 0x000000049e6a7c23 */ /* 0x000fe20008010859 */
[--C-:B------:R-:W-:Y:S01]  /*59a0*/  FFMA.FTZ R110, R160, UR4, -R97.reuse ;  /* 0x00000004a06e7c23 */ /* 0x100fe20008010861 */
[----:B------:R-:W-:Y:S01]  /*59b0*/  FFMA.FTZ R111, R150, UR4, -R97 ;  /* 0x00000004966f7c23 */ /* 0x000fe20008010861 */
[--C-:B------:R-:W-:Y:S03]  /*59c0*/  FFMA.FTZ R112, R148, UR4, -R89.reuse ;  /* 0x0000000494707c23 */ /* 0x100fe60008010859 */
[----:B------:R-:W3:Y:S01]  /*59d0*/  MUFU.EX2 R92, R92 ;  /* 0x0000005c005c7308 */ /* 0x000ee20000000800 */
[----:B-----5:R-:W-:Y:S01]  /*59e0*/  F2FP.F16.F32.PACK_AB R82, R95, R96 ;  /* 0x000000605f52723e */ /* 0x020fe200000000ff */
[----:B------:R-:W-:Y:S01]  /*59f0*/  FFMA.FTZ R113, R146, UR4, -R89 ;  /* 0x0000000492717c23 */ /* 0x000fe20008010859 */
[----:B------:R-:W-:Y:S01]  /*5a00*/  FFMA.FTZ R91, R84, R137, R91 ;  /* 0x00000089545b7223 */ /* 0x000fe2000001005b */
[----:B------:R-:W-:Y:S01]  /*5a10*/  FFMA.FTZ R115, R139, UR4, -R97 ;  /* 0x000000048b737c23 */ /* 0x000fe20008010861 */
[--C-:B------:R-:W-:Y:S01]  /*5a20*/  FFMA.FTZ R139, R140, UR4, -R89.reuse ;  /* 0x000000048c8b7c23 */ /* 0x100fe20008010859 */
[----:B------:R-:W-:Y:S01]  /*5a30*/  FFMA.FTZ R140, R141, UR4, -R89 ;  /* 0x000000048d8c7c23 */ /* 0x000fe20008010859 */
[--C-:B------:R-:W-:Y:S03]  /*5a40*/  FFMA.FTZ R114, R144, UR4, -R97.reuse ;  /* 0x0000000490727c23 */ /* 0x100fe60008010861 */
[----:B------:R-:W-:Y:S01]  /*5a50*/  MUFU.EX2 R99, R99 ;  /* 0x0000006300637308 */ /* 0x000fe20000000800 */
[----:B------:R-:W-:Y:S01]  /*5a60*/  FFMA.FTZ R141, R142, UR4, -R97 ;  /* 0x000000048e8d7c23 */ /* 0x000fe20008010861 */
[--C-:B------:R-:W-:Y:S01]  /*5a70*/  FFMA.FTZ R86, R86, UR4, -R89.reuse ;  /* 0x0000000456567c23 */ /* 0x100fe20008010859 */
[----:B------:R-:W-:Y:S01]  /*5a80*/  FFMA.FTZ R89, R85, UR4, -R89 ;  /* 0x0000000455597c23 */ /* 0x000fe20008010859 */
[----:B------:R-:W-:Y:S01]  /*5a90*/  FFMA.FTZ R97, R143, UR4, -R97 ;  /* 0x000000048f617c23 */ /* 0x000fe20008010861 */
[----:B------:R-:W-:Y:S05]  /*5aa0*/  ISETP.GT.AND P0, PT, R136, RZ, PT ;  /* 0x000000ff8800720c */ /* 0x000fea0003f04270 */
[----:B------:R-:W5:Y:S01]  /*5ab0*/  MUFU.EX2 R98, R98 ;  /* 0x0000006200627308 */ /* 0x000f620000000800 */
[----:B---3--:R-:W-:Y:S07]  /*5ac0*/  F2FP.F16.F32.PACK_AB R83, R92, R93 ;  /* 0x0000005d5c53723e */ /* 0x008fee00000000ff */
        /* <DEDUP_REMOVED lines=15> */
[C---:B------:R-:W-:Y:S01]  /*5bc0*/  FMUL.FTZ R23, R3.reuse, R67 ;  /* 0x0000004303177220 */ /* 0x040fe20000410000 */
[----:B------:R-:W-:Y:S02]  /*5bd0*/  MUFU.EX2 R106, R106 ;  /* 0x0000006a006a7308 */ /* 0x000fe40000000800 */
[C---:B------:R-:W-:Y:S04]  /*5be0*/  FFMA.FTZ R65, R3.reuse, R138, R90 ;  /* 0x0000008a03417223 */ /* 0x040fe8000001005a */
[C---:B------:R-:W-:Y:S04]  /*5bf0*/  HMMA.16816.F32 R20, R80.reuse, R28, R20 ;  /* 0x0000001c5014723c */ /* 0x040fe80000001814 */
[----:B------:R-:W-:Y:S01]  /*5c00*/  MUFU.EX2 R110, R110 ;  /* 0x0000006e006e7308 */ /* 0x000fe20000000800 */
[----:B------:R-:W-:Y:S01]  /*5c10*/  FADD.FTZ R94, R94, R65 ;  /* 0x000000415e5e7221 */ /* 0x000fe20000010000 */
[C---:B------:R-:W-:Y:S08]  /*5c20*/  HMMA.16816.F32 R24, R80.reuse, R30, R24 ;  /* 0x0000001e5018723c */ /* 0x040ff00000001818 */
[----:B------:R-:W3:Y:S03]  /*5c30*/  MUFU.EX2 R101, R101 ;  /* 0x0000006500657308 */ /* 0x000ee60000000800 */
[C---:B------:R-:W-:Y:S01]  /*5c40*/  FMUL.FTZ R28, R84.reuse, R56 ;  /* 0x00000038541c7220 */ /* 0x040fe20000410000 */
[----:B------:R-:W-:Y:S01]  /*5c50*/  FMUL.FTZ R29, R84, R57 ;  /* 0x00000039541d7220 */ /* 0x000fe20000410000 */
[C---:B------:R-:W-:Y:S01]  /*5c60*/  FMUL.FTZ R30, R3.reuse, R58 ;  /* 0x0000003a031e7220 */ /* 0x040fe20000410000 */
[----:B------:R-:W-:Y:S02]  /*5c70*/  FMUL.FTZ R31, R3, R59 ;  /* 0x0000003b031f7220 */ /* 0x000fe40000410000 */
[----:B------:R-:W3:Y:S01]  /*5c80*/  LDSM.16.MT88.4 R56, [R117+0x6400] ;  /* 0x006400007538783b */ /* 0x000ee20000004200 */
[----:B------:R-:W-:Y:S01]  /*5c90*/  FADD.FTZ R93, R93, R94 ;  /* 0x0000005e5d5d7221 */ /* 0x000fe20000010000 */
[----:B------:R-:W-:Y:S03]  /*5ca0*/  MUFU.EX2 R111, R111 ;  /* 0x0000006f006f7308 */ /* 0x000fe60000000800 */
[C---:B--2---:R-:W-:Y:S03]  /*5cb0*/  HMMA.16816.F32 R28, R80.reuse, R68, R28 ;  /* 0x00000044501c723c */ /* 0x044fe6000000181c */
[----:B------:R-:W-:Y:S04]  /*5cc0*/  FADD.FTZ R93, R92, R93 ;  /* 0x0000005d5c5d7221 */ /* 0x000fe80000010000 */
[----:B------:R-:W-:Y:S01]  /*5cd0*/  MUFU.EX2 R112, R112 ;  /* 0x0000007000707308 */ /* 0x000fe20000000800 */
[C---:B------:R-:W-:Y:S01]  /*5ce0*/  HMMA.16816.F32 R32, R80.reuse, R70, R32 ;  /* 0x000000465020723c */ /* 0x040fe20000001820 */
[----:B------:R-:W-:Y:S05]  /*5cf0*/  LDSM.16.MT88.4 R68, [R116+0x6c00] ;  /* 0x006c00007444783b */ /* 0x000fea0000004200 */
[C---:B-1----:R-:W-:Y:S03]  /*5d00*/  HMMA.16816.F32 R36, R80.reuse, R60, R36 ;  /* 0x0000003c5024723c */ /* 0x042fe60000001824 */
[----:B------:R-:W-:Y:S03]  /*5d10*/  MUFU.EX2 R113, R113 ;  /* 0x0000007100717308 */ /* 0x000fe60000000800 */
[C---:B------:R-:W-:Y:S01]  /*5d20*/  HMMA.16816.F32 R40, R80.reuse, R62, R40 ;  /* 0x0000003e5028723c */ /* 0x040fe20000001828 */
[----:B------:R-:W1:Y:S06]  /*5d30*/  LDSM.16.MT88.4 R60, [R116+0x6400] ;  /* 0x00640000743c783b */ /* 0x000e6c0000004200 */
[----:B------:R-:W-:Y:S01]  /*5d40*/  MUFU.EX2 R102, R102 ;  /* 0x0000006600667308 */ /* 0x000fe20000000800 */
[C---:B----4-:R-:W-:Y:S09]  /*5d50*/  HMMA.16816.F32 R44, R80.reuse, R52, R44 ;  /* 0x00000034502c723c */ /* 0x050ff2000000182c */
[----:B------:R-:W2:Y:S01]  /*5d60*/  MUFU.EX2 R103, R103 ;  /* 0x0000006700677308 */ /* 0x000ea20000000800 */
[----:B------:R-:W-:Y:S03]  /*5d70*/  HMMA.16816.F32 R48, R80, R54, R48 ;  /* 0x000000365030723c */ /* 0x000fe60000001830 */
[----:B-----5:R-:W-:Y:S06]  /*5d80*/  F2FP.F16.F32.PACK_AB R52, R98, R99 ;  /* 0x000000636234723e */ /* 0x020fec00000000ff */
[----:B------:R-:W-:Y:S02]  /*5d90*/  MUFU.EX2 R104, R104 ;  /* 0x0000006800687308 */ /* 0x000fe40000000800 */
[----:B---3--:R-:W-:Y:S01]  /*5da0*/  F2FP.F16.F32.PACK_AB R53, R101, R100 ;  /* 0x000000646535723e */ /* 0x008fe200000000ff */
[----:B------:R-:W-:Y:S07]  /*5db0*/  FADD.FTZ R100, R100, R93 ;  /* 0x0000005d64647221 */ /* 0x000fee0000010000 */
[----:B------:R-:W3:Y:S01]  /*5dc0*/  MUFU.EX2 R105, R105 ;  /* 0x0000006900697308 */ /* 0x000ee20000000800 */
[----:B--2---:R-:W-:Y:S01]  /*5dd0*/  F2FP.F16.F32.PACK_AB R54, R103, R102 ;  /* 0x000000666736723e */ /* 0x004fe200000000ff */
[----:B------:R-:W-:Y:S08]  /*5de0*/  FADD.FTZ R101, R101, R100 ;  /* 0x0000006465657221 */ /* 0x000ff00000010000 */
        /* <DEDUP_REMOVED lines=12> */
[----:B------:R-:W3:Y:S10]  /*5eb0*/  MUFU.EX2 R142, R97 ;  /* 0x00000061008e7308 */ /* 0x000ef40000000800 */
[----:B------:R-:W-:Y:S10]  /*5ec0*/  MUFU.EX2 R86, R86 ;  /* 0x0000005600567308 */ /* 0x000ff40000000800 */
[----:B------:R4:W5:Y:S01]  /*5ed0*/  MUFU.EX2 R3, R89 ;  /* 0x0000005900037308 */ /* 0x0009620000000800 */
[----:B---3--:R-:W-:Y:S01]  /*5ee0*/  F2FP.F16.F32.PACK_AB R90, R142, R141 ;  /* 0x0000008d8e5a723e */ /* 0x008fe200000000ff */
[C---:B--2---:R-:W-:Y:S06]  /*5ef0*/  HMMA.16816.F32 R20, R52.reuse, R56, R20 ;  /* 0x000000383414723c */ /* 0x044fec0000001814 */
[C---:B------:R-:W-:Y:S01]  /*5f00*/  HMMA.16816.F32 R24, R52.reuse, R58, R24 ;  /* 0x0000003a3418723c */ /* 0x040fe20000001818 */
[----:B------:R-:W2:Y:S04]  /*5f10*/  LDSM.16.MT88.4 R56, [R117+0x8400] ;  /* 0x008400007538783b */ /* 0x000ea80000004200 */
[----:B----4-:R-:W-:Y:S01]  /*5f20*/  F2FP.F16.F32.PACK_AB R89, R140, R139 ;  /* 0x0000008b8c59723e */ /* 0x010fe200000000ff */
        /* <DEDUP_REMOVED lines=31> */
[----:B------:R-:W-:Y:S01]  /*6120*/  FADD.FTZ R61, R88, R91 ;  /* 0x0000005b583d7221 */ /* 0x000fe20000010000 */
[----:B------:R-:W-:Y:S02]  /*6130*/  F2FP.F16.F32.PACK_AB R88, R115, R114 ;  /* 0x000000727358723e */ /* 0x000fe400000000ff */
[----:B-----5:R-:W-:Y:S07]  /*6140*/  F2FP.F16.F32.PACK_AB R91, R3, R86 ;  /* 0x00000056035b723e */ /* 0x020fee00000000ff */
[C---:B------:R-:W-:Y:S01]  /*6150*/  HMMA.16816.F32 R80, R88.reuse, R76, R4 ;  /* 0x0000004c5850723c */ /* 0x040fe20000001804 */
[----:B------:R-:W3:Y:S05]  /*6160*/  LDSM.16.MT88.4 R4, [R117+0x8c00] ;  /* 0x008c00007504783b */ /* 0x000eea0000004200 */
[C---:B------:R-:W-:Y:S03]  /*6170*/  HMMA.16816.F32 R76, R88.reuse, R78, R8 ;  /* 0x0000004e584c723c */ /* 0x040fe60000001808 */
[----:B------:R-:W4:Y:S03]  /*6180*/  LDSM.16.MT88.4 R8, [R116+0x8c00] ;  /* 0x008c00007408783b */ /* 0x000f260000004200 */
[C---:B------:R-:W-:Y:S06]  /*6190*/  HMMA.16816.F32 R72, R88.reuse, R68, R12 ;  /* 0x000000445848723c */ /* 0x040fec000000180c */
        /* <DEDUP_REMOVED lines=10> */
[C---:B---3--:R-:W-:Y:S05]  /*6240*/  HMMA.16816.F32 R36, R88.reuse, R4, R36 ;  /* 0x000000045824723c */ /* 0x048fea0000001824 */
[----:B------:R-:W-:Y:S01]  /*6250*/  FADD.FTZ R102, R102, R99 ;  /* 0x0000006366667221 */ /* 0x000fe20000010000 */
[----:B------:R-:W-:Y:S01]  /*6260*/  FADD.FTZ R12, R105, R12 ;  /* 0x0000000c690c7221 */ /* 0x000fe20000010000 */
[C---:B------:R-:W-:Y:S04]  /*6270*/  HMMA.16816.F32 R40, R88.reuse, R6, R40 ;  /* 0x000000065828723c */ /* 0x040fe80000001828 */
[----:B------:R-:W-:Y:S01]  /*6280*/  IADD3 R4, R136, -0x1, RZ ;  /* 0xffffffff88047810 */ /* 0x000fe20007ffe0ff */
[----:B------:R-:W-:Y:S01]  /*6290*/  FADD.FTZ R102, R103, R102 ;  /* 0x0000006667667221 */ /* 0x000fe20000010000 */
[----:B------:R-:W-:Y:S01]  /*62a0*/  FADD.FTZ R109, R109, R12 ;  /* 0x0000000c6d6d7221 */ /* 0x000fe20000010000 */
[C---:B----4-:R-:W-:Y:S04]  /*62b0*/  HMMA.16816.F32 R44, R88.reuse, R8, R44 ;  /* 0x00000008582c723c */ /* 0x050fe8000000182c */
        /* <DEDUP_REMOVED lines=19> */
.L_x_4902:
        /* <DEDUP_REMOVED lines=168> */
.L_x_4907:
[----:B------:R-:W-:Y:S01]  /*6e70*/  S2UR UR8, SR_CTAID.Z ;  /* 0x00000000000879c3 */ /* 0x000fe20000002700 */
[----:B------:R-:W-:Y:S01]  /*6e80*/  ULDC UR9, c[0x0][0x270] ;  /* 0x00009c0000097ab9 */ /* 0x000fe20000000800 */
[----:B------:R-:W-:-:S06]  /*6e90*/  ULDC UR6, c[0x0][0x2c4] ;  /* 0x0000b10000067ab9 */ /* 0x000fcc0000000800 */
[----:B------:R-:W1:Y:S02]  /*6ea0*/  S2UR UR7, SR_CTAID.Y ;  /* 0x00000000000779c3 */ /* 0x000e640000002600 */
[----:B-1----:R-:W-:-:S04]  /*6eb0*/  UIMAD UR9, UR7, UR9, UR8 ;  /* 0x00000009070972a4 */ /* 0x002fc8000f8e0208 */
[----:B------:R-:W-:Y:S02]  /*6ec0*/  UIMAD UR9, UR9, UR6, URZ ;  /* 0x00000006090972a4 */ /* 0x000fe4000f8e023f */
.L_x_4908:
        /* <DEDUP_REMOVED lines=21> */
.L_x_4910:
[----:B------:R-:W-:Y:S05]  /*7020*/  BSYNC B0 ;  /* 0x0000000000007941 */ /* 0x000fea0003800000 */
.L_x_4909:
        /* <DEDUP_REMOVED lines=44> */
.L_x_4911:
        /* <DEDUP_REMOVED lines=9> */
.L_x_6287:


//--------------------- .text._ZN5flash24flash_fwd_splitkv_kernelI23Flash_fwd_kernel_traitsILi96ELi64ELi64ELi4ELb0ELb0EN7cutlass6half_tE19Flash_kernel_traitsILi96ELi64ELi64ELi4ES3_EELb1ELb0ELb0ELb1ELb1ELb0ELb1ELb0EEEvNS_16Flash_fwd_paramsE --------------------------
	.section	.text._ZN5flash24flash_fwd_splitkv_kernelI23Flash_fwd_kernel_traitsILi96ELi64ELi64ELi4ELb0ELb0EN7cutlass6half_tE19Flash_kernel_traitsILi96ELi64ELi64ELi4ES3_EELb1ELb0ELb0ELb1ELb1ELb0ELb1ELb0EEEvNS_16Flash_fwd_paramsE,"ax",@progbits
	.align	128
        .global         _ZN5flash24flash_fwd_splitkv_kernelI23Flash_fwd_kernel_traitsILi96ELi64ELi64ELi4ELb0ELb0EN7cutlass6half_tE19Flash_kernel_traitsILi96ELi64ELi64ELi4ES3_EELb1ELb0ELb0ELb1ELb1ELb0ELb1ELb0EEEvNS_16Flash_fwd_paramsE
        .type           _ZN5flash24flash_fwd_splitkv_kernelI23Flash_fwd_kernel_traitsILi96ELi64ELi64ELi4ELb0ELb0EN7cutlass6half_tE19Flash_kernel_traitsILi96ELi64ELi64ELi4ES3_EELb1ELb0ELb0ELb1ELb1ELb0ELb1ELb0EEEvNS_16Flash_fwd_paramsE,@function
        .size           _ZN5flash24flash_fwd_splitkv_kernelI23Flash_fwd_kernel_traitsILi96ELi64ELi64ELi4ELb0ELb0EN7cutlass6half_tE19Flash_kernel_traitsILi96ELi64ELi64ELi4ES3_EELb1ELb0ELb0ELb1ELb1ELb0ELb1ELb0EEEvNS_16Flash_fwd_paramsE,(.L_x_6288 - _ZN5flash24flash_fwd_splitkv_kernelI23Flash_fwd_kernel_traitsILi96ELi64ELi64ELi4ELb0ELb0EN7cutlass6half_tE19Flash_kernel_traitsILi96ELi64ELi64ELi4ES3_EELb1ELb0ELb0ELb1ELb1ELb0ELb1ELb0EEEvNS_16Flash_fwd_paramsE)
        .other          _ZN5flash24flash_fwd_splitkv_kernelI23Flash_fwd_kernel_traitsILi96ELi64ELi64ELi4ELb0ELb0EN7cutlass6half_tE19Flash_kernel_traitsILi96ELi64ELi64ELi4ES3_EELb1ELb0ELb0ELb1ELb1ELb0ELb1ELb0EEEvNS_16Flash_fwd_paramsE,@"STO_CUDA_ENTRY STV_DEFAULT"
_ZN5flash24flash_fwd_splitkv_kernelI23Flash_fwd_kernel_traitsILi96ELi64ELi64ELi4ELb0ELb0EN7cutlass6half_tE19Flash_kernel_traitsILi96ELi64ELi64ELi4ES3_EELb1ELb0ELb0ELb1ELb1ELb0ELb1ELb0EEEvNS_16Flash_fwd_paramsE:
.text._ZN5flash24flash_fwd_splitkv_kernelI23Flash_fwd_kernel_traitsILi96ELi64ELi64ELi4ELb0ELb0EN7cutlass6half_tE19Flash_kernel_traitsILi96ELi64ELi64ELi4ES3_EELb1ELb0ELb0ELb1ELb1ELb0ELb1ELb0EEEvNS_16Flash_fwd_paramsE:
        /* <DEDUP_REMOVED lines=110> */
[----:B------:R-:W-:Y:S01]  /*06e0*/  IMAD R3, R3, R7, R14 ;  /* 0x0000000703037224 */ /* 0x000fe200078e020e */
[----:B------:R-:W-:Y:S01]  /*06f0*/  IADD3 R7, -R88, UR13, RZ ;  /* 0x0000000d58077c10 */ /* 0x000fe2000fffe1ff */
[C---:B------:R-:W-:Y:S02]  /*0700*/  VIADD R4, R0.reuse, 0x20 ;  /* 0x0000002000047836 */ /* 0x040fe40000000000 */
[----:B------:R-:W-:Y:S01]  /*0710*/  IMAD R5, R3, UR13, R88 ;  /* 0x0000000d03057c24 */ /* 0x000fe2000f8e0258 */
[CC--:B------:R-:W-:Y:S01]  /*0720*/  ISETP.GE.OR P4, PT, R0.reuse, R7.reuse, P5 ;  /* 0x000000070000720c */ /* 0x0c0fe20002f86670 */
[----:B------:R-:W-:Y:S01]  /*0730*/  VIADD R6, R0, 0x10 ;  /* 0x0000001000067836 */ /* 0x000fe20000000000 */
[-C--:B------:R-:W-:Y:S01]  /*0740*/  ISETP.GE.OR P2, PT, R4, R7.reuse, P5 ;  /* 0x000000070400720c */ /* 0x080fe20002f46670 */
[C---:B------:R-:W-:Y:S01]  /*0750*/  IMAD R2, R5.reuse, UR4, RZ ;  /* 0x0000000405027c24 */ /* 0x040fe2000f8e02ff */
[----:B------:R-:W-:Y:S01]  /*0760*/  SHF.R.S32.HI R9, RZ, 0x1f, R5 ;  /* 0x0000001fff097819 */ /* 0x000fe20000011405 */
[----:B------:R-:W-:Y:S01]  /*0770*/  IMAD.WIDE R10, R0, 0x60, R10 ;  /* 0x00000060000a7825 */ /* 0x000fe200078e020a */
[----:B------:R-:W-:Y:S01]  /*0780*/  IADD3 R5, P0, R5, R0, RZ ;  /* 0x0000000005057210 */ /* 0x000fe20007f1e0ff */
[----:B------:R-:W-:Y:S01]  /*0790*/  ULDC.64 UR4, c[0x0][0x2b8] ;  /* 0x0000ae0000047ab9 */ /* 0x000fe20000000a00 */
[----:B------:R-:W-:-:S02]  /*07a0*/  ISETP.GE.OR P3, PT, R6, R7, P5 ;  /* 0x000000070600720c */ /* 0x000fc40002f66670 */
[C---:B------:R-:W-:Y:S01]  /*07b0*/  LEA.HI.X.SX32 R4, R0.reuse, R9, 0x1, P0 ;  /* 0x0000000900047211 */ /* 0x040fe200000f0eff */
[----:B------:R-:W-:Y:S01]  /*07c0*/  VIADD R0, R0, 0x30 ;  /* 0x0000003000007836 */ /* 0x000fe20000000000 */
[----:B------:R-:W-:Y:S01]  /*07d0*/  IADD3 R3, P1, R2, R10, RZ ;  /* 0x0000000a02037210 */ /* 0x000fe20007f3e0ff */
[----:B------:R-:W-:Y:S01]  /*07e0*/  @!P4 IMAD.MOV.U32 R13, RZ, RZ, -0x800000 ;  /* 0xff800000ff0dc424 */ /* 0x000fe200078e00ff */
[----:B------:R-:W-:Y:S02]  /*07f0*/  LEA R8, P0, R5, UR4, 0x2 ;  /* 0x0000000405087c11 */ /* 0x000fe4000f8010ff */
[----:B------:R-:W-:Y:S02]  /*0800*/  ISETP.GE.OR P5, PT, R0, R7, P5 ;  /* 0x000000070000720c */ /* 0x000fe40002fa6670 */
[----:B------:R-:W-:Y:S02]  /*0810*/  LEA.HI.X.SX32 R2, R2, R11, 0x1, P1 ;  /* 0x0000000b02027211 */ /* 0x000fe400008f0eff */
[----:B------:R-:W-:-:S02]  /*0820*/  LEA R10, P1, R3, UR6, 0x2 ;  /* 0x00000006030a7c11 */ /* 0x000fc4000f8210ff */
        /* <DEDUP_REMOVED lines=23> */
.L_x_4912:
        /* <DEDUP_REMOVED lines=22> */
.L_x_4913:
        /* <DEDUP_REMOVED lines=32> */
[----:B-1----:R-:W-:Y:S01]  /*0d00*/  IABS R0, R5 ;  /* 0x0000000500007213 */ /* 0x002fe20000000000 */
[----:B------:R-:W-:-:S03]  /*0d10*/  IMAD.MOV R7, RZ, RZ, -R7 ;  /* 0x000000ffff077224 */ /* 0x000fc600078e0a07 */
[----:B------:R-:W1:Y:S01]  /*0d20*/  I2F.RP R6, R0 ;  /* 0x0000000000067306 */ /* 0x000e620000209400 */
[----:B------:R-:W-:-:S05]  /*0d30*/  IMAD R12, R3, R7, R12 ;  /* 0x00000007030c7224 */ /* 0x000fca00078e020c */
[----:B------:R-:W-:Y:S02]  /*0d40*/  SHF.R.S32.HI R11, RZ, 0x1f, R12 ;  /* 0x0000001fff0b7819 */ /* 0x000fe4000001140c */
[----:B-1----:R-:W1:Y:S02]  /*0d50*/  MUFU.RCP R8, R6 ;  /* 0x0000000600087308 */ /* 0x002e640000001000 */
[----:B-1----:R-:W-:Y:S02]  /*0d60*/  IADD3 R8, R8, 0xffffffe, RZ ;  /* 0x0ffffffe08087810 */ /* 0x002fe40007ffe0ff */
[----:B------:R-:W-:-:S04]  /*0d70*/  MOV R6, UR4 ;  /* 0x0000000400067c02 */ /* 0x000fc80008000f00 */
        /* <DEDUP_REMOVED lines=21> */
[----:B--2---:R-:W-:Y:S01]  /*0ed0*/  SHF.R.S32.HI R3, RZ, 0x1f, R26 ;  /* 0x0000001fff037819 */ /* 0x004fe2000001141a */
[----:B------:R-:W-:-:S04]  /*0ee0*/  IMAD.WIDE.U32 R8, R26, UR6, RZ ;  /* 0x000000061a087c25 */ /* 0x000fc8000f8e00ff */
[----:B------:R-:W-:-:S04]  /*0ef0*/  IMAD R7, R3, UR6, RZ ;  /* 0x0000000603077c24 */ /* 0x000fc8000f8e02ff */
[----:B------:R-:W-:Y:S02]  /*0f00*/  IMAD R2, R26, UR7, R7 ;  /* 0x000000071a027c24 */ /* 0x000fe4000f8e0207 */
[----:B------:R-:W-:Y:S01]  /*0f10*/  IMAD.U32 R7, RZ, RZ, UR5 ;  /* 0x00000005ff077e24 */ /* 0x000fe2000f8e00ff */
[----:B------:R-:W-:Y:S02]  /*0f20*/  ULDC.64 UR4, c[0x0][0x238] ;  /* 0x00008e0000047ab9 */ /* 0x000fe40000000a00 */
[----:B------:R-:W-:Y:S01]  /*0f30*/  IADD3 R9, R9, R2, RZ ;  /* 0x0000000209097210 */ /* 0x000fe20007ffe0ff */
[C---:B------:R-:W-:Y:S02]  /*0f40*/  IMAD R5, R12.reuse, R7, R0 ;  /* 0x000000070c057224 */ /* 0x040fe400078e0200 */
[----:B------:R-:W-:Y:S02]  /*0f50*/  IMAD R3, R3, UR4, RZ ;  /* 0x0000000403037c24 */ /* 0x000fe4000f8e02ff */
[----:B------:R-:W-:-:S04]  /*0f60*/  IMAD.WIDE.U32 R22, R12, R6, R8 ;  /* 0x000000060c167225 */ /* 0x000fc800078e0008 */
        /* <DEDUP_REMOVED lines=9> */
.L_x_4914:
[----:B------:R-:W1:Y:S01]  /*1000*/  LDC R13, c[0x0][0x278] ;  /* 0x00009e00ff0d7b82 */ /* 0x000e620000000800 */
[----:B------:R-:W-:Y:S01]  /*1010*/  LEA R12, R85, 0xffffffc0, 0x6 ;  /* 0xffffffc0550c7811 */ /* 0x000fe200078e30ff */
[----:B------:R-:W-:Y:S01]  /*1020*/  ULDC.64 UR6, c[0x0][0x230] ;  /* 0x00008c0000067ab9 */ /* 0x000fe20000000a00 */
[----:B------:R-:W-:Y:S02]  /*1030*/  SHF.R.S32.HI R10, RZ, 0x1f, R21 ;  /* 0x0000001fff0a7819 */ /* 0x000fe40000011415 */
[----:B------:R-:W-:Y:S02]  /*1040*/  SHF.R.S32.HI R11, RZ, 0x1f, R12 ;  /* 0x0000001fff0b7819 */ /* 0x000fe4000001140c */
[----:B------:R-:W-:Y:S01]  /*1050*/  IADD3 R22, P1, R21, R12, RZ ;  /* 0x0000000c15167210 */ /* 0x000fe20007f3e0ff */
[----:B------:R-:W2:Y:S01]  /*1060*/  LDC.64 R8, c[0x0][0x250] ;  /* 0x00009400ff087b82 */ /* 0x000ea20000000a00 */
[----:B-----5:R-:W-:-:S03]  /*1070*/  SHF.R.S32.HI R15, RZ, 0x1f, R0 ;  /* 0x0000001fff0f7819 */ /* 0x020fc60000011400 */
[----:B------:R-:W-:Y:S01]  /*1080*/  IMAD.X R17, R10, 0x1, R11, P1 ;  /* 0x000000010a117824 */ /* 0x000fe200008e060b */
[----:B-1----:R-:W-:-:S04]  /*1090*/  IABS R3, R13 ;  /* 0x0000000d00037213 */ /* 0x002fc80000000000 */
[----:B------:R-:W1:Y:S01]  /*10a0*/  I2F.RP R5, R3 ;  /* 0x0000000300057306 */ /* 0x000e620000209400 */
[----:B--2---:R-:W-:-:S04]  /*10b0*/  IMAD R10, R10, R8, RZ ;  /* 0x000000080a0a7224 */ /* 0x004fc800078e02ff */
[C---:B------:R-:W-:Y:S02]  /*10c0*/  IMAD R9, R21.reuse, R9, R10 ;  /* 0x0000000915097224 */ /* 0x040fe400078e020a */
[----:B------:R-:W-:Y:S01]  /*10d0*/  IMAD.WIDE.U32 R20, R21, R8, RZ ;  /* 0x0000000815147225 */ /* 0x000fe200078e00ff */
[----:B-1----:R-:W1:Y:S04]  /*10e0*/  MUFU.RCP R6, R5 ;  /* 0x0000000500067308 */ /* 0x002e680000001000 */
[----:B------:R-:W-:Y:S02]  /*10f0*/  IADD3 R21, R21, R9, RZ ;  /* 0x0000000915157210 */ /* 0x000fe40007ffe0ff */
[----:B-1----:R-:W-:-:S04]  /*1100*/  IADD3 R6, R6, 0xffffffe, RZ ;  /* 0x0ffffffe06067810 */ /* 0x002fc80007ffe0ff */
        /* <DEDUP_REMOVED lines=10> */
[----:B------:R-:W-:Y:S01]  /*11b0*/  IMAD R2, R3, R2, R4 ;  /* 0x0000000203027224 */ /* 0x000fe200078e0204 */
[----:B------:R-:W-:-:S04]  /*11c0*/  LOP3.LUT R4, R14, R13, RZ, 0x3c, !PT ;  /* 0x0000000d0e047212 */ /* 0x000fc800078e3cff */
[----:B------:R-:W-:Y:S02]  /*11d0*/  ISETP.GT.U32.AND P0, PT, R3, R2, PT ;  /* 0x000000020300720c */ /* 0x000fe40003f04070 */
[----:B------:R-:W-:Y:S02]  /*11e0*/  ISETP.GE.AND P1, PT, R4, RZ, PT ;  /* 0x000000ff0400720c */ /* 0x000fe40003f26270 */
[----:B------:R-:W2:Y:S09]  /*11f0*/  LDC.64 R4, c[0x0][0x260] ;  /* 0x00009800ff047b82 */ /* 0x000eb20000000a00 */
[----:B------:R-:W-:Y:S01]  /*1200*/  @!P0 IADD3 R2, R2, -R3, RZ ;  /* 0x8000000302028210 */ /* 0x000fe20007ffe0ff */
[----:B-1----:R-:W-:Y:S01]  /*1210*/  IMAD R17, R17, R6, RZ ;  /* 0x0000000611117224 */ /* 0x002fe200078e02ff */
[----:B------:R-:W-:-:S02]  /*1220*/  @!P0 IADD3 R16, R16, 0x1, RZ ;  /* 0x0000000110108810 */ /* 0x000fc40007ffe0ff */
[----:B------:R-:W-:Y:S01]  /*1230*/  ISETP.GE.U32.AND P2, PT, R2, R3, PT ;  /* 0x000000030200720c */ /* 0x000fe20003f46070 */
[C---:B------:R-:W-:Y:S01]  /*1240*/  IMAD R17, R22.reuse, R7, R17 ;  /* 0x0000000716117224 */ /* 0x040fe200078e0211 */
[----:B------:R-:W1:Y:S01]  /*1250*/  LDC.64 R2, c[0x0][0x238] ;  /* 0x00008e00ff027b82 */ /* 0x000e620000000a00 */
[----:B------:R-:W-:Y:S01]  /*1260*/  ISETP.NE.AND P0, PT, R13, RZ, PT ;  /* 0x000000ff0d00720c */ /* 0x000fe20003f05270 */
[----:B------:R-:W-:-:S04]  /*1270*/  IMAD.WIDE.U32 R22, R22, R6, RZ ;  /* 0x0000000616167225 */ /* 0x000fc800078e00ff */
[----:B------:R-:W-:Y:S02]  /*1280*/  IMAD.IADD R23, R23, 0x1, R17 ;  /* 0x0000000117177824 */ /* 0x000fe400078e0211 */
[----:B------:R-:W-:Y:S02]  /*1290*/  IMAD R17, R15, UR6, RZ ;  /* 0x000000060f117c24 */ /* 0x000fe4000f8e02ff */
[----:B------:R-:W-:Y:S01]  /*12a0*/  IMAD.WIDE.U32 R22, R0, UR6, R22 ;  /* 0x0000000600167c25 */ /* 0x000fe2000f8e0016 */
[----:B------:R-:W-:-:S03]  /*12b0*/  @P2 IADD3 R16, R16, 0x1, RZ ;  /* 0x0000000110102810 */ /* 0x000fc60007ffe0ff */
[----:B------:R-:W-:Y:S01]  /*12c0*/  IMAD R17, R0, UR7, R17 ;  /* 0x0000000700117c24 */ /* 0x000fe2000f8e0211 */
[----:B------:R-:W-:Y:S02]  /*12d0*/  @!P1 IADD3 R16, -R16, RZ, RZ ;  /* 0x000000ff10109210 */ /* 0x000fe40007ffe1ff */
[----:B------:R-:W-:Y:S01]  /*12e0*/  @!P0 LOP3.LUT R16, RZ, R13, RZ, 0x33, !PT ;  /* 0x0000000dff108212 */ /* 0x000fe200078e33ff */
[----:B------:R-:W-:-:S03]  /*12f0*/  IMAD.IADD R23, R23, 0x1, R17 ;  /* 0x0000000117177824 */ /* 0x000fc600078e0211 */
[----:B------:R-:W-:Y:S01]  /*1300*/  SHF.R.S32.HI R13, RZ, 0x1f, R16 ;  /* 0x0000001fff0d7819 */ /* 0x000fe20000011410 */
[----:B--2---:R-:W-:-:S04]  /*1310*/  IMAD.WIDE.U32 R22, R16, R4, R22 ;  /* 0x0000000410167225 */ /* 0x004fc800078e0016 */
[----:B-1----:R-:W-:Y:S02]  /*1320*/  IMAD R15, R15, R2, RZ ;  /* 0x000000020f0f7224 */ /* 0x002fe400078e02ff */
[----:B------:R-:W-:Y:S02]  /*1330*/  IMAD R8, R13, R4, RZ ;  /* 0x000000040d087224 */ /* 0x000fe400078e02ff */
[C---:B------:R-:W-:Y:S02]  /*1340*/  IMAD R3, R0.reuse, R3, R15 ;  /* 0x0000000300037224 */ /* 0x040fe400078e020f */
[----:B------:R-:W-:-:S04]  /*1350*/  IMAD.WIDE.U32 R26, R0, R2, R20 ;  /* 0x00000002001a7225 */ /* 0x000fc800078e0014 */
[----:B------:R-:W-:Y:S01]  /*1360*/  IMAD R5, R16, R5, R8 ;  /* 0x0000000510057224 */ /* 0x000fe200078e0208 */
[----:B------:R-:W-:-:S04]  /*1370*/  IADD3 R3, R27, R3, RZ ;  /* 0x000000031b037210 */ /* 0x000fc80007ffe0ff */
[----:B------:R-:W-:-:S07]  /*1380*/  IADD3 R0, R23, R5, RZ ;  /* 0x0000000517007210 */ /* 0x000fce0007ffe0ff */
.L_x_4915:
[----:B------:R-:W-:Y:S01]  /*1390*/  SHF.R.S32.HI R17, RZ, 0x1f, R86 ;  /* 0x0000001fff117819 */ /* 0x000fe20000011456 */
[----:B------:R-:W-:Y:S01]  /*13a0*/  ULDC.64 UR8, c[0x0][0x268] ;  /* 0x00009a0000087ab9 */ /* 0x000fe20000000a00 */
[----:B------:R-:W-:Y:S01]  /*13b0*/  ULDC.64 UR4, c[0x0][0x228] ;  /* 0x00008a0000047ab9 */ /* 0x000fe20000000a00 */
[----:B------:R-:W-:Y:S01]  /*13c0*/  IMAD R13, R13, UR8, RZ ;  /* 0x000000080d0d7c24 */ /* 0x000fe2000f8e02ff */
[CC--:B------:R-:W-:Y:S01]  /*13d0*/  LEA.HI R9, R17.reuse, R86.reuse, RZ, 0x3 ;  /* 0x0000005611097211 */ /* 0x0c0fe200078f18ff */
[----:B------:R-:W1:Y:S01]  /*13e0*/  S2UR UR16, SR_CgaCtaId ;  /* 0x00000000001079c3 */ /* 0x000e620000008800 */
[CC--:B------:R-:W-:Y:S01]  /*13f0*/  LEA.HI R25, R17.reuse, R86.reuse, RZ, 0x4 ;  /* 0x0000005611197211 */ /* 0x0c0fe200078f20ff */
[----:B------:R-:W-:Y:S01]  /*1400*/  ULDC.64 UR10, c[0x0][0x210] ;  /* 0x00008400000a7ab9 */ /* 0x000fe20000000a00 */
[----:B------:R-:W-:Y:S02]  /*1410*/  LEA.HI R5, R17, R86, RZ, 0x2 ;  /* 0x0000005611057211 */ /* 0x000fe400078f10ff */
[----:B------:R-:W-:-:S02]  /*1420*/  SHF.R.S32.HI R122, RZ, 0x3, R9 ;  /* 0x00000003ff7a7819 */ /* 0x000fc40000011409 */
[----:B------:R-:W-:Y:S02]  /*1430*/  SHF.R.S32.HI R2, RZ, 0x4, R25 ;  /* 0x00000004ff027819 */ /* 0x000fe40000011419 */
[----:B------:R-:W-:Y:S02]  /*1440*/  SHF.R.S32.HI R20, RZ, 0x2, R5 ;  /* 0x00000002ff147819 */ /* 0x000fe40000011405 */
[----:B------:R-:W-:Y:S02]  /*1450*/  LOP3.LUT R15, R5, 0xfffffffc, RZ, 0xc0, !PT ;  /* 0xfffffffc050f7812 */ /* 0x000fe400078ec0ff */
[C---:B------:R-:W-:Y:S02]  /*1460*/  LEA.HI R23, R9.reuse, R122, RZ, 0x1 ;  /* 0x0000007a09177211 */ /* 0x040fe400078f08ff */
[----:B------:R-:W-:Y:S01]  /*1470*/  LOP3.LUT R9, R9, 0xfffffff8, RZ, 0xc0, !PT ;  /* 0xfffffff809097812 */ /* 0x000fe200078ec0ff */
[----:B------:R-:W-:Y:S01]  /*1480*/  IMAD.IADD R4, R86, 0x1, -R15 ;  /* 0x0000000156047824 */ /* 0x000fe200078e0a0f */
[----:B------:R-:W-:Y:S01]  /*1490*/  LEA.HI R8, R25, R2, RZ, 0x1 ;  /* 0x0000000219087211 */ /* 0x000fe200078f08ff */
[----:B------:R-:W-:Y:S01]  /*14a0*/  IMAD.SHL.U32 R15, R122, 0x40, RZ ;  /* 0x000000407a0f7824 */ /* 0x000fe200078e00ff */
[----:B------:R-:W-:Y:S01]  /*14b0*/  LEA.HI R5, R5, R20, RZ, 0x1 ;  /* 0x0000001405057211 */ /* 0x000fe200078f08ff */
[----:B------:R-:W-:Y:S01]  /*14c0*/  IMAD.IADD R10, R86, 0x1, -R9 ;  /* 0x00000001560a7824 */ /* 0x000fe200078e0a09 */
[----:B------:R-:W-:Y:S01]  /*14d0*/  LOP3.LUT R25, R25, 0xfffffff0, RZ, 0xc0, !PT ;  /* 0xfffffff019197812 */ /* 0x000fe200078ec0ff */
[----:B------:R-:W-:Y:S01]  /*14e0*/  IMAD.SHL.U32 R4, R4, 0x8, RZ ;  /* 0x0000000804047824 */ /* 0x000fe200078e00ff */
[----:B------:R-:W-:-:S02]  /*14f0*/  LOP3.LUT R5, R5, 0x7fffffe, RZ, 0xc0, !PT ;  /* 0x07fffffe05057812 */ /* 0x000fc400078ec0ff */
[----:B------:R-:W-:Y:S01]  /*1500*/  LOP3.LUT R8, R8, 0xfffffffe, RZ, 0xc0, !PT ;  /* 0xfffffffe08087812 */ /* 0x000fe200078ec0ff */
[----:B------:R-:W-:Y:S01]  /*1510*/  IMAD.IADD R24, R86, 0x1, -R25 ;  /* 0x0000000156187824 */ /* 0x000fe200078e0a19 */
[----:B------:R-:W-:Y:S01]  /*1520*/  LEA.HI R123, R10, R10, RZ, 0x1 ;  /* 0x0000000a0a7b7211 */ /* 0x000fe200078f08ff */
[----:B------:R-:W-:Y:S01]  /*1530*/  IMAD.IADD R120, R20, 0x1, -R5 ;  /* 0x0000000114787824 */ /* 0x000fe200078e0a05 */
[----:B------:R-:W-:Y:S01]  /*1540*/  IADD3 R26, P0, R4, R26, RZ ;  /* 0x0000001a041a7210 */ /* 0x000fe20007f1e0ff */
[----:B------:R-:W-:Y:S01]  /*1550*/  IMAD.IADD R8, R2, 0x1, -R8 ;  /* 0x0000000102087824 */ /* 0x000fe200078e0a08 */
[----:B------:R-:W-:Y:S02]  /*1560*/  SHF.R.S32.HI R5, RZ, 0x1f, R4 ;  /* 0x0000001fff057819 */ /* 0x000fe40000011404 */
[----:B------:R-:W-:Y:S02]  /*1570*/  LEA.HI R2, R24, R24, RZ, 0x1 ;  /* 0x0000001818027211 */ /* 0x000fe400078f08ff */
[----:B------:R-:W-:Y:S01]  /*1580*/  LOP3.LUT R121, R123, 0xfffffffe, RZ, 0xc0, !PT ;  /* 0xfffffffe7b797812 */ /* 0x000fe200078ec0ff */
[----:B------:R-:W-:Y:S01]  /*1590*/  IMAD.X R27, R5, 0x1, R3, P0 ;  /* 0x00000001051b7824 */ /* 0x000fe200000e0603 */
[----:B------:R-:W-:-:S02]  /*15a0*/  LOP3.LUT R23, R23, 0xfffffffe, RZ, 0xc0, !PT ;  /* 0xfffffffe17177812 */ /* 0x000fc400078ec0ff */
[----:B------:R-:W-:Y:S01]  /*15b0*/  LOP3.LUT R81, R2, 0x7fffffe, RZ, 0xc0, !PT ;  /* 0x07fffffe02517812 */ /* 0x000fe200078ec0ff */
[----:B------:R-:W-:Y:S01]  /*15c0*/  IMAD.IADD R121, R10, 0x1, -R121 ;  /* 0x000000010a797824 */ /* 0x000fe200078e0a79 */
[----:B------:R-:W-:Y:S01]  /*15d0*/  IADD3 R22, P1, R4, R22, RZ ;  /* 0x0000001604167210 */ /* 0x000fe20007f3e0ff */
[----:B------:R-:W-:Y:S01]  /*15e0*/  IMAD R10, R16, UR9, R13 ;  /* 0x00000009100a7c24 */ /* 0x000fe2000f8e020d */
[----:B------:R-:W-:Y:S01]  /*15f0*/  LOP3.LUT R15, R15, 0xc0, RZ, 0xc0, !PT ;  /* 0x000000c00f0f7812 */ /* 0x000fe200078ec0ff */
[----:B------:R-:W-:Y:S01]  /*1600*/  IMAD.IADD R122, R122, 0x1, -R23 ;  /* 0x000000017a7a7824 */ /* 0x000fe200078e0a17 */
[----:B------:R-:W-:Y:S01]  /*1610*/  SHF.R.S32.HI R9, RZ, 0x1f, R24 ;  /* 0x0000001fff097819 */ /* 0x000fe20000011418 */
[----:B------:R-:W-:Y:S01]  /*1620*/  IMAD.IADD R81, R24, 0x1, -R81 ;  /* 0x0000000118517824 */ /* 0x000fe200078e0a51 */
[----:B------:R-:W-:Y:S01]  /*1630*/  LEA.HI R84, R17, R86, RZ, 0x5 ;  /* 0x0000005611547211 */ /* 0x000fe200078f28ff */
[----:B------:R-:W-:Y:S01]  /*1640*/  IMAD.WIDE.U32 R16, R16, UR8, R26 ;  /* 0x0000000810107c25 */ /* 0x000fe2000f8e001a */
[----:B------:R-:W-:Y:S01]  /*1650*/  LOP3.LUT R28, R15, 0x18, R4, 0xf8, !PT ;  /* 0x000000180f1c7812 */ /* 0x000fe200078ef804 */
[----:B------:R-:W-:Y:S01]  /*1660*/  ULDC.64 UR8, c[0x0][0x250] ;  /* 0x0000940000087ab9 */ /* 0x000fe20000000a00 */
[----:B------:R-:W-:Y:S01]  /*1670*/  LEA.HI R9, R9, R24, RZ, 0x3 ;  /* 0x0000001809097211 */ /* 0x000fe200078f18ff */
[----:B------:R-:W-:Y:S01]  /*1680*/  IMAD.X R23, R5, 0x1, R0, P1 ;  /* 0x0000000105177824 */ /* 0x000fe200008e0600 */
[----:B------:R-:W-:Y:S01]  /*1690*/  SHF.R.S32.HI R24, RZ, 0x1f, R125 ;  /* 0x0000001fff187819 */ /* 0x000fe2000001147d */
[----:B------:R-:W-:Y:S01]  /*16a0*/  IMAD.WIDE.U32 R26, R125, UR4, R4 ;  /* 0x000000047d1a7c25 */ /* 0x000fe2000f8e0004 */
[--C-:B------:R-:W-:Y:S01]  /*16b0*/  SHF.R.S32.HI R21, RZ, 0x1f, R20.reuse ;  /* 0x0000001fff157819 */ /* 0x100fe20000011414 */
[----:B------:R-:W2:Y:S01]  /*16c0*/  LDC.64 R4, c[0x0][0x240] ;  /* 0x00009000ff047b82 */ /* 0x000ea20000000a00 */
[----:B------:R-:W-:Y:S01]  /*16d0*/  IADD3 R12, P0, R20, R12, RZ ;  /* 0x0000000c140c7210 */ /* 0x000fe20007f1e0ff */
[----:B------:R-:W-:Y:S01]  /*16e0*/  IMAD R24, R24, UR4, RZ ;  /* 0x0000000418187c24 */ /* 0x000fe2000f8e02ff */
[----:B------:R-:W-:Y:S01]  /*16f0*/  SHF.R.U32.HI R15, RZ, 0x3, R15 ;  /* 0x00000003ff0f7819 */ /* 0x000fe2000001160f */
[----:B------:R-:W-:Y:S01]  /*1700*/  IMAD.WIDE R18, R19, 0x40, R20 ;  /* 0x0000004013127825 */ /* 0x000fe200078e0214 */
[----:B------:R-:W-:-:S02]  /*1710*/  SHF.R.S32.HI R83, RZ, 0x5, R84 ;  /* 0x00000005ff537819 */ /* 0x000fc40000011454 */
[----:B------:R-:W-:Y:S01]  /*1720*/  SHF.R.S32.HI R3, RZ, 0x1f, R14 ;  /* 0x0000001fff037819 */ /* 0x000fe2000001140e */
[C---:B------:R-:W-:Y:S01]  /*1730*/  IMAD.X R11, R21.reuse, 0x1, R11, P0 ;  /* 0x00000001150b7824 */ /* 0x040fe200000e060b */
[----:B------:R-:W-:Y:S01]  /*1740*/  LOP3.LUT R15, R28, R15, RZ, 0x3c, !PT ;  /* 0x0000000f1c0f7212 */ /* 0x000fe200078e3cff */
[----:B------:R-:W-:Y:S01]  /*1750*/  IMAD R0, R21, R6, RZ ;  /* 0x0000000615007224 */ /* 0x000fe200078e02ff */
[----:B------:R-:W-:Y:S01]  /*1760*/  SHF.R.S32.HI R21, RZ, 0x1, R2 ;  /* 0x00000001ff157819 */ /* 0x000fe20000011402 */
[----:B------:R-:W-:Y:S01]  /*1770*/  IMAD R24, R125, UR5, R24 ;  /* 0x000000057d187c24 */ /* 0x000fe2000f8e0218 */
[----:B------:R-:W-:Y:S01]  /*1780*/  SHF.R.S32.HI R2, RZ, 0x1f, R2 ;  /* 0x0000001fff027819 */ /* 0x000fe20000011402 */
[----:B------:R-:W-:Y:S01]  /*1790*/  ULDC.64 UR4, c[0x0][0x258] ;  /* 0x0000960000047ab9 */ /* 0x000fe20000000a00 */
[----:B------:R-:W-:Y:S01]  /*17a0*/  IMAD R120, R83, 0x8, R120 ;  /* 0x0000000853787824 */ /* 0x000fe200078e0278 */
[----:B------:R-:W-:Y:S01]  /*17b0*/  SHF.R.S32.HI R123, RZ, 0x1, R123 ;  /* 0x00000001ff7b7819 */ /* 0x000fe2000001147b */
[----:B------:R-:W-:Y:S01]  /*17c0*/  IMAD.IADD R25, R27, 0x1, R24 ;  /* 0x000000011b197824 */ /* 0x000fe200078e0218 */
[----:B------:R-:W-:Y:S01]  /*17d0*/  LEA.HI R2, R2, R21, RZ, 0x2 ;  /* 0x0000001502027211 */ /* 0x000fe200078f10ff */
[----:B------:R-:W-:Y:S01]  /*17e0*/  IMAD R3, R3, UR4, RZ ;  /* 0x0000000403037c24 */ /* 0x000fe2000f8e02ff */
[----:B------:R-:W-:Y:S01]  /*17f0*/  SHF.L.U64.HI R119, R6, 0x6, R7 ;  /* 0x0000000606777819 */ /* 0x000fe20000010207 */
[----:B------:R-:W-:Y:S01]  /*1800*/  IMAD.MOV.U32 R24, RZ, RZ, R26 ;  /* 0x000000ffff187224 */ /* 0x000fe200078e001a */
[----:B------:R-:W-:Y:S01]  /*1810*/  LOP3.LUT R2, R2, 0xfffffffc, RZ, 0xc0, !PT ;  /* 0xfffffffc02027812 */ /* 0x000fe200078ec0ff */
[----:B------:R-:W-:-:S02]  /*1820*/  IMAD.U32 R120, R120, 0x20, R15 ;  /* 0x0000002078787824 */ /* 0x000fc400078e000f */
[C---:B------:R-:W-:Y:S02]  /*1830*/  IMAD R3, R14.reuse, UR5, R3 ;  /* 0x000000050e037c24 */ /* 0x040fe4000f8e0203 */
[----:B------:R-:W-:Y:S01]  /*1840*/  IMAD.WIDE.U32 R14, R14, UR4, R24 ;  /* 0x000000040e0e7c25 */ /* 0x000fe2000f8e0018 */
[----:B------:R-:W-:-:S03]  /*1850*/  ULDC.64 UR4, c[0x0][0x218] ;  /* 0x0000860000047ab9 */ /* 0x000fc60000000a00 */
[C---:B------:R-:W-:Y:S02]  /*1860*/  IMAD R129, R20.reuse, R7, R0 ;  /* 0x0000000714817224 */ /* 0x040fe400078e0200 */
[----:B------:R-:W-:-:S04]  /*1870*/  IMAD.WIDE.U32 R22, R20, R6, R22 ;  /* 0x0000000614167225 */ /* 0x000fc800078e0016 */
[----:B------:R-:W-:Y:S01]  /*1880*/  IMAD.IADD R15, R15, 0x1, R3 ;  /* 0x000000010f0f7824 */ /* 0x000fe200078e0203 */
[----:B------:R-:W-:Y:S01]  /*1890*/  LEA R128, P0, R22, UR4, 0x1 ;  /* 0x0000000416807c11 */ /* 0x000fe2000f8008ff */
[----:B------:R-:W-:Y:S02]  /*18a0*/  IMAD.IADD R3, R21, 0x1, -R2 ;  /* 0x0000000115037824 */ /* 0x000fe400078e0a02 */
[-C--:B--2---:R-:W-:Y:S02]  /*18b0*/  IMAD R2, R19, R4.reuse, RZ ;  /* 0x0000000413027224 */ /* 0x084fe400078e02ff */
[----:B------:R-:W-:Y:S01]  /*18c0*/  IMAD.IADD R129, R23, 0x1, R129 ;  /* 0x0000000117817824 */ /* 0x000fe200078e0281 */
[----:B------:R-:W-:Y:S01]  /*18d0*/  LOP3.LUT P1, RZ, R3, 0x2, RZ, 0xc0, !PT ;  /* 0x0000000203ff7812 */ /* 0x000fe2000782c0ff */
[----:B------:R-:W-:Y:S02]  /*18e0*/  IMAD.SHL.U32 R0, R123, 0x40, RZ ;  /* 0x000000407b007824 */ /* 0x000fe400078e00ff */
[----:B------:R-:W-:Y:S01]  /*18f0*/  IMAD R2, R18, R5, R2 ;  /* 0x0000000512027224 */ /* 0x000fe200078e0202 */
[----:B------:R-:W-:Y:S01]  /*1900*/  LEA.HI.X R129, R22, UR5, R129, 0x1, P0 ;  /* 0x0000000516817c11 */ /* 0x000fe200080f0c81 */
[----:B------:R-:W-:Y:S01]  /*1910*/  IMAD.WIDE.U32 R18, R18, R4, R14 ;  /* 0x0000000412127225 */ /* 0x000fe200078e000e */
[----:B------:R-:W-:Y:S01]  /*1920*/  UMOV UR5, 0x400 ;  /* 0x0000040000057882 */ /* 0x000fe20000000000 */
[----:B------:R-:W-:Y:S01]  /*1930*/  LOP3.LUT R0, R0, 0xc0, RZ, 0xc0, !PT ;  /* 0x000000c000007812 */ /* 0x000fe200078ec0ff */
[----:B-1----:R-:W-:Y:S01]  /*1940*/  ULEA UR5, UR16, UR5, 0x18 ;  /* 0x0000000510057291 */ /* 0x002fe2000f8ec03f */
[----:B------:R-:W-:Y:S01]  /*1950*/  IMAD.SHL.U32 R13, R122, 0x8, RZ ;  /* 0x000000087a0d7824 */ /* 0x000fe200078e00ff */
[----:B------:R-:W-:Y:S01]  /*1960*/  LEA R14, P0, R18, UR10, 0x1 ;  /* 0x0000000a120e7c11 */ /* 0x000fe2000f8008ff */
[----:B------:R-:W-:Y:S01]  /*1970*/  IMAD.IADD R2, R19, 0x1, R2 ;  /* 0x0000000113027824 */ /* 0x000fe200078e0202 */
[----:B------:R-:W-:Y:S01]  /*1980*/  UIADD3 UR4, UR5, 0x3000, URZ ;  /* 0x0000300005047890 */ /* 0x000fe2000fffe03f */
[----:B------:R-:W-:Y:S01]  /*1990*/  IMAD R11, R11, UR8, RZ ;  /* 0x000000080b0b7c24 */ /* 0x000fe2000f8e02ff */
[----:B------:R-:W-:Y:S01]  /*19a0*/  LOP3.LUT R13, R0, 0x8, R13, 0xf8, !PT ;  /* 0x00000008000d7812 */ /* 0x000fe200078ef80d */
[----:B------:R-:W-:Y:S01]  /*19b0*/  IMAD.IADD R17, R17, 0x1, R10 ;  /* 0x0000000111117824 */ /* 0x000fe200078e020a */
[----:B------:R-:W-:Y:S01]  /*19c0*/  SHF.R.U32.HI R0, RZ, 0x3, R0 ;  /* 0x00000003ff007819 */ /* 0x000fe20000011600 */
[----:B------:R-:W-:Y:S01]  /*19d0*/  IMAD R10, R12, UR9, R11 ;  /* 0x000000090c0a7c24 */ /* 0x000fe2000f8e020b */
[----:B------:R-:W-:Y:S01]  /*19e0*/  LEA.HI.X R15, R18, UR11, R2, 0x1, P0 ;  /* 0x0000000b120f7c11 */ /* 0x000fe200080f0c02 */
[----:B------:R-:W-:Y:S01]  /*19f0*/  IMAD.SHL.U32 R2, R6, 0x40, RZ ;  /* 0x0000004006027824 */ /* 0x000fe200078e00ff */
[----:B------:R-:W-:Y:S01]  /*1a00*/  LEA R18, P0, R4, R14, 0x6 ;  /* 0x0000000e04127211 */ /* 0x000fe200078030ff */
[----:B------:R-:W-:Y:S01]  /*1a10*/  IMAD.SHL.U32 R9, R9, 0x20, RZ ;  /* 0x0000002009097824 */ /* 0x000fe200078e00ff */
[----:B------:R-:W-:Y:S01]  /*1a20*/  LEA R120, R120, UR5, 0x1 ;  /* 0x0000000578787c11 */ /* 0x000fe2000f8e08ff */
[----:B------:R-:W-:Y:S01]  /*1a30*/  ULDC.64 UR10, c[0x0][0x220] ;  /* 0x00008800000a7ab9 */ /* 0x000fe20000000a00 */
[----:B------:R-:W-:Y:S01]  /*1a40*/  LOP3.LUT R0, R13, R0, RZ, 0x3c, !PT ;  /* 0x000000000d007212 */ /* 0x000fe200078e3cff */
[----:B------:R-:W-:Y:S01]  /*1a50*/  IMAD.WIDE.U32 R12, R12, UR8, R16 ;  /* 0x000000080c0c7c25 */ /* 0x000fe2000f8e0010 */
[----:B------:R-:W-:Y:S01]  /*1a60*/  LEA.HI.X R19, R4, R15, R5, 0x6, P0 ;  /* 0x0000000f04137211 */ /* 0x000fe200000f3405 */
[----:B------:R-:W-:Y:S01]  /*1a70*/  @!PT LDS RZ, [RZ] ;  /* 0x00000000fffff984 */ /* 0x000fe20000000800 */
[----:B------:R-:W-:Y:S01]  /*1a80*/  @!PT LDS RZ, [RZ] ;  /* 0x00000000fffff984 */ /* 0x000fe20000000800 */
[----:B------:R-:W-:Y:S01]  /*1a90*/  @!PT LDS RZ, [RZ] ;  /* 0x00000000fffff984 */ /* 0x000fe20000000800 */
[----:B------:R-:W-:Y:S01]  /*1aa0*/  LDGSTS.E.BYPASS.LTC128B.128 [R120], desc[UR14][R14.64] ;  /* 0x000000000e787fae */ /* 0x000fe2000b901d4e */
[----:B------:R-:W-:Y:S01]  /*1ab0*/  IADD3 R16, P0, R2, R128, RZ ;  /* 0x0000008002107210 */ /* 0x000fe20007f1e0ff */
[----:B------:R-:W-:Y:S01]  /*1ac0*/  IMAD.SHL.U32 R5, R3, 0x40, RZ ;  /* 0x0000004003057824 */ /* 0x000fe200078e00ff */
[----:B------:R-:W-:Y:S01]  /*1ad0*/  LOP3.LUT R80, R9, 0xffffff00, RZ, 0xc0, !PT ;  /* 0xffffff0009507812 */ /* 0x000fe200078ec0ff */
[----:B------:R-:W-:Y:S01]  /*1ae0*/  LDGSTS.E.BYPASS.LTC128B.128 [R120+0x1000], desc[UR14][R14.64+0x40] ;  /* 0x010000400e787fae */ /* 0x000fe2000b901d4e */
[----:B------:R-:W-:-:S02]  /*1af0*/  IMAD.SHL.U32 R4, R8, 0x8, RZ ;  /* 0x0000000808047824 */ /* 0x000fc400078e00ff */
[----:B------:R-:W-:Y:S01]  /*1b00*/  IMAD.X R17, R119, 0x1, R129, P0 ;  /* 0x0000000177117824 */ /* 0x000fe200000e0681 */
[----:B------:R-:W-:Y:S01]  /*1b10*/  LDGSTS.E.BYPASS.LTC128B.128 [R120+0x2000], desc[UR14][R14.64+0x80] ;  /* 0x020000800e787fae */ /* 0x000fe2000b901d4e */
[----:B------:R-:W-:Y:S01]  /*1b20*/  LOP3.LUT R5, R5, 0xc0, RZ, 0xc0, !PT ;  /* 0x000000c005057812 */ /* 0x000fe200078ec0ff */
[----:B------:R-:W-:Y:S01]  /*1b30*/  IMAD.IADD R9, R13, 0x1, R10 ;  /* 0x000000010d097824 */ /* 0x000fe200078e020a */
[C---:B------:R-:W-:Y:S01]  /*1b40*/  LEA R130, P0, R12.reuse, UR10, 0x1 ;  /* 0x0000000a0c827c11 */ /* 0x040fe2000f8008ff */
[----:B------:R-:W-:Y:S01]  /*1b50*/  LDGSTS.E.BYPASS.LTC128B.128 [R120+0x800], desc[UR14][R18.64] ;  /* 0x0080000012787fae */ /* 0x000fe2000b901d4e */
[----:B------:R-:W-:Y:S01]  /*1b60*/  LOP3.LUT R4, R5, 0x8, R4, 0xf8, !PT ;  /* 0x0000000805047812 */ /* 0x000fe200078ef804 */
[----:B------:R-:W-:Y:S01]  /*1b70*/  USHF.L.U32 UR10, UR8, 0x6, URZ ;  /* 0x00000006080a7899 */ /* 0x000fe2000800063f */
[----:B------:R-:W-:Y:S01]  /*1b80*/  SHF.R.U32.HI R5, RZ, 0x3, R5 ;  /* 0x00000003ff057819 */ /* 0x000fe20000011605 */
[----:B------:R-:W-:Y:S01]  /*1b90*/  LDGSTS.E.BYPASS.LTC128B.128 [R120+0x1800], desc[UR14][R18.64+0x40] ;  /* 0x0180004012787fae */ /* 0x000fe2000b901d4e */
[----:B------:R-:W-:Y:S01]  /*1ba0*/  LEA.HI.X R131, R12, UR11, R9, 0x1, P0 ;  /* 0x0000000b0c837c11 */ /* 0x000fe200080f0c09 */
[----:B------:R-:W-:Y:S01]  /*1bb0*/  USHF.L.U64.HI UR8, UR8, 0x6, UR9 ;  /* 0x0000000608087899 */ /* 0x000fe20008010209 */
[----:B------:R-:W-:Y:S01]  /*1bc0*/  LOP3.LUT R5, R4, R5, RZ, 0x3c, !PT ;  /* 0x0000000504057212 */ /* 0x000fe200078e3cff */
[----:B------:R-:W-:Y:S01]  /*1bd0*/  LDGSTS.E.BYPASS.LTC128B.128 [R120+0x2800], desc[UR14][R18.64+0x80] ;  /* 0x0280008012787fae */ /* 0x000fe2000b901d4e */
[----:B------:R-:W-:-:S02]  /*1be0*/  IMAD R4, R83, 0x200, R80 ;  /* 0x0000020053047824 */ /* 0x000fc400078e0250 */
[----:B------:R-:W-:Y:S01]  /*1bf0*/  IMAD R9, R8, 0x8, R121 ;  /* 0x0000000808097824 */ /* 0x000fe200078e0279 */
[----:B------:R-:W-:Y:S01]  /*1c00*/  LDGSTS.E.BYPASS.LTC128B.128 [R120+0x3000], desc[UR14][R128.64] ;  /* 0x0300000080787fae */ /* 0x000fe2000b901d4e */
[----:B------:R-:W-:Y:S01]  /*1c10*/  IMAD R4, R81, 0x20, R4 ;  /* 0x0000002051047824 */ /* 0x000fe200078e0204 */
[----:B------:R-:W-:Y:S01]  /*1c20*/  IADD3 R8, P0, R130, UR10, RZ ;  /* 0x0000000a82087c10 */ /* 0x000fe2000ff1e0ff */
[----:B------:R-:W-:Y:S01]  /*1c30*/  IMAD.U32 R0, R9, 0x20, R0 ;  /* 0x0000002009007824 */ /* 0x000fe200078e0000 */
[----:B------:R-:W-:Y:S01]  /*1c40*/  LDGSTS.E.BYPASS.LTC128B.128 [R120+0x4000], desc[UR14][R128.64+0x40] ;  /* 0x0400004080787fae */ /* 0x000fe2000b901d4e */
[----:B------:R-:W-:Y:S01]  /*1c50*/  IMAD.IADD R117, R5, 0x1, R4 ;  /* 0x0000000105757824 */ /* 0x000fe200078e0204 */
[----:B------:R-:W-:Y:S01]  /*1c60*/  IADD3.X R9, R131, UR8, RZ, P0, !PT ;  /* 0x0000000883097c10 */ /* 0x000fe200087fe4ff */
[----:B------:R-:W-:Y:S01]  /*1c70*/  IMAD.MOV.U32 R4, RZ, RZ, 0x20 ;  /* 0x00000020ff047424 */ /* 0x000fe200078e00ff */
[----:B------:R-:W-:Y:S01]  /*1c80*/  LDGSTS.E.BYPASS.LTC128B.128 [R120+0x5000], desc[UR14][R128.64+0x80] ;  /* 0x0500008080787fae */ /* 0x000fe2000b901d4e */
[----:B------:R-:W-:Y:S01]  /*1c90*/  LEA R87, R0, UR5, 0x1 ;  /* 0x0000000500577c11 */ /* 0x000fe2000f8e08ff */
[----:B------:R-:W-:Y:S01]  /*1ca0*/  IMAD R80, R81, 0x20, R80 ;  /* 0x0000002051507824 */ /* 0x000fe200078e0250 */
[----:B------:R-:W-:Y:S01]  /*1cb0*/  LEA R117, R117, UR5, 0x1 ;  /* 0x0000000575757c11 */ /* 0x000fe2000f8e08ff */
[----:B------:R-:W-:Y:S01]  /*1cc0*/  LDGSTS.E.BYPASS.LTC128B.128 [R120+0x3800], desc[UR14][R16.64] ;  /* 0x0380000010787fae */ /* 0x000fe2000b901d4e */
[----:B------:R-:W-:-:S02]  /*1cd0*/  LOP3.LUT P0, RZ, R123, 0x2, RZ, 0xc0, !PT ;  /* 0x000000027bff7812 */ /* 0x000fc4000780c0ff */
[----:B------:R-:W-:Y:S01]  /*1ce0*/  LEA R116, R0, UR4, 0x1 ;  /* 0x0000000400747c11 */ /* 0x000fe2000f8e08ff */
[----:B------:R-:W-:Y:S01]  /*1cf0*/  LDGSTS.E.BYPASS.LTC128B.128 [R120+0x4800], desc[UR14][R16.64+0x40] ;  /* 0x0480004010787fae */ /* 0x000fe2000b901d4e */
[C---:B------:R-:W-:Y:S02]  /*1d00*/  SEL R3, R4.reuse, 0xffffffe0, !P0 ;  /* 0xffffffe004037807 */ /* 0x040fe40004000000 */
[----:B------:R-:W-:Y:S01]  /*1d10*/  SEL R4, R4, 0xffffffe0, !P1 ;  /* 0xffffffe004047807 */ /* 0x000fe20004800000 */
[----:B------:R1:W-:Y:S02]  /*1d20*/  LDGSTS.E.BYPASS.LTC128B.128 [R120+0x5800], desc[UR14][R16.64+0x80] ;  /* 0x0580008010787fae */ /* 0x0003e4000b901d4e */
[----:B------:R-:W-:Y:S01]  /*1d30*/  IMAD.IADD R114, R116, 0x1, R3 ;  /* 0x0000000174727824 */ /* 0x000fe200078e0203 */
[----:B------:R-:W-:Y:S01]  /*1d40*/  LOP3.LUT R3, R84, 0xffffffe0, RZ, 0xc0, !PT ;  /* 0xffffffe054037812 */ /* 0x000fe200078ec0ff */
[----:B------:R-:W0:Y:S01]  /*1d50*/  LDGDEPBAR ;  /* 0x00000000000079af */ /* 0x000e220000000000 */
[----:B------:R-:W-:-:S03]  /*1d60*/  IMAD.IADD R115, R117, 0x1, R4 ;  /* 0x0000000175737824 */ /* 0x000fc600078e0204 */
[----:B------:R-:W-:-:S05]  /*1d70*/  IMAD.IADD R3, R86, 0x1, -R3 ;  /* 0x0000000156037824 */ /* 0x000fca00078e0a03 */
[----:B------:R-:W-:-:S04]  /*1d80*/  SHF.R.S32.HI R124, RZ, 0x1f, R3 ;  /* 0x0000001fff7c7819 */ /* 0x000fc80000011403 */
[----:B------:R-:W-:Y:S01]  /*1d90*/  LEA.HI R124, R124, R3, RZ, 0x2 ;  /* 0x000000037c7c7211 */ /* 0x000fe200078f10ff */
[----:B------:R-:W-:-:S03]  /*1da0*/  IMAD.SHL.U32 R3, R86, 0x2, RZ ;  /* 0x0000000256037824 */ /* 0x000fc600078e00ff */
[----:B------:R-:W-:Y:S01]  /*1db0*/  SHF.R.S32.HI R124, RZ, 0x2, R124 ;  /* 0x00000002ff7c7819 */ /* 0x000fe2000001147c */
        /* <DEDUP_REMOVED lines=13> */
[----:B-1----:R-:W1:Y:S04]  /*1e90*/  LDSM.16.M88.4 R16, [R87+0x3400] ;  /* 0x003400005710783b */ /* 0x002e680000000200 */
[----:B------:R-:W4:Y:S04]  /*1ea0*/  LDSM.16.M88.4 R60, [R87+0x3800] ;  /* 0x00380000573c783b */ /* 0x000f280000000200 */
[----:B------:R-:W5:Y:S04]  /*1eb0*/  LDSM.16.M88.4 R68, [R87+0x3c00] ;  /* 0x003c00005744783b */ /* 0x000f680000000200 */
[----:B------:R-:W-:Y:S04]  /*1ec0*/  LDSM.16.M88.4 R32, [R115] ;  /* 0x000000007320783b */ /* 0x000fe80000000200 */
[----:B------:R-:W5:Y:S04]  /*1ed0*/  LDSM.16.M88.4 R48, [R114] ;  /* 0x000000007230783b */ /* 0x000f680000000200 */
[----:B------:R-:W5:Y:S04]  /*1ee0*/  LDSM.16.M88.4 R44, [R114+0x400] ;  /* 0x00040000722c783b */ /* 0x000f680000000200 */
[----:B------:R-:W5:Y:S04]  /*1ef0*/  LDSM.16.M88.4 R40, [R114+0x800] ;  /* 0x000800007228783b */ /* 0x000f680000000200 */
[----:B------:R-:W-:Y:S04]  /*1f00*/  LDSM.16.M88.4 R76, [R117+0x1000] ;  /* 0x00100000754c783b */ /* 0x000fe80000000200 */
[----:B------:R-:W5:Y:S01]  /*1f10*/  LDSM.16.M88.4 R12, [R87+0x4000] ;  /* 0x00400000570c783b */ /* 0x000f620000000200 */
[C---:B---3--:R-:W-:Y:S03]  /*1f20*/  HMMA.16816.F32 R28, R52.reuse, R24, RZ ;  /* 0x00000018341c723c */ /* 0x048fe600000018ff */
[----:B------:R-:W3:Y:S04]  /*1f30*/  LDSM.16.M88.4 R36, [R114+0xc00] ;  /* 0x000c00007224783b */ /* 0x000ee80000000200 */
[----:B------:R-:W3:Y:S01]  /*1f40*/  LDSM.16.M88.4 R72, [R87+0x4800] ;  /* 0x004800005748783b */ /* 0x000ee20000000200 */
[C---:B------:R-:W-:Y:S03]  /*1f50*/  HMMA.16816.F32 R24, R52.reuse, R26, RZ ;  /* 0x0000001a3418723c */ /* 0x040fe600000018ff */
[----:B--2---:R-:W-:Y:S03]  /*1f60*/  LDSM.16.M88.4 R8, [R87+0x4400] ;  /* 0x004400005708783b */ /* 0x004fe60000000200 */
[C---:B-1----:R-:W-:Y:S01]  /*1f70*/  HMMA.16816.F32 R20, R52.reuse, R16, RZ ;  /* 0x000000103414723c */ /* 0x042fe200000018ff */
[----:B------:R-:W0:Y:S05]  /*1f80*/  LDGDEPBAR ;  /* 0x00000000000079af */ /* 0x000e2a0000000000 */
[C---:B------:R-:W-:Y:S06]  /*1f90*/  HMMA.16816.F32 R16, R52.reuse, R18, RZ ;  /* 0x000000123410723c */ /* 0x040fec00000018ff */
[C---:B----4-:R-:W-:Y:S06]  /*1fa0*/  HMMA.16816.F32 R64, R52.reuse, R60, RZ ;  /* 0x0000003c3440723c */ /* 0x050fec00000018ff */
[C---:B------:R-:W-:Y:S06]  /*1fb0*/  HMMA.16816.F32 R60, R52.reuse, R62, RZ ;  /* 0x0000003e343c723c */ /* 0x040fec00000018ff */
[----:B-----5:R-:W-:Y:S06]  /*1fc0*/  HMMA.16816.F32 R56, R52, R68, RZ ;  /* 0x000000443438723c */ /* 0x020fec00000018ff */
[----:B------:R-:W-:Y:S06]  /*1fd0*/  HMMA.16816.F32 R28, R32, R48, R28 ;  /* 0x00000030201c723c */ /* 0x000fec000000181c */
[----:B------:R-:W-:Y:S01]  /*1fe0*/  HMMA.16816.F32 R52, R52, R70, RZ ;  /* 0x000000463434723c */ /* 0x000fe200000018ff */
[----:B------:R-:W-:Y:S05]  /*1ff0*/  LDSM.16.M88.4 R68, [R87+0x4c00] ;  /* 0x004c00005744783b */ /* 0x000fea0000000200 */
[C---:B------:R-:W-:Y:S01]  /*2000*/  HMMA.16816.F32 R24, R32.reuse, R50, R24 ;  /* 0x000000322018723c */ /* 0x040fe20000001818 */
[----:B------:R-:W-:Y:S05]  /*2010*/  LDSM.16.M88.4 R48, [R115+0x1000] ;  /* 0x001000007330783b */ /* 0x000fea0000000200 */
[C---:B------:R-:W-:Y:S06]  /*2020*/  HMMA.16816.F32 R20, R32.reuse, R44, R20 ;  /* 0x0000002c2014723c */ /* 0x040fec0000001814 */
[C---:B------:R-:W-:Y:S01]  /*2030*/  HMMA.16816.F32 R16, R32.reuse, R46, R16 ;  /* 0x0000002e2010723c */ /* 0x040fe20000001810 */
[----:B------:R-:W1:Y:S05]  /*2040*/  LDSM.16.M88.4 R44, [R114+0x1000] ;  /* 0x00100000722c783b */ /* 0x000e6a0000000200 */
[----:B------:R-:W-:Y:S06]  /*2050*/  HMMA.16816.F32 R64, R32, R40, R64 ;  /* 0x000000282040723c */ /* 0x000fec0000001840 */
[----:B------:R-:W-:Y:S06]  /*2060*/  HMMA.16816.F32 R28, R76, R12, R28 ;  /* 0x0000000c4c1c723c */ /* 0x000fec000000181c */
[C---:B---3--:R-:W-:Y:S06]  /*2070*/  HMMA.16816.F32 R56, R32.reuse, R36, R56 ;  /* 0x000000242038723c */ /* 0x048fec0000001838 */
[----:B------:R-:W-:Y:S01]  /*2080*/  HMMA.16816.F32 R52, R32, R38, R52 ;  /* 0x000000262034723c */ /* 0x000fe20000001834 */
[----:B------:R-:W2:Y:S05]  /*2090*/  LDSM.16.M88.4 R36, [R114+0x1800] ;  /* 0x001800007224783b */ /* 0x000eaa0000000200 */
[C---:B------:R-:W-:Y:S01]  /*20a0*/  HMMA.16816.F32 R24, R76.reuse, R14, R24 ;  /* 0x0000000e4c18723c */ /* 0x040fe20000001818 */
[----:B------:R-:W-:Y:S05]  /*20b0*/  LDSM.16.M88.4 R12, [R87+0x5000] ;  /* 0x00500000570c783b */ /* 0x000fea0000000200 */
[----:B------:R-:W-:Y:S06]  /*20c0*/  HMMA.16816.F32 R64, R76, R72, R64 ;  /* 0x000000484c40723c */ /* 0x000fec0000001840 */
[----:B------:R-:W-:Y:S01]  /*20d0*/  HMMA.16816.F32 R60, R32, R42, R60 ;  /* 0x0000002a203c723c */ /* 0x000fe2000000183c */
[----:B------:R-:W3:Y:S04]  /*20e0*/  LDSM.16.M88.4 R40, [R114+0x1400] ;  /* 0x001400007228783b */ /* 0x000ee80000000200 */
[----:B------:R-:W-:Y:S01]  /*20f0*/  LDSM.16.M88.4 R32, [R114+0x1c00] ;  /* 0x001c00007220783b */ /* 0x000fe20000000200 */
[----:B-1----:R-:W-:Y:S06]  /*2100*/  HMMA.16816.F32 R28, R48, R44, R28 ;  /* 0x0000002c301c723c */ /* 0x002fec000000181c */
[C---:B------:R-:W-:Y:S06]  /*2110*/  HMMA.16816.F32 R20, R76.reuse, R8, R20 ;  /* 0x000000084c14723c */ /* 0x040fec0000001814 */
[----:B------:R-:W-:Y:S01]  /*2120*/  HMMA.16816.F32 R16, R76, R10, R16 ;  /* 0x0000000a4c10723c */ /* 0x000fe20000001810 */
[----:B------:R-:W-:Y:S05]  /*2130*/  LDSM.16.M88.4 R8, [R117+0x2000] ;  /* 0x002000007508783b */ /* 0x000fea0000000200 */
[C---:B------:R-:W-:Y:S01]  /*2140*/  HMMA.16816.F32 R44, R48.reuse, R46, R24 ;  /* 0x0000002e302c723c */ /* 0x040fe20000001818 */
[----:B------:R-:W1:Y:S05]  /*2150*/  LDSM.16.M88.4 R24, [R87+0x5800] ;  /* 0x005800005718783b */ /* 0x000e6a0000000200 */
[----:B--2---:R-:W-:Y:S06]  /*2160*/  HMMA.16816.F32 R64, R48, R36, R64 ;  /* 0x000000243040723c */ /* 0x004fec0000001840 */
[C---:B------:R-:W-:Y:S01]  /*2170*/  HMMA.16816.F32 R60, R76.reuse, R74, R60 ;  /* 0x0000004a4c3c723c */ /* 0x040fe2000000183c */
[----:B------:R-:W-:Y:S05]  /*2180*/  LDSM.16.M88.4 R72, [R114+0x2000] ;  /* 0x002000007248783b */ /* 0x000fea0000000200 */
[C---:B------:R-:W-:Y:S06]  /*2190*/  HMMA.16816.F32 R56, R76.reuse, R68, R56 ;  /* 0x000000444c38723c */ /* 0x040fec0000001838 */
[----:B------:R-:W-:Y:S01]  /*21a0*/  HMMA.16816.F32 R68, R76, R70, R52 ;  /* 0x000000464c44723c */ /* 0x000fe20000001834 */
[----:B------:R-:W2:Y:S05]  /*21b0*/  LDSM.16.M88.4 R52, [R87+0x5400] ;  /* 0x005400005734783b */ /* 0x000eaa0000000200 */
[C---:B---3--:R-:W-:Y:S01]  /*21c0*/  HMMA.16816.F32 R76, R48.reuse, R40, R20 ;  /* 0x00000028304c723c */ /* 0x048fe20000001814 */
[----:B------:R-:W3:Y:S05]  /*21d0*/  LDSM.16.M88.4 R20, [R115+0x2000] ;  /* 0x002000007314783b */ /* 0x000eea0000000200 */
[----:B------:R-:W-:Y:S01]  /*21e0*/  HMMA.16816.F32 R60, R48, R38, R60 ;  /* 0x00000026303c723c */ /* 0x000fe2000000183c */
[----:B------:R-:W4:Y:S01]  /*21f0*/  LDSM.16.M88.4 R36, [R87+0x5c00] ;  /* 0x005c00005724783b */ /* 0x000f220000000200 */
[----:B------:R-:W-:Y:S01]  /*2200*/  SHF.R.S32.HI R40, RZ, 0x1f, R84 ;  /* 0x0000001fff287819 */ /* 0x000fe20000011454 */
[----:B------:R-:W-:-:S03]  /*2210*/  VIADD R41, R85, 0xffffffff ;  /* 0xffffffff55297836 */ /* 0x000fc60000000000 */
[----:B-1----:R-:W-:Y:S01]  /*2220*/  HMMA.16816.F32 R64, R8, R24, R64 ;  /* 0x000000180840723c */ /* 0x002fe20000001840 */
[----:B------:R-:W-:Y:S01]  /*2230*/  LEA.HI R40, R40, R83, RZ, 0x2 ;  /* 0x0000005328287211 */ /* 0x000fe200078f10ff */
[C---:B------:R-:W-:Y:S01]  /*2240*/  IMAD.SHL.U32 R0, R41.reuse, 0x40, RZ ;  /* 0x0000004029007824 */ /* 0x040fe200078e00ff */
[----:B------:R-:W-:Y:S02]  /*2250*/  ISETP.GT.AND P0, PT, R41, R118, PT ;  /* 0x000000762900720c */ /* 0x000fe40003f04270 */
[----:B------:R-:W-:Y:S01]  /*2260*/  LOP3.LUT R40, R40, 0xfffffffc, RZ, 0xc0, !PT ;  /* 0xfffffffc28287812 */ /* 0x000fe200078ec0ff */
[----:B------:R-:W-:Y:S01]  /*2270*/  HMMA.16816.F32 R16, R48, R42, R16 ;  /* 0x0000002a3010723c */ /* 0x000fe20000001810 */
[C---:B------:R-:W-:Y:S01]  /*2280*/  IMAD R25, R83.reuse, 0x10, R88 ;  /* 0x0000001053197824 */ /* 0x040fe200078e0258 */
[----:B------:R-:W-:Y:S02]  /*2290*/  LOP3.LUT R3, R0, 0x6, R3, 0xf8, !PT ;  /* 0x0000000600037812 */ /* 0x000fe400078ef803 */
[----:B------:R-:W-:-:S02]  /*22a0*/  IMAD.IADD R133, R83, 0x1, -R40 ;  /* 0x0000000153857824 */ /* 0x000fc400078e0a28 */
[----:B------:R-:W-:Y:S01]  /*22b0*/  IADD3 R25, R25, 0x1, R124 ;  /* 0x0000000119197810 */ /* 0x000fe20007ffe07c */
[C---:B------:R-:W-:Y:S03]  /*22c0*/  HMMA.16816.F32 R28, R8.reuse, R12, R28 ;  /* 0x0000000c081c723c */ /* 0x040fe6000000181c */
[----:B------:R-:W-:Y:S02]  /*22d0*/  IADD3 R24, R82, -UR13, R25 ;  /* 0x8000000d52187c10 */ /* 0x000fe4000fffe019 */
[----:B------:R-:W-:Y:S01]  /*22e0*/  LOP3.LUT R25, R3, 0x1, RZ, 0xfc, !PT ;  /* 0x0000000103197812 */ /* 0x000fe200078efcff */
[----:B------:R-:W-:Y:S01]  /*22f0*/  HMMA.16816.F32 R44, R8, R14, R44 ;  /* 0x0000000e082c723c */ /* 0x000fe2000000182c */
[----:B------:R-:W1:Y:S01]  /*2300*/  LDSM.16.M88.4 R12, [R114+0x2400] ;  /* 0x00240000720c783b */ /* 0x000e620000000200 */
[----:B------:R-:W-:-:S04]  /*2310*/  VIADD R41, R24, UR12 ;  /* 0x0000000c18297c36 */ /* 0x000fc80008000000 */
[C---:B------:R-:W-:Y:S01]  /*2320*/  HMMA.16816.F32 R56, R48.reuse, R32, R56 ;  /* 0x000000203038723c */ /* 0x040fe20000001838 */
[C---:B------:R-:W-:Y:S02]  /*2330*/  VIMNMX R40, R41.reuse, R82, PT ;  /* 0x0000005229287248 */ /* 0x040fe40003fe0100 */
[----:B------:R-:W-:Y:S02]  /*2340*/  VIADDMNMX R82, R41, 0x8, R82, PT ;  /* 0x0000000829527846 */ /* 0x000fe40003800152 */
[C---:B------:R-:W-:Y:S01]  /*2350*/  ISETP.GE.AND P3, PT, R25.reuse, R40, PT ;  /* 0x000000281900720c */ /* 0x040fe20003f66270 */
[----:B------:R-:W-:Y:S01]  /*2360*/  HMMA.16816.F32 R68, R48, R34, R68 ;  /* 0x000000223044723c */ /* 0x000fe20000001844 */
[----:B------:R-:W5:Y:S01]  /*2370*/  LDSM.16.M88.4 R32, [R114+0x2800] ;  /* 0x002800007220783b */ /* 0x000f620000000200 */
[----:B------:R-:W-:Y:S02]  /*2380*/  ISETP.GE.AND P5, PT, R25, R82, PT ;  /* 0x000000521900720c */ /* 0x000fe40003fa6270 */
[----:B------:R-:W-:-:S02]  /*2390*/  LOP3.LUT R41, R3, 0x8, RZ, 0xfc, !PT ;  /* 0x0000000803297812 */ /* 0x000fc400078efcff */
[----:B------:R-:W-:Y:S01]  /*23a0*/  HMMA.16816.F32 R60, R8, R26, R60 ;  /* 0x0000001a083c723c */ /* 0x000fe2000000183c */
[----:B------:R-:W5:Y:S01]  /*23b0*/  LDSM.16.M88.4 R24, [R114+0x2c00] ;  /* 0x002c00007218783b */ /* 0x000f620000000200 */
[----:B------:R-:W-:Y:S01]  /*23c0*/  ISETP.GE.AND P2, PT, R41, R40, PT ;  /* 0x000000282900720c */ /* 0x000fe20003f46270 */
[----:B------:R-:W-:-:S04]  /*23d0*/  DEPBAR.LE SB0, 0x0 ;  /* 0x000080000000791a */ /* 0x000fc80000000000 */
[----:B--2---:R-:W-:Y:S01]  /*23e0*/  HMMA.16816.F32 R76, R8, R52, R76 ;  /* 0x00000034084c723c */ /* 0x004fe2000000184c */
[----:B------:R-:W-:-:S05]  /*23f0*/  ISETP.GE.AND P1, PT, R41, R82, PT ;  /* 0x000000522900720c */ /* 0x000fca0003f26270 */
[----:B------:R-:W-:Y:S06]  /*2400*/  HMMA.16816.F32 R16, R8, R54, R16 ;  /* 0x000000360810723c */ /* 0x000fec0000001810 */
[----:B---3--:R-:W-:Y:S06]  /*2410*/  HMMA.16816.F32 R28, R20, R72, R28 ;  /* 0x00000048141c723c */ /* 0x008fec000000181c */
[----:B----4-:R-:W-:Y:S06]  /*2420*/  HMMA.16816.F32 R56, R8, R36, R56 ;  /* 0x000000240838723c */ /* 0x010fec0000001838 */
[C---:B------:R-:W-:Y:S06]  /*2430*/  HMMA.16816.F32 R44, R20.reuse, R74, R44 ;  /* 0x0000004a142c723c */ /* 0x040fec000000182c */
[----:B-1----:R-:W-:Y:S06]  /*2440*/  HMMA.16816.F32 R76, R20, R12, R76 ;  /* 0x0000000c144c723c */ /* 0x002fec000000184c */
[----:B------:R-:W-:Y:S01]  /*2450*/  HMMA.16816.F32 R68, R8, R38, R68 ;  /* 0x000000260844723c */ /* 0x000fe20000001844 */
[----:B------:R-:W-:-:S02]  /*2460*/  LOP3.LUT R13, R3, 0x9, RZ, 0xfc, !PT ;  /* 0x00000009030d7812 */ /* 0x000fc400078efcff */
[----:B------:R-:W-:Y:S02]  /*2470*/  FSEL R12, R29, -INF , !P3 ;  /* 0xff8000001d0c7808 */ /* 0x000fe40005800000 */
[C---:B------:R-:W-:Y:S01]  /*2480*/  ISETP.GE.AND P4, PT, R13.reuse, R40, PT ;  /* 0x000000280d00720c */ /* 0x040fe20003f86270 */
[C---:B------:R-:W-:Y:S01]  /*2490*/  HMMA.16816.F32 R16, R20.reuse, R14, R16 ;  /* 0x0000000e1410723c */ /* 0x040fe20000001810 */
[----:B------:R-:W-:Y:S02]  /*24a0*/  ISETP.GE.AND P3, PT, R13, R82, PT ;  /* 0x000000520d00720c */ /* 0x000fe40003f66270 */
[----:B------:R-:W-:Y:S02]  /*24b0*/  LOP3.LUT R13, R3, 0x10, RZ, 0xfc, !PT ;  /* 0x00000010030d7812 */ /* 0x000fe400078efcff */
[----:B------:R-:W-:Y:S01]  /*24c0*/  FSEL R31, R31, -INF , !P5 ;  /* 0xff8000001f1f7808 */ /* 0x000fe20006800000 */
[----:B-----5:R-:W-:Y:S01]  /*24d0*/  HMMA.16816.F32 R64, R20, R32, R64 ;  /* 0x000000201440723c */ /* 0x020fe20000001840 */
[----:B------:R-:W-:-:S02]  /*24e0*/  LOP3.LUT R15, R3, 0x11, RZ, 0xfc, !PT ;  /* 0x00000011030f7812 */ /* 0x000fc400078efcff */
[----:B------:R-:W-:Y:S02]  /*24f0*/  FSEL R44, R44, -INF , !P2 ;  /* 0xff8000002c2c7808 */ /* 0x000fe40005000000 */
[C---:B------:R-:W-:Y:S01]  /*2500*/  ISETP.GE.AND P5, PT, R13.reuse, R40, PT ;  /* 0x000000280d00720c */ /* 0x040fe20003fa6270 */
[C---:B------:R-:W-:Y:S01]  /*2510*/  HMMA.16816.F32 R60, R20.reuse, R34, R60 ;  /* 0x00000022143c723c */ /* 0x040fe2000000183c */
[----:B------:R-:W-:Y:S02]  /*2520*/  ISETP.GE.AND P2, PT, R13, R82, PT ;  /* 0x000000520d00720c */ /* 0x000fe40003f46270 */
[----:B------:R-:W-:Y:S02]  /*2530*/  FSEL R13, R46, -INF , !P1 ;  /* 0xff8000002e0d7808 */ /* 0x000fe40004800000 */
[----:B------:R-:W-:Y:S01]  /*2540*/  FSEL R14, R45, -INF , !P4 ;  /* 0xff8000002d0e7808 */ /* 0x000fe20006000000 */
[----:B------:R-:W-:Y:S01]  /*2550*/  HMMA.16816.F32 R56, R20, R24, R56 ;  /* 0x000000181438723c */ /* 0x000fe20000001838 */
[----:B------:R-:W-:-:S02]  /*2560*/  ISETP.GE.AND P1, PT, R15, R40, PT ;  /* 0x000000280f00720c */ /* 0x000fc40003f26270 */
[----:B------:R-:W-:Y:S02]  /*2570*/  ISETP.GE.AND P4, PT, R15, R82, PT ;  /* 0x000000520f00720c */ /* 0x000fe40003f86270 */
[C---:B------:R-:W-:Y:S01]  /*2580*/  LOP3.LUT R15, R3.reuse, 0x18, RZ, 0xfc, !PT ;  /* 0x00000018030f7812 */ /* 0x040fe200078efcff */
[----:B------:R-:W-:Y:S01]  /*2590*/  HMMA.16816.F32 R68, R20, R26, R68 ;  /* 0x0000001a1444723c */ /* 0x000fe20000001844 */
[C---:B------:R-:W-:Y:S02]  /*25a0*/  LOP3.LUT R29, R3.reuse, 0x19, RZ, 0xfc, !PT ;  /* 0x00000019031d7812 */ /* 0x040fe400078efcff */
[----:B------:R-:W-:Y:S02]  /*25b0*/  LOP3.LUT R9, R3, 0x20, RZ, 0xfc, !PT ;  /* 0x0000002003097812 */ /* 0x000fe400078efcff */
[----:B------:R-:W-:Y:S02]  /*25c0*/  FSEL R47, R47, -INF , !P3 ;  /* 0xff8000002f2f7808 */ /* 0x000fe40005800000 */
[----:B------:R-:W-:-:S02]  /*25d0*/  FSEL R76, R76, -INF , !P5 ;  /* 0xff8000004c4c7808 */ /* 0x000fc40006800000 */
[----:B------:R-:W-:Y:S02]  /*25e0*/  FSEL R11, R78, -INF , !P2 ;  /* 0xff8000004e0b7808 */ /* 0x000fe40005000000 */
[----:B------:R-:W-:Y:S02]  /*25f0*/  FSEL R10, R77, -INF , !P1 ;  /* 0xff8000004d0a7808 */ /* 0x000fe40004800000 */
[----:B------:R-:W-:Y:S01]  /*2600*/  FSEL R79, R79, -INF , !P4 ;  /* 0xff8000004f4f7808 */ /* 0x000fe20006000000 */
[----:B------:R-:W-:Y:S01]  /*2610*/  BAR.SYNC.DEFER_BLOCKING 0x0 ;  /* 0x0000000000007b1d */ /* 0x000fe20000010000 */
[C---:B------:R-:W-:Y:S02]  /*2620*/  ISETP.GE.AND P3, PT, R15.reuse, R40, PT ;  /* 0x000000280f00720c */ /* 0x040fe40003f66270 */
[----:B------:R-:W-:Y:S02]  /*2630*/  ISETP.GE.AND P5, PT, R15, R82, PT ;  /* 0x000000520f00720c */ /* 0x000fe40003fa6270 */
[----:B------:R-:W-:-:S02]  /*2640*/  ISETP.GE.AND P2, PT, R29, R40, PT ;  /* 0x000000281d00720c */ /* 0x000fc40003f46270 */
[----:B------:R-:W-:Y:S02]  /*2650*/  ISETP.GE.AND P1, PT, R29, R82, PT ;  /* 0x000000521d00720c */ /* 0x000fe40003f26270 */
[----:B------:R-:W-:Y:S02]  /*2660*/  ISETP.GE.AND P4, PT, R9, R40, PT ;  /* 0x000000280900720c */ /* 0x000fe40003f86270 */
[C---:B------:R-:W-:Y:S02]  /*2670*/  LOP3.LUT R29, R3.reuse, 0x21, RZ, 0xfc, !PT ;  /* 0x00000021031d7812 */ /* 0x040fe400078efcff */
[----:B------:R-:W-:Y:S02]  /*2680*/  LOP3.LUT R15, R3, 0x28, RZ, 0xfc, !PT ;  /* 0x00000028030f7812 */ /* 0x000fe400078efcff */
[----:B------:R-:W-:Y:S02]  /*2690*/  FSEL R16, R16, -INF , !P3 ;  /* 0xff80000010107808 */ /* 0x000fe40005800000 */
[----:B------:R-:W-:-:S02]  /*26a0*/  FSEL R8, R17, -INF , !P2 ;  /* 0xff80000011087808 */ /* 0x000fc40005000000 */
[----:B------:R-:W-:Y:S02]  /*26b0*/  FSEL R19, R19, -INF , !P1 ;  /* 0xff80000013137808 */ /* 0x000fe40004800000 */
[----:B------:R-:W-:Y:S02]  /*26c0*/  FSEL R102, R64, -INF , !P4 ;  /* 0xff80000040667808 */ /* 0x000fe40006000000 */
[-C--:B------:R-:W-:Y:S02]  /*26d0*/  ISETP.GE.AND P3, PT, R9, R82.reuse, PT ;  /* 0x000000520900720c */ /* 0x080fe40003f66270 */
[----:B------:R-:W-:Y:S02]  /*26e0*/  ISETP.GE.AND P2, PT, R29, R82, PT ;  /* 0x000000521d00720c */ /* 0x000fe40003f46270 */
[C---:B------:R-:W-:Y:S02]  /*26f0*/  ISETP.GE.AND P1, PT, R15.reuse, R40, PT ;  /* 0x000000280f00720c */ /* 0x040fe40003f26270 */
[----:B------:R-:W-:-:S02]  /*2700*/  ISETP.GE.AND P4, PT, R15, R82, PT ;  /* 0x000000520f00720c */ /* 0x000fc40003f86270 */
[C---:B------:R-:W-:Y:S02]  /*2710*/  LOP3.LUT R17, R3.reuse, 0x29, RZ, 0xfc, !PT ;  /* 0x0000002903117812 */ /* 0x040fe400078efcff */
[----:B------:R-:W-:Y:S02]  /*2720*/  LOP3.LUT R15, R3, 0x30, RZ, 0xfc, !PT ;  /* 0x00000030030f7812 */ /* 0x000fe400078efcff */
[----:B------:R-:W-:Y:S02]  /*2730*/  FSEL R9, R18, -INF , !P5 ;  /* 0xff80000012097808 */ /* 0x000fe40006800000 */
[----:B------:R-:W-:Y:S02]  /*2740*/  FSEL R107, R66, -INF , !P3 ;  /* 0xff800000426b7808 */ /* 0x000fe40005800000 */
[----:B------:R-:W-:Y:S02]  /*2750*/  FSEL R103, R67, -INF , !P2 ;  /* 0xff80000043677808 */ /* 0x000fe40005000000 */
[----:B------:R-:W-:-:S02]  /*2760*/  FSEL R106, R60, -INF , !P1 ;  /* 0xff8000003c6a7808 */ /* 0x000fc40004800000 */
[-C--:B------:R-:W-:Y:S02]  /*2770*/  ISETP.GE.AND P5, PT, R29, R40.reuse, PT ;  /* 0x000000281d00720c */ /* 0x080fe40003fa6270 */
[-C--:B------:R-:W-:Y:S02]  /*2780*/  ISETP.GE.AND P3, PT, R17, R40.reuse, PT ;  /* 0x000000281100720c */ /* 0x080fe40003f66270 */
[C---:B------:R-:W-:Y:S02]  /*2790*/  ISETP.GE.AND P2, PT, R15.reuse, R40, PT ;  /* 0x000000280f00720c */ /* 0x040fe40003f46270 */
[----:B------:R-:W-:Y:S02]  /*27a0*/  ISETP.GE.AND P1, PT, R15, R82, PT ;  /* 0x000000520f00720c */ /* 0x000fe40003f26270 */
[----:B------:R-:W-:Y:S02]  /*27b0*/  LOP3.LUT R15, R3, 0x31, RZ, 0xfc, !PT ;  /* 0x00000031030f7812 */ /* 0x000fe400078efcff */
[----:B------:R-:W-:-:S02]  /*27c0*/  FSEL R104, R65, -INF , !P5 ;  /* 0xff80000041687808 */ /* 0x000fc40006800000 */
[----:B------:R-:W-:Y:S02]  /*27d0*/  FSEL R105, R62, -INF , !P4 ;  /* 0xff8000003e697808 */ /* 0x000fe40006000000 */
[----:B------:R-:W-:Y:S02]  /*27e0*/  FSEL R108, R61, -INF , !P3 ;  /* 0xff8000003d6c7808 */ /* 0x000fe40005800000 */
[----:B------:R-:W-:Y:S02]  /*27f0*/  FSEL R97, R58, -INF , !P1 ;  /* 0xff8000003a617808 */ /* 0x000fe40004800000 */
[----:B------:R-:W-:Y:S02]  /*2800*/  ISETP.GE.AND P5, PT, R17, R82, PT ;  /* 0x000000521100720c */ /* 0x000fe40003fa6270 */
[C---:B------:R-:W-:Y:S02]  /*2810*/  ISETP.GE.AND P4, PT, R15.reuse, R40, PT ;  /* 0x000000280f00720c */ /* 0x040fe40003f86270 */
[----:B------:R-:W-:-:S02]  /*2820*/  ISETP.GE.AND P3, PT, R15, R82, PT ;  /* 0x000000520f00720c */ /* 0x000fc40003f66270 */
[C---:B------:R-:W-:Y:S02]  /*2830*/  ISETP.GE.AND P1, PT, R3.reuse, R40, PT ;  /* 0x000000280300720c */ /* 0x040fe40003f26270 */
[C---:B------:R-:W-:Y:S02]  /*2840*/  LOP3.LUT R17, R3.reuse, 0x38, RZ, 0xfc, !PT ;  /* 0x0000003803117812 */ /* 0x040fe400078efcff */
[----:B------:R-:W-:Y:S02]  /*2850*/  LOP3.LUT R15, R3, 0x39, RZ, 0xfc, !PT ;  /* 0x00000039030f7812 */ /* 0x000fe400078efcff */
[----:B------:R-:W-:Y:S02]  /*2860*/  FSEL R109, R63, -INF , !P5 ;  /* 0xff8000003f6d7808 */ /* 0x000fe40006800000 */
[----:B------:R-:W-:Y:S02]  /*2870*/  FSEL R98, R56, -INF , !P2 ;  /* 0xff80000038627808 */ /* 0x000fe40005000000 */
[----:B------:R-:W-:-:S02]  /*2880*/  FSEL R96, R57, -INF , !P4 ;  /* 0xff80000039607808 */ /* 0x000fc40006000000 */
[----:B------:R-:W-:Y:S02]  /*2890*/  FSEL R95, R59, -INF , !P3 ;  /* 0xff8000003b5f7808 */ /* 0x000fe40005800000 */
[----:B------:R-:W-:Y:S02]  /*28a0*/  FSEL R28, R28, -INF , !P1 ;  /* 0xff8000001c1c7808 */ /* 0x000fe40004800000 */
[C---:B------:R-:W-:Y:S02]  /*28b0*/  ISETP.GE.AND P5, PT, R17.reuse, R40, PT ;  /* 0x000000281100720c */ /* 0x040fe40003fa6270 */
[----:B------:R-:W-:Y:S02]  /*28c0*/  ISETP.GE.AND P2, PT, R17, R82, PT ;  /* 0x000000521100720c */ /* 0x000fe40003f46270 */
[----:B------:R-:W-:Y:S02]  /*28d0*/  ISETP.GE.AND P4, PT, R15, R40, PT ;  /* 0x000000280f00720c */ /* 0x000fe40003f86270 */
[-C--:B------:R-:W-:Y:S01]  /*28e0*/  ISETP.GE.AND P3, PT, R3, R82.reuse, PT ;  /* 0x000000520300720c */ /* 0x080fe20003f66270 */
[----:B------:R-:W-:Y:S01]  /*28f0*/  IMAD.IADD R3, R5, 0x1, R80 ;  /* 0x0000000105037824 */ /* 0x000fe200078e0250 */
[----:B------:R-:W-:-:S02]  /*2900*/  ISETP.GE.AND P1, PT, R15, R82, PT ;  /* 0x000000520f00720c */ /* 0x000fc40003f26270 */
[----:B------:R-:W-:Y:S02]  /*2910*/  FSEL R5, R30, -INF , !P3 ;  /* 0xff8000001e057808 */ /* 0x000fe40005800000 */
        /* <DEDUP_REMOVED lines=66> */
.L_x_4917:
[----:B------:R-:W-:-:S04]  /*2d40*/  IADD3 R2, -R2, RZ, RZ ;  /* 0x000000ff02027210 */ /* 0x000fc80007ffe1ff */
[----:B------:R-:W-:-:S07]  /*2d50*/  SHF.R.S32.HI R7, RZ, 0x1f, R2 ;  /* 0x0000001fff077819 */ /* 0x000fce0000011402 */
.L_x_4918:
        /* <DEDUP_REMOVED lines=14> */
.L_x_4916:
        /* <DEDUP_REMOVED lines=60> */
[----:B-1----:R-:W-:-:S04]  /*3200*/  FMNMX.FTZ R0, R6, R7, !PT ;  /* 0x0000000706007209 */ /* 0x002fc80007810000 */
[----:B------:R-:W1:Y:S01]  /*3210*/  MUFU.EX2 R88, R88 ;  /* 0x0000005800587308 */ /* 0x000e620000000800 */
[C---:B------:R-:W-:Y:S01]  /*3220*/  FSETP.NEU.FTZ.AND P1, PT, R0.reuse, -INF , PT ;  /* 0xff8000000000780b */ /* 0x040fe20003f3d000 */
[----:B------:R-:W-:-:S05]  /*3230*/  FMUL.FTZ R94, R0, UR4 ;  /* 0x00000004005e7c20 */ /* 0x000fca0008410000 */
[----:B------:R-:W-:Y:S01]  /*3240*/  FSEL R94, R94, RZ, P1 ;  /* 0x000000ff5e5e7208 */ /* 0x000fe20000800000 */
[----:B------:R-:W-:Y:S04]  /*3250*/  MUFU.EX2 R84, R84 ;  /* 0x0000005400547308 */ /* 0x000fe80000000800 */
[--C-:B------:R-:W-:Y:S01]  /*3260*/  FFMA.FTZ R91, R5, UR4, -R94.reuse ;  /* 0x00000004055b7c23 */ /* 0x100fe2000801085e */
[--C-:B------:R-:W-:Y:S01]  /*3270*/  FFMA.FTZ R90, R31, UR4, -R94.reuse ;  /* 0x000000041f5a7c23 */ /* 0x100fe2000801085e */
[--C-:B------:R-:W-:Y:S01]  /*3280*/  FFMA.FTZ R87, R13, UR4, -R94.reuse ;  /* 0x000000040d577c23 */ /* 0x100fe2000801085e */
[--C-:B------:R-:W-:Y:S01]  /*3290*/  FFMA.FTZ R86, R47, UR4, -R94.reuse ;  /* 0x000000042f567c23 */ /* 0x100fe2000801085e */
[----:B------:R-:W2:Y:S01]  /*32a0*/  MUFU.EX2 R35, R35 ;  /* 0x0000002300237308 */ /* 0x000ea20000000800 */
[--C-:B------:R-:W-:Y:S01]  /*32b0*/  FFMA.FTZ R34, R11, UR4, -R94.reuse ;  /* 0x000000040b227c23 */ /* 0x100fe2000801085e */
[--C-:B------:R-:W-:Y:S01]  /*32c0*/  FFMA.FTZ R32, R9, UR4, -R94.reuse ;  /* 0x0000000409207c23 */ /* 0x100fe2000801085e */
[----:B-1----:R-:W-:Y:S01]  /*32d0*/  F2FP.F16.F32.PACK_AB R80, R88, R89 ;  /* 0x000000595850723e */ /* 0x002fe200000000ff */
[----:B------:R-:W-:Y:S01]  /*32e0*/  LDSM.16.MT88.4 R8, [R112+0x7400] ;  /* 0x007400007008783b */ /* 0x000fe20000004200 */
[--C-:B------:R-:W-:Y:S01]  /*32f0*/  FFMA.FTZ R31, R79, UR4, -R94.reuse ;  /* 0x000000044f1f7c23 */ /* 0x100fe2000801085e */
[--C-:B------:R-:W-:Y:S01]  /*3300*/  FFMA.FTZ R3, R19, UR4, -R94.reuse ;  /* 0x0000000413037c23 */ /* 0x100fe2000801085e */
[--C-:B------:R-:W-:Y:S01]  /*3310*/  FFMA.FTZ R97, R97, UR4, -R94.reuse ;  /* 0x0000000461617c23 */ /* 0x100fe2000801085e */
[----:B------:R-:W-:Y:S01]  /*3320*/  MUFU.EX2 R91, R91 ;  /* 0x0000005b005b7308 */ /* 0x000fe20000000800 */
[----:B------:R-:W1:Y:S01]  /*3330*/  LDSM.16.MT88.4 R16, [R112+0x8000] ;  /* 0x008000007010783b */ /* 0x000e620000004200 */
[----:B------:R-:W-:Y:S01]  /*3340*/  FFMA.FTZ R93, R93, UR4, -R94 ;  /* 0x000000045d5d7c23 */ /* 0x000fe2000801085e */
[----:B------:R-:W-:-:S02]  /*3350*/  FADD.FTZ R89, R89, R88 ;  /* 0x0000005859597221 */ /* 0x000fc40000010000 */
[----:B------:R-:W3:Y:S03]  /*3360*/  LDSM.16.MT88.4 R12, [R112+0x6400] ;  /* 0x00640000700c783b */ /* 0x000ee60000004200 */
[----:B------:R-:W4:Y:S01]  /*3370*/  MUFU.EX2 R90, R90 ;  /* 0x0000005a005a7308 */ /* 0x000f220000000800 */
[----:B--2---:R-:W-:-:S07]  /*3380*/  F2FP.F16.F32.PACK_AB R82, R35, R84 ;  /* 0x000000542352723e */ /* 0x004fce00000000ff */
[----:B------:R-:W-:Y:S08]  /*3390*/  MUFU.EX2 R87, R87 ;  /* 0x0000005700577308 */ /* 0x000ff00000000800 */
[----:B------:R-:W2:Y:S01]  /*33a0*/  MUFU.EX2 R86, R86 ;  /* 0x0000005600567308 */ /* 0x000ea20000000800 */
[----:B----4-:R-:W-:Y:S01]  /*33b0*/  F2FP.F16.F32.PACK_AB R81, R90, R91 ;  /* 0x0000005b5a51723e */ /* 0x010fe200000000ff */
[----:B------:R-:W-:-:S06]  /*33c0*/  FADD.FTZ R90, R91, R90 ;  /* 0x0000005a5b5a7221 */ /* 0x000fcc0000010000 */
[----:B------:R-:W-:Y:S08]  /*33d0*/  MUFU.EX2 R33, R33 ;  /* 0x0000002100217308 */ /* 0x000ff00000000800 */
[----:B------:R-:W4:Y:S01]  /*33e0*/  MUFU.EX2 R30, R30 ;  /* 0x0000001e001e7308 */ /* 0x000f220000000800 */
[----:B--2---:R-:W-:-:S07]  /*33f0*/  F2FP.F16.F32.PACK_AB R83, R86, R87 ;  /* 0x000000575653723e */ /* 0x004fce00000000ff */
        /* <DEDUP_REMOVED lines=16> */
[C---:B------:R-:W-:Y:S06]  /*3500*/  HMMA.16816.F32 R40, R80.reuse, R42, RZ ;  /* 0x0000002a5028723c */ /* 0x040fec00000018ff */
[C---:B------:R-:W-:Y:S01]  /*3510*/  HMMA.16816.F32 R56, R80.reuse, R58, RZ ;  /* 0x0000003a5038723c */ /* 0x040fe200000018ff */
[----:B------:R-:W-:Y:S05]  /*3520*/  MUFU.EX2 R98, R98 ;  /* 0x0000006200627308 */ /* 0x000fea0000000800 */
[----:B------:R-:W-:Y:S01]  /*3530*/  HMMA.16816.F32 R72, R80, R74, RZ ;  /* 0x0000004a5048723c */ /* 0x000fe200000018ff */
[----:B--2---:R-:W-:-:S02]  /*3540*/  F2FP.F16.F32.PACK_AB R7, R3, R32 ;  /* 0x000000200307723e */ /* 0x004fc400000000ff */
[----:B------:R-:W-:Y:S03]  /*3550*/  MUFU.EX2 R97, R97 ;  /* 0x0000006100617308 */ /* 0x000fe60000000800 */
[----:B-1----:R-:W-:Y:S06]  /*3560*/  HMMA.16816.F32 R76, R80, R16, RZ ;  /* 0x00000010504c723c */ /* 0x002fec00000018ff */
[C---:B------:R-:W-:Y:S01]  /*3570*/  HMMA.16816.F32 R60, R4.reuse, R8, R60 ;  /* 0x00000008043c723c */ /* 0x040fe2000000183c */
[----:B------:R-:W-:Y:S05]  /*3580*/  MUFU.EX2 R93, R93 ;  /* 0x0000005d005d7308 */ /* 0x000fea0000000800 */
[----:B------:R-:W-:Y:S01]  /*3590*/  HMMA.16816.F32 R64, R4, R10, R64 ;  /* 0x0000000a0440723c */ /* 0x000fe20000001840 */
[----:B------:R-:W1:Y:S05]  /*35a0*/  LDSM.16.MT88.4 R8, [R112+0x8400] ;  /* 0x008400007008783b */ /* 0x000e6a0000004200 */
[----:B------:R-:W-:Y:S01]  /*35b0*/  HMMA.16816.F32 R80, R80, R18, RZ ;  /* 0x000000125050723c */ /* 0x000fe200000018ff */
[----:B------:R-:W-:Y:S05]  /*35c0*/  LDSM.16.MT88.4 R16, [R113+0x7800] ;  /* 0x007800007110783b */ /* 0x000fea0000004200 */
[C---:B---3--:R-:W-:Y:S06]  /*35d0*/  HMMA.16816.F32 R44, R4.reuse, R12, R44 ;  /* 0x0000000c042c723c */ /* 0x048fec000000182c */
        /* <DEDUP_REMOVED lines=9> */
[--C-:B------:R-:W-:Y:S01]  /*3670*/  FFMA.FTZ R26, R105, UR4, -R94.reuse ;  /* 0x00000004691a7c23 */ /* 0x100fe2000801085e */
[----:B------:R-:W-:Y:S01]  /*3680*/  MUFU.EX2 R24, R24 ;  /* 0x0000001800187308 */ /* 0x000fe20000000800 */
[--C-:B------:R-:W-:Y:S01]  /*3690*/  FFMA.FTZ R103, R96, UR4, -R101.reuse ;  /* 0x0000000460677c23 */ /* 0x100fe20008010865 */
[--C-:B------:R-:W-:Y:S01]  /*36a0*/  FFMA.FTZ R96, R100, UR4, -R101.reuse ;  /* 0x0000000464607c23 */ /* 0x100fe20008010865 */
[C---:B-1----:R-:W-:Y:S01]  /*36b0*/  HMMA.16816.F32 R76, R4.reuse, R8, R76 ;  /* 0x00000008044c723c */ /* 0x042fe2000000184c */
[--C-:B------:R-:W-:Y:S01]  /*36c0*/  FFMA.FTZ R21, R106, UR4, -R101.reuse ;  /* 0x000000046a157c23 */ /* 0x100fe20008010865 */
[--C-:B------:R-:W-:Y:S01]  /*36d0*/  FFMA.FTZ R20, R108, UR4, -R101.reuse ;  /* 0x000000046c147c23 */ /* 0x100fe20008010865 */
[--C-:B------:R-:W-:Y:S01]  /*36e0*/  FFMA.FTZ R100, R95, UR4, -R94.reuse ;  /* 0x000000045f647c23 */ /* 0x100fe2000801085e */
[----:B------:R-:W-:Y:S01]  /*36f0*/  FFMA.FTZ R108, R92, UR4, -R94 ;  /* 0x000000045c6c7c23 */ /* 0x000fe2000801085e */
[----:B------:R-:W1:Y:S01]  /*3700*/  MUFU.EX2 R27, R27 ;  /* 0x0000001b001b7308 */ /* 0x000e620000000800 */
[C---:B------:R-:W-:Y:S01]  /*3710*/  HMMA.16816.F32 R80, R4.reuse, R10, R80 ;  /* 0x0000000a0450723c */ /* 0x040fe20000001850 */
[----:B------:R-:W3:Y:S05]  /*3720*/  LDSM.16.MT88.4 R8, [R112+0x6800] ;  /* 0x006800007008783b */ /* 0x000eea0000004200 */
[C---:B------:R-:W-:Y:S01]  /*3730*/  HMMA.16816.F32 R56, R4.reuse, R22, R56 ;  /* 0x000000160438723c */ /* 0x040fe20000001838 */
[----:B------:R-:W-:Y:S05]  /*3740*/  MUFU.EX2 R21, R21 ;  /* 0x0000001500157308 */ /* 0x000fea0000000800 */
[C---:B--2---:R-:W-:Y:S01]  /*3750*/  HMMA.16816.F32 R68, R4.reuse, R12, R68 ;  /* 0x0000000c0444723c */ /* 0x044fe20000001844 */
[--C-:B------:R-:W-:Y:S01]  /*3760*/  FFMA.FTZ R23, R102, UR4, -R101.reuse ;  /* 0x0000000466177c23 */ /* 0x100fe20008010865 */
[----:B------:R-:W-:Y:S01]  /*3770*/  FFMA.FTZ R22, R104, UR4, -R101 ;  /* 0x0000000468167c23 */ /* 0x000fe20008010865 */
[----:B------:R-:W2:Y:S03]  /*3780*/  MUFU.EX2 R20, R20 ;  /* 0x0000001400147308 */ /* 0x000ea60000000800 */
[----:B------:R-:W-:Y:S01]  /*3790*/  HMMA.16816.F32 R72, R4, R14, R72 ;  /* 0x0000000e0448723c */ /* 0x000fe20000001848 */
[----:B------:R-:W4:Y:S04]  /*37a0*/  LDSM.16.MT88.4 R12, [R113+0x6800] ;  /* 0x00680000710c783b */ /* 0x000f280000004200 */
[----:B------:R-:W-:Y:S02]  /*37b0*/  MUFU.EX2 R23, R23 ;  /* 0x0000001700177308 */ /* 0x000fe40000000800 */
[----:B-1----:R-:W-:-:S06]  /*37c0*/  F2FP.F16.F32.PACK_AB R5, R27, R24 ;  /* 0x000000181b05723e */ /* 0x002fcc00000000ff */
[----:B------:R-:W1:Y:S01]  /*37d0*/  MUFU.EX2 R22, R22 ;  /* 0x0000001600167308 */ /* 0x000e620000000800 */
[----:B--2---:R-:W-:-:S07]  /*37e0*/  F2FP.F16.F32.PACK_AB R6, R20, R21 ;  /* 0x000000151406723e */ /* 0x004fce00000000ff */
[----:B------:R-:W-:Y:S08]  /*37f0*/  MUFU.EX2 R26, R26 ;  /* 0x0000001a001a7308 */ /* 0x000ff00000000800 */
[----:B------:R-:W2:Y:S01]  /*3800*/  MUFU.EX2 R25, R25 ;  /* 0x0000001900197308 */ /* 0x000ea20000000800 */
[----:B-1----:R-:W-:-:S07]  /*3810*/  F2FP.F16.F32.PACK_AB R4, R22, R23 ;  /* 0x000000171604723e */ /* 0x002fce00000000ff */
[----:B------:R-:W1:Y:S08]  /*3820*/  MUFU.EX2 R103, R103 ;  /* 0x0000006700677308 */ /* 0x000e700000000800 */
[----:B------:R-:W-:Y:S01]  /*3830*/  MUFU.EX2 R96, R96 ;  /* 0x0000006000607308 */ /* 0x000fe20000000800 */
[----:B--2---:R-:W-:-:S07]  /*3840*/  F2FP.F16.F32.PACK_AB R7, R25, R26 ;  /* 0x0000001a1907723e */ /* 0x004fce00000000ff */
[C---:B---3--:R-:W-:Y:S01]  /*3850*/  HMMA.16816.F32 R44, R4.reuse, R8, R44 ;  /* 0x00000008042c723c */ /* 0x048fe2000000182c */
[----:B------:R-:W-:Y:S05]  /*3860*/  MUFU.EX2 R109, R109 ;  /* 0x0000006d006d7308 */ /* 0x000fea0000000800 */
[C---:B------:R-:W-:Y:S01]  /*3870*/  HMMA.16816.F32 R48, R4.reuse, R10, R48 ;  /* 0x0000000a0430723c */ /* 0x040fe20000001830 */
[----:B------:R-:W2:Y:S02]  /*3880*/  LDSM.16.MT88.4 R8, [R112+0x7800] ;  /* 0x007800007008783b */ /* 0x000ea40000004200 */
[----:B------:R-:W3:Y:S03]  /*3890*/  MUFU.EX2 R100, R100 ;  /* 0x0000006400647308 */ /* 0x000ee60000000800 */
[C---:B----4-:R-:W-:Y:S05]  /*38a0*/  HMMA.16816.F32 R36, R4.reuse, R12, R36 ;  /* 0x0000000c0424723c */ /* 0x050fea0000001824 */
[----:B------:R-:W4:Y:S01]  /*38b0*/  MUFU.EX2 R108, R108 ;  /* 0x0000006c006c7308 */ /* 0x000f220000000800 */
        /* <DEDUP_REMOVED lines=14> */
[----:B-1----:R-:W-:-:S02]  /*39a0*/  F2FP.F16.F32.PACK_AB R4, R103, R98 ;  /* 0x000000626704723e */ /* 0x002fc400000000ff */
[----:B---3--:R-:W-:Y:S02]  /*39b0*/  F2FP.F16.F32.PACK_AB R5, R100, R97 ;  /* 0x000000616405723e */ /* 0x008fe400000000ff */
[----:B------:R-:W-:Y:S02]  /*39c0*/  F2FP.F16.F32.PACK_AB R6, R109, R96 ;  /* 0x000000606d06723e */ /* 0x000fe400000000ff */
[----:B----4-:R-:W-:-:S07]  /*39d0*/  F2FP.F16.F32.PACK_AB R7, R108, R93 ;  /* 0x0000005d6c07723e */ /* 0x010fce00000000ff */
        /* <DEDUP_REMOVED lines=9> */
[C---:B-1----:R-:W-:Y:S06]  /*3a70*/  HMMA.16816.F32 R60, R4.reuse, R16, R60 ;  /* 0x00000010043c723c */ /* 0x042fec000000183c */
        /* <DEDUP_REMOVED lines=33> */
[----:B------:R-:W-:Y:S06]  /*3c90*/  @!P0 BRA `(.L_x_4919) ;  /* 0x0000002000808947 */ /* 0x000fec0003800000 */
        /* <DEDUP_REMOVED lines=12> */
.L_x_4923:
        /* <DEDUP_REMOVED lines=66> */
.L_x_4920:
        /* <DEDUP_REMOVED lines=19> */
[----:B------:R-:W0:Y:S01]  /*42b0*/  LDGDEPBAR ;  /* 0x00000000000079af */ /* 0x000e220000000000 */
[C---:B--2---:R-:W-:Y:S06]  /*42c0*/  HMMA.16816.F32 R4, R88.reuse, R92, RZ ;  /* 0x0000005c5804723c */ /* 0x044fec00000018ff */
[C---:B------:R-:W-:Y:S01]  /*42d0*/  HMMA.16816.F32 R8, R88.reuse, R94, RZ ;  /* 0x0000005e5808723c */ /* 0x040fe200000018ff */
[----:B------:R-:W-:Y:S05]  /*42e0*/  LDSM.16.M88.4 R92, [R115] ;  /* 0x00000000735c783b */ /* 0x000fea0000000200 */
[C---:B---3--:R-:W-:Y:S06]  /*42f0*/  HMMA.16816.F32 R12, R88.reuse, R96, RZ ;  /* 0x00000060580c723c */ /* 0x048fec00000018ff */
[C---:B------:R-:W-:Y:S01]  /*4300*/  HMMA.16816.F32 R16, R88.reuse, R98, RZ ;  /* 0x000000625810723c */ /* 0x040fe200000018ff */
[----:B------:R-:W2:Y:S05]  /*4310*/  LDSM.16.M88.4 R96, [R114] ;  /* 0x000000007260783b */ /* 0x000eaa0000000200 */
[C---:B----4-:R-:W-:Y:S06]  /*4320*/  HMMA.16816.F32 R20, R88.reuse, R100, RZ ;  /* 0x000000645814723c */ /* 0x050fec00000018ff */
[C---:B------:R-:W-:Y:S06]  /*4330*/  HMMA.16816.F32 R24, R88.reuse, R102, RZ ;  /* 0x000000665818723c */ /* 0x040fec00000018ff */
[C---:B-----5:R-:W-:Y:S06]  /*4340*/  HMMA.16816.F32 R28, R88.reuse, R104, RZ ;  /* 0x00000068581c723c */ /* 0x060fec00000018ff */
[----:B------:R-:W-:Y:S01]  /*4350*/  HMMA.16816.F32 R32, R88, R106, RZ ;  /* 0x0000006a5820723c */ /* 0x000fe200000018ff */
[----:B------:R-:W3:Y:S05]  /*4360*/  LDSM.16.M88.4 R88, [R114+0x400] ;  /* 0x000400007258783b */ /* 0x000eea0000000200 */
[C---:B--2---:R-:W-:Y:S06]  /*4370*/  HMMA.16816.F32 R4, R92.reuse, R96, R4 ;  /* 0x000000605c04723c */ /* 0x044fec0000001804 */
[C---:B------:R-:W-:Y:S01]  /*4380*/  HMMA.16816.F32 R8, R92.reuse, R98, R8 ;  /* 0x000000625c08723c */ /* 0x040fe20000001808 */
[----:B------:R-:W2:Y:S05]  /*4390*/  LDSM.16.M88.4 R96, [R114+0x800] ;  /* 0x000800007260783b */ /* 0x000eaa0000000200 */
[C---:B---3--:R-:W-:Y:S06]  /*43a0*/  HMMA.16816.F32 R12, R92.reuse, R88, R12 ;  /* 0x000000585c0c723c */ /* 0x048fec000000180c */
[C---:B------:R-:W-:Y:S01]  /*43b0*/  HMMA.16816.F32 R16, R92.reuse, R90, R16 ;  /* 0x0000005a5c10723c */ /* 0x040fe20000001810 */
[----:B------:R-:W3:Y:S05]  /*43c0*/  LDSM.16.M88.4 R88, [R114+0xc00] ;  /* 0x000c00007258783b */ /* 0x000eea0000000200 */
[C---:B--2---:R-:W-:Y:S06]  /*43d0*/  HMMA.16816.F32 R20, R92.reuse, R96, R20 ;  /* 0x000000605c14723c */ /* 0x044fec0000001814 */
[C---:B------:R-:W-:Y:S01]  /*43e0*/  HMMA.16816.F32 R24, R92.reuse, R98, R24 ;  /* 0x000000625c18723c */ /* 0x040fe20000001818 */
[----:B------:R-:W-:Y:S05]  /*43f0*/  LDSM.16.M88.4 R96, [R117+0x1000] ;  /* 0x001000007560783b */ /* 0x000fea0000000200 */
[C---:B---3--:R-:W-:Y:S06]  /*4400*/  HMMA.16816.F32 R28, R92.reuse, R88, R28 ;  /* 0x000000585c1c723c */ /* 0x048fec000000181c */
[----:B------:R-:W-:Y:S01]  /*4410*/  HMMA.16816.F32 R32, R92, R90, R32 ;  /* 0x0000005a5c20723c */ /* 0x000fe20000001820 */
[----:B------:R-:W2:Y:S04]  /*4420*/  LDSM.16.M88.4 R88, [R116+0x1000] ;  /* 0x001000007458783b */ /* 0x000ea80000000200 */
[----:B------:R-:W3:Y:S01]  /*4430*/  LDSM.16.M88.4 R92, [R116+0x1400] ;  /* 0x00140000745c783b */ /* 0x000ee20000000200 */
        /* <DEDUP_REMOVED lines=44> */
[----:B------:R-:W3:Y:S01]  /*4700*/  LDSM.16.M88.4 R96, [R114+0x2c00] ;  /* 0x002c00007260783b */ /* 0x000ee20000000200 */
[----:B------:R-:W-:Y:S04]  /*4710*/  DEPBAR.LE SB0, 0x0 ;  /* 0x000080000000791a */ /* 0x000fe80000000000 */
[----:B------:R-:W-:Y:S01]  /*4720*/  BAR.SYNC.DEFER_BLOCKING 0x0 ;  /* 0x0000000000007b1d */ /* 0x000fe20000010000 */
[C---:B--2---:R-:W-:Y:S06]  /*4730*/  HMMA.16816.F32 R20, R88.reuse, R92, R20 ;  /* 0x0000005c5814723c */ /* 0x044fec0000001814 */
[C---:B------:R-:W-:Y:S06]  /*4740*/  HMMA.16816.F32 R24, R88.reuse, R94, R24 ;  /* 0x0000005e5818723c */ /* 0x040fec0000001818 */
[C---:B---3--:R-:W-:Y:S06]  /*4750*/  HMMA.16816.F32 R28, R88.reuse, R96, R28 ;  /* 0x00000060581c723c */ /* 0x048fec000000181c */
[----:B------:R-:W-:Y:S01]  /*4760*/  HMMA.16816.F32 R32, R88, R98, R32 ;  /* 0x000000625820723c */ /* 0x000fe20000001820 */
[----:B------:R-:W-:Y:S11]  /*4770*/  @!UPT UIADD3 URZ, URZ, URZ, URZ ;  /* 0x0000003f3f3ff290 */ /* 0x000ff6000fffe03f */
[----:B------:R-:W-:Y:S01]  /*4780*/  @!UPT UIADD3 URZ, URZ, URZ, URZ ;  /* 0x0000003f3f3ff290 */ /* 0x000fe2000fffe03f */
[----:B-1----:R-:W-:Y:S11]  /*4790*/  @!P0 BRA `(.L_x_4921) ;  /* 0x0000000400388947 */ /* 0x002ff60003800000 */
        /* <DEDUP_REMOVED lines=64> */
.L_x_4922:
        /* <DEDUP_REMOVED lines=14> */
.L_x_4921:
        /* <DEDUP_REMOVED lines=95> */
[----:B-1----:R-:W-:Y:S01]  /*5270*/  F2FP.F16.F32.PACK_AB R93, R110, R104 ;  /* 0x000000686e5d723e */ /* 0x002fe200000000ff */
[--C-:B------:R-:W-:Y:S01]  /*5280*/  FFMA.FTZ R142, R15, UR4, -R136.reuse ;  /* 0x000000040f8e7c23 */ /* 0x100fe20008010888 */
[--C-:B------:R-:W-:Y:S01]  /*5290*/  FFMA.FTZ R145, R18, UR4, -R136.reuse ;  /* 0x0000000412917c23 */ /* 0x100fe20008010888 */
[----:B------:R-:W-:Y:S01]  /*52a0*/  FFMA.FTZ R146, R19, UR4, -R136 ;  /* 0x0000000413927c23 */ /* 0x000fe20008010888 */
[--C-:B------:R-:W-:Y:S01]  /*52b0*/  FFMA.FTZ R148, R20, UR4, -R105.reuse ;  /* 0x0000000414947c23 */ /* 0x100fe20008010869 */
[--C-:B------:R-:W-:Y:S01]  /*52c0*/  FFMA.FTZ R149, R21, UR4, -R105.reuse ;  /* 0x0000000415957c23 */ /* 0x100fe20008010869 */
[--C-:B------:R-:W-:Y:S03]  /*52d0*/  FFMA.FTZ R151, R24, UR4, -R105.reuse ;  /* 0x0000000418977c23 */ /* 0x100fe60008010869 */
[----:B------:R-:W1:Y:S01]  /*52e0*/  MUFU.EX2 R138, R138 ;  /* 0x0000008a008a7308 */ /* 0x000e620000000800 */
[--C-:B------:R-:W-:Y:S01]  /*52f0*/  FFMA.FTZ R152, R25, UR4, -R105.reuse ;  /* 0x0000000419987c23 */ /* 0x100fe20008010869 */
[--C-:B------:R-:W-:Y:S01]  /*5300*/  FFMA.FTZ R155, R28, UR4, -R105.reuse ;  /* 0x000000041c9b7c23 */ /* 0x100fe20008010869 */
[--C-:B------:R-:W-:Y:S01]  /*5310*/  FFMA.FTZ R156, R29, UR4, -R105.reuse ;  /* 0x000000041d9c7c23 */ /* 0x100fe20008010869 */
[--C-:B------:R-:W-:Y:S01]  /*5320*/  FFMA.FTZ R159, R32, UR4, -R105.reuse ;  /* 0x00000004209f7c23 */ /* 0x100fe20008010869 */
[----:B------:R-:W-:Y:S01]  /*5330*/  FFMA.FTZ R160, R33, UR4, -R105 ;  /* 0x0000000421a07c23 */ /* 0x000fe20008010869 */
[----:B------:R-:W-:Y:S01]  /*5340*/  FFMA.FTZ R163, R3, R108, R104 ;  /* 0x0000006c03a37223 */ /* 0x000fe20000010068 */
[--C-:B------:R-:W-:Y:S03]  /*5350*/  FFMA.FTZ R150, R22, UR4, -R136.reuse ;  /* 0x0000000416967c23 */ /* 0x100fe60008010888 */
[----:B------:R-:W3:Y:S01]  /*5360*/  MUFU.EX2 R90, R90 ;  /* 0x0000005a005a7308 */ /* 0x000ee20000000800 */
[C---:B--2---:R-:W-:Y:S01]  /*5370*/  FMUL.FTZ R36, R84.reuse, R36 ;  /* 0x0000002454247220 */ /* 0x044fe20000410000 */
[C---:B------:R-:W-:Y:S01]  /*5380*/  FMUL.FTZ R37, R84.reuse, R37 ;  /* 0x0000002554257220 */ /* 0x040fe20000410000 */
[C---:B------:R-:W-:Y:S01]  /*5390*/  FMUL.FTZ R40, R84.reuse, R40 ;  /* 0x0000002854287220 */ /* 0x040fe20000410000 */
[C---:B------:R-:W-:Y:S01]  /*53a0*/  FMUL.FTZ R41, R84.reuse, R41 ;  /* 0x0000002954297220 */ /* 0x040fe20000410000 */
[C---:B------:R-:W-:Y:S01]  /*53b0*/  FMUL.FTZ R44, R84.reuse, R44 ;  /* 0x0000002c542c7220 */ /* 0x040fe20000410000 */
[C---:B------:R-:W-:Y:S01]  /*53c0*/  FMUL.FTZ R45, R84.reuse, R45 ;  /* 0x0000002d542d7220 */ /* 0x040fe20000410000 */
[----:B------:R-:W-:Y:S03]  /*53d0*/  FMUL.FTZ R48, R84, R48 ;  /* 0x0000003054307220 */ /* 0x000fe60000410000 */
        /* <DEDUP_REMOVED lines=21> */
[----:B------:R-:W-:Y:S01]  /*5530*/  MUFU.EX2 R140, R140 ;  /* 0x0000008c008c7308 */ /* 0x000fe20000000800 */
[----:B------:R-:W-:Y:S01]  /*5540*/  FFMA.FTZ R109, R84, R109, R107 ;  /* 0x0000006d546d7223 */ /* 0x000fe2000001006b */
[----:B------:R-:W-:Y:S01]  /*5550*/  FADD.FTZ R162, R110, R163 ;  /* 0x000000a36ea27221 */ /* 0x000fe20000010000 */
[----:B------:R-:W-:Y:S01]  /*5560*/  LDSM.16.MT88.4 R104, [R113+0x6c00] ;  /* 0x006c00007168783b */ /* 0x000fe20000004200 */
[----:B-1----:R-:W-:Y:S01]  /*5570*/  F2FP.F16.F32.PACK_AB R95, R88, R137 ;  /* 0x00000089585f723e */ /* 0x002fe200000000ff */
[----:B------:R-:W-:Y:S01]  /*5580*/  FADD.FTZ R138, R138, R109 ;  /* 0x0000006d8a8a7221 */ /* 0x000fe20000010000 */
[--C-:B------:R-:W-:Y:S01]  /*5590*/  FFMA.FTZ R147, R23, UR4, -R136.reuse ;  /* 0x0000000417937c23 */ /* 0x100fe20008010888 */
[----:B------:R-:W-:Y:S03]  /*55a0*/  FFMA.FTZ R154, R26, UR4, -R136 ;  /* 0x000000041a9a7c23 */ /* 0x000fe60008010888 */
[----:B------:R-:W1:Y:S01]  /*55b0*/  MUFU.EX2 R139, R139 ;  /* 0x0000008b008b7308 */ /* 0x000e620000000800 */
[----:B------:R-:W-:Y:S01]  /*55c0*/  FADD.FTZ R163, R111, R138 ;  /* 0x0000008a6fa37221 */ /* 0x000fe20000010000 */
[--C-:B------:R-:W-:Y:S01]  /*55d0*/  FFMA.FTZ R153, R27, UR4, -R136.reuse ;  /* 0x000000041b997c23 */ /* 0x100fe20008010888 */
[C---:B------:R-:W-:Y:S01]  /*55e0*/  HMMA.16816.F32 R36, R92.reuse, R96, R36 ;  /* 0x000000605c24723c */ /* 0x040fe20000001824 */
[----:B------:R-:W-:Y:S06]  /*55f0*/  LDSM.16.MT88.4 R108, [R113+0x7c00] ;  /* 0x007c0000716c783b */ /* 0x000fec0000004200 */
[----:B------:R-:W-:Y:S01]  /*5600*/  MUFU.EX2 R141, R141 ;  /* 0x0000008d008d7308 */ /* 0x000fe20000000800 */
[C---:B------:R-:W-:Y:S01]  /*5610*/  HMMA.16816.F32 R40, R92.reuse, R98, R40 ;  /* 0x000000625c28723c */ /* 0x040fe20000001828 */
[----:B------:R-:W2:Y:S02]  /*5620*/  LDSM.16.MT88.4 R96, [R112+0x6000] ;  /* 0x006000007060783b */ /* 0x000ea40000004200 */
[----:B------:R-:W-:Y:S01]  /*5630*/  ISETP.GT.AND P0, PT, R135, R118, PT ;  /* 0x000000768700720c */ /* 0x000fe20003f04270 */
[--C-:B------:R-:W-:Y:S01]  /*5640*/  FFMA.FTZ R157, R30, UR4, -R136.reuse ;  /* 0x000000041e9d7c23 */ /* 0x100fe20008010888 */
[--C-:B------:R-:W-:Y:S04]  /*5650*/  FFMA.FTZ R158, R31, UR4, -R136.reuse ;  /* 0x000000041f9e7c23 */ /* 0x100fe80008010888 */
[----:B------:R-:W3:Y:S02]  /*5660*/  MUFU.EX2 R142, R142 ;  /* 0x0000008e008e7308 */ /* 0x000ee40000000800 */
[--C-:B------:R-:W-:Y:S01]  /*5670*/  FFMA.FTZ R161, R34, UR4, -R136.reuse ;  /* 0x0000000422a17c23 */ /* 0x100fe20008010888 */
[----:B------:R-:W-:Y:S01]  /*5680*/  FFMA.FTZ R136, R35, UR4, -R136 ;  /* 0x0000000423887c23 */ /* 0x000fe20008010888 */
[----:B------:R-:W-:Y:S01]  /*5690*/  FADD.FTZ R137, R137, R162 ;  /* 0x000000a289897221 */ /* 0x000fe20000010000 */
[----:B------:R-:W-:Y:S01]  /*56a0*/  FADD.FTZ R163, R90, R163 ;  /* 0x000000a35aa37221 */ /* 0x000fe20000010000 */
[----:B------:R-:W-:Y:S04]  /*56b0*/  MOV R3, R0 ;  /* 0x0000000000037202 */ /* 0x000fe80000000f00 */
[----:B------:R-:W-:Y:S01]  /*56c0*/  MUFU.EX2 R143, R143 ;  /* 0x0000008f008f7308 */ /* 0x000fe20000000800 */
[----:B------:R-:W-:Y:S01]  /*56d0*/  FADD.FTZ R88, R88, R137 ;  /* 0x0000008958587221 */ /* 0x000fe20000010000 */
[----:B------:R-:W-:Y:S08]  /*56e0*/  MOV R85, R2 ;  /* 0x0000000200557202 */ /* 0x000ff00000000f00 */
[----:B------:R-:W4:Y:S10]  /*56f0*/  MUFU.EX2 R144, R144 ;  /* 0x0000009000907308 */ /* 0x000f340000000800 */
[----:B------:R-:W-:Y:S10]  /*5700*/  MUFU.EX2 R145, R145 ;  /* 0x0000009100917308 */ /* 0x000ff40000000800 */
[----:B------:R-:W5:Y:S01]  /*5710*/  MUFU.EX2 R146, R146 ;  /* 0x0000009200927308 */ /* 0x000f620000000800 */
[C---:B--2---:R-:W-:Y:S09]  /*5720*/  HMMA.16816.F32 R44, R92.reuse, R96, R44 ;  /* 0x000000605c2c723c */ /* 0x044ff2000000182c */
[----:B------:R-:W2:Y:S01]  /*5730*/  MUFU.EX2 R148, R148 ;  /* 0x0000009400947308 */ /* 0x000ea20000000800 */
[C---:B------:R-:W-:Y:S01]  /*5740*/  HMMA.16816.F32 R48, R92.reuse, R98, R48 ;  /* 0x000000625c30723c */ /* 0x040fe20000001830 */
[----:B------:R-:W1:Y:S08]  /*5750*/  LDSM.16.MT88.4 R96, [R113+0x7000] ;  /* 0x007000007160783b */ /* 0x000e700000004200 */
[----:B------:R-:W2:Y:S10]  /*5760*/  MUFU.EX2 R149, R149 ;  /* 0x0000009500957308 */ /* 0x000eb40000000800 */
[----:B------:R-:W-:Y:S10]  /*5770*/  MUFU.EX2 R150, R150 ;  /* 0x0000009600967308 */ /* 0x000ff40000000800 */
[----:B------:R-:W2:Y:S10]  /*5780*/  MUFU.EX2 R147, R147 ;  /* 0x0000009300937308 */ /* 0x000eb40000000800 */
[----:B------:R-:W-:Y:S10]  /*5790*/  MUFU.EX2 R151, R151 ;  /* 0x0000009700977308 */ /* 0x000ff40000000800 */
[----:B------:R-:W2:Y:S01]  /*57a0*/  MUFU.EX2 R152, R152 ;  /* 0x0000009800987308 */ /* 0x000ea20000000800 */
[C---:B-1----:R-:W-:Y:S09]  /*57b0*/  HMMA.16816.F32 R52, R92.reuse, R96, R52 ;  /* 0x000000605c34723c */ /* 0x042ff20000001834 */
[----:B------:R-:W-:Y:S01]  /*57c0*/  MUFU.EX2 R154, R154 ;  /* 0x0000009a009a7308 */ /* 0x000fe20000000800 */
[C---:B------:R-:W-:Y:S01]  /*57d0*/  HMMA.16816.F32 R56, R92.reuse, R98, R56 ;  /* 0x000000625c38723c */ /* 0x040fe20000001838 */
[----:B------:R-:W1:Y:S08]  /*57e0*/  LDSM.16.MT88.4 R96, [R112+0x7000] ;  /* 0x007000007060783b */ /* 0x000e700000004200 */
[----:B------:R-:W2:Y:S10]  /*57f0*/  MUFU.EX2 R153, R153 ;  /* 0x0000009900997308 */ /* 0x000eb40000000800 */
[----:B------:R-:W-:Y:S10]  /*5800*/  MUFU.EX2 R155, R155 ;  /* 0x0000009b009b7308 */ /* 0x000ff40000000800 */
[----:B------:R-:W2:Y:S10]  /*5810*/  MUFU.EX2 R156, R156 ;  /* 0x0000009c009c7308 */ /* 0x000eb40000000800 */
[----:B------:R-:W-:Y:S10]  /*5820*/  MUFU.EX2 R157, R157 ;  /* 0x0000009d009d7308 */ /* 0x000ff40000000800 */
[----:B------:R-:W2:Y:S01]  /*5830*/  MUFU.EX2 R158, R158 ;  /* 0x0000009e009e7308 */ /* 0x000ea20000000800 */
[C---:B-1----:R-:W-:Y:S06]  /*5840*/  HMMA.16816.F32 R60, R92.reuse, R96, R60 ;  /* 0x000000605c3c723c */ /* 0x042fec000000183c */
[C---:B------:R-:W-:Y:S01]  /*5850*/  HMMA.16816.F32 R64, R92.reuse, R98, R64 ;  /* 0x000000625c40723c */ /* 0x040fe20000001840 */
[----:B------:R-:W1:Y:S02]  /*5860*/  LDSM.16.MT88.4 R96, [R113+0x8000] ;  /* 0x008000007160783b */ /* 0x000e640000004200 */
[----:B------:R-:W-:Y:S10]  /*5870*/  MUFU.EX2 R159, R159 ;  /* 0x0000009f009f7308 */ /* 0x000ff40000000800 */
[----:B------:R-:W2:Y:S10]  /*5880*/  MUFU.EX2 R160, R160 ;  /* 0x000000a000a07308 */ /* 0x000eb40000000800 */
[----:B------:R-:W-:Y:S10]  /*5890*/  MUFU.EX2 R161, R161 ;  /* 0x000000a100a17308 */ /* 0x000ff40000000800 */
[----:B------:R-:W2:Y:S01]  /*58a0*/  MUFU.EX2 R136, R136 ;  /* 0x0000008800887308 */ /* 0x000ea20000000800 */
[C---:B-1----:R-:W-:Y:S06]  /*58b0*/  HMMA.16816.F32 R68, R92.reuse, R96, R68 ;  /* 0x000000605c44723c */ /* 0x042fec0000001844 */
[C---:B------:R-:W-:Y:S01]  /*58c0*/  HMMA.16816.F32 R72, R92.reuse, R98, R72 ;  /* 0x000000625c48723c */ /* 0x040fe20000001848 */
[----:B------:R-:W1:Y:S05]  /*58d0*/  LDSM.16.MT88.4 R96, [R112+0x8000] ;  /* 0x008000007060783b */ /* 0x000e6a0000004200 */
[C---:B-1----:R-:W-:Y:S06]  /*58e0*/  HMMA.16816.F32 R76, R92.reuse, R96, R76 ;  /* 0x000000605c4c723c */ /* 0x042fec000000184c */
[----:B------:R-:W-:Y:S01]  /*58f0*/  HMMA.16816.F32 R80, R92, R98, R80 ;  /* 0x000000625c50723c */ /* 0x000fe20000001850 */
[----:B------:R-:W1:Y:S06]  /*5900*/  LDSM.16.MT88.4 R96, [R113+0x6400] ;  /* 0x006400007160783b */ /* 0x000e6c0000004200 */
[----:B------:R-:W-:Y:S01]  /*5910*/  F2FP.F16.F32.PACK_AB R92, R139, R140 ;  /* 0x0000008c8b5c723e */ /* 0x000fe200000000ff */
[----:B------:R-:W-:Y:S03]  /*5920*/  FADD.FTZ R140, R140, R163 ;  /* 0x000000a38c8c7221 */ /* 0x000fe60000010000 */
[----:B---3--:R-:W-:Y:S01]  /*5930*/  F2FP.F16.F32.PACK_AB R93, R142, R141 ;  /* 0x0000008d8e5d723e */ /* 0x008fe200000000ff */
[----:B------:R-:W-:Y:S01]  /*5940*/  FADD.FTZ R141, R141, R88 ;  /* 0x000000588d8d7221 */ /* 0x000fe20000010000 */
[----:B----4-:R-:W-:Y:S01]  /*5950*/  F2FP.F16.F32.PACK_AB R94, R144, R143 ;  /* 0x0000008f905e723e */ /* 0x010fe200000000ff */
[----:B------:R-:W-:Y:S01]  /*5960*/  FADD.FTZ R140, R139, R140 ;  /* 0x0000008c8b8c7221 */ /* 0x000fe20000010000 */
[----:B-----5:R-:W-:Y:S01]  /*5970*/  F2FP.F16.F32.PACK_AB R95, R146, R145 ;  /* 0x00000091925f723e */ /* 0x020fe200000000ff */
[----:B------:R-:W-:Y:S02]  /*5980*/  FADD.FTZ R142, R142, R141 ;  /* 0x0000008d8e8e7221 */ /* 0x000fe40000010000 */
[----:B------:R-:W-:Y:S04]  /*5990*/  FADD.FTZ R143, R143, R140 ;  /* 0x0000008c8f8f7221 */ /* 0x000fe80000010000 */
[----:B------:R-:W-:Y:S04]  /*59a0*/  FADD.FTZ R143, R144, R143 ;  /* 0x0000008f908f7221 */ /* 0x000fe80000010000 */
[----:B--2---:R-:W-:Y:S04]  /*59b0*/  FADD.FTZ R88, R148, R143 ;  /* 0x0000008f94587221 */ /* 0x004fe80000010000 */
[C---:B------:R-:W-:Y:S01]  /*59c0*/  FADD.FTZ R88, R149.reuse, R88 ;  /* 0x0000005895587221 */ /* 0x040fe20000010000 */
        /* <DEDUP_REMOVED lines=19> */
[----:B------:R-:W-:Y:S02]  /*5b00*/  F2FP.F16.F32.PACK_AB R93, R147, R150 ;  /* 0x00000096935d723e */ /* 0x000fe400000000ff */
[C---:B------:R-:W-:Y:S01]  /*5b10*/  F2FP.F16.F32.PACK_AB R94, R152.reuse, R151 ;  /* 0x00000097985e723e */ /* 0x040fe200000000ff */
        /* <DEDUP_REMOVED lines=28> */
[----:B------:R-:W-:Y:S07]  /*5ce0*/  F2FP.F16.F32.PACK_AB R95, R136, R161 ;  /* 0x000000a1885f723e */ /* 0x000fee00000000ff */
[C---:B------:R-:W-:Y:S06]  /*5cf0*/  HMMA.16816.F32 R36, R92.reuse, R104, R36 ;  /* 0x000000685c24723c */ /* 0x040fec0000001824 */
[C---:B------:R-:W-:Y:S01]  /*5d00*/  HMMA.16816.F32 R40, R92.reuse, R106, R40 ;  /* 0x0000006a5c28723c */ /* 0x040fe20000001828 */
[----:B------:R-:W3:Y:S05]  /*5d10*/  LDSM.16.MT88.4 R104, [R113+0x8c00] ;  /* 0x008c00007168783b */ /* 0x000eea0000004200 */
[C---:B-1----:R-:W-:Y:S06]  /*5d20*/  HMMA.16816.F32 R44, R92.reuse, R96, R44 ;  /* 0x000000605c2c723c */ /* 0x042fec000000182c */
[C---:B------:R-:W-:Y:S01]  /*5d30*/  HMMA.16816.F32 R48, R92.reuse, R98, R48 ;  /* 0x000000625c30723c */ /* 0x040fe20000001830 */
[----:B------:R-:W1:Y:S05]  /*5d40*/  LDSM.16.MT88.4 R96, [R112+0x8c00] ;  /* 0x008c00007060783b */ /* 0x000e6a0000004200 */
[C---:B------:R-:W-:Y:S06]  /*5d50*/  HMMA.16816.F32 R52, R92.reuse, R108, R52 ;  /* 0x0000006c5c34723c */ /* 0x040fec0000001834 */
        /* <DEDUP_REMOVED lines=20> */
.L_x_4919:
[----:B------:R-:W1:Y:S01]  /*5ea0*/  SHFL.BFLY PT, R3, R108, 0x2, 0x1f ;  /* 0x0c401f006c037f89 */ /* 0x000e6200000e0000 */
[----:B------:R-:W2:Y:S01]  /*5eb0*/  S2UR UR5, SR_CgaCtaId ;  /* 0x00000000000579c3 */ /* 0x000ea20000008800 */
[----:B------:R-:W-:Y:S01]  /*5ec0*/  MOV R9, 0x3f800000 ;  /* 0x3f80000000097802 */ /* 0x000fe20000000f00 */
[----:B------:R-:W-:Y:S01]  /*5ed0*/  UMOV UR4, 0x400 ;  /* 0x0000040000047882 */ /* 0x000fe20000000000 */
[----:B------:R-:W3:Y:S01]  /*5ee0*/  SHFL.BFLY PT, R8, R109, 0x2, 0x1f ;  /* 0x0c401f006d087f89 */ /* 0x000ee200000e0000 */
[----:B------:R-:W-:Y:S01]  /*5ef0*/  SHF.L.U32 R123, R123, 0x3, RZ ;  /* 0x000000037b7b7819 */ /* 0x000fe200000006ff */
[----:B------:R-:W-:Y:S01]  /*5f00*/  BSSY B0, `(.L_x_4924) ;  /* 0x00000bd000007945 */ /* 0x000fe20003800000 */
[----:B------:R-:W-:Y:S01]  /*5f10*/  IMAD R133, R133, 0x10, R124 ;  /* 0x0000001085857824 */ /* 0x000fe200078e027c */
[----:B------:R-:W4:Y:S01]  /*5f20*/  S2R R5, SR_TID.X ;  /* 0x0000000000057919 */ /* 0x000f220000002100 */
[----:B------:R-:W-:Y:S01]  /*5f30*/  BAR.SYNC.DEFER_BLOCKING 0x0 ;  /* 0x0000000000007b1d */ /* 0x000fe20000010000 */
[----:B-1----:R-:W-:Y:S01]  /*5f40*/  FADD.FTZ R3, R3, R108 ;  /* 0x0000006c03037221 */ /* 0x002fe20000010000 */
[----:B--2---:R-:W-:-:S06]  /*5f50*/  ULEA UR5, UR5, UR4, 0x18 ;  /* 0x0000000405057291 */ /* 0x004fcc000f8ec03f */
[----:B------:R-:W1:Y:S01]  /*5f60*/  S2UR UR4, SR_CTAID.Z ;  /* 0x00000000000479c3 */ /* 0x000e620000002700 */
[----:B---3--:R-:W-:Y:S01]  /*5f70*/  FADD.FTZ R8, R8, R109 ;  /* 0x0000006d08087221 */ /* 0x008fe20000010000 */
[----:B------:R-:W2:Y:S04]  /*5f80*/  SHFL.BFLY PT, R6, R3, 0x1, 0x1f ;  /* 0x0c201f0003067f89 */ /* 0x000ea800000e0000 */
[----:B------:R-:W3:Y:S01]  /*5f90*/  SHFL.BFLY PT, R7, R8, 0x1, 0x1f ;  /* 0x0c201f0008077f89 */ /* 0x000ee200000e0000 */
[----:B----4-:R-:W-:-:S04]  /*5fa0*/  SHF.R.S32.HI R4, RZ, 0x1f, R5 ;  /* 0x0000001fff047819 */ /* 0x010fc80000011405 */
[CC--:B------:R-:W-:Y:S02]  /*5fb0*/  LEA.HI R11, R4.reuse, R5.reuse, RZ, 0x2 ;  /* 0x00000005040b7211 */ /* 0x0c0fe400078f10ff */
[-C--:B------:R-:W-:Y:S02]  /*5fc0*/  LEA.HI R12, R4, R5.reuse, RZ, 0x4 ;  /* 0x00000005040c7211 */ /* 0x080fe400078f20ff */
[----:B------:R-:W-:Y:S02]  /*5fd0*/  LOP3.LUT R10, R11, 0xfffffffc, RZ, 0xc0, !PT ;  /* 0xfffffffc0b0a7812 */ /* 0x000fe400078ec0ff */
[----:B------:R-:W-:Y:S02]  /*5fe0*/  SHF.R.S32.HI R11, RZ, 0x2, R11 ;  /* 0x00000002ff0b7819 */ /* 0x000fe4000001140b */
[----:B------:R-:W-:Y:S01]  /*5ff0*/  IADD3 R10, -R10, R5, RZ ;  /* 0x000000050a0a7210 */ /* 0x000fe20007ffe1ff */
[----:B--2---:R-:W-:Y:S01]  /*6000*/  FADD.FTZ R6, R3, R6 ;  /* 0x0000000603067221 */ /* 0x004fe20000010000 */
[----:B------:R-:W-:-:S02]  /*6010*/  SHF.R.S32.HI R14, RZ, 0x1f, R11 ;  /* 0x0000001fff0e7819 */ /* 0x000fc4000001140b */
[----:B------:R-:W-:Y:S01]  /*6020*/  LEA.HI R3, R4, R5, RZ, 0x5 ;  /* 0x0000000504037211 */ /* 0x000fe200078f28ff */
[----:B---3--:R-:W-:Y:S01]  /*6030*/  FADD.FTZ R7, R8, R7 ;  /* 0x0000000708077221 */ /* 0x008fe20000010000 */
[----:B------:R-:W-:Y:S02]  /*6040*/  LEA.HI R14, R14, R11, RZ, 0x3 ;  /* 0x0000000b0e0e7211 */ /* 0x000fe400078f18ff */
[----:B------:R-:W-:Y:S02]  /*6050*/  SHF.R.S32.HI R13, RZ, 0x5, R3 ;  /* 0x00000005ff0d7819 */ /* 0x000fe40000011403 */
[----:B------:R-:W-:Y:S02]  /*6060*/  LOP3.LUT R14, R14, 0xfffffff8, RZ, 0xc0, !PT ;  /* 0xfffffff80e0e7812 */ /* 0x000fe400078ec0ff */
[----:B------:R-:W-:Y:S02]  /*6070*/  FSETP.NE.FTZ.AND P3, PT, R7, RZ, PT ;  /* 0x000000ff0700720b */ /* 0x000fe40003f75000 */
[----:B------:R-:W-:-:S02]  /*6080*/  IADD3 R11, R11, -R14, RZ ;  /* 0x8000000e0b0b7210 */ /* 0x000fc40007ffe0ff */
[----:B------:R-:W-:Y:S02]  /*6090*/  LEA R10, R13, R10, 0x8 ;  /* 0x0000000a0d0a7211 */ /* 0x000fe400078e40ff */
[----:B------:R-:W-:Y:S02]  /*60a0*/  LEA.HI R13, R11, R11, RZ, 0x1 ;  /* 0x0000000b0b0d7211 */ /* 0x000fe400078f08ff */
[----:B------:R-:W-:Y:S02]  /*60b0*/  FSETP.NE.FTZ.AND P2, PT, R6, RZ, PT ;  /* 0x000000ff0600720b */ /* 0x000fe40003f55000 */
[----:B------:R-:W-:Y:S02]  /*60c0*/  LEA.HI R15, R4, R5, RZ, 0x6 ;  /* 0x00000005040f7211 */ /* 0x000fe400078f30ff */
[----:B------:R-:W-:Y:S01]  /*60d0*/  SHF.R.S32.HI R12, RZ, 0x4, R12 ;  /* 0x00000004ff0c7819 */ /* 0x000fe2000001140c */
[----:B------:R-:W2:Y:S01]  /*60e0*/  @P3 MUFU.RCP R9, R7 ;  /* 0x0000000700093308 */ /* 0x000ea20000001000 */
[----:B------:R-:W-:-:S02]  /*60f0*/  LOP3.LUT R14, R13, 0x1fffffe, RZ, 0xc0, !PT ;  /* 0x01fffffe0d0e7812 */ /* 0x000fc400078ec0ff */
[----:B------:R-:W-:Y:S02]  /*6100*/  SHF.R.S32.HI R13, RZ, 0x1, R13 ;  /* 0x00000001ff0d7819 */ /* 0x000fe4000001140d */
[----:B------:R-:W-:Y:S02]  /*6110*/  SHF.L.U32 R15, R15, 0x2, RZ ;  /* 0x000000020f0f7819 */ /* 0x000fe400000006ff */
[----:B------:R-:W-:Y:S01]  /*6120*/  SHF.L.U32 R12, R12, 0x6, RZ ;  /* 0x000000060c0c7819 */ /* 0x000fe200000006ff */
[----:B------:R-:W-:Y:S01]  /*6130*/  @P3 MUFU.LG2 R7, R7 ;  /* 0x0000000700073308 */ /* 0x000fe20000000c00 */
[----:B------:R-:W-:Y:S02]  /*6140*/  IADD3 R11, R11, -R14, RZ ;  /* 0x8000000e0b0b7210 */ /* 0x000fe40007ffe0ff */
[----:B------:R-:W-:Y:S02]  /*6150*/  SHF.L.U32 R14, R13, 0x6, RZ ;  /* 0x000000060d0e7819 */ /* 0x000fe400000006ff */
[----:B------:R-:W-:-:S02]  /*6160*/  MOV R8, 0x3f800000 ;  /* 0x3f80000000087802 */ /* 0x000fc40000000f00 */
[----:B------:R-:W-:Y:S02]  /*6170*/  LOP3.LUT R15, R15, 0x3fffff00, RZ, 0xc0, !PT ;  /* 0x3fffff000f0f7812 */ /* 0x000fe400078ec0ff */
[----:B------:R-:W-:Y:S01]  /*6180*/  LOP3.LUT R12, R12, 0xc0, RZ, 0xc0, !PT ;  /* 0x000000c00c0c7812 */ /* 0x000fe200078ec0ff */
[C---:B--2---:R-:W-:Y:S01]  /*6190*/  FMUL.FTZ R36, R9.reuse, R36 ;  /* 0x0000002409247220 */ /* 0x044fe20000410000 */
[----:B------:R-:W-:Y:S01]  /*61a0*/  LOP3.LUT R16, R14, 0xc0, RZ, 0xc0, !PT ;  /* 0x000000c00e107812 */ /* 0x000fe200078ec0ff */
[----:B------:R-:W2:Y:S01]  /*61b0*/  @P2 MUFU.RCP R8, R6 ;  /* 0x0000000600082308 */ /* 0x000ea20000001000 */
[----:B------:R-:W-:Y:S01]  /*61c0*/  LEA R122, R122, R15, 0x5 ;  /* 0x0000000f7a7a7211 */ /* 0x000fe200078e28ff */
[----:B------:R-:W-:Y:S01]  /*61d0*/  FMUL.FTZ R37, R9, R37 ;  /* 0x0000002509257220 */ /* 0x000fe20000410000 */
[----:B------:R-:W-:Y:S01]  /*61e0*/  LEA R11, R11, R10, 0x4 ;  /* 0x0000000a0b0b7211 */ /* 0x000fe200078e20ff */
[----:B------:R-:W-:Y:S01]  /*61f0*/  FMUL.FTZ R40, R9, R40 ;  /* 0x0000002809287220 */ /* 0x000fe20000410000 */
[----:B------:R-:W-:Y:S01]  /*6200*/  LOP3.LUT R14, R13, 0x1, RZ, 0xc0, !PT ;  /* 0x000000010d0e7812 */ /* 0x000fe200078ec0ff */
[C---:B------:R-:W-:Y:S01]  /*6210*/  FMUL.FTZ R41, R9.reuse, R41 ;  /* 0x0000002909297220 */ /* 0x040fe20000410000 */
        /* <DEDUP_REMOVED lines=26> */
[C---:B--2---:R-:W-:Y:S01]  /*63c0*/  FMUL.FTZ R39, R8.reuse, R39 ;  /* 0x0000002708277220 */ /* 0x044fe20000410000 */
[----:B------:R-:W-:Y:S01]  /*63d0*/  LEA R11, R11, UR5, 0x2 ;  /* 0x000000050b0b7c11 */ /* 0x000fe2000f8e10ff */
[C---:B------:R-:W-:Y:S01]  /*63e0*/  FMUL.FTZ R38, R8.reuse, R38 ;  /* 0x0000002608267220 */ /* 0x040fe20000410000 */
[----:B------:R-:W-:Y:S01]  /*63f0*/  MOV R9, 0x40 ;  /* 0x0000004000097802 */ /* 0x000fe20000000f00 */
[C---:B------:R-:W-:Y:S01]  /*6400*/  FMUL.FTZ R43, R8.reuse, R43 ;  /* 0x0000002b082b7220 */ /* 0x040fe20000410000 */
[----:B------:R-:W-:Y:S01]  /*6410*/  IADD3 R12, R11, -0x20, RZ ;  /* 0xffffffe00b0c7810 */ /* 0x000fe20007ffe0ff */
[C---:B------:R-:W-:Y:S01]  /*6420*/  FMUL.FTZ R42, R8.reuse, R42 ;  /* 0x0000002a082a7220 */ /* 0x040fe20000410000 */
[----:B------:R-:W-:Y:S01]  /*6430*/  SEL R9, R9, 0xffffffc0, !P0 ;  /* 0xffffffc009097807 */ /* 0x000fe20004000000 */
[C---:B------:R-:W-:Y:S01]  /*6440*/  FMUL.FTZ R47, R8.reuse, R47 ;  /* 0x0000002f082f7220 */ /* 0x040fe20000410000 */
[C---:B------:R-:W-:Y:S01]  /*6450*/  @P1 IADD3 R12, R11.reuse, 0x20, RZ ;  /* 0x000000200b0c1810 */ /* 0x040fe20007ffe0ff */
[C---:B------:R-:W-:Y:S01]  /*6460*/  FMUL.FTZ R46, R8.reuse, R46 ;  /* 0x0000002e082e7220 */ /* 0x040fe20000410000 */
[----:B------:R-:W-:Y:S01]  /*6470*/  IADD3 R13, R11, R9, RZ ;  /* 0x000000090b0d7210 */ /* 0x000fe20007ffe0ff */
[C---:B------:R-:W-:Y:S01]  /*6480*/  FMUL.FTZ R51, R8.reuse, R51 ;  /* 0x0000003308337220 */ /* 0x040fe20000410000 */
[C---:B------:R-:W-:Y:S01]  /*6490*/  FMUL.FTZ R50, R8.reuse, R50 ;  /* 0x0000003208327220 */ /* 0x040fe20000410000 */
[----:B------:R-:W-:Y:S01]  /*64a0*/  IADD3 R14, R9, R12, RZ ;  /* 0x0000000c090e7210 */ /* 0x000fe20007ffe0ff */
[C---:B------:R-:W-:Y:S01]  /*64b0*/  FMUL.FTZ R55, R8.reuse, R55 ;  /* 0x0000003708377220 */ /* 0x040fe20000410000 */
        /* <DEDUP_REMOVED lines=18> */
[----:B------:R-:W-:Y:S01]  /*65e0*/  FMUL.FTZ R82, R8, R82 ;  /* 0x0000005208527220 */ /* 0x000fe20000410000 */
[----:B------:R-:W-:Y:S01]  /*65f0*/  STS.64 [R13], R44 ;  /* 0x0000002c0d007388 */ /* 0x000fe20000000a00 */
[----:B------:R-:W-:Y:S01]  /*6600*/  LEA R121, R121, R122, 0x2 ;  /* 0x0000007a79797211 */ /* 0x000fe200078e10ff */
[----:B------:R-:W2:Y:S01]  /*6610*/  LDC.64 R8, c[0x0][0x2c0] ;  /* 0x0000b000ff087b82 */ /* 0x000ea20000000a00 */
[----:B------:R-:W-:Y:S01]  /*6620*/  LOP3.LUT R10, R10, R15, RZ, 0x3c, !PT ;  /* 0x0000000f0a0a7212 */ /* 0x000fe200078e3cff */
[----:B------:R-:W-:Y:S01]  /*6630*/  STS.64 [R13+0x400], R46 ;  /* 0x0004002e0d007388 */ /* 0x000fe20000000a00 */
[----:B------:R-:W3:Y:S01]  /*6640*/  @P2 MUFU.LG2 R6, R6 ;  /* 0x0000000600062308 */ /* 0x000ee20000000c00 */
[----:B------:R-:W-:-:S02]  /*6650*/  LEA.HI R4, R4, R5, RZ, 0x3 ;  /* 0x0000000504047211 */ /* 0x000fc400078f18ff */
[----:B------:R-:W-:Y:S01]  /*6660*/  STS.64 [R14], R48 ;  /* 0x000000300e007388 */ /* 0x000fe20000000a00 */
[----:B------:R-:W-:-:S03]  /*6670*/  IADD3 R121, R121, R10, RZ ;  /* 0x0000000a79797210 */ /* 0x000fc60007ffe0ff */
[----:B------:R-:W-:Y:S01]  /*6680*/  STS.64 [R14+0x400], R50 ;  /* 0x000400320e007388 */ /* 0x000fe20000000a00 */
[----:B------:R-:W-:-:S03]  /*6690*/  LEA R121, R121, UR5, 0x2 ;  /* 0x0000000579797c11 */ /* 0x000fc6000f8e10ff */
[----:B------:R-:W-:Y:S04]  /*66a0*/  STS.64 [R11+0x2000], R52 ;  /* 0x002000340b007388 */ /* 0x000fe80000000a00 */
[----:B------:R-:W-:Y:S04]  /*66b0*/  STS.64 [R11+0x2400], R54 ;  /* 0x002400360b007388 */ /* 0x000fe80000000a00 */
[----:B------:R-:W-:Y:S04]  /*66c0*/  STS.64 [R12+0x2000], R56 ;  /* 0x002000380c007388 */ /* 0x000fe80000000a00 */
[----:B------:R-:W-:Y:S04]  /*66d0*/  STS.64 [R12+0x2400], R58 ;  /* 0x0024003a0c007388 */ /* 0x000fe80000000a00 */
[----:B------:R4:W-:Y:S04]  /*66e0*/  STS.64 [R13+0x2000], R60 ;  /* 0x0020003c0d007388 */ /* 0x0009e80000000a00 */
[----:B------:R5:W-:Y:S04]  /*66f0*/  STS.64 [R13+0x2400], R62 ;  /* 0x0024003e0d007388 */ /* 0x000be80000000a00 */
[----:B------:R1:W-:Y:S04]  /*6700*/  STS.64 [R14+0x2000], R64 ;  /* 0x002000400e007388 */ /* 0x0003e80000000a00 */
[----:B------:R3:W-:Y:S04]  /*6710*/  STS.64 [R14+0x2400], R66 ;  /* 0x002400420e007388 */ /* 0x0007e80000000a00 */
[----:B------:R-:W-:Y:S04]  /*6720*/  STS.64 [R11+0x4000], R68 ;  /* 0x004000440b007388 */ /* 0x000fe80000000a00 */
[----:B------:R2:W-:Y:S04]  /*6730*/  STS.64 [R11+0x4400], R70 ;  /* 0x004400460b007388 */ /* 0x0005e80000000a00 */
[----:B------:R2:W-:Y:S01]  /*6740*/  STS.64 [R12+0x4000], R72 ;  /* 0x004000480c007388 */ /* 0x0005e20000000a00 */
[----:B----4-:R-:W4:Y:S03]  /*6750*/  @P3 LDC R61, c[0x0][0x2e8] ;  /* 0x0000ba00ff3d3b82 */ /* 0x010f260000000800 */
[----:B------:R4:W-:Y:S01]  /*6760*/  STS.64 [R12+0x4400], R74 ;  /* 0x0044004a0c007388 */ /* 0x0009e20000000a00 */
[----:B-----5:R-:W-:-:S03]  /*6770*/  LOP3.LUT R62, R3, 0xffffffe0, RZ, 0xc0, !PT ;  /* 0xffffffe0033e7812 */ /* 0x020fc600078ec0ff */
[----:B------:R4:W-:Y:S01]  /*6780*/  STS.64 [R13+0x4000], R76 ;  /* 0x0040004c0d007388 */ /* 0x0009e20000000a00 */
[----:B------:R-:W-:Y:S01]  /*6790*/  MOV R3, 0xff800000 ;  /* 0xff80000000037802 */ /* 0x000fe20000000f00 */
[----:B------:R-:W5:Y:S02]  /*67a0*/  @P2 LDC R63, c[0x0][0x2e8] ;  /* 0x0000ba00ff3f2b82 */ /* 0x000f640000000800 */
[----:B------:R4:W-:Y:S01]  /*67b0*/  STS.64 [R13+0x4400], R78 ;  /* 0x0044004e0d007388 */ /* 0x0009e20000000a00 */
[-C--:B------:R-:W-:Y:S01]  /*67c0*/  IADD3 R62, -R62, R5.reuse, RZ ;  /* 0x000000053e3e7210 */ /* 0x080fe20007ffe1ff */
[----:B-1----:R-:W-:Y:S01]  /*67d0*/  @P3 FMUL.FTZ R65, R7, 0.69314718246459960938 ;  /* 0x3f31721807413820 */ /* 0x002fe20000410000 */
[----:B---3--:R-:W-:Y:S01]  /*67e0*/  IADD3 R66, -R125, RZ, RZ ;  /* 0x000000ff7d427210 */ /* 0x008fe20007ffe1ff */
[----:B------:R1:W-:Y:S01]  /*67f0*/  STS.64 [R14+0x4000], R80 ;  /* 0x004000500e007388 */ /* 0x0003e20000000a00 */
[----:B------:R-:W-:Y:S02]  /*6800*/  LOP3.LUT P0, RZ, R62, 0x3, RZ, 0xc0, !PT ;  /* 0x000000033eff7812 */ /* 0x000fe4000780c0ff */
[----:B------:R-:W-:Y:S01]  /*6810*/  LOP3.LUT R64, R4, 0xfffffff8, RZ, 0xc0, !PT ;  /* 0xfffffff804407812 */ /* 0x000fe200078ec0ff */
[----:B------:R1:W-:Y:S01]  /*6820*/  STS.64 [R14+0x4400], R82 ;  /* 0x004400520e007388 */ /* 0x0003e20000000a00 */
[----:B------:R-:W-:Y:S01]  /*6830*/  SHF.R.S32.HI R4, RZ, 0x3, R4 ;  /* 0x00000003ff047819 */ /* 0x000fe20000011404 */
[----:B--2---:R-:W2:Y:S08]  /*6840*/  LDC R11, c[0x0][0x270] ;  /* 0x00009c00ff0b7b82 */ /* 0x004eb00000000800 */
[----:B------:R-:W-:Y:S01]  /*6850*/  BAR.SYNC.DEFER_BLOCKING 0x0 ;  /* 0x0000000000007b1d */ /* 0x000fe20000010000 */
[----:B------:R-:W-:Y:S01]  /*6860*/  IADD3 R64, -R64, R5, RZ ;  /* 0x0000000540407210 */ /* 0x000fe20007ffe1ff */
[----:B------:R-:W-:Y:S01]  /*6870*/  @P2 FMUL.FTZ R5, R6, 0.69314718246459960938 ;  /* 0x3f31721806052820 */ /* 0x000fe20000410000 */
[----:B----4-:R-:W-:Y:S01]  /*6880*/  @P3 FFMA.FTZ R3, R2, R61, R65 ;  /* 0x0000003d02033223 */ /* 0x010fe20000010041 */
[----:B------:R-:W-:-:S02]  /*6890*/  MOV R2, 0xff800000 ;  /* 0xff80000000027802 */ /* 0x000fc40000000f00 */
[----:B------:R-:W-:Y:S01]  /*68a0*/  SHF.L.U32 R64, R64, 0x2, RZ ;  /* 0x0000000240407819 */ /* 0x000fe200000006ff */
[----:B------:R-:W3:Y:S03]  /*68b0*/  S2R R10, SR_CTAID.Y ;  /* 0x00000000000a7919 */ /* 0x000ee60000002600 */
[----:B------:R-:W-:Y:S01]  /*68c0*/  SHF.R.S32.HI R65, RZ, 0x1f, R64 ;  /* 0x0000001fff417819 */ /* 0x000fe20000011440 */
[----:B-----5:R-:W-:Y:S01]  /*68d0*/  @P2 FFMA.FTZ R2, R0, R63, R5 ;  /* 0x0000003f00022223 */ /* 0x020fe20000010005 */
[----:B------:R-:W4:Y:S01]  /*68e0*/  S2R R60, SR_CTAID.X ;  /* 0x00000000003c7919 */ /* 0x000f220000002500 */
[----:B--2---:R-:W-:Y:S01]  /*68f0*/  IMAD R66, R11, R66, UR4 ;  /* 0x000000040b427e24 */ /* 0x004fe2000f8e0242 */
[----:B------:R1:W2:Y:S04]  /*6900*/  LDS.128 R56, [R121] ;  /* 0x0000000079387984 */ /* 0x0002a80000000c00 */
[----:B------:R1:W1:Y:S04]  /*6910*/  LDS.128 R52, [R121+0x800] ;  /* 0x0008000079347984 */ /* 0x0002680000000c00 */
[----:B------:R1:W1:Y:S04]  /*6920*/  LDS.128 R48, [R121+0x1000] ;  /* 0x0010000079307984 */ /* 0x0002680000000c00 */
[----:B------:R1:W1:Y:S04]  /*6930*/  LDS.128 R44, [R121+0x1800] ;  /* 0x00180000792c7984 */ /* 0x0002680000000c00 */
[----:B------:R1:W1:Y:S01]  /*6940*/  LDS.128 R40, [R121+0x2000] ;  /* 0x0020000079287984 */ /* 0x0002620000000c00 */
[----:B---3--:R-:W-:-:S03]  /*6950*/  IMAD R8, R10, R8, R125 ;  /* 0x000000080a087224 */ /* 0x008fc600078e027d */
[----:B------:R3:W1:Y:S01]  /*6960*/  LDS.128 R36, [R121+0x2800] ;  /* 0x0028000079247984 */ /* 0x0006620000000c00 */
[----:B----4-:R-:W-:Y:S01]  /*6970*/  SHF.L.U32 R6, R60, 0x6, RZ ;  /* 0x000000063c067819 */ /* 0x010fe200000006ff */
[----:B------:R-:W-:Y:S02]  /*6980*/  IMAD R8, R8, R11, R66 ;  /* 0x0000000b08087224 */ /* 0x000fe400078e0242 */
[----:B------:R3:W4:Y:S02]  /*6990*/  LDS.128 R32, [R121+0x3000] ;  /* 0x0030000079207984 */ /* 0x0007240000000c00 */
[----:B------:R-:W-:Y:S02]  /*69a0*/  IMAD R6, R8, R9, R6 ;  /* 0x0000000908067224 */ /* 0x000fe400078e0206 */
[----:B------:R3:W1:Y:S04]  /*69b0*/  LDS.128 R28, [R121+0x3800] ;  /* 0x00380000791c7984 */ /* 0x0006680000000c00 */
[----:B------:R3:W1:Y:S04]  /*69c0*/  LDS.128 R24, [R121+0x4000] ;  /* 0x0040000079187984 */ /* 0x0006680000000c00 */
[----:B------:R3:W1:Y:S04]  /*69d0*/  LDS.128 R20, [R121+0x4800] ;  /* 0x0048000079147984 */ /* 0x0006680000000c00 */
[----:B------:R3:W1:Y:S04]  /*69e0*/  LDS.128 R16, [R121+0x5000] ;  /* 0x0050000079107984 */ /* 0x0006680000000c00 */
[----:B------:R3:W1:Y:S01]  /*69f0*/  LDS.128 R12, [R121+0x5800] ;  /* 0x00580000790c7984 */ /* 0x0006620000000c00 */
[----:B--2---:R-:W-:Y:S05]  /*6a00*/  @P0 BRA `(.L_x_4925) ;  /* 0x0000000000300947 */ /* 0x004fea0003800000 */
        /* <DEDUP_REMOVED lines=12> */
.L_x_4925:
[----:B------:R-:W-:Y:S05]  /*6ad0*/  BSYNC B0 ;  /* 0x0000000000007941 */ /* 0x000fea0003800000 */
.L_x_4924:
        /* <DEDUP_REMOVED lines=8> */
[----:B------:R-:W-:Y:S04]  /*6b60*/  STG.E.128 desc[UR14][R2.64], R56 ;  /* 0x0000003802007986 */ /* 0x000fe8000c101d0e */
[----:B-1----:R-:W-:Y:S04]  /*6b70*/  STG.E.128 desc[UR14][R2.64+0x1800], R52 ;  /* 0x0018003402007986 */ /* 0x002fe8000c101d0e */
[----:B------:R-:W-:Y:S04]  /*6b80*/  STG.E.128 desc[UR14][R2.64+0x3000], R48 ;  /* 0x0030003002007986 */ /* 0x000fe8000c101d0e */
[----:B------:R-:W-:Y:S04]  /*6b90*/  STG.E.128 desc[UR14][R2.64+0x4800], R44 ;  /* 0x0048002c02007986 */ /* 0x000fe8000c101d0e */
[----:B------:R-:W-:Y:S04]  /*6ba0*/  STG.E.128 desc[UR14][R2.64+0x80], R40 ;  /* 0x0000802802007986 */ /* 0x000fe8000c101d0e */
[----:B------:R-:W-:Y:S04]  /*6bb0*/  STG.E.128 desc[UR14][R2.64+0x1880], R36 ;  /* 0x0018802402007986 */ /* 0x000fe8000c101d0e */
[----:B----4-:R-:W-:Y:S04]  /*6bc0*/  STG.E.128 desc[UR14][R2.64+0x3080], R32 ;  /* 0x0030802002007986 */ /* 0x010fe8000c101d0e */
[----:B------:R-:W-:Y:S04]  /*6bd0*/  STG.E.128 desc[UR14][R2.64+0x4880], R28 ;  /* 0x0048801c02007986 */ /* 0x000fe8000c101d0e */
[----:B------:R-:W-:Y:S04]  /*6be0*/  STG.E.128 desc[UR14][R2.64+0x100], R24 ;  /* 0x0001001802007986 */ /* 0x000fe8000c101d0e */
[----:B------:R-:W-:Y:S04]  /*6bf0*/  STG.E.128 desc[UR14][R2.64+0x1900], R20 ;  /* 0x0019001402007986 */ /* 0x000fe8000c101d0e */
[----:B------:R-:W-:Y:S04]  /*6c00*/  STG.E.128 desc[UR14][R2.64+0x3100], R16 ;  /* 0x0031001002007986 */ /* 0x000fe8000c101d0e */
[----:B------:R-:W-:Y:S01]  /*6c10*/  STG.E.128 desc[UR14][R2.64+0x4900], R12 ;  /* 0x0049000c02007986 */ /* 0x000fe2000c101d0e */
[----:B------:R-:W-:Y:S05]  /*6c20*/  EXIT ;  /* 0x000000000000794d */ /* 0x000fea0003800000 */
.L_x_4926:
        /* <DEDUP_REMOVED lines=13> */
.L_x_6288:


//--------------------- .text._ZN5flash24flash_fwd_splitkv_kernelI23Flash_fwd_kernel_traitsILi96ELi64ELi64ELi4ELb0ELb0EN7cutlass6half_tE19Flash_kernel_traitsILi96ELi64ELi64ELi4ES3_EELb1ELb0ELb0ELb1ELb1ELb1ELb1ELb0EEEvNS_16Flash_fwd_paramsE --------------------------
	.section	.text._ZN5flash24flash_fwd_splitkv_kernelI23Flash_fwd_kernel_traitsILi96ELi64ELi64ELi4ELb0ELb0EN7cutlass6half_tE19Flash_kernel_traitsILi96ELi64ELi64ELi4ES3_EELb1ELb0ELb0ELb1ELb1ELb1ELb1ELb0EEEvNS_16Flash_fwd_paramsE,"ax",@progbits
	.align	128
        .global         _ZN5flash24flash_fwd_splitkv_kernelI23Flash_fwd_kernel_traitsILi96ELi64ELi64ELi4ELb0ELb0EN7cutlass6half_tE19Flash_kernel_traitsILi96ELi64ELi64ELi4ES3_EELb1ELb0ELb0ELb1ELb1ELb1ELb1ELb0EEEvNS_16Flash_fwd_paramsE
        .type           _ZN5flash24flash_fwd_splitkv_kernelI23Flash_fwd_kernel_traitsILi96ELi64ELi64ELi4ELb0ELb0EN7cutlass6half_tE19Flash_kernel_traitsILi96ELi64ELi64ELi4ES3_EELb1ELb0ELb0ELb1ELb1ELb1ELb1ELb0EEEvNS_16Flash_fwd_paramsE,@function
        .size           _ZN5flash24flash_fwd_splitkv_kernelI23Flash_fwd_kernel_traitsILi96ELi64ELi64ELi4ELb0ELb0EN7cutlass6half_tE19Flash_kernel_traitsILi96ELi64ELi64ELi4ES3_EELb1ELb0ELb0ELb1ELb1ELb1ELb1ELb0EEEvNS_16Flash_fwd_paramsE,(.L_x_6289 - _ZN5flash24flash_fwd_splitkv_kernelI23Flash_fwd_kernel_traitsILi96ELi64ELi64ELi4ELb0ELb0EN7cutlass6half_tE19Flash_kernel_traitsILi96ELi64ELi64ELi4ES3_EELb1ELb0ELb0ELb1ELb1ELb1ELb1ELb0EEEvNS_16Flash_fwd_paramsE)
        .other          _ZN5flash24flash_fwd_splitkv_kernelI23Flash_fwd_kernel_traitsILi96ELi64ELi64ELi4ELb0ELb0EN7cutlass6half_tE19Flash_kernel_traitsILi96ELi64ELi64ELi4ES3_EELb1ELb0ELb0ELb1ELb1ELb1ELb1ELb0EEEvNS_16Flash_fwd_paramsE,@"STO_CUDA_ENTRY STV_DEFAULT"
_ZN5flash24flash_fwd_splitkv_kernelI23Flash_fwd_kernel_traitsILi96ELi64ELi64ELi4ELb0ELb0EN7cutlass6half_tE19Flash_kernel_traitsILi96ELi64ELi64ELi4ES3_EELb1ELb0ELb0ELb1ELb1ELb1ELb1ELb0EEEvNS_16Flash_fwd_paramsE:
.text._ZN5flash24flash_fwd_splitkv_kernelI23Flash_fwd_kernel_traitsILi96ELi64ELi64ELi4ELb0ELb0EN7cutlass6half_tE19Flash_kernel_traitsILi96ELi64ELi64ELi4ES3_EELb1ELb0ELb0ELb1ELb1ELb1ELb1ELb0EEEvNS_16Flash_fwd_paramsE:
        /* <DEDUP_REMOVED lines=44> */
[----:B------:R-:W-:-:S06]  /*02c0*/  ULDC UR12, c[0x0][0x398] ;  /* 0x0000e600000c7ab9 */ /* 0x000fcc0000000800 */
[----:B------:R-:W3:Y:S01]  /*02d0*/  LDC R0, c[0x0][0x2c8] ;  /* 0x0000b200ff007b82 */ /* 0x000ee20000000800 */
[-C--:B--2---:R-:W-:Y:S02]  /*02e0*/  IABS R9, R6.reuse ;  /* 0x0000000600097213 */ /* 0x084fe40000000000 */
[----:B-1----:R-:W-:Y:S02]  /*02f0*/  IABS R3, R6 ;  /* 0x0000000600037213 */ /* 0x002fe40000000000 */
[----:B------:R-:W1:Y:S03]  /*0300*/  I2F.RP R2, R9 ;  /* 0x0000000900027306 */ /* 0x000e660000209400 */
[----:B------:R-:W-:Y:S02]  /*0310*/  IMAD.MOV R3, RZ, RZ, -R3 ;  /* 0x000000ffff037224 */ /* 0x000fe400078e0a03 */
[----:B---3--:R-:W-:-:S05]  /*0320*/  VIADD R0, R0, 0x3f ;  /* 0x0000003f00007836 */ /* 0x008fca0000000000 */
        /* <DEDUP_REMOVED lines=17> */
[----:B------:R-:W3:Y:S03]  /*0440*/  @!P0 LDC.64 R2, c[0x0][0x2c8] ;  /* 0x0000b200ff028b82 */ /* 0x000ee60000000a00 */
[----:B------:R-:W-:Y:S02]  /*0450*/  ISETP.GT.U32.AND P2, PT, R9, R10, PT ;  /* 0x0000000a0900720c */ /* 0x000fe40003f44070 */
[----:B--2---:R-:W-:-:S11]  /*0460*/  @!P0 ISETP.NE.U32.AND P1, PT, R4, RZ, PT ;  /* 0x000000ff0400820c */ /* 0x004fd60003f25070 */
[----:B------:R-:W-:Y:S01]  /*0470*/  @!P2 IMAD.IADD R10, R10, 0x1, -R9 ;  /* 0x000000010a0aa824 */ /* 0x000fe200078e0a09 */
[----:B------:R-:W-:Y:S01]  /*0480*/  @!P0 ISETP.NE.AND.EX P1, PT, R5, RZ, PT, P1 ;  /* 0x000000ff0500820c */ /* 0x000fe20003f25310 */
[----:B------:R-:W-:-:S03]  /*0490*/  @!P2 VIADD R8, R8, 0x1 ;  /* 0x000000010808a836 */ /* 0x000fc60000000000 */
[----:B------:R-:W-:Y:S02]  /*04a0*/  ISETP.GE.U32.AND P3, PT, R10, R9, PT ;  /* 0x000000090a00720c */ /* 0x000fe40003f66070 */
[----:B---3--:R-:W-:Y:S02]  /*04b0*/  @!P0 SEL R3, R3, RZ, P1 ;  /* 0x000000ff03038207 */ /* 0x008fe40000800000 */
        /* <DEDUP_REMOVED lines=18> */
[----:B------:R-:W-:Y:S02]  /*05e0*/  VIMNMX R89, R8, R5, PT ;  /* 0x0000000508597248 */ /* 0x000fe40003fe0100 */
[----:B------:R-:W1:Y:S02]  /*05f0*/  S2R R5, SR_TID.X ;  /* 0x0000000000057919 */ /* 0x000e640000002100 */
[----:B------:R-:W-:-:S13]  /*0600*/  ISETP.GE.AND P0, PT, R114, R89, PT ;  /* 0x000000597200720c */ /* 0x000fda0003f06270 */
[----:B------:R-:W-:Y:S05]  /*0610*/  @!P0 BRA `(.L_x_4927) ;  /* 0x0000000000e08947 */ /* 0x000fea0003800000 */
[----:B------:R-:W2:Y:S01]  /*0620*/  LDC R3, c[0x0][0x2c0] ;  /* 0x0000b000ff037b82 */ /* 0x000ea20000000800 */
[----:B-1----:R-:W-:Y:S01]  /*0630*/  SHF.R.S32.HI R2, RZ, 0x1f, R5 ;  /* 0x0000001fff027819 */ /* 0x002fe20000011405 */
        /* <DEDUP_REMOVED lines=8> */
[----:B--2---:R-:W-:Y:S01]  /*06c0*/  IMAD R3, R0, R3, R121 ;  /* 0x0000000300037224 */ /* 0x004fe200078e0279 */
        /* <DEDUP_REMOVED lines=45> */
.L_x_4927:
[----:B------:R-:W2:Y:S01]  /*09a0*/  LDC.64 R2, c[0x0][0x368] ;  /* 0x0000da00ff027b82 */ /* 0x000ea20000000a00 */
[----:B------:R-:W-:Y:S01]  /*09b0*/  IMAD.MOV.U32 R0, RZ, RZ, R121 ;  /* 0x000000ffff007224 */ /* 0x000fe200078e0079 */
[----:B------:R-:W-:Y:S01]  /*09c0*/  ULDC.64 UR4, c[0x0][0x370] ;  /* 0x0000dc0000047ab9 */ /* 0x000fe20000000a00 */
[----:B--2---:R-:W-:-:S04]  /*09d0*/  ISETP.NE.U32.AND P0, PT, R2, RZ, PT ;  /* 0x000000ff0200720c */ /* 0x004fc80003f05070 */
[----:B------:R-:W-:-:S13]  /*09e0*/  ISETP.NE.AND.EX P0, PT, R3, RZ, PT, P0 ;  /* 0x000000ff0300720c */ /* 0x000fda0003f05300 */
[----:B------:R-:W2:Y:S02]  /*09f0*/  @P0 LDC.64 R2, c[0x0][0x368] ;  /* 0x0000da00ff020b82 */ /* 0x000ea40000000a00 */
[----:B--2---:R-:W-:-:S05]  /*0a00*/  @P0 IMAD.WIDE R2, R121, 0x4, R2 ;  /* 0x0000000479020825 */ /* 0x004fca00078e0202 */
[----:B------:R2:W5:Y:S01]  /*0a10*/  @P0 LDG.E R0, desc[UR14][R2.64] ;  /* 0x0000000e02000981 */ /* 0x000562000c1e1900 */
[----:B------:R-:W-:Y:S02]  /*0a20*/  ISETP.NE.U32.AND P0, PT, RZ, UR4, PT ;  /* 0x00000004ff007c0c */ /* 0x000fe4000bf05070 */
[----:B------:R-:W-:Y:S02]  /*0a30*/  CS2R R122, SRZ ;  /* 0x00000000007a7805 */ /* 0x000fe4000001ff00 */
[----:B------:R-:W-:Y:S02]  /*0a40*/  PLOP3.LUT P6, PT, PT, PT, PT, 0x80, 0x0 ;  /* 0x000000000000781c */ /* 0x000fe40003fcf070 */
[----:B------:R-:W-:-:S13]  /*0a50*/  ISETP.NE.AND.EX P0, PT, RZ, UR5, PT, P0 ;  /* 0x00000005ff007c0c */ /* 0x000fda000bf05300 */
[----:B------:R-:W-:Y:S05]  /*0a60*/  @!P0 BRA `(.L_x_4928) ;  /* 0x0000000000248947 */ /* 0x000fea0003800000 */
[----:B--2---:R-:W2:Y:S01]  /*0a70*/  LDC.64 R2, c[0x0][0x378] ;  /* 0x0000de00ff027b82 */ /* 0x004ea20000000a00 */
[----:B------:R-:W-:Y:S02]  /*0a80*/  SHF.R.S32.HI R7, RZ, 0x1f, R121 ;  /* 0x0000001fff077819 */ /* 0x000fe40000011479 */
[----:B------:R-:W-:-:S03]  /*0a90*/  PLOP3.LUT P6, PT, PT, PT, PT, 0x8, 0x0 ;  /* 0x000000000000781c */ /* 0x000fc60003fce170 */
[-C--:B--2---:R-:W-:Y:S02]  /*0aa0*/  IMAD R4, R7, R2.reuse, RZ ;  /* 0x0000000207047224 */ /* 0x084fe400078e02ff */
[----:B------:R-:W-:-:S04]  /*0ab0*/  IMAD.WIDE.U32 R6, R121, R2, RZ ;  /* 0x0000000279067225 */ /* 0x000fc800078e00ff */
[----:B------:R-:W-:Y:S01]  /*0ac0*/  IMAD R3, R121, R3, R4 ;  /* 0x0000000379037224 */ /* 0x000fe200078e0204 */
[----:B------:R-:W-:-:S04]  /*0ad0*/  LEA R122, P0, R6, UR4, 0x2 ;  /* 0x00000004067a7c11 */ /* 0x000fc8000f8010ff */
[----:B------:R-:W-:-:S04]  /*0ae0*/  IADD3 R3, R7, R3, RZ ;  /* 0x0000000307037210 */ /* 0x000fc80007ffe0ff */
[----:B------:R-:W-:-:S07]  /*0af0*/  LEA.HI.X R123, R6, UR5, R3, 0x2, P0 ;  /* 0x00000005067b7c11 */ /* 0x000fce00080f1403 */
.L_x_4928:
[----:B------:R-:W-:Y:S05]  /*0b00*/  @P6 BRA `(.L_x_4929) ;  /* 0x0000000400406947 */ /* 0x000fea0003800000 */
[----:B--2---:R-:W2:Y:S01]  /*0b10*/  LDC R2, c[0x0][0x380] ;  /* 0x0000e000ff027b82 */ /* 0x004ea20000000800 */
[----:B------:R-:W-:Y:S01]  /*0b20*/  MOV R6, RZ ;  /* 0x000000ff00067202 */ /* 0x000fe20000000f00 */
[----:B------:R-:W-:Y:S01]  /*0b30*/  ULDC.64 UR6, c[0x0][0x230] ;  /* 0x00008c0000067ab9 */ /* 0x000fe20000000a00 */
[----:B------:R-:W-:Y:S01]  /*0b40*/  LEA R13, R89, 0xffffffc0, 0x6 ;  /* 0xffffffc0590d7811 */ /* 0x000fe200078e30ff */
[----:B------:R-:W-:Y:S01]  /*0b50*/  ULDC.64 UR4, c[0x0][0x248] ;  /* 0x0000920000047ab9 */ /* 0x000fe20000000a00 */
[----:B------:R-:W-:Y:S02]  /*0b60*/  ULDC.64 UR8, c[0x0][0x260] ;  /* 0x0000980000087ab9 */ /* 0x000fe40000000a00 */
[----:B-----5:R-:W-:Y:S01]  /*0b70*/  IABS R0, R13 ;  /* 0x0000000d00007213 */ /* 0x020fe20000000000 */
[----:B------:R-:W3:Y:S01]  /*0b80*/  LDC R9, c[0x0][0x278] ;  /* 0x00009e00ff097b82 */ /* 0x000ee20000000800 */
[----:B--2---:R-:W-:-:S04]  /*0b90*/  IABS R4, R2 ;  /* 0x0000000200047213 */ /* 0x004fc80000000000 */
[----:B------:R-:W2:Y:S08]  /*0ba0*/  I2F.RP R8, R4 ;  /* 0x0000000400087306 */ /* 0x000eb00000209400 */
[----:B--2---:R-:W2:Y:S02]  /*0bb0*/  MUFU.RCP R7, R8 ;  /* 0x0000000800077308 */ /* 0x004ea40000001000 */
[----:B--2---:R-:W-:-:S06]  /*0bc0*/  IADD3 R7, R7, 0xffffffe, RZ ;  /* 0x0ffffffe07077810 */ /* 0x004fcc0007ffe0ff */
[----:B------:R-:W2:Y:S02]  /*0bd0*/  F2I.FTZ.U32.TRUNC.NTZ R7, R7 ;  /* 0x0000000700077305 */ /* 0x000ea4000021f000 */
[----:B--2---:R-:W-:-:S04]  /*0be0*/  IMAD.MOV R3, RZ, RZ, -R7 ;  /* 0x000000ffff037224 */ /* 0x004fc800078e0a07 */
        /* <DEDUP_REMOVED lines=13> */
[----:B------:R-:W-:-:S05]  /*0cc0*/  IMAD.MOV.U32 R3, RZ, RZ, R6 ;  /* 0x000000ffff037224 */ /* 0x000fca00078e0006 */
[----:B------:R-:W-:Y:S02]  /*0cd0*/  @!P0 IADD3 R3, -R3, RZ, RZ ;  /* 0x000000ff03038210 */ /* 0x000fe40007ffe1ff */
[----:B------:R-:W-:-:S05]  /*0ce0*/  @!P1 LOP3.LUT R3, RZ, R2, RZ, 0x33, !PT ;  /* 0x00000002ff039212 */ /* 0x000fca00078e33ff */
[----:B------:R-:W-:-:S06]  /*0cf0*/  IMAD.WIDE R22, R3, 0x4, R122 ;  /* 0x0000000403167825 */ /* 0x000fcc00078e027a */
[----:B------:R-:W2:Y:S01]  /*0d00*/  LDG.E R22, desc[UR14][R22.64] ;  /* 0x0000000e16167981 */ /* 0x000ea2000c1e1900 */
[----:B---3--:R-:W-:Y:S02]  /*0d10*/  IABS R0, R9 ;  /* 0x0000000900007213 */ /* 0x008fe40000000000 */
[----:B------:R-:W-:Y:S02]  /*0d20*/  IADD3 R3, -R3, RZ, RZ ;  /* 0x000000ff03037210 */ /* 0x000fe40007ffe1ff */
[----:B------:R-:W3:Y:S03]  /*0d30*/  I2F.RP R7, R0 ;  /* 0x0000000000077306 */ /* 0x000ee60000209400 */
[----:B------:R-:W-:-:S05]  /*0d40*/  IMAD R13, R2, R3, R13 ;  /* 0x00000003020d7224 */ /* 0x000fca00078e020d */
[----:B------:R-:W-:Y:S01]  /*0d50*/  SHF.R.S32.HI R15, RZ, 0x1f, R13 ;  /* 0x0000001fff0f7819 */ /* 0x000fe2000001140d */
[----:B---3--:R-:W3:Y:S02]  /*0d60*/  MUFU.RCP R10, R7 ;  /* 0x00000007000a7308 */ /* 0x008ee40000001000 */
[----:B---3--:R-:W-:-:S06]  /*0d70*/  VIADD R10, R10, 0xffffffe ;  /* 0x0ffffffe0a0a7836 */ /* 0x008fcc0000000000 */
[----:B------:R-:W3:Y:S02]  /*0d80*/  F2I.FTZ.U32.TRUNC.NTZ R11, R10 ;  /* 0x0000000a000b7305 */ /* 0x000ee4000021f000 */
[----:B---3--:R-:W-:Y:S01]  /*0d90*/  IADD3 R4, RZ, -R11, RZ ;  /* 0x8000000bff047210 */ /* 0x008fe20007ffe0ff */
[----:B------:R-:W-:-:S04]  /*0da0*/  IMAD.MOV.U32 R10, RZ, RZ, RZ ;  /* 0x000000ffff0a7224 */ /* 0x000fc800078e00ff */
[----:B------:R-:W-:Y:S01]  /*0db0*/  IMAD R6, R4, R0, RZ ;  /* 0x0000000004067224 */ /* 0x000fe200078e02ff */
[----:B------:R-:W-:-:S03]  /*0dc0*/  IABS R4, R14 ;  /* 0x0000000e00047213 */ /* 0x000fc60000000000 */
[----:B------:R-:W-:-:S04]  /*0dd0*/  IMAD.HI.U32 R11, R11, R6, R10 ;  /* 0x000000060b0b7227 */ /* 0x000fc800078e000a */
[----:B------:R-:W-:Y:S02]  /*0de0*/  IMAD.U32 R6, RZ, RZ, UR4 ;  /* 0x00000004ff067e24 */ /* 0x000fe4000f8e00ff */
[----:B------:R-:W-:-:S05]  /*0df0*/  IMAD.HI.U32 R18, R11, R4, RZ ;  /* 0x000000040b127227 */ /* 0x000fca00078e00ff */
[----:B------:R-:W-:-:S05]  /*0e00*/  IADD3 R7, -R18, RZ, RZ ;  /* 0x000000ff12077210 */ /* 0x000fca0007ffe1ff */
[----:B------:R-:W-:-:S05]  /*0e10*/  IMAD R7, R0, R7, R4 ;  /* 0x0000000700077224 */ /* 0x000fca00078e0204 */
[----:B------:R-:W-:-:S13]  /*0e20*/  ISETP.GT.U32.AND P1, PT, R0, R7, PT ;  /* 0x000000070000720c */ /* 0x000fda0003f24070 */
[----:B------:R-:W-:Y:S02]  /*0e30*/  @!P1 IMAD.IADD R7, R7, 0x1, -R0 ;  /* 0x0000000107079824 */ /* 0x000fe400078e0a00 */
[----:B------:R-:W-:Y:S01]  /*0e40*/  @!P1 VIADD R18, R18, 0x1 ;  /* 0x0000000112129836 */ /* 0x000fe20000000000 */
[----:B------:R-:W-:Y:S02]  /*0e50*/  ISETP.NE.AND P1, PT, R9, RZ, PT ;  /* 0x000000ff0900720c */ /* 0x000fe40003f25270 */
[----:B------:R-:W-:Y:S02]  /*0e60*/  ISETP.GE.U32.AND P2, PT, R7, R0, PT ;  /* 0x000000000700720c */ /* 0x000fe40003f46070 */
[----:B------:R-:W-:-:S04]  /*0e70*/  LOP3.LUT R0, R14, R9, RZ, 0x3c, !PT ;  /* 0x000000090e007212 */ /* 0x000fc800078e3cff */
[----:B------:R-:W-:Y:S01]  /*0e80*/  ISETP.GE.AND P0, PT, R0, RZ, PT ;  /* 0x000000ff0000720c */ /* 0x000fe20003f06270 */
[----:B------:R-:W-:-:S06]  /*0e90*/  IMAD R0, R15, R6, RZ ;  /* 0x000000060f007224 */ /* 0x000fcc00078e02ff */
[----:B------:R-:W-:-:S06]  /*0ea0*/  @P2 IADD3 R18, R18, 0x1, RZ ;  /* 0x0000000112122810 */ /* 0x000fcc0007ffe0ff */
[----:B------:R-:W-:Y:S01]  /*0eb0*/  @!P0 IMAD.MOV R18, RZ, RZ, -R18 ;  /* 0x000000ffff128224 */ /* 0x000fe200078e0a12 */
[----:B------:R-:W-:Y:S02]  /*0ec0*/  @!P1 LOP3.LUT R18, RZ, R9, RZ, 0x33, !PT ;  /* 0x00000009ff129212 */ /* 0x000fe400078e33ff */
[----:B--2---:R-:W-:Y:S01]  /*0ed0*/  SHF.R.S32.HI R3, RZ, 0x1f, R22 ;  /* 0x0000001fff037819 */ /* 0x004fe20000011416 */
[----:B------:R-:W-:-:S04]  /*0ee0*/  IMAD.WIDE.U32 R10, R22, UR6, RZ ;  /* 0x00000006160a7c25 */ /* 0x000fc8000f8e00ff */
[----:B------:R-:W-:-:S04]  /*0ef0*/  IMAD R7, R3, UR6, RZ ;  /* 0x0000000603077c24 */ /* 0x000fc8000f8e02ff */
[C---:B------:R-:W-:Y:S01]  /*0f00*/  IMAD R2, R22.reuse, UR7, R7 ;  /* 0x0000000716027c24 */ /* 0x040fe2000f8e0207 */
[----:B------:R-:W-:Y:S01]  /*0f10*/  MOV R7, UR5 ;  /* 0x0000000500077c02 */ /* 0x000fe20008000f00 */
[----:B------:R-:W-:Y:S02]  /*0f20*/  ULDC.64 UR4, c[0x0][0x238] ;  /* 0x00008e0000047ab9 */ /* 0x000fe40000000a00 */
[----:B------:R-:W-:Y:S01]  /*0f30*/  IMAD R3, R3, UR4, RZ ;  /* 0x0000000403037c24 */ /* 0x000fe2000f8e02ff */
[----:B------:R-:W-:Y:S01]  /*0f40*/  IADD3 R11, R11, R2, RZ ;  /* 0x000000020b0b7210 */ /* 0x000fe20007ffe0ff */
[C---:B------:R-:W-:Y:S02]  /*0f50*/  IMAD R9, R13.reuse, R7, R0 ;  /* 0x000000070d097224 */ /* 0x040fe400078e0200 */
[----:B------:R-:W-:Y:S02]  /*0f60*/  IMAD R3, R22, UR5, R3 ;  /* 0x0000000516037c24 */ /* 0x000fe4000f8e0203 */
[----:B------:R-:W-:Y:S01]  /*0f70*/  IMAD.WIDE.U32 R24, R13, R6, R10 ;  /* 0x000000060d187225 */ /* 0x000fe200078e000a */
[----:B------:R-:W-:-:S03]  /*0f80*/  SHF.R.S32.HI R11, RZ, 0x1f, R18 ;  /* 0x0000001fff0b7819 */ /* 0x000fc60000011412 */
[----:B------:R-:W-:Y:S02]  /*0f90*/  IMAD.IADD R25, R25, 0x1, R9 ;  /* 0x0000000119197824 */ /* 0x000fe400078e0209 */
[----:B------:R-:W-:Y:S02]  /*0fa0*/  IMAD R9, R11, UR8, RZ ;  /* 0x000000080b097c24 */ /* 0x000fe4000f8e02ff */
[----:B------:R-:W-:-:S04]  /*0fb0*/  IMAD.WIDE.U32 R22, R22, UR4, RZ ;  /* 0x0000000416167c25 */ /* 0x000fc8000f8e00ff */
[C---:B------:R-:W-:Y:S01]  /*0fc0*/  IMAD R0, R18.reuse, UR9, R9 ;  /* 0x0000000912007c24 */ /* 0x040fe2000f8e0209 */
[----:B------:R-:W-:Y:S01]  /*0fd0*/  IADD3 R3, R23, R3, RZ ;  /* 0x0000000317037210 */ /* 0x000fe20007ffe0ff */
[----:B------:R-:W-:-:S05]  /*0fe0*/  IMAD.WIDE.U32 R24, R18, UR8, R24 ;  /* 0x0000000812187c25 */ /* 0x000fca000f8e0018 */
[----:B------:R-:W-:Y:S01]  /*0ff0*/  IADD3 R0, R25, R0, RZ ;  /* 0x0000000019007210 */ /* 0x000fe20007ffe0ff */
[----:B------:R-:W-:Y:S06]  /*1000*/  BRA `(.L_x_4930) ;  /* 0x0000000000e47947 */ /* 0x000fec0003800000 */
.L_x_4929:
[----:B------:R-:W2:Y:S01]  /*1010*/  LDC R17, c[0x0][0x278] ;  /* 0x00009e00ff117b82 */ /* 0x000ea20000000800 */
[----:B------:R-:W-:Y:S01]  /*1020*/  LEA R13, R89, 0xffffffc0, 0x6 ;  /* 0xffffffc0590d7811 */ /* 0x000fe200078e30ff */
[----:B------:R-:W-:-:S03]  /*1030*/  ULDC.64 UR6, c[0x0][0x230] ;  /* 0x00008c0000067ab9 */ /* 0x000fc60000000a00 */
[----:B------:R-:W-:Y:S02]  /*1040*/  SHF.R.S32.HI R15, RZ, 0x1f, R13 ;  /* 0x0000001fff0f7819 */ /* 0x000fe4000001140d */
[----:B------:R-:W-:Y:S01]  /*1050*/  IADD3 R24, P1, R23, R13, RZ ;  /* 0x0000000d17187210 */ /* 0x000fe20007f3e0ff */
[----:B------:R-:W3:Y:S01]  /*1060*/  LDC.64 R10, c[0x0][0x250] ;  /* 0x00009400ff0a7b82 */ /* 0x000ee20000000a00 */
[----:B--2---:R-:W-:-:S04]  /*1070*/  IABS R3, R17 ;  /* 0x0000001100037213 */ /* 0x004fc80000000000 */
[----:B------:R-:W2:Y:S08]  /*1080*/  I2F.RP R8, R3 ;  /* 0x0000000300087306 */ /* 0x000eb00000209400 */
[----:B--2---:R-:W2:Y:S02]  /*1090*/  MUFU.RCP R6, R8 ;  /* 0x0000000800067308 */ /* 0x004ea40000001000 */
[----:B--2---:R-:W-:-:S02]  /*10a0*/  IADD3 R6, R6, 0xffffffe, RZ ;  /* 0x0ffffffe06067810 */ /* 0x004fc40007ffe0ff */
[----:B------:R-:W-:-:S04]  /*10b0*/  LOP3.LUT R8, R14, R17, RZ, 0x3c, !PT ;  /* 0x000000110e087212 */ /* 0x000fc800078e3cff */
[----:B------:R-:W2:Y:S02]  /*10c0*/  F2I.FTZ.U32.TRUNC.NTZ R7, R6 ;  /* 0x0000000600077305 */ /* 0x000ea4000021f000 */
[----:B--2---:R-:W-:Y:S01]  /*10d0*/  IADD3 R2, RZ, -R7, RZ ;  /* 0x80000007ff027210 */ /* 0x004fe20007ffe0ff */
[----:B------:R-:W-:-:S04]  /*10e0*/  IMAD.MOV.U32 R6, RZ, RZ, RZ ;  /* 0x000000ffff067224 */ /* 0x000fc800078e00ff */
[----:B------:R-:W-:Y:S01]  /*10f0*/  IMAD R4, R2, R3, RZ ;  /* 0x0000000302047224 */ /* 0x000fe200078e02ff */
[----:B------:R-:W-:-:S03]  /*1100*/  IABS R2, R14 ;  /* 0x0000000e00027213 */ /* 0x000fc60000000000 */
[----:B------:R-:W-:Y:S01]  /*1110*/  IMAD.HI.U32 R7, R7, R4, R6 ;  /* 0x0000000407077227 */ /* 0x000fe200078e0006 */
[----:B------:R-:W-:-:S05]  /*1120*/  MOV R4, R2 ;  /* 0x0000000200047202 */ /* 0x000fca0000000f00 */
[----:B------:R-:W-:Y:S02]  /*1130*/  IMAD.HI.U32 R18, R7, R4, RZ ;  /* 0x0000000407127227 */ /* 0x000fe400078e00ff */
[----:B------:R-:W2:Y:S02]  /*1140*/  LDC.64 R6, c[0x0][0x248] ;  /* 0x00009200ff067b82 */ /* 0x000ea40000000a00 */
[----:B------:R-:W-:-:S04]  /*1150*/  IMAD.MOV R2, RZ, RZ, -R18 ;  /* 0x000000ffff027224 */ /* 0x000fc800078e0a12 */
[----:B------:R-:W-:Y:S01]  /*1160*/  IMAD R2, R3, R2, R4 ;  /* 0x0000000203027224 */ /* 0x000fe200078e0204 */
[----:B------:R-:W-:-:S04]  /*1170*/  SHF.R.S32.HI R4, RZ, 0x1f, R23 ;  /* 0x0000001fff047819 */ /* 0x000fc80000011417 */
[----:B------:R-:W-:Y:S01]  /*1180*/  ISETP.GT.U32.AND P0, PT, R3, R2, PT ;  /* 0x000000020300720c */ /* 0x000fe20003f04070 */
[----:B------:R-:W-:Y:S01]  /*1190*/  IMAD.X R19, R4, 0x1, R15, P1 ;  /* 0x0000000104137824 */ /* 0x000fe200008e060f */
[----:B------:R-:W-:Y:S01]  /*11a0*/  ISETP.GE.AND P1, PT, R8, RZ, PT ;  /* 0x000000ff0800720c */ /* 0x000fe20003f26270 */
[-C--:B---3--:R-:W-:Y:S01]  /*11b0*/  IMAD R4, R4, R10.reuse, RZ ;  /* 0x0000000a04047224 */ /* 0x088fe200078e02ff */
[----:B------:R-:W3:Y:S03]  /*11c0*/  LDC.64 R8, c[0x0][0x260] ;  /* 0x00009800ff087b82 */ /* 0x000ee60000000a00 */
[C---:B------:R-:W-:Y:S02]  /*11d0*/  IMAD R4, R23.reuse, R11, R4 ;  /* 0x0000000b17047224 */ /* 0x040fe400078e0204 */
[----:B------:R-:W-:-:S04]  /*11e0*/  IMAD.WIDE.U32 R22, R23, R10, RZ ;  /* 0x0000000a17167225 */ /* 0x000fc800078e00ff */
[-C--:B------:R-:W-:Y:S01]  /*11f0*/  @!P0 IADD3 R2, R2, -R3.reuse, RZ ;  /* 0x8000000302028210 */ /* 0x080fe20007ffe0ff */
[-C--:B--2---:R-:W-:Y:S01]  /*1200*/  IMAD R12, R19, R6.reuse, RZ ;  /* 0x00000006130c7224 */ /* 0x084fe200078e02ff */
[----:B------:R-:W-:Y:S02]  /*1210*/  @!P0 IADD3 R18, R18, 0x1, RZ ;  /* 0x0000000112128810 */ /* 0x000fe40007ffe0ff */
[----:B------:R-:W-:Y:S01]  /*1220*/  ISETP.GE.U32.AND P2, PT, R2, R3, PT ;  /* 0x000000030200720c */ /* 0x000fe20003f46070 */
[C---:B------:R-:W-:Y:S01]  /*1230*/  IMAD R12, R24.reuse, R7, R12 ;  /* 0x00000007180c7224 */ /* 0x040fe200078e020c */
[----:B------:R-:W2:Y:S01]  /*1240*/  LDC.64 R2, c[0x0][0x238] ;  /* 0x00008e00ff027b82 */ /* 0x000ea20000000a00 */
[----:B------:R-:W-:Y:S01]  /*1250*/  ISETP.NE.AND P0, PT, R17, RZ, PT ;  /* 0x000000ff1100720c */ /* 0x000fe20003f05270 */
[----:B------:R-:W-:Y:S01]  /*1260*/  IMAD.WIDE.U32 R24, R24, R6, RZ ;  /* 0x0000000618187225 */ /* 0x000fe200078e00ff */
[----:B-----5:R-:W-:Y:S02]  /*1270*/  SHF.R.S32.HI R19, RZ, 0x1f, R0 ;  /* 0x0000001fff137819 */ /* 0x020fe40000011400 */
[----:B------:R-:W-:Y:S01]  /*1280*/  IADD3 R23, R23, R4, RZ ;  /* 0x0000000417177210 */ /* 0x000fe20007ffe0ff */
[----:B------:R-:W-:-:S02]  /*1290*/  IMAD.IADD R25, R25, 0x1, R12 ;  /* 0x0000000119197824 */ /* 0x000fc400078e020c */
        /* <DEDUP_REMOVED lines=8> */
[----:B---3--:R-:W-:-:S04]  /*1320*/  IMAD.WIDE.U32 R24, R18, R8, R24 ;  /* 0x0000000812187225 */ /* 0x008fc800078e0018 */
[----:B--2---:R-:W-:Y:S02]  /*1330*/  IMAD R19, R19, R2, RZ ;  /* 0x0000000213137224 */ /* 0x004fe400078e02ff */
[----:B------:R-:W-:Y:S02]  /*1340*/  IMAD R4, R11, R8, RZ ;  /* 0x000000080b047224 */ /* 0x000fe400078e02ff */
[C---:B------:R-:W-:Y:S02]  /*1350*/  IMAD R3, R0.reuse, R3, R19 ;  /* 0x0000000300037224 */ /* 0x040fe400078e0213 */
[----:B------:R-:W-:-:S04]  /*1360*/  IMAD.WIDE.U32 R22, R0, R2, R22 ;  /* 0x0000000200167225 */ /* 0x000fc800078e0016 */
[----:B------:R-:W-:Y:S01]  /*1370*/  IMAD R4, R18, R9, R4 ;  /* 0x0000000912047224 */ /* 0x000fe200078e0204 */
[----:B------:R-:W-:-:S04]  /*1380*/  IADD3 R3, R23, R3, RZ ;  /* 0x0000000317037210 */ /* 0x000fc80007ffe0ff */
[----:B------:R-:W-:-:S07]  /*1390*/  IADD3 R0, R25, R4, RZ ;  /* 0x0000000419007210 */ /* 0x000fce0007ffe0ff */
.L_x_4930:
[----:B-1----:R-:W-:Y:S01]  /*13a0*/  SHF.R.S32.HI R94, RZ, 0x1f, R5 ;  /* 0x0000001fff5e7819 */ /* 0x002fe20000011405 */
[----:B------:R-:W-:Y:S01]  /*13b0*/  ULDC.64 UR8, c[0x0][0x268] ;  /* 0x00009a0000087ab9 */ /* 0x000fe20000000a00 */
[----:B------:R-:W-:Y:S01]  /*13c0*/  ULDC.64 UR4, c[0x0][0x228] ;  /* 0x00008a0000047ab9 */ /* 0x000fe20000000a00 */
[----:B------:R-:W-:Y:S01]  /*13d0*/  IMAD R11, R11, UR8, RZ ;  /* 0x000000080b0b7c24 */ /* 0x000fe2000f8e02ff */
[CC--:B------:R-:W-:Y:S01]  /*13e0*/  LEA.HI R26, R94.reuse, R5.reuse, RZ, 0x4 ;  /* 0x000000055e1a7211 */ /* 0x0c0fe200078f20ff */
[----:B------:R-:W1:Y:S01]  /*13f0*/  S2UR UR16, SR_CgaCtaId ;  /* 0x00000000001079c3 */ /* 0x000e620000008800 */
[-C--:B------:R-:W-:Y:S01]  /*1400*/  LEA.HI R9, R94, R5.reuse, RZ, 0x2 ;  /* 0x000000055e097211 */ /* 0x080fe200078f10ff */
[----:B------:R-:W-:Y:S01]  /*1410*/  IMAD R11, R18, UR9, R11 ;  /* 0x00000009120b7c24 */ /* 0x000fe2000f8e020b */
[----:B------:R-:W-:Y:S01]  /*1420*/  SHF.R.S32.HI R19, RZ, 0x4, R26 ;  /* 0x00000004ff137819 */ /* 0x000fe2000001141a */
[----:B------:R-:W-:Y:S01]  /*1430*/  ULDC.64 UR10, c[0x0][0x210] ;  /* 0x00008400000a7ab9 */ /* 0x000fe20000000a00 */
[----:B------:R-:W-:-:S02]  /*1440*/  LEA.HI R25, R94, R5, RZ, 0x3 ;  /* 0x000000055e197211 */ /* 0x000fc400078f18ff */
[----:B------:R-:W-:Y:S02]  /*1450*/  LEA.HI R4, R26, R19, RZ, 0x1 ;  /* 0x000000131a047211 */ /* 0x000fe400078f08ff */
[----:B------:R-:W-:Y:S02]  /*1460*/  LOP3.LUT R8, R9, 0xfffffffc, RZ, 0xc0, !PT ;  /* 0xfffffffc09087812 */ /* 0x000fe400078ec0ff */
[----:B------:R-:W-:Y:S02]  /*1470*/  LOP3.LUT R4, R4, 0xfffffffe, RZ, 0xc0, !PT ;  /* 0xfffffffe04047812 */ /* 0x000fe400078ec0ff */
[----:B------:R-:W-:Y:S01]  /*1480*/  SHF.R.S32.HI R118, RZ, 0x3, R25 ;  /* 0x00000003ff767819 */ /* 0x000fe20000011419 */
[----:B------:R-:W-:Y:S01]  /*1490*/  IMAD.IADD R8, R5, 0x1, -R8 ;  /* 0x0000000105087824 */ /* 0x000fe200078e0a08 */
[----:B------:R-:W-:Y:S01]  /*14a0*/  SHF.R.S32.HI R16, RZ, 0x2, R9 ;  /* 0x00000002ff107819 */ /* 0x000fe20000011409 */
[----:B------:R-:W-:Y:S01]  /*14b0*/  IMAD.IADD R4, R19, 0x1, -R4 ;  /* 0x0000000113047824 */ /* 0x000fe200078e0a04 */
[----:B------:R-:W-:Y:S01]  /*14c0*/  LOP3.LUT R26, R26, 0xfffffff0, RZ, 0xc0, !PT ;  /* 0xfffffff01a1a7812 */ /* 0x000fe200078ec0ff */
[----:B------:R-:W-:Y:S01]  /*14d0*/  IMAD.SHL.U32 R19, R118, 0x40, RZ ;  /* 0x0000004076137824 */ /* 0x000fe200078e00ff */
[----:B------:R-:W-:Y:S01]  /*14e0*/  LEA.HI R23, R25, R118, RZ, 0x1 ;  /* 0x0000007619177211 */ /* 0x000fe200078f08ff */
[----:B------:R-:W-:Y:S01]  /*14f0*/  IMAD.SHL.U32 R8, R8, 0x8, RZ ;  /* 0x0000000808087824 */ /* 0x000fe200078e00ff */
[----:B------:R-:W-:Y:S01]  /*1500*/  LEA.HI R9, R9, R16, RZ, 0x1 ;  /* 0x0000001009097211 */ /* 0x000fe200078f08ff */
[----:B------:R-:W-:Y:S01]  /*1510*/  IMAD.IADD R26, R5, 0x1, -R26 ;  /* 0x00000001051a7824 */ /* 0x000fe200078e0a1a */
[----:B------:R-:W-:-:S02]  /*1520*/  LOP3.LUT R19, R19, 0xc0, RZ, 0xc0, !PT ;  /* 0x000000c013137812 */ /* 0x000fc400078ec0ff */
[----:B------:R-:W-:Y:S02]  /*1530*/  LOP3.LUT R23, R23, 0xfffffffe, RZ, 0xc0, !PT ;  /* 0xfffffffe17177812 */ /* 0x000fe400078ec0ff */
[----:B------:R-:W-:Y:S02]  /*1540*/  LOP3.LUT R9, R9, 0x7fffffe, RZ, 0xc0, !PT ;  /* 0x07fffffe09097812 */ /* 0x000fe400078ec0ff */
[----:B------:R-:W-:Y:S01]  /*1550*/  LEA.HI R94, R94, R5, RZ, 0x5 ;  /* 0x000000055e5e7211 */ /* 0x000fe200078f28ff */
[----:B------:R-:W-:Y:S01]  /*1560*/  IMAD.IADD R118, R118, 0x1, -R23 ;  /* 0x0000000176767824 */ /* 0x000fe200078e0a17 */
[----:B------:R-:W-:Y:S01]  /*1570*/  LEA.HI R2, R26, R26, RZ, 0x1 ;  /* 0x0000001a1a027211 */ /* 0x000fe200078f08ff */
[----:B------:R-:W-:Y:S01]  /*1580*/  IMAD.IADD R116, R16, 0x1, -R9 ;  /* 0x0000000110747824 */ /* 0x000fe200078e0a09 */
[----:B------:R-:W-:Y:S02]  /*1590*/  LOP3.LUT R10, R19, 0x18, R8, 0xf8, !PT ;  /* 0x00000018130a7812 */ /* 0x000fe400078ef808 */
[----:B------:R-:W-:-:S02]  /*15a0*/  SHF.R.U32.HI R19, RZ, 0x3, R19 ;  /* 0x00000003ff137819 */ /* 0x000fc40000011613 */
[----:B------:R-:W-:Y:S02]  /*15b0*/  SHF.R.S32.HI R93, RZ, 0x5, R94 ;  /* 0x00000005ff5d7819 */ /* 0x000fe4000001145e */
[----:B------:R-:W-:Y:S02]  /*15c0*/  SHF.R.S32.HI R23, RZ, 0x1f, R26 ;  /* 0x0000001fff177819 */ /* 0x000fe4000001141a */
[----:B------:R-:W-:Y:S01]  /*15d0*/  LOP3.LUT R91, R2, 0x7fffffe, RZ, 0xc0, !PT ;  /* 0x07fffffe025b7812 */ /* 0x000fe200078ec0ff */
[----:B------:R-:W-:Y:S01]  /*15e0*/  IMAD R116, R93, 0x8, R116 ;  /* 0x000000085d747824 */ /* 0x000fe200078e0274 */
[----:B------:R-:W-:Y:S02]  /*15f0*/  IADD3 R22, P0, R8, R22, RZ ;  /* 0x0000001608167210 */ /* 0x000fe40007f1e0ff */
[----:B------:R-:W-:Y:S01]  /*1600*/  SHF.R.S32.HI R9, RZ, 0x1f, R8 ;  /* 0x0000001fff097819 */ /* 0x000fe20000011408 */
[----:B------:R-:W-:Y:S01]  /*1610*/  IMAD.IADD R91, R26, 0x1, -R91 ;  /* 0x000000011a5b7824 */ /* 0x000fe200078e0a5b */
[----:B------:R-:W-:-:S02]  /*1620*/  LOP3.LUT R19, R10, R19, RZ, 0x3c, !PT ;  /* 0x000000130a137212 */ /* 0x000fc400078e3cff */
[----:B------:R-:W-:Y:S01]  /*1630*/  LEA.HI R10, R23, R26, RZ, 0x3 ;  /* 0x0000001a170a7211 */ /* 0x000fe200078f18ff */
[----:B------:R-:W-:Y:S01]  /*1640*/  IMAD.X R23, R9, 0x1, R3, P0 ;  /* 0x0000000109177824 */ /* 0x000fe200000e0603 */
[----:B------:R-:W-:Y:S01]  /*1650*/  IADD3 R24, P1, R8, R24, RZ ;  /* 0x0000001808187210 */ /* 0x000fe20007f3e0ff */
[----:B------:R-:W-:Y:S01]  /*1660*/  IMAD.U32 R116, R116, 0x20, R19 ;  /* 0x0000002074747824 */ /* 0x000fe200078e0013 */
[----:B------:R-:W-:Y:S01]  /*1670*/  SHF.R.S32.HI R26, RZ, 0x1f, R121 ;  /* 0x0000001fff1a7819 */ /* 0x000fe20000011479 */
[----:B------:R-:W-:Y:S01]  /*1680*/  IMAD.WIDE.U32 R18, R18, UR8, R22 ;  /* 0x0000000812127c25 */ /* 0x000fe2000f8e0016 */
[----:B------:R-:W-:Y:S01]  /*1690*/  LOP3.LUT R12, R25, 0xfffffff8, RZ, 0xc0, !PT ;  /* 0xfffffff8190c7812 */ /* 0x000fe200078ec0ff */
[----:B------:R-:W-:Y:S01]  /*16a0*/  ULDC.64 UR8, c[0x0][0x250] ;  /* 0x0000940000087ab9 */ /* 0x000fe20000000a00 */
[----:B------:R-:W-:Y:S01]  /*16b0*/  SHF.R.S32.HI R3, RZ, 0x1f, R14 ;  /* 0x0000001fff037819 */ /* 0x000fe2000001140e */
[----:B------:R-:W-:Y:S01]  /*16c0*/  IMAD.X R25, R9, 0x1, R0, P1 ;  /* 0x0000000109197824 */ /* 0x000fe200008e0600 */
[----:B------:R-:W-:Y:S01]  /*16d0*/  SHF.R.S32.HI R17, RZ, 0x1f, R16 ;  /* 0x0000001fff117819 */ /* 0x000fe20000011410 */
[----:B------:R-:W-:Y:S01]  /*16e0*/  IMAD.WIDE.U32 R22, R121, UR4, R8 ;  /* 0x0000000479167c25 */ /* 0x000fe2000f8e0008 */
[----:B------:R-:W-:Y:S01]  /*16f0*/  IADD3 R13, P0, R16, R13, RZ ;  /* 0x0000000d100d7210 */ /* 0x000fe20007f1e0ff */
[----:B------:R-:W2:Y:S01]  /*1700*/  LDC.64 R8, c[0x0][0x240] ;  /* 0x00009000ff087b82 */ /* 0x000ea20000000a00 */
[----:B------:R-:W-:Y:S01]  /*1710*/  SHF.L.U64.HI R115, R6, 0x6, R7 ;  /* 0x0000000606737819 */ /* 0x000fe20000010207 */
[----:B------:R-:W-:-:S02]  /*1720*/  IMAD R26, R26, UR4, RZ ;  /* 0x000000041a1a7c24 */ /* 0x000fc4000f8e02ff */
[----:B------:R-:W-:Y:S02]  /*1730*/  IMAD.IADD R12, R5, 0x1, -R12 ;  /* 0x00000001050c7824 */ /* 0x000fe400078e0a0c */
[----:B------:R-:W-:Y:S01]  /*1740*/  IMAD R26, R121, UR5, R26 ;  /* 0x00000005791a7c24 */ /* 0x000fe2000f8e021a */
[----:B------:R-:W-:Y:S01]  /*1750*/  ULDC.64 UR4, c[0x0][0x258] ;  /* 0x0000960000047ab9 */ /* 0x000fe20000000a00 */
[----:B------:R-:W-:Y:S01]  /*1760*/  IMAD R0, R17, R6, RZ ;  /* 0x0000000611007224 */ /* 0x000fe200078e02ff */
[----:B------:R-:W-:Y:S01]  /*1770*/  LEA.HI R119, R12, R12, RZ, 0x1 ;  /* 0x0000000c0c777211 */ /* 0x000fe200078f08ff */
[----:B------:R-:W-:Y:S01]  /*1780*/  IMAD.IADD R27, R23, 0x1, R26 ;  /* 0x00000001171b7824 */ /* 0x000fe200078e021a */
[--C-:B------:R-:W-:Y:S01]  /*1790*/  SHF.R.S32.HI R23, RZ, 0x1, R2.reuse ;  /* 0x00000001ff177819 */ /* 0x100fe20000011402 */
[----:B------:R-:W-:Y:S01]  /*17a0*/  IMAD R3, R3, UR4, RZ ;  /* 0x0000000403037c24 */ /* 0x000fe2000f8e02ff */
[----:B------:R-:W-:Y:S01]  /*17b0*/  SHF.R.S32.HI R2, RZ, 0x1f, R2 ;  /* 0x0000001fff027819 */ /* 0x000fe20000011402 */
[----:B------:R-:W-:Y:S01]  /*17c0*/  IMAD.MOV.U32 R26, RZ, RZ, R22 ;  /* 0x000000ffff1a7224 */ /* 0x000fe200078e0016 */
[----:B------:R-:W-:Y:S01]  /*17d0*/  LOP3.LUT R117, R119, 0xfffffffe, RZ, 0xc0, !PT ;  /* 0xfffffffe77757812 */ /* 0x000fe200078ec0ff */
[----:B------:R-:W-:Y:S01]  /*17e0*/  IMAD R3, R14, UR5, R3 ;  /* 0x000000050e037c24 */ /* 0x000fe2000f8e0203 */
[----:B------:R-:W-:Y:S01]  /*17f0*/  LEA.HI R2, R2, R23, RZ, 0x2 ;  /* 0x0000001702027211 */ /* 0x000fe200078f10ff */
[----:B------:R-:W-:Y:S01]  /*1800*/  IMAD.WIDE R20, R21, 0x40, R16 ;  /* 0x0000004015147825 */ /* 0x000fe200078e0210 */
[----:B------:R-:W-:-:S02]  /*1810*/  SHF.R.S32.HI R119, RZ, 0x1, R119 ;  /* 0x00000001ff777819 */ /* 0x000fc40000011477 */
[----:B------:R-:W-:Y:S01]  /*1820*/  LOP3.LUT R2, R2, 0xfffffffc, RZ, 0xc0, !PT ;  /* 0xfffffffc02027812 */ /* 0x000fe200078ec0ff */
[----:B------:R-:W-:Y:S02]  /*1830*/  IMAD.IADD R117, R12, 0x1, -R117 ;  /* 0x000000010c757824 */ /* 0x000fe400078e0a75 */
[----:B------:R-:W-:Y:S02]  /*1840*/  IMAD.X R12, R17, 0x1, R15, P0 ;  /* 0x00000001110c7824 */ /* 0x000fe400000e060f */
        /* <DEDUP_REMOVED lines=25> */
[C---:B------:R-:W-:Y:S01]  /*19e0*/  IMAD R11, R13.reuse, UR9, R12 ;  /* 0x000000090d0b7c24 */ /* 0x040fe2000f8e020c */
[----:B------:R-:W-:Y:S01]  /*19f0*/  LEA.HI.X R15, R20, UR11, R2, 0x1, P0 ;  /* 0x0000000b140f7c11 */ /* 0x000fe200080f0c02 */
[----:B------:R-:W-:Y:S01]  /*1a00*/  IMAD.SHL.U32 R2, R6, 0x40, RZ ;  /* 0x0000004006027824 */ /* 0x000fe200078e00ff */
[----:B------:R-:W-:Y:S01]  /*1a10*/  LEA R16, P0, R8, R14, 0x6 ;  /* 0x0000000e08107211 */ /* 0x000fe200078030ff */
[----:B------:R-:W-:Y:S01]  /*1a20*/  IMAD.WIDE.U32 R12, R13, UR8, R18 ;  /* 0x000000080d0c7c25 */ /* 0x000fe2000f8e0012 */
[----:B------:R-:W-:Y:S01]  /*1a30*/  LEA R116, R116, UR5, 0x1 ;  /* 0x0000000574747c11 */ /* 0x000fe2000f8e08ff */
[----:B------:R-:W-:Y:S01]  /*1a40*/  ULDC.64 UR10, c[0x0][0x220] ;  /* 0x00008800000a7ab9 */ /* 0x000fe20000000a00 */
[----:B------:R-:W-:Y:S01]  /*1a50*/  LOP3.LUT R0, R17, R0, RZ, 0x3c, !PT ;  /* 0x0000000011007212 */ /* 0x000fe200078e3cff */
[----:B------:R-:W-:Y:S01]  /*1a60*/  IMAD.SHL.U32 R88, R3, 0x40, RZ ;  /* 0x0000004003587824 */ /* 0x000fe200078e00ff */
        /* <DEDUP_REMOVED lines=11> */
[----:B------:R1:W-:Y:S01]  /*1b20*/  LDGSTS.E.BYPASS.LTC128B.128 [R116+0x2000], desc[UR14][R14.64+0x80] ;  /* 0x020000800e747fae */ /* 0x0003e2000b901d4e */
[----:B------:R-:W-:Y:S01]  /*1b30*/  LOP3.LUT R90, R10, 0xffffff00, RZ, 0xc0, !PT ;  /* 0xffffff000a5a7812 */ /* 0x000fe200078ec0ff */
[----:B------:R-:W-:Y:S01]  /*1b40*/  IMAD.IADD R11, R13, 0x1, R11 ;  /* 0x000000010d0b7824 */ /* 0x000fe200078e020b */
[----:B------:R-:W-:Y:S01]  /*1b50*/  LOP3.LUT R9, R88, 0x8, R9, 0xf8, !PT ;  /* 0x0000000858097812 */ /* 0x000fe200078ef809 */
[----:B------:R-:W-:Y:S01]  /*1b60*/  LDGSTS.E.BYPASS.LTC128B.128 [R116+0x800], desc[UR14][R16.64] ;  /* 0x0080000010747fae */ /* 0x000fe2000b901d4e */
[----:B------:R-:W-:Y:S01]  /*1b70*/  SHF.R.U32.HI R88, RZ, 0x3, R88 ;  /* 0x00000003ff587819 */ /* 0x000fe20000011658 */
[----:B------:R-:W-:Y:S01]  /*1b80*/  IMAD R8, R93, 0x200, R90 ;  /* 0x000002005d087824 */ /* 0x000fe200078e025a */
[----:B------:R-:W-:Y:S01]  /*1b90*/  LEA R126, P0, R12, UR10, 0x1 ;  /* 0x0000000a0c7e7c11 */ /* 0x000fe2000f8008ff */
[----:B------:R-:W-:Y:S01]  /*1ba0*/  LDGSTS.E.BYPASS.LTC128B.128 [R116+0x1800], desc[UR14][R16.64+0x40] ;  /* 0x0180004010747fae */ /* 0x000fe2000b901d4e */
[----:B------:R-:W-:Y:S01]  /*1bb0*/  USHF.L.U32 UR10, UR8, 0x6, URZ ;  /* 0x00000006080a7899 */ /* 0x000fe2000800063f */
[----:B------:R-:W-:Y:S01]  /*1bc0*/  LOP3.LUT R88, R9, R88, RZ, 0x3c, !PT ;  /* 0x0000005809587212 */ /* 0x000fe200078e3cff */
[----:B------:R-:W-:Y:S01]  /*1bd0*/  USHF.L.U64.HI UR8, UR8, 0x6, UR9 ;  /* 0x0000000608087899 */ /* 0x000fe20008010209 */
[----:B------:R-:W-:Y:S01]  /*1be0*/  LDGSTS.E.BYPASS.LTC128B.128 [R116+0x2800], desc[UR14][R16.64+0x80] ;  /* 0x0280008010747fae */ /* 0x000fe2000b901d4e */
[----:B------:R-:W-:Y:S01]  /*1bf0*/  IMAD R9, R4, 0x8, R117 ;  /* 0x0000000804097824 */ /* 0x000fe200078e0275 */
[----:B------:R-:W-:Y:S01]  /*1c00*/  LEA.HI.X R127, R12, UR11, R11, 0x1, P0 ;  /* 0x0000000b0c7f7c11 */ /* 0x000fe200080f0c0b */
[----:B------:R-:W-:Y:S01]  /*1c10*/  IMAD R113, R91, 0x20, R8 ;  /* 0x000000205b717824 */ /* 0x000fe200078e0208 */
[----:B------:R-:W-:Y:S01]  /*1c20*/  LDGSTS.E.BYPASS.LTC128B.128 [R116+0x3000], desc[UR14][R124.64] ;  /* 0x030000007c747fae */ /* 0x000fe2000b901d4e */
[----:B------:R-:W-:Y:S01]  /*1c30*/  IADD3 R8, P0, R126, UR10, RZ ;  /* 0x0000000a7e087c10 */ /* 0x000fe2000ff1e0ff */
[----:B------:R-:W-:-:S02]  /*1c40*/  IMAD.U32 R0, R9, 0x20, R0 ;  /* 0x0000002009007824 */ /* 0x000fc400078e0000 */
        /* <DEDUP_REMOVED lines=9> */
[----:B------:R-:W-:Y:S01]  /*1ce0*/  LOP3.LUT P0, RZ, R119, 0x2, RZ, 0xc0, !PT ;  /* 0x0000000277ff7812 */ /* 0x000fe2000780c0ff */
[----:B------:R-:W-:Y:S01]  /*1cf0*/  IMAD.IADD R109, R88, 0x1, R109 ;  /* 0x00000001586d7824 */ /* 0x000fe200078e026d */
[----:B------:R-:W-:Y:S01]  /*1d00*/  LEA R112, R0, UR4, 0x1 ;  /* 0x0000000400707c11 */ /* 0x000fe2000f8e08ff */
[----:B------:R-:W-:Y:S01]  /*1d10*/  LDGSTS.E.BYPASS.LTC128B.128 [R116+0x4800], desc[UR14][R18.64+0x40] ;  /* 0x0480004012747fae */ /* 0x000fe2000b901d4e */
[C---:B------:R-:W-:Y:S01]  /*1d20*/  SEL R3, R4.reuse, 0xffffffe0, !P0 ;  /* 0xffffffe004037807 */ /* 0x040fe20004000000 */
[----:B------:R-:W-:Y:S01]  /*1d30*/  ULDC UR4, c[0x0][0x39c] ;  /* 0x0000e70000047ab9 */ /* 0x000fe20000000800 */
[----:B------:R-:W-:Y:S01]  /*1d40*/  SEL R4, R4, 0xffffffe0, !P1 ;  /* 0xffffffe004047807 */ /* 0x000fe20004800000 */
[----:B------:R-:W-:Y:S01]  /*1d50*/  LDGSTS.E.BYPASS.LTC128B.128 [R116+0x5800], desc[UR14][R18.64+0x80] ;  /* 0x0580008012747fae */ /* 0x000fe2000b901d4e */
[----:B------:R-:W-:-:S02]  /*1d60*/  IMAD.MOV.U32 R120, RZ, RZ, R127 ;  /* 0x000000ffff787224 */ /* 0x000fc400078e007f */
[----:B------:R-:W-:Y:S01]  /*1d70*/  IMAD.IADD R110, R112, 0x1, R3 ;  /* 0x00000001706e7824 */ /* 0x000fe200078e0203 */
[----:B------:R-:W0:Y:S01]  /*1d80*/  LDGDEPBAR ;  /* 0x00000000000079af */ /* 0x000e220000000000 */
        /* <DEDUP_REMOVED lines=14> */
[----:B------:R-:W-:Y:S04]  /*1e70*/  LDSM.16.M88.4 R68, [R111] ;  /* 0x000000006f44783b */ /* 0x000fe80000000200 */
[----:B-1----:R-:W-:Y:S04]  /*1e80*/  LDSM.16.M88.4 R12, [R110] ;  /* 0x000000006e0c783b */ /* 0x002fe80000000200 */
[----:B------:R-:W1:Y:S04]  /*1e90*/  LDSM.16.M88.4 R48, [R95+0x3400] ;  /* 0x003400005f30783b */ /* 0x000e680000000200 */
[----:B------:R-:W-:Y:S04]  /*1ea0*/  LDSM.16.M88.4 R56, [R113+0x1000] ;  /* 0x001000007138783b */ /* 0x000fe80000000200 */
[----:B------:R-:W-:Y:S04]  /*1eb0*/  LDSM.16.M88.4 R28, [R95+0x4000] ;  /* 0x004000005f1c783b */ /* 0x000fe80000000200 */
[----:B------:R-:W4:Y:S04]  /*1ec0*/  LDSM.16.M88.4 R84, [R95+0x3800] ;  /* 0x003800005f54783b */ /* 0x000f280000000200 */
[----:B--2---:R-:W2:Y:S04]  /*1ed0*/  LDSM.16.M88.4 R8, [R110+0x400] ;  /* 0x000400006e08783b */ /* 0x004ea80000000200 */
[----:B------:R-:W-:Y:S04]  /*1ee0*/  LDSM.16.M88.4 R16, [R111+0x1000] ;  /* 0x001000006f10783b */ /* 0x000fe80000000200 */
[----:B------:R-:W-:Y:S01]  /*1ef0*/  LDSM.16.M88.4 R36, [R110+0x1000] ;  /* 0x001000006e24783b */ /* 0x000fe20000000200 */
[C---:B---3--:R-:W-:Y:S03]  /*1f00*/  HMMA.16816.F32 R24, R20.reuse, R32, RZ ;  /* 0x000000201418723c */ /* 0x048fe600000018ff */
[----:B------:R-:W3:Y:S04]  /*1f10*/  LDSM.16.M88.4 R64, [R110+0x800] ;  /* 0x000800006e40783b */ /* 0x000ee80000000200 */
[----:B------:R-:W5:Y:S01]  /*1f20*/  LDSM.16.M88.4 R80, [R95+0x4400] ;  /* 0x004400005f50783b */ /* 0x000f620000000200 */
[C---:B------:R-:W-:Y:S03]  /*1f30*/  HMMA.16816.F32 R32, R20.reuse, R34, RZ ;  /* 0x000000221420723c */ /* 0x040fe600000018ff */
        /* <DEDUP_REMOVED lines=9> */
[----:B------:R-:W1:Y:S05]  /*1fd0*/  LDSM.16.M88.4 R12, [R113+0x2000] ;  /* 0x00200000710c783b */ /* 0x000e6a0000000200 */
[----:B----4-:R-:W-:Y:S06]  /*1fe0*/  HMMA.16816.F32 R60, R20, R84, RZ ;  /* 0x00000054143c723c */ /* 0x010fec00000018ff */
[----:B--2---:R-:W-:Y:S06]  /*1ff0*/  HMMA.16816.F32 R40, R68, R8, R40 ;  /* 0x000000084428723c */ /* 0x004fec0000001828 */
[C---:B------:R-:W-:Y:S06]  /*2000*/  HMMA.16816.F32 R24, R56.reuse, R28, R24 ;  /* 0x0000001c3818723c */ /* 0x040fec0000001818 */
[----:B------:R-:W-:Y:S01]  /*2010*/  HMMA.16816.F32 R32, R56, R30, R32 ;  /* 0x0000001e3820723c */ /* 0x000fe20000001820 */
[----:B------:R-:W-:Y:S05]  /*2020*/  LDSM.16.M88.4 R28, [R110+0x2000] ;  /* 0x002000006e1c783b */ /* 0x000fea0000000200 */
[C---:B------:R-:W-:Y:S01]  /*2030*/  HMMA.16816.F32 R48, R68.reuse, R10, R48 ;  /* 0x0000000a4430723c */ /* 0x040fe20000001830 */
[----:B------:R-:W2:Y:S05]  /*2040*/  LDSM.16.M88.4 R8, [R111+0x2000] ;  /* 0x002000006f08783b */ /* 0x000eaa0000000200 */
[----:B---3--:R-:W-:Y:S06]  /*2050*/  HMMA.16816.F32 R60, R68, R64, R60 ;  /* 0x00000040443c723c */ /* 0x008fec000000183c */
[C---:B------:R-:W-:Y:S06]  /*2060*/  HMMA.16816.F32 R24, R16.reuse, R36, R24 ;  /* 0x000000241018723c */ /* 0x040fec0000001818 */
[----:B------:R-:W-:Y:S01]  /*2070*/  HMMA.16816.F32 R32, R16, R38, R32 ;  /* 0x000000261020723c */ /* 0x000fe20000001820 */
[----:B------:R-:W-:Y:S05]  /*2080*/  LDSM.16.M88.4 R36, [R95+0x5400] ;  /* 0x005400005f24783b */ /* 0x000fea0000000200 */
[C---:B-----5:R-:W-:Y:S06]  /*2090*/  HMMA.16816.F32 R40, R56.reuse, R80, R40 ;  /* 0x000000503828723c */ /* 0x060fec0000001828 */
[----:B------:R-:W-:Y:S06]  /*20a0*/  HMMA.16816.F32 R48, R56, R82, R48 ;  /* 0x000000523830723c */ /* 0x000fec0000001830 */
[C---:B-1----:R-:W-:Y:S06]  /*20b0*/  HMMA.16816.F32 R24, R12.reuse, R76, R24 ;  /* 0x0000004c0c18723c */ /* 0x042fec0000001818 */
[----:B------:R-:W-:Y:S01]  /*20c0*/  HMMA.16816.F32 R32, R12, R78, R32 ;  /* 0x0000004e0c20723c */ /* 0x000fe20000001820 */
[----:B------:R-:W1:Y:S05]  /*20d0*/  LDSM.16.M88.4 R76, [R110+0x1800] ;  /* 0x001800006e4c783b */ /* 0x000e6a0000000200 */
[----:B------:R-:W-:Y:S06]  /*20e0*/  HMMA.16816.F32 R84, R20, R86, RZ ;  /* 0x000000561454723c */ /* 0x000fec00000018ff */
[----:B------:R-:W-:Y:S06]  /*20f0*/  HMMA.16816.F32 R60, R56, R52, R60 ;  /* 0x00000034383c723c */ /* 0x000fec000000183c */
[----:B------:R-:W-:Y:S06]  /*2100*/  HMMA.16816.F32 R40, R16, R44, R40 ;  /* 0x0000002c1028723c */ /* 0x000fec0000001828 */
[----:B--2---:R-:W-:Y:S06]  /*2110*/  HMMA.16816.F32 R24, R8, R28, R24 ;  /* 0x0000001c0818723c */ /* 0x004fec0000001818 */
[----:B------:R-:W-:Y:S01]  /*2120*/  HMMA.16816.F32 R48, R16, R46, R48 ;  /* 0x0000002e1030723c */ /* 0x000fe20000001830 */
[----:B------:R-:W2:Y:S05]  /*2130*/  LDSM.16.M88.4 R44, [R110+0xc00] ;  /* 0x000c00006e2c783b */ /* 0x000eaa0000000200 */
[----:B------:R-:W-:Y:S01]  /*2140*/  HMMA.16816.F32 R32, R8, R30, R32 ;  /* 0x0000001e0820723c */ /* 0x000fe20000001820 */
[----:B------:R-:W3:Y:S05]  /*2150*/  LDSM.16.M88.4 R28, [R95+0x5800] ;  /* 0x005800005f1c783b */ /* 0x000eea0000000200 */
[C---:B------:R-:W-:Y:S06]  /*2160*/  HMMA.16816.F32 R80, R20.reuse, R72, RZ ;  /* 0x000000481450723c */ /* 0x040fec00000018ff */
[----:B------:R-:W-:Y:S01]  /*2170*/  HMMA.16816.F32 R72, R20, R74, RZ ;  /* 0x0000004a1448723c */ /* 0x000fe200000018ff */
[----:B------:R-:W-:Y:S01]  /*2180*/  FMUL.FTZ R0, R24, UR4 ;  /* 0x0000000418007c20 */ /* 0x000fe20008410000 */
[----:B------:R-:W-:Y:S01]  /*2190*/  FMUL.FTZ R52, R25, UR4 ;  /* 0x0000000419347c20 */ /* 0x000fe20008410000 */
[----:B------:R-:W-:Y:S01]  /*21a0*/  FMUL.FTZ R3, R26, UR4 ;  /* 0x000000041a037c20 */ /* 0x000fe20008410000 */
[----:B------:R-:W-:Y:S01]  /*21b0*/  FMUL.FTZ R53, R27, UR4 ;  /* 0x000000041b357c20 */ /* 0x000fe20008410000 */
[----:B------:R-:W-:Y:S01]  /*21c0*/  LDSM.16.M88.4 R20, [R110+0x2400] ;  /* 0x002400006e14783b */ /* 0x000fe20000000200 */
[----:B------:R-:W-:Y:S01]  /*21d0*/  HMMA.16816.F32 R84, R68, R66, R84 ;  /* 0x000000424454723c */ /* 0x000fe20000001854 */
[----:B------:R-:W-:Y:S02]  /*21e0*/  MUFU.TANH R0, R0 ;  /* 0x0000000000007308 */ /* 0x000fe40000002400 */
[----:B------:R-:W4:Y:S03]  /*21f0*/  LDSM.16.M88.4 R24, [R95+0x4c00] ;  /* 0x004c00005f18783b */ /* 0x000f260000000200 */
[----:B-1----:R-:W-:Y:S01]  /*2200*/  HMMA.16816.F32 R60, R16, R76, R60 ;  /* 0x0000004c103c723c */ /* 0x002fe2000000183c */
[----:B------:R-:W-:-:S02]  /*2210*/  FMUL.FTZ R64, R32, UR4 ;  /* 0x0000000420407c20 */ /* 0x000fc40008410000 */
[----:B------:R-:W1:Y:S03]  /*2220*/  MUFU.TANH R52, R52 ;  /* 0x0000003400347308 */ /* 0x000e660000002400 */
[----:B------:R-:W-:Y:S05]  /*2230*/  HMMA.16816.F32 R40, R12, R36, R40 ;  /* 0x000000240c28723c */ /* 0x000fea0000001828 */
[----:B------:R-:W5:Y:S01]  /*2240*/  MUFU.TANH R53, R53 ;  /* 0x0000003500357308 */ /* 0x000f620000002400 */
[C---:B--2---:R-:W-:Y:S06]  /*2250*/  HMMA.16816.F32 R80, R68.reuse, R44, R80 ;  /* 0x0000002c4450723c */ /* 0x044fec0000001850 */
[----:B------:R-:W-:Y:S01]  /*2260*/  HMMA.16816.F32 R72, R68, R46, R72 ;  /* 0x0000002e4448723c */ /* 0x000fe20000001848 */
[----:B------:R-:W-:Y:S01]  /*2270*/  FMUL.FTZ R44, R34, UR4 ;  /* 0x00000004222c7c20 */ /* 0x000fe20008410000 */
[----:B------:R-:W2:Y:S04]  /*2280*/  MUFU.TANH R64, R64 ;  /* 0x0000004000407308 */ /* 0x000ea80000002400 */
[----:B------:R-:W-:Y:S04]  /*2290*/  HMMA.16816.F32 R84, R56, R54, R84 ;  /* 0x000000363854723c */ /* 0x000fe80000001854 */
[----:B------:R-:W2:Y:S02]  /*22a0*/  MUFU.TANH R44, R44 ;  /* 0x0000002c002c7308 */ /* 0x000ea40000002400 */
[----:B---3--:R-:W-:Y:S01]  /*22b0*/  HMMA.16816.F32 R60, R12, R28, R60 ;  /* 0x0000001c0c3c723c */ /* 0x008fe2000000183c */
[----:B------:R-:W-:-:S05]  /*22c0*/  FMUL.FTZ R54, R33, UR4 ;  /* 0x0000000421367c20 */ /* 0x000fca0008410000 */
[----:B------:R-:W-:Y:S01]  /*22d0*/  HMMA.16816.F32 R48, R12, R38, R48 ;  /* 0x000000260c30723c */ /* 0x000fe20000001830 */
[----:B------:R-:W-:Y:S01]  /*22e0*/  FMUL.FTZ R28, R35, UR4 ;  /* 0x00000004231c7c20 */ /* 0x000fe20008410000 */
[----:B------:R-:W3:Y:S01]  /*22f0*/  LDSM.16.M88.4 R36, [R110+0x2800] ;  /* 0x002800006e24783b */ /* 0x000ee20000000200 */
[----:B------:R-:W2:Y:S03]  /*2300*/  MUFU.TANH R54, R54 ;  /* 0x0000003600367308 */ /* 0x000ea60000002400 */
[----:B------:R-:W1:Y:S01]  /*2310*/  LDSM.16.M88.4 R32, [R110+0x1c00] ;  /* 0x001c00006e20783b */ /* 0x000e620000000200 */
[C---:B----4-:R-:W-:Y:S04]  /*2320*/  HMMA.16816.F32 R80, R56.reuse, R24, R80 ;  /* 0x000000183850723c */ /* 0x050fe80000001850 */
[----:B------:R-:W4:Y:S02]  /*2330*/  MUFU.TANH R28, R28 ;  /* 0x0000001c001c7308 */ /* 0x000f240000002400 */
[----:B------:R-:W-:Y:S01]  /*2340*/  HMMA.16816.F32 R72, R56, R26, R72 ;  /* 0x0000001a3848723c */ /* 0x000fe20000001848 */
[----:B------:R-:W-:-:S02]  /*2350*/  LOP3.LUT R24, R94, 0xffffffe0, RZ, 0xc0, !PT ;  /* 0xffffffe05e187812 */ /* 0x000fc400078ec0ff */
[----:B------:R-:W-:-:S03]  /*2360*/  SHF.R.S32.HI R94, RZ, 0x1f, R94 ;  /* 0x0000001fff5e7819 */ /* 0x000fc6000001145e */
[C---:B------:R-:W-:Y:S01]  /*2370*/  HMMA.16816.F32 R40, R8.reuse, R20, R40 ;  /* 0x000000140828723c */ /* 0x040fe20000001828 */
[----:B------:R-:W-:Y:S05]  /*2380*/  MUFU.TANH R3, R3 ;  /* 0x0000000300037308 */ /* 0x000fea0000002400 */
[----:B------:R-:W-:Y:S01]  /*2390*/  HMMA.16816.F32 R48, R8, R22, R48 ;  /* 0x000000160830723c */ /* 0x000fe20000001830 */
[----:B------:R-:W5:Y:S05]  /*23a0*/  LDSM.16.M88.4 R20, [R95+0x5c00] ;  /* 0x005c00005f14783b */ /* 0x000f6a0000000200 */
[----:B------:R-:W-:Y:S06]  /*23b0*/  HMMA.16816.F32 R84, R16, R78, R84 ;  /* 0x0000004e1054723c */ /* 0x000fec0000001854 */
[----:B---3--:R-:W-:Y:S06]  /*23c0*/  HMMA.16816.F32 R60, R8, R36, R60 ;  /* 0x00000024083c723c */ /* 0x008fec000000183c */
[----:B------:R-:W-:Y:S01]  /*23d0*/  FMUL.FTZ R29, R40, UR4 ;  /* 0x00000004281d7c20 */ /* 0x000fe20008410000 */
[----:B------:R-:W-:Y:S01]  /*23e0*/  FMUL.FTZ R40, R41, UR4 ;  /* 0x0000000429287c20 */ /* 0x000fe20008410000 */
[----:B------:R-:W-:Y:S01]  /*23f0*/  FMUL.FTZ R41, R42, UR4 ;  /* 0x000000042a297c20 */ /* 0x000fe20008410000 */
[----:B------:R-:W-:Y:S01]  /*2400*/  FMUL.FTZ R42, R43, UR4 ;  /* 0x000000042b2a7c20 */ /* 0x000fe20008410000 */
[----:B-1----:R-:W-:Y:S02]  /*2410*/  HMMA.16816.F32 R80, R16, R32, R80 ;  /* 0x000000201050723c */ /* 0x002fe40000001850 */
[----:B------:R-:W-:Y:S01]  /*2420*/  FMUL.FTZ R36, R48, UR4 ;  /* 0x0000000430247c20 */ /* 0x000fe20008410000 */
[----:B------:R-:W1:Y:S01]  /*2430*/  MUFU.TANH R29, R29 ;  /* 0x0000001d001d7308 */ /* 0x000e620000002400 */
[----:B------:R-:W-:-:S02]  /*2440*/  LEA.HI R37, R94, R93, RZ, 0x2 ;  /* 0x0000005d5e257211 */ /* 0x000fc400078f10ff */
[----:B------:R-:W-:Y:S01]  /*2450*/  HMMA.16816.F32 R72, R16, R34, R72 ;  /* 0x000000221048723c */ /* 0x000fe20000001848 */
[----:B------:R-:W-:Y:S02]  /*2460*/  IMAD.IADD R33, R5, 0x1, -R24 ;  /* 0x0000000105217824 */ /* 0x000fe400078e0a18 */
[----:B------:R-:W-:Y:S01]  /*2470*/  FMUL.FTZ R32, R51, UR4 ;  /* 0x0000000433207c20 */ /* 0x000fe20008410000 */
[----:B------:R-:W3:Y:S01]  /*2480*/  LDSM.16.M88.4 R24, [R110+0x2c00] ;  /* 0x002c00006e18783b */ /* 0x000ee20000000200 */
[----:B------:R-:W1:Y:S01]  /*2490*/  MUFU.TANH R41, R41 ;  /* 0x0000002900297308 */ /* 0x000e620000002400 */
[----:B------:R-:W-:-:S04]  /*24a0*/  DEPBAR.LE SB0, 0x0 ;  /* 0x000080000000791a */ /* 0x000fc80000000000 */
[C---:B------:R-:W-:Y:S01]  /*24b0*/  HMMA.16816.F32 R84, R12.reuse, R30, R84 ;  /* 0x0000001e0c54723c */ /* 0x040fe20000001854 */
[----:B------:R-:W-:Y:S02]  /*24c0*/  SHF.R.S32.HI R46, RZ, 0x1f, R33 ;  /* 0x0000001fff2e7819 */ /* 0x000fe40000011421 */
[----:B------:R-:W1:Y:S01]  /*24d0*/  MUFU.TANH R42, R42 ;  /* 0x0000002a002a7308 */ /* 0x000e620000002400 */
[----:B------:R-:W-:Y:S01]  /*24e0*/  FMUL.FTZ R61, R61, UR4 ;  /* 0x000000043d3d7c20 */ /* 0x000fe20008410000 */
[----:B------:R-:W-:Y:S01]  /*24f0*/  LEA.HI R46, R46, R33, RZ, 0x2 ;  /* 0x000000212e2e7211 */ /* 0x000fe200078f10ff */
[----:B------:R-:W-:Y:S02]  /*2500*/  IMAD R33, R93, 0x10, R96 ;  /* 0x000000105d217824 */ /* 0x000fe400078e0260 */
[----:B------:R-:W-:Y:S01]  /*2510*/  FMUL.FTZ R30, R49, UR4 ;  /* 0x00000004311e7c20 */ /* 0x000fe20008410000 */
[----:B------:R-:W-:Y:S01]  /*2520*/  FMUL.FTZ R31, R50, UR4 ;  /* 0x00000004321f7c20 */ /* 0x000fe20008410000 */
[C---:B-----5:R-:W-:Y:S01]  /*2530*/  HMMA.16816.F32 R80, R12.reuse, R20, R80 ;  /* 0x000000140c50723c */ /* 0x060fe20000001850 */
[----:B------:R-:W-:Y:S01]  /*2540*/  SHF.R.S32.HI R128, RZ, 0x2, R46 ;  /* 0x00000002ff807819 */ /* 0x000fe2000001142e */
[----:B------:R-:W5:Y:S01]  /*2550*/  MUFU.TANH R36, R36 ;  /* 0x0000002400247308 */ /* 0x000f620000002400 */
[----:B------:R-:W-:Y:S01]  /*2560*/  FMUL.FTZ R62, R62, UR4 ;  /* 0x000000043e3e7c20 */ /* 0x000fe20008410000 */
[----:B------:R-:W-:Y:S01]  /*2570*/  FMUL.FTZ R60, R60, UR4 ;  /* 0x000000043c3c7c20 */ /* 0x000fe20008410000 */
[----:B------:R-:W-:Y:S01]  /*2580*/  IADD3 R33, R33, 0x1, R128 ;  /* 0x0000000121217810 */ /* 0x000fe20007ffe080 */
[----:B------:R-:W-:Y:S01]  /*2590*/  HMMA.16816.F32 R72, R12, R22, R72 ;  /* 0x000000160c48723c */ /* 0x000fe20000001848 */
[----:B------:R-:W-:-:S02]  /*25a0*/  VIADD R21, R89, 0xffffffff ;  /* 0xffffffff59157836 */ /* 0x000fc40000000000 */
[----:B------:R-:W-:Y:S01]  /*25b0*/  FMUL.FTZ R63, R63, UR4 ;  /* 0x000000043f3f7c20 */ /* 0x000fe20008410000 */
[----:B------:R-:W-:Y:S01]  /*25c0*/  IMAD.SHL.U32 R20, R5, 0x2, RZ ;  /* 0x0000000205147824 */ /* 0x000fe200078e00ff */
[----:B------:R-:W5:Y:S01]  /*25d0*/  MUFU.TANH R40, R40 ;  /* 0x0000002800287308 */ /* 0x000f620000002400 */
[C---:B------:R-:W-:Y:S01]  /*25e0*/  IMAD.SHL.U32 R5, R21.reuse, 0x40, RZ ;  /* 0x0000004015057824 */ /* 0x040fe200078e00ff */
[----:B------:R-:W-:Y:S02]  /*25f0*/  ISETP.GT.AND P0, PT, R21, R114, PT ;  /* 0x000000721500720c */ /* 0x000fe40003f04270 */
[----:B------:R-:W-:Y:S01]  /*2600*/  IADD3 R21, R92, -UR13, R33 ;  /* 0x8000000d5c157c10 */ /* 0x000fe2000fffe021 */
[----:B------:R-:W-:Y:S01]  /*2610*/  HMMA.16816.F32 R84, R8, R38, R84 ;  /* 0x000000260854723c */ /* 0x000fe20000001854 */
[----:B------:R-:W-:Y:S02]  /*2620*/  LOP3.LUT R16, R5, 0x6, R20, 0xf8, !PT ;  /* 0x0000000605107812 */ /* 0x000fe400078ef814 */
[----:B------:R-:W-:Y:S01]  /*2630*/  MUFU.TANH R30, R30 ;  /* 0x0000001e001e7308 */ /* 0x000fe20000002400 */
[----:B------:R-:W-:Y:S01]  /*2640*/  VIADD R21, R21, UR12 ;  /* 0x0000000c15157c36 */ /* 0x000fe20008000000 */
[----:B------:R-:W-:-:S02]  /*2650*/  LOP3.LUT R18, R16, 0x1, RZ, 0xfc, !PT ;  /* 0x0000000110127812 */ /* 0x000fc400078efcff */
[----:B------:R-:W-:Y:S02]  /*2660*/  LOP3.LUT R20, R16, 0x8, RZ, 0xfc, !PT ;  /* 0x0000000810147812 */ /* 0x000fe400078efcff */
[C---:B------:R-:W-:Y:S01]  /*2670*/  VIMNMX R19, R21.reuse, R92, PT ;  /* 0x0000005c15137248 */ /* 0x040fe20003fe0100 */
[C---:B---3--:R-:W-:Y:S01]  /*2680*/  HMMA.16816.F32 R80, R8.reuse, R24, R80 ;  /* 0x000000180850723c */ /* 0x048fe20000001850 */
[----:B------:R-:W-:Y:S01]  /*2690*/  VIADDMNMX R17, R21, 0x8, R92, PT ;  /* 0x0000000815117846 */ /* 0x000fe2000380015c */
[----:B------:R-:W3:Y:S01]  /*26a0*/  MUFU.TANH R31, R31 ;  /* 0x0000001f001f7308 */ /* 0x000ee20000002400 */
[C---:B------:R-:W-:Y:S02]  /*26b0*/  ISETP.GE.AND P3, PT, R18.reuse, R19, PT ;  /* 0x000000131200720c */ /* 0x040fe40003f66270 */
[----:B------:R-:W-:Y:S01]  /*26c0*/  ISETP.GE.AND P1, PT, R18, R17, PT ;  /* 0x000000111200720c */ /* 0x000fe20003f26270 */
[----:B------:R-:W-:Y:S01]  /*26d0*/  HMMA.16816.F32 R72, R8, R26, R72 ;  /* 0x0000001a0848723c */ /* 0x000fe20000001848 */
[----:B------:R-:W-:-:S02]  /*26e0*/  LOP3.LUT R18, R16, 0x9, RZ, 0xfc, !PT ;  /* 0x0000000910127812 */ /* 0x000fc400078efcff */
[----:B------:R-:W-:Y:S01]  /*26f0*/  FSEL R52, R52, -INF , !P3 ;  /* 0xff80000034347808 */ /* 0x000fe20005800000 */
[----:B------:R-:W3:Y:S01]  /*2700*/  MUFU.TANH R32, R32 ;  /* 0x0000002000207308 */ /* 0x000ee20000002400 */
[-C--:B------:R-:W-:Y:S02]  /*2710*/  ISETP.GE.AND P2, PT, R20, R19.reuse, PT ;  /* 0x000000131400720c */ /* 0x080fe40003f46270 */
[----:B------:R-:W-:Y:S01]  /*2720*/  ISETP.GE.AND P4, PT, R18, R19, PT ;  /* 0x000000131200720c */ /* 0x000fe20003f86270 */
[----:B------:R-:W-:Y:S01]  /*2730*/  FMUL.FTZ R84, R84, UR4 ;  /* 0x0000000454547c20 */ /* 0x000fe20008410000 */
[-C--:B------:R-:W-:Y:S01]  /*2740*/  ISETP.GE.AND P3, PT, R18, R17.reuse, PT ;  /* 0x000000111200720c */ /* 0x080fe20003f66270 */
[----:B------:R-:W-:Y:S01]  /*2750*/  FMUL.FTZ R85, R85, UR4 ;  /* 0x0000000455557c20 */ /* 0x000fe20008410000 */
[----:B------:R-:W-:Y:S01]  /*2760*/  LOP3.LUT R18, R16, 0x10, RZ, 0xfc, !PT ;  /* 0x0000001010127812 */ /* 0x000fe200078efcff */
[----:B------:R-:W-:Y:S01]  /*2770*/  MUFU.TANH R106, R61 ;  /* 0x0000003d006a7308 */ /* 0x000fe20000002400 */
[----:B------:R-:W-:Y:S01]  /*2780*/  FSEL R53, R53, -INF , !P1 ;  /* 0xff80000035357808 */ /* 0x000fe20004800000 */
[----:B------:R-:W-:Y:S01]  /*2790*/  FMUL.FTZ R86, R86, UR4 ;  /* 0x0000000456567c20 */ /* 0x000fe20008410000 */
[----:B--2---:R-:W-:Y:S01]  /*27a0*/  FSEL R64, R64, -INF , !P2 ;  /* 0xff80000040407808 */ /* 0x004fe20005000000 */
[----:B------:R-:W-:Y:S01]  /*27b0*/  FMUL.FTZ R87, R87, UR4 ;  /* 0x0000000457577c20 */ /* 0x000fe20008410000 */
[----:B------:R-:W-:Y:S01]  /*27c0*/  ISETP.GE.AND P5, PT, R20, R17, PT ;  /* 0x000000111400720c */ /* 0x000fe20003fa6270 */
[----:B------:R-:W-:Y:S01]  /*27d0*/  FMUL.FTZ R80, R80, UR4 ;  /* 0x0000000450507c20 */ /* 0x000fe20008410000 */
[C---:B------:R-:W-:Y:S01]  /*27e0*/  ISETP.GE.AND P1, PT, R18.reuse, R19, PT ;  /* 0x000000131200720c */ /* 0x040fe20003f26270 */
[----:B------:R-:W2:Y:S01]  /*27f0*/  MUFU.TANH R131, R62 ;  /* 0x0000003e00837308 */ /* 0x000ea20000002400 */
[----:B------:R-:W-:Y:S01]  /*2800*/  ISETP.GE.AND P2, PT, R18, R17, PT ;  /* 0x000000111200720c */ /* 0x000fe20003f46270 */
[----:B------:R-:W-:Y:S01]  /*2810*/  FMUL.FTZ R81, R81, UR4 ;  /* 0x0000000451517c20 */ /* 0x000fe20008410000 */
[----:B------:R-:W-:Y:S01]  /*2820*/  LOP3.LUT R12, R16, 0x11, RZ, 0xfc, !PT ;  /* 0x00000011100c7812 */ /* 0x000fe200078efcff */
[----:B------:R-:W-:Y:S01]  /*2830*/  FMUL.FTZ R82, R82, UR4 ;  /* 0x0000000452527c20 */ /* 0x000fe20008410000 */
[C---:B------:R-:W-:Y:S01]  /*2840*/  LOP3.LUT R18, R16.reuse, 0x18, RZ, 0xfc, !PT ;  /* 0x0000001810127812 */ /* 0x040fe200078efcff */
[----:B------:R-:W-:Y:S01]  /*2850*/  FMUL.FTZ R83, R83, UR4 ;  /* 0x0000000453537c20 */ /* 0x000fe20008410000 */
[----:B------:R-:W-:Y:S01]  /*2860*/  LOP3.LUT R14, R16, 0x19, RZ, 0xfc, !PT ;  /* 0x00000019100e7812 */ /* 0x000fe200078efcff */
[----:B------:R-:W2:Y:S01]  /*2870*/  MUFU.TANH R130, R60 ;  /* 0x0000003c00827308 */ /* 0x000ea20000002400 */
[----:B------:R-:W-:Y:S01]  /*2880*/  FSEL R15, R44, -INF , !P5 ;  /* 0xff8000002c0f7808 */ /* 0x000fe20006800000 */
[----:B------:R-:W-:Y:S01]  /*2890*/  FMUL.FTZ R72, R72, UR4 ;  /* 0x0000000448487c20 */ /* 0x000fe20008410000 */
[----:B------:R-:W-:Y:S01]  /*28a0*/  FSEL R54, R54, -INF , !P4 ;  /* 0xff80000036367808 */ /* 0x000fe20006000000 */
[----:B------:R-:W-:Y:S01]  /*28b0*/  FMUL.FTZ R73, R73, UR4 ;  /* 0x0000000449497c20 */ /* 0x000fe20008410000 */
[----:B----4-:R-:W-:Y:S01]  /*28c0*/  FSEL R13, R28, -INF , !P3 ;  /* 0xff8000001c0d7808 */ /* 0x010fe20005800000 */
[----:B------:R-:W-:Y:S01]  /*28d0*/  FMUL.FTZ R74, R74, UR4 ;  /* 0x000000044a4a7c20 */ /* 0x000fe20008410000 */
[C---:B------:R-:W-:Y:S01]  /*28e0*/  ISETP.GE.AND P5, PT, R12.reuse, R19, PT ;  /* 0x000000130c00720c */ /* 0x040fe20003fa6270 */
[----:B------:R-:W4:Y:S01]  /*28f0*/  MUFU.TANH R107, R63 ;  /* 0x0000003f006b7308 */ /* 0x000f220000002400 */
[----:B------:R-:W-:Y:S01]  /*2900*/  ISETP.GE.AND P4, PT, R12, R17, PT ;  /* 0x000000110c00720c */ /* 0x000fe20003f86270 */
[----:B------:R-:W-:Y:S01]  /*2910*/  FMUL.FTZ R75, R75, UR4 ;  /* 0x000000044b4b7c20 */ /* 0x000fe20008410000 */
[----:B------:R-:W-:-:S02]  /*2920*/  ISETP.GE.AND P3, PT, R18, R19, PT ;  /* 0x000000131200720c */ /* 0x000fc40003f66270 */
[----:B-1----:R-:W-:Y:S02]  /*2930*/  FSEL R12, R29, -INF , !P1 ;  /* 0xff8000001d0c7808 */ /* 0x002fe40004800000 */
[----:B------:R-:W-:Y:S01]  /*2940*/  FSEL R41, R41, -INF , !P2 ;  /* 0xff80000029297808 */ /* 0x000fe20005000000 */
[----:B------:R-:W1:Y:S01]  /*2950*/  MUFU.TANH R104, R84 ;  /* 0x0000005400687308 */ /* 0x000e620000002400 */
[----:B------:R-:W-:Y:S02]  /*2960*/  LOP3.LUT R8, R16, 0x20, RZ, 0xfc, !PT ;  /* 0x0000002010087812 */ /* 0x000fe400078efcff */
[----:B------:R-:W-:Y:S02]  /*2970*/  ISETP.GE.AND P1, PT, R18, R17, PT ;  /* 0x000000111200720c */ /* 0x000fe40003f26270 */
[----:B------:R-:W-:Y:S02]  /*2980*/  ISETP.GE.AND P2, PT, R14, R19, PT ;  /* 0x000000130e00720c */ /* 0x000fe40003f46270 */
[----:B------:R-:W-:Y:S01]  /*2990*/  LOP3.LUT R10, R16, 0x21, RZ, 0xfc, !PT ;  /* 0x00000021100a7812 */ /* 0x000fe200078efcff */
[----:B------:R-:W-:Y:S01]  /*29a0*/  MUFU.TANH R102, R85 ;  /* 0x0000005500667308 */ /* 0x000fe20000002400 */
[----:B------:R-:W-:-:S02]  /*29b0*/  FSEL R21, R42, -INF , !P4 ;  /* 0xff8000002a157808 */ /* 0x000fc40006000000 */
[----:B-----5:R-:W-:Y:S02]  /*29c0*/  FSEL R36, R36, -INF , !P3 ;  /* 0xff80000024247808 */ /* 0x020fe40005800000 */
[C---:B------:R-:W-:Y:S02]  /*29d0*/  ISETP.GE.AND P4, PT, R8.reuse, R19, PT ;  /* 0x000000130800720c */ /* 0x040fe40003f86270 */
[----:B------:R-:W-:Y:S01]  /*29e0*/  ISETP.GE.AND P3, PT, R8, R17, PT ;  /* 0x000000110800720c */ /* 0x000fe20003f66270 */
[----:B------:R-:W5:Y:S01]  /*29f0*/  MUFU.TANH R105, R86 ;  /* 0x0000005600697308 */ /* 0x000f620000002400 */
[----:B------:R-:W-:Y:S02]  /*2a00*/  FSEL R40, R40, -INF , !P5 ;  /* 0xff80000028287808 */ /* 0x000fe40006800000 */
[----:B---3--:R-:W-:Y:S02]  /*2a10*/  FSEL R11, R31, -INF , !P1 ;  /* 0xff8000001f0b7808 */ /* 0x008fe40004800000 */
[----:B------:R-:W-:-:S02]  /*2a20*/  FSEL R8, R30, -INF , !P2 ;  /* 0xff8000001e087808 */ /* 0x000fc40005000000 */
[----:B------:R-:W-:Y:S01]  /*2a30*/  ISETP.GE.AND P5, PT, R14, R17, PT ;  /* 0x000000110e00720c */ /* 0x000fe20003fa6270 */
[----:B------:R-:W3:Y:S01]  /*2a40*/  MUFU.TANH R103, R87 ;  /* 0x0000005700677308 */ /* 0x000ee20000002400 */
[C---:B------:R-:W-:Y:S02]  /*2a50*/  ISETP.GE.AND P1, PT, R10.reuse, R19, PT ;  /* 0x000000130a00720c */ /* 0x040fe40003f26270 */
[----:B------:R-:W-:Y:S02]  /*2a60*/  ISETP.GE.AND P2, PT, R10, R17, PT ;  /* 0x000000110a00720c */ /* 0x000fe40003f46270 */
[----:B------:R-:W-:Y:S02]  /*2a70*/  LOP3.LUT R38, R37, 0xfffffffc, RZ, 0xc0, !PT ;  /* 0xfffffffc25267812 */ /* 0x000fe400078ec0ff */
[C---:B------:R-:W-:Y:S01]  /*2a80*/  LOP3.LUT R14, R16.reuse, 0x28, RZ, 0xfc, !PT ;  /* 0x00000028100e7812 */ /* 0x040fe200078efcff */
[----:B------:R-:W3:Y:S01]  /*2a90*/  MUFU.TANH R99, R80 ;  /* 0x0000005000637308 */ /* 0x000ee20000002400 */
[----:B------:R-:W-:Y:S01]  /*2aa0*/  LOP3.LUT R10, R16, 0x29, RZ, 0xfc, !PT ;  /* 0x00000029100a7812 */ /* 0x000fe200078efcff */
[----:B------:R-:W-:Y:S01]  /*2ab0*/  IMAD.IADD R129, R93, 0x1, -R38 ;  /* 0x000000015d817824 */ /* 0x000fe200078e0a26 */
[----:B------:R-:W-:-:S02]  /*2ac0*/  FSEL R9, R32, -INF , !P5 ;  /* 0xff80000020097808 */ /* 0x000fc40006800000 */
[----:B--2---:R-:W-:Y:S02]  /*2ad0*/  FSEL R131, R131, -INF , !P3 ;  /* 0xff80000083837808 */ /* 0x004fe40005800000 */
[----:B------:R-:W-:Y:S01]  /*2ae0*/  FSEL R106, R106, -INF , !P1 ;  /* 0xff8000006a6a7808 */ /* 0x000fe20004800000 */
[----:B------:R-:W-:Y:S01]  /*2af0*/  MUFU.TANH R98, R81 ;  /* 0x0000005100627308 */ /* 0x000fe20000002400 */
[-C--:B------:R-:W-:Y:S02]  /*2b00*/  ISETP.GE.AND P5, PT, R14, R19.reuse, PT ;  /* 0x000000130e00720c */ /* 0x080fe40003fa6270 */
[C---:B------:R-:W-:Y:S02]  /*2b10*/  ISETP.GE.AND P3, PT, R10.reuse, R19, PT ;  /* 0x000000130a00720c */ /* 0x040fe40003f66270 */
[----:B------:R-:W-:Y:S02]  /*2b20*/  ISETP.GE.AND P1, PT, R10, R17, PT ;  /* 0x000000110a00720c */ /* 0x000fe40003f26270 */
[----:B------:R-:W-:Y:S01]  /*2b30*/  LOP3.LUT R10, R16, 0x30, RZ, 0xfc, !PT ;  /* 0x00000030100a7812 */ /* 0x000fe200078efcff */
[----:B------:R-:W2:Y:S01]  /*2b40*/  MUFU.TANH R97, R82 ;  /* 0x0000005200617308 */ /* 0x000ea20000002400 */
[----:B------:R-:W-:-:S02]  /*2b50*/  FSEL R130, R130, -INF , !P4 ;  /* 0xff80000082827808 */ /* 0x000fc40006000000 */
[----:B----4-:R-:W-:Y:S02]  /*2b60*/  FSEL R107, R107, -INF , !P2 ;  /* 0xff8000006b6b7808 */ /* 0x010fe40005000000 */
[----:B-1----:R-:W-:Y:S02]  /*2b70*/  FSEL R104, R104, -INF , !P5 ;  /* 0xff80000068687808 */ /* 0x002fe40006800000 */
[----:B------:R-:W-:Y:S01]  /*2b80*/  ISETP.GE.AND P4, PT, R14, R17, PT ;  /* 0x000000110e00720c */ /* 0x000fe20003f86270 */
[----:B------:R-:W1:Y:S01]  /*2b90*/  MUFU.TANH R95, R83 ;  /* 0x00000053005f7308 */ /* 0x000e620000002400 */
[C---:B------:R-:W-:Y:S02]  /*2ba0*/  ISETP.GE.AND P2, PT, R10.reuse, R19, PT ;  /* 0x000000130a00720c */ /* 0x040fe40003f46270 */
[----:B------:R-:W-:Y:S02]  /*2bb0*/  ISETP.GE.AND P5, PT, R10, R17, PT ;  /* 0x000000110a00720c */ /* 0x000fe40003fa6270 */
[----:B------:R-:W-:-:S02]  /*2bc0*/  LOP3.LUT R14, R16, 0x31, RZ, 0xfc, !PT ;  /* 0x00000031100e7812 */ /* 0x000fc400078efcff */
[----:B------:R-:W-:Y:S01]  /*2bd0*/  LOP3.LUT R10, R16, 0x38, RZ, 0xfc, !PT ;  /* 0x00000038100a7812 */ /* 0x000fe200078efcff */
[----:B------:R-:W4:Y:S01]  /*2be0*/  MUFU.TANH R96, R72 ;  /* 0x0000004800607308 */ /* 0x000f220000002400 */
[----:B-----5:R-:W-:Y:S02]  /*2bf0*/  FSEL R105, R105, -INF , !P4 ;  /* 0xff80000069697808 */ /* 0x020fe40006000000 */
[----:B------:R-:W-:Y:S02]  /*2c00*/  FSEL R102, R102, -INF , !P3 ;  /* 0xff80000066667808 */ /* 0x000fe40005800000 */
[----:B---3--:R-:W-:Y:S02]  /*2c10*/  FSEL R103, R103, -INF , !P1 ;  /* 0xff80000067677808 */ /* 0x008fe40004800000 */
[----:B------:R-:W-:Y:S01]  /*2c20*/  FSEL R99, R99, -INF , !P2 ;  /* 0xff80000063637808 */ /* 0x000fe20005000000 */
[----:B------:R-:W-:Y:S01]  /*2c30*/  MUFU.TANH R100, R73 ;  /* 0x0000004900647308 */ /* 0x000fe20000002400 */
[----:B------:R-:W-:Y:S01]  /*2c40*/  BAR.SYNC.DEFER_BLOCKING 0x0 ;  /* 0x0000000000007b1d */ /* 0x000fe20000010000 */
[----:B------:R-:W-:-:S02]  /*2c50*/  ISETP.GE.AND P4, PT, R14, R19, PT ;  /* 0x000000130e00720c */ /* 0x000fc40003f86270 */
[----:B------:R-:W-:Y:S02]  /*2c60*/  ISETP.GE.AND P3, PT, R14, R17, PT ;  /* 0x000000110e00720c */ /* 0x000fe40003f66270 */
[C---:B------:R-:W-:Y:S02]  /*2c70*/  ISETP.GE.AND P1, PT, R10.reuse, R19, PT ;  /* 0x000000130a00720c */ /* 0x040fe40003f26270 */
[----:B------:R-:W3:Y:S01]  /*2c80*/  MUFU.TANH R93, R74 ;  /* 0x0000004a005d7308 */ /* 0x000ee20000002400 */
[----:B------:R-:W-:Y:S02]  /*2c90*/  ISETP.GE.AND P2, PT, R10, R17, PT ;  /* 0x000000110a00720c */ /* 0x000fe40003f46270 */
[----:B------:R-:W-:Y:S02]  /*2ca0*/  LOP3.LUT R10, R16, 0x39, RZ, 0xfc, !PT ;  /* 0x00000039100a7812 */ /* 0x000fe400078efcff */
[----:B--2---:R-:W-:Y:S02]  /*2cb0*/  FSEL R97, R97, -INF , !P5 ;  /* 0xff80000061617808 */ /* 0x004fe40006800000 */
[----:B------:R-:W-:Y:S01]  /*2cc0*/  FSEL R98, R98, -INF , !P4 ;  /* 0xff80000062627808 */ /* 0x000fe20006000000 */
[----:B------:R-:W2:Y:S01]  /*2cd0*/  MUFU.TANH R92, R75 ;  /* 0x0000004b005c7308 */ /* 0x000ea20000002400 */
[----:B-1----:R-:W-:-:S02]  /*2ce0*/  FSEL R95, R95, -INF , !P3 ;  /* 0xff8000005f5f7808 */ /* 0x002fc40005800000 */
[----:B----4-:R-:W-:Y:S02]  /*2cf0*/  FSEL R96, R96, -INF , !P1 ;  /* 0xff80000060607808 */ /* 0x010fe40004800000 */
[-C--:B------:R-:W-:Y:S02]  /*2d00*/  ISETP.GE.AND P5, PT, R16, R19.reuse, PT ;  /* 0x000000131000720c */ /* 0x080fe40003fa6270 */
[----:B------:R-:W-:Y:S02]  /*2d10*/  ISETP.GE.AND P4, PT, R10, R19, PT ;  /* 0x000000130a00720c */ /* 0x000fe40003f86270 */
[-C--:B------:R-:W-:Y:S02]  /*2d20*/  ISETP.GE.AND P3, PT, R16, R17.reuse, PT ;  /* 0x000000111000720c */ /* 0x080fe40003f66270 */
[----:B------:R-:W-:Y:S02]  /*2d30*/  ISETP.GE.AND P1, PT, R10, R17, PT ;  /* 0x000000110a00720c */ /* 0x000fe40003f26270 */
[----:B---3--:R-:W-:-:S02]  /*2d40*/  FSEL R93, R93, -INF , !P2 ;  /* 0xff8000005d5d7808 */ /* 0x008fc40005000000 */
[----:B------:R-:W-:Y:S02]  /*2d50*/  FSEL R0, R0, -INF , !P5 ;  /* 0xff80000000007808 */ /* 0x000fe40006800000 */
[----:B------:R-:W-:Y:S02]  /*2d60*/  FSEL R100, R100, -INF , !P4 ;  /* 0xff80000064647808 */ /* 0x000fe40006000000 */
[----:B------:R-:W-:Y:S02]  /*2d70*/  FSEL R3, R3, -INF , !P3 ;  /* 0xff80000003037808 */ /* 0x000fe40005800000 */
[----:B--2---:R-:W-:Y:S01]  /*2d80*/  FSEL R92, R92, -INF , !P1 ;  /* 0xff8000005c5c7808 */ /* 0x004fe20004800000 */
        /* <DEDUP_REMOVED lines=62> */
.L_x_4932:
[----:B------:R-:W-:-:S04]  /*3170*/  IADD3 R2, -R2, RZ, RZ ;  /* 0x000000ff02027210 */ /* 0x000fc80007ffe1ff */
[----:B------:R-:W-:-:S07]  /*3180*/  SHF.R.S32.HI R7, RZ, 0x1f, R2 ;  /* 0x0000001fff077819 */ /* 0x000fce0000011402 */
.L_x_4933:
        /* <DEDUP_REMOVED lines=14> */
.L_x_4931:
        /* <DEDUP_REMOVED lines=30> */
[----:B------:R-:W-:Y:S01]  /*3450*/  FMNMX.FTZ R5, R93, R6, !PT ;  /* 0x000000065d057209 */ /* 0x000fe20007810000 */
[----:B------:R-:W-:Y:S01]  /*3460*/  LDSM.16.MT88.4 R76, [R109+0x6000] ;  /* 0x006000006d4c783b */ /* 0x000fe20000004200 */
[----:B------:R-:W-:-:S02]  /*3470*/  IADD3 R108, R4, R109, RZ ;  /* 0x0000006d046c7210 */ /* 0x000fc40007ffe0ff */
[----:B------:R-:W-:Y:S01]  /*3480*/  FMNMX.FTZ R6, R92, R5, !PT ;  /* 0x000000055c067209 */ /* 0x000fe20007810000 */
[----:B------:R-:W1:Y:S04]  /*3490*/  SHFL.BFLY PT, R7, R10, 0x2, 0x1f ;  /* 0x0c401f000a077f89 */ /* 0x000e6800000e0000 */
[----:B------:R-:W2:Y:S04]  /*34a0*/  SHFL.BFLY PT, R5, R6, 0x2, 0x1f ;  /* 0x0c401f0006057f89 */ /* 0x000ea800000e0000 */
[----:B------:R-:W-:Y:S04]  /*34b0*/  LDSM.16.MT88.4 R68, [R108+0x6000] ;  /* 0x006000006c44783b */ /* 0x000fe80000004200 */
[----:B------:R-:W-:Y:S04]  /*34c0*/  LDSM.16.MT88.4 R60, [R109+0x7000] ;  /* 0x007000006d3c783b */ /* 0x000fe80000004200 */
[----:B------:R-:W-:Y:S04]  /*34d0*/  LDSM.16.MT88.4 R16, [R108+0x8000] ;  /* 0x008000006c10783b */ /* 0x000fe80000004200 */
[----:B------:R-:W-:Y:S01]  /*34e0*/  LDSM.16.MT88.4 R24, [R109+0x6400] ;  /* 0x006400006d18783b */ /* 0x000fe20000004200 */
[----:B-1----:R-:W-:-:S02]  /*34f0*/  FMNMX.FTZ R7, R10, R7, !PT ;  /* 0x000000070a077209 */ /* 0x002fc40007810000 */
[----:B--2---:R-:W-:-:S03]  /*3500*/  FMNMX.FTZ R5, R6, R5, !PT ;  /* 0x0000000506057209 */ /* 0x004fc60007810000 */
[----:B------:R-:W1:Y:S02]  /*3510*/  SHFL.BFLY PT, R2, R7, 0x1, 0x1f ;  /* 0x0c201f0007027f89 */ /* 0x000e6400000e0000 */
[----:B-1----:R-:W-:-:S04]  /*3520*/  FMNMX.FTZ R2, R7, R2, !PT ;  /* 0x0000000207027209 */ /* 0x002fc80007810000 */
        /* <DEDUP_REMOVED lines=17> */
[----:B------:R-:W2:Y:S08]  /*3640*/  MUFU.EX2 R87, R87 ;  /* 0x0000005700577308 */ /* 0x000eb00000000800 */
[----:B------:R-:W-:Y:S01]  /*3650*/  MUFU.EX2 R84, R84 ;  /* 0x0000005400547308 */ /* 0x000fe20000000800 */
[----:B-1----:R-:W-:-:S04]  /*3660*/  FMNMX.FTZ R0, R5, R0, !PT ;  /* 0x0000000005007209 */ /* 0x002fc80007810000 */
[C---:B------:R-:W-:Y:S01]  /*3670*/  FSETP.NEU.FTZ.AND P1, PT, R0.reuse, -INF , PT ;  /* 0xff8000000000780b */ /* 0x040fe20003f3d000 */
[----:B------:R-:W-:Y:S02]  /*3680*/  FMUL.FTZ R94, R0, UR4 ;  /* 0x00000004005e7c20 */ /* 0x000fe40008410000 */
[----:B------:R-:W1:Y:S01]  /*3690*/  MUFU.EX2 R35, R35 ;  /* 0x0000002300237308 */ /* 0x000e620000000800 */
[----:B--2---:R-:W-:Y:S01]  /*36a0*/  F2FP.F16.F32.PACK_AB R48, R87, R88 ;  /* 0x000000585730723e */ /* 0x004fe200000000ff */
[----:B------:R-:W-:Y:S01]  /*36b0*/  FADD.FTZ R87, R88, R87 ;  /* 0x0000005758577221 */ /* 0x000fe20000010000 */
[----:B------:R-:W-:-:S05]  /*36c0*/  FSEL R94, R94, RZ, P1 ;  /* 0x000000ff5e5e7208 */ /* 0x000fca0000800000 */
        /* <DEDUP_REMOVED lines=8> */
[----:B------:R-:W-:Y:S01]  /*3750*/  MUFU.EX2 R91, R91 ;  /* 0x0000005b005b7308 */ /* 0x000fe20000000800 */
[----:B------:R-:W-:Y:S01]  /*3760*/  LDSM.16.MT88.4 R8, [R108+0x7400] ;  /* 0x007400006c08783b */ /* 0x000fe20000004200 */
[----:B-1----:R-:W-:Y:S01]  /*3770*/  F2FP.F16.F32.PACK_AB R50, R35, R84 ;  /* 0x000000542332723e */ /* 0x002fe200000000ff */
[--C-:B------:R-:W-:Y:S01]  /*3780*/  FFMA.FTZ R34, R41, UR4, -R94.reuse ;  /* 0x0000000429227c23 */ /* 0x100fe2000801085e */
[--C-:B------:R-:W-:Y:S01]  /*3790*/  FFMA.FTZ R31, R21, UR4, -R94.reuse ;  /* 0x00000004151f7c23 */ /* 0x100fe2000801085e */
[----:B------:R-:W1:Y:S01]  /*37a0*/  LDSM.16.MT88.4 R40, [R109+0x8000] ;  /* 0x008000006d28783b */ /* 0x000e620000004200 */
[--C-:B------:R-:W-:Y:S01]  /*37b0*/  FFMA.FTZ R97, R97, UR4, -R94.reuse ;  /* 0x0000000461617c23 */ /* 0x100fe2000801085e */
[--C-:B------:R-:W-:Y:S01]  /*37c0*/  FFMA.FTZ R100, R95, UR4, -R94.reuse ;  /* 0x000000045f647c23 */ /* 0x100fe2000801085e */
[----:B------:R-:W3:Y:S01]  /*37d0*/  MUFU.EX2 R90, R90 ;  /* 0x0000005a005a7308 */ /* 0x000ee20000000800 */
[----:B------:R-:W4:Y:S01]  /*37e0*/  LDSM.16.MT88.4 R12, [R108+0x6400] ;  /* 0x006400006c0c783b */ /* 0x000f220000004200 */
[--C-:B------:R-:W-:Y:S01]  /*37f0*/  FFMA.FTZ R93, R93, UR4, -R94.reuse ;  /* 0x000000045d5d7c23 */ /* 0x100fe2000801085e */
[----:B------:R-:W-:-:S02]  /*3800*/  FFMA.FTZ R132, R92, UR4, -R94 ;  /* 0x000000045c847c23 */ /* 0x000fc4000801085e */
[----:B------:R-:W-:Y:S03]  /*3810*/  LDSM.16.MT88.4 R20, [R109+0x7400] ;  /* 0x007400006d14783b */ /* 0x000fe60000004200 */
        /* <DEDUP_REMOVED lines=18> */
[----:B------:R-:W-:Y:S01]  /*3940*/  MUFU.EX2 R32, R32 ;  /* 0x0000002000207308 */ /* 0x000fe20000000800 */
[C---:B------:R-:W-:Y:S06]  /*3950*/  HMMA.16816.F32 R80, R48.reuse, R76, RZ ;  /* 0x0000004c3050723c */ /* 0x040fec00000018ff */
[----:B------:R-:W-:Y:S01]  /*3960*/  HMMA.16816.F32 R64, R48, R60, RZ ;  /* 0x0000003c3040723c */ /* 0x000fe200000018ff */
[----:B------:R-:W2:Y:S01]  /*3970*/  MUFU.EX2 R3, R3 ;  /* 0x0000000300037308 */ /* 0x000ea20000000800 */
[----:B---3--:R-:W-:Y:S01]  /*3980*/  F2FP.F16.F32.PACK_AB R5, R31, R34 ;  /* 0x000000221f05723e */ /* 0x008fe200000000ff */
[----:B------:R-:W-:-:S03]  /*3990*/  FADD.FTZ R34, R34, R85 ;  /* 0x0000005522227221 */ /* 0x000fc60000010000 */
[C---:B-1----:R-:W-:Y:S01]  /*39a0*/  HMMA.16816.F32 R36, R48.reuse, R40, RZ ;  /* 0x000000283024723c */ /* 0x042fe200000018ff */
[----:B------:R-:W-:Y:S02]  /*39b0*/  FADD.FTZ R31, R31, R34 ;  /* 0x000000221f1f7221 */ /* 0x000fe40000010000 */
[----:B------:R-:W-:Y:S03]  /*39c0*/  MUFU.EX2 R99, R99 ;  /* 0x0000006300637308 */ /* 0x000fe60000000800 */
[C---:B------:R-:W-:Y:S05]  /*39d0*/  HMMA.16816.F32 R76, R48.reuse, R78, RZ ;  /* 0x0000004e304c723c */ /* 0x040fea00000018ff */
[----:B------:R-:W-:Y:S01]  /*39e0*/  MUFU.EX2 R98, R98 ;  /* 0x0000006200627308 */ /* 0x000fe20000000800 */
[----:B--2---:R-:W-:Y:S01]  /*39f0*/  F2FP.F16.F32.PACK_AB R7, R3, R32 ;  /* 0x000000200307723e */ /* 0x004fe200000000ff */
[----:B------:R-:W-:Y:S01]  /*3a00*/  HMMA.16816.F32 R60, R48, R62, RZ ;  /* 0x0000003e303c723c */ /* 0x000fe200000018ff */
[----:B------:R-:W-:-:S04]  /*3a10*/  FADD.FTZ R32, R32, R31 ;  /* 0x0000001f20207221 */ /* 0x000fc80000010000 */
[----:B------:R-:W-:Y:S01]  /*3a20*/  FADD.FTZ R3, R3, R32 ;  /* 0x0000002003037221 */ /* 0x000fe20000010000 */
[C---:B------:R-:W-:Y:S01]  /*3a30*/  HMMA.16816.F32 R56, R4.reuse, R8, R56 ;  /* 0x000000080438723c */ /* 0x040fe20000001838 */
[----:B------:R-:W-:Y:S05]  /*3a40*/  MUFU.EX2 R96, R96 ;  /* 0x0000006000607308 */ /* 0x000fea0000000800 */
[----:B------:R-:W-:Y:S01]  /*3a50*/  HMMA.16816.F32 R52, R4, R10, R52 ;  /* 0x0000000a0434723c */ /* 0x000fe20000001834 */
[----:B------:R-:W1:Y:S02]  /*3a60*/  LDSM.16.MT88.4 R8, [R108+0x8400] ;  /* 0x008400006c08783b */ /* 0x000e640000004200 */
[----:B------:R-:W-:Y:S03]  /*3a70*/  MUFU.EX2 R135, R135 ;  /* 0x0000008700877308 */ /* 0x000fe60000000800 */
[C---:B------:R-:W-:Y:S05]  /*3a80*/  HMMA.16816.F32 R40, R48.reuse, R42, RZ ;  /* 0x0000002a3028723c */ /* 0x040fea00000018ff */
[----:B------:R-:W-:Y:S01]  /*3a90*/  MUFU.EX2 R97, R97 ;  /* 0x0000006100617308 */ /* 0x000fe20000000800 */
[C---:B------:R-:W-:Y:S06]  /*3aa0*/  HMMA.16816.F32 R44, R48.reuse, R16, RZ ;  /* 0x00000010302c723c */ /* 0x040fec00000018ff */
[----:B------:R-:W-:Y:S01]  /*3ab0*/  HMMA.16816.F32 R48, R48, R18, RZ ;  /* 0x000000123030723c */ /* 0x000fe200000018ff */
[----:B------:R-:W-:Y:S01]  /*3ac0*/  LDSM.16.MT88.4 R16, [R109+0x7800] ;  /* 0x007800006d10783b */ /* 0x000fe20000004200 */
[----:B------:R-:W-:Y:S04]  /*3ad0*/  MUFU.EX2 R100, R100 ;  /* 0x0000006400647308 */ /* 0x000fe80000000800 */
[C---:B----4-:R-:W-:Y:S04]  /*3ae0*/  HMMA.16816.F32 R72, R4.reuse, R12, R72 ;  /* 0x0000000c0448723c */ /* 0x050fe80000001848 */
[----:B------:R-:W-:Y:S02]  /*3af0*/  MUFU.EX2 R93, R93 ;  /* 0x0000005d005d7308 */ /* 0x000fe40000000800 */
[C---:B------:R-:W-:Y:S01]  /*3b00*/  HMMA.16816.F32 R68, R4.reuse, R14, R68 ;  /* 0x0000000e0444723c */ /* 0x040fe20000001844 */
[----:B------:R-:W2:Y:S05]  /*3b10*/  LDSM.16.MT88.4 R12, [R109+0x8400] ;  /* 0x008400006d0c783b */ /* 0x000eaa0000004200 */
[C---:B------:R-:W-:Y:S01]  /*3b20*/  HMMA.16816.F32 R80, R4.reuse, R24, R80 ;  /* 0x000000180450723c */ /* 0x040fe20000001850 */
[----:B------:R-:W-:Y:S05]  /*3b30*/  MUFU.EX2 R132, R132 ;  /* 0x0000008400847308 */ /* 0x000fea0000000800 */
[----:B-1----:R-:W-:Y:S01]  /*3b40*/  HMMA.16816.F32 R44, R4, R8, R44 ;  /* 0x00000008042c723c */ /* 0x002fe2000000182c */
[--C-:B------:R-:W-:Y:S01]  /*3b50*/  FFMA.FTZ R24, R131, UR4, -R94.reuse ;  /* 0x0000000483187c23 */ /* 0x100fe2000801085e */
[----:B------:R-:W-:-:S04]  /*3b60*/  FFMA.FTZ R25, R103, UR4, -R94 ;  /* 0x0000000467197c23 */ /* 0x000fc8000801085e */
[C---:B------:R-:W-:Y:S01]  /*3b70*/  HMMA.16816.F32 R48, R4.reuse, R10, R48 ;  /* 0x0000000a0430723c */ /* 0x040fe20000001830 */
[----:B------:R-:W1:Y:S01]  /*3b80*/  LDSM.16.MT88.4 R8, [R108+0x6800] ;  /* 0x006800006c08783b */ /* 0x000e620000004200 */
[----:B------:R-:W-:Y:S04]  /*3b90*/  MUFU.EX2 R24, R24 ;  /* 0x0000001800187308 */ /* 0x000fe80000000800 */
[C---:B------:R-:W-:Y:S04]  /*3ba0*/  HMMA.16816.F32 R76, R4.reuse, R26, R76 ;  /* 0x0000001a044c723c */ /* 0x040fe8000000184c */
[----:B------:R-:W-:Y:S02]  /*3bb0*/  MUFU.EX2 R25, R25 ;  /* 0x0000001900197308 */ /* 0x000fe40000000800 */
[----:B------:R-:W-:Y:S01]  /*3bc0*/  HMMA.16816.F32 R64, R4, R20, R64 ;  /* 0x000000140440723c */ /* 0x000fe20000001840 */
[--C-:B------:R-:W-:Y:S01]  /*3bd0*/  FFMA.FTZ R27, R107, UR4, -R94.reuse ;  /* 0x000000046b1b7c23 */ /* 0x100fe2000801085e */
[----:B------:R-:W-:-:S04]  /*3be0*/  FFMA.FTZ R26, R105, UR4, -R94 ;  /* 0x00000004691a7c23 */ /* 0x000fc8000801085e */
[C---:B------:R-:W-:Y:S01]  /*3bf0*/  HMMA.16816.F32 R60, R4.reuse, R22, R60 ;  /* 0x00000016043c723c */ /* 0x040fe2000000183c */
[--C-:B------:R-:W-:Y:S01]  /*3c00*/  FFMA.FTZ R21, R104, UR4, -R101.reuse ;  /* 0x0000000468157c23 */ /* 0x100fe20008010865 */
[--C-:B------:R-:W-:Y:S01]  /*3c10*/  FFMA.FTZ R20, R102, UR4, -R101.reuse ;  /* 0x0000000466147c23 */ /* 0x100fe20008010865 */
[----:B------:R-:W3:Y:S03]  /*3c20*/  MUFU.EX2 R27, R27 ;  /* 0x0000001b001b7308 */ /* 0x000ee60000000800 */
[----:B--2---:R-:W-:Y:S01]  /*3c30*/  HMMA.16816.F32 R36, R4, R12, R36 ;  /* 0x0000000c0424723c */ /* 0x004fe20000001824 */
[--C-:B------:R-:W-:Y:S01]  /*3c40*/  FFMA.FTZ R23, R130, UR4, -R101.reuse ;  /* 0x0000000482177c23 */ /* 0x100fe20008010865 */
[----:B------:R-:W-:-:S03]  /*3c50*/  FFMA.FTZ R22, R106, UR4, -R101 ;  /* 0x000000046a167c23 */ /* 0x000fc60008010865 */
[----:B------:R-:W-:Y:S01]  /*3c60*/  MUFU.EX2 R21, R21 ;  /* 0x0000001500157308 */ /* 0x000fe20000000800 */
[----:B------:R-:W-:Y:S01]  /*3c70*/  HMMA.16816.F32 R40, R4, R14, R40 ;  /* 0x0000000e0428723c */ /* 0x000fe20000001828 */
[----:B------:R-:W2:Y:S06]  /*3c80*/  LDSM.16.MT88.4 R12, [R109+0x6800] ;  /* 0x006800006d0c783b */ /* 0x000eac0000004200 */
[----:B------:R-:W-:Y:S01]  /*3c90*/  MUFU.EX2 R23, R23 ;  /* 0x0000001700177308 */ /* 0x000fe20000000800 */
[----:B---3--:R-:W-:Y:S01]  /*3ca0*/  F2FP.F16.F32.PACK_AB R5, R27, R24 ;  /* 0x000000181b05723e */ /* 0x008fe200000000ff */
[----:B------:R-:W-:-:S04]  /*3cb0*/  FADD.FTZ R24, R24, R3 ;  /* 0x0000000318187221 */ /* 0x000fc80000010000 */
[----:B------:R-:W-:Y:S02]  /*3cc0*/  FADD.FTZ R27, R27, R24 ;  /* 0x000000181b1b7221 */ /* 0x000fe40000010000 */
[----:B------:R-:W3:Y:S08]  /*3cd0*/  MUFU.EX2 R22, R22 ;  /* 0x0000001600167308 */ /* 0x000ef00000000800 */
[----:B------:R-:W4:Y:S08]  /*3ce0*/  MUFU.EX2 R20, R20 ;  /* 0x0000001400147308 */ /* 0x000f300000000800 */
[----:B------:R-:W5:Y:S01]  /*3cf0*/  MUFU.EX2 R26, R26 ;  /* 0x0000001a001a7308 */ /* 0x000f620000000800 */
[----:B---3--:R-:W-:-:S02]  /*3d00*/  F2FP.F16.F32.PACK_AB R4, R22, R23 ;  /* 0x000000171604723e */ /* 0x008fc400000000ff */
[----:B----4-:R-:W-:Y:S02]  /*3d10*/  F2FP.F16.F32.PACK_AB R6, R20, R21 ;  /* 0x000000151406723e */ /* 0x010fe400000000ff */
[----:B-----5:R-:W-:Y:S01]  /*3d20*/  F2FP.F16.F32.PACK_AB R7, R25, R26 ;  /* 0x0000001a1907723e */ /* 0x020fe200000000ff */
[----:B------:R-:W-:-:S04]  /*3d30*/  FADD.FTZ R26, R26, R27 ;  /* 0x0000001b1a1a7221 */ /* 0x000fc80000010000 */
        /* <DEDUP_REMOVED lines=50> */
[----:B------:R-:W-:-:S04]  /*4060*/  FADD.FTZ R21, R21, R22 ;  /* 0x0000001615157221 */ /* 0x000fc80000010000 */
[----:B------:R-:W-:-:S04]  /*4070*/  FADD.FTZ R20, R20, R21 ;  /* 0x0000001514147221 */ /* 0x000fc80000010000 */
[----:B------:R-:W-:-:S04]  /*4080*/  FADD.FTZ R99, R99, R20 ;  /* 0x0000001463637221 */ /* 0x000fc80000010000 */
[----:B------:R-:W-:-:S04]  /*4090*/  FADD.FTZ R99, R98, R99 ;  /* 0x0000006362637221 */ /* 0x000fc80000010000 */
[----:B------:R-:W-:-:S04]  /*40a0*/  FADD.FTZ R96, R96, R99 ;  /* 0x0000006360607221 */ /* 0x000fc80000010000 */
[----:B------:R-:W-:Y:S01]  /*40b0*/  FADD.FTZ R135, R135, R96 ;  /* 0x0000006087877221 */ /* 0x000fe20000010000 */
[----:B------:R-:W-:Y:S06]  /*40c0*/  @!P0 BRA `(.L_x_4934) ;  /* 0x0000002400888947 */ /* 0x000fec0003800000 */
        /* <DEDUP_REMOVED lines=13> */
.L_x_4938:
        /* <DEDUP_REMOVED lines=66> */
.L_x_4935:
[C---:B------:R-:W-:Y:S04]  /*45c0*/  LEA R126, P0, R10.reuse, R126, 0x1 ;  /* 0x0000007e0a7e7211 */ /* 0x040fe800078008ff */
[----:B------:R-:W-:Y:S02]  /*45d0*/  LEA.HI.X R120, R10, R120, R3, 0x1, P0 ;  /* 0x000000780a787211 */ /* 0x000fe400000f0c03 */
[----:B------:R-:W-:Y:S02]  /*45e0*/  IADD3 R2, P0, R126, UR10, RZ ;  /* 0x0000000a7e027c10 */ /* 0x000fe4000ff1e0ff */
[----:B------:R-:W-:Y:S02]  /*45f0*/  MOV R127, R120 ;  /* 0x00000078007f7202 */ /* 0x000fe40000000f00 */
[----:B------:R-:W-:Y:S02]  /*4600*/  IADD3.X R3, R120, UR8, RZ, P0, !PT ;  /* 0x0000000878037c10 */ /* 0x000fe400087fe4ff */
[----:B------:R-:W-:Y:S01]  /*4610*/  ISETP.GT.AND P0, PT, R133, R114, PT ;  /* 0x000000728500720c */ /* 0x000fe20003f04270 */
[----:B------:R-:W-:Y:S01]  /*4620*/  @!PT LDS RZ, [RZ] ;  /* 0x00000000fffff984 */ /* 0x000fe20000000800 */
[----:B------:R-:W-:Y:S01]  /*4630*/  @!PT LDS RZ, [RZ] ;  /* 0x00000000fffff984 */ /* 0x000fe20000000800 */
[----:B------:R-:W-:Y:S01]  /*4640*/  @!PT LDS RZ, [RZ] ;  /* 0x00000000fffff984 */ /* 0x000fe20000000800 */
        /* <DEDUP_REMOVED lines=11> */
[----:B------:R-:W0:Y:S01]  /*4700*/  LDGDEPBAR ;  /* 0x00000000000079af */ /* 0x000e220000000000 */
[C---:B---3--:R-:W-:Y:S06]  /*4710*/  HMMA.16816.F32 R4, R88.reuse, R92, RZ ;  /* 0x0000005c5804723c */ /* 0x048fec00000018ff */
[C---:B------:R-:W-:Y:S01]  /*4720*/  HMMA.16816.F32 R8, R88.reuse, R94, RZ ;  /* 0x0000005e5808723c */ /* 0x040fe200000018ff */
[----:B------:R-:W-:Y:S05]  /*4730*/  LDSM.16.M88.4 R92, [R111] ;  /* 0x000000006f5c783b */ /* 0x000fea0000000200 */
[C---:B----4-:R-:W-:Y:S06]  /*4740*/  HMMA.16816.F32 R12, R88.reuse, R96, RZ ;  /* 0x00000060580c723c */ /* 0x050fec00000018ff */
[C---:B------:R-:W-:Y:S01]  /*4750*/  HMMA.16816.F32 R16, R88.reuse, R98, RZ ;  /* 0x000000625810723c */ /* 0x040fe200000018ff */
[----:B------:R-:W3:Y:S05]  /*4760*/  LDSM.16.M88.4 R96, [R110] ;  /* 0x000000006e60783b */ /* 0x000eea0000000200 */
[C---:B-----5:R-:W-:Y:S06]  /*4770*/  HMMA.16816.F32 R20, R88.reuse, R100, RZ ;  /* 0x000000645814723c */ /* 0x060fec00000018ff */
[C---:B------:R-:W-:Y:S06]  /*4780*/  HMMA.16816.F32 R24, R88.reuse, R102, RZ ;  /* 0x000000665818723c */ /* 0x040fec00000018ff */
[C---:B-1----:R-:W-:Y:S06]  /*4790*/  HMMA.16816.F32 R28, R88.reuse, R104, RZ ;  /* 0x00000068581c723c */ /* 0x042fec00000018ff */
[----:B------:R-:W-:Y:S01]  /*47a0*/  HMMA.16816.F32 R32, R88, R106, RZ ;  /* 0x0000006a5820723c */ /* 0x000fe200000018ff */
[----:B------:R-:W1:Y:S05]  /*47b0*/  LDSM.16.M88.4 R88, [R110+0x400] ;  /* 0x000400006e58783b */ /* 0x000e6a0000000200 */
[C---:B---3--:R-:W-:Y:S06]  /*47c0*/  HMMA.16816.F32 R4, R92.reuse, R96, R4 ;  /* 0x000000605c04723c */ /* 0x048fec0000001804 */
[C---:B------:R-:W-:Y:S01]  /*47d0*/  HMMA.16816.F32 R8, R92.reuse, R98, R8 ;  /* 0x000000625c08723c */ /* 0x040fe20000001808 */
[----:B------:R-:W3:Y:S05]  /*47e0*/  LDSM.16.M88.4 R96, [R110+0x800] ;  /* 0x000800006e60783b */ /* 0x000eea0000000200 */
        /* <DEDUP_REMOVED lines=8> */
[----:B------:R-:W1:Y:S06]  /*4870*/  LDSM.16.M88.4 R88, [R112+0x1000] ;  /* 0x001000007058783b */ /* 0x000e6c0000000200 */
[----:B------:R-:W3:Y:S01]  /*4880*/  LDSM.16.M88.4 R92, [R112+0x1400] ;  /* 0x00140000705c783b */ /* 0x000ee20000000200 */
[C---:B-1----:R-:W-:Y:S06]  /*4890*/  HMMA.16816.F32 R4, R96.reuse, R88, R4 ;  /* 0x000000586004723c */ /* 0x042fec0000001804 */
[C---:B------:R-:W-:Y:S01]  /*48a0*/  HMMA.16816.F32 R8, R96.reuse, R90, R8 ;  /* 0x0000005a6008723c */ /* 0x040fe20000001808 */
[----:B------:R-:W1:Y:S05]  /*48b0*/  LDSM.16.M88.4 R88, [R112+0x1800] ;  /* 0x001800007058783b */ /* 0x000e6a0000000200 */
[C---:B---3--:R-:W-:Y:S06]  /*48c0*/  HMMA.16816.F32 R12, R96.reuse, R92, R12 ;  /* 0x0000005c600c723c */ /* 0x048fec000000180c */
[C---:B------:R-:W-:Y:S01]  /*48d0*/  HMMA.16816.F32 R16, R96.reuse, R94, R16 ;  /* 0x0000005e6010723c */ /* 0x040fe20000001810 */
[----:B------:R-:W3:Y:S05]  /*48e0*/  LDSM.16.M88.4 R92, [R112+0x1c00] ;  /* 0x001c0000705c783b */ /* 0x000eea0000000200 */
[C---:B-1----:R-:W-:Y:S06]  /*48f0*/  HMMA.16816.F32 R20, R96.reuse, R88, R20 ;  /* 0x000000586014723c */ /* 0x042fec0000001814 */
[C---:B------:R-:W-:Y:S01]  /*4900*/  HMMA.16816.F32 R24, R96.reuse, R90, R24 ;  /* 0x0000005a6018723c */ /* 0x040fe20000001818 */
[----:B------:R-:W-:Y:S05]  /*4910*/  LDSM.16.M88.4 R88, [R111+0x1000] ;  /* 0x001000006f58783b */ /* 0x000fea0000000200 */
[C---:B---3--:R-:W-:Y:S06]  /*4920*/  HMMA.16816.F32 R28, R96.reuse, R92, R28 ;  /* 0x0000005c601c723c */ /* 0x048fec000000181c */
        /* <DEDUP_REMOVED lines=34> */
[----:B------:R-:W3:Y:S01]  /*4b50*/  LDSM.16.M88.4 R96, [R110+0x2c00] ;  /* 0x002c00006e60783b */ /* 0x000ee20000000200 */
[----:B------:R-:W-:Y:S04]  /*4b60*/  DEPBAR.LE SB0, 0x0 ;  /* 0x000080000000791a */ /* 0x000fe80000000000 */
[----:B------:R-:W-:Y:S01]  /*4b70*/  FMUL.FTZ R159, R4, UR11 ;  /* 0x0000000b049f7c20 */ /* 0x000fe20008410000 */
[----:B------:R-:W-:Y:S01]  /*4b80*/  FMUL.FTZ R157, R5, UR11 ;  /* 0x0000000b059d7c20 */ /* 0x000fe20008410000 */
[----:B------:R-:W-:Y:S03]  /*4b90*/  FMUL.FTZ R156, R6, UR11 ;  /* 0x0000000b069c7c20 */ /* 0x000fe60008410000 */
[----:B------:R-:W-:Y:S01]  /*4ba0*/  FMUL.FTZ R160, R7, UR11 ;  /* 0x0000000b07a07c20 */ /* 0x000fe20008410000 */
[----:B------:R-:W4:Y:S01]  /*4bb0*/  MUFU.TANH R159, R159 ;  /* 0x0000009f009f7308 */ /* 0x000f220000002400 */
[----:B------:R-:W-:Y:S01]  /*4bc0*/  BAR.SYNC.DEFER_BLOCKING 0x0 ;  /* 0x0000000000007b1d */ /* 0x000fe20000010000 */
        /* <DEDUP_REMOVED lines=12> */
[----:B------:R-:W-:Y:S04]  /*4c90*/  FMUL.FTZ R148, R19, UR11 ;  /* 0x0000000b13947c20 */ /* 0x000fe80008410000 */
[----:B------:R-:W2:Y:S01]  /*4ca0*/  MUFU.TANH R156, R156 ;  /* 0x0000009c009c7308 */ /* 0x000ea20000002400 */
[C---:B-1----:R-:W-:Y:S06]  /*4cb0*/  HMMA.16816.F32 R20, R88.reuse, R92, R20 ;  /* 0x0000005c5814723c */ /* 0x042fec0000001814 */
[C---:B------:R-:W-:Y:S03]  /*4cc0*/  HMMA.16816.F32 R24, R88.reuse, R94, R24 ;  /* 0x0000005e5818723c */ /* 0x040fe60000001818 */
[----:B------:R-:W1:Y:S03]  /*4cd0*/  MUFU.TANH R160, R160 ;  /* 0x000000a000a07308 */ /* 0x000e660000002400 */
[C---:B---3--:R-:W-:Y:S07]  /*4ce0*/  HMMA.16816.F32 R28, R88.reuse, R96, R28 ;  /* 0x00000060581c723c */ /* 0x048fee000000181c */
[----:B------:R-:W3:Y:S01]  /*4cf0*/  MUFU.TANH R163, R163 ;  /* 0x000000a300a37308 */ /* 0x000ee20000002400 */
[----:B------:R-:W-:Y:S09]  /*4d00*/  HMMA.16816.F32 R32, R88, R98, R32 ;  /* 0x000000625820723c */ /* 0x000ff20000001820 */
        /* <DEDUP_REMOVED lines=18> */
[----:B--2---:R-:W-:Y:S05]  /*4e30*/  FMUL.FTZ R3, R35, UR11 ;  /* 0x0000000b23037c20 */ /* 0x004fea0008410000 */
        /* <DEDUP_REMOVED lines=25> */
[----:B------:R-:W-:Y:S02]  /*4fd0*/  MOV R10, UR6 ;  /* 0x00000006000a7c02 */ /* 0x000fe40008000f00 */
        /* <DEDUP_REMOVED lines=63> */
.L_x_4937:
        /* <DEDUP_REMOVED lines=14> */
.L_x_4936:
[----:B------:R-:W-:Y:S01]  /*54b0*/  FMNMX.FTZ R0, R159, R87, !PT ;  /* 0x000000579f007209 */ /* 0x000fe20007810000 */
        /* <DEDUP_REMOVED lines=125> */
[----:B------:R-:W3:Y:S01]  /*5c90*/  MUFU.EX2 R89, R89 ;  /* 0x0000005900597308 */ /* 0x000ee20000000800 */
[--C-:B------:R-:W-:Y:S01]  /*5ca0*/  FFMA.FTZ R138, R140, UR4, -R93.reuse ;  /* 0x000000048c8a7c23 */ /* 0x100fe2000801085d */
[--C-:B------:R-:W-:Y:S01]  /*5cb0*/  FFMA.FTZ R127, R127, UR4, -R93.reuse ;  /* 0x000000047f7f7c23 */ /* 0x100fe2000801085d */
[--C-:B------:R-:W-:Y:S01]  /*5cc0*/  FFMA.FTZ R134, R134, UR4, -R93.reuse ;  /* 0x0000000486867c23 */ /* 0x100fe2000801085d */
[--C-:B------:R-:W-:Y:S01]  /*5cd0*/  FFMA.FTZ R84, R84, UR4, -R93.reuse ;  /* 0x0000000454547c23 */ /* 0x100fe2000801085d */
[--C-:B------:R-:W-:Y:S01]  /*5ce0*/  FFMA.FTZ R140, R146, UR4, -R106.reuse ;  /* 0x00000004928c7c23 */ /* 0x100fe2000801086a */
[----:B------:R-:W-:Y:S01]  /*5cf0*/  LDSM.16.MT88.4 R68, [R108+0x6c00] ;  /* 0x006c00006c44783b */ /* 0x000fe20000004200 */
[----:B------:R-:W-:Y:S03]  /*5d00*/  FFMA.FTZ R93, R3, UR4, -R93 ;  /* 0x00000004035d7c23 */ /* 0x000fe6000801085d */
[----:B------:R-:W5:Y:S01]  /*5d10*/  MUFU.EX2 R92, R92 ;  /* 0x0000005c005c7308 */ /* 0x000f620000000800 */
[----:B----4-:R-:W-:Y:S01]  /*5d20*/  F2FP.F16.F32.PACK_AB R82, R88, R91 ;  /* 0x0000005b5852723e */ /* 0x010fe200000000ff */
[--C-:B------:R-:W-:Y:S01]  /*5d30*/  FFMA.FTZ R143, R143, UR4, -R106.reuse ;  /* 0x000000048f8f7c23 */ /* 0x100fe2000801086a */
[--C-:B------:R-:W-:Y:S01]  /*5d40*/  FFMA.FTZ R145, R145, UR4, -R106.reuse ;  /* 0x0000000491917c23 */ /* 0x100fe2000801086a */
[----:B------:R-:W-:Y:S01]  /*5d50*/  FFMA.FTZ R106, R147, UR4, -R106 ;  /* 0x00000004936a7c23 */ /* 0x000fe2000801086a */
[----:B------:R-:W-:Y:S01]  /*5d60*/  FFMA.FTZ R103, R86, R135, R103 ;  /* 0x0000008756677223 */ /* 0x000fe20000010067 */
[----:B------:R-:W-:Y:S01]  /*5d70*/  FFMA.FTZ R96, R85, R132, R96 ;  /* 0x0000008455607223 */ /* 0x000fe20000010060 */
[----:B------:R-:W-:Y:S03]  /*5d80*/  ISETP.GT.AND P0, PT, R133, R114, PT ;  /* 0x000000728500720c */ /* 0x000fe60003f04270 */
[----:B------:R-:W-:Y:S01]  /*5d90*/  MUFU.EX2 R98, R98 ;  /* 0x0000006200627308 */ /* 0x000fe20000000800 */
[----:B------:R-:W-:Y:S01]  /*5da0*/  FADD.FTZ R94, R94, R103 ;  /* 0x000000675e5e7221 */ /* 0x000fe20000010000 */
[----:B------:R-:W-:Y:S03]  /*5db0*/  FADD.FTZ R96, R90, R96 ;  /* 0x000000605a607221 */ /* 0x000fe60000010000 */
[----:B------:R-:W-:Y:S01]  /*5dc0*/  FADD.FTZ R103, R91, R94 ;  /* 0x0000005e5b677221 */ /* 0x000fe20000010000 */
[----:B---3--:R-:W-:Y:S04]  /*5dd0*/  FADD.FTZ R3, R89, R96 ;  /* 0x0000006059037221 */ /* 0x008fe80000010000 */
[----:B------:R-:W3:Y:S01]  /*5de0*/  MUFU.EX2 R95, R95 ;  /* 0x0000005f005f7308 */ /* 0x000ee20000000800 */
[----:B-----5:R-:W-:Y:S01]  /*5df0*/  F2FP.F16.F32.PACK_AB R83, R92, R89 ;  /* 0x000000595c53723e */ /* 0x020fe200000000ff */
[----:B------:R-:W-:Y:S01]  /*5e00*/  FADD.FTZ R103, R88, R103 ;  /* 0x0000006758677221 */ /* 0x000fe20000010000 */
[----:B------:R-:W-:Y:S01]  /*5e10*/  FADD.FTZ R92, R92, R3 ;  /* 0x000000035c5c7221 */ /* 0x000fe20000010000 */
[----:B------:R-:W-:Y:S04]  /*5e20*/  IADD3 R3, R133, -0x1, RZ ;  /* 0xffffffff85037810 */ /* 0x000fe80007ffe0ff */
[C---:B------:R-:W-:Y:S02]  /*5e30*/  HMMA.16816.F32 R4, R80.reuse, R12, R4 ;  /* 0x0000000c5004723c */ /* 0x040fe40000001804 */
[----:B------:R-:W-:Y:S03]  /*5e40*/  MUFU.EX2 R107, R107 ;  /* 0x0000006b006b7308 */ /* 0x000fe60000000800 */
[----:B------:R-:W-:Y:S01]  /*5e50*/  MOV R133, R3 ;  /* 0x0000000300857202 */ /* 0x000fe20000000f00 */
        /* <DEDUP_REMOVED lines=11> */
[C---:B------:R-:W-:Y:S03]  /*5f10*/  FMUL.FTZ R21, R86.reuse, R65 ;  /* 0x0000004156157220 */ /* 0x040fe60000410000 */
[C---:B------:R-:W-:Y:S01]  /*5f20*/  FMUL.FTZ R22, R85.reuse, R66 ;  /* 0x0000004255167220 */ /* 0x040fe20000410000 */
[C---:B------:R-:W-:Y:S01]  /*5f30*/  FMUL.FTZ R23, R85.reuse, R67 ;  /* 0x0000004355177220 */ /* 0x040fe20000410000 */
[----:B------:R-:W-:Y:S06]  /*5f40*/  MUFU.EX2 R105, R105 ;  /* 0x0000006900697308 */ /* 0x000fec0000000800 */
[C---:B------:R-:W-:Y:S04]  /*5f50*/  HMMA.16816.F32 R20, R80.reuse, R28, R20 ;  /* 0x0000001c5014723c */ /* 0x040fe80000001814 */
[----:B------:R-:W-:Y:S02]  /*5f60*/  MUFU.EX2 R137, R137 ;  /* 0x0000008900897308 */ /* 0x000fe40000000800 */
[C---:B------:R-:W-:Y:S08]  /*5f70*/  HMMA.16816.F32 R24, R80.reuse, R30, R24 ;  /* 0x0000001e5018723c */ /* 0x040ff00000001818 */
[----:B------:R-:W4:Y:S03]  /*5f80*/  MUFU.EX2 R100, R100 ;  /* 0x0000006400647308 */ /* 0x000f260000000800 */
        /* <DEDUP_REMOVED lines=9> */
[----:B------:R-:W-:Y:S05]  /*6020*/  LDSM.16.MT88.4 R60, [R108+0x6800] ;  /* 0x006800006c3c783b */ /* 0x000fea0000004200 */
[C---:B-1----:R-:W-:Y:S03]  /*6030*/  HMMA.16816.F32 R36, R80.reuse, R52, R36 ;  /* 0x000000345024723c */ /* 0x042fe60000001824 */
[----:B------:R-:W-:Y:S03]  /*6040*/  MUFU.EX2 R138, R138 ;  /* 0x0000008a008a7308 */ /* 0x000fe60000000800 */
[C---:B------:R-:W-:Y:S01]  /*6050*/  HMMA.16816.F32 R40, R80.reuse, R54, R40 ;  /* 0x000000365028723c */ /* 0x040fe20000001828 */
[----:B------:R-:W1:Y:S06]  /*6060*/  LDSM.16.MT88.4 R52, [R108+0x8000] ;  /* 0x008000006c34783b */ /* 0x000e6c0000004200 */
[----:B------:R-:W-:Y:S10]  /*6070*/  MUFU.EX2 R99, R99 ;  /* 0x0000006300637308 */ /* 0x000ff40000000800 */
[----:B------:R-:W2:Y:S10]  /*6080*/  MUFU.EX2 R104, R104 ;  /* 0x0000006800687308 */ /* 0x000eb40000000800 */
[----:B------:R-:W-:Y:S10]  /*6090*/  MUFU.EX2 R102, R102 ;  /* 0x0000006600667308 */ /* 0x000ff40000000800 */
[----:B------:R-:W5:Y:S10]  /*60a0*/  MUFU.EX2 R101, R101 ;  /* 0x0000006500657308 */ /* 0x000f740000000800 */
[----:B------:R-:W-:Y:S01]  /*60b0*/  MUFU.EX2 R86, R143 ;  /* 0x0000008f00567308 */ /* 0x000fe20000000800 */
[C---:B-1----:R-:W-:Y:S09]  /*60c0*/  HMMA.16816.F32 R44, R80.reuse, R52, R44 ;  /* 0x00000034502c723c */ /* 0x042ff2000000182c */
[----:B------:R-:W1:Y:S01]  /*60d0*/  MUFU.EX2 R135, R145 ;  /* 0x0000009100877308 */ /* 0x000e620000000800 */
[----:B------:R-:W-:Y:S09]  /*60e0*/  HMMA.16816.F32 R48, R80, R54, R48 ;  /* 0x000000365030723c */ /* 0x000ff20000001830 */
[----:B------:R-:W-:Y:S02]  /*60f0*/  MUFU.EX2 R127, R127 ;  /* 0x0000007f007f7308 */ /* 0x000fe40000000800 */
[----:B---3--:R-:W-:Y:S01]  /*6100*/  F2FP.F16.F32.PACK_AB R52, R95, R98 ;  /* 0x000000625f34723e */ /* 0x008fe200000000ff */
[----:B------:R-:W-:Y:S01]  /*6110*/  FADD.FTZ R98, R98, R103 ;  /* 0x0000006762627221 */ /* 0x000fe20000010000 */
[----:B----4-:R-:W-:Y:S01]  /*6120*/  F2FP.F16.F32.PACK_AB R53, R100, R97 ;  /* 0x000000616435723e */ /* 0x010fe200000000ff */
[----:B------:R-:W-:Y:S01]  /*6130*/  FADD.FTZ R97, R97, R92 ;  /* 0x0000005c61617221 */ /* 0x000fe20000010000 */
[----:B--2---:R-:W-:Y:S04]  /*6140*/  F2FP.F16.F32.PACK_AB R54, R104, R99 ;  /* 0x000000636836723e */ /* 0x004fe800000000ff */
[----:B------:R-:W2:Y:S01]  /*6150*/  MUFU.EX2 R134, R134 ;  /* 0x0000008600867308 */ /* 0x000ea20000000800 */
[----:B-----5:R-:W-:Y:S01]  /*6160*/  F2FP.F16.F32.PACK_AB R55, R101, R102 ;  /* 0x000000666537723e */ /* 0x020fe200000000ff */
        /* <DEDUP_REMOVED lines=11> */
[----:B------:R-:W-:Y:S03]  /*6220*/  FADD.FTZ R104, R104, R99 ;  /* 0x0000006368687221 */ /* 0x000fe60000010000 */
[----:B------:R-:W-:Y:S05]  /*6230*/  FADD.FTZ R101, R101, R102 ;  /* 0x0000006665657221 */ /* 0x000fea0000010000 */
        /* <DEDUP_REMOVED lines=21> */
[C---:B------:R-:W-:Y:S01]  /*6390*/  F2FP.F16.F32.PACK_AB R53, R105.reuse, R142 ;  /* 0x0000008e6935723e */ /* 0x040fe200000000ff */
[----:B------:R-:W-:Y:S01]  /*63a0*/  FADD.FTZ R142, R142, R101 ;  /* 0x000000658e8e7221 */ /* 0x000fe20000010000 */
[----:B------:R-:W-:Y:S01]  /*63b0*/  F2FP.F16.F32.PACK_AB R54, R136, R137 ;  /* 0x000000898836723e */ /* 0x000fe200000000ff */
[----:B------:R-:W-:Y:S01]  /*63c0*/  FADD.FTZ R148, R148, R107 ;  /* 0x0000006b94947221 */ /* 0x000fe20000010000 */
[----:B------:R-:W-:Y:S01]  /*63d0*/  F2FP.F16.F32.PACK_AB R55, R138, R139 ;  /* 0x0000008b8a37723e */ /* 0x000fe200000000ff */
        /* <DEDUP_REMOVED lines=12> */
[----:B------:R-:W-:Y:S01]  /*64a0*/  MOV R85, R0 ;  /* 0x0000000000557202 */ /* 0x000fe20000000f00 */
[----:B------:R-:W-:Y:S01]  /*64b0*/  FADD.FTZ R132, R93, R84 ;  /* 0x000000545d847221 */ /* 0x000fe20000010000 */
        /* <DEDUP_REMOVED lines=29> */
[C---:B------:R-:W-:Y:S06]  /*6690*/  HMMA.16816.F32 R40, R88.reuse, R6, R40 ;  /* 0x000000065828723c */ /* 0x040fec0000001828 */
[C---:B----4-:R-:W-:Y:S06]  /*66a0*/  HMMA.16816.F32 R44, R88.reuse, R8, R44 ;  /* 0x00000008582c723c */ /* 0x050fec000000182c */
[----:B------:R-:W-:Y:S01]  /*66b0*/  HMMA.16816.F32 R48, R88, R10, R48 ;  /* 0x0000000a5830723c */ /* 0x000fe20000001830 */
[----:B------:R-:W-:Y:S11]  /*66c0*/  @!UPT UIADD3 URZ, URZ, URZ, URZ ;  /* 0x0000003f3f3ff290 */ /* 0x000ff6000fffe03f */
[----:B------:R-:W-:Y:S01]  /*66d0*/  @!UPT UIADD3 URZ, URZ, URZ, URZ ;  /* 0x0000003f3f3ff290 */ /* 0x000fe2000fffe03f */
[----:B------:R-:W-:Y:S11]  /*66e0*/  @P0 BRA `(.L_x_4938) ;  /* 0xffffffd800ac0947 */ /* 0x000ff6000383ffff */
.L_x_4934:
        /* <DEDUP_REMOVED lines=128> */
[----:B------:R4:W-:Y:S04]  /*6ef0*/  STS.64 [R11+0x2000], R64 ;  /* 0x002000400b007388 */ /* 0x0009e80000000a00 */
[----:B------:R5:W-:Y:S04]  /*6f00*/  STS.64 [R11+0x2400], R66 ;  /* 0x002400420b007388 */ /* 0x000be80000000a00 */
[----:B------:R-:W-:Y:S04]  /*6f10*/  STS.64 [R12+0x2000], R60 ;  /* 0x0020003c0c007388 */ /* 0x000fe80000000a00 */
[----:B------:R-:W-:Y:S04]  /*6f20*/  STS.64 [R12+0x2400], R62 ;  /* 0x0024003e0c007388 */ /* 0x000fe80000000a00 */
[----:B------:R-:W-:Y:S04]  /*6f30*/  STS.64 [R13+0x2000], R56 ;  /* 0x002000380d007388 */ /* 0x000fe80000000a00 */
[----:B------:R-:W-:Y:S04]  /*6f40*/  STS.64 [R13+0x2400], R58 ;  /* 0x0024003a0d007388 */ /* 0x000fe80000000a00 */
[----:B------:R-:W-:Y:S01]  /*6f50*/  STS.64 [R14+0x2000], R52 ;  /* 0x002000340e007388 */ /* 0x000fe20000000a00 */
[----:B----4-:R-:W4:Y:S03]  /*6f60*/  @P3 LDC R65, c[0x0][0x2e8] ;  /* 0x0000ba00ff413b82 */ /* 0x010f260000000800 */
[----:B------:R-:W-:Y:S01]  /*6f70*/  STS.64 [R14+0x2400], R54 ;  /* 0x002400360e007388 */ /* 0x000fe20000000a00 */
[----:B-----5:R-:W-:-:S03]  /*6f80*/  IADD3 R66, -R121, RZ, RZ ;  /* 0x000000ff79427210 */ /* 0x020fc60007ffe1ff */
[----:B------:R-:W-:Y:S04]  /*6f90*/  STS.64 [R11+0x4000], R36 ;  /* 0x004000240b007388 */ /* 0x000fe80000000a00 */
[----:B------:R5:W-:Y:S04]  /*6fa0*/  STS.64 [R11+0x4400], R38 ;  /* 0x004400260b007388 */ /* 0x000be80000000a00 */
[----:B------:R-:W-:Y:S04]  /*6fb0*/  STS.64 [R12+0x4000], R40 ;  /* 0x004000280c007388 */ /* 0x000fe80000000a00 */
[----:B------:R-:W-:Y:S04]  /*6fc0*/  STS.64 [R12+0x4400], R42 ;  /* 0x0044002a0c007388 */ /* 0x000fe80000000a00 */
[----:B------:R-:W-:Y:S04]  /*6fd0*/  STS.64 [R13+0x4000], R44 ;  /* 0x0040002c0d007388 */ /* 0x000fe80000000a00 */
[----:B------:R-:W-:Y:S04]  /*6fe0*/  STS.64 [R13+0x4400], R46 ;  /* 0x0044002e0d007388 */ /* 0x000fe80000000a00 */
[----:B------:R1:W-:Y:S04]  /*6ff0*/  STS.64 [R14+0x4000], R48 ;  /* 0x004000300e007388 */ /* 0x0003e80000000a00 */
[----:B------:R3:W-:Y:S01]  /*7000*/  STS.64 [R14+0x4400], R50 ;  /* 0x004400320e007388 */ /* 0x0007e20000000a00 */
[----:B-----5:R-:W5:Y:S08]  /*7010*/  LDC R11, c[0x0][0x270] ;  /* 0x00009c00ff0b7b82 */ /* 0x020f700000000800 */
[----:B------:R-:W-:Y:S06]  /*7020*/  BAR.SYNC.DEFER_BLOCKING 0x0 ;  /* 0x0000000000007b1d */ /* 0x000fec0000010000 */
[----:B------:R-:W2:Y:S01]  /*7030*/  S2R R10, SR_CTAID.Y ;  /* 0x00000000000a7919 */ /* 0x000ea20000002600 */
[----:B------:R-:W2:Y:S01]  /*7040*/  S2R R64, SR_CTAID.X ;  /* 0x0000000000407919 */ /* 0x000ea20000002500 */
[----:B-1----:R-:W1:Y:S01]  /*7050*/  @P2 LDC R49, c[0x0][0x2e8] ;  /* 0x0000ba00ff312b82 */ /* 0x002e620000000800 */
[----:B------:R-:W-:-:S02]  /*7060*/  LOP3.LUT R48, R3, 0xffffffe0, RZ, 0xc0, !PT ;  /* 0xffffffe003307812 */ /* 0x000fc400078ec0ff */
[----:B------:R-:W-:Y:S01]  /*7070*/  MOV R3, 0xff800000 ;  /* 0xff80000000037802 */ /* 0x000fe20000000f00 */
[----:B-----5:R-:W-:Y:S01]  /*7080*/  IMAD R66, R11, R66, UR4 ;  /* 0x000000040b427e24 */ /* 0x020fe2000f8e0242 */
[----:B------:R1:W1:Y:S01]  /*7090*/  LDS.128 R60, [R117] ;  /* 0x00000000753c7984 */ /* 0x0002620000000c00 */
[----:B------:R-:W-:Y:S01]  /*70a0*/  IADD3 R48, -R48, R5, RZ ;  /* 0x0000000530307210 */ /* 0x000fe20007ffe1ff */
[----:B---3--:R-:W-:Y:S01]  /*70b0*/  @P3 FMUL.FTZ R51, R7, 0.69314718246459960938 ;  /* 0x3f31721807333820 */ /* 0x008fe20000410000 */
[----:B------:R-:W-:Y:S01]  /*70c0*/  LOP3.LUT R50, R4, 0xfffffff8, RZ, 0xc0, !PT ;  /* 0xfffffff804327812 */ /* 0x000fe200078ec0ff */
[----:B------:R3:W3:Y:S01]  /*70d0*/  LDS.128 R56, [R117+0x800] ;  /* 0x0008000075387984 */ /* 0x0006e20000000c00 */
[----:B------:R-:W-:Y:S01]  /*70e0*/  LOP3.LUT P0, RZ, R48, 0x3, RZ, 0xc0, !PT ;  /* 0x0000000330ff7812 */ /* 0x000fe2000780c0ff */
[----:B----4-:R-:W-:Y:S01]  /*70f0*/  @P3 FFMA.FTZ R3, R2, R65, R51 ;  /* 0x0000004102033223 */ /* 0x010fe20000010033 */
[----:B------:R-:W-:Y:S01]  /*7100*/  IADD3 R50, -R50, R5, RZ ;  /* 0x0000000532327210 */ /* 0x000fe20007ffe1ff */
[----:B------:R4:W3:Y:S01]  /*7110*/  LDS.128 R52, [R117+0x1000] ;  /* 0x0010000075347984 */ /* 0x0008e20000000c00 */
[----:B------:R-:W-:Y:S01]  /*7120*/  @P2 FMUL.FTZ R5, R6, 0.69314718246459960938 ;  /* 0x3f31721806052820 */ /* 0x000fe20000410000 */
[----:B------:R-:W-:-:S02]  /*7130*/  MOV R2, 0xff800000 ;  /* 0xff80000000027802 */ /* 0x000fc40000000f00 */
[----:B------:R4:W3:Y:S01]  /*7140*/  LDS.128 R44, [R117+0x1800] ;  /* 0x00180000752c7984 */ /* 0x0008e20000000c00 */
[----:B------:R-:W-:Y:S02]  /*7150*/  SHF.L.U32 R50, R50, 0x2, RZ ;  /* 0x0000000232327819 */ /* 0x000fe400000006ff */
[----:B------:R-:W-:Y:S01]  /*7160*/  SHF.R.S32.HI R4, RZ, 0x3, R4 ;  /* 0x00000003ff047819 */ /* 0x000fe20000011404 */
[----:B------:R4:W3:Y:S01]  /*7170*/  LDS.128 R40, [R117+0x2000] ;  /* 0x0020000075287984 */ /* 0x0008e20000000c00 */
[----:B--2---:R-:W-:Y:S01]  /*7180*/  IMAD R8, R10, R8, R121 ;  /* 0x000000080a087224 */ /* 0x004fe200078e0279 */
[----:B------:R-:W-:Y:S01]  /*7190*/  SHF.R.S32.HI R51, RZ, 0x1f, R50 ;  /* 0x0000001fff337819 */ /* 0x000fe20000011432 */
[----:B-1----:R-:W-:Y:S01]  /*71a0*/  @P2 FFMA.FTZ R2, R0, R49, R5 ;  /* 0x0000003100022223 */ /* 0x002fe20000010005 */
[----:B------:R4:W1:Y:S01]  /*71b0*/  LDS.128 R36, [R117+0x2800] ;  /* 0x0028000075247984 */ /* 0x0008620000000c00 */
[----:B------:R-:W-:Y:S01]  /*71c0*/  SHF.L.U32 R6, R64, 0x6, RZ ;  /* 0x0000000640067819 */ /* 0x000fe200000006ff */
[----:B------:R-:W-:-:S02]  /*71d0*/  IMAD R8, R8, R11, R66 ;  /* 0x0000000b08087224 */ /* 0x000fc400078e0242 */
[----:B------:R4:W2:Y:S02]  /*71e0*/  LDS.128 R32, [R117+0x3000] ;  /* 0x0030000075207984 */ /* 0x0008a40000000c00 */
[----:B------:R-:W-:Y:S02]  /*71f0*/  IMAD R6, R8, R9, R6 ;  /* 0x0000000908067224 */ /* 0x000fe400078e0206 */
[----:B------:R4:W1:Y:S04]  /*7200*/  LDS.128 R28, [R117+0x3800] ;  /* 0x00380000751c7984 */ /* 0x0008680000000c00 */
[----:B------:R4:W1:Y:S04]  /*7210*/  LDS.128 R24, [R117+0x4000] ;  /* 0x0040000075187984 */ /* 0x0008680000000c00 */
[----:B------:R4:W1:Y:S04]  /*7220*/  LDS.128 R20, [R117+0x4800] ;  /* 0x0048000075147984 */ /* 0x0008680000000c00 */
[----:B------:R4:W1:Y:S04]  /*7230*/  LDS.128 R16, [R117+0x5000] ;  /* 0x0050000075107984 */ /* 0x0008680000000c00 */
[----:B------:R4:W1:Y:S01]  /*7240*/  LDS.128 R12, [R117+0x5800] ;  /* 0x00580000750c7984 */ /* 0x0008620000000c00 */
[----:B------:R-:W-:Y:S05]  /*7250*/  @P0 BRA `(.L_x_4940) ;  /* 0x0000000000300947 */ /* 0x000fea0003800000 */
        /* <DEDUP_REMOVED lines=12> */
.L_x_4940:
[----:B------:R-:W-:Y:S05]  /*7320*/  BSYNC B0 ;  /* 0x0000000000007941 */ /* 0x000fea0003800000 */
.L_x_4939:
[----:B------:R-:W-:Y:S01]  /*7330*/  ULDC UR4, c[0x0][0x2dc] ;  /* 0x0000b70000047ab9 */ /* 0x000fe20000000800 */
[----:B------:R-:W-:-:S04]  /*7340*/  IMAD.WIDE R4, R4, 0x60, R50 ;  /* 0x0000006004047825 */ /* 0x000fc800078e0232 */
[----:B------:R-:W-:Y:S01]  /*7350*/  IMAD R6, R6, UR4, RZ ;  /* 0x0000000406067c24 */ /* 0x000fe2000f8e02ff */
[----:B------:R-:W-:-:S04]  /*7360*/  ULDC.64 UR4, c[0x0][0x288] ;  /* 0x0000a20000047ab9 */ /* 0x000fc80000000a00 */
[----:B------:R-:W-:-:S04]  /*7370*/  IADD3 R0, P0, R6, R4, RZ ;  /* 0x0000000406007210 */ /* 0x000fc80007f1e0ff */
[----:B-1----:R-:W-:Y:S02]  /*7380*/  LEA.HI.X.SX32 R3, R6, R5, 0x1, P0 ;  /* 0x0000000506037211 */ /* 0x002fe400000f0eff */
[----:B------:R-:W-:-:S04]  /*7390*/  LEA R2, P0, R0, UR4, 0x2 ;  /* 0x0000000400027c11 */ /* 0x000fc8000f8010ff */
[----:B------:R-:W-:-:S05]  /*73a0*/  LEA.HI.X R3, R0, UR5, R3, 0x2, P0 ;  /* 0x0000000500037c11 */ /* 0x000fca00080f1403 */
[----:B------:R-:W-:Y:S04]  /*73b0*/  STG.E.128 desc[UR14][R2.64], R60 ;  /* 0x0000003c02007986 */ /* 0x000fe8000c101d0e */
[----:B---3--:R-:W-:Y:S04]  /*73c0*/  STG.E.128 desc[UR14][R2.64+0x1800], R56 ;  /* 0x0018003802007986 */ /* 0x008fe8000c101d0e */
[----:B------:R-:W-:Y:S04]  /*73d0*/  STG.E.128 desc[UR14][R2.64+0x3000], R52 ;  /* 0x0030003402007986 */ /* 0x000fe8000c101d0e */
[----:B------:R-:W-:Y:S04]  /*73e0*/  STG.E.128 desc[UR14][R2.64+0x4800], R44 ;  /* 0x0048002c02007986 */ /* 0x000fe8000c101d0e */
[----:B------:R-:W-:Y:S04]  /*73f0*/  STG.E.128 desc[UR14][R2.64+0x80], R40 ;  /* 0x0000802802007986 */ /* 0x000fe8000c101d0e */
[----:B------:R-:W-:Y:S04]  /*7400*/  STG.E.128 desc[UR14][R2.64+0x1880], R36 ;  /* 0x0018802402007986 */ /* 0x000fe8000c101d0e */
[----:B--2---:R-:W-:Y:S04]  /*7410*/  STG.E.128 desc[UR14][R2.64+0x3080], R32 ;  /* 0x0030802002007986 */ /* 0x004fe8000c101d0e */
[----:B------:R-:W-:Y:S04]  /*7420*/  STG.E.128 desc[UR14][R2.64+0x4880], R28 ;  /* 0x0048801c02007986 */ /* 0x000fe8000c101d0e */
[----:B------:R-:W-:Y:S04]  /*7430*/  STG.E.128 desc[UR14][R2.64+0x100], R24 ;  /* 0x0001001802007986 */ /* 0x000fe8000c101d0e */
[----:B------:R-:W-:Y:S04]  /*7440*/  STG.E.128 desc[UR14][R2.64+0x1900], R20 ;  /* 0x0019001402007986 */ /* 0x000fe8000c101d0e */
[----:B------:R-:W-:Y:S04]  /*7450*/  STG.E.128 desc[UR14][R2.64+0x3100], R16 ;  /* 0x0031001002007986 */ /* 0x000fe8000c101d0e */
[----:B------:R-:W-:Y:S01]  /*7460*/  STG.E.128 desc[UR14][R2.64+0x4900], R12 ;  /* 0x0049000c02007986 */ /* 0x000fe2000c101d0e */
[----:B------:R-:W-:Y:S05]  /*7470*/  EXIT ;  /* 0x000000000000794d */ /* 0x000fea0003800000 */
.L_x_4941:
        /* <DEDUP_REMOVED lines=16> */
.L_x_6289:


//--------------------- .text._ZN5flash24flash_fwd_splitkv_kernelI23Flash_fwd_kernel_traitsILi96ELi64ELi64ELi4ELb0ELb0EN7cutlass6half_tE19Flash_kernel_traitsILi96ELi64ELi64ELi4ES3_EELb1ELb0ELb0ELb0ELb1ELb0ELb0ELb0EEEvNS_16Flash_fwd_paramsE --------------------------
	.section	.text._ZN5flash24flash_fwd_splitkv_kernelI23Flash_fwd_kernel_traitsILi96ELi64ELi64ELi4ELb0ELb0EN7cutlass6half_tE19Flash_kernel_traitsILi96ELi64ELi64ELi4ES3_EELb1ELb0ELb0ELb0ELb1ELb0ELb0ELb0EEEvNS_16Flash_fwd_paramsE,"ax",@progbits
	.align	128
        .global         _ZN5flash24flash_fwd_splitkv_kernelI23Flash_fwd_kernel_traitsILi96ELi64ELi64ELi4ELb0ELb0EN7cutlass6half_tE19Flash_kernel_traitsILi96ELi64ELi64ELi4ES3_EELb1ELb0ELb0ELb0ELb1ELb0ELb0ELb0EEEvNS_16Flash_fwd_paramsE
        .type           _ZN5flash24flash_fwd_splitkv_kernelI23Flash_fwd_kernel_traitsILi96ELi64ELi64ELi4ELb0ELb0EN7cutlass6half_tE19Flash_kernel_traitsILi96ELi64ELi64ELi4ES3_EELb1ELb0ELb0ELb0ELb1ELb0ELb0ELb0EEEvNS_16Flash_fwd_paramsE,@function
        .size           _ZN5flash24flash_fwd_splitkv_kernelI23Flash_fwd_kernel_traitsILi96ELi64ELi64ELi4ELb0ELb0EN7cutlass6half_tE19Flash_kernel_traitsILi96ELi64ELi64ELi4ES3_EELb1ELb0ELb0ELb0ELb1ELb0ELb0ELb0EEEvNS_16Flash_fwd_paramsE,(.L_x_6290 - _ZN5flash24flash_fwd_splitkv_kernelI23Flash_fwd_kernel_traitsILi96ELi64ELi64ELi4ELb0ELb0EN7cutlass6half_tE19Flash_kernel_traitsILi96ELi64ELi64ELi4ES3_EELb1ELb0ELb0ELb0ELb1ELb0ELb0ELb0EEEvNS_16Flash_fwd_paramsE)
        .other          _ZN5flash24flash_fwd_splitkv_kernelI23Flash_fwd_kernel_traitsILi96ELi64ELi64ELi4ELb0ELb0EN7cutlass6half_tE19Flash_kernel_traitsILi96ELi64ELi64ELi4ES3_EELb1ELb0ELb0ELb0ELb1ELb0ELb0ELb0EEEvNS_16Flash_fwd_paramsE,@"STO_CUDA_ENTRY STV_DEFAULT"
_ZN5flash24flash_fwd_splitkv_kernelI23Flash_fwd_kernel_traitsILi96ELi64ELi64ELi4ELb0ELb0EN7cutlass6half_tE19Flash_kernel_traitsILi96ELi64ELi64ELi4ES3_EELb1ELb0ELb0ELb0ELb1ELb0ELb0ELb0EEEvNS_16Flash_fwd_paramsE:
.text._ZN5flash24flash_fwd_splitkv_kernelI23Flash_fwd_kernel_traitsILi96ELi64ELi64ELi4ELb0ELb0EN7cutlass6half_tE19Flash_kernel_traitsILi96ELi64ELi64ELi4ES3_EELb1ELb0ELb0ELb0ELb1ELb0ELb0ELb0EEEvNS_16Flash_fwd_paramsE:
        /* <DEDUP_REMOVED lines=27> */
[----:B------:R-:W4:Y:S01]  /*01b0*/  S2R R32, SR_CTAID.Z ;  /* 0x0000000000207919 */ /* 0x000f220000002700 */
[----:B------:R-:W1:Y:S07]  /*01c0*/  S2R R85, SR_TID.X ;  /* 0x0000000000557919 */ /* 0x000e6e0000002100 */
        /* <DEDUP_REMOVED lines=10> */
.L_x_4942:
[----:B------:R-:W1:Y:S02]  /*0270*/  LDC R5, c[0x0][0x2c8] ;  /* 0x0000b200ff057b82 */ /* 0x000e640000000800 */
.L_x_4943:
        /* <DEDUP_REMOVED lines=14> */
[----:B------:R-:W-:Y:S02]  /*0360*/  ULDC UR5, c[0x0][0x2c8] ;  /* 0x0000b20000057ab9 */ /* 0x000fe40000000800 */
        /* <DEDUP_REMOVED lines=26> */
[----:B------:R-:W-:Y:S01]  /*0510*/  ULDC UR6, c[0x0][0x2c4] ;  /* 0x0000b10000067ab9 */ /* 0x000fe20000000800 */
[----:B------:R-:W-:Y:S01]  /*0520*/  LOP3.LUT P4, RZ, R85, 0x3, RZ, 0xc0, !PT ;  /* 0x0000000355ff7812 */ /* 0x000fe2000788c0ff */
[----:B------:R-:W-:Y:S01]  /*0530*/  BSSY B0, `(.L_x_4945) ;  /* 0x000002e000007945 */ /* 0x000fe20003800000 */
[----:B------:R-:W-:-:S02]  /*0540*/  LOP3.LUT R6, R7, 0x1ffffffc, RZ, 0xc0, !PT ;  /* 0x1ffffffc07067812 */ /* 0x000fc400078ec0ff */
[----:B------:R-:W-:Y:S01]  /*0550*/  SHF.R.S32.HI R7, RZ, 0x2, R7 ;  /* 0x00000002ff077819 */ /* 0x000fe20000011407 */
[----:B------:R-:W2:Y:S01]  /*0560*/  @!P0 LDC.64 R2, c[0x0][0x290] ;  /* 0x0000a400ff028b82 */ /* 0x000ea20000000a00 */
[----:B------:R-:W-:Y:S01]  /*0570*/  @!P0 SHF.R.S32.HI R9, RZ, 0x1f, R21 ;  /* 0x0000001fff098819 */ /* 0x000fe20000011415 */
[----:B------:R-:W-:Y:S01]  /*0580*/  IMAD.IADD R6, R85, 0x1, -R6 ;  /* 0x0000000155067824 */ /* 0x000fe200078e0a06 */
[CC--:B------:R-:W-:Y:S02]  /*0590*/  ISETP.GE.AND P1, PT, R7.reuse, R122.reuse, PT ;  /* 0x0000007a0700720c */ /* 0x0c0fe40003f26270 */
[----:B------:R-:W-:Y:S01]  /*05a0*/  ISETP.GE.OR P3, PT, R7, R122, P4 ;  /* 0x0000007a0700720c */ /* 0x000fe20002766670 */
[----:B------:R-:W-:Y:S02]  /*05b0*/  IMAD.SHL.U32 R10, R6, 0x8, RZ ;  /* 0x00000008060a7824 */ /* 0x000fe400078e00ff */
[----:B------:R-:W-:-:S03]  /*05c0*/  IMAD R6, R21, UR7, R32 ;  /* 0x0000000715067c24 */ /* 0x000fc6000f8e0220 */
[--C-:B------:R-:W-:Y:S01]  /*05d0*/  SHF.R.S32.HI R11, RZ, 0x1f, R10.reuse ;  /* 0x0000001fff0b7819 */ /* 0x100fe2000001140a */
[----:B------:R-:W-:Y:S02]  /*05e0*/  IMAD R6, R6, UR6, R95 ;  /* 0x0000000606067c24 */ /* 0x000fe4000f8e025f */
[----:B-1----:R-:W-:-:S04]  /*05f0*/  IMAD.WIDE.U32 R10, R95, R4, R10 ;  /* 0x000000045f0a7225 */ /* 0x002fc800078e000a */
[----:B--2---:R-:W-:Y:S02]  /*0600*/  @!P0 IMAD R0, R9, R2, RZ ;  /* 0x0000000209008224 */ /* 0x004fe400078e02ff */
[----:B------:R-:W-:-:S04]  /*0610*/  @P0 IMAD.WIDE.U32 R8, R119, R4, RZ ;  /* 0x0000000477080225 */ /* 0x000fc800078e00ff */
[C---:B------:R-:W-:Y:S02]  /*0620*/  @!P0 IMAD R0, R21.reuse, R3, R0 ;  /* 0x0000000315008224 */ /* 0x040fe400078e0200 */
[----:B------:R-:W-:-:S04]  /*0630*/  @!P0 IMAD.WIDE.U32 R2, R21, R2, RZ ;  /* 0x0000000215028225 */ /* 0x000fc800078e00ff */
[----:B------:R-:W-:Y:S01]  /*0640*/  @P0 IMAD R119, R119, R5, R9 ;  /* 0x0000000577770224 */ /* 0x000fe200078e0209 */
[----:B------:R-:W-:Y:S01]  /*0650*/  @!P0 MOV R8, R2 ;  /* 0x0000000200088202 */ /* 0x000fe20000000f00 */
[----:B------:R-:W-:Y:S01]  /*0660*/  @!P0 IMAD.IADD R119, R3, 0x1, R0 ;  /* 0x0000000103778824 */ /* 0x000fe200078e0200 */
[----:B------:R-:W-:Y:S02]  /*0670*/  SHF.R.S32.HI R3, RZ, 0x1f, R95 ;  /* 0x0000001fff037819 */ /* 0x000fe4000001145f */
[----:B------:R-:W-:Y:S02]  /*0680*/  SHF.R.S32.HI R0, RZ, 0x1f, R32 ;  /* 0x0000001fff007819 */ /* 0x000fe40000011420 */
[----:B------:R-:W-:Y:S01]  /*0690*/  IADD3 R8, P0, R8, R10, RZ ;  /* 0x0000000a08087210 */ /* 0x000fe20007f1e0ff */
[----:B------:R-:W-:Y:S02]  /*06a0*/  IMAD R2, R3, R4, RZ ;  /* 0x0000000403027224 */ /* 0x000fe400078e02ff */
[----:B------:R-:W-:-:S02]  /*06b0*/  IMAD R3, R0, UR4, RZ ;  /* 0x0000000400037c24 */ /* 0x000fc4000f8e02ff */
[----:B------:R-:W-:-:S05]  /*06c0*/  IMAD R2, R95, R5, R2 ;  /* 0x000000055f027224 */ /* 0x000fca00078e0202 */
        /* <DEDUP_REMOVED lines=20> */
.L_x_4946:
[----:B------:R-:W-:Y:S05]  /*0810*/  BSYNC B0 ;  /* 0x0000000000007941 */ /* 0x000fea0003800000 */
.L_x_4945:
        /* <DEDUP_REMOVED lines=15> */
.L_x_4948:
[----:B------:R-:W-:Y:S05]  /*0910*/  BSYNC B0 ;  /* 0x0000000000007941 */ /* 0x000fea0003800000 */
.L_x_4947:
        /* <DEDUP_REMOVED lines=11> */
.L_x_4944:
        /* <DEDUP_REMOVED lines=24> */
.L_x_4949:
        /* <DEDUP_REMOVED lines=33> */
[----:B------:R-:W-:Y:S02]  /*0d60*/  IADD3 R8, -R11, RZ, RZ ;  /* 0x000000ff0b087210 */ /* 0x000fe40007ffe1ff */
        /* <DEDUP_REMOVED lines=46> */
.L_x_4950:
        /* <DEDUP_REMOVED lines=49> */
.L_x_4952:
[----:B------:R-:W-:Y:S01]  /*1360*/  @!P0 LOP3.LUT R22, RZ, R11, RZ, 0x33, !PT ;  /* 0x0000000bff168212 */ /* 0x000fe200078e33ff */
[----:B------:R-:W-:Y:S01]  /*1370*/  IMAD R4, R17, R90, RZ ;  /* 0x0000005a11047224 */ /* 0x000fe200078e02ff */
[----:B------:R-:W-:Y:S02]  /*1380*/  MOV R11, R5 ;  /* 0x00000005000b7202 */ /* 0x000fe40000000f00 */
[----:B------:R-:W-:Y:S01]  /*1390*/  SHF.R.S32.HI R23, RZ, 0x1f, R22 ;  /* 0x0000001fff177819 */ /* 0x000fe20000011416 */
[----:B------:R-:W-:Y:S01]  /*13a0*/  IMAD R5, R91, R19, R4 ;  /* 0x000000135b057224 */ /* 0x000fe200078e0204 */
[----:B------:R-:W-:Y:S01]  /*13b0*/  @P3 IADD3 R9, R8, R9, RZ ;  /* 0x0000000908093210 */ /* 0x000fe20007ffe0ff */
[----:B------:R-:W-:-:S04]  /*13c0*/  IMAD.WIDE.U32 R10, R90, R19, R10 ;  /* 0x000000135a0a7225 */ /* 0x000fc800078e000a */
        /* <DEDUP_REMOVED lines=9> */
[----:B------:R-:W-:Y:S02]  /*1460*/  SHF.R.S32.HI R9, RZ, 0x1f, R8 ;  /* 0x0000001fff097819 */ /* 0x000fe40000011408 */
[----:B-----5:R-:W-:-:S05]  /*1470*/  SHF.R.S32.HI R7, RZ, 0x1f, R0 ;  /* 0x0000001fff077819 */ /* 0x020fca0000011400 */
[----:B------:R-:W2:Y:S01]  /*1480*/  LDC.64 R2, c[0x0][0x238] ;  /* 0x00008e00ff027b82 */ /* 0x000ea20000000a00 */
[----:B-1----:R-:W-:-:S04]  /*1490*/  IMAD R9, R9, R4, RZ ;  /* 0x0000000409097224 */ /* 0x002fc800078e02ff */
[C---:B------:R-:W-:Y:S02]  /*14a0*/  IMAD R5, R8.reuse, R5, R9 ;  /* 0x0000000508057224 */ /* 0x040fe400078e0209 */
[----:B------:R-:W-:-:S04]  /*14b0*/  IMAD.WIDE.U32 R8, R8, R4, RZ ;  /* 0x0000000408087225 */ /* 0x000fc800078e00ff */
[----:B--2---:R-:W-:Y:S01]  /*14c0*/  IMAD R7, R7, R2, RZ ;  /* 0x0000000207077224 */ /* 0x004fe200078e02ff */
[----:B------:R-:W-:-:S03]  /*14d0*/  IADD3 R9, R9, R5, RZ ;  /* 0x0000000509097210 */ /* 0x000fc60007ffe0ff */
[C---:B------:R-:W-:Y:S02]  /*14e0*/  IMAD R7, R0.reuse, R3, R7 ;  /* 0x0000000300077224 */ /* 0x040fe400078e0207 */
[----:B------:R-:W-:-:S05]  /*14f0*/  IMAD.WIDE.U32 R34, R0, R2, R8 ;  /* 0x0000000200227225 */ /* 0x000fca00078e0008 */
[----:B------:R-:W-:-:S07]  /*1500*/  IADD3 R7, R35, R7, RZ ;  /* 0x0000000723077210 */ /* 0x000fce0007ffe0ff */
.L_x_4951:
[----:B------:R-:W-:Y:S01]  /*1510*/  ISETP.NE.AND P0, PT, R119, -0x1, PT ;  /* 0xffffffff7700780c */ /* 0x000fe20003f05270 */
[----:B------:R-:W-:Y:S01]  /*1520*/  VIADD R120, R98, 0xffffffff ;  /* 0xffffffff62787836 */ /* 0x000fe20000000000 */
[----:B------:R-:W-:Y:S01]  /*1530*/  SHF.R.S32.HI R92, RZ, 0x1f, R85 ;  /* 0x0000001fff5c7819 */ /* 0x000fe20000011455 */
[----:B------:R-:W-:Y:S01]  /*1540*/  IMAD.IADD R118, R122, 0x1, -R95 ;  /* 0x000000017a767824 */ /* 0x000fe200078e0a5f */
[----:B------:R-:W-:Y:S01]  /*1550*/  ULDC.64 UR4, c[0x0][0x258] ;  /* 0x0000960000047ab9 */ /* 0x000fe20000000a00 */
[----:B-----5:R-:W-:Y:S01]  /*1560*/  IMAD.SHL.U32 R0, R120, 0x40, RZ ;  /* 0x0000004078007824 */ /* 0x020fe200078e00ff */
[CC--:B------:R-:W-:Y:S01]  /*1570*/  LEA.HI R9, R92.reuse, R85.reuse, RZ, 0x2 ;  /* 0x000000555c097211 */ /* 0x0c0fe200078f10ff */
[----:B------:R-:W1:Y:S01]  /*1580*/  S2UR UR6, SR_CgaCtaId ;  /* 0x00000000000679c3 */ /* 0x000e620000008800 */
[-C--:B------:R-:W-:Y:S01]  /*1590*/  LEA.HI R8, R92, R85.reuse, RZ, 0x3 ;  /* 0x000000555c087211 */ /* 0x080fe200078f18ff */
[----:B------:R-:W-:Y:S01]  /*15a0*/  IMAD.IADD R10, R81, 0x1, -R0 ;  /* 0x00000001510a7824 */ /* 0x000fe200078e0a00 */
[----:B------:R-:W-:Y:S01]  /*15b0*/  LOP3.LUT R124, R9, 0xfffffffc, RZ, 0xc0, !PT ;  /* 0xfffffffc097c7812 */ /* 0x000fe200078ec0ff */
[----:B------:R-:W-:Y:S01]  /*15c0*/  IMAD.SHL.U32 R76, R90, 0x20, RZ ;  /* 0x000000205a4c7824 */ /* 0x000fe200078e00ff */
[----:B------:R-:W-:Y:S01]  /*15d0*/  SHF.R.S32.HI R15, RZ, 0x3, R8 ;  /* 0x00000003ff0f7819 */ /* 0x000fe20000011408 */
[----:B------:R-:W-:Y:S01]  /*15e0*/  ULDC.64 UR8, c[0x0][0x220] ;  /* 0x0000880000087ab9 */ /* 0x000fe20000000a00 */
[----:B------:R-:W-:Y:S01]  /*15f0*/  LEA.HI R11, R92, R85, RZ, 0x4 ;  /* 0x000000555c0b7211 */ /* 0x000fe200078f20ff */
[----:B------:R-:W2:Y:S01]  /*1600*/  @!P0 LDC.64 R2, c[0x0][0x228] ;  /* 0x00008a00ff028b82 */ /* 0x000ea20000000a00 */
[----:B------:R-:W-:Y:S01]  /*1610*/  IMAD.IADD R124, R85, 0x1, -R124 ;  /* 0x00000001557c7824 */ /* 0x000fe200078e0a7c */
[----:B------:R-:W-:Y:S01]  /*1620*/  SHF.R.S32.HI R12, RZ, 0x2, R9 ;  /* 0x00000002ff0c7819 */ /* 0x000fe20000011409 */
[----:B------:R-:W-:Y:S01]  /*1630*/  IMAD.SHL.U32 R121, R15, 0x40, RZ ;  /* 0x000000400f797824 */ /* 0x000fe200078e00ff */
[----:B------:R-:W-:Y:S01]  /*1640*/  SHF.R.S32.HI R14, RZ, 0x4, R11 ;  /* 0x00000004ff0e7819 */ /* 0x000fe2000001140b */
[----:B------:R-:W-:Y:S01]  /*1650*/  IMAD.SHL.U32 R124, R124, 0x8, RZ ;  /* 0x000000087c7c7824 */ /* 0x000fe200078e00ff */
[C---:B------:R-:W-:Y:S01]  /*1660*/  ISETP.GE.AND P4, PT, R12.reuse, R10, PT ;  /* 0x0000000a0c00720c */ /* 0x040fe20003f86270 */
[----:B------:R-:W-:Y:S01]  /*1670*/  VIADD R25, R12, 0x20 ;  /* 0x000000200c197836 */ /* 0x000fe20000000000 */
[----:B------:R-:W3:Y:S01]  /*1680*/  @P0 LDC.64 R4, c[0x0][0x240] ;  /* 0x00009000ff040b82 */ /* 0x000ee20000000a00 */
[----:B------:R-:W-:Y:S01]  /*1690*/  LOP3.LUT R121, R121, 0xc0, RZ, 0xc0, !PT ;  /* 0x000000c079797812 */ /* 0x000fe200078ec0ff */
[----:B------:R-:W-:Y:S01]  /*16a0*/  IMAD.SHL.U32 R15, R15, 0x8, RZ ;  /* 0x000000080f0f7824 */ /* 0x000fe200078e00ff */
[----:B------:R-:W-:-:S02]  /*16b0*/  LEA.HI R16, R11, R14, RZ, 0x1 ;  /* 0x0000000e0b107211 */ /* 0x000fc400078f08ff */
[----:B------:R-:W-:Y:S02]  /*16c0*/  LOP3.LUT R24, R121, 0x18, R124, 0xf8, !PT ;  /* 0x0000001879187812 */ /* 0x000fe400078ef87c */
[----:B------:R-:W-:Y:S01]  /*16d0*/  LOP3.LUT R16, R16, 0xfffffffe, RZ, 0xc0, !PT ;  /* 0xfffffffe10107812 */ /* 0x000fe200078ec0ff */
[----:B------:R-:W4:Y:S01]  /*16e0*/  LDC.64 R88, c[0x0][0x250] ;  /* 0x00009400ff587b82 */ /* 0x000f220000000a00 */
[----:B------:R-:W-:Y:S02]  /*16f0*/  SHF.R.U32.HI R121, RZ, 0x3, R121 ;  /* 0x00000003ff797819 */ /* 0x000fe40000011679 */
[----:B------:R-:W-:Y:S01]  /*1700*/  @!P0 SHF.R.S32.HI R27, RZ, 0x1f, R21 ;  /* 0x0000001fff1b8819 */ /* 0x000fe20000011415 */
[----:B------:R-:W-:Y:S01]  /*1710*/  IMAD.IADD R16, R14, 0x1, -R16 ;  /* 0x000000010e107824 */ /* 0x000fe200078e0a10 */
[----:B------:R-:W-:Y:S01]  /*1720*/  LOP3.LUT R8, R8, 0xfffffff8, RZ, 0xc0, !PT ;  /* 0xfffffff808087812 */ /* 0x000fe200078ec0ff */
[----:B------:R-:W1:Y:S01]  /*1730*/  @!P4 S2R R18, SR_CgaCtaId ;  /* 0x000000000012c919 */ /* 0x000e620000008800 */
[----:B------:R-:W-:Y:S01]  /*1740*/  ISETP.GE.AND P3, PT, R25, R10, PT ;  /* 0x0000000a1900720c */ /* 0x000fe20003f66270 */
[-C--:B--2---:R-:W-:Y:S01]  /*1750*/  @!P0 IMAD R14, R27, R2.reuse, RZ ;  /* 0x000000021b0e8224 */ /* 0x084fe200078e02ff */
[----:B------:R-:W-:Y:S01]  /*1760*/  LOP3.LUT R121, R24, R121, RZ, 0x3c, !PT ;  /* 0x0000007918797212 */ /* 0x000fe200078e3cff */
[----:B------:R-:W-:Y:S01]  /*1770*/  @!P0 IMAD.WIDE.U32 R36, R21, R2, RZ ;  /* 0x0000000215248225 */ /* 0x000fe200078e00ff */
[----:B------:R-:W-:-:S02]  /*1780*/  LOP3.LUT R24, R11, 0xfffffff0, RZ, 0xc0, !PT ;  /* 0xfffffff00b187812 */ /* 0x000fc400078ec0ff */
[-C--:B------:R-:W-:Y:S01]  /*1790*/  ISETP.GE.AND P5, PT, R25, R118.reuse, PT ;  /* 0x000000761900720c */ /* 0x080fe20003fa6270 */
[----:B------:R-:W-:Y:S01]  /*17a0*/  IMAD.IADD R11, R85, 0x1, -R8 ;  /* 0x00000001550b7824 */ /* 0x000fe200078e0a08 */
[----:B------:R-:W-:Y:S01]  /*17b0*/  ISETP.GE.AND P1, PT, R12, R118, PT ;  /* 0x000000760c00720c */ /* 0x000fe20003f26270 */
[----:B------:R-:W-:Y:S01]  /*17c0*/  @!P0 IMAD R3, R21, R3, R14 ;  /* 0x0000000315038224 */ /* 0x000fe200078e020e */
[----:B------:R-:W-:Y:S01]  /*17d0*/  LEA.HI R92, R92, R85, RZ, 0x5 ;  /* 0x000000555c5c7211 */ /* 0x000fe200078f28ff */
[----:B---3--:R-:W-:Y:S01]  /*17e0*/  @P0 IMAD.WIDE.U32 R26, R119, R4, RZ ;  /* 0x00000004771a0225 */ /* 0x008fe200078e00ff */
[----:B------:R-:W-:Y:S02]  /*17f0*/  LEA.HI R21, R11, R11, RZ, 0x1 ;  /* 0x0000000b0b157211 */ /* 0x000fe400078f08ff */
[----:B------:R-:W-:Y:S01]  /*1800*/  SHF.R.S32.HI R93, RZ, 0x5, R92 ;  /* 0x00000005ff5d7819 */ /* 0x000fe2000001145c */
[----:B------:R-:W-:Y:S01]  /*1810*/  IMAD.IADD R83, R85, 0x1, -R24 ;  /* 0x0000000155537824 */ /* 0x000fe200078e0a18 */
[----:B------:R-:W-:Y:S01]  /*1820*/  LOP3.LUT R2, R21, 0x3fffffe, RZ, 0xc0, !PT ;  /* 0x03fffffe15027812 */ /* 0x000fe200078ec0ff */
[----:B------:R-:W2:Y:S01]  /*1830*/  @!P3 S2R R24, SR_CgaCtaId ;  /* 0x000000000018b919 */ /* 0x000ea20000008800 */
[----:B------:R-:W-:Y:S01]  /*1840*/  @P0 IMAD R5, R119, R5, R27 ;  /* 0x0000000577050224 */ /* 0x000fe200078e021b */
[----:B------:R-:W-:Y:S01]  /*1850*/  @!P4 MOV R31, 0x400 ;  /* 0x00000400001fc802 */ /* 0x000fe20000000f00 */
[----:B------:R-:W-:Y:S01]  /*1860*/  @!P0 IMAD.IADD R5, R37, 0x1, R3 ;  /* 0x0000000125058824 */ /* 0x000fe200078e0203 */
[----:B------:R-:W-:Y:S01]  /*1870*/  LEA.HI R30, R83, R83, RZ, 0x1 ;  /* 0x00000053531e7211 */ /* 0x000fe200078f08ff */
[----:B------:R-:W-:Y:S01]  /*1880*/  IMAD.IADD R11, R11, 0x1, -R2 ;  /* 0x000000010b0b7824 */ /* 0x000fe200078e0a02 */
[----:B------:R-:W-:Y:S01]  /*1890*/  LEA.HI R3, R9, R12, RZ, 0x1 ;  /* 0x0000000c09037211 */ /* 0x000fe200078f08ff */
[----:B------:R-:W-:Y:S01]  /*18a0*/  @!P0 IMAD.MOV.U32 R26, RZ, RZ, R36 ;  /* 0x000000ffff1a8224 */ /* 0x000fe200078e0024 */
[----:B------:R-:W3:Y:S01]  /*18b0*/  @!P5 S2R R20, SR_CgaCtaId ;  /* 0x000000000014d919 */ /* 0x000ee20000008800 */
[----:B------:R-:W-:Y:S01]  /*18c0*/  IADD3 R34, P0, R124, R34, RZ ;  /* 0x000000227c227210 */ /* 0x000fe20007f1e0ff */
[----:B------:R-:W4:Y:S01]  /*18d0*/  @!P1 LDC.64 R8, c[0x0][0x240] ;  /* 0x00009000ff089b82 */ /* 0x000f220000000a00 */
[----:B------:R-:W-:Y:S01]  /*18e0*/  SHF.R.S32.HI R2, RZ, 0x1f, R124 ;  /* 0x0000001fff027819 */ /* 0x000fe2000001147c */
[----:B------:R-:W-:Y:S01]  /*18f0*/  IMAD R11, R16, 0x8, R11 ;  /* 0x00000008100b7824 */ /* 0x000fe200078e020b */
[----:B------:R-:W-:-:S02]  /*1900*/  SHF.R.S32.HI R14, RZ, 0x1f, R83 ;  /* 0x0000001fff0e7819 */ /* 0x000fc40000011453 */
[----:B------:R-:W-:Y:S01]  /*1910*/  LOP3.LUT R4, R30, 0x7fffffe, RZ, 0xc0, !PT ;  /* 0x07fffffe1e047812 */ /* 0x000fe200078ec0ff */
[----:B------:R-:W-:Y:S01]  /*1920*/  IMAD.X R35, R2, 0x1, R7, P0 ;  /* 0x0000000102237824 */ /* 0x000fe200000e0607 */
[----:B------:R-:W-:Y:S02]  /*1930*/  LOP3.LUT R3, R3, 0x7fffffe, RZ, 0xc0, !PT ;  /* 0x07fffffe03037812 */ /* 0x000fe400078ec0ff */
[----:B------:R-:W-:Y:S01]  /*1940*/  LEA.HI R14, R14, R83, RZ, 0x3 ;  /* 0x000000530e0e7211 */ /* 0x000fe200078f18ff */
[----:B------:R-:W-:Y:S01]  /*1950*/  IMAD.IADD R83, R83, 0x1, -R4 ;  /* 0x0000000153537824 */ /* 0x000fe200078e0a04 */
[----:B------:R-:W-:Y:S01]  /*1960*/  IADD3 R78, P0, R124, R78, RZ ;  /* 0x0000004e7c4e7210 */ /* 0x000fe20007f1e0ff */
[----:B------:R-:W-:Y:S01]  /*1970*/  IMAD.IADD R4, R12, 0x1, -R3 ;  /* 0x000000010c047824 */ /* 0x000fe200078e0a03 */
[----:B-1----:R-:W-:Y:S01]  /*1980*/  @!P4 LEA R18, R18, R31, 0x18 ;  /* 0x0000001f1212c211 */ /* 0x002fe200078ec0ff */
[----:B------:R-:W-:Y:S01]  /*1990*/  IMAD.SHL.U32 R14, R14, 0x20, RZ ;  /* 0x000000200e0e7824 */ /* 0x000fe200078e00ff */
[----:B------:R-:W-:Y:S01]  /*19a0*/  SHF.R.S32.HI R31, RZ, 0x1f, R32 ;  /* 0x0000001fff1f7819 */ /* 0x000fe20000011420 */
[----:B------:R-:W-:Y:S01]  /*19b0*/  IMAD.X R79, R2, 0x1, R6, P0 ;  /* 0x00000001024f7824 */ /* 0x000fe200000e0606 */
[----:B------:R-:W-:Y:S01]  /*19c0*/  IADD3 R26, P0, R124, R26, RZ ;  /* 0x0000001a7c1a7210 */ /* 0x000fe20007f1e0ff */
[----:B------:R-:W-:Y:S01]  /*19d0*/  IMAD R4, R93, 0x8, R4 ;  /* 0x000000085d047824 */ /* 0x000fe200078e0204 */
[----:B------:R-:W1:Y:S01]  /*19e0*/  @!P1 LDC.64 R6, c[0x0][0x210] ;  /* 0x00008400ff069b82 */ /* 0x000e620000000a00 */
[----:B------:R-:W-:Y:S01]  /*19f0*/  @!P3 MOV R3, 0x400 ;  /* 0x000004000003b802 */ /* 0x000fe20000000f00 */
[----:B------:R-:W-:Y:S01]  /*1a00*/  IMAD R31, R31, UR4, RZ ;  /* 0x000000041f1f7c24 */ /* 0x000fe2000f8e02ff */
[--C-:B------:R-:W-:Y:S01]  /*1a10*/  SHF.R.S32.HI R13, RZ, 0x1f, R12.reuse ;  /* 0x0000001fff0d7819 */ /* 0x100fe2000001140c */
[----:B------:R-:W-:Y:S01]  /*1a20*/  IMAD.X R27, R2, 0x1, R5, P0 ;  /* 0x00000001021b7824 */ /* 0x000fe200000e0605 */
[----:B------:R-:W-:Y:S01]  /*1a30*/  ISETP.GE.AND P2, PT, R25, R10, PT ;  /* 0x0000000a1900720c */ /* 0x000fe20003f46270 */
[----:B------:R-:W-:Y:S01]  /*1a40*/  IMAD.U32 R121, R4, 0x20, R121 ;  /* 0x0000002004797824 */ /* 0x000fe200078e0079 */
[----:B--2---:R-:W-:Y:S01]  /*1a50*/  @!P3 LEA R24, R24, R3, 0x18 ;  /* 0x000000031818b211 */ /* 0x004fe200078ec0ff */
[----:B------:R-:W2:Y:S01]  /*1a60*/  @!P5 LDC.64 R4, c[0x0][0x240] ;  /* 0x00009000ff04db82 */ /* 0x000ea20000000a00 */
[----:B------:R-:W-:Y:S01]  /*1a70*/  IMAD.WIDE R28, R29, 0x40, R12 ;  /* 0x000000401d1c7825 */ /* 0x000fe200078e020c */
[----:B------:R-:W-:-:S02]  /*1a80*/  @!P5 MOV R25, 0x400 ;  /* 0x000004000019d802 */ /* 0x000fc40000000f00 */
[----:B------:R-:W-:Y:S01]  /*1a90*/  LOP3.LUT R80, R14, 0xffffff00, RZ, 0xc0, !PT ;  /* 0xffffff000e507812 */ /* 0x000fe200078ec0ff */
[----:B------:R-:W-:Y:S01]  /*1aa0*/  IMAD R31, R32, UR5, R31 ;  /* 0x00000005201f7c24 */ /* 0x000fe2000f8e021f */
[----:B---3--:R-:W-:Y:S01]  /*1ab0*/  @!P5 LEA R20, R20, R25, 0x18 ;  /* 0x000000191414d211 */ /* 0x008fe200078ec0ff */
[----:B------:R-:W-:Y:S01]  /*1ac0*/  IMAD.WIDE.U32 R32, R32, UR4, R26 ;  /* 0x0000000420207c25 */ /* 0x000fe2000f8e001a */
[----:B------:R-:W3:Y:S01]  /*1ad0*/  @!P5 LDC.64 R2, c[0x0][0x210] ;  /* 0x00008400ff02db82 */ /* 0x000ee20000000a00 */
[----:B------:R-:W-:Y:S01]  /*1ae0*/  @!P5 IADD3 R25, P0, R28, 0x20, RZ ;  /* 0x000000201c19d810 */ /* 0x000fe20007f1e0ff */
[----:B------:R-:W-:Y:S01]  /*1af0*/  ULDC.64 UR4, c[0x0][0x268] ;  /* 0x00009a0000047ab9 */ /* 0x000fe20000000a00 */
[--C-:B------:R-:W-:Y:S01]  /*1b00*/  SHF.R.S32.HI R27, RZ, 0x1, R30.reuse ;  /* 0x00000001ff1b7819 */ /* 0x100fe2000001141e */
[----:B----4-:R-:W-:Y:S01]  /*1b10*/  @!P1 IMAD R26, R29, R8, RZ ;  /* 0x000000081d1a9224 */ /* 0x010fe200078e02ff */
[----:B------:R-:W-:Y:S01]  /*1b20*/  SHF.R.S32.HI R30, RZ, 0x1f, R30 ;  /* 0x0000001fff1e7819 */ /* 0x000fe2000001141e */
[----:B------:R-:W-:-:S02]  /*1b30*/  IMAD.IADD R33, R33, 0x1, R31 ;  /* 0x0000000121217824 */ /* 0x000fc400078e021f */
[----:B------:R-:W-:Y:S01]  /*1b40*/  @!P5 IMAD.X R29, RZ, RZ, R29, P0 ;  /* 0x000000ffff1dd224 */ /* 0x000fe200000e061d */
[----:B------:R-:W-:Y:S01]  /*1b50*/  LEA.HI R30, R30, R27, RZ, 0x2 ;  /* 0x0000001b1e1e7211 */ /* 0x000fe200078f10ff */
[C---:B------:R-:W-:Y:S02]  /*1b60*/  @!P1 IMAD R26, R28.reuse, R9, R26 ;  /* 0x000000091c1a9224 */ /* 0x040fe400078e021a */
[----:B------:R-:W-:Y:S01]  /*1b70*/  @!P1 IMAD.WIDE.U32 R36, R28, R8, R32 ;  /* 0x000000081c249225 */ /* 0x000fe200078e0020 */
[----:B------:R-:W-:-:S03]  /*1b80*/  LOP3.LUT R8, R30, 0xfffffffc, RZ, 0xc0, !PT ;  /* 0xfffffffc1e087812 */ /* 0x000fc600078ec0ff */
[----:B--2---:R-:W-:Y:S01]  /*1b90*/  @!P5 IMAD R28, R29, R4, RZ ;  /* 0x000000041d1cd224 */ /* 0x004fe200078e02ff */
[C---:B-1----:R-:W-:Y:S01]  /*1ba0*/  @!P1 LEA R30, P0, R36.reuse, R6, 0x1 ;  /* 0x00000006241e9211 */ /* 0x042fe200078008ff */
[----:B------:R-:W-:Y:S02]  /*1bb0*/  @!P1 IMAD.IADD R26, R37, 0x1, R26 ;  /* 0x00000001251a9824 */ /* 0x000fe400078e021a */
[C---:B------:R-:W-:Y:S02]  /*1bc0*/  @!P5 IMAD R5, R25.reuse, R5, R28 ;  /* 0x000000051905d224 */ /* 0x040fe400078e021c */
[----:B------:R-:W-:Y:S01]  /*1bd0*/  @!P5 IMAD.WIDE.U32 R28, R25, R4, R32 ;  /* 0x00000004191cd225 */ /* 0x000fe200078e0020 */
[----:B------:R-:W-:Y:S02]  /*1be0*/  @!P1 LEA.HI.X R31, R36, R7, R26, 0x1, P0 ;  /* 0x00000007241f9211 */ /* 0x000fe400000f0c1a */
[----:B------:R-:W1:Y:S01]  /*1bf0*/  @!P4 LDC.64 R6, c[0x0][0x218] ;  /* 0x00008600ff06cb82 */ /* 0x000e620000000a00 */
[----:B------:R-:W-:Y:S01]  /*1c00*/  @!P5 IMAD.IADD R4, R29, 0x1, R5 ;  /* 0x000000011d04d824 */ /* 0x000fe200078e0205 */
[----:B---3--:R-:W-:Y:S01]  /*1c10*/  @!P5 LEA R26, P0, R28, R2, 0x1 ;  /* 0x000000021c1ad211 */ /* 0x008fe200078008ff */
[----:B------:R-:W-:Y:S01]  /*1c20*/  IMAD R9, R23, UR4, RZ ;  /* 0x0000000417097c24 */ /* 0x000fe2000f8e02ff */
[----:B------:R-:W-:Y:S01]  /*1c30*/  SHF.L.U64.HI R2, R90, 0x5, R91 ;  /* 0x000000055a027819 */ /* 0x000fe2000001025b */
[----:B------:R-:W-:Y:S01]  /*1c40*/  IMAD.IADD R8, R27, 0x1, -R8 ;  /* 0x000000011b087824 */ /* 0x000fe200078e0a08 */
[----:B------:R-:W-:Y:S01]  /*1c50*/  @!P5 LEA.HI.X R27, R28, R3, R4, 0x1, P0 ;  /* 0x000000031c1bd211 */ /* 0x000fe200000f0c04 */
[C---:B------:R-:W-:Y:S01]  /*1c60*/  IMAD R9, R22.reuse, UR5, R9 ;  /* 0x0000000516097c24 */ /* 0x040fe2000f8e0209 */
[----:B------:R-:W2:Y:S01]  /*1c70*/  @!P3 LDC.64 R4, c[0x0][0x218] ;  /* 0x00008600ff04bb82 */ /* 0x000ea20000000a00 */
[----:B------:R-:W-:Y:S01]  /*1c80*/  IMAD.WIDE.U32 R22, R22, UR4, R34 ;  /* 0x0000000416167c25 */ /* 0x000fe2000f8e0022 */
[----:B------:R-:W-:Y:S01]  /*1c90*/  UMOV UR4, 0x400 ;  /* 0x0000040000047882 */ /* 0x000fe20000000000 */
[----:B------:R-:W-:Y:S01]  /*1ca0*/  SHF.R.S32.HI R3, RZ, 0x1, R21 ;  /* 0x00000001ff037819 */ /* 0x000fe20000011415 */
[----:B------:R-:W-:Y:S01]  /*1cb0*/  ULEA UR4, UR6, UR4, 0x18 ;  /* 0x0000000406047291 */ /* 0x000fe2000f8ec03f */
[----:B------:R-:W-:Y:S01]  /*1cc0*/  IADD3 R19, P0, R12, R19, RZ ;  /* 0x000000130c137210 */ /* 0x000fe20007f1e0ff */
[----:B------:R-:W-:-:S02]  /*1cd0*/  @!P5 IMAD R20, R121, 0x2, R20 ;  /* 0x000000027914d824 */ /* 0x000fc400078e0214 */
[----:B------:R-:W-:Y:S02]  /*1ce0*/  IMAD.SHL.U32 R28, R3, 0x40, RZ ;  /* 0x00000040031c7824 */ /* 0x000fe400078e00ff */
[C---:B------:R-:W-:Y:S02]  /*1cf0*/  @!P4 IMAD R18, R121.reuse, 0x2, R18 ;  /* 0x000000027912c824 */ /* 0x040fe400078e0212 */
[C---:B------:R-:W-:Y:S01]  /*1d00*/  @!P3 IMAD R24, R121.reuse, 0x2, R24 ;  /* 0x000000027918b824 */ /* 0x040fe200078e0218 */
[----:B------:R-:W-:Y:S01]  /*1d10*/  LEA R121, R121, UR4, 0x1 ;  /* 0x0000000479797c11 */ /* 0x000fe2000f8e08ff */
[C---:B------:R-:W-:Y:S01]  /*1d20*/  IMAD.X R17, R13.reuse, 0x1, R17, P0 ;  /* 0x000000010d117824 */ /* 0x040fe200000e0611 */
[----:B------:R-:W-:Y:S01]  /*1d30*/  LOP3.LUT R28, R28, 0xc0, RZ, 0xc0, !PT ;  /* 0x000000c01c1c7812 */ /* 0x000fe200078ec0ff */
[-C--:B------:R-:W-:Y:S02]  /*1d40*/  IMAD R13, R13, R90.reuse, RZ ;  /* 0x0000005a0d0d7224 */ /* 0x080fe400078e02ff */
[----:B------:R-:W-:Y:S01]  /*1d50*/  IMAD.WIDE.U32 R78, R12, R90, R78 ;  /* 0x0000005a0c4e7225 */ /* 0x000fe200078e004e */
[----:B------:R-:W-:Y:S01]  /*1d60*/  @!PT LDS RZ, [RZ] ;  /* 0x00000000fffff984 */ /* 0x000fe20000000800 */
[----:B------:R-:W-:Y:S01]  /*1d70*/  @!PT LDS RZ, [RZ] ;  /* 0x00000000fffff984 */ /* 0x000fe20000000800 */
[----:B------:R-:W-:Y:S01]  /*1d80*/  @!PT LDS RZ, [RZ] ;  /* 0x00000000fffff984 */ /* 0x000fe20000000800 */
[----:B------:R-:W-:Y:S01]  /*1d90*/  @!P1 LDGSTS.E.BYPASS.LTC128B.128 [R121], desc[UR10][R30.64] ;  /* 0x000000001e799fae */ /* 0x000fe2000b901d4a */
[----:B------:R-:W-:-:S02]  /*1da0*/  LOP3.LUT R15, R28, 0x8, R15, 0xf8, !PT ;  /* 0x000000081c0f7812 */ /* 0x000fc400078ef80f */
[----:B------:R-:W-:Y:S01]  /*1db0*/  IMAD R13, R12, R91, R13 ;  /* 0x0000005b0c0d7224 */ /* 0x000fe200078e020d */
[----:B------:R-:W-:Y:S01]  /*1dc0*/  @!P1 LDGSTS.E.BYPASS.LTC128B.128 [R121+0x1000], desc[UR10][R30.64+0x40] ;  /* 0x010000401e799fae */ /* 0x000fe2000b901d4a */
[----:B------:R-:W-:Y:S01]  /*1dd0*/  SHF.R.U32.HI R116, RZ, 0x3, R28 ;  /* 0x00000003ff747819 */ /* 0x000fe2000001161c */
[----:B------:R-:W-:Y:S02]  /*1de0*/  IMAD.SHL.U32 R77, R8, 0x40, RZ ;  /* 0x00000040084d7824 */ /* 0x000fe400078e00ff */
[----:B------:R2:W-:Y:S01]  /*1df0*/  @!P1 LDGSTS.E.BYPASS.LTC128B.128 [R121+0x2000], desc[UR10][R30.64+0x80] ;  /* 0x020000801e799fae */ /* 0x0005e2000b901d4a */
[----:B------:R-:W-:Y:S01]  /*1e00*/  IMAD.IADD R102, R79, 0x1, R13 ;  /* 0x000000014f667824 */ /* 0x000fe200078e020d */
[----:B-1----:R-:W-:Y:S01]  /*1e10*/  @!P4 LEA R28, P1, R78, R6, 0x1 ;  /* 0x000000064e1cc211 */ /* 0x002fe200078208ff */
[----:B------:R-:W-:Y:S01]  /*1e20*/  IMAD.IADD R23, R23, 0x1, R9 ;  /* 0x0000000117177824 */ /* 0x000fe200078e0209 */
[----:B------:R-:W-:Y:S01]  /*1e30*/  @!P3 IADD3 R6, P0, R76, R78, RZ ;  /* 0x0000004e4c06b210 */ /* 0x000fe20007f1e0ff */
[----:B------:R-:W-:Y:S01]  /*1e40*/  @!P5 LDGSTS.E.BYPASS.LTC128B.128 [R20+0x800], desc[UR10][R26.64] ;  /* 0x008000001a14dfae */ /* 0x000fe2000b901d4a */
[----:B------:R-:W-:Y:S01]  /*1e50*/  @!P4 LEA.HI.X R29, R78, R7, R102, 0x1, P1 ;  /* 0x000000074e1dc211 */ /* 0x000fe200008f0c66 */
[----:B------:R-:W-:Y:S01]  /*1e60*/  IMAD.WIDE.U32 R86, R19, R88, R22 ;  /* 0x0000005813567225 */ /* 0x000fe200078e0016 */
[----:B------:R-:W-:Y:S01]  /*1e70*/  LOP3.LUT R77, R77, 0xc0, RZ, 0xc0, !PT ;  /* 0x000000c04d4d7812 */ /* 0x000fe200078ec0ff */
[----:B------:R-:W-:Y:S01]  /*1e80*/  @!P5 LDGSTS.E.BYPASS.LTC128B.128 [R20+0x1800], desc[UR10][R26.64+0x40] ;  /* 0x018000401a14dfae */ /* 0x000fe2000b901d4a */
[----:B------:R-:W-:Y:S01]  /*1e90*/  ISETP.GE.AND P1, PT, R12, R10, PT ;  /* 0x0000000a0c00720c */ /* 0x000fe20003f26270 */
[----:B------:R-:W-:Y:S01]  /*1ea0*/  @!P3 IMAD.X R7, R2, 0x1, R102, P0 ;  /* 0x000000010207b824 */ /* 0x000fe200000e0666 */
[----:B------:R-:W-:Y:S01]  /*1eb0*/  LOP3.LUT R116, R15, R116, RZ, 0x3c, !PT ;  /* 0x000000740f747212 */ /* 0x000fe200078e3cff */
[----:B------:R-:W-:Y:S04]  /*1ec0*/  @!P5 LDGSTS.E.BYPASS.LTC128B.128 [R20+0x2800], desc[UR10][R26.64+0x80] ;  /* 0x028000801a14dfae */ /* 0x000fe8000b901d4a */
[----:B------:R-:W-:Y:S01]  /*1ed0*/  @!P4 LDGSTS.E.BYPASS.LTC128B.128 [R18+0x3000], desc[UR10][R28.64] ;  /* 0x030000001c12cfae */ /* 0x000fe2000b901d4a */
[----:B------:R-:W-:-:S03]  /*1ee0*/  IMAD.U32 R116, R11, 0x20, R116 ;  /* 0x000000200b747824 */ /* 0x000fc600078e0074 */
[----:B------:R-:W-:Y:S02]  /*1ef0*/  @!P4 LDGSTS.E.BYPASS.LTC128B.128 [R18+0x4000], desc[UR10][R28.64+0x40] ;  /* 0x040000401c12cfae */ /* 0x000fe4000b901d4a */
[----:B------:R-:W-:Y:S02]  /*1f00*/  LEA R116, R116, UR4, 0x1 ;  /* 0x0000000474747c11 */ /* 0x000fe4000f8e08ff */
[----:B------:R-:W-:Y:S01]  /*1f10*/  @!P4 LDGSTS.E.BYPASS.LTC128B.128 [R18+0x5000], desc[UR10][R28.64+0x80] ;  /* 0x050000801c12cfae */ /* 0x000fe2000b901d4a */
[----:B--2---:R-:W-:Y:S01]  /*1f20*/  @!P3 LEA R30, P0, R6, R4, 0x1 ;  /* 0x00000004061eb211 */ /* 0x004fe200078008ff */
[----:B------:R-:W-:-:S03]  /*1f30*/  IMAD R4, R17, R88, RZ ;  /* 0x0000005811047224 */ /* 0x000fc600078e02ff */
[----:B------:R-:W-:Y:S01]  /*1f40*/  @!P3 LEA.HI.X R31, R6, R5, R7, 0x1, P0 ;  /* 0x00000005061fb211 */ /* 0x000fe200000f0c07 */
[----:B------:R-:W-:Y:S01]  /*1f50*/  IMAD R5, R19, R89, R4 ;  /* 0x0000005913057224 */ /* 0x000fe200078e0204 */
[----:B------:R-:W-:Y:S01]  /*1f60*/  LEA R128, P0, R86, UR8, 0x1 ;  /* 0x0000000856807c11 */ /* 0x000fe2000f8008ff */
[----:B------:R-:W-:Y:S02]  /*1f70*/  IMAD.SHL.U32 R4, R16, 0x8, RZ ;  /* 0x0000000810047824 */ /* 0x000fe400078e00ff */
[----:B------:R-:W-:Y:S01]  /*1f80*/  @!P3 LDGSTS.E.BYPASS.LTC128B.128 [R24+0x3800], desc[UR10][R30.64] ;  /* 0x038000001e18bfae */ /* 0x000fe2000b901d4a */
[----:B------:R-:W-:Y:S02]  /*1f90*/  IMAD.IADD R84, R87, 0x1, R5 ;  /* 0x0000000157547824 */ /* 0x000fe400078e0205 */
[----:B------:R-:W-:Y:S01]  /*1fa0*/  LOP3.LUT R4, R77, 0x8, R4, 0xf8, !PT ;  /* 0x000000084d047812 */ /* 0x000fe200078ef804 */
[----:B------:R-:W-:Y:S01]  /*1fb0*/  @!P3 LDGSTS.E.BYPASS.LTC128B.128 [R24+0x4800], desc[UR10][R30.64+0x40] ;  /* 0x048000401e18bfae */ /* 0x000fe2000b901d4a */
[----:B------:R-:W-:Y:S01]  /*1fc0*/  SHF.R.U32.HI R77, RZ, 0x3, R77 ;  /* 0x00000003ff4d7819 */ /* 0x000fe2000001164d */
[----:B------:R-:W-:Y:S01]  /*1fd0*/  IMAD.WIDE.U32 R6, R88, 0x40, RZ ;  /* 0x0000004058067825 */ /* 0x000fe200078e00ff */
[----:B------:R-:W-:Y:S01]  /*1fe0*/  LEA.HI.X R129, R86, UR9, R84, 0x1, P0 ;  /* 0x0000000956817c11 */ /* 0x000fe200080f0c54 */
[----:B------:R1:W-:Y:S01]  /*1ff0*/  @!P3 LDGSTS.E.BYPASS.LTC128B.128 [R24+0x5800], desc[UR10][R30.64+0x80] ;  /* 0x058000801e18bfae */ /* 0x0003e2000b901d4a */
[----:B------:R-:W-:Y:S01]  /*2000*/  LOP3.LUT R77, R4, R77, RZ, 0x3c, !PT ;  /* 0x0000004d044d7212 */ /* 0x000fe200078e3cff */
[----:B------:R-:W-:Y:S01]  /*2010*/  IMAD R4, R93, 0x200, R80 ;  /* 0x000002005d047824 */ /* 0x000fe200078e0250 */
[----:B------:R-:W-:Y:S01]  /*2020*/  @!P2 IADD3 R6, P0, R128, R6, RZ ;  /* 0x000000068006a210 */ /* 0x000fe20007f1e0ff */
[----:B------:R-:W0:Y:S01]  /*2030*/  LDGDEPBAR ;  /* 0x00000000000079af */ /* 0x000e220000000000 */
[----:B------:R-:W-:-:S02]  /*2040*/  IMAD.SHL.U32 R5, R89, 0x40, RZ ;  /* 0x0000004059057824 */ /* 0x000fc400078e00ff */
[C---:B------:R-:W-:Y:S02]  /*2050*/  IMAD R4, R83.reuse, 0x20, R4 ;  /* 0x0000002053047824 */ /* 0x040fe400078e0204 */
[----:B------:R-:W-:Y:S01]  /*2060*/  IMAD R80, R83, 0x20, R80 ;  /* 0x0000002053507824 */ /* 0x000fe200078e0250 */
[----:B------:R-:W-:Y:S01]  /*2070*/  @!P2 IADD3.X R7, R129, R7, R5, P0, !PT ;  /* 0x000000078107a210 */ /* 0x000fe200007fe405 */
[----:B------:R-:W-:Y:S01]  /*2080*/  IMAD.IADD R117, R77, 0x1, R4 ;  /* 0x000000014d757824 */ /* 0x000fe200078e0204 */
[----:B------:R-:W-:Y:S01]  /*2090*/  LOP3.LUT P0, RZ, R3, 0x2, RZ, 0xc0, !PT ;  /* 0x0000000203ff7812 */ /* 0x000fe2000780c0ff */
[----:B------:R-:W-:Y:S02]  /*20a0*/  IMAD.MOV.U32 R3, RZ, RZ, 0x10 ;  /* 0x00000010ff037424 */ /* 0x000fe400078e00ff */
[----:B------:R-:W-:Y:S01]  /*20b0*/  IMAD.MOV.U32 R5, RZ, RZ, 0x20 ;  /* 0x00000020ff057424 */ /* 0x000fe200078e00ff */
[----:B------:R-:W-:-:S04]  /*20c0*/  LEA R117, R117, UR4, 0x1 ;  /* 0x0000000475757c11 */ /* 0x000fc8000f8e08ff */
[----:B------:R-:W-:-:S05]  /*20d0*/  SEL R5, R5, 0xffffffe0, !P0 ;  /* 0xffffffe005057807 */ /* 0x000fca0004000000 */
[----:B------:R-:W-:Y:S01]  /*20e0*/  IMAD.IADD R113, R116, 0x1, R5 ;  /* 0x0000000174717824 */ /* 0x000fe200078e0205 */
[----:B------:R-:W-:-:S04]  /*20f0*/  DEPBAR.LE SB0, 0x0 ;  /* 0x000080000000791a */ /* 0x000fc80000000000 */
[----:B------:R-:W-:Y:S06]  /*2100*/  BAR.SYNC.DEFER_BLOCKING 0x0 ;  /* 0x0000000000007b1d */ /* 0x000fec0000010000 */
        /* <DEDUP_REMOVED lines=10> */
[----:B------:R-:W-:Y:S01]  /*21b0*/  @!P1 LDGSTS.E.BYPASS.LTC128B.128 [R121+0x8000], desc[UR10][R128.64+0x80] ;  /* 0x0800008080799fae */ /* 0x000fe2000b901d4a */
[----:B------:R-:W-:-:S03]  /*21c0*/  LOP3.LUT P1, RZ, R8, 0x2, RZ, 0xc0, !PT ;  /* 0x0000000208ff7812 */ /* 0x000fc6000782c0ff */
[----:B------:R-:W-:Y:S01]  /*21d0*/  @P2 STS.128 [R121+0x6800], RZ ;  /* 0x006800ff79002388 */ /* 0x000fe20000000c00 */
[----:B------:R-:W-:-:S03]  /*21e0*/  SEL R3, R3, 0xfffffff0, !P1 ;  /* 0xfffffff003037807 */ /* 0x000fc60004800000 */
[----:B------:R-:W-:Y:S02]  /*21f0*/  @P2 STS.128 [R121+0x7800], RZ ;  /* 0x007800ff79002388 */ /* 0x000fe40000000c00 */
[----:B------:R-:W-:Y:S02]  /*2200*/  IMAD R115, R3, 0x2, R117 ;  /* 0x0000000203737824 */ /* 0x000fe400078e0275 */
        /* <DEDUP_REMOVED lines=9> */
[----:B------:R-:W4:Y:S04]  /*22a0*/  LDSM.16.M88.4 R32, [R116+0x3400] ;  /* 0x003400007420783b */ /* 0x000f280000000200 */
[----:B-1----:R-:W1:Y:S04]  /*22b0*/  LDSM.16.M88.4 R24, [R116+0x3800] ;  /* 0x003800007418783b */ /* 0x002e680000000200 */
[----:B------:R-:W-:Y:S04]  /*22c0*/  LDSM.16.M88.4 R20, [R115] ;  /* 0x000000007314783b */ /* 0x000fe80000000200 */
[----:B------:R-:W1:Y:S04]  /*22d0*/  LDSM.16.M88.4 R16, [R113+0x3000] ;  /* 0x003000007110783b */ /* 0x000e680000000200 */
[----:B------:R-:W1:Y:S04]  /*22e0*/  LDSM.16.M88.4 R56, [R116+0x3c00] ;  /* 0x003c00007438783b */ /* 0x000e680000000200 */
[----:B------:R-:W1:Y:S04]  /*22f0*/  LDSM.16.M88.4 R8, [R113+0x3400] ;  /* 0x003400007108783b */ /* 0x000e680000000200 */
[----:B------:R-:W1:Y:S04]  /*2300*/  LDSM.16.M88.4 R52, [R113+0x3800] ;  /* 0x003800007134783b */ /* 0x000e680000000200 */
[----:B------:R-:W-:Y:S04]  /*2310*/  LDSM.16.M88.4 R72, [R117+0x1000] ;  /* 0x001000007548783b */ /* 0x000fe80000000200 */
[----:B------:R-:W1:Y:S01]  /*2320*/  LDSM.16.M88.4 R12, [R116+0x4000] ;  /* 0x00400000740c783b */ /* 0x000e620000000200 */
[C---:B---3--:R-:W-:Y:S03]  /*2330*/  HMMA.16816.F32 R44, R60.reuse, R40, RZ ;  /* 0x000000283c2c723c */ /* 0x048fe600000018ff */
[----:B------:R-:W3:Y:S04]  /*2340*/  LDSM.16.M88.4 R48, [R113+0x3c00] ;  /* 0x003c00007130783b */ /* 0x000ee80000000200 */
[----:B--2---:R-:W2:Y:S01]  /*2350*/  LDSM.16.M88.4 R4, [R116+0x4400] ;  /* 0x004400007404783b */ /* 0x004ea20000000200 */
[C---:B------:R-:W-:Y:S03]  /*2360*/  HMMA.16816.F32 R40, R60.reuse, R42, RZ ;  /* 0x0000002a3c28723c */ /* 0x040fe600000018ff */
[----:B------:R-:W-:Y:S03]  /*2370*/  LDSM.16.M88.4 R68, [R116+0x4c00] ;  /* 0x004c00007444783b */ /* 0x000fe60000000200 */
[C---:B----4-:R-:W-:Y:S01]  /*2380*/  HMMA.16816.F32 R36, R60.reuse, R32, RZ ;  /* 0x000000203c24723c */ /* 0x050fe200000018ff */
[----:B------:R-:W0:Y:S05]  /*2390*/  LDGDEPBAR ;  /* 0x00000000000079af */ /* 0x000e2a0000000000 */
[C---:B------:R-:W-:Y:S06]  /*23a0*/  HMMA.16816.F32 R32, R60.reuse, R34, RZ ;  /* 0x000000223c20723c */ /* 0x040fec00000018ff */
[C---:B-1----:R-:W-:Y:S06]  /*23b0*/  HMMA.16816.F32 R28, R60.reuse, R24, RZ ;  /* 0x000000183c1c723c */ /* 0x042fec00000018ff */
[----:B------:R-:W-:Y:S06]  /*23c0*/  HMMA.16816.F32 R24, R60, R26, RZ ;  /* 0x0000001a3c18723c */ /* 0x000fec00000018ff */
[----:B------:R-:W-:Y:S06]  /*23d0*/  HMMA.16816.F32 R44, R20, R16, R44 ;  /* 0x00000010142c723c */ /* 0x000fec000000182c */
[----:B------:R-:W-:Y:S06]  /*23e0*/  HMMA.16816.F32 R64, R60, R56, RZ ;  /* 0x000000383c40723c */ /* 0x000fec00000018ff */
[----:B------:R-:W-:Y:S01]  /*23f0*/  HMMA.16816.F32 R40, R20, R18, R40 ;  /* 0x000000121428723c */ /* 0x000fe20000001828 */
[----:B------:R-:W-:Y:S05]  /*2400*/  LDSM.16.M88.4 R16, [R116+0x4800] ;  /* 0x004800007410783b */ /* 0x000fea0000000200 */
[----:B------:R-:W-:Y:S01]  /*2410*/  HMMA.16816.F32 R60, R60, R58, RZ ;  /* 0x0000003a3c3c723c */ /* 0x000fe200000018ff */
[----:B------:R-:W-:Y:S05]  /*2420*/  LDSM.16.M88.4 R56, [R113+0x4000] ;  /* 0x004000007138783b */ /* 0x000fea0000000200 */
[C---:B------:R-:W-:Y:S06]  /*2430*/  HMMA.16816.F32 R36, R20.reuse, R8, R36 ;  /* 0x000000081424723c */ /* 0x040fec0000001824 */
[C---:B------:R-:W-:Y:S01]  /*2440*/  HMMA.16816.F32 R32, R20.reuse, R10, R32 ;  /* 0x0000000a1420723c */ /* 0x040fe20000001820 */
[----:B------:R-:W1:Y:S05]  /*2450*/  LDSM.16.M88.4 R8, [R115+0x1000] ;  /* 0x001000007308783b */ /* 0x000e6a0000000200 */
[C---:B------:R-:W-:Y:S06]  /*2460*/  HMMA.16816.F32 R28, R20.reuse, R52, R28 ;  /* 0x00000034141c723c */ /* 0x040fec000000181c */
[----:B------:R-:W-:Y:S01]  /*2470*/  HMMA.16816.F32 R24, R20, R54, R24 ;  /* 0x000000361418723c */ /* 0x000fe20000001818 */
[----:B------:R-:W4:Y:S05]  /*2480*/  LDSM.16.M88.4 R52, [R113+0x4400] ;  /* 0x004400007134783b */ /* 0x000f2a0000000200 */
[----:B------:R-:W-:Y:S06]  /*2490*/  HMMA.16816.F32 R44, R72, R12, R44 ;  /* 0x0000000c482c723c */ /* 0x000fec000000182c */
[----:B---3--:R-:W-:Y:S06]  /*24a0*/  HMMA.16816.F32 R64, R20, R48, R64 ;  /* 0x000000301440723c */ /* 0x008fec0000001840 */
[----:B------:R-:W-:Y:S01]  /*24b0*/  HMMA.16816.F32 R40, R72, R14, R40 ;  /* 0x0000000e4828723c */ /* 0x000fe20000001828 */
[----:B------:R-:W-:Y:S05]  /*24c0*/  LDSM.16.M88.4 R12, [R113+0x4c00] ;  /* 0x004c0000710c783b */ /* 0x000fea0000000200 */
[----:B------:R-:W-:Y:S01]  /*24d0*/  HMMA.16816.F32 R60, R20, R50, R60 ;  /* 0x00000032143c723c */ /* 0x000fe2000000183c */
[----:B------:R-:W-:Y:S04]  /*24e0*/  LDSM.16.M88.4 R20, [R116+0x5000] ;  /* 0x005000007414783b */ /* 0x000fe80000000200 */
[----:B------:R-:W-:Y:S01]  /*24f0*/  LDSM.16.M88.4 R48, [R113+0x4800] ;  /* 0x004800007130783b */ /* 0x000fe20000000200 */
[C---:B--2---:R-:W-:Y:S06]  /*2500*/  HMMA.16816.F32 R36, R72.reuse, R4, R36 ;  /* 0x000000044824723c */ /* 0x044fec0000001824 */
[----:B------:R-:W-:Y:S01]  /*2510*/  HMMA.16816.F32 R32, R72, R6, R32 ;  /* 0x000000064820723c */ /* 0x000fe20000001820 */
[----:B------:R-:W2:Y:S05]  /*2520*/  LDSM.16.M88.4 R4, [R117+0x2000] ;  /* 0x002000007504783b */ /* 0x000eaa0000000200 */
[----:B-1----:R-:W-:Y:S06]  /*2530*/  HMMA.16816.F32 R44, R8, R56, R44 ;  /* 0x00000038082c723c */ /* 0x002fec000000182c */
[----:B------:R-:W-:Y:S06]  /*2540*/  HMMA.16816.F32 R64, R72, R68, R64 ;  /* 0x000000444840723c */ /* 0x000fec0000001840 */
[----:B------:R-:W-:Y:S01]  /*2550*/  HMMA.16816.F32 R56, R8, R58, R40 ;  /* 0x0000003a0838723c */ /* 0x000fe20000001828 */
[----:B------:R-:W-:Y:S05]  /*2560*/  LDSM.16.M88.4 R40, [R116+0x5800] ;  /* 0x005800007428783b */ /* 0x000fea0000000200 */
[C---:B------:R-:W-:Y:S06]  /*2570*/  HMMA.16816.F32 R28, R72.reuse, R16, R28 ;  /* 0x00000010481c723c */ /* 0x040fec000000181c */
[C---:B------:R-:W-:Y:S01]  /*2580*/  HMMA.16816.F32 R24, R72.reuse, R18, R24 ;  /* 0x000000124818723c */ /* 0x040fe20000001818 */
[----:B------:R-:W1:Y:S05]  /*2590*/  LDSM.16.M88.4 R16, [R116+0x5400] ;  /* 0x005400007410783b */ /* 0x000e6a0000000200 */
[----:B------:R-:W-:Y:S01]  /*25a0*/  HMMA.16816.F32 R60, R72, R70, R60 ;  /* 0x00000046483c723c */ /* 0x000fe2000000183c */
[----:B------:R-:W-:Y:S05]  /*25b0*/  LDSM.16.M88.4 R68, [R113+0x5000] ;  /* 0x005000007144783b */ /* 0x000fea0000000200 */
[----:B----4-:R-:W-:Y:S01]  /*25c0*/  HMMA.16816.F32 R72, R8, R52, R36 ;  /* 0x000000340848723c */ /* 0x010fe20000001824 */
[----:B------:R-:W3:Y:S05]  /*25d0*/  LDSM.16.M88.4 R36, [R115+0x2000] ;  /* 0x002000007324783b */ /* 0x000eea0000000200 */
[----:B--2---:R-:W-:Y:S06]  /*25e0*/  HMMA.16816.F32 R44, R4, R20, R44 ;  /* 0x00000014042c723c */ /* 0x004fec000000182c */
[C---:B------:R-:W-:Y:S06]  /*25f0*/  HMMA.16816.F32 R32, R8.reuse, R54, R32 ;  /* 0x000000360820723c */ /* 0x040fec0000001820 */
[----:B------:R-:W-:Y:S06]  /*2600*/  HMMA.16816.F32 R64, R8, R12, R64 ;  /* 0x0000000c0840723c */ /* 0x000fec0000001840 */
[----:B------:R-:W-:Y:S01]  /*2610*/  HMMA.16816.F32 R56, R4, R22, R56 ;  /* 0x000000160438723c */ /* 0x000fe20000001838 */
[----:B------:R-:W-:Y:S01]  /*2620*/  LOP3.LUT R12, R92, 0xffffffe0, RZ, 0xc0, !PT ;  /* 0xffffffe05c0c7812 */ /* 0x000fe200078ec0ff */
[----:B------:R-:W2:Y:S04]  /*2630*/  LDSM.16.M88.4 R20, [R113+0x5400] ;  /* 0x005400007114783b */ /* 0x000ea80000000200 */
[C---:B------:R-:W-:Y:S01]  /*2640*/  IMAD.IADD R12, R85.reuse, 0x1, -R12 ;  /* 0x00000001550c7824 */ /* 0x040fe200078e0a0c */
[----:B------:R-:W-:Y:S01]  /*2650*/  HMMA.16816.F32 R28, R8, R48, R28 ;  /* 0x00000030081c723c */ /* 0x000fe2000000181c */
[----:B------:R-:W-:-:S03]  /*2660*/  IMAD.SHL.U32 R85, R85, 0x2, RZ ;  /* 0x0000000255557824 */ /* 0x000fc600078e00ff */
[----:B------:R-:W-:Y:S02]  /*2670*/  SHF.R.S32.HI R123, RZ, 0x1f, R12 ;  /* 0x0000001fff7b7819 */ /* 0x000fe4000001140c */
[----:B-1----:R-:W-:Y:S01]  /*2680*/  HMMA.16816.F32 R72, R4, R16, R72 ;  /* 0x000000100448723c */ /* 0x002fe20000001848 */
[----:B------:R-:W-:Y:S02]  /*2690*/  LOP3.LUT R85, R85, 0x6, RZ, 0xc0, !PT ;  /* 0x0000000655557812 */ /* 0x000fe400078ec0ff */
[----:B------:R-:W-:Y:S01]  /*26a0*/  LEA.HI R123, R123, R12, RZ, 0x2 ;  /* 0x0000000c7b7b7211 */ /* 0x000fe200078f10ff */
[----:B------:R-:W-:Y:S02]  /*26b0*/  IMAD R12, R93, 0x10, R95 ;  /* 0x000000105d0c7824 */ /* 0x000fe400078e025f */
[----:B---3--:R-:W-:Y:S01]  /*26c0*/  HMMA.16816.F32 R44, R36, R68, R44 ;  /* 0x00000044242c723c */ /* 0x008fe2000000182c */
[----:B------:R-:W-:-:S04]  /*26d0*/  SHF.R.S32.HI R123, RZ, 0x2, R123 ;  /* 0x00000002ff7b7819 */ /* 0x000fc8000001147b */
[----:B------:R-:W-:Y:S01]  /*26e0*/  IADD3 R12, R12, 0x1, R123 ;  /* 0x000000010c0c7810 */ /* 0x000fe20007ffe07b */
[----:B------:R-:W-:Y:S01]  /*26f0*/  HMMA.16816.F32 R32, R4, R18, R32 ;  /* 0x000000120420723c */ /* 0x000fe20000001820 */
[----:B------:R-:W-:Y:S02]  /*2700*/  LDSM.16.M88.4 R16, [R113+0x5800] ;  /* 0x005800007110783b */ /* 0x000fe40000000200 */
[----:B------:R-:W-:Y:S01]  /*2710*/  IADD3 R13, R81, R12, -R122 ;  /* 0x0000000c510d7210 */ /* 0x000fe20007ffe87a */
[----:B------:R-:W-:Y:S02]  /*2720*/  IMAD.IADD R12, R0, 0x1, R85 ;  /* 0x00000001000c7824 */ /* 0x000fe400078e0255 */
[----:B------:R-:W-:Y:S02]  /*2730*/  HMMA.16816.F32 R56, R36, R70, R56 ;  /* 0x000000462438723c */ /* 0x000fe40000001838 */
[----:B------:R-:W-:Y:S02]  /*2740*/  IMAD.IADD R82, R13, 0x1, R82 ;  /* 0x000000010d527824 */ /* 0x000fe400078e0252 */
[----:B------:R-:W-:-:S02]  /*2750*/  VIADD R13, R12, 0x1 ;  /* 0x000000010c0d7836 */ /* 0x000fc40000000000 */
[----:B------:R-:W-:Y:S01]  /*2760*/  HMMA.16816.F32 R24, R8, R50, R24 ;  /* 0x000000320818723c */ /* 0x000fe20000001818 */
[----:B------:R-:W1:Y:S01]  /*2770*/  LDSM.16.M88.4 R48, [R116+0x5c00] ;  /* 0x005c00007430783b */ /* 0x000e620000000200 */
[C---:B------:R-:W-:Y:S02]  /*2780*/  VIMNMX R100, R82.reuse, R81, PT ;  /* 0x0000005152647248 */ /* 0x040fe40003fe0100 */
[----:B------:R-:W-:Y:S02]  /*2790*/  VIADDMNMX R99, R82, 0x8, R81, PT ;  /* 0x0000000852637846 */ /* 0x000fe40003800151 */
[----:B------:R-:W-:Y:S01]  /*27a0*/  HMMA.16816.F32 R28, R4, R40, R28 ;  /* 0x00000028041c723c */ /* 0x000fe2000000181c */
[-C--:B------:R-:W-:Y:S02]  /*27b0*/  ISETP.GE.AND P3, PT, R13, R100.reuse, PT ;  /* 0x000000640d00720c */ /* 0x080fe40003f66270 */
[C---:B------:R-:W-:Y:S02]  /*27c0*/  ISETP.GE.AND P0, PT, R12.reuse, R100, PT ;  /* 0x000000640c00720c */ /* 0x040fe40003f06270 */
[----:B------:R-:W-:Y:S01]  /*27d0*/  FSEL R45, R45, -INF , !P3 ;  /* 0xff8000002d2d7808 */ /* 0x000fe20005800000 */
[----:B--2---:R-:W-:Y:S01]  /*27e0*/  HMMA.16816.F32 R72, R36, R20, R72 ;  /* 0x000000142448723c */ /* 0x004fe20000001848 */
[C---:B------:R-:W-:Y:S01]  /*27f0*/  VIADD R41, R12.reuse, 0x8 ;  /* 0x000000080c297836 */ /* 0x040fe20000000000 */
[CC--:B------:R-:W-:Y:S01]  /*2800*/  ISETP.GE.AND P3, PT, R12.reuse, R99.reuse, PT ;  /* 0x000000630c00720c */ /* 0x0c0fe20003f66270 */
[----:B------:R-:W-:Y:S01]  /*2810*/  VIADD R40, R12, 0x9 ;  /* 0x000000090c287836 */ /* 0x000fe20000000000 */
[----:B------:R-:W-:-:S02]  /*2820*/  ISETP.GE.AND P1, PT, R13, R99, PT ;  /* 0x000000630d00720c */ /* 0x000fc40003f26270 */
[CC--:B------:R-:W-:Y:S01]  /*2830*/  ISETP.GE.AND P5, PT, R41.reuse, R100.reuse, PT ;  /* 0x000000642900720c */ /* 0x0c0fe20003fa6270 */
[----:B------:R-:W-:Y:S01]  /*2840*/  VIADD R20, R12, 0x10 ;  /* 0x000000100c147836 */ /* 0x000fe20000000000 */
[----:B------:R-:W-:Y:S01]  /*2850*/  HMMA.16816.F32 R32, R36, R22, R32 ;  /* 0x000000162420723c */ /* 0x000fe20000001820 */
[-C--:B------:R-:W-:Y:S02]  /*2860*/  ISETP.GE.AND P2, PT, R41, R99.reuse, PT ;  /* 0x000000632900720c */ /* 0x080fe40003f46270 */
[----:B------:R-:W-:Y:S02]  /*2870*/  FSEL R41, R56, -INF , !P5 ;  /* 0xff80000038297808 */ /* 0x000fe40006800000 */
[----:B------:R-:W-:Y:S01]  /*2880*/  FSEL R46, R46, -INF , !P3 ;  /* 0xff8000002e2e7808 */ /* 0x000fe20005800000 */
[----:B------:R-:W-:Y:S01]  /*2890*/  HMMA.16816.F32 R60, R8, R14, R60 ;  /* 0x0000000e083c723c */ /* 0x000fe2000000183c */
[C---:B------:R-:W-:Y:S02]  /*28a0*/  ISETP.GE.AND P5, PT, R20.reuse, R100, PT ;  /* 0x000000641400720c */ /* 0x040fe40003fa6270 */
[----:B------:R-:W-:-:S02]  /*28b0*/  ISETP.GE.AND P3, PT, R20, R99, PT ;  /* 0x000000631400720c */ /* 0x000fc40003f66270 */
[----:B------:R-:W2:Y:S01]  /*28c0*/  LDSM.16.M88.4 R20, [R113+0x5c00] ;  /* 0x005c00007114783b */ /* 0x000ea20000000200 */
[C---:B------:R-:W-:Y:S01]  /*28d0*/  HMMA.16816.F32 R24, R4.reuse, R42, R24 ;  /* 0x0000002a0418723c */ /* 0x040fe20000001818 */
[----:B------:R-:W-:Y:S01]  /*28e0*/  FSEL R13, R44, -INF , !P0 ;  /* 0xff8000002c0d7808 */ /* 0x000fe20004000000 */
[----:B------:R-:W-:Y:S01]  /*28f0*/  VIADD R9, R12, 0x18 ;  /* 0x000000180c097836 */ /* 0x000fe20000000000 */
[-C--:B------:R-:W-:Y:S01]  /*2900*/  ISETP.GE.AND P4, PT, R40, R100.reuse, PT ;  /* 0x000000642800720c */ /* 0x080fe20003f86270 */
[----:B------:R-:W-:Y:S01]  /*2910*/  VIADD R11, R12, 0x19 ;  /* 0x000000190c0b7836 */ /* 0x000fe20000000000 */
[----:B------:R-:W-:Y:S01]  /*2920*/  ISETP.GE.AND P0, PT, R40, R99, PT ;  /* 0x000000632800720c */ /* 0x000fe20003f06270 */
[C---:B------:R-:W-:Y:S01]  /*2930*/  VIADD R40, R12.reuse, 0x11 ;  /* 0x000000110c287836 */ /* 0x040fe20000000000 */
[----:B------:R-:W-:Y:S01]  /*2940*/  FSEL R57, R57, -INF , !P4 ;  /* 0xff80000039397808 */ /* 0x000fe20006000000 */
[----:B------:R-:W-:Y:S01]  /*2950*/  VIADD R14, R12, 0x20 ;  /* 0x000000200c0e7836 */ /* 0x000fe20000000000 */
[----:B------:R-:W-:Y:S01]  /*2960*/  FSEL R58, R58, -INF , !P2 ;  /* 0xff8000003a3a7808 */ /* 0x000fe20005000000 */
[----:B-1----:R-:W-:Y:S01]  /*2970*/  HMMA.16816.F32 R64, R4, R48, R64 ;  /* 0x000000300440723c */ /* 0x002fe20000001840 */
[----:B------:R-:W-:Y:S01]  /*2980*/  ISETP.GE.AND P4, PT, R40, R100, PT ;  /* 0x000000642800720c */ /* 0x000fe20003f86270 */
[----:B------:R-:W-:-:S04]  /*2990*/  DEPBAR.LE SB0, 0x0 ;  /* 0x000080000000791a */ /* 0x000fc80000000000 */
[----:B------:R-:W-:Y:S01]  /*29a0*/  FSEL R10, R59, -INF , !P0 ;  /* 0xff8000003b0a7808 */ /* 0x000fe20004000000 */
[----:B------:R-:W-:Y:S01]  /*29b0*/  HMMA.16816.F32 R28, R36, R16, R28 ;  /* 0x00000010241c723c */ /* 0x000fe2000000181c */
[CC--:B------:R-:W-:Y:S01]  /*29c0*/  ISETP.GE.AND P2, PT, R9.reuse, R100.reuse, PT ;  /* 0x000000640900720c */ /* 0x0c0fe20003f46270 */
[----:B------:R-:W-:Y:S01]  /*29d0*/  BAR.SYNC.DEFER_BLOCKING 0x0 ;  /* 0x0000000000007b1d */ /* 0x000fe20000010000 */
[----:B------:R-:W-:Y:S02]  /*29e0*/  ISETP.GE.AND P0, PT, R9, R99, PT ;  /* 0x000000630900720c */ /* 0x000fe40003f06270 */
[----:B------:R-:W-:Y:S01]  /*29f0*/  FSEL R9, R72, -INF , !P5 ;  /* 0xff80000048097808 */ /* 0x000fe20006800000 */
[----:B------:R-:W-:Y:S01]  /*2a00*/  HMMA.16816.F32 R60, R4, R50, R60 ;  /* 0x00000032043c723c */ /* 0x000fe2000000183c */
[----:B------:R-:W-:Y:S02]  /*2a10*/  FSEL R73, R73, -INF , !P4 ;  /* 0xff80000049497808 */ /* 0x000fe40006000000 */
[----:B------:R-:W-:-:S02]  /*2a20*/  ISETP.GE.AND P5, PT, R11, R100, PT ;  /* 0x000000640b00720c */ /* 0x000fc40003fa6270 */
[-C--:B------:R-:W-:Y:S01]  /*2a30*/  ISETP.GE.AND P4, PT, R11, R99.reuse, PT ;  /* 0x000000630b00720c */ /* 0x080fe20003f86270 */
[C---:B------:R-:W-:Y:S01]  /*2a40*/  HMMA.16816.F32 R24, R36.reuse, R18, R24 ;  /* 0x000000122418723c */ /* 0x040fe20000001818 */
[----:B------:R-:W-:Y:S01]  /*2a50*/  FSEL R11, R32, -INF , !P2 ;  /* 0xff800000200b7808 */ /* 0x000fe20005000000 */
[----:B------:R-:W-:Y:S01]  /*2a60*/  VIADD R4, R12, 0x28 ;  /* 0x000000280c047836 */ /* 0x000fe20000000000 */
[----:B------:R-:W-:Y:S01]  /*2a70*/  FSEL R74, R74, -INF , !P3 ;  /* 0xff8000004a4a7808 */ /* 0x000fe20005800000 */
[----:B------:R-:W-:Y:S01]  /*2a80*/  VIADD R7, R12, 0x30 ;  /* 0x000000300c077836 */ /* 0x000fe20000000000 */
[----:B------:R-:W-:Y:S02]  /*2a90*/  FSEL R8, R47, -INF , !P1 ;  /* 0xff8000002f087808 */ /* 0x000fe40004800000 */
[C---:B------:R-:W-:Y:S02]  /*2aa0*/  ISETP.GE.AND P2, PT, R14.reuse, R100, PT ;  /* 0x000000640e00720c */ /* 0x040fe40003f46270 */
[-C--:B------:R-:W-:Y:S01]  /*2ab0*/  ISETP.GE.AND P3, PT, R14, R99.reuse, PT ;  /* 0x000000630e00720c */ /* 0x080fe20003f66270 */
[----:B------:R-:W-:Y:S01]  /*2ac0*/  VIADD R14, R12, 0x21 ;  /* 0x000000210c0e7836 */ /* 0x000fe20000000000 */
[----:B------:R-:W-:Y:S01]  /*2ad0*/  ISETP.GE.AND P1, PT, R40, R99, PT ;  /* 0x000000632800720c */ /* 0x000fe20003f26270 */
[----:B--2---:R-:W-:Y:S01]  /*2ae0*/  HMMA.16816.F32 R64, R36, R20, R64 ;  /* 0x000000142440723c */ /* 0x004fe20000001840 */
[----:B------:R-:W-:-:S02]  /*2af0*/  FSEL R5, R33, -INF , !P5 ;  /* 0xff80000021057808 */ /* 0x000fc40006800000 */
[----:B------:R-:W-:Y:S02]  /*2b00*/  FSEL R16, R75, -INF , !P1 ;  /* 0xff8000004b107808 */ /* 0x000fe40004800000 */
[C---:B------:R-:W-:Y:S01]  /*2b10*/  ISETP.GE.AND P1, PT, R14.reuse, R100, PT ;  /* 0x000000640e00720c */ /* 0x040fe20003f26270 */
[----:B------:R-:W-:Y:S01]  /*2b20*/  HMMA.16816.F32 R60, R36, R22, R60 ;  /* 0x00000016243c723c */ /* 0x000fe2000000183c */
[----:B------:R-:W-:Y:S02]  /*2b30*/  ISETP.GE.AND P5, PT, R14, R99, PT ;  /* 0x000000630e00720c */ /* 0x000fe40003fa6270 */
[----:B------:R-:W-:Y:S02]  /*2b40*/  FSEL R14, R34, -INF , !P0 ;  /* 0xff800000220e7808 */ /* 0x000fe40004000000 */
[----:B------:R-:W-:Y:S02]  /*2b50*/  ISETP.GT.AND P0, PT, R98, 0x1, PT ;  /* 0x000000016200780c */ /* 0x000fe40003f04270 */
[----:B------:R-:W-:-:S02]  /*2b60*/  FSEL R6, R35, -INF , !P4 ;  /* 0xff80000023067808 */ /* 0x000fc40006000000 */
[----:B------:R-:W-:Y:S02]  /*2b70*/  FSEL R33, R28, -INF , !P2 ;  /* 0xff8000001c217808 */ /* 0x000fe40005000000 */
[CC--:B------:R-:W-:Y:S02]  /*2b80*/  ISETP.GE.AND P4, PT, R4.reuse, R100.reuse, PT ;  /* 0x000000640400720c */ /* 0x0c0fe40003f86270 */
[-C--:B------:R-:W-:Y:S01]  /*2b90*/  ISETP.GE.AND P2, PT, R4, R99.reuse, PT ;  /* 0x000000630400720c */ /* 0x080fe20003f46270 */
[----:B------:R-:W-:Y:S01]  /*2ba0*/  VIADD R4, R12, 0x29 ;  /* 0x000000290c047836 */ /* 0x000fe20000000000 */
[----:B------:R-:W-:Y:S02]  /*2bb0*/  FSEL R85, R29, -INF , !P1 ;  /* 0xff8000001d557808 */ /* 0x000fe40004800000 */
[----:B------:R-:W-:Y:S01]  /*2bc0*/  FSEL R35, R24, -INF , !P4 ;  /* 0xff80000018237808 */ /* 0x000fe20006000000 */
[----:B------:R-:W1:Y:S01]  /*2bd0*/  @!P0 LDC.64 R96, c[0x0][0x218] ;  /* 0x00008600ff608b82 */ /* 0x000e620000000a00 */
[C---:B------:R-:W-:Y:S01]  /*2be0*/  ISETP.GE.AND P1, PT, R4.reuse, R100, PT ;  /* 0x000000640400720c */ /* 0x040fe20003f26270 */
[----:B------:R-:W-:Y:S01]  /*2bf0*/  @!P0 IMAD.MOV.U32 R101, RZ, RZ, R78 ;  /* 0x000000ffff658224 */ /* 0x000fe200078e004e */
[----:B------:R-:W-:Y:S01]  /*2c00*/  ISETP.GE.AND P4, PT, R4, R99, PT ;  /* 0x000000630400720c */ /* 0x000fe20003f86270 */
[----:B------:R-:W-:Y:S01]  /*2c10*/  VIADD R4, R12, 0x31 ;  /* 0x000000310c047836 */ /* 0x000fe20000000000 */
[----:B------:R-:W-:-:S02]  /*2c20*/  FSEL R34, R25, -INF , !P1 ;  /* 0xff80000019227808 */ /* 0x000fc40004800000 */
[----:B------:R-:W-:Y:S02]  /*2c30*/  FSEL R92, R30, -INF , !P3 ;  /* 0xff8000001e5c7808 */ /* 0x000fe40005800000 */
[CC--:B------:R-:W-:Y:S02]  /*2c40*/  ISETP.GE.AND P1, PT, R7.reuse, R100.reuse, PT ;  /* 0x000000640700720c */ /* 0x0c0fe40003f26270 */
[----:B------:R-:W-:Y:S01]  /*2c50*/  ISETP.GE.AND P3, PT, R7, R99, PT ;  /* 0x000000630700720c */ /* 0x000fe20003f66270 */
[C---:B------:R-:W-:Y:S01]  /*2c60*/  VIADD R7, R12.reuse, 0x38 ;  /* 0x000000380c077836 */ /* 0x040fe20000000000 */
[----:B------:R-:W-:Y:S01]  /*2c70*/  FSEL R108, R31, -INF , !P5 ;  /* 0xff8000001f6c7808 */ /* 0x000fe20006800000 */
[----:B------:R-:W-:Y:S01]  /*2c80*/  VIADD R12, R12, 0x39 ;  /* 0x000000390c0c7836 */ /* 0x000fe20000000000 */
[----:B------:R-:W-:Y:S02]  /*2c90*/  FSEL R110, R26, -INF , !P2 ;  /* 0xff8000001a6e7808 */ /* 0x000fe40005000000 */
[----:B------:R-:W-:-:S02]  /*2ca0*/  ISETP.GE.AND P5, PT, R4, R100, PT ;  /* 0x000000640400720c */ /* 0x000fc40003fa6270 */
[----:B------:R-:W-:Y:S01]  /*2cb0*/  ISETP.GE.AND P2, PT, R4, R99, PT ;  /* 0x000000630400720c */ /* 0x000fe20003f46270 */
[----:B------:R-:W-:Y:S01]  /*2cc0*/  IMAD.IADD R4, R77, 0x1, R80 ;  /* 0x000000014d047824 */ /* 0x000fe200078e0250 */
[----:B------:R-:W-:Y:S02]  /*2cd0*/  FSEL R106, R27, -INF , !P4 ;  /* 0xff8000001b6a7808 */ /* 0x000fe40006000000 */
[----:B------:R-:W-:Y:S02]  /*2ce0*/  FSEL R95, R64, -INF , !P1 ;  /* 0xff800000405f7808 */ /* 0x000fe40004800000 */
[----:B------:R-:W-:Y:S02]  /*2cf0*/  FSEL R103, R65, -INF , !P5 ;  /* 0xff80000041677808 */ /* 0x000fe40006800000 */
[----:B------:R-:W-:Y:S02]  /*2d00*/  FSEL R26, R66, -INF , !P3 ;  /* 0xff800000421a7808 */ /* 0x000fe40005800000 */
[----:B------:R-:W-:-:S02]  /*2d10*/  FSEL R25, R67, -INF , !P2 ;  /* 0xff80000043197808 */ /* 0x000fc40005000000 */
[C---:B------:R-:W-:Y:S02]  /*2d20*/  ISETP.GE.AND P4, PT, R7.reuse, R100, PT ;  /* 0x000000640700720c */ /* 0x040fe40003f86270 */
[-C--:B------:R-:W-:Y:S02]  /*2d30*/  ISETP.GE.AND P1, PT, R7, R99.reuse, PT ;  /* 0x000000630700720c */ /* 0x080fe40003f26270 */
[----:B-1----:R-:W-:Y:S02]  /*2d40*/  @!P0 LEA R136, P2, R78, R96, 0x1 ;  /* 0x000000604e888211 */ /* 0x002fe400078408ff */
        /* <DEDUP_REMOVED lines=68> */
.L_x_4954:
[----:B------:R-:W-:-:S04]  /*3190*/  LEA R101, -R90, RZ, 0x6 ;  /* 0x000000ff5a657211 */ /* 0x000fc800078e31ff */
[----:B------:R-:W-:-:S07]  /*31a0*/  SHF.R.S32.HI R7, RZ, 0x1f, R101 ;  /* 0x0000001fff077819 */ /* 0x000fce0000011465 */
.L_x_4955:
[----:B------:R-:W1:Y:S01]  /*31b0*/  LDC.64 R96, c[0x0][0x218] ;  /* 0x00008600ff607b82 */ /* 0x000e620000000a00 */
[----:B------:R-:W-:Y:S02]  /*31c0*/  IADD3 R76, P1, P0, R78, R101, R76 ;  /* 0x000000654e4c7210 */ /* 0x000fe4000783e04c */
[----:B------:R-:W-:Y:S02]  /*31d0*/  IADD3 R101, P2, R101, R78, RZ ;  /* 0x0000004e65657210 */ /* 0x000fe40007f5e0ff */
[----:B------:R-:W-:-:S03]  /*31e0*/  IADD3.X R2, R102, R7, R2, P1, P0 ;  /* 0x0000000766027210 */ /* 0x000fc60000fe0402 */
[----:B------:R-:W-:Y:S01]  /*31f0*/  IMAD.X R102, R7, 0x1, R102, P2 ;  /* 0x0000000107667824 */ /* 0x000fe200010e0666 */
[CC--:B-1----:R-:W-:Y:S02]  /*3200*/  LEA R136, P1, R101.reuse, R96.reuse, 0x1 ;  /* 0x0000006065887211 */ /* 0x0c2fe400078208ff */
[C---:B------:R-:W-:Y:S02]  /*3210*/  LEA R18, P0, R76.reuse, R96, 0x1 ;  /* 0x000000604c127211 */ /* 0x040fe400078008ff */
[-C--:B------:R-:W-:Y:S02]  /*3220*/  LEA.HI.X R137, R101, R97.reuse, R102, 0x1, P1 ;  /* 0x0000006165897211 */ /* 0x080fe400008f0c66 */
[----:B------:R-:W-:-:S03]  /*3230*/  LEA.HI.X R19, R76, R97, R2, 0x1, P0 ;  /* 0x000000614c137211 */ /* 0x000fc600000f0c02 */
[----:B------:R-:W-:Y:S01]  /*3240*/  @!PT LDS RZ, [RZ] ;  /* 0x00000000fffff984 */ /* 0x000fe20000000800 */
[----:B------:R-:W-:Y:S01]  /*3250*/  @!PT LDS RZ, [RZ] ;  /* 0x00000000fffff984 */ /* 0x000fe20000000800 */
[----:B------:R-:W-:Y:S01]  /*3260*/  @!PT LDS RZ, [RZ] ;  /* 0x00000000fffff984 */ /* 0x000fe20000000800 */
[----:B------:R1:W-:Y:S04]  /*3270*/  LDGSTS.E.BYPASS.LTC128B.128 [R121+0x3000], desc[UR10][R136.64] ;  /* 0x0300000088797fae */ /* 0x0003e8000b901d4a */
[----:B------:R1:W-:Y:S04]  /*3280*/  LDGSTS.E.BYPASS.LTC128B.128 [R121+0x4000], desc[UR10][R136.64+0x40] ;  /* 0x0400004088797fae */ /* 0x0003e8000b901d4a */
[----:B------:R1:W-:Y:S04]  /*3290*/  LDGSTS.E.BYPASS.LTC128B.128 [R121+0x5000], desc[UR10][R136.64+0x80] ;  /* 0x0500008088797fae */ /* 0x0003e8000b901d4a */
[----:B------:R1:W-:Y:S04]  /*32a0*/  LDGSTS.E.BYPASS.LTC128B.128 [R121+0x3800], desc[UR10][R18.64] ;  /* 0x0380000012797fae */ /* 0x0003e8000b901d4a */
[----:B------:R1:W-:Y:S04]  /*32b0*/  LDGSTS.E.BYPASS.LTC128B.128 [R121+0x4800], desc[UR10][R18.64+0x40] ;  /* 0x0480004012797fae */ /* 0x0003e8000b901d4a */
[----:B------:R1:W-:Y:S04]  /*32c0*/  LDGSTS.E.BYPASS.LTC128B.128 [R121+0x5800], desc[UR10][R18.64+0x80] ;  /* 0x0580008012797fae */ /* 0x0003e8000b901d4a */
[----:B------:R-:W0:Y:S02]  /*32d0*/  LDGDEPBAR ;  /* 0x00000000000079af */ /* 0x000e240000000000 */
.L_x_4953:
        /* <DEDUP_REMOVED lines=36> */
[----:B------:R-:W-:Y:S01]  /*3520*/  LDSM.16.MT88.4 R48, [R112+0x6000] ;  /* 0x006000007030783b */ /* 0x000fe20000004200 */
[----:B-1----:R-:W-:-:S02]  /*3530*/  FMNMX.FTZ R15, R18, R15, !PT ;  /* 0x0000000f120f7209 */ /* 0x002fc40007810000 */
        /* <DEDUP_REMOVED lines=31> */
[----:B------:R-:W3:Y:S01]  /*3730*/  LDSM.16.MT88.4 R72, [R114+0x8000] ;  /* 0x008000007248783b */ /* 0x000ee20000004200 */
[--C-:B------:R-:W-:Y:S01]  /*3740*/  FFMA.FTZ R93, R85, UR5, -R132.reuse ;  /* 0x00000005555d7c23 */ /* 0x100fe20008010884 */
[--C-:B------:R-:W-:Y:S01]  /*3750*/  FFMA.FTZ R104, R33, UR5, -R132.reuse ;  /* 0x0000000521687c23 */ /* 0x100fe20008010884 */
[--C-:B------:R-:W-:Y:S01]  /*3760*/  FFMA.FTZ R85, R35, UR5, -R132.reuse ;  /* 0x0000000523557c23 */ /* 0x100fe20008010884 */
[----:B------:R-:W4:Y:S01]  /*3770*/  LDSM.16.MT88.4 R56, [R114+0x7000] ;  /* 0x007000007238783b */ /* 0x000f220000004200 */
[----:B------:R-:W-:Y:S01]  /*3780*/  MUFU.EX2 R130, R130 ;  /* 0x0000008200827308 */ /* 0x000fe20000000800 */
[--C-:B------:R-:W-:Y:S01]  /*3790*/  FFMA.FTZ R34, R34, UR5, -R132.reuse ;  /* 0x0000000522227c23 */ /* 0x100fe20008010884 */
[--C-:B------:R-:W-:Y:S01]  /*37a0*/  FFMA.FTZ R35, R108, UR5, -R29.reuse ;  /* 0x000000056c237c23 */ /* 0x100fe2000801081d */
[----:B------:R-:W5:Y:S01]  /*37b0*/  LDSM.16.MT88.4 R16, [R112+0x6400] ;  /* 0x006400007010783b */ /* 0x000f620000004200 */
[--C-:B------:R-:W-:Y:S01]  /*37c0*/  FFMA.FTZ R33, R106, UR5, -R29.reuse ;  /* 0x000000056a217c23 */ /* 0x100fe2000801081d */
[--C-:B------:R-:W-:Y:S01]  /*37d0*/  FFMA.FTZ R95, R95, UR5, -R132.reuse ;  /* 0x000000055f5f7c23 */ /* 0x100fe20008010884 */
[----:B------:R-:W-:Y:S01]  /*37e0*/  FFMA.FTZ R105, R105, UR5, -R132 ;  /* 0x0000000569697c23 */ /* 0x000fe20008010884 */
[----:B------:R-:W5:Y:S01]  /*37f0*/  LDSM.16.MT88.4 R12, [R114+0x7400] ;  /* 0x00740000720c783b */ /* 0x000f620000004200 */
[----:B------:R-:W1:Y:S01]  /*3800*/  MUFU.EX2 R109, R109 ;  /* 0x0000006d006d7308 */ /* 0x000e620000000800 */
[----:B--2---:R-:W-:Y:S01]  /*3810*/  F2FP.F16.F32.PACK_AB R80, R94, R133 ;  /* 0x000000855e50723e */ /* 0x004fe200000000ff */
[----:B------:R-:W-:Y:S01]  /*3820*/  FADD.FTZ R133, R133, R94 ;  /* 0x0000005e85857221 */ /* 0x000fe20000010000 */
[--C-:B------:R-:W-:Y:S01]  /*3830*/  FFMA.FTZ R26, R26, UR5, -R29.reuse ;  /* 0x000000051a1a7c23 */ /* 0x100fe2000801081d */
[--C-:B------:R-:W-:Y:S01]  /*3840*/  FFMA.FTZ R25, R25, UR5, -R29.reuse ;  /* 0x0000000519197c23 */ /* 0x100fe2000801081d */
[--C-:B------:R-:W-:Y:S01]  /*3850*/  FFMA.FTZ R28, R28, UR5, -R29.reuse ;  /* 0x000000051c1c7c23 */ /* 0x100fe2000801081d */
[----:B------:R-:W-:Y:S01]  /*3860*/  FFMA.FTZ R27, R27, UR5, -R29 ;  /* 0x000000051b1b7c23 */ /* 0x000fe2000801081d */
[--C-:B------:R-:W-:Y:S01]  /*3870*/  FFMA.FTZ R103, R103, UR5, -R132.reuse ;  /* 0x0000000567677c23 */ /* 0x100fe20008010884 */
[----:B------:R-:W-:Y:S01]  /*3880*/  MUFU.EX2 R131, R131 ;  /* 0x0000008300837308 */ /* 0x000fe20000000800 */
[----:B------:R-:W-:Y:S01]  /*3890*/  FFMA.FTZ R107, R107, UR5, -R132 ;  /* 0x000000056b6b7c23 */ /* 0x000fe20008010884 */
[----:B------:R-:W-:-:S06]  /*38a0*/  ISETP.GE.AND P0, PT, R98, 0x2, PT ;  /* 0x000000026200780c */ /* 0x000fcc0003f06270 */
[----:B------:R-:W2:Y:S01]  /*38b0*/  MUFU.EX2 R134, R134 ;  /* 0x0000008600867308 */ /* 0x000ea20000000800 */
[----:B-1----:R-:W-:-:S07]  /*38c0*/  F2FP.F16.F32.PACK_AB R82, R109, R130 ;  /* 0x000000826d52723e */ /* 0x002fce00000000ff */
[----:B------:R-:W-:Y:S08]  /*38d0*/  MUFU.EX2 R111, R111 ;  /* 0x0000006f006f7308 */ /* 0x000ff00000000800 */
[----:B------:R-:W1:Y:S01]  /*38e0*/  MUFU.EX2 R32, R32 ;  /* 0x0000002000207308 */ /* 0x000e620000000800 */
[----:B--2---:R-:W-:Y:S01]  /*38f0*/  F2FP.F16.F32.PACK_AB R81, R134, R131 ;  /* 0x000000838651723e */ /* 0x004fe200000000ff */
[----:B------:R-:W-:-:S06]  /*3900*/  FADD.FTZ R134, R131, R134 ;  /* 0x0000008683867221 */ /* 0x000fcc0000010000 */
[----:B------:R-:W-:Y:S08]  /*3910*/  MUFU.EX2 R31, R31 ;  /* 0x0000001f001f7308 */ /* 0x000ff00000000800 */
[----:B------:R-:W2:Y:S01]  /*3920*/  MUFU.EX2 R22, R22 ;  /* 0x0000001600167308 */ /* 0x000ea20000000800 */
[----:B-1----:R-:W-:Y:S01]  /*3930*/  F2FP.F16.F32.PACK_AB R83, R32, R111 ;  /* 0x0000006f2053723e */ /* 0x002fe200000000ff */
[----:B------:R-:W-:-:S04]  /*3940*/  FADD.FTZ R111, R111, R134 ;  /* 0x000000866f6f7221 */ /* 0x000fc80000010000 */
[----:B------:R-:W-:Y:S02]  /*3950*/  FADD.FTZ R111, R32, R111 ;  /* 0x0000006f206f7221 */ /* 0x000fe40000010000 */
[C---:B------:R-:W-:Y:S01]  /*3960*/  HMMA.16816.F32 R36, R80.reuse, R40, RZ ;  /* 0x000000285024723c */ /* 0x040fe200000018ff */
[----:B------:R-:W-:Y:S05]  /*3970*/  MUFU.EX2 R21, R21 ;  /* 0x0000001500157308 */ /* 0x000fea0000000800 */
[----:B------:R-:W-:Y:S03]  /*3980*/  HMMA.16816.F32 R40, R80, R42, RZ ;  /* 0x0000002a5028723c */ /* 0x000fe600000018ff */
[----:B------:R-:W1:Y:S01]  /*3990*/  MUFU.EX2 R20, R20 ;  /* 0x0000001400147308 */ /* 0x000e620000000800 */
[----:B--2---:R-:W-:-:S02]  /*39a0*/  F2FP.F16.F32.PACK_AB R4, R22, R31 ;  /* 0x0000001f1604723e */ /* 0x004fc400000000ff */
[C---:B------:R-:W-:Y:S05]  /*39b0*/  HMMA.16816.F32 R60, R80.reuse, R64, RZ ;  /* 0x00000040503c723c */ /* 0x040fea00000018ff */
[----:B------:R-:W-:Y:S01]  /*39c0*/  MUFU.EX2 R30, R30 ;  /* 0x0000001e001e7308 */ /* 0x000fe20000000800 */
[C---:B------:R-:W-:Y:S06]  /*39d0*/  HMMA.16816.F32 R64, R80.reuse, R66, RZ ;  /* 0x000000425040723c */ /* 0x040fec00000018ff */
[----:B---3--:R-:W-:Y:S01]  /*39e0*/  HMMA.16816.F32 R68, R80, R72, RZ ;  /* 0x000000485044723c */ /* 0x008fe200000018ff */
[----:B------:R-:W2:Y:S01]  /*39f0*/  MUFU.EX2 R23, R23 ;  /* 0x0000001700177308 */ /* 0x000ea20000000800 */
[----:B-1----:R-:W-:-:S04]  /*3a00*/  F2FP.F16.F32.PACK_AB R6, R20, R21 ;  /* 0x000000151406723e */ /* 0x002fc800000000ff */
[C---:B------:R-:W-:Y:S03]  /*3a10*/  HMMA.16816.F32 R72, R80.reuse, R74, RZ ;  /* 0x0000004a5048723c */ /* 0x040fe600000018ff */
[----:B------:R-:W-:Y:S03]  /*3a20*/  MUFU.EX2 R24, R24 ;  /* 0x0000001800187308 */ /* 0x000fe60000000800 */
[C---:B------:R-:W-:Y:S05]  /*3a30*/  HMMA.16816.F32 R44, R80.reuse, R48, RZ ;  /* 0x00000030502c723c */ /* 0x040fea00000018ff */
[----:B------:R-:W1:Y:S01]  /*3a40*/  MUFU.EX2 R3, R3 ;  /* 0x0000000300037308 */ /* 0x000e620000000800 */
[----:B--2---:R-:W-:Y:S01]  /*3a50*/  F2FP.F16.F32.PACK_AB R5, R23, R30 ;  /* 0x0000001e1705723e */ /* 0x004fe200000000ff */
[----:B----4-:R-:W-:Y:S01]  /*3a60*/  HMMA.16816.F32 R52, R80, R56, RZ ;  /* 0x000000385034723c */ /* 0x010fe200000018ff */
[----:B------:R-:W-:-:S04]  /*3a70*/  FADD.FTZ R30, R30, R111 ;  /* 0x0000006f1e1e7221 */ /* 0x000fc80000010000 */
[----:B------:R-:W-:Y:S01]  /*3a80*/  FADD.FTZ R23, R23, R30 ;  /* 0x0000001e17177221 */ /* 0x000fe20000010000 */
[C---:B------:R-:W-:Y:S01]  /*3a90*/  HMMA.16816.F32 R48, R80.reuse, R50, RZ ;  /* 0x000000325030723c */ /* 0x040fe200000018ff */
[----:B------:R-:W-:Y:S05]  /*3aa0*/  MUFU.EX2 R104, R104 ;  /* 0x0000006800687308 */ /* 0x000fea0000000800 */
[----:B------:R-:W-:Y:S01]  /*3ab0*/  HMMA.16816.F32 R56, R80, R58, RZ ;  /* 0x0000003a5038723c */ /* 0x000fe200000018ff */
[----:B-1----:R-:W-:Y:S02]  /*3ac0*/  F2FP.F16.F32.PACK_AB R7, R3, R24 ;  /* 0x000000180307723e */ /* 0x002fe400000000ff */
[----:B------:R-:W-:Y:S01]  /*3ad0*/  MUFU.EX2 R93, R93 ;  /* 0x0000005d005d7308 */ /* 0x000fe20000000800 */
[----:B------:R-:W-:-:S04]  /*3ae0*/  FADD.FTZ R24, R24, R23 ;  /* 0x0000001718187221 */ /* 0x000fc80000010000 */
[----:B------:R-:W-:Y:S01]  /*3af0*/  FADD.FTZ R3, R3, R24 ;  /* 0x0000001803037221 */ /* 0x000fe20000010000 */
[C---:B------:R-:W-:Y:S02]  /*3b00*/  HMMA.16816.F32 R36, R4.reuse, R8, R36 ;  /* 0x000000080424723c */ /* 0x040fe40000001824 */
[----:B------:R-:W-:Y:S04]  /*3b10*/  MUFU.EX2 R85, R85 ;  /* 0x0000005500557308 */ /* 0x000fe80000000800 */
[C---:B------:R-:W-:Y:S01]  /*3b20*/  HMMA.16816.F32 R40, R4.reuse, R10, R40 ;  /* 0x0000000a0428723c */ /* 0x040fe20000001828 */
[----:B------:R-:W1:Y:S03]  /*3b30*/  LDSM.16.MT88.4 R8, [R112+0x7400] ;  /* 0x007400007008783b */ /* 0x000e660000004200 */
[----:B------:R-:W2:Y:S02]  /*3b40*/  MUFU.EX2 R34, R34 ;  /* 0x0000002200227308 */ /* 0x000ea40000000800 */
[C---:B-----5:R-:W-:Y:S06]  /*3b50*/  HMMA.16816.F32 R44, R4.reuse, R16, R44 ;  /* 0x00000010042c723c */ /* 0x060fec000000182c */
[C---:B------:R-:W-:Y:S01]  /*3b60*/  HMMA.16816.F32 R48, R4.reuse, R18, R48 ;  /* 0x000000120430723c */ /* 0x040fe20000001830 */
[----:B------:R-:W-:Y:S01]  /*3b70*/  MUFU.EX2 R35, R35 ;  /* 0x0000002300237308 */ /* 0x000fe20000000800 */
[----:B------:R-:W-:Y:S04]  /*3b80*/  LDSM.16.MT88.4 R16, [R114+0x6c00] ;  /* 0x006c00007210783b */ /* 0x000fe80000004200 */
[C---:B------:R-:W-:Y:S03]  /*3b90*/  HMMA.16816.F32 R52, R4.reuse, R12, R52 ;  /* 0x0000000c0434723c */ /* 0x040fe60000001834 */
[----:B------:R-:W-:Y:S03]  /*3ba0*/  MUFU.EX2 R33, R33 ;  /* 0x0000002100217308 */ /* 0x000fe60000000800 */
[----:B------:R-:W-:Y:S01]  /*3bb0*/  HMMA.16816.F32 R56, R4, R14, R56 ;  /* 0x0000000e0438723c */ /* 0x000fe20000001838 */
[----:B------:R-:W-:-:S04]  /*3bc0*/  FADD.FTZ R12, R130, R133 ;  /* 0x00000085820c7221 */ /* 0x000fc80000010000 */
[----:B------:R-:W-:Y:S01]  /*3bd0*/  FADD.FTZ R12, R109, R12 ;  /* 0x0000000c6d0c7221 */ /* 0x000fe20000010000 */
[----:B------:R-:W-:Y:S03]  /*3be0*/  MUFU.EX2 R95, R95 ;  /* 0x0000005f005f7308 */ /* 0x000fe60000000800 */
[----:B------:R-:W-:Y:S02]  /*3bf0*/  FADD.FTZ R31, R31, R12 ;  /* 0x0000000c1f1f7221 */ /* 0x000fe40000010000 */
[----:B------:R-:W-:Y:S02]  /*3c00*/  LDSM.16.MT88.4 R12, [R112+0x6c00] ;  /* 0x006c0000700c783b */ /* 0x000fe40000004200 */
[----:B------:R-:W-:Y:S01]  /*3c10*/  FADD.FTZ R22, R22, R31 ;  /* 0x0000001f16167221 */ /* 0x000fe20000010000 */
[----:B------:R-:W-:Y:S01]  /*3c20*/  MUFU.EX2 R106, R103 ;  /* 0x00000067006a7308 */ /* 0x000fe20000000800 */
[----:B-1----:R-:W-:Y:S02]  /*3c30*/  HMMA.16816.F32 R60, R4, R8, R60 ;  /* 0x00000008043c723c */ /* 0x002fe4000000183c */
[----:B------:R-:W-:-:S05]  /*3c40*/  FADD.FTZ R21, R21, R22 ;  /* 0x0000001615157221 */ /* 0x000fca0000010000 */
[----:B------:R-:W-:Y:S01]  /*3c50*/  MUFU.EX2 R105, R105 ;  /* 0x0000006900697308 */ /* 0x000fe20000000800 */
[----:B------:R-:W-:Y:S01]  /*3c60*/  HMMA.16816.F32 R64, R4, R10, R64 ;  /* 0x0000000a0440723c */ /* 0x000fe20000001840 */
[----:B------:R-:W1:Y:S01]  /*3c70*/  LDSM.16.MT88.4 R8, [R114+0x8400] ;  /* 0x008400007208783b */ /* 0x000e620000004200 */
[----:B------:R-:W-:-:S05]  /*3c80*/  FADD.FTZ R21, R20, R21 ;  /* 0x0000001514157221 */ /* 0x000fca0000010000 */
[----:B------:R-:W-:Y:S08]  /*3c90*/  MUFU.EX2 R108, R107 ;  /* 0x0000006b006c7308 */ /* 0x000ff00000000800 */
[----:B------:R-:W-:Y:S08]  /*3ca0*/  MUFU.EX2 R26, R26 ;  /* 0x0000001a001a7308 */ /* 0x000ff00000000800 */
[----:B------:R-:W-:Y:S08]  /*3cb0*/  MUFU.EX2 R25, R25 ;  /* 0x0000001900197308 */ /* 0x000ff00000000800 */
[----:B------:R-:W-:Y:S08]  /*3cc0*/  MUFU.EX2 R28, R28 ;  /* 0x0000001c001c7308 */ /* 0x000ff00000000800 */
[----:B------:R-:W-:Y:S01]  /*3cd0*/  MUFU.EX2 R27, R27 ;  /* 0x0000001b001b7308 */ /* 0x000fe20000000800 */
[C---:B-1----:R-:W-:Y:S06]  /*3ce0*/  HMMA.16816.F32 R68, R4.reuse, R8, R68 ;  /* 0x000000080444723c */ /* 0x042fec0000001844 */
[----:B------:R-:W-:Y:S01]  /*3cf0*/  HMMA.16816.F32 R72, R4, R10, R72 ;  /* 0x0000000a0448723c */ /* 0x000fe20000001848 */
[----:B------:R-:W1:Y:S05]  /*3d00*/  LDSM.16.MT88.4 R8, [R112+0x8000] ;  /* 0x008000007008783b */ /* 0x000e6a0000004200 */
[C---:B-1----:R-:W-:Y:S06]  /*3d10*/  HMMA.16816.F32 R76, R80.reuse, R8, RZ ;  /* 0x00000008504c723c */ /* 0x042fec00000018ff */
[----:B------:R-:W-:Y:S01]  /*3d20*/  HMMA.16816.F32 R80, R80, R10, RZ ;  /* 0x0000000a5050723c */ /* 0x000fe200000018ff */
[----:B------:R-:W1:-:S15]  /*3d30*/  LDSM.16.MT88.4 R8, [R112+0x8400] ;  /* 0x008400007008783b */ /* 0x000e5e0000004200 */
[----:B------:R-:W-:-:S02]  /*3d40*/  NOP ;  /* 0x0000000000007918 */ /* 0x000fc40000000000 */
[C---:B-1----:R-:W-:Y:S06]  /*3d50*/  HMMA.16816.F32 R76, R4.reuse, R8, R76 ;  /* 0x00000008044c723c */ /* 0x042fec000000184c */
[----:B------:R-:W-:Y:S01]  /*3d60*/  HMMA.16816.F32 R80, R4, R10, R80 ;  /* 0x0000000a0450723c */ /* 0x000fe20000001850 */
[----:B------:R-:W1:Y:S06]  /*3d70*/  LDSM.16.MT88.4 R8, [R114+0x6800] ;  /* 0x006800007208783b */ /* 0x000e6c0000004200 */
[--C-:B------:R-:W-:Y:S01]  /*3d80*/  FFMA.FTZ R4, R92, UR5, -R29.reuse ;  /* 0x000000055c047c23 */ /* 0x100fe2000801081d */
[----:B------:R-:W-:Y:S01]  /*3d90*/  FFMA.FTZ R92, R110, UR5, -R29 ;  /* 0x000000056e5c7c23 */ /* 0x000fe2000801081d */
[----:B--2---:R-:W-:-:S02]  /*3da0*/  F2FP.F16.F32.PACK_AB R6, R34, R85 ;  /* 0x000000552206723e */ /* 0x004fc400000000ff */
[----:B------:R2:W3:Y:S08]  /*3db0*/  MUFU.EX2 R94, R4 ;  /* 0x00000004005e7308 */ /* 0x0004f00000000800 */
[----:B------:R-:W4:Y:S01]  /*3dc0*/  MUFU.EX2 R92, R92 ;  /* 0x0000005c005c7308 */ /* 0x000f220000000800 */
[----:B--2---:R-:W-:Y:S01]  /*3dd0*/  F2FP.F16.F32.PACK_AB R4, R93, R104 ;  /* 0x000000685d04723e */ /* 0x004fe200000000ff */
[----:B------:R-:W-:Y:S01]  /*3de0*/  FADD.FTZ R104, R104, R21 ;  /* 0x0000001568687221 */ /* 0x000fe20000010000 */
[----:B---3--:R-:W-:Y:S01]  /*3df0*/  F2FP.F16.F32.PACK_AB R5, R35, R94 ;  /* 0x0000005e2305723e */ /* 0x008fe200000000ff */
[----:B------:R-:W-:-:S02]  /*3e00*/  FADD.FTZ R94, R94, R3 ;  /* 0x000000035e5e7221 */ /* 0x000fc40000010000 */
[----:B------:R-:W-:Y:S02]  /*3e10*/  FADD.FTZ R104, R93, R104 ;  /* 0x000000685d687221 */ /* 0x000fe40000010000 */
[----:B------:R-:W-:Y:S01]  /*3e20*/  FADD.FTZ R35, R35, R94 ;  /* 0x0000005e23237221 */ /* 0x000fe20000010000 */
[----:B----4-:R-:W-:Y:S01]  /*3e30*/  F2FP.F16.F32.PACK_AB R7, R33, R92 ;  /* 0x0000005c2107723e */ /* 0x010fe200000000ff */
[----:B------:R-:W-:Y:S02]  /*3e40*/  FADD.FTZ R85, R85, R104 ;  /* 0x0000006855557221 */ /* 0x000fe40000010000 */
[----:B------:R-:W-:Y:S02]  /*3e50*/  FADD.FTZ R92, R92, R35 ;  /* 0x000000235c5c7221 */ /* 0x000fe40000010000 */
[----:B------:R-:W-:Y:S02]  /*3e60*/  FADD.FTZ R34, R34, R85 ;  /* 0x0000005522227221 */ /* 0x000fe40000010000 */
[----:B-1----:R-:W-:Y:S01]  /*3e70*/  HMMA.16816.F32 R36, R4, R8, R36 ;  /* 0x000000080424723c */ /* 0x002fe20000001824 */
[----:B------:R-:W-:-:S05]  /*3e80*/  FADD.FTZ R33, R33, R92 ;  /* 0x0000005c21217221 */ /* 0x000fca0000010000 */
        /* <DEDUP_REMOVED lines=110> */
.L_x_4957:
[----:B------:R-:W-:-:S04]  /*4570*/  LEA R3, -R88, RZ, 0x6 ;  /* 0x000000ff58037211 */ /* 0x000fc800078e31ff */
[----:B------:R-:W-:-:S07]  /*4580*/  SHF.R.S32.HI R5, RZ, 0x1f, R3 ;  /* 0x0000001fff057819 */ /* 0x000fce0000011403 */
.L_x_4958:
[C---:B------:R-:W-:Y:S02]  /*4590*/  LEA R7, P1, R88.reuse, R3, 0x5 ;  /* 0x0000000358077211 */ /* 0x040fe400078228ff */
[C---:B------:R-:W-:Y:S02]  /*45a0*/  LEA R128, P3, R3.reuse, R128, 0x1 ;  /* 0x0000008003807211 */ /* 0x040fe400078608ff */
[-C--:B------:R-:W-:Y:S02]  /*45b0*/  IADD3 R4, P2, R3, R86.reuse, RZ ;  /* 0x0000005603047210 */ /* 0x080fe40007f5e0ff */
[----:B------:R-:W-:Y:S02]  /*45c0*/  IADD3 R86, P0, R7, R86, RZ ;  /* 0x0000005607567210 */ /* 0x000fe40007f1e0ff */
[----:B------:R-:W-:Y:S02]  /*45d0*/  LEA.HI.X R7, R88, R5, R89, 0x5, P1 ;  /* 0x0000000558077211 */ /* 0x000fe400008f2c59 */
[----:B------:R-:W-:Y:S01]  /*45e0*/  LEA.HI.X R129, R3, R129, R5, 0x1, P3 ;  /* 0x0000008103817211 */ /* 0x000fe200018f0c05 */
[--C-:B------:R-:W-:Y:S01]  /*45f0*/  IMAD.X R5, R5, 0x1, R84.reuse, P2 ;  /* 0x0000000105057824 */ /* 0x100fe200010e0654 */
[----:B------:R-:W-:Y:S01]  /*4600*/  LEA R12, P1, R4, UR8, 0x1 ;  /* 0x00000008040c7c11 */ /* 0x000fe2000f8208ff */
[----:B------:R-:W-:Y:S01]  /*4610*/  IMAD.X R7, R7, 0x1, R84, P0 ;  /* 0x0000000107077824 */ /* 0x000fe200000e0654 */
[----:B------:R-:W-:Y:S01]  /*4620*/  LEA R14, P2, R88, R128, 0x6 ;  /* 0x00000080580e7211 */ /* 0x000fe200078430ff */
[----:B------:R-:W-:Y:S01]  /*4630*/  @!PT LDS RZ, [RZ] ;  /* 0x00000000fffff984 */ /* 0x000fe20000000800 */
[----:B------:R-:W-:Y:S01]  /*4640*/  @!PT LDS RZ, [RZ] ;  /* 0x00000000fffff984 */ /* 0x000fe20000000800 */
[----:B------:R-:W-:Y:S01]  /*4650*/  @!PT LDS RZ, [RZ] ;  /* 0x00000000fffff984 */ /* 0x000fe20000000800 */
[----:B------:R-:W-:Y:S01]  /*4660*/  LDGSTS.E.BYPASS.LTC128B.128 [R121+0x6000], desc[UR10][R128.64] ;  /* 0x0600000080797fae */ /* 0x000fe2000b901d4a */
[----:B------:R-:W-:-:S02]  /*4670*/  LEA R24, P0, R86, UR8, 0x1 ;  /* 0x0000000856187c11 */ /* 0x000fc4000f8008ff */
[----:B------:R-:W-:Y:S01]  /*4680*/  LEA.HI.X R13, R4, UR9, R5, 0x1, P1 ;  /* 0x00000009040d7c11 */ /* 0x000fe200088f0c05 */
[----:B------:R-:W1:Y:S01]  /*4690*/  S2R R3, SR_TID.X ;  /* 0x0000000000037919 */ /* 0x000e620000002100 */
[----:B------:R-:W-:Y:S02]  /*46a0*/  LEA.HI.X R15, R88, R129, R89, 0x6, P2 ;  /* 0x00000081580f7211 */ /* 0x000fe400010f3459 */
[----:B------:R-:W-:Y:S01]  /*46b0*/  LEA.HI.X R25, R86, UR9, R7, 0x1, P0 ;  /* 0x0000000956197c11 */ /* 0x000fe200080f0c07 */
[----:B------:R-:W-:Y:S01]  /*46c0*/  LDGSTS.E.BYPASS.LTC128B.128 [R121+0x7000], desc[UR10][R12.64+0x40] ;  /* 0x070000400c797fae */ /* 0x000fe2000b901d4a */
[----:B------:R-:W-:-:S03]  /*46d0*/  ISETP.GE.AND P0, PT, R98, 0x3, PT ;  /* 0x000000036200780c */ /* 0x000fc60003f06270 */
[----:B------:R-:W-:Y:S04]  /*46e0*/  LDGSTS.E.BYPASS.LTC128B.128 [R121+0x8000], desc[UR10][R12.64+0x80] ;  /* 0x080000800c797fae */ /* 0x000fe8000b901d4a */
[----:B------:R2:W-:Y:S04]  /*46f0*/  LDGSTS.E.BYPASS.LTC128B.128 [R121+0x6800], desc[UR10][R14.64] ;  /* 0x068000000e797fae */ /* 0x0005e8000b901d4a */
[----:B------:R-:W-:Y:S04]  /*4700*/  LDGSTS.E.BYPASS.LTC128B.128 [R121+0x7800], desc[UR10][R24.64+0x40] ;  /* 0x0780004018797fae */ /* 0x000fe8000b901d4a */
[----:B------:R3:W-:Y:S04]  /*4710*/  LDGSTS.E.BYPASS.LTC128B.128 [R121+0x8800], desc[UR10][R24.64+0x80] ;  /* 0x0880008018797fae */ /* 0x0007e8000b901d4a */
[----:B------:R-:W-:Y:S04]  /*4720*/  LDSM.16.M88.4 R4, [R117] ;  /* 0x000000007504783b */ /* 0x000fe80000000200 */
[----:B------:R-:W3:Y:S04]  /*4730*/  LDSM.16.M88.4 R20, [R116+0x3400] ;  /* 0x003400007414783b */ /* 0x000ee80000000200 */
[----:B------:R-:W4:Y:S01]  /*4740*/  LDSM.16.M88.4 R28, [R116+0x3000] ;  /* 0x00300000741c783b */ /* 0x000f220000000200 */
[----:B-1----:R-:W-:-:S03]  /*4750*/  IMAD.SHL.U32 R3, R3, 0x2, RZ ;  /* 0x0000000203037824 */ /* 0x002fc600078e00ff */
[----:B------:R-:W-:Y:S02]  /*4760*/  LDSM.16.M88.4 R84, [R115] ;  /* 0x000000007354783b */ /* 0x000fe40000000200 */
[----:B------:R-:W-:Y:S02]  /*4770*/  LOP3.LUT R3, R3, 0x6, RZ, 0xc0, !PT ;  /* 0x0000000603037812 */ /* 0x000fe400078ec0ff */
[----:B------:R-:W1:Y:S03]  /*4780*/  LDSM.16.M88.4 R92, [R113+0x3400] ;  /* 0x00340000715c783b */ /* 0x000e660000000200 */
[----:B------:R-:W-:Y:S01]  /*4790*/  IMAD R3, R120, 0x40, R3 ;  /* 0x0000004078037824 */ /* 0x000fe200078e0203 */
[----:B------:R-:W5:Y:S04]  /*47a0*/  LDSM.16.M88.4 R16, [R113+0x3000] ;  /* 0x003000007110783b */ /* 0x000f680000000200 */
[----:B------:R-:W5:Y:S04]  /*47b0*/  LDSM.16.M88.4 R8, [R116+0x3800] ;  /* 0x003800007408783b */ /* 0x000f680000000200 */
[----:B--2---:R-:W2:Y:S04]  /*47c0*/  LDSM.16.M88.4 R12, [R113+0x3800] ;  /* 0x00380000710c783b */ /* 0x004ea80000000200 */
[----:B------:R-:W0:Y:S01]  /*47d0*/  LDGDEPBAR ;  /* 0x00000000000079af */ /* 0x000e220000000000 */
[C---:B---3--:R-:W-:Y:S06]  /*47e0*/  HMMA.16816.F32 R24, R4.reuse, R20, RZ ;  /* 0x000000140418723c */ /* 0x048fec00000018ff */
[C---:B------:R-:W-:Y:S06]  /*47f0*/  HMMA.16816.F32 R20, R4.reuse, R22, RZ ;  /* 0x000000160414723c */ /* 0x040fec00000018ff */
[C---:B----4-:R-:W-:Y:S06]  /*4800*/  HMMA.16816.F32 R32, R4.reuse, R28, RZ ;  /* 0x0000001c0420723c */ /* 0x050fec00000018ff */
[----:B------:R-:W-:Y:S06]  /*4810*/  HMMA.16816.F32 R28, R4, R30, RZ ;  /* 0x0000001e041c723c */ /* 0x000fec00000018ff */
[C---:B-1----:R-:W-:Y:S06]  /*4820*/  HMMA.16816.F32 R24, R84.reuse, R92, R24 ;  /* 0x0000005c5418723c */ /* 0x042fec0000001818 */
[C---:B------:R-:W-:Y:S01]  /*4830*/  HMMA.16816.F32 R20, R84.reuse, R94, R20 ;  /* 0x0000005e5414723c */ /* 0x040fe20000001814 */
[----:B------:R-:W1:Y:S05]  /*4840*/  LDSM.16.M88.4 R92, [R116+0x3c00] ;  /* 0x003c0000745c783b */ /* 0x000e6a0000000200 */
[C---:B-----5:R-:W-:Y:S06]  /*4850*/  HMMA.16816.F32 R32, R84.reuse, R16, R32 ;  /* 0x000000105420723c */ /* 0x060fec0000001820 */
[----:B------:R-:W-:Y:S06]  /*4860*/  HMMA.16816.F32 R28, R84, R18, R28 ;  /* 0x00000012541c723c */ /* 0x000fec000000181c */
[C---:B------:R-:W-:Y:S06]  /*4870*/  HMMA.16816.F32 R16, R4.reuse, R8, RZ ;  /* 0x000000080410723c */ /* 0x040fec00000018ff */
[----:B------:R-:W-:-:S15]  /*4880*/  HMMA.16816.F32 R8, R4, R10, RZ ;  /* 0x0000000a0408723c */ /* 0x000fde00000018ff */
[----:B------:R-:W-:-:S03]  /*4890*/  NOP ;  /* 0x0000000000007918 */ /* 0x000fc60000000000 */
[C---:B--2---:R-:W-:Y:S06]  /*48a0*/  HMMA.16816.F32 R16, R84.reuse, R12, R16 ;  /* 0x0000000c5410723c */ /* 0x044fec0000001810 */
[----:B------:R-:W-:Y:S06]  /*48b0*/  HMMA.16816.F32 R12, R84, R14, R8 ;  /* 0x0000000e540c723c */ /* 0x000fec0000001808 */
[C---:B-1----:R-:W-:Y:S06]  /*48c0*/  HMMA.16816.F32 R8, R4.reuse, R92, RZ ;  /* 0x0000005c0408723c */ /* 0x042fec00000018ff */
[----:B------:R-:W-:Y:S01]  /*48d0*/  HMMA.16816.F32 R4, R4, R94, RZ ;  /* 0x0000005e0404723c */ /* 0x000fe200000018ff */
[----:B------:R-:W1:-:S15]  /*48e0*/  LDSM.16.M88.4 R92, [R113+0x3c00] ;  /* 0x003c0000715c783b */ /* 0x000e5e0000000200 */
[----:B------:R-:W-:-:S02]  /*48f0*/  NOP ;  /* 0x0000000000007918 */ /* 0x000fc40000000000 */
        /* <DEDUP_REMOVED lines=55> */
[C---:B------:R-:W-:Y:S02]  /*4c70*/  VIADD R84, R3.reuse, 0x1 ;  /* 0x0000000103547836 */ /* 0x040fe40000000000 */
[----:B------:R-:W-:Y:S01]  /*4c80*/  VIADD R85, R3, 0x9 ;  /* 0x0000000903557836 */ /* 0x000fe20000000000 */
[----:B------:R-:W-:Y:S02]  /*4c90*/  BAR.SYNC.DEFER_BLOCKING 0x0 ;  /* 0x0000000000007b1d */ /* 0x000fe40000010000 */
[----:B------:R-:W-:-:S02]  /*4ca0*/  ISETP.GE.AND P4, PT, R84, R100, PT ;  /* 0x000000645400720c */ /* 0x000fc40003f86270 */
[-C--:B------:R-:W-:Y:S01]  /*4cb0*/  ISETP.GE.AND P5, PT, R84, R99.reuse, PT ;  /* 0x000000635400720c */ /* 0x080fe20003fa6270 */
[----:B------:R-:W-:Y:S01]  /*4cc0*/  VIADD R84, R3, 0x8 ;  /* 0x0000000803547836 */ /* 0x000fe20000000000 */
[-C--:B------:R-:W-:Y:S02]  /*4cd0*/  ISETP.GE.AND P3, PT, R85, R100.reuse, PT ;  /* 0x000000645500720c */ /* 0x080fe40003f66270 */
[----:B------:R-:W-:Y:S02]  /*4ce0*/  FSEL R35, R35, -INF , !P5 ;  /* 0xff80000023237808 */ /* 0x000fe40006800000 */
[C---:B------:R-:W-:Y:S02]  /*4cf0*/  ISETP.GE.AND P2, PT, R84.reuse, R100, PT ;  /* 0x000000645400720c */ /* 0x040fe40003f46270 */
[-C--:B------:R-:W-:Y:S02]  /*4d00*/  ISETP.GE.AND P1, PT, R84, R99.reuse, PT ;  /* 0x000000635400720c */ /* 0x080fe40003f26270 */
[----:B------:R-:W-:Y:S01]  /*4d10*/  FSEL R84, R33, -INF , !P4 ;  /* 0xff80000021547808 */ /* 0x000fe20006000000 */
[----:B------:R-:W-:Y:S01]  /*4d20*/  VIADD R33, R3, 0x10 ;  /* 0x0000001003217836 */ /* 0x000fe20000000000 */
[----:B------:R-:W-:Y:S01]  /*4d30*/  ISETP.GE.AND P4, PT, R85, R99, PT ;  /* 0x000000635500720c */ /* 0x000fe20003f86270 */
[----:B------:R-:W-:Y:S01]  /*4d40*/  VIADD R85, R3, 0x11 ;  /* 0x0000001103557836 */ /* 0x000fe20000000000 */
[----:B------:R-:W-:-:S02]  /*4d50*/  FSEL R28, R28, -INF , !P2 ;  /* 0xff8000001c1c7808 */ /* 0x000fc40005000000 */
        /* <DEDUP_REMOVED lines=8> */
[----:B------:R-:W-:Y:S02]  /*4de0*/  FSEL R31, R31, -INF , !P4 ;  /* 0xff8000001f1f7808 */ /* 0x000fe40006000000 */
[----:B------:R-:W-:Y:S02]  /*4df0*/  FSEL R143, R26, -INF , !P2 ;  /* 0xff8000001a8f7808 */ /* 0x000fe40005000000 */
[----:B------:R-:W-:Y:S02]  /*4e00*/  FSEL R140, R25, -INF , !P1 ;  /* 0xff800000198c7808 */ /* 0x000fe40004800000 */
[-C--:B------:R-:W-:Y:S02]  /*4e10*/  ISETP.GE.AND P4, PT, R29, R100.reuse, PT ;  /* 0x000000641d00720c */ /* 0x080fe40003f86270 */
[C---:B------:R-:W-:Y:S02]  /*4e20*/  ISETP.GE.AND P2, PT, R24.reuse, R100, PT ;  /* 0x000000641800720c */ /* 0x040fe40003f46270 */
[-C--:B------:R-:W-:Y:S01]  /*4e30*/  ISETP.GE.AND P1, PT, R24, R99.reuse, PT ;  /* 0x000000631800720c */ /* 0x080fe20003f26270 */
[----:B------:R-:W-:Y:S01]  /*4e40*/  VIADD R24, R3, 0x20 ;  /* 0x0000002003187836 */ /* 0x000fe20000000000 */
[----:B------:R-:W-:-:S02]  /*4e50*/  ISETP.GE.AND P3, PT, R85, R99, PT ;  /* 0x000000635500720c */ /* 0x000fc40003f66270 */
[----:B------:R-:W-:Y:S01]  /*4e60*/  FSEL R144, R20, -INF , !P4 ;  /* 0xff80000014907808 */ /* 0x000fe20006000000 */
[----:B------:R-:W-:Y:S01]  /*4e70*/  VIADD R20, R3, 0x21 ;  /* 0x0000002103147836 */ /* 0x000fe20000000000 */
[----:B------:R-:W-:Y:S02]  /*4e80*/  ISETP.GE.AND P5, PT, R29, R99, PT ;  /* 0x000000631d00720c */ /* 0x000fe40003fa6270 */
[----:B------:R-:W-:Y:S02]  /*4e90*/  FSEL R149, R27, -INF , !P3 ;  /* 0xff8000001b957808 */ /* 0x000fe40005800000 */
[----:B------:R-:W-:Y:S02]  /*4ea0*/  ISETP.GE.AND P3, PT, R24, R100, PT ;  /* 0x000000641800720c */ /* 0x000fe40003f66270 */
[----:B------:R-:W-:Y:S02]  /*4eb0*/  FSEL R151, R22, -INF , !P5 ;  /* 0xff80000016977808 */ /* 0x000fe40006800000 */
[----:B------:R-:W-:-:S02]  /*4ec0*/  FSEL R148, R21, -INF , !P2 ;  /* 0xff80000015947808 */ /* 0x000fc40005000000 */
[C---:B------:R-:W-:Y:S02]  /*4ed0*/  ISETP.GE.AND P5, PT, R20.reuse, R100, PT ;  /* 0x000000641400720c */ /* 0x040fe40003fa6270 */
[-C--:B------:R-:W-:Y:S01]  /*4ee0*/  ISETP.GE.AND P2, PT, R20, R99.reuse, PT ;  /* 0x000000631400720c */ /* 0x080fe20003f46270 */
[C---:B------:R-:W-:Y:S01]  /*4ef0*/  VIADD R20, R3.reuse, 0x28 ;  /* 0x0000002803147836 */ /* 0x040fe20000000000 */
[----:B------:R-:W-:Y:S01]  /*4f00*/  FSEL R106, R16, -INF , !P3 ;  /* 0xff800000106a7808 */ /* 0x000fe20005800000 */
[----:B------:R-:W-:Y:S01]  /*4f10*/  VIADD R16, R3, 0x29 ;  /* 0x0000002903107836 */ /* 0x000fe20000000000 */
[----:B------:R-:W-:Y:S02]  /*4f20*/  ISETP.GE.AND P4, PT, R24, R99, PT ;  /* 0x000000631800720c */ /* 0x000fe40003f86270 */
[----:B------:R-:W-:Y:S02]  /*4f30*/  FSEL R135, R23, -INF , !P1 ;  /* 0xff80000017877808 */ /* 0x000fe40004800000 */
[----:B------:R-:W-:-:S02]  /*4f40*/  FSEL R111, R18, -INF , !P4 ;  /* 0xff800000126f7808 */ /* 0x000fc40006000000 */
[----:B------:R-:W-:Y:S02]  /*4f50*/  FSEL R110, R17, -INF , !P5 ;  /* 0xff800000116e7808 */ /* 0x000fe40006800000 */
[-C--:B------:R-:W-:Y:S02]  /*4f60*/  ISETP.GE.AND P1, PT, R20, R100.reuse, PT ;  /* 0x000000641400720c */ /* 0x080fe40003f26270 */
[C---:B------:R-:W-:Y:S02]  /*4f70*/  ISETP.GE.AND P4, PT, R16.reuse, R100, PT ;  /* 0x000000641000720c */ /* 0x040fe40003f86270 */
[-C--:B------:R-:W-:Y:S01]  /*4f80*/  ISETP.GE.AND P5, PT, R16, R99.reuse, PT ;  /* 0x000000631000720c */ /* 0x080fe20003fa6270 */
        /* <DEDUP_REMOVED lines=8> */
[----:B------:R-:W-:Y:S02]  /*5010*/  FSEL R134, R13, -INF , !P4 ;  /* 0xff8000000d867808 */ /* 0x000fe40006000000 */
[----:B------:R-:W-:-:S02]  /*5020*/  ISETP.GE.AND P3, PT, R12, R100, PT ;  /* 0x000000640c00720c */ /* 0x000fc40003f66270 */
[----:B------:R-:W-:Y:S01]  /*5030*/  ISETP.GE.AND P4, PT, R12, R99, PT ;  /* 0x000000630c00720c */ /* 0x000fe20003f86270 */
[C---:B------:R-:W-:Y:S01]  /*5040*/  VIADD R12, R3.reuse, 0x38 ;  /* 0x00000038030c7836 */ /* 0x040fe20000000000 */
[----:B------:R-:W-:Y:S01]  /*5050*/  FSEL R130, R8, -INF , !P2 ;  /* 0xff80000008827808 */ /* 0x000fe20005000000 */
[C---:B------:R-:W-:Y:S01]  /*5060*/  VIADD R8, R3.reuse, 0x39 ;  /* 0x0000003903087836 */ /* 0x040fe20000000000 */
[----:B------:R-:W-:Y:S02]  /*5070*/  FSEL R95, R10, -INF , !P1 ;  /* 0xff8000000a5f7808 */ /* 0x000fe40004800000 */
[----:B------:R-:W-:Y:S02]  /*5080*/  ISETP.GE.AND P1, PT, R3, R100, PT ;  /* 0x000000640300720c */ /* 0x000fe40003f26270 */
[----:B------:R-:W-:Y:S02]  /*5090*/  FSEL R131, R15, -INF , !P5 ;  /* 0xff8000000f837808 */ /* 0x000fe40006800000 */
[----:B------:R-:W-:-:S02]  /*50a0*/  FSEL R133, R9, -INF , !P3 ;  /* 0xff80000009857808 */ /* 0x000fc40005800000 */
[----:B------:R-:W-:Y:S02]  /*50b0*/  FSEL R98, R11, -INF , !P4 ;  /* 0xff8000000b627808 */ /* 0x000fe40006000000 */
[----:B------:R-:W-:Y:S02]  /*50c0*/  FSEL R32, R32, -INF , !P1 ;  /* 0xff80000020207808 */ /* 0x000fe40004800000 */
[CC--:B------:R-:W-:Y:S02]  /*50d0*/  ISETP.GE.AND P5, PT, R12.reuse, R100.reuse, PT ;  /* 0x000000640c00720c */ /* 0x0c0fe40003fa6270 */
[-C--:B------:R-:W-:Y:S02]  /*50e0*/  ISETP.GE.AND P2, PT, R12, R99.reuse, PT ;  /* 0x000000630c00720c */ /* 0x080fe40003f46270 */
        /* <DEDUP_REMOVED lines=12> */
[----:B------:R-:W-:-:S04]  /*51b0*/  MOV R10, RZ ;  /* 0x000000ff000a7202 */ /* 0x000fc80000000f00 */
        /* <DEDUP_REMOVED lines=11> */
[----:B-1----:R-:W-:-:S04]  /*5270*/  IMAD.MOV R5, RZ, RZ, -R11 ;  /* 0x000000ffff057224 */ /* 0x002fc800078e0a0b */
        /* <DEDUP_REMOVED lines=27> */
[----:B------:R1:W2:Y:S04]  /*5430*/  LDG.E R7, desc[UR10][R10.64] ;  /* 0x0000000a0a077981 */ /* 0x0002a8000c1e1900 */
[----:B------:R-:W2:Y:S01]  /*5440*/  LDG.E R6, desc[UR10][R12.64] ;  /* 0x0000000a0c067981 */ /* 0x000ea2000c1e1900 */
[----:B------:R-:W-:Y:S02]  /*5450*/  IMAD.IADD R8, R5, 0x1, -R8 ;  /* 0x0000000105087824 */ /* 0x000fe400078e0a08 */
[----:B------:R-:W3:Y:S02]  /*5460*/  LDC.64 R4, c[0x0][0x230] ;  /* 0x00008c00ff047b82 */ /* 0x000ee40000000a00 */
[----:B------:R-:W-:-:S05]  /*5470*/  IMAD R8, R8, R3, -0x40 ;  /* 0xffffffc008087424 */ /* 0x000fca00078e0203 */
[----:B------:R-:W-:-:S05]  /*5480*/  SHF.R.S32.HI R3, RZ, 0x1f, R8 ;  /* 0x0000001fff037819 */ /* 0x000fca0000011408 */
[----:B------:R-:W-:-:S04]  /*5490*/  IMAD R3, R3, R90, RZ ;  /* 0x0000005a03037224 */ /* 0x000fc800078e02ff */
[C---:B------:R-:W-:Y:S02]  /*54a0*/  IMAD R3, R8.reuse, R91, R3 ;  /* 0x0000005b08037224 */ /* 0x040fe400078e0203 */
[----:B-1----:R-:W-:-:S04]  /*54b0*/  IMAD.WIDE.U32 R10, R8, R90, RZ ;  /* 0x0000005a080a7225 */ /* 0x002fc800078e00ff */
        /* <DEDUP_REMOVED lines=9> */
.L_x_4960:
[----:B------:R-:W-:-:S04]  /*5550*/  LEA R4, -R90, RZ, 0x6 ;  /* 0x000000ff5a047211 */ /* 0x000fc800078e31ff */
[----:B------:R-:W-:-:S07]  /*5560*/  SHF.R.S32.HI R5, RZ, 0x1f, R4 ;  /* 0x0000001fff057819 */ /* 0x000fce0000011404 */
.L_x_4961:
[CC--:B------:R-:W-:Y:S02]  /*5570*/  LEA R6, P1, R90.reuse, R4.reuse, 0x5 ;  /* 0x000000045a067211 */ /* 0x0c0fe400078228ff */
[C---:B------:R-:W-:Y:S02]  /*5580*/  IADD3 R4, P2, R101.reuse, R4, RZ ;  /* 0x0000000465047210 */ /* 0x040fe40007f5e0ff */
[----:B------:R-:W-:Y:S02]  /*5590*/  IADD3 R6, P0, R101, R6, RZ ;  /* 0x0000000665067210 */ /* 0x000fe40007f1e0ff */
[----:B------:R-:W-:Y:S01]  /*55a0*/  LEA.HI.X R91, R90, R5, R91, 0x5, P1 ;  /* 0x000000055a5b7211 */ /* 0x000fe200008f2c5b */
[----:B------:R-:W-:Y:S01]  /*55b0*/  IMAD.X R5, R102, 0x1, R5, P2 ;  /* 0x0000000166057824 */ /* 0x000fe200010e0605 */
[----:B------:R-:W-:-:S03]  /*55c0*/  LEA R136, P1, R4, R96, 0x1 ;  /* 0x0000006004887211 */ /* 0x000fc600078208ff */
[----:B------:R-:W-:Y:S01]  /*55d0*/  IMAD.X R91, R102, 0x1, R91, P0 ;  /* 0x00000001665b7824 */ /* 0x000fe200000e065b */
[----:B------:R-:W-:Y:S02]  /*55e0*/  LEA R96, P0, R6, R96, 0x1 ;  /* 0x0000006006607211 */ /* 0x000fe400078008ff */
        /* <DEDUP_REMOVED lines=12> */
.L_x_4959:
        /* <DEDUP_REMOVED lines=34> */
[----:B------:R-:W2:Y:S04]  /*58d0*/  SHFL.BFLY PT, R3, R6, 0x2, 0x1f ;  /* 0x0c401f0006037f89 */ /* 0x000ea800000e0000 */
[----:B------:R-:W3:Y:S01]  /*58e0*/  SHFL.BFLY PT, R4, R5, 0x2, 0x1f ;  /* 0x0c401f0005047f89 */ /* 0x000ee200000e0000 */
[----:B--2---:R-:W-:Y:S02]  /*58f0*/  FMNMX.FTZ R3, R6, R3, !PT ;  /* 0x0000000306037209 */ /* 0x004fe40007810000 */
[----:B---3--:R-:W-:-:S03]  /*5900*/  FMNMX.FTZ R4, R5, R4, !PT ;  /* 0x0000000405047209 */ /* 0x008fc60007810000 */
[----:B------:R-:W2:Y:S04]  /*5910*/  SHFL.BFLY PT, R92, R3, 0x1, 0x1f ;  /* 0x0c201f00035c7f89 */ /* 0x000ea800000e0000 */
[----:B------:R-:W3:Y:S01]  /*5920*/  SHFL.BFLY PT, R91, R4, 0x1, 0x1f ;  /* 0x0c201f00045b7f89 */ /* 0x000ee200000e0000 */
[----:B--2---:R-:W-:Y:S02]  /*5930*/  FMNMX.FTZ R92, R3, R92, !PT ;  /* 0x0000005c035c7209 */ /* 0x004fe40007810000 */
[----:B---3--:R-:W-:-:S03]  /*5940*/  FMNMX.FTZ R91, R4, R91, !PT ;  /* 0x0000005b045b7209 */ /* 0x008fc60007810000 */
        /* <DEDUP_REMOVED lines=11> */
[--C-:B-1----:R-:W-:Y:S01]  /*5a00*/  FFMA.FTZ R96, R84, UR5, -R147.reuse ;  /* 0x0000000554607c23 */ /* 0x102fe20008010893 */
        /* <DEDUP_REMOVED lines=34> */
[----:B------:R-:W-:Y:S01]  /*5c30*/  FFMA.FTZ R134, R142, UR5, -R147 ;  /* 0x000000058e867c23 */ /* 0x000fe20008010893 */
[--C-:B------:R-:W-:Y:S01]  /*5c40*/  FFMA.FTZ R95, R95, UR5, -R102.reuse ;  /* 0x000000055f5f7c23 */ /* 0x100fe20008010866 */
[----:B------:R-:W-:-:S04]  /*5c50*/  FFMA.FTZ R99, R99, UR5, -R102 ;  /* 0x0000000563637c23 */ /* 0x000fc80008010866 */
[----:B------:R-:W-:Y:S08]  /*5c60*/  MUFU.EX2 R97, R97 ;  /* 0x0000006100617308 */ /* 0x000ff00000000800 */
[----:B------:R-:W2:Y:S01]  /*5c70*/  MUFU.EX2 R2, R2 ;  /* 0x0000000200027308 */ /* 0x000ea20000000800 */
[----:B----4-:R-:W-:-:S07]  /*5c80*/  F2FP.F16.F32.PACK_AB R86, R3, R94 ;  /* 0x0000005e0356723e */ /* 0x010fce00000000ff */
[----:B------:R-:W4:Y:S08]  /*5c90*/  MUFU.EX2 R103, R103 ;  /* 0x0000006700677308 */ /* 0x000f300000000800 */
[----:B------:R-:W5:Y:S01]  /*5ca0*/  MUFU.EX2 R101, R101 ;  /* 0x0000006500657308 */ /* 0x000f620000000800 */
[----:B--2---:R-:W-:-:S07]  /*5cb0*/  F2FP.F16.F32.PACK_AB R85, R2, R97 ;  /* 0x000000610255723e */ /* 0x004fce00000000ff */
[----:B------:R-:W-:Y:S01]  /*5cc0*/  MUFU.EX2 R93, R93 ;  /* 0x0000005d005d7308 */ /* 0x000fe20000000800 */
[-C--:B----4-:R-:W-:Y:S01]  /*5cd0*/  FMUL.FTZ R20, R52, R103.reuse ;  /* 0x0000006734147220 */ /* 0x090fe20000410000 */
[-C--:B------:R-:W-:Y:S01]  /*5ce0*/  FMUL.FTZ R21, R53, R103.reuse ;  /* 0x0000006735157220 */ /* 0x080fe20000410000 */
[-C--:B------:R-:W-:Y:S01]  /*5cf0*/  FMUL.FTZ R56, R56, R103.reuse ;  /* 0x0000006738387220 */ /* 0x080fe20000410000 */
[-C--:B------:R-:W-:Y:S01]  /*5d00*/  FMUL.FTZ R57, R57, R103.reuse ;  /* 0x0000006739397220 */ /* 0x080fe20000410000 */
[-C--:B------:R-:W-:Y:S01]  /*5d10*/  FMUL.FTZ R12, R44, R103.reuse ;  /* 0x000000672c0c7220 */ /* 0x080fe20000410000 */
[-C--:B------:R-:W-:Y:S01]  /*5d20*/  FMUL.FTZ R13, R45, R103.reuse ;  /* 0x000000672d0d7220 */ /* 0x080fe20000410000 */
[----:B------:R-:W-:Y:S01]  /*5d30*/  FMUL.FTZ R48, R48, R103 ;  /* 0x0000006730307220 */ /* 0x000fe20000410000 */
[----:B------:R-:W2:Y:S01]  /*5d40*/  MUFU.EX2 R0, R0 ;  /* 0x0000000000007308 */ /* 0x000ea20000000800 */
[-C--:B-----5:R-:W-:Y:S01]  /*5d50*/  FMUL.FTZ R22, R54, R101.reuse ;  /* 0x0000006536167220 */ /* 0x0a0fe20000410000 */
        /* <DEDUP_REMOVED lines=14> */
[----:B------:R-:W-:Y:S01]  /*5e40*/  LDSM.16.MT88.4 R60, [R114+0x6400] ;  /* 0x00640000723c783b */ /* 0x000fe20000004200 */
[----:B--2---:R-:W-:Y:S01]  /*5e50*/  F2FP.F16.F32.PACK_AB R87, R0, R93 ;  /* 0x0000005d0057723e */ /* 0x004fe200000000ff */
[----:B------:R-:W2:Y:S01]  /*5e60*/  MUFU.EX2 R145, R145 ;  /* 0x0000009100917308 */ /* 0x000ea20000000800 */
[----:B------:R-:W-:Y:S01]  /*5e70*/  FMUL.FTZ R5, R37, R103 ;  /* 0x0000006725057220 */ /* 0x000fe20000410000 */
[-C--:B------:R-:W-:Y:S01]  /*5e80*/  FMUL.FTZ R6, R38, R101.reuse ;  /* 0x0000006526067220 */ /* 0x080fe20000410000 */
[----:B------:R-:W-:Y:S01]  /*5e90*/  FMUL.FTZ R7, R39, R101 ;  /* 0x0000006527077220 */ /* 0x000fe20000410000 */
[-C--:B------:R-:W-:Y:S01]  /*5ea0*/  FMUL.FTZ R40, R40, R103.reuse ;  /* 0x0000006728287220 */ /* 0x080fe20000410000 */
[----:B------:R-:W-:Y:S01]  /*5eb0*/  FMUL.FTZ R41, R41, R103 ;  /* 0x0000006729297220 */ /* 0x000fe20000410000 */
[C---:B------:R-:W-:Y:S01]  /*5ec0*/  HMMA.16816.F32 R20, R84.reuse, R24, R20 ;  /* 0x000000185414723c */ /* 0x040fe20000001814 */
[-C--:B------:R-:W-:Y:S01]  /*5ed0*/  FMUL.FTZ R42, R42, R101.reuse ;  /* 0x000000652a2a7220 */ /* 0x080fe20000410000 */
[----:B------:R-:W-:Y:S01]  /*5ee0*/  MUFU.EX2 R140, R140 ;  /* 0x0000008c008c7308 */ /* 0x000fe20000000800 */
[----:B------:R-:W-:Y:S01]  /*5ef0*/  FMUL.FTZ R43, R43, R101 ;  /* 0x000000652b2b7220 */ /* 0x000fe20000410000 */
[-C--:B------:R-:W-:Y:S01]  /*5f00*/  FMUL.FTZ R64, R64, R103.reuse ;  /* 0x0000006740407220 */ /* 0x080fe20000410000 */
[----:B------:R-:W-:Y:S01]  /*5f10*/  FMUL.FTZ R65, R65, R103 ;  /* 0x0000006741417220 */ /* 0x000fe20000410000 */
[C---:B------:R-:W-:Y:S01]  /*5f20*/  HMMA.16816.F32 R24, R84.reuse, R26, R56 ;  /* 0x0000001a5418723c */ /* 0x040fe20000001838 */
[----:B------:R-:W-:Y:S01]  /*5f30*/  LDSM.16.MT88.4 R56, [R112+0x6400] ;  /* 0x006400007038783b */ /* 0x000fe20000004200 */
[-C--:B------:R-:W-:Y:S01]  /*5f40*/  FMUL.FTZ R66, R66, R101.reuse ;  /* 0x0000006542427220 */ /* 0x080fe20000410000 */
[----:B------:R-:W-:Y:S01]  /*5f50*/  FMUL.FTZ R67, R67, R101 ;  /* 0x0000006543437220 */ /* 0x000fe20000410000 */
[----:B------:R-:W4:Y:S01]  /*5f60*/  MUFU.EX2 R139, R139 ;  /* 0x0000008b008b7308 */ /* 0x000f220000000800 */
[----:B--2---:R-:W-:Y:S01]  /*5f70*/  F2FP.F16.F32.PACK_AB R52, R145, R146 ;  /* 0x000000929134723e */ /* 0x004fe200000000ff */
        /* <DEDUP_REMOVED lines=8> */
[----:B------:R-:W2:Y:S01]  /*6000*/  LDSM.16.MT88.4 R48, [R112+0x8000] ;  /* 0x008000007030783b */ /* 0x000ea20000004200 */
[----:B------:R-:W-:Y:S01]  /*6010*/  FMUL.FTZ R81, R81, R103 ;  /* 0x0000006751517220 */ /* 0x000fe20000410000 */
[-C--:B------:R-:W-:Y:S01]  /*6020*/  FMUL.FTZ R82, R82, R101.reuse ;  /* 0x0000006552527220 */ /* 0x080fe20000410000 */
[----:B------:R-:W-:Y:S01]  /*6030*/  FMUL.FTZ R83, R83, R101 ;  /* 0x0000006553537220 */ /* 0x000fe20000410000 */
[C---:B-1----:R-:W-:Y:S01]  /*6040*/  HMMA.16816.F32 R4, R84.reuse, R8, R4 ;  /* 0x000000085404723c */ /* 0x042fe20000001804 */
[-C--:B------:R-:W-:Y:S01]  /*6050*/  FMUL.FTZ R36, R68, R103.reuse ;  /* 0x0000006744247220 */ /* 0x080fe20000410000 */
[----:B------:R-:W-:Y:S01]  /*6060*/  FMUL.FTZ R37, R69, R103 ;  /* 0x0000006745257220 */ /* 0x000fe20000410000 */
[----:B------:R-:W1:Y:S01]  /*6070*/  MUFU.EX2 R143, R143 ;  /* 0x0000008f008f7308 */ /* 0x000e620000000800 */
[----:B----4-:R-:W-:Y:S01]  /*6080*/  F2FP.F16.F32.PACK_AB R54, R139, R140 ;  /* 0x0000008c8b36723e */ /* 0x010fe200000000ff */
[-C--:B------:R-:W-:Y:S01]  /*6090*/  FMUL.FTZ R38, R70, R101.reuse ;  /* 0x0000006546267220 */ /* 0x080fe20000410000 */
[C---:B------:R-:W-:Y:S01]  /*60a0*/  HMMA.16816.F32 R8, R84.reuse, R10, R40 ;  /* 0x0000000a5408723c */ /* 0x040fe20000001828 */
[----:B------:R-:W4:Y:S01]  /*60b0*/  LDSM.16.MT88.4 R40, [R114+0x8000] ;  /* 0x008000007228783b */ /* 0x000f220000004200 */
[----:B------:R-:W-:Y:S01]  /*60c0*/  FMUL.FTZ R39, R71, R101 ;  /* 0x0000006547277220 */ /* 0x000fe20000410000 */
[-C--:B------:R-:W-:Y:S01]  /*60d0*/  FMUL.FTZ R72, R72, R103.reuse ;  /* 0x0000006748487220 */ /* 0x080fe20000410000 */
[----:B------:R-:W-:Y:S01]  /*60e0*/  FMUL.FTZ R73, R73, R103 ;  /* 0x0000006749497220 */ /* 0x000fe20000410000 */
[----:B------:R-:W-:Y:S01]  /*60f0*/  MUFU.EX2 R138, R138 ;  /* 0x0000008a008a7308 */ /* 0x000fe20000000800 */
[----:B---3--:R-:W-:Y:S01]  /*6100*/  HMMA.16816.F32 R28, R84, R32, R28 ;  /* 0x00000020541c723c */ /* 0x008fe2000000181c */
[-C--:B------:R-:W-:Y:S01]  /*6110*/  FMUL.FTZ R74, R74, R101.reuse ;  /* 0x000000654a4a7220 */ /* 0x080fe20000410000 */
[----:B------:R-:W-:Y:S01]  /*6120*/  FMUL.FTZ R75, R75, R101 ;  /* 0x000000654b4b7220 */ /* 0x000fe20000410000 */
[----:B------:R-:W-:Y:S01]  /*6130*/  FFMA.FTZ R103, R109, R103, R104 ;  /* 0x000000676d677223 */ /* 0x000fe20000010068 */
[----:B------:R-:W-:-:S02]  /*6140*/  FFMA.FTZ R97, R108, R101, R97 ;  /* 0x000000656c617223 */ /* 0x000fc40000010061 */
[----:B------:R-:W-:Y:S01]  /*6150*/  HMMA.16816.F32 R32, R84, R34, R64 ;  /* 0x000000225420723c */ /* 0x000fe20000001840 */
[----:B------:R-:W3:Y:S01]  /*6160*/  MUFU.EX2 R135, R135 ;  /* 0x0000008700877308 */ /* 0x000ee20000000800 */
[----:B-1----:R-:W-:Y:S01]  /*6170*/  F2FP.F16.F32.PACK_AB R53, R143, R144 ;  /* 0x000000908f35723e */ /* 0x002fe200000000ff */
[----:B------:R-:W-:Y:S01]  /*6180*/  LDSM.16.MT88.4 R64, [R112+0x7c00] ;  /* 0x007c00007040783b */ /* 0x000fe20000004200 */
[----:B------:R-:W-:Y:S01]  /*6190*/  FADD.FTZ R103, R96, R103 ;  /* 0x0000006760677221 */ /* 0x000fe20000010000 */
[----:B------:R-:W-:-:S03]  /*61a0*/  FADD.FTZ R2, R2, R97 ;  /* 0x0000006102027221 */ /* 0x000fc60000010000 */
[----:B------:R-:W-:Y:S01]  /*61b0*/  FADD.FTZ R94, R94, R103 ;  /* 0x000000675e5e7221 */ /* 0x000fe20000010000 */
[----:B------:R-:W-:Y:S03]  /*61c0*/  MUFU.EX2 R148, R148 ;  /* 0x0000009400947308 */ /* 0x000fe60000000800 */
[----:B------:R-:W-:-:S04]  /*61d0*/  FADD.FTZ R3, R3, R94 ;  /* 0x0000005e03037221 */ /* 0x000fc80000010000 */
[----:B------:R-:W-:Y:S01]  /*61e0*/  FADD.FTZ R146, R146, R3 ;  /* 0x0000000392927221 */ /* 0x000fe20000010000 */
[----:B------:R-:W-:Y:S01]  /*61f0*/  MUFU.EX2 R151, R151 ;  /* 0x0000009700977308 */ /* 0x000fe20000000800 */
[----:B---3--:R-:W-:Y:S01]  /*6200*/  F2FP.F16.F32.PACK_AB R55, R135, R138 ;  /* 0x0000008a8737723e */ /* 0x008fe200000000ff */
[----:B--2---:R-:W-:Y:S01]  /*6210*/  HMMA.16816.F32 R44, R84, R48, R44 ;  /* 0x00000030542c723c */ /* 0x004fe2000000182c */
[----:B------:R-:W-:-:S04]  /*6220*/  FADD.FTZ R145, R145, R146 ;  /* 0x0000009291917221 */ /* 0x000fc80000010000 */
[----:B------:R-:W-:Y:S01]  /*6230*/  FADD.FTZ R140, R140, R145 ;  /* 0x000000918c8c7221 */ /* 0x000fe20000010000 */
[----:B------:R-:W-:Y:S01]  /*6240*/  HMMA.16816.F32 R12, R52, R56, R12 ;  /* 0x00000038340c723c */ /* 0x000fe2000000180c */
[----:B------:R-:W-:Y:S02]  /*6250*/  MUFU.EX2 R106, R106 ;  /* 0x0000006a006a7308 */ /* 0x000fe40000000800 */
[----:B------:R-:W-:-:S03]  /*6260*/  FADD.FTZ R139, R139, R140 ;  /* 0x0000008c8b8b7221 */ /* 0x000fc60000010000 */
[C---:B------:R-:W-:Y:S01]  /*6270*/  HMMA.16816.F32 R16, R52.reuse, R58, R16 ;  /* 0x0000003a3410723c */ /* 0x040fe20000001810 */
[----:B------:R-:W1:Y:S02]  /*6280*/  LDSM.16.MT88.4 R56, [R112+0x7400] ;  /* 0x007400007038783b */ /* 0x000e640000004200 */
[----:B------:R-:W-:Y:S03]  /*6290*/  MUFU.EX2 R149, R149 ;  /* 0x0000009500957308 */ /* 0x000fe60000000800 */
[C---:B------:R-:W-:Y:S05]  /*62a0*/  HMMA.16816.F32 R4, R52.reuse, R60, R4 ;  /* 0x0000003c3404723c */ /* 0x040fea0000001804 */
[----:B------:R-:W-:Y:S01]  /*62b0*/  MUFU.EX2 R111, R111 ;  /* 0x0000006f006f7308 */ /* 0x000fe20000000800 */
[----:B------:R-:W-:Y:S01]  /*62c0*/  HMMA.16816.F32 R8, R52, R62, R8 ;  /* 0x0000003e3408723c */ /* 0x000fe20000001808 */
[----:B------:R-:W2:Y:S05]  /*62d0*/  LDSM.16.MT88.4 R60, [R114+0x7400] ;  /* 0x00740000723c783b */ /* 0x000eaa0000004200 */
[C---:B------:R-:W-:Y:S01]  /*62e0*/  HMMA.16816.F32 R48, R84.reuse, R50, R80 ;  /* 0x000000325430723c */ /* 0x040fe20000001850 */
[----:B------:R-:W-:Y:S01]  /*62f0*/  MUFU.EX2 R132, R132 ;  /* 0x0000008400847308 */ /* 0x000fe20000000800 */
[----:B------:R-:W-:Y:S04]  /*6300*/  LDSM.16.MT88.4 R80, [R112+0x8800] ;  /* 0x008800007050783b */ /* 0x000fe80000004200 */
[C---:B----4-:R-:W-:Y:S03]  /*6310*/  HMMA.16816.F32 R36, R84.reuse, R40, R36 ;  /* 0x000000285424723c */ /* 0x050fe60000001824 */
[----:B------:R-:W-:Y:S03]  /*6320*/  MUFU.EX2 R105, R105 ;  /* 0x0000006900697308 */ /* 0x000fe60000000800 */
[----:B------:R-:W-:Y:S01]  /*6330*/  HMMA.16816.F32 R40, R84, R42, R72 ;  /* 0x0000002a5428723c */ /* 0x000fe20000001848 */
[----:B------:R-:W-:Y:S04]  /*6340*/  LDSM.16.MT88.4 R72, [R114+0x8800] ;  /* 0x008800007248783b */ /* 0x000fe80000004200 */
[----:B------:R-:W-:Y:S01]  /*6350*/  MUFU.EX2 R110, R110 ;  /* 0x0000006e006e7308 */ /* 0x000fe20000000800 */
[C---:B-1----:R-:W-:Y:S07]  /*6360*/  HMMA.16816.F32 R28, R52.reuse, R56, R28 ;  /* 0x00000038341c723c */ /* 0x042fee000000181c */
[----:B------:R-:W-:Y:S01]  /*6370*/  MUFU.EX2 R130, R130 ;  /* 0x0000008200827308 */ /* 0x000fe20000000800 */
[C---:B------:R-:W-:Y:S01]  /*6380*/  HMMA.16816.F32 R32, R52.reuse, R58, R32 ;  /* 0x0000003a3420723c */ /* 0x040fe20000001820 */
[----:B------:R-:W1:Y:S06]  /*6390*/  LDSM.16.MT88.4 R56, [R112+0x8400] ;  /* 0x008400007038783b */ /* 0x000e6c0000004200 */
[----:B------:R-:W3:Y:S01]  /*63a0*/  MUFU.EX2 R107, R107 ;  /* 0x0000006b006b7308 */ /* 0x000ee20000000800 */
[C---:B--2---:R-:W-:Y:S06]  /*63b0*/  HMMA.16816.F32 R20, R52.reuse, R60, R20 ;  /* 0x0000003c3414723c */ /* 0x044fec0000001814 */
[----:B------:R-:W-:Y:S01]  /*63c0*/  HMMA.16816.F32 R24, R52, R62, R24 ;  /* 0x0000003e3418723c */ /* 0x000fe20000001818 */
[----:B------:R-:W2:Y:S01]  /*63d0*/  LDSM.16.MT88.4 R60, [R114+0x8400] ;  /* 0x00840000723c783b */ /* 0x000ea20000004200 */
[----:B------:R-:W-:Y:S01]  /*63e0*/  MUFU.EX2 R131, R131 ;  /* 0x0000008300837308 */ /* 0x000fe20000000800 */
[----:B---3--:R-:W-:-:S07]  /*63f0*/  F2FP.F16.F32.PACK_AB R84, R107, R130 ;  /* 0x000000826b54723e */ /* 0x008fce00000000ff */
[----:B------:R-:W3:Y:S08]  /*6400*/  MUFU.EX2 R134, R134 ;  /* 0x0000008600867308 */ /* 0x000ef00000000800 */
[----:B------:R-:W-:Y:S08]  /*6410*/  MUFU.EX2 R95, R95 ;  /* 0x0000005f005f7308 */ /* 0x000ff00000000800 */
[----:B------:R-:W-:Y:S01]  /*6420*/  MUFU.EX2 R99, R99 ;  /* 0x0000006300637308 */ /* 0x000fe20000000800 */
[----:B---3--:R-:W-:Y:S01]  /*6430*/  F2FP.F16.F32.PACK_AB R86, R134, R131 ;  /* 0x000000838656723e */ /* 0x008fe200000000ff */
[C---:B-1----:R-:W-:Y:S06]  /*6440*/  HMMA.16816.F32 R44, R52.reuse, R56, R44 ;  /* 0x00000038342c723c */ /* 0x042fec000000182c */
[C---:B------:R-:W-:Y:S01]  /*6450*/  HMMA.16816.F32 R48, R52.reuse, R58, R48 ;  /* 0x0000003a3430723c */ /* 0x040fe20000001830 */
[----:B------:R-:W1:Y:S05]  /*6460*/  LDSM.16.MT88.4 R56, [R114+0x6800] ;  /* 0x006800007238783b */ /* 0x000e6a0000004200 */
        /* <DEDUP_REMOVED lines=14> */
[----:B------:R-:W3:Y:S01]  /*6550*/  LDSM.16.MT88.4 R40, [R114+0x6c00] ;  /* 0x006c00007228783b */ /* 0x000ee20000004200 */
[--C-:B------:R-:W-:Y:S01]  /*6560*/  FFMA.FTZ R36, R98, UR5, -R102.reuse ;  /* 0x0000000562247c23 */ /* 0x100fe20008010866 */
[----:B------:R-:W-:Y:S01]  /*6570*/  FFMA.FTZ R98, R100, UR5, -R102 ;  /* 0x0000000564627c23 */ /* 0x000fe20008010866 */
[----:B------:R-:W-:Y:S02]  /*6580*/  FADD.FTZ R130, R107, R130 ;  /* 0x000000826b827221 */ /* 0x000fe40000010000 */
[----:B-1----:R-:W-:Y:S01]  /*6590*/  HMMA.16816.F32 R4, R52, R56, R4 ;  /* 0x000000383404723c */ /* 0x002fe20000001804 */
[----:B------:R-:W1:Y:S01]  /*65a0*/  MUFU.EX2 R100, R36 ;  /* 0x0000002400647308 */ /* 0x000e620000000800 */
[----:B------:R-:W-:-:S04]  /*65b0*/  FADD.FTZ R109, R131, R130 ;  /* 0x00000082836d7221 */ /* 0x000fc80000010000 */
[C---:B------:R-:W-:Y:S01]  /*65c0*/  HMMA.16816.F32 R8, R52.reuse, R58, R8 ;  /* 0x0000003a3408723c */ /* 0x040fe20000001808 */
[----:B------:R-:W4:Y:S01]  /*65d0*/  LDSM.16.MT88.4 R56, [R114+0x7800] ;  /* 0x007800007238783b */ /* 0x000f220000004200 */
[----:B------:R-:W-:Y:S01]  /*65e0*/  FADD.FTZ R109, R134, R109 ;  /* 0x0000006d866d7221 */ /* 0x000fe20000010000 */
[----:B------:R-:W5:Y:S03]  /*65f0*/  MUFU.EX2 R98, R98 ;  /* 0x0000006200627308 */ /* 0x000f660000000800 */
[C---:B------:R-:W-:Y:S06]  /*6600*/  HMMA.16816.F32 R76, R52.reuse, R80, R44 ;  /* 0x00000050344c723c */ /* 0x040fec000000182c */
[----:B------:R-:W-:Y:S01]  /*6610*/  HMMA.16816.F32 R80, R52, R82, R48 ;  /* 0x000000523450723c */ /* 0x000fe20000001830 */
[----:B------:R-:W4:Y:S01]  /*6620*/  LDSM.16.MT88.4 R48, [R112+0x6c00] ;  /* 0x006c00007030783b */ /* 0x000f220000004200 */
[----:B-1----:R-:W-:-:S04]  /*6630*/  F2FP.F16.F32.PACK_AB R85, R100, R95 ;  /* 0x0000005f6455723e */ /* 0x002fc800000000ff */
[----:B--2---:R-:W-:Y:S01]  /*6640*/  HMMA.16816.F32 R12, R52, R60, R12 ;  /* 0x0000003c340c723c */ /* 0x004fe2000000180c */
[----:B-----5:R-:W-:-:S05]  /*6650*/  F2FP.F16.F32.PACK_AB R87, R99, R98 ;  /* 0x000000626357723e */ /* 0x020fca00000000ff */
[----:B------:R-:W-:Y:S06]  /*6660*/  HMMA.16816.F32 R16, R52, R62, R16 ;  /* 0x0000003e3410723c */ /* 0x000fec0000001810 */
[C---:B---3--:R-:W-:Y:S01]  /*6670*/  HMMA.16816.F32 R36, R84.reuse, R40, R4 ;  /* 0x000000285424723c */ /* 0x048fe20000001804 */
[----:B------:R-:W1:Y:S05]  /*6680*/  LDSM.16.MT88.4 R4, [R112+0x8c00] ;  /* 0x008c00007004783b */ /* 0x000e6a0000004200 */
[----:B------:R-:W-:Y:S01]  /*6690*/  HMMA.16816.F32 R40, R84, R42, R8 ;  /* 0x0000002a5428723c */ /* 0x000fe20000001808 */
[----:B------:R-:W2:Y:S05]  /*66a0*/  LDSM.16.MT88.4 R8, [R114+0x8c00] ;  /* 0x008c00007208783b */ /* 0x000eaa0000004200 */
[C---:B----4-:R-:W-:Y:S06]  /*66b0*/  HMMA.16816.F32 R20, R52.reuse, R56, R20 ;  /* 0x000000383414723c */ /* 0x050fec0000001814 */
[----:B------:R-:W-:Y:S01]  /*66c0*/  HMMA.16816.F32 R24, R52, R58, R24 ;  /* 0x0000003a3418723c */ /* 0x000fe20000001818 */
[----:B------:R-:W3:Y:S05]  /*66d0*/  LDSM.16.MT88.4 R56, [R112+0x7800] ;  /* 0x007800007038783b */ /* 0x000eea0000004200 */
[C---:B------:R-:W-:Y:S06]  /*66e0*/  HMMA.16816.F32 R44, R84.reuse, R48, R12 ;  /* 0x00000030542c723c */ /* 0x040fec000000180c */
[----:B------:R-:W-:Y:S01]  /*66f0*/  HMMA.16816.F32 R48, R84, R50, R16 ;  /* 0x000000325430723c */ /* 0x000fe20000001810 */
[----:B------:R-:W-:Y:S01]  /*6700*/  FADD.FTZ R13, R93, R2 ;  /* 0x000000025d0d7221 */ /* 0x000fe20000010000 */
[----:B------:R-:W-:-:S03]  /*6710*/  MOV R2, R92 ;  /* 0x0000005c00027202 */ /* 0x000fc60000000f00 */
[----:B------:R-:W-:-:S04]  /*6720*/  FADD.FTZ R13, R0, R13 ;  /* 0x0000000d000d7221 */ /* 0x000fc80000010000 */
[----:B------:R-:W-:Y:S01]  /*6730*/  FADD.FTZ R144, R144, R13 ;  /* 0x0000000d90907221 */ /* 0x000fe20000010000 */
[----:B-1----:R-:W-:Y:S03]  /*6740*/  HMMA.16816.F32 R76, R84, R4, R76 ;  /* 0x00000004544c723c */ /* 0x002fe6000000184c */
        /* <DEDUP_REMOVED lines=8> */
[----:B---3--:R-:W-:Y:S03]  /*67d0*/  HMMA.16816.F32 R28, R52, R56, R28 ;  /* 0x00000038341c723c */ /* 0x008fe6000000181c */
[----:B------:R-:W-:-:S03]  /*67e0*/  FADD.FTZ R105, R105, R132 ;  /* 0x0000008469697221 */ /* 0x000fc60000010000 */
[----:B------:R-:W-:Y:S01]  /*67f0*/  HMMA.16816.F32 R32, R52, R58, R32 ;  /* 0x0000003a3420723c */ /* 0x000fe20000001820 */
[----:B------:R-:W1:Y:S01]  /*6800*/  LDSM.16.MT88.4 R56, [R114+0x7c00] ;  /* 0x007c00007238783b */ /* 0x000e620000004200 */
[----:B------:R-:W-:-:S04]  /*6810*/  FADD.FTZ R110, R110, R105 ;  /* 0x000000696e6e7221 */ /* 0x000fc80000010000 */
[----:B------:R-:W-:Y:S01]  /*6820*/  HMMA.16816.F32 R80, R84, R6, R80 ;  /* 0x000000065450723c */ /* 0x000fe20000001850 */
[----:B------:R-:W-:-:S04]  /*6830*/  FADD.FTZ R95, R95, R110 ;  /* 0x0000006e5f5f7221 */ /* 0x000fc80000010000 */
[----:B------:R-:W-:-:S04]  /*6840*/  FADD.FTZ R95, R100, R95 ;  /* 0x0000005f645f7221 */ /* 0x000fc80000010000 */
[----:B------:R-:W-:-:S03]  /*6850*/  FADD.FTZ R98, R98, R95 ;  /* 0x0000005f62627221 */ /* 0x000fc60000010000 */
[----:B------:R-:W-:Y:S01]  /*6860*/  HMMA.16816.F32 R60, R84, R64, R28 ;  /* 0x00000040543c723c */ /* 0x000fe2000000181c */
[----:B------:R-:W-:-:S05]  /*6870*/  FADD.FTZ R108, R99, R98 ;  /* 0x00000062636c7221 */ /* 0x000fca0000010000 */
[C---:B------:R-:W-:Y:S06]  /*6880*/  HMMA.16816.F32 R64, R84.reuse, R66, R32 ;  /* 0x000000425440723c */ /* 0x040fec0000001820 */
[C---:B-1----:R-:W-:Y:S06]  /*6890*/  HMMA.16816.F32 R52, R84.reuse, R56, R20 ;  /* 0x000000385434723c */ /* 0x042fec0000001814 */
[----:B------:R-:W-:-:S15]  /*68a0*/  HMMA.16816.F32 R56, R84, R58, R24 ;  /* 0x0000003a5438723c */ /* 0x000fde0000001818 */
[----:B------:R-:W-:-:S09]  /*68b0*/  NOP ;  /* 0x0000000000007918 */ /* 0x000fd20000000000 */
.L_x_4956:
[----:B------:R-:W-:-:S13]  /*68c0*/  ISETP.GE.AND P0, PT, R120, 0x1, PT ;  /* 0x000000017800780c */ /* 0x000fda0003f06270 */
[----:B------:R-:W-:Y:S05]  /*68d0*/  @!P0 BRA `(.L_x_4962) ;  /* 0x0000002000848947 */ /* 0x000fea0003800000 */
[C---:B------:R-:W-:Y:S01]  /*68e0*/  IMAD.SHL.U32 R135, R88.reuse, 0x20, RZ ;  /* 0x0000002058877824 */ /* 0x040fe200078e00ff */
[----:B------:R-:W-:Y:S01]  /*68f0*/  SHF.L.U64.HI R134, R88, 0x5, R89 ;  /* 0x0000000558867819 */ /* 0x000fe20000010259 */
[----:B------:R-:W-:Y:S01]  /*6900*/  IMAD.U32 R131, R90, -0x40, RZ ;  /* 0xffffffc05a837824 */ /* 0x000fe200078e00ff */
[----:B------:R-:W-:Y:S01]  /*6910*/  MOV R3, R0 ;  /* 0x0000000000037202 */ /* 0x000fe20000000f00 */
[----:B------:R-:W-:Y:S01]  /*6920*/  IMAD.U32 R133, R88, -0x40, RZ ;  /* 0xffffffc058857824 */ /* 0x000fe200078e00ff */
[C---:B------:R-:W-:Y:S01]  /*6930*/  SHF.L.U64.HI R134, R135.reuse, 0x1, R134 ;  /* 0x0000000187867819 */ /* 0x040fe20000010286 */
[----:B------:R-:W-:Y:S01]  /*6940*/  IMAD.MOV.U32 R85, RZ, RZ, R2 ;  /* 0x000000ffff557224 */ /* 0x000fe200078e0002 */
[----:B------:R-:W-:Y:S01]  /*6950*/  SHF.L.U32 R135, R135, 0x1, RZ ;  /* 0x0000000187877819 */ /* 0x000fe200000006ff */
[----:B------:R-:W-:Y:S01]  /*6960*/  ULDC UR4, c[0x0][0x2ec] ;  /* 0x0000bb0000047ab9 */ /* 0x000fe20000000800 */
[----:B------:R-:W-:Y:S02]  /*6970*/  SHF.R.S32.HI R132, RZ, 0x1f, R133 ;  /* 0x0000001fff847819 */ /* 0x000fe40000011485 */
[----:B------:R-:W-:-:S07]  /*6980*/  SHF.R.S32.HI R130, RZ, 0x1f, R131 ;  /* 0x0000001fff827819 */ /* 0x000fce0000011483 */
.L_x_4966:
        /* <DEDUP_REMOVED lines=66> */
.L_x_4963:
[C---:B------:R-:W-:Y:S04]  /*6db0*/  LEA R128, P0, R8.reuse, R128, 0x1 ;  /* 0x0000008008807211 */ /* 0x040fe800078008ff */
[----:B------:R-:W-:Y:S02]  /*6dc0*/  LEA.HI.X R129, R8, R129, R87, 0x1, P0 ;  /* 0x0000008108817211 */ /* 0x000fe400000f0c57 */
[----:B------:R-:W-:Y:S03]  /*6dd0*/  IADD3 R86, P0, R135, R128, RZ ;  /* 0x0000008087567210 */ /* 0x000fe60007f1e0ff */
[----:B------:R-:W-:Y:S01]  /*6de0*/  @!PT LDS RZ, [RZ] ;  /* 0x00000000fffff984 */ /* 0x000fe20000000800 */
[----:B------:R-:W-:Y:S01]  /*6df0*/  @!PT LDS RZ, [RZ] ;  /* 0x00000000fffff984 */ /* 0x000fe20000000800 */
[----:B------:R-:W-:Y:S01]  /*6e00*/  @!PT LDS RZ, [RZ] ;  /* 0x00000000fffff984 */ /* 0x000fe20000000800 */
[----:B------:R1:W-:Y:S02]  /*6e10*/  LDGSTS.E.BYPASS.LTC128B.128 [R121+0x6000], desc[UR10][R128.64] ;  /* 0x0600000080797fae */ /* 0x0003e4000b901d4a */
[----:B------:R-:W-:Y:S01]  /*6e20*/  IMAD.X R87, R134, 0x1, R129, P0 ;  /* 0x0000000186577824 */ /* 0x000fe200000e0681 */
[----:B------:R-:W-:Y:S01]  /*6e30*/  ISETP.GE.AND P0, PT, R120, 0x2, PT ;  /* 0x000000027800780c */ /* 0x000fe20003f06270 */
        /* <DEDUP_REMOVED lines=16> */
[----:B------:R-:W2:Y:S05]  /*6f40*/  LDSM.16.M88.4 R96, [R113+0x3000] ;  /* 0x003000007160783b */ /* 0x000eaa0000000200 */
        /* <DEDUP_REMOVED lines=72> */
[----:B------:R-:W-:Y:S02]  /*73d0*/  MOV R90, R131 ;  /* 0x00000083005a7202 */ /* 0x000fe40000000f00 */
[----:B------:R-:W-:Y:S01]  /*73e0*/  MOV R89, R130 ;  /* 0x0000008200597202 */ /* 0x000fe20000000f00 */
        /* <DEDUP_REMOVED lines=35> */
[----:B------:R-:W-:Y:S09]  /*7620*/  ISETP.GE.U32.AND P5, PT, R86, R2, PT ;  /* 0x000000025600720c */ /* 0x000ff20003fa6070 */
[----:B------:R-:W-:Y:S04]  /*7630*/  @P4 VIADD R88, R88, 0x1 ;  /* 0x0000000158584836 */ /* 0x000fe80000000000 */
[----:B------:R-:W-:Y:S01]  /*7640*/  @P5 VIADD R90, R90, 0x1 ;  /* 0x000000015a5a5836 */ /* 0x000fe20000000000 */
[----:B------:R-:W-:Y:S03]  /*7650*/  @!P0 IADD3 R88, -R88, RZ, RZ ;  /* 0x000000ff58588210 */ /* 0x000fe60007ffe1ff */
[----:B------:R-:W-:Y:S01]  /*7660*/  @!P2 IMAD.MOV R90, RZ, RZ, -R90 ;  /* 0x000000ffff5aa224 */ /* 0x000fe200078e0a5a */
[C---:B------:R-:W-:Y:S02]  /*7670*/  SEL R87, R93.reuse, R88, !P1 ;  /* 0x000000585d577207 */ /* 0x040fe40004800000 */
[----:B------:R-:W1:Y:S02]  /*7680*/  LDC.64 R88, c[0x0][0x248] ;  /* 0x00009200ff587b82 */ /* 0x000e640000000a00 */
        /* <DEDUP_REMOVED lines=21> */
.L_x_4965:
[----:B------:R-:W1:Y:S01]  /*77e0*/  LDC.64 R86, c[0x0][0x248] ;  /* 0x00009200ff567b82 */ /* 0x000e620000000a00 */
[C---:B------:R-:W-:Y:S04]  /*77f0*/  LEA R136, P0, R90.reuse, R136, 0x1 ;  /* 0x000000885a887211 */ /* 0x040fe800078008ff */
[----:B------:R-:W-:Y:S05]  /*7800*/  LEA.HI.X R137, R90, R137, R89, 0x1, P0 ;  /* 0x000000895a897211 */ /* 0x000fea00000f0c59 */
[----:B------:R-:W-:Y:S01]  /*7810*/  @!PT LDS RZ, [RZ] ;  /* 0x00000000fffff984 */ /* 0x000fe20000000800 */
[----:B------:R-:W-:Y:S01]  /*7820*/  @!PT LDS RZ, [RZ] ;  /* 0x00000000fffff984 */ /* 0x000fe20000000800 */
[----:B------:R-:W-:Y:S01]  /*7830*/  @!PT LDS RZ, [RZ] ;  /* 0x00000000fffff984 */ /* 0x000fe20000000800 */
[----:B------:R2:W-:Y:S04]  /*7840*/  LDGSTS.E.BYPASS.LTC128B.128 [R121+0x3000], desc[UR10][R136.64] ;  /* 0x0300000088797fae */ /* 0x0005e8000b901d4a */
[----:B------:R2:W-:Y:S04]  /*7850*/  LDGSTS.E.BYPASS.LTC128B.128 [R121+0x4000], desc[UR10][R136.64+0x40] ;  /* 0x0400004088797fae */ /* 0x0005e8000b901d4a */
[----:B------:R2:W-:Y:S01]  /*7860*/  LDGSTS.E.BYPASS.LTC128B.128 [R121+0x5000], desc[UR10][R136.64+0x80] ;  /* 0x0500008088797fae */ /* 0x0005e2000b901d4a */
[C---:B-1----:R-:W-:Y:S04]  /*7870*/  LEA R88, P0, R86.reuse, R136, 0x6 ;  /* 0x0000008856587211 */ /* 0x042fe800078030ff */
[----:B------:R-:W-:Y:S05]  /*7880*/  LEA.HI.X R89, R86, R137, R87, 0x6, P0 ;  /* 0x0000008956597211 */ /* 0x000fea00000f3457 */
[----:B------:R2:W-:Y:S04]  /*7890*/  LDGSTS.E.BYPASS.LTC128B.128 [R121+0x3800], desc[UR10][R88.64] ;  /* 0x0380000058797fae */ /* 0x0005e8000b901d4a */
[----:B------:R2:W-:Y:S04]  /*78a0*/  LDGSTS.E.BYPASS.LTC128B.128 [R121+0x4800], desc[UR10][R88.64+0x40] ;  /* 0x0480004058797fae */ /* 0x0005e8000b901d4a */
[----:B------:R2:W-:Y:S04]  /*78b0*/  LDGSTS.E.BYPASS.LTC128B.128 [R121+0x5800], desc[UR10][R88.64+0x80] ;  /* 0x0580008058797fae */ /* 0x0005e8000b901d4a */
[----:B------:R-:W0:Y:S02]  /*78c0*/  LDGDEPBAR ;  /* 0x00000000000079af */ /* 0x000e240000000000 */
.L_x_4964:
[----:B--2---:R-:W-:Y:S01]  /*78d0*/  FMNMX.FTZ R88, R4, R85, !PT ;  /* 0x0000005504587209 */ /* 0x004fe20007810000 */
        /* <DEDUP_REMOVED lines=129> */
[----:B------:R-:W-:Y:S01]  /*80f0*/  FMUL.FTZ R81, R84, R81 ;  /* 0x0000005154517220 */ /* 0x000fe20000410000 */
        /* <DEDUP_REMOVED lines=13> */
[--C-:B------:R-:W-:Y:S01]  /*81d0*/  FFMA.FTZ R157, R30, UR4, -R105.reuse ;  /* 0x000000041e9d7c23 */ /* 0x100fe20008010869 */
[--C-:B------:R-:W-:Y:S01]  /*81e0*/  FFMA.FTZ R156, R31, UR4, -R105.reuse ;  /* 0x000000041f9c7c23 */ /* 0x100fe20008010869 */
[--C-:B------:R-:W-:Y:S01]  /*81f0*/  FFMA.FTZ R160, R34, UR4, -R105.reuse ;  /* 0x0000000422a07c23 */ /* 0x100fe20008010869 */
[----:B------:R-:W-:Y:S01]  /*8200*/  FFMA.FTZ R163, R35, UR4, -R105 ;  /* 0x0000000423a37c23 */ /* 0x000fe20008010869 */
[----:B------:R-:W-:Y:S01]  /*8210*/  FFMA.FTZ R109, R84, R109, R107 ;  /* 0x0000006d546d7223 */ /* 0x000fe2000001006b */
[C---:B------:R-:W-:Y:S02]  /*8220*/  HMMA.16816.F32 R36, R92.reuse, R96, R36 ;  /* 0x000000605c24723c */ /* 0x040fe40000001824 */
[----:B------:R-:W-:Y:S03]  /*8230*/  MUFU.EX2 R142, R142 ;  /* 0x0000008e008e7308 */ /* 0x000fe60000000800 */
[----:B------:R-:W-:Y:S01]  /*8240*/  FFMA.FTZ R165, R3, R108, R104 ;  /* 0x0000006c03a57223 */ /* 0x000fe20000010068 */
[C---:B------:R-:W-:Y:S01]  /*8250*/  HMMA.16816.F32 R40, R92.reuse, R98, R40 ;  /* 0x000000625c28723c */ /* 0x040fe20000001828 */
[----:B------:R-:W2:Y:S05]  /*8260*/  LDSM.16.MT88.4 R96, [R112+0x6000] ;  /* 0x006000007060783b */ /* 0x000eaa0000004200 */
[----:B------:R-:W3:Y:S01]  /*8270*/  MUFU.EX2 R143, R143 ;  /* 0x0000008f008f7308 */ /* 0x000ee20000000800 */
[----:B------:R-:W-:Y:S01]  /*8280*/  ISETP.GT.AND P0, PT, R120, 0x1, PT ;  /* 0x000000017800780c */ /* 0x000fe20003f04270 */
[----:B------:R-:W-:Y:S03]  /*8290*/  FADD.FTZ R110, R110, R109 ;  /* 0x0000006d6e6e7221 */ /* 0x000fe60000010000 */
[----:B------:R-:W-:Y:S01]  /*82a0*/  FADD.FTZ R138, R138, R165 ;  /* 0x000000a58a8a7221 */ /* 0x000fe20000010000 */
[----:B------:R-:W-:Y:S01]  /*82b0*/  MOV R3, R0 ;  /* 0x0000000000037202 */ /* 0x000fe20000000f00 */
[----:B------:R-:W-:Y:S01]  /*82c0*/  LDSM.16.MT88.4 R104, [R114+0x6c00] ;  /* 0x006c00007268783b */ /* 0x000fe20000004200 */
[----:B------:R-:W-:Y:S02]  /*82d0*/  FADD.FTZ R139, R139, R110 ;  /* 0x0000006e8b8b7221 */ /* 0x000fe40000010000 */
[----:B------:R-:W-:Y:S01]  /*82e0*/  MUFU.EX2 R144, R144 ;  /* 0x0000009000907308 */ /* 0x000fe20000000800 */
[----:B------:R-:W-:Y:S01]  /*82f0*/  MOV R85, R2 ;  /* 0x0000000200557202 */ /* 0x000fe20000000f00 */
[----:B------:R-:W-:Y:S08]  /*8300*/  FADD.FTZ R88, R88, R139 ;  /* 0x0000008b58587221 */ /* 0x000ff00000010000 */
[----:B------:R-:W4:Y:S10]  /*8310*/  MUFU.EX2 R145, R145 ;  /* 0x0000009100917308 */ /* 0x000f340000000800 */
[----:B------:R-:W-:Y:S10]  /*8320*/  MUFU.EX2 R146, R146 ;  /* 0x0000009200927308 */ /* 0x000ff40000000800 */
[----:B------:R-:W5:Y:S01]  /*8330*/  MUFU.EX2 R147, R147 ;  /* 0x0000009300937308 */ /* 0x000f620000000800 */
[C---:B--2---:R-:W-:Y:S09]  /*8340*/  HMMA.16816.F32 R44, R92.reuse, R96, R44 ;  /* 0x000000605c2c723c */ /* 0x044ff2000000182c */
[----:B------:R-:W-:Y:S01]  /*8350*/  MUFU.EX2 R149, R149 ;  /* 0x0000009500957308 */ /* 0x000fe20000000800 */
[C---:B------:R-:W-:Y:S01]  /*8360*/  HMMA.16816.F32 R48, R92.reuse, R98, R48 ;  /* 0x000000625c30723c */ /* 0x040fe20000001830 */
[----:B------:R-:W2:Y:S08]  /*8370*/  LDSM.16.MT88.4 R96, [R114+0x7000] ;  /* 0x007000007260783b */ /* 0x000eb00000004200 */
[----:B------:R-:W5:Y:S10]  /*8380*/  MUFU.EX2 R150, R150 ;  /* 0x0000009600967308 */ /* 0x000f740000000800 */
[----:B------:R-:W-:Y:S10]  /*8390*/  MUFU.EX2 R151, R151 ;  /* 0x0000009700977308 */ /* 0x000ff40000000800 */
[----:B------:R-:W5:Y:S10]  /*83a0*/  MUFU.EX2 R148, R148 ;  /* 0x0000009400947308 */ /* 0x000f740000000800 */
        /* <DEDUP_REMOVED lines=17> */
[----:B------:R-:W5:Y:S01]  /*84c0*/  MUFU.EX2 R163, R163 ;  /* 0x000000a300a37308 */ /* 0x000f620000000800 */
[C---:B--2---:R-:W-:Y:S06]  /*84d0*/  HMMA.16816.F32 R68, R92.reuse, R96, R68 ;  /* 0x000000605c44723c */ /* 0x044fec0000001844 */
[C---:B------:R-:W-:Y:S01]  /*84e0*/  HMMA.16816.F32 R72, R92.reuse, R98, R72 ;  /* 0x000000625c48723c */ /* 0x040fe20000001848 */
[----:B------:R-:W2:Y:S05]  /*84f0*/  LDSM.16.MT88.4 R96, [R112+0x8000] ;  /* 0x008000007060783b */ /* 0x000eaa0000004200 */
[C---:B--2---:R-:W-:Y:S06]  /*8500*/  HMMA.16816.F32 R76, R92.reuse, R96, R76 ;  /* 0x000000605c4c723c */ /* 0x044fec000000184c */
[----:B------:R-:W-:Y:S01]  /*8510*/  HMMA.16816.F32 R80, R92, R98, R80 ;  /* 0x000000625c50723c */ /* 0x000fe20000001850 */
[----:B------:R-:W2:Y:S06]  /*8520*/  LDSM.16.MT88.4 R96, [R114+0x6400] ;  /* 0x006400007260783b */ /* 0x000eac0000004200 */
[C---:B-1----:R-:W-:Y:S01]  /*8530*/  F2FP.F16.F32.PACK_AB R92, R140.reuse, R141 ;  /* 0x0000008d8c5c723e */ /* 0x042fe200000000ff */
[----:B------:R-:W-:Y:S03]  /*8540*/  FADD.FTZ R141, R141, R88 ;  /* 0x000000588d8d7221 */ /* 0x000fe60000010000 */
[----:B---3--:R-:W-:Y:S01]  /*8550*/  F2FP.F16.F32.PACK_AB R93, R143, R142 ;  /* 0x0000008e8f5d723e */ /* 0x008fe200000000ff */
[----:B------:R-:W-:Y:S01]  /*8560*/  FADD.FTZ R141, R140, R141 ;  /* 0x0000008d8c8d7221 */ /* 0x000fe20000010000 */
[----:B----4-:R-:W-:Y:S02]  /*8570*/  F2FP.F16.F32.PACK_AB R94, R145, R144 ;  /* 0x00000090915e723e */ /* 0x010fe400000000ff */
[----:B-----5:R-:W-:Y:S01]  /*8580*/  F2FP.F16.F32.PACK_AB R95, R147, R146 ;  /* 0x00000092935f723e */ /* 0x020fe200000000ff */
[----:B------:R-:W-:Y:S04]  /*8590*/  FADD.FTZ R144, R144, R141 ;  /* 0x0000008d90907221 */ /* 0x000fe80000010000 */
[----:B------:R-:W-:Y:S02]  /*85a0*/  FADD.FTZ R144, R145, R144 ;  /* 0x0000009091907221 */ /* 0x000fe40000010000 */
        /* <DEDUP_REMOVED lines=38> */
[----:B------:R-:W-:Y:S05]  /*8810*/  HMMA.16816.F32 R80, R92, R102, R80 ;  /* 0x000000665c50723c */ /* 0x000fea0000001850 */
[----:B------:R-:W-:Y:S02]  /*8820*/  FADD.FTZ R101, R111, R138 ;  /* 0x0000008a6f657221 */ /* 0x000fe40000010000 */
[----:B------:R-:W2:Y:S01]  /*8830*/  LDSM.16.MT88.4 R108, [R114+0x7c00] ;  /* 0x007c0000726c783b */ /* 0x000ea20000004200 */
[----:B------:R-:W-:Y:S03]  /*8840*/  F2FP.F16.F32.PACK_AB R92, R158, R159 ;  /* 0x0000009f9e5c723e */ /* 0x000fe600000000ff */
[----:B------:R-:W-:Y:S01]  /*8850*/  F2FP.F16.F32.PACK_AB R93, R156, R157 ;  /* 0x0000009d9c5d723e */ /* 0x000fe200000000ff */
[----:B------:R-:W-:Y:S01]  /*8860*/  FADD.FTZ R139, R90, R101 ;  /* 0x000000655a8b7221 */ /* 0x000fe20000010000 */
[----:B------:R-:W-:Y:S02]  /*8870*/  F2FP.F16.F32.PACK_AB R94, R161, R162 ;  /* 0x000000a2a15e723e */ /* 0x000fe400000000ff */
[----:B------:R-:W-:Y:S01]  /*8880*/  F2FP.F16.F32.PACK_AB R95, R163, R160 ;  /* 0x000000a0a35f723e */ /* 0x000fe200000000ff */
[----:B------:R-:W3:Y:S01]  /*8890*/  LDSM.16.MT88.4 R100, [R112+0x7c00] ;  /* 0x007c00007064783b */ /* 0x000ee20000004200 */
[----:B------:R-:W-:Y:S04]  /*88a0*/  FADD.FTZ R142, R142, R139 ;  /* 0x0000008b8e8e7221 */ /* 0x000fe80000010000 */
[----:B------:R-:W-:Y:S01]  /*88b0*/  FADD.FTZ R143, R143, R142 ;  /* 0x0000008e8f8f7221 */ /* 0x000fe20000010000 */
[C---:B------:R-:W-:Y:S03]  /*88c0*/  HMMA.16816.F32 R36, R92.reuse, R104, R36 ;  /* 0x000000685c24723c */ /* 0x040fe60000001824 */
[----:B------:R-:W-:Y:S03]  /*88d0*/  FADD.FTZ R88, R146, R143 ;  /* 0x0000008f92587221 */ /* 0x000fe60000010000 */
[C---:B------:R-:W-:Y:S01]  /*88e0*/  HMMA.16816.F32 R40, R92.reuse, R106, R40 ;  /* 0x0000006a5c28723c */ /* 0x040fe20000001828 */
[----:B------:R-:W4:Y:S04]  /*88f0*/  LDSM.16.MT88.4 R104, [R114+0x8c00] ;  /* 0x008c00007268783b */ /* 0x000f280000004200 */
[----:B------:R-:W-:Y:S01]  /*8900*/  FADD.FTZ R88, R147, R88 ;  /* 0x0000005893587221 */ /* 0x000fe20000010000 */
[C---:B-1----:R-:W-:Y:S05]  /*8910*/  HMMA.16816.F32 R44, R92.reuse, R96, R44 ;  /* 0x000000605c2c723c */ /* 0x042fea000000182c */
[----:B------:R-:W-:Y:S01]  /*8920*/  FADD.FTZ R151, R151, R88 ;  /* 0x0000005897977221 */ /* 0x000fe20000010000 */
[C---:B------:R-:W-:Y:S01]  /*8930*/  HMMA.16816.F32 R48, R92.reuse, R98, R48 ;  /* 0x000000625c30723c */ /* 0x040fe20000001830 */
[----:B------:R-:W1:Y:S04]  /*8940*/  LDSM.16.MT88.4 R96, [R112+0x8c00] ;  /* 0x008c00007060783b */ /* 0x000e680000004200 */
[----:B------:R-:W-:Y:S01]  /*8950*/  IADD3 R88, R120, -0x1, RZ ;  /* 0xffffffff78587810 */ /* 0x000fe20007ffe0ff */
[----:B------:R-:W-:Y:S01]  /*8960*/  FADD.FTZ R148, R148, R151 ;  /* 0x0000009794947221 */ /* 0x000fe20000010000 */
[C---:B--2---:R-:W-:Y:S04]  /*8970*/  HMMA.16816.F32 R52, R92.reuse, R108, R52 ;  /* 0x0000006c5c34723c */ /* 0x044fe80000001834 */
[----:B------:R-:W-:Y:S01]  /*8980*/  FADD.FTZ R155, R155, R148 ;  /* 0x000000949b9b7221 */ /* 0x000fe20000010000 */
[----:B------:R-:W-:Y:S01]  /*8990*/  MOV R120, R88 ;  /* 0x0000005800787202 */ /* 0x000fe20000000f00 */
        /* <DEDUP_REMOVED lines=20> */
[----:B------:R-:W-:Y:S06]  /*8ae0*/  @P0 BRA `(.L_x_4966) ;  /* 0xffffffdc00a80947 */ /* 0x000fec000383ffff */
.L_x_4962:
        /* <DEDUP_REMOVED lines=173> */
.L_x_4967:
        /* <DEDUP_REMOVED lines=10> */
.L_x_4968:
[----:B------:R-:W1:Y:S01]  /*9660*/  S2R R0, SR_CTAID.Z ;  /* 0x0000000000007919 */ /* 0x000e620000002700 */
[----:B------:R-:W1:Y:S01]  /*9670*/  LDC R5, c[0x0][0x270] ;  /* 0x00009c00ff057b82 */ /* 0x000e620000000800 */
[----:B------:R-:W1:Y:S07]  /*9680*/  S2R R2, SR_CTAID.Y ;  /* 0x0000000000027919 */ /* 0x000e6e0000002600 */
[----:B------:R-:W2:Y:S01]  /*9690*/  LDC R119, c[0x0][0x2c4] ;  /* 0x0000b100ff777b82 */ /* 0x000ea20000000800 */
[----:B-1----:R-:W-:-:S04]  /*96a0*/  IMAD R2, R2, R5, R0 ;  /* 0x0000000502027224 */ /* 0x002fc800078e0200 */
[----:B--2---:R-:W-:-:S07]  /*96b0*/  IMAD R119, R2, R119, RZ ;  /* 0x0000007702777224 */ /* 0x004fce00078e02ff */
.L_x_4969:
        /* <DEDUP_REMOVED lines=35> */
.L_x_4971:
[----:B------:R-:W-:Y:S05]  /*98f0*/  BSYNC B0 ;  /* 0x0000000000007941 */ /* 0x000fea0003800000 */
.L_x_4970:
[----:B-1----:R-:W-:Y:S01]  /*9900*/  SHF.R.S32.HI R2, RZ, 0x1f, R0 ;  /* 0x0000001fff027819 */ /* 0x002fe20000011400 */
[----:B------:R-:W-:Y:S01]  /*9910*/  ULDC.64 UR4, c[0x0][0x2a0] ;  /* 0x0000a80000047ab9 */ /* 0x000fe20000000a00 */
[----:B------:R-:W-:Y:S01]  /*9920*/  LEA.HI.SX32 R8, R8, 0x20, 0x1e ;  /* 0x0000002008087811 */ /* 0x000fe200078ff2ff */
[----:B------:R-:W-:Y:S01]  /*9930*/  BSSY B0, `(.L_x_4972) ;  /* 0x0000019000007945 */ /* 0x000fe20003800000 */
[----:B------:R-:W-:Y:S01]  /*9940*/  IADD3.X R21, R16, R17, R125, P0, !PT ;  /* 0x0000001110157210 */ /* 0x000fe200007fe47d */
[----:B------:R-:W-:Y:S01]  /*9950*/  IMAD R9, R2, UR4, RZ ;  /* 0x0000000402097c24 */ /* 0x000fe2000f8e02ff */
[----:B------:R-:W-:Y:S02]  /*9960*/  ISETP.GE.AND P1, PT, R8, R5, PT ;  /* 0x000000050800720c */ /* 0x000fe40003f26270 */
[----:B------:R-:W-:Y:S01]  /*9970*/  SHF.R.S32.HI R3, RZ, 0x2, R19 ;  /* 0x00000002ff037819 */ /* 0x000fe20000011413 */
[C---:B------:R-:W-:Y:S01]  /*9980*/  IMAD.WIDE.U32 R4, R0.reuse, UR4, R20 ;  /* 0x0000000400047c25 */ /* 0x040fe2000f8e0014 */
[----:B------:R1:W2:Y:S02]  /*9990*/  LDS.128 R16, [R121+0x1000] ;  /* 0x0010000079107984 */ /* 0x0002a40000000c00 */
[----:B------:R-:W-:Y:S01]  /*99a0*/  ISETP.GE.AND P0, PT, R3, R118, PT ;  /* 0x000000760300720c */ /* 0x000fe20003f06270 */
[----:B------:R-:W-:Y:S01]  /*99b0*/  IMAD R0, R0, UR5, R9 ;  /* 0x0000000500007c24 */ /* 0x000fe2000f8e0209 */
[----:B------:R1:W3:Y:S01]  /*99c0*/  LDS.128 R20, [R121] ;  /* 0x0000000079147984 */ /* 0x0002e20000000c00 */
[----:B------:R-:W-:-:S02]  /*99d0*/  SHF.R.S32.HI R3, RZ, 0x1f, R3 ;  /* 0x0000001fff037819 */ /* 0x000fc40000011403 */
[----:B------:R-:W-:Y:S01]  /*99e0*/  IMAD.IADD R25, R0, 0x1, R5 ;  /* 0x0000000100197824 */ /* 0x000fe200078e0205 */
[----:B------:R1:W4:Y:S07]  /*99f0*/  LDS.128 R8, [R121+0x2000] ;  /* 0x0020000079087984 */ /* 0x00032e0000000c00 */
[----:B------:R-:W-:Y:S05]  /*9a00*/  @P0 BRA `(.L_x_4973) ;  /* 0x00000000002c0947 */ /* 0x000fea0003800000 */
        /* <DEDUP_REMOVED lines=8> */
[----:B---3--:R3:W-:Y:S04]  /*9a90*/  STG.E.128 desc[UR10][R28.64], R20 ;  /* 0x000000141c007986 */ /* 0x0087e8000c101d0a */
[----:B--2---:R3:W-:Y:S04]  /*9aa0*/  STG.E.128 desc[UR10][R28.64+0x40], R16 ;  /* 0x000040101c007986 */ /* 0x0047e8000c101d0a */
[----:B----4-:R3:W-:Y:S02]  /*9ab0*/  STG.E.128 desc[UR10][R28.64+0x80], R8 ;  /* 0x000080081c007986 */ /* 0x0107e4000c101d0a */
.L_x_4973:
[----:B------:R-:W-:Y:S05]  /*9ac0*/  BSYNC B0 ;  /* 0x0000000000007941 */ /* 0x000fea0003800000 */
.L_x_4972:
[----:B---34-:R3:W4:Y:S04]  /*9ad0*/  LDS.128 R8, [R121+0x1800] ;  /* 0x0018000079087984 */ /* 0x0187280000000c00 */
[----:B--2---:R3:W2:Y:S01]  /*9ae0*/  LDS.128 R16, [R121+0x2800] ;  /* 0x0028000079107984 */ /* 0x0046a20000000c00 */
        /* <DEDUP_REMOVED lines=14> */
[----:B--2---:R-:W-:Y:S01]  /*9bd0*/  STG.E.128 desc[UR10][R4.64+0x80], R16 ;  /* 0x0000801004007986 */ /* 0x004fe2000c101d0a */
[----:B------:R-:W-:Y:S05]  /*9be0*/  EXIT ;  /* 0x000000000000794d */ /* 0x000fea0003800000 */
.L_x_4974:
        /* <DEDUP_REMOVED lines=9> */
.L_x_6290:


//--------------------- .text._ZN5flash24flash_fwd_splitkv_kernelI23Flash_fwd_kernel_traitsILi96ELi64ELi64ELi4ELb0ELb0EN7cutlass6half_tE19Flash_kernel_traitsILi96ELi64ELi64ELi4ES3_EELb1ELb0ELb0ELb0ELb1ELb1ELb0ELb0EEEvNS_16Flash_fwd_paramsE --------------------------
	.section	.text._ZN5flash24flash_fwd_splitkv_kernelI23Flash_fwd_kernel_traitsILi96ELi64ELi64ELi4ELb0ELb0EN7cutlass6half_tE19Flash_kernel_traitsILi96ELi64ELi64ELi4ES3_EELb1ELb0ELb0ELb0ELb1ELb1ELb0ELb0EEEvNS_16Flash_fwd_paramsE,"ax",@progbits
	.align	128
        .global         _ZN5flash24flash_fwd_splitkv_kernelI23Flash_fwd_kernel_traitsILi96ELi64ELi64ELi4ELb0ELb0EN7cutlass6half_tE19Flash_kernel_traitsILi96ELi64ELi64ELi4ES3_EELb1ELb0ELb0ELb0ELb1ELb1ELb0ELb0EEEvNS_16Flash_fwd_paramsE
        .type           _ZN5flash24flash_fwd_splitkv_kernelI23Flash_fwd_kernel_traitsILi96ELi64ELi64ELi4ELb0ELb0EN7cutlass6half_tE19Flash_kernel_traitsILi96ELi64ELi64ELi4ES3_EELb1ELb0ELb0ELb0ELb1ELb1ELb0ELb0EEEvNS_16Flash_fwd_paramsE,@function
        .size           _ZN5flash24flash_fwd_splitkv_kernelI23Flash_fwd_kernel_traitsILi96ELi64ELi64ELi4ELb0ELb0EN7cutlass6half_tE19Flash_kernel_traitsILi96ELi64ELi64ELi4ES3_EELb1ELb0ELb0ELb0ELb1ELb1ELb0ELb0EEEvNS_16Flash_fwd_paramsE,(.L_x_6291 - _ZN5flash24flash_fwd_splitkv_kernelI23Flash_fwd_kernel_traitsILi96ELi64ELi64ELi4ELb0ELb0EN7cutlass6half_tE19Flash_kernel_traitsILi96ELi64ELi64ELi4ES3_EELb1ELb0ELb0ELb0ELb1ELb1ELb0ELb0EEEvNS_16Flash_fwd_paramsE)
        .other          _ZN5flash24flash_fwd_splitkv_kernelI23Flash_fwd_kernel_traitsILi96ELi64ELi64ELi4ELb0ELb0EN7cutlass6half_tE19Flash_kernel_traitsILi96ELi64ELi64ELi4ES3_EELb1ELb0ELb0ELb0ELb1ELb1ELb0ELb0EEEvNS_16Flash_fwd_paramsE,@"STO_CUDA_ENTRY STV_DEFAULT"
_ZN5flash24flash_fwd_splitkv_kernelI23Flash_fwd_kernel_traitsILi96ELi64ELi64ELi4ELb0ELb0EN7cutlass6half_tE19Flash_kernel_traitsILi96ELi64ELi64ELi4ES3_EELb1ELb0ELb0ELb0ELb1ELb1ELb0ELb0EEEvNS_16Flash_fwd_paramsE:
.text._ZN5flash24flash_fwd_splitkv_kernelI23Flash_fwd_kernel_traitsILi96ELi64ELi64ELi4ELb0ELb0EN7cutlass6half_tE19Flash_kernel_traitsILi96ELi64ELi64ELi4ES3_EELb1ELb0ELb0ELb0ELb1ELb1ELb0ELb0EEEvNS_16Flash_fwd_paramsE:
        /* <DEDUP_REMOVED lines=39> */
.L_x_4975:
[----:B------:R-:W1:Y:S02]  /*0270*/  LDC R5, c[0x0][0x2c8] ;  /* 0x0000b200ff057b82 */ /* 0x000e640000000800 */
.L_x_4976:
        /* <DEDUP_REMOVED lines=44> */
[----:B------:R-:W-:-:S03]  /*0540*/  LOP3.LUT R6, R7, 0x1ffffffc, RZ, 0xc0, !PT ;  /* 0x1ffffffc07067812 */ /* 0x000fc600078ec0ff */
[----:B------:R-:W2:Y:S01]  /*0550*/  @!P0 LDC.64 R2, c[0x0][0x290] ;  /* 0x0000a400ff028b82 */ /* 0x000ea20000000a00 */
[----:B------:R-:W-:Y:S01]  /*0560*/  @!P0 SHF.R.S32.HI R9, RZ, 0x1f, R27 ;  /* 0x0000001fff098819 */ /* 0x000fe2000001141b */
[----:B------:R-:W-:-:S04]  /*0570*/  IMAD.IADD R6, R87, 0x1, -R6 ;  /* 0x0000000157067824 */ /* 0x000fc800078e0a06 */
[----:B------:R-:W-:-:S05]  /*0580*/  IMAD.SHL.U32 R10, R6, 0x8, RZ ;  /* 0x00000008060a7824 */ /* 0x000fca00078e00ff */
[----:B------:R-:W-:-:S03]  /*0590*/  SHF.R.S32.HI R11, RZ, 0x1f, R10 ;  /* 0x0000001fff0b7819 */ /* 0x000fc6000001140a */
        /* <DEDUP_REMOVED lines=8> */
[--C-:B------:R-:W-:Y:S01]  /*0620*/  SHF.R.S32.HI R0, RZ, 0x1f, R32.reuse ;  /* 0x0000001fff007819 */ /* 0x100fe20000011420 */
[----:B------:R-:W-:Y:S01]  /*0630*/  IMAD R27, R27, UR7, R32 ;  /* 0x000000071b1b7c24 */ /* 0x000fe2000f8e0220 */
[----:B------:R-:W-:Y:S02]  /*0640*/  SHF.R.S32.HI R3, RZ, 0x1f, R104 ;  /* 0x0000001fff037819 */ /* 0x000fe40000011468 */
[----:B------:R-:W-:Y:S01]  /*0650*/  IADD3 R2, P0, R8, R10, RZ ;  /* 0x0000000a08027210 */ /* 0x000fe20007f1e0ff */
[----:B------:R-:W-:Y:S01]  /*0660*/  IMAD R9, R0, UR4, RZ ;  /* 0x0000000400097c24 */ /* 0x000fe2000f8e02ff */
[----:B------:R-:W-:Y:S01]  /*0670*/  SHF.R.S32.HI R0, RZ, 0x2, R7 ;  /* 0x00000002ff007819 */ /* 0x000fe20000011407 */
[----:B------:R-:W-:-:S02]  /*0680*/  IMAD R3, R3, R4, RZ ;  /* 0x0000000403037224 */ /* 0x000fc400078e02ff */
[----:B------:R-:W-:Y:S01]  /*0690*/  IMAD R9, R32, UR5, R9 ;  /* 0x0000000520097c24 */ /* 0x000fe2000f8e0209 */
[----:B------:R-:W-:Y:S01]  /*06a0*/  ISETP.GE.AND P1, PT, R0, R117, PT ;  /* 0x000000750000720c */ /* 0x000fe20003f26270 */
[----:B------:R-:W-:Y:S01]  /*06b0*/  IMAD R3, R104, R5, R3 ;  /* 0x0000000568037224 */ /* 0x000fe200078e0203 */
[C---:B------:R-:W-:Y:S01]  /*06c0*/  ISETP.GE.OR P3, PT, R0.reuse, R117, P4 ;  /* 0x000000750000720c */ /* 0x040fe20002766670 */
[----:B------:R-:W-:Y:S02]  /*06d0*/  IMAD R27, R27, UR6, R104 ;  /* 0x000000061b1b7c24 */ /* 0x000fe4000f8e0268 */
[----:B------:R-:W-:Y:S01]  /*06e0*/  VIADD R8, R0, 0x20 ;  /* 0x0000002000087836 */ /* 0x000fe20000000000 */
[----:B------:R-:W-:Y:S02]  /*06f0*/  IADD3.X R3, R114, R11, R3, P0, !PT ;  /* 0x0000000b72037210 */ /* 0x000fe400007fe403 */
[----:B------:R-:W-:Y:S02]  /*0700*/  IADD3 R6, P0, R27, R0, RZ ;  /* 0x000000001b067210 */ /* 0x000fe40007f1e0ff */
[----:B------:R-:W-:Y:S01]  /*0710*/  ISETP.GE.AND P2, PT, R8, R117, PT ;  /* 0x000000750800720c */ /* 0x000fe20003f46270 */
[----:B------:R-:W-:Y:S01]  /*0720*/  IMAD.WIDE.U32 R32, R32, UR4, R2 ;  /* 0x0000000420207c25 */ /* 0x000fe2000f8e0002 */
[----:B------:R-:W-:-:S04]  /*0730*/  SHF.R.S32.HI R3, RZ, 0x1f, R0 ;  /* 0x0000001fff037819 */ /* 0x000fc80000011400 */
[----:B------:R-:W-:Y:S01]  /*0740*/  IADD3 R11, R33, R9, RZ ;  /* 0x00000009210b7210 */ /* 0x000fe20007ffe0ff */
[----:B------:R-:W-:Y:S06]  /*0750*/  @P1 BRA `(.L_x_4979) ;  /* 0x00000000002c1947 */ /* 0x000fec0003800000 */
        /* <DEDUP_REMOVED lines=11> */
.L_x_4979:
[----:B------:R-:W-:Y:S05]  /*0810*/  BSYNC B0 ;  /* 0x0000000000007941 */ /* 0x000fea0003800000 */
.L_x_4978:
        /* <DEDUP_REMOVED lines=15> */
.L_x_4981:
[----:B------:R-:W-:Y:S05]  /*0910*/  BSYNC B0 ;  /* 0x0000000000007941 */ /* 0x000fea0003800000 */
.L_x_4980:
        /* <DEDUP_REMOVED lines=11> */
.L_x_4977:
[----:B------:R-:W1:Y:S08]  /*09d0*/  LDC.64 R2, c[0x0][0x368] ;  /* 0x0000da00ff027b82 */ /* 0x000e700000000a00 */
[----:B------:R-:W2:Y:S01]  /*09e0*/  LDC.64 R6, c[0x0][0x370] ;  /* 0x0000dc00ff067b82 */ /* 0x000ea20000000a00 */
[----:B-1----:R-:W-:Y:S01]  /*09f0*/  ISETP.NE.U32.AND P0, PT, R2, RZ, PT ;  /* 0x000000ff0200720c */ /* 0x002fe20003f05070 */
[----:B------:R-:W-:-:S03]  /*0a00*/  IMAD.MOV.U32 R2, RZ, RZ, R27 ;  /* 0x000000ffff027224 */ /* 0x000fc600078e001b */
        /* <DEDUP_REMOVED lines=20> */
.L_x_4982:
        /* <DEDUP_REMOVED lines=14> */
[----:B-----5:R-:W-:-:S04]  /*0c30*/  IMAD R2, R5, R4, RZ ;  /* 0x0000000405027224 */ /* 0x020fc800078e02ff */
        /* <DEDUP_REMOVED lines=16> */
[----:B--2---:R-:W-:-:S04]  /*0d40*/  IABS R2, R11 ;  /* 0x0000000b00027213 */ /* 0x004fc80000000000 */
[----:B------:R-:W1:Y:S08]  /*0d50*/  I2F.RP R8, R2 ;  /* 0x0000000200087306 */ /* 0x000e700000209400 */
[----:B-1----:R-:W1:Y:S02]  /*0d60*/  MUFU.RCP R6, R8 ;  /* 0x0000000800067308 */ /* 0x002e640000001000 */
[----:B-1----:R-:W-:-:S02]  /*0d70*/  IADD3 R6, R6, 0xffffffe, RZ ;  /* 0x0ffffffe06067810 */ /* 0x002fc40007ffe0ff */
[----:B------:R-:W-:-:S04]  /*0d80*/  IADD3 R8, -R13, RZ, RZ ;  /* 0x000000ff0d087210 */ /* 0x000fc80007ffe1ff */
[----:B------:R-:W1:Y:S01]  /*0d90*/  F2I.FTZ.U32.TRUNC.NTZ R7, R6 ;  /* 0x0000000600077305 */ /* 0x000e62000021f000 */
[----:B------:R-:W-:-:S05]  /*0da0*/  IMAD R3, R10, R8, R3 ;  /* 0x000000080a037224 */ /* 0x000fca00078e0203 */
[----:B------:R-:W-:Y:S01]  /*0db0*/  SHF.R.S32.HI R19, RZ, 0x1f, R3 ;  /* 0x0000001fff137819 */ /* 0x000fe20000011403 */
        /* <DEDUP_REMOVED lines=17> */
[----:B------:R-:W-:-:S06]  /*0ed0*/  @P2 VIADD R22, R22, 0x1 ;  /* 0x0000000116162836 */ /* 0x000fcc0000000000 */
[----:B------:R-:W-:Y:S02]  /*0ee0*/  @!P0 IADD3 R22, -R22, RZ, RZ ;  /* 0x000000ff16168210 */ /* 0x000fe40007ffe1ff */
[----:B------:R-:W-:-:S04]  /*0ef0*/  @!P1 LOP3.LUT R22, RZ, R11, RZ, 0x33, !PT ;  /* 0x0000000bff169212 */ /* 0x000fc800078e33ff */
[----:B------:R-:W-:Y:S02]  /*0f00*/  SHF.R.S32.HI R23, RZ, 0x1f, R22 ;  /* 0x0000001fff177819 */ /* 0x000fe40000011416 */
[----:B----4-:R-:W-:Y:S01]  /*0f10*/  SHF.R.S32.HI R9, RZ, 0x1f, R0 ;  /* 0x0000001fff097819 */ /* 0x010fe20000011400 */
[----:B--2---:R-:W-:-:S04]  /*0f20*/  IMAD.WIDE.U32 R34, R0, R4, RZ ;  /* 0x0000000400227225 */ /* 0x004fc800078e00ff */
[C---:B-1----:R-:W-:Y:S02]  /*0f30*/  IMAD R2, R9.reuse, R6, RZ ;  /* 0x0000000609027224 */ /* 0x042fe400078e02ff */
[----:B------:R-:W-:Y:S02]  /*0f40*/  IMAD R9, R9, R4, RZ ;  /* 0x0000000409097224 */ /* 0x000fe400078e02ff */
[C---:B------:R-:W-:Y:S02]  /*0f50*/  IMAD R2, R0.reuse, R7, R2 ;  /* 0x0000000700027224 */ /* 0x040fe400078e0202 */
[----:B------:R-:W-:-:S04]  /*0f60*/  IMAD.WIDE.U32 R6, R0, R6, RZ ;  /* 0x0000000600067225 */ /* 0x000fc800078e00ff */
[----:B------:R-:W-:Y:S02]  /*0f70*/  IMAD.IADD R7, R7, 0x1, R2 ;  /* 0x0000000107077824 */ /* 0x000fe400078e0202 */
[-C--:B---3--:R-:W-:Y:S02]  /*0f80*/  IMAD R2, R19, R96.reuse, RZ ;  /* 0x0000006013027224 */ /* 0x088fe400078e02ff */
[----:B------:R-:W-:-:S04]  /*0f90*/  IMAD.WIDE.U32 R6, R3, R96, R6 ;  /* 0x0000006003067225 */ /* 0x000fc800078e0006 */
[----:B------:R-:W-:Y:S02]  /*0fa0*/  IMAD R2, R3, R97, R2 ;  /* 0x0000006103027224 */ /* 0x000fe400078e0202 */
[----:B------:R-:W-:Y:S02]  /*0fb0*/  IMAD.MOV.U32 R10, RZ, RZ, R6 ;  /* 0x000000ffff0a7224 */ /* 0x000fe400078e0006 */
[----:B------:R-:W-:Y:S01]  /*0fc0*/  IMAD R9, R0, R5, R9 ;  /* 0x0000000500097224 */ /* 0x000fe200078e0209 */
[----:B------:R-:W-:Y:S01]  /*0fd0*/  IADD3 R11, R7, R2, RZ ;  /* 0x00000002070b7210 */ /* 0x000fe20007ffe0ff */
[----:B------:R-:W-:-:S03]  /*0fe0*/  IMAD R7, R23, UR4, RZ ;  /* 0x0000000417077c24 */ /* 0x000fc6000f8e02ff */
[----:B------:R-:W-:Y:S01]  /*0ff0*/  IADD3 R9, R35, R9, RZ ;  /* 0x0000000923097210 */ /* 0x000fe20007ffe0ff */
[C---:B------:R-:W-:Y:S02]  /*1000*/  IMAD R7, R22.reuse, UR5, R7 ;  /* 0x0000000516077c24 */ /* 0x040fe4000f8e0207 */
[----:B------:R-:W-:-:S05]  /*1010*/  IMAD.WIDE.U32 R92, R22, UR4, R10 ;  /* 0x00000004165c7c25 */ /* 0x000fca000f8e000a */
[----:B------:R-:W-:Y:S01]  /*1020*/  IADD3 R0, R93, R7, RZ ;  /* 0x000000075d007210 */ /* 0x000fe20007ffe0ff */
[----:B------:R-:W-:Y:S06]  /*1030*/  BRA `(.L_x_4984) ;  /* 0x0000000400287947 */ /* 0x000fec0003800000 */
.L_x_4983:
[----:B------:R-:W2:Y:S01]  /*1040*/  LDC R13, c[0x0][0x278] ;  /* 0x00009e00ff0d7b82 */ /* 0x000ea20000000800 */
[----:B------:R-:W-:-:S13]  /*1050*/  ISETP.NE.AND P3, PT, R11, -0x1, PT ;  /* 0xffffffff0b00780c */ /* 0x000fda0003f65270 */
[----:B------:R-:W3:Y:S01]  /*1060*/  @P3 LDC.64 R96, c[0x0][0x248] ;  /* 0x00009200ff603b82 */ /* 0x000ee20000000a00 */
[----:B------:R-:W-:-:S07]  /*1070*/  @P3 IMAD.IADD R14, R10, 0x1, R11 ;  /* 0x000000010a0e3824 */ /* 0x000fce00078e020b */
[----:B------:R-:W4:Y:S01]  /*1080*/  @P3 LDC.64 R8, c[0x0][0x250] ;  /* 0x00009400ff083b82 */ /* 0x000f220000000a00 */
[----:B--2---:R-:W-:-:S04]  /*1090*/  IABS R3, R13 ;  /* 0x0000000d00037213 */ /* 0x004fc80000000000 */
[----:B-1----:R-:W1:Y:S08]  /*10a0*/  I2F.RP R5, R3 ;  /* 0x0000000300057306 */ /* 0x002e700000209400 */
        /* <DEDUP_REMOVED lines=11> */
[C---:B---3--:R-:W-:Y:S02]  /*1160*/  @P3 IMAD R7, R14.reuse, R97, RZ ;  /* 0x000000610e073224 */ /* 0x048fe400078e02ff */
[C---:B------:R-:W-:Y:S02]  /*1170*/  IMAD R0, R3.reuse, R0, R4 ;  /* 0x0000000003007224 */ /* 0x040fe400078e0204 */
[----:B------:R-:W1:Y:S01]  /*1180*/  LDC.64 R4, c[0x0][0x260] ;  /* 0x00009800ff047b82 */ /* 0x000e620000000a00 */
[----:B------:R-:W-:Y:S02]  /*1190*/  @P3 IMAD.WIDE.U32 R14, R14, R96, RZ ;  /* 0x000000600e0e3225 */ /* 0x000fe400078e00ff */
[----:B------:R-:W-:-:S03]  /*11a0*/  ISETP.GT.U32.AND P0, PT, R3, R0, PT ;  /* 0x000000000300720c */ /* 0x000fc60003f04070 */
[----:B------:R-:W-:Y:S02]  /*11b0*/  @P3 IADD3 R7, R15, R7, RZ ;  /* 0x000000070f073210 */ /* 0x000fe40007ffe0ff */
[----:B------:R-:W-:-:S08]  /*11c0*/  @P3 MOV R6, R14 ;  /* 0x0000000e00063202 */ /* 0x000fd00000000f00 */
[-C--:B------:R-:W-:Y:S02]  /*11d0*/  @!P0 IADD3 R0, R0, -R3.reuse, RZ ;  /* 0x8000000300008210 */ /* 0x080fe40007ffe0ff */
[----:B------:R-:W-:Y:S02]  /*11e0*/  @!P0 IADD3 R22, R22, 0x1, RZ ;  /* 0x0000000116168810 */ /* 0x000fe40007ffe0ff */
[----:B------:R-:W-:Y:S02]  /*11f0*/  ISETP.GE.U32.AND P2, PT, R0, R3, PT ;  /* 0x000000030000720c */ /* 0x000fe40003f46070 */
[----:B------:R-:W-:Y:S02]  /*1200*/  LOP3.LUT R0, R32, R13, RZ, 0x3c, !PT ;  /* 0x0000000d20007212 */ /* 0x000fe400078e3cff */
[----:B------:R-:W-:Y:S02]  /*1210*/  LEA R3, R86, 0xffffffc0, 0x6 ;  /* 0xffffffc056037811 */ /* 0x000fe400078e30ff */
[----:B------:R-:W-:-:S02]  /*1220*/  ISETP.GE.AND P1, PT, R0, RZ, PT ;  /* 0x000000ff0000720c */ /* 0x000fc40003f26270 */
[----:B------:R-:W-:Y:S02]  /*1230*/  ISETP.NE.AND P0, PT, R13, RZ, PT ;  /* 0x000000ff0d00720c */ /* 0x000fe40003f05270 */
[----:B------:R-:W-:-:S03]  /*1240*/  SHF.R.S32.HI R19, RZ, 0x1f, R3 ;  /* 0x0000001fff137819 */ /* 0x000fc60000011403 */
[----:B------:R-:W-:-:S06]  /*1250*/  @P2 VIADD R22, R22, 0x1 ;  /* 0x0000000116162836 */ /* 0x000fcc0000000000 */
[----:B------:R-:W-:Y:S01]  /*1260*/  @!P1 IMAD.MOV R22, RZ, RZ, -R22 ;  /* 0x000000ffff169224 */ /* 0x000fe200078e0a16 */
[----:B----4-:R-:W-:Y:S06]  /*1270*/  @P3 BRA `(.L_x_4985) ;  /* 0x0000000000303947 */ /* 0x010fec0003800000 */
        /* <DEDUP_REMOVED lines=12> */
.L_x_4985:
        /* <DEDUP_REMOVED lines=8> */
[-C--:B-1----:R-:W-:Y:S02]  /*13c0*/  IMAD R0, R23, R4.reuse, RZ ;  /* 0x0000000417007224 */ /* 0x082fe400078e02ff */
        /* <DEDUP_REMOVED lines=17> */
.L_x_4984:
[----:B------:R-:W-:Y:S01]  /*14e0*/  SHF.R.S32.HI R8, RZ, 0x1f, R87 ;  /* 0x0000001fff087819 */ /* 0x000fe20000011457 */
[----:B------:R-:W-:Y:S01]  /*14f0*/  IMAD.IADD R113, R117, 0x1, -R104 ;  /* 0x0000000175717824 */ /* 0x000fe200078e0a68 */
[----:B------:R-:W-:Y:S01]  /*1500*/  ISETP.NE.AND P0, PT, R114, -0x1, PT ;  /* 0xffffffff7200780c */ /* 0x000fe20003f05270 */
[----:B------:R-:W-:Y:S01]  /*1510*/  VIADD R115, R86, 0xffffffff ;  /* 0xffffffff56737836 */ /* 0x000fe20000000000 */
[CC--:B------:R-:W-:Y:S01]  /*1520*/  LEA.HI R11, R8.reuse, R87.reuse, RZ, 0x2 ;  /* 0x00000057080b7211 */ /* 0x0c0fe200078f10ff */
[----:B------:R-:W-:Y:S01]  /*1530*/  ULDC.64 UR4, c[0x0][0x258] ;  /* 0x0000960000047ab9 */ /* 0x000fe20000000a00 */
[-C--:B------:R-:W-:Y:S01]  /*1540*/  LEA.HI R10, R8, R87.reuse, RZ, 0x3 ;  /* 0x00000057080a7211 */ /* 0x080fe200078f18ff */
[----:B-----5:R-:W-:Y:S01]  /*1550*/  IMAD.SHL.U32 R2, R115, 0x40, RZ ;  /* 0x0000004073027824 */ /* 0x020fe200078e00ff */
[----:B------:R-:W-:Y:S01]  /*1560*/  SHF.R.S32.HI R14, RZ, 0x2, R11 ;  /* 0x00000002ff0e7819 */ /* 0x000fe2000001140b */
[----:B------:R-:W1:Y:S01]  /*1570*/  S2UR UR6, SR_CgaCtaId ;  /* 0x00000000000679c3 */ /* 0x000e620000008800 */
[----:B------:R-:W-:Y:S01]  /*1580*/  LOP3.LUT R118, R11, 0xfffffffc, RZ, 0xc0, !PT ;  /* 0xfffffffc0b767812 */ /* 0x000fe200078ec0ff */
[----:B------:R-:W-:Y:S01]  /*1590*/  IMAD.IADD R12, R83, 0x1, -R2 ;  /* 0x00000001530c7824 */ /* 0x000fe200078e0a02 */
[----:B------:R-:W-:Y:S01]  /*15a0*/  SHF.R.S32.HI R17, RZ, 0x3, R10 ;  /* 0x00000003ff117819 */ /* 0x000fe2000001140a */
[----:B------:R-:W-:Y:S01]  /*15b0*/  VIADD R25, R14, 0x20 ;  /* 0x000000200e197836 */ /* 0x000fe20000000000 */
[----:B------:R-:W-:Y:S01]  /*15c0*/  LEA.HI R13, R8, R87, RZ, 0x4 ;  /* 0x00000057080d7211 */ /* 0x000fe200078f20ff */
[----:B------:R-:W-:Y:S01]  /*15d0*/  IMAD.IADD R118, R87, 0x1, -R118 ;  /* 0x0000000157767824 */ /* 0x000fe200078e0a76 */
[-C--:B------:R-:W-:Y:S01]  /*15e0*/  ISETP.GE.AND P4, PT, R14, R12.reuse, PT ;  /* 0x0000000c0e00720c */ /* 0x080fe20003f86270 */
[----:B------:R-:W2:Y:S01]  /*15f0*/  @!P0 LDC.64 R4, c[0x0][0x228] ;  /* 0x00008a00ff048b82 */ /* 0x000ea20000000a00 */
[----:B------:R-:W-:Y:S01]  /*1600*/  ISETP.GE.AND P5, PT, R25, R113, PT ;  /* 0x000000711900720c */ /* 0x000fe20003fa6270 */
[----:B------:R-:W-:Y:S01]  /*1610*/  IMAD.SHL.U32 R35, R17, 0x40, RZ ;  /* 0x0000004011237824 */ /* 0x000fe200078e00ff */
[-C--:B------:R-:W-:Y:S01]  /*1620*/  ISETP.GE.AND P3, PT, R25, R12.reuse, PT ;  /* 0x0000000c1900720c */ /* 0x080fe20003f66270 */
[----:B------:R-:W-:Y:S01]  /*1630*/  IMAD.SHL.U32 R118, R118, 0x8, RZ ;  /* 0x0000000876767824 */ /* 0x000fe200078e00ff */
[----:B------:R-:W-:Y:S01]  /*1640*/  SHF.R.S32.HI R16, RZ, 0x4, R13 ;  /* 0x00000004ff107819 */ /* 0x000fe2000001140d */
[----:B------:R-:W-:Y:S01]  /*1650*/  IMAD.SHL.U32 R81, R96, 0x20, RZ ;  /* 0x0000002060517824 */ /* 0x000fe200078e00ff */
[----:B------:R-:W-:Y:S01]  /*1660*/  LOP3.LUT R35, R35, 0xc0, RZ, 0xc0, !PT ;  /* 0x000000c023237812 */ /* 0x000fe200078ec0ff */
[----:B------:R-:W3:Y:S01]  /*1670*/  @P0 LDC.64 R6, c[0x0][0x240] ;  /* 0x00009000ff060b82 */ /* 0x000ee20000000a00 */
[----:B------:R-:W-:Y:S01]  /*1680*/  ISETP.GE.AND P2, PT, R25, R12, PT ;  /* 0x0000000c1900720c */ /* 0x000fe20003f46270 */
[----:B------:R-:W-:Y:S01]  /*1690*/  IMAD.SHL.U32 R17, R17, 0x8, RZ ;  /* 0x0000000811117824 */ /* 0x000fe200078e00ff */
[----:B------:R-:W-:Y:S01]  /*16a0*/  LOP3.LUT R25, R35, 0x18, R118, 0xf8, !PT ;  /* 0x0000001823197812 */ /* 0x000fe200078ef876 */
[----:B------:R-:W4:Y:S01]  /*16b0*/  @!P4 S2R R20, SR_CgaCtaId ;  /* 0x000000000014c919 */ /* 0x000f220000008800 */
[----:B------:R-:W-:Y:S01]  /*16c0*/  SHF.R.U32.HI R116, RZ, 0x3, R35 ;  /* 0x00000003ff747819 */ /* 0x000fe20000011623 */
[----:B------:R-:W-:Y:S01]  /*16d0*/  ULDC.64 UR8, c[0x0][0x220] ;  /* 0x0000880000087ab9 */ /* 0x000fe20000000a00 */
[----:B------:R-:W-:Y:S01]  /*16e0*/  LOP3.LUT R10, R10, 0xfffffff8, RZ, 0xc0, !PT ;  /* 0xfffffff80a0a7812 */ /* 0x000fe200078ec0ff */
[----:B------:R-:W1:Y:S01]  /*16f0*/  @!P5 S2R R21, SR_CgaCtaId ;  /* 0x000000000015d919 */ /* 0x000e620000008800 */
[----:B------:R-:W-:Y:S01]  /*1700*/  LEA.HI R18, R13, R16, RZ, 0x1 ;  /* 0x000000100d127211 */ /* 0x000fe200078f08ff */
[----:B------:R-:W4:Y:S01]  /*1710*/  LDC.64 R84, c[0x0][0x250] ;  /* 0x00009400ff547b82 */ /* 0x000f220000000a00 */
[----:B------:R-:W-:-:S02]  /*1720*/  LOP3.LUT R116, R25, R116, RZ, 0x3c, !PT ;  /* 0x0000007419747212 */ /* 0x000fc400078e3cff */
[----:B------:R-:W-:Y:S01]  /*1730*/  LOP3.LUT R98, R13, 0xfffffff0, RZ, 0xc0, !PT ;  /* 0xfffffff00d627812 */ /* 0x000fe200078ec0ff */
[----:B------:R-:W4:Y:S01]  /*1740*/  @!P3 S2R R25, SR_CgaCtaId ;  /* 0x000000000019b919 */ /* 0x000f220000008800 */
[----:B------:R-:W-:Y:S01]  /*1750*/  LOP3.LUT R18, R18, 0xfffffffe, RZ, 0xc0, !PT ;  /* 0xfffffffe12127812 */ /* 0x000fe200078ec0ff */
[----:B------:R-:W-:Y:S01]  /*1760*/  IMAD.IADD R13, R87, 0x1, -R10 ;  /* 0x00000001570d7824 */ /* 0x000fe200078e0a0a */
[----:B------:R-:W-:Y:S01]  /*1770*/  @!P5 MOV R24, 0x400 ;  /* 0x000004000018d802 */ /* 0x000fe20000000f00 */
[-C--:B--2---:R-:W-:Y:S01]  /*1780*/  @!P0 IMAD.WIDE.U32 R38, R27, R4.reuse, RZ ;  /* 0x000000041b268225 */ /* 0x084fe200078e00ff */
[----:B------:R-:W-:Y:S02]  /*1790*/  @!P0 SHF.R.S32.HI R31, RZ, 0x1f, R27 ;  /* 0x0000001fff1f8819 */ /* 0x000fe4000001141b */
[----:B------:R-:W-:Y:S01]  /*17a0*/  ISETP.GE.AND P1, PT, R14, R113, PT ;  /* 0x000000710e00720c */ /* 0x000fe20003f26270 */
[----:B------:R-:W-:Y:S01]  /*17b0*/  IMAD.IADD R18, R16, 0x1, -R18 ;  /* 0x0000000110127824 */ /* 0x000fe200078e0a12 */
[----:B------:R-:W-:Y:S01]  /*17c0*/  @!P4 MOV R33, 0x400 ;  /* 0x000004000021c802 */ /* 0x000fe20000000f00 */
[----:B------:R-:W-:Y:S01]  /*17d0*/  @!P0 IMAD R16, R31, R4, RZ ;  /* 0x000000041f108224 */ /* 0x000fe200078e02ff */
[----:B------:R-:W-:Y:S01]  /*17e0*/  LEA.HI R95, R8, R87, RZ, 0x5 ;  /* 0x00000057085f7211 */ /* 0x000fe200078f28ff */
[----:B---3--:R-:W-:Y:S01]  /*17f0*/  @P0 IMAD.WIDE.U32 R36, R114, R6, RZ ;  /* 0x0000000672240225 */ /* 0x008fe200078e00ff */
[----:B------:R-:W-:-:S02]  /*1800*/  @!P3 MOV R6, 0x400 ;  /* 0x000004000006b802 */ /* 0x000fc40000000f00 */
[----:B------:R-:W-:Y:S01]  /*1810*/  SHF.R.S32.HI R100, RZ, 0x5, R95 ;  /* 0x00000005ff647819 */ /* 0x000fe2000001145f */
[----:B------:R-:W-:Y:S01]  /*1820*/  @!P0 IMAD R5, R27, R5, R16 ;  /* 0x000000051b058224 */ /* 0x000fe200078e0210 */
[----:B------:R-:W-:Y:S01]  /*1830*/  SHF.R.S32.HI R15, RZ, 0x1f, R14 ;  /* 0x0000001fff0f7819 */ /* 0x000fe2000001140e */
[----:B------:R-:W-:Y:S01]  /*1840*/  @P0 IMAD R7, R114, R7, R37 ;  /* 0x0000000772070224 */ /* 0x000fe200078e0225 */
[----:B------:R-:W-:Y:S01]  /*1850*/  SHF.L.U64.HI R80, R96, 0x5, R97 ;  /* 0x0000000560507819 */ /* 0x000fe20000010261 */
[----:B------:R-:W-:Y:S01]  /*1860*/  @!P0 IMAD.IADD R7, R39, 0x1, R5 ;  /* 0x0000000127078824 */ /* 0x000fe200078e0205 */
[----:B------:R-:W-:Y:S01]  /*1870*/  LEA.HI R5, R11, R14, RZ, 0x1 ;  /* 0x0000000e0b057211 */ /* 0x000fe200078f08ff */
[----:B------:R-:W-:Y:S01]  /*1880*/  @!P0 IMAD.MOV.U32 R36, RZ, RZ, R38 ;  /* 0x000000ffff248224 */ /* 0x000fe200078e0026 */
[----:B------:R-:W-:Y:S01]  /*1890*/  IADD3 R34, P0, R118, R34, RZ ;  /* 0x0000002276227210 */ /* 0x000fe20007f1e0ff */
[----:B------:R-:W-:Y:S01]  /*18a0*/  IMAD.IADD R98, R87, 0x1, -R98 ;  /* 0x0000000157627824 */ /* 0x000fe200078e0a62 */
[----:B------:R-:W2:Y:S01]  /*18b0*/  @!P1 LDC.64 R10, c[0x0][0x240] ;  /* 0x00009000ff0a9b82 */ /* 0x000ea20000000a00 */
[----:B-1----:R-:W-:Y:S01]  /*18c0*/  @!P5 LEA R21, R21, R24, 0x18 ;  /* 0x000000181515d211 */ /* 0x002fe200078ec0ff */
[----:B------:R-:W-:Y:S01]  /*18d0*/  IMAD.WIDE R28, R29, 0x40, R14 ;  /* 0x000000401d1c7825 */ /* 0x000fe200078e020e */
[----:B------:R-:W-:-:S02]  /*18e0*/  LEA.HI R24, R13, R13, RZ, 0x1 ;  /* 0x0000000d0d187211 */ /* 0x000fc400078f08ff */
[----:B------:R-:W-:Y:S02]  /*18f0*/  LOP3.LUT R5, R5, 0x7fffffe, RZ, 0xc0, !PT ;  /* 0x07fffffe05057812 */ /* 0x000fe400078ec0ff */
[----:B------:R-:W-:Y:S02]  /*1900*/  LOP3.LUT R4, R24, 0x3fffffe, RZ, 0xc0, !PT ;  /* 0x03fffffe18047812 */ /* 0x000fe400078ec0ff */
[----:B------:R-:W-:Y:S01]  /*1910*/  LEA.HI R27, R98, R98, RZ, 0x1 ;  /* 0x00000062621b7211 */ /* 0x000fe200078f08ff */
[----:B------:R-:W-:Y:S01]  /*1920*/  IMAD.IADD R5, R14, 0x1, -R5 ;  /* 0x000000010e057824 */ /* 0x000fe200078e0a05 */
[----:B----4-:R-:W-:Y:S01]  /*1930*/  @!P4 LEA R20, R20, R33, 0x18 ;  /* 0x000000211414c211 */ /* 0x010fe200078ec0ff */
[----:B------:R-:W-:Y:S01]  /*1940*/  IMAD.IADD R13, R13, 0x1, -R4 ;  /* 0x000000010d0d7824 */ /* 0x000fe200078e0a04 */
[----:B------:R-:W-:Y:S01]  /*1950*/  SHF.R.S32.HI R4, RZ, 0x1f, R118 ;  /* 0x0000001fff047819 */ /* 0x000fe20000011476 */
[----:B------:R-:W-:Y:S01]  /*1960*/  IMAD R5, R100, 0x8, R5 ;  /* 0x0000000864057824 */ /* 0x000fe200078e0205 */
[----:B------:R-:W-:-:S02]  /*1970*/  SHF.R.S32.HI R33, RZ, 0x1f, R98 ;  /* 0x0000001fff217819 */ /* 0x000fc40000011462 */
[----:B------:R-:W-:Y:S01]  /*1980*/  LOP3.LUT R31, R27, 0x7fffffe, RZ, 0xc0, !PT ;  /* 0x07fffffe1b1f7812 */ /* 0x000fe200078ec0ff */
[----:B------:R-:W-:Y:S01]  /*1990*/  IMAD.X R35, R4, 0x1, R9, P0 ;  /* 0x0000000104237824 */ /* 0x000fe200000e0609 */
[----:B------:R-:W-:Y:S01]  /*19a0*/  IADD3 R92, P0, R118, R92, RZ ;  /* 0x0000005c765c7210 */ /* 0x000fe20007f1e0ff */
[----:B------:R-:W1:Y:S01]  /*19b0*/  @!P1 LDC.64 R8, c[0x0][0x210] ;  /* 0x00008400ff089b82 */ /* 0x000e620000000a00 */
[----:B------:R-:W-:Y:S01]  /*19c0*/  @!P3 LEA R25, R25, R6, 0x18 ;  /* 0x000000061919b211 */ /* 0x000fe200078ec0ff */
[----:B------:R-:W-:Y:S01]  /*19d0*/  IMAD.U32 R116, R5, 0x20, R116 ;  /* 0x0000002005747824 */ /* 0x000fe200078e0074 */
[----:B------:R-:W-:Y:S01]  /*19e0*/  LEA.HI R16, R33, R98, RZ, 0x3 ;  /* 0x0000006221107211 */ /* 0x000fe200078f18ff */
[----:B------:R-:W-:Y:S01]  /*19f0*/  IMAD.X R93, R4, 0x1, R0, P0 ;  /* 0x00000001045d7824 */ /* 0x000fe200000e0600 */
[----:B------:R-:W-:Y:S01]  /*1a00*/  IADD3 R36, P0, R118, R36, RZ ;  /* 0x0000002476247210 */ /* 0x000fe20007f1e0ff */
[----:B------:R-:W-:Y:S01]  /*1a10*/  IMAD.IADD R98, R98, 0x1, -R31 ;  /* 0x0000000162627824 */ /* 0x000fe200078e0a1f */
[----:B------:R-:W-:Y:S01]  /*1a20*/  SHF.R.S32.HI R31, RZ, 0x1f, R32 ;  /* 0x0000001fff1f7819 */ /* 0x000fe20000011420 */
[----:B--2---:R-:W-:Y:S01]  /*1a30*/  @!P1 IMAD R30, R29, R10, RZ ;  /* 0x0000000a1d1e9224 */ /* 0x004fe200078e02ff */
[----:B------:R-:W-:Y:S01]  /*1a40*/  SHF.R.S32.HI R0, RZ, 0x1, R27 ;  /* 0x00000001ff007819 */ /* 0x000fe2000001141b */
[----:B------:R-:W-:Y:S01]  /*1a50*/  IMAD.X R37, R4, 0x1, R7, P0 ;  /* 0x0000000104257824 */ /* 0x000fe200000e0607 */
[----:B------:R-:W-:Y:S01]  /*1a60*/  SHF.R.S32.HI R27, RZ, 0x1f, R27 ;  /* 0x0000001fff1b7819 */ /* 0x000fe2000001141b */
[----:B------:R-:W2:Y:S01]  /*1a70*/  @!P5 LDC.64 R6, c[0x0][0x240] ;  /* 0x00009000ff06db82 */ /* 0x000ea20000000a00 */
[----:B------:R-:W-:Y:S01]  /*1a80*/  IMAD R31, R31, UR4, RZ ;  /* 0x000000041f1f7c24 */ /* 0x000fe2000f8e02ff */
[C---:B------:R-:W-:Y:S01]  /*1a90*/  @!P5 IADD3 R26, P0, R28.reuse, 0x20, RZ ;  /* 0x000000201c1ad810 */ /* 0x040fe20007f1e0ff */
[----:B------:R-:W-:Y:S01]  /*1aa0*/  @!P1 IMAD R11, R28, R11, R30 ;  /* 0x0000000b1c0b9224 */ /* 0x000fe200078e021e */
[----:B------:R-:W-:Y:S01]  /*1ab0*/  LEA.HI R30, R27, R0, RZ, 0x2 ;  /* 0x000000001b1e7211 */ /* 0x000fe200078f10ff */
[----:B------:R-:W-:-:S02]  /*1ac0*/  IMAD R31, R32, UR5, R31 ;  /* 0x00000005201f7c24 */ /* 0x000fc4000f8e021f */
[----:B------:R-:W-:Y:S01]  /*1ad0*/  IMAD.WIDE.U32 R32, R32, UR4, R36 ;  /* 0x0000000420207c25 */ /* 0x000fe2000f8e0024 */
[----:B------:R-:W3:Y:S01]  /*1ae0*/  @!P5 LDC.64 R4, c[0x0][0x210] ;  /* 0x00008400ff04db82 */ /* 0x000ee20000000a00 */
[----:B------:R-:W-:Y:S02]  /*1af0*/  ULDC.64 UR4, c[0x0][0x268] ;  /* 0x00009a0000047ab9 */ /* 0x000fe40000000a00 */
[----:B------:R-:W-:Y:S02]  /*1b00*/  IMAD.IADD R33, R33, 0x1, R31 ;  /* 0x0000000121217824 */ /* 0x000fe400078e021f */
[----:B------:R-:W-:Y:S01]  /*1b10*/  @!P5 IMAD.X R27, RZ, RZ, R29, P0 ;  /* 0x000000ffff1bd224 */ /* 0x000fe200000e061d */
[----:B------:R-:W-:Y:S01]  /*1b20*/  LOP3.LUT R29, R30, 0xfffffffc, RZ, 0xc0, !PT ;  /* 0xfffffffc1e1d7812 */ /* 0x000fe200078ec0ff */
[----:B------:R-:W-:-:S04]  /*1b30*/  @!P1 IMAD.WIDE.U32 R36, R28, R10, R32 ;  /* 0x0000000a1c249225 */ /* 0x000fc800078e0020 */
[----:B------:R-:W-:Y:S01]  /*1b40*/  @!P5 IMAD.MOV.U32 R30, RZ, RZ, R32 ;  /* 0x000000ffff1ed224 */ /* 0x000fe200078e0020 */
[----:B-1----:R-:W-:Y:S01]  /*1b50*/  @!P1 LEA R28, P0, R36, R8, 0x1 ;  /* 0x00000008241c9211 */ /* 0x002fe200078008ff */
[----:B------:R-:W-:Y:S02]  /*1b60*/  @!P5 IMAD.MOV.U32 R31, RZ, RZ, R33 ;  /* 0x000000ffff1fd224 */ /* 0x000fe400078e0021 */
[----:B------:R-:W-:Y:S02]  /*1b70*/  @!P1 IMAD.IADD R11, R37, 0x1, R11 ;  /* 0x00000001250b9824 */ /* 0x000fe400078e020b */
[-C--:B--2---:R-:W-:Y:S02]  /*1b80*/  @!P5 IMAD R27, R27, R6.reuse, RZ ;  /* 0x000000061b1bd224 */ /* 0x084fe400078e02ff */
[----:B------:R-:W-:-:S04]  /*1b90*/  @!P5 IMAD.WIDE.U32 R30, R26, R6, R30 ;  /* 0x000000061a1ed225 */ /* 0x000fc800078e001e */
[----:B------:R-:W-:Y:S02]  /*1ba0*/  @!P5 IMAD R27, R26, R7, R27 ;  /* 0x000000071a1bd224 */ /* 0x000fe400078e021b */
[----:B------:R-:W-:Y:S01]  /*1bb0*/  IMAD.IADD R0, R0, 0x1, -R29 ;  /* 0x0000000100007824 */ /* 0x000fe200078e0a1d */
[----:B------:R-:W1:Y:S01]  /*1bc0*/  @!P4 LDC.64 R6, c[0x0][0x218] ;  /* 0x00008600ff06cb82 */ /* 0x000e620000000a00 */
[----:B------:R-:W-:Y:S01]  /*1bd0*/  @!P1 LEA.HI.X R29, R36, R9, R11, 0x1, P0 ;  /* 0x00000009241d9211 */ /* 0x000fe200000f0c0b */
[----:B------:R-:W-:Y:S01]  /*1be0*/  @!P5 IMAD.IADD R26, R31, 0x1, R27 ;  /* 0x000000011f1ad824 */ /* 0x000fe200078e021b */
[----:B---3--:R-:W-:Y:S01]  /*1bf0*/  @!P5 LEA R8, P0, R30, R4, 0x1 ;  /* 0x000000041e08d211 */ /* 0x008fe200078008ff */
[----:B------:R-:W-:Y:S02]  /*1c00*/  IMAD R23, R23, UR4, RZ ;  /* 0x0000000417177c24 */ /* 0x000fe4000f8e02ff */
[----:B------:R-:W-:Y:S01]  /*1c10*/  @!P5 IMAD R21, R116, 0x2, R21 ;  /* 0x000000027415d824 */ /* 0x000fe200078e0215 */
[----:B------:R-:W-:Y:S01]  /*1c20*/  @!P5 LEA.HI.X R9, R30, R5, R26, 0x1, P0 ;  /* 0x000000051e09d211 */ /* 0x000fe200000f0c1a */
[C---:B------:R-:W-:Y:S01]  /*1c30*/  IMAD R10, R22.reuse, UR5, R23 ;  /* 0x00000005160a7c24 */ /* 0x040fe2000f8e0217 */
[----:B------:R-:W2:Y:S01]  /*1c40*/  @!P3 LDC.64 R4, c[0x0][0x218] ;  /* 0x00008600ff04bb82 */ /* 0x000ea20000000a00 */
[----:B------:R-:W-:Y:S01]  /*1c50*/  IMAD.WIDE.U32 R22, R22, UR4, R34 ;  /* 0x0000000416167c25 */ /* 0x000fe2000f8e0022 */
[----:B------:R-:W-:Y:S01]  /*1c60*/  UMOV UR4, 0x400 ;  /* 0x0000040000047882 */ /* 0x000fe20000000000 */
[----:B------:R-:W-:Y:S01]  /*1c70*/  IADD3 R90, P0, R14, R3, RZ ;  /* 0x000000030e5a7210 */ /* 0x000fe20007f1e0ff */
[----:B------:R-:W-:Y:S01]  /*1c80*/  ULEA UR4, UR6, UR4, 0x18 ;  /* 0x0000000406047291 */ /* 0x000fe2000f8ec03f */
[C---:B------:R-:W-:Y:S01]  /*1c90*/  @!P4 IMAD R20, R116.reuse, 0x2, R20 ;  /* 0x000000027414c824 */ /* 0x040fe200078e0214 */
[----:B------:R-:W-:Y:S01]  /*1ca0*/  SHF.R.S32.HI R3, RZ, 0x1, R24 ;  /* 0x00000001ff037819 */ /* 0x000fe20000011418 */
[C---:B------:R-:W-:Y:S01]  /*1cb0*/  @!P3 IMAD R25, R116.reuse, 0x2, R25 ;  /* 0x000000027419b824 */ /* 0x040fe200078e0219 */
[----:B------:R-:W-:Y:S01]  /*1cc0*/  ULDC UR5, c[0x0][0x39c] ;  /* 0x0000e70000057ab9 */ /* 0x000fe20000000800 */
[-C--:B------:R-:W-:Y:S01]  /*1cd0*/  IMAD R11, R15, R96.reuse, RZ ;  /* 0x000000600f0b7224 */ /* 0x080fe200078e02ff */
[----:B------:R-:W-:Y:S01]  /*1ce0*/  LEA R116, R116, UR4, 0x1 ;  /* 0x0000000474747c11 */ /* 0x000fe2000f8e08ff */
[----:B------:R-:W-:-:S04]  /*1cf0*/  IMAD.WIDE.U32 R92, R14, R96, R92 ;  /* 0x000000600e5c7225 */ /* 0x000fc800078e005c */
[----:B------:R-:W-:Y:S01]  /*1d00*/  IMAD R11, R14, R97, R11 ;  /* 0x000000610e0b7224 */ /* 0x000fe200078e020b */
[----:B------:R-:W-:Y:S01]  /*1d10*/  @!PT LDS RZ, [RZ] ;  /* 0x00000000fffff984 */ /* 0x000fe20000000800 */
[----:B------:R-:W-:Y:S01]  /*1d20*/  @!PT LDS RZ, [RZ] ;  /* 0x00000000fffff984 */ /* 0x000fe20000000800 */
[----:B------:R-:W-:Y:S01]  /*1d30*/  @!PT LDS RZ, [RZ] ;  /* 0x00000000fffff984 */ /* 0x000fe20000000800 */
[----:B------:R-:W-:Y:S01]  /*1d40*/  @!P1 LDGSTS.E.BYPASS.LTC128B.128 [R116], desc[UR10][R28.64] ;  /* 0x000000001c749fae */ /* 0x000fe2000b901d4a */
[----:B------:R-:W-:Y:S02]  /*1d50*/  IMAD.IADD R23, R23, 0x1, R10 ;  /* 0x0000000117177824 */ /* 0x000fe400078e020a */
[----:B------:R-:W-:Y:S01]  /*1d60*/  IMAD.X R19, R15, 0x1, R19, P0 ;  /* 0x000000010f137824 */ /* 0x000fe200000e0613 */
[----:B------:R-:W-:Y:S01]  /*1d70*/  @!P1 LDGSTS.E.BYPASS.LTC128B.128 [R116+0x1000], desc[UR10][R28.64+0x40] ;  /* 0x010000401c749fae */ /* 0x000fe2000b901d4a */
[----:B------:R-:W-:Y:S02]  /*1d80*/  IMAD.IADD R102, R93, 0x1, R11 ;  /* 0x000000015d667824 */ /* 0x000fe400078e020b */
[----:B------:R-:W-:Y:S01]  /*1d90*/  IMAD.SHL.U32 R24, R3, 0x40, RZ ;  /* 0x0000004003187824 */ /* 0x000fe200078e00ff */
[----:B------:R-:W-:Y:S01]  /*1da0*/  @!P1 LDGSTS.E.BYPASS.LTC128B.128 [R116+0x2000], desc[UR10][R28.64+0x80] ;  /* 0x020000801c749fae */ /* 0x000fe2000b901d4a */
[----:B-1----:R-:W-:Y:S01]  /*1db0*/  @!P4 LEA R10, P1, R92, R6, 0x1 ;  /* 0x000000065c0ac211 */ /* 0x002fe200078208ff */
[----:B------:R-:W-:Y:S01]  /*1dc0*/  IMAD.SHL.U32 R82, R0, 0x40, RZ ;  /* 0x0000004000527824 */ /* 0x000fe200078e00ff */
[----:B------:R-:W-:Y:S01]  /*1dd0*/  @!P3 IADD3 R6, P0, R81, R92, RZ ;  /* 0x0000005c5106b210 */ /* 0x000fe20007f1e0ff */
[----:B------:R-:W-:Y:S01]  /*1de0*/  @!P5 LDGSTS.E.BYPASS.LTC128B.128 [R21+0x800], desc[UR10][R8.64] ;  /* 0x008000000815dfae */ /* 0x000fe2000b901d4a */
[--C-:B------:R-:W-:Y:S01]  /*1df0*/  @!P4 LEA.HI.X R11, R92, R7, R102.reuse, 0x1, P1 ;  /* 0x000000075c0bc211 */ /* 0x100fe200008f0c66 */
[----:B------:R-:W-:Y:S01]  /*1e00*/  IMAD.SHL.U32 R16, R16, 0x20, RZ ;  /* 0x0000002010107824 */ /* 0x000fe200078e00ff */
[----:B------:R-:W-:Y:S01]  /*1e10*/  LOP3.LUT R24, R24, 0xc0, RZ, 0xc0, !PT ;  /* 0x000000c018187812 */ /* 0x000fe200078ec0ff */
[----:B------:R-:W-:Y:S01]  /*1e20*/  @!P3 IMAD.X R7, R80, 0x1, R102, P0 ;  /* 0x000000015007b824 */ /* 0x000fe200000e0666 */
[----:B--2---:R-:W-:Y:S01]  /*1e30*/  @!P3 LEA R26, P0, R6, R4, 0x1 ;  /* 0x00000004061ab211 */ /* 0x004fe200078008ff */
[----:B------:R-:W-:Y:S01]  /*1e40*/  @!P5 LDGSTS.E.BYPASS.LTC128B.128 [R21+0x1800], desc[UR10][R8.64+0x40] ;  /* 0x018000400815dfae */ /* 0x000fe2000b901d4a */
[----:B------:R-:W-:Y:S01]  /*1e50*/  LOP3.LUT R82, R82, 0xc0, RZ, 0xc0, !PT ;  /* 0x000000c052527812 */ /* 0x000fe200078ec0ff */
[----:B------:R-:W-:Y:S01]  /*1e60*/  IMAD R4, R18, 0x8, R13 ;  /* 0x0000000812047824 */ /* 0x000fe200078e020d */
[----:B------:R-:W-:Y:S01]  /*1e70*/  @!P3 LEA.HI.X R27, R6, R5, R7, 0x1, P0 ;  /* 0x00000005061bb211 */ /* 0x000fe200000f0c07 */
[----:B------:R1:W-:Y:S01]  /*1e80*/  @!P5 LDGSTS.E.BYPASS.LTC128B.128 [R21+0x2800], desc[UR10][R8.64+0x80] ;  /* 0x028000800815dfae */ /* 0x0003e2000b901d4a */
[----:B------:R-:W-:Y:S01]  /*1e90*/  IMAD R5, R19, R84, RZ ;  /* 0x0000005413057224 */ /* 0x000fe200078e02ff */
[----:B------:R-:W-:Y:S01]  /*1ea0*/  LOP3.LUT R89, R16, 0xffffff00, RZ, 0xc0, !PT ;  /* 0xffffff0010597812 */ /* 0x000fe200078ec0ff */
[----:B------:R-:W-:Y:S01]  /*1eb0*/  IMAD.SHL.U32 R7, R18, 0x8, RZ ;  /* 0x0000000812077824 */ /* 0x000fe200078e00ff */
[----:B------:R-:W-:Y:S01]  /*1ec0*/  @!P4 LDGSTS.E.BYPASS.LTC128B.128 [R20+0x3000], desc[UR10][R10.64] ;  /* 0x030000000a14cfae */ /* 0x000fe2000b901d4a */
[----:B------:R-:W-:Y:S01]  /*1ed0*/  IMAD R5, R90, R85, R5 ;  /* 0x000000555a057224 */ /* 0x000fe200078e0205 */
[----:B------:R-:W-:Y:S01]  /*1ee0*/  ISETP.GE.AND P1, PT, R14, R12, PT ;  /* 0x0000000c0e00720c */ /* 0x000fe20003f26270 */
[----:B------:R-:W-:Y:S01]  /*1ef0*/  IMAD.WIDE.U32 R90, R90, R84, R22 ;  /* 0x000000545a5a7225 */ /* 0x000fe200078e0016 */
[----:B------:R-:W-:Y:S01]  /*1f00*/  @!P4 LDGSTS.E.BYPASS.LTC128B.128 [R20+0x4000], desc[UR10][R10.64+0x40] ;  /* 0x040000400a14cfae */ /* 0x000fe2000b901d4a */
[----:B------:R-:W-:-:S02]  /*1f10*/  LOP3.LUT R17, R24, 0x8, R17, 0xf8, !PT ;  /* 0x0000000818117812 */ /* 0x000fc400078ef811 */
[----:B------:R-:W-:Y:S01]  /*1f20*/  IMAD.IADD R88, R91, 0x1, R5 ;  /* 0x000000015b587824 */ /* 0x000fe200078e0205 */
[----:B------:R-:W-:Y:S01]  /*1f30*/  @!P4 LDGSTS.E.BYPASS.LTC128B.128 [R20+0x5000], desc[UR10][R10.64+0x80] ;  /* 0x050000800a14cfae */ /* 0x000fe2000b901d4a */
[----:B------:R-:W-:Y:S01]  /*1f40*/  LOP3.LUT R5, R82, 0x8, R7, 0xf8, !PT ;  /* 0x0000000852057812 */ /* 0x000fe200078ef807 */
[----:B------:R-:W-:Y:S01]  /*1f50*/  IMAD R7, R100, 0x200, R89 ;  /* 0x0000020064077824 */ /* 0x000fe200078e0259 */
[----:B------:R-:W-:Y:S01]  /*1f60*/  SHF.R.U32.HI R24, RZ, 0x3, R24 ;  /* 0x00000003ff187819 */ /* 0x000fe20000011618 */
[----:B------:R-:W-:Y:S01]  /*1f70*/  @!P3 LDGSTS.E.BYPASS.LTC128B.128 [R25+0x3800], desc[UR10][R26.64] ;  /* 0x038000001a19bfae */ /* 0x000fe2000b901d4a */
[----:B------:R-:W-:Y:S01]  /*1f80*/  SHF.R.U32.HI R82, RZ, 0x3, R82 ;  /* 0x00000003ff527819 */ /* 0x000fe20000011652 */
[----:B------:R-:W-:Y:S01]  /*1f90*/  IMAD R7, R98, 0x20, R7 ;  /* 0x0000002062077824 */ /* 0x000fe200078e0207 */
[----:B------:R-:W-:Y:S01]  /*1fa0*/  LEA R122, P0, R90, UR8, 0x1 ;  /* 0x000000085a7a7c11 */ /* 0x000fe2000f8008ff */
[----:B------:R-:W-:Y:S01]  /*1fb0*/  @!P3 LDGSTS.E.BYPASS.LTC128B.128 [R25+0x4800], desc[UR10][R26.64+0x40] ;  /* 0x048000401a19bfae */ /* 0x000fe2000b901d4a */
[----:B------:R-:W-:Y:S01]  /*1fc0*/  LOP3.LUT R111, R17, R24, RZ, 0x3c, !PT ;  /* 0x00000018116f7212 */ /* 0x000fe200078e3cff */
[----:B------:R-:W-:Y:S01]  /*1fd0*/  IMAD R109, R98, 0x20, R89 ;  /* 0x00000020626d7824 */ /* 0x000fe200078e0259 */
[----:B------:R-:W-:Y:S01]  /*1fe0*/  LOP3.LUT R82, R5, R82, RZ, 0x3c, !PT ;  /* 0x0000005205527212 */ /* 0x000fe200078e3cff */
[----:B------:R2:W-:Y:S01]  /*1ff0*/  @!P3 LDGSTS.E.BYPASS.LTC128B.128 [R25+0x5800], desc[UR10][R26.64+0x80] ;  /* 0x058000801a19bfae */ /* 0x0005e2000b901d4a */
[----:B------:R-:W-:Y:S01]  /*2000*/  LEA.HI.X R123, R90, UR9, R88, 0x1, P0 ;  /* 0x000000095a7b7c11 */ /* 0x000fe200080f0c58 */
[----:B------:R-:W-:-:S02]  /*2010*/  IMAD.SHL.U32 R5, R85, 0x40, RZ ;  /* 0x0000004055057824 */ /* 0x000fc400078e00ff */
[----:B------:R-:W0:Y:S01]  /*2020*/  LDGDEPBAR ;  /* 0x00000000000079af */ /* 0x000e220000000000 */
[----:B-1----:R-:W-:-:S04]  /*2030*/  IMAD.WIDE.U32 R8, R84, 0x40, RZ ;  /* 0x0000004054087825 */ /* 0x002fc800078e00ff */
[----:B------:R-:W-:Y:S01]  /*2040*/  IMAD.U32 R111, R4, 0x20, R111 ;  /* 0x00000020046f7824 */ /* 0x000fe200078e006f */
[----:B------:R-:W-:Y:S01]  /*2050*/  @!P2 IADD3 R8, P0, R122, R8, RZ ;  /* 0x000000087a08a210 */ /* 0x000fe20007f1e0ff */
[C---:B------:R-:W-:Y:S02]  /*2060*/  IMAD.IADD R112, R82.reuse, 0x1, R7 ;  /* 0x0000000152707824 */ /* 0x040fe400078e0207 */
[----:B------:R-:W-:Y:S01]  /*2070*/  IMAD.IADD R109, R82, 0x1, R109 ;  /* 0x00000001526d7824 */ /* 0x000fe200078e026d */
[----:B------:R-:W-:Y:S02]  /*2080*/  @!P2 IADD3.X R9, R123, R9, R5, P0, !PT ;  /* 0x000000097b09a210 */ /* 0x000fe400007fe405 */
[----:B------:R-:W-:Y:S02]  /*2090*/  LEA R111, R111, UR4, 0x1 ;  /* 0x000000046f6f7c11 */ /* 0x000fe4000f8e08ff */
[----:B------:R-:W-:Y:S02]  /*20a0*/  LEA R112, R112, UR4, 0x1 ;  /* 0x0000000470707c11 */ /* 0x000fe4000f8e08ff */
[----:B------:R-:W-:Y:S01]  /*20b0*/  LOP3.LUT P0, RZ, R3, 0x2, RZ, 0xc0, !PT ;  /* 0x0000000203ff7812 */ /* 0x000fe2000780c0ff */
[----:B------:R-:W-:Y:S01]  /*20c0*/  IMAD.MOV.U32 R3, RZ, RZ, 0x10 ;  /* 0x00000010ff037424 */ /* 0x000fe200078e00ff */
        /* <DEDUP_REMOVED lines=13> */
[----:B------:R-:W-:Y:S01]  /*21a0*/  LOP3.LUT P1, RZ, R0, 0x2, RZ, 0xc0, !PT ;  /* 0x0000000200ff7812 */ /* 0x000fe2000782c0ff */
[----:B------:R-:W-:-:S02]  /*21b0*/  IMAD.MOV.U32 R0, RZ, RZ, 0x20 ;  /* 0x00000020ff007424 */ /* 0x000fc400078e00ff */
[----:B------:R-:W-:Y:S01]  /*21c0*/  @P2 STS.128 [R116+0x6800], RZ ;  /* 0x006800ff74002388 */ /* 0x000fe20000000c00 */
[----:B------:R-:W-:Y:S02]  /*21d0*/  SEL R3, R3, 0xfffffff0, !P1 ;  /* 0xfffffff003037807 */ /* 0x000fe40004800000 */
[----:B------:R-:W-:Y:S01]  /*21e0*/  SEL R0, R0, 0xffffffe0, !P0 ;  /* 0xffffffe000007807 */ /* 0x000fe20004000000 */
[----:B------:R-:W-:Y:S02]  /*21f0*/  @P2 STS.128 [R116+0x7800], RZ ;  /* 0x007800ff74002388 */ /* 0x000fe40000000c00 */
[----:B------:R-:W-:Y:S02]  /*2200*/  IMAD R110, R3, 0x2, R112 ;  /* 0x00000002036e7824 */ /* 0x000fe400078e0270 */
[----:B------:R-:W-:Y:S01]  /*2210*/  @P2 STS.128 [R116+0x8800], RZ ;  /* 0x008800ff74002388 */ /* 0x000fe20000000c00 */
[----:B------:R-:W-:-:S03]  /*2220*/  IMAD.IADD R108, R111, 0x1, R0 ;  /* 0x000000016f6c7824 */ /* 0x000fc600078e0200 */
        /* <DEDUP_REMOVED lines=8> */
[----:B------:R-:W-:Y:S04]  /*22b0*/  LDSM.16.M88.4 R72, [R110] ;  /* 0x000000006e48783b */ /* 0x000fe80000000200 */
[----:B--2---:R-:W2:Y:S04]  /*22c0*/  LDSM.16.M88.4 R24, [R111+0x3400] ;  /* 0x003400006f18783b */ /* 0x004ea80000000200 */
[----:B------:R-:W-:Y:S04]  /*22d0*/  LDSM.16.M88.4 R56, [R112+0x1000] ;  /* 0x001000007038783b */ /* 0x000fe80000000200 */
[----:B------:R-:W-:Y:S04]  /*22e0*/  LDSM.16.M88.4 R20, [R111+0x4000] ;  /* 0x004000006f14783b */ /* 0x000fe80000000200 */
[----:B-1----:R-:W1:Y:S04]  /*22f0*/  LDSM.16.M88.4 R8, [R108+0x3000] ;  /* 0x003000006c08783b */ /* 0x002e680000000200 */
[----:B------:R-:W4:Y:S04]  /*2300*/  LDSM.16.M88.4 R4, [R108+0x3400] ;  /* 0x003400006c04783b */ /* 0x000f280000000200 */
[----:B------:R-:W-:Y:S04]  /*2310*/  LDSM.16.M88.4 R40, [R110+0x1000] ;  /* 0x001000006e28783b */ /* 0x000fe80000000200 */
[----:B------:R-:W-:Y:S04]  /*2320*/  LDSM.16.M88.4 R48, [R108+0x4000] ;  /* 0x004000006c30783b */ /* 0x000fe80000000200 */
[----:B------:R-:W-:Y:S01]  /*2330*/  LDSM.16.M88.4 R44, [R111+0x3800] ;  /* 0x003800006f2c783b */ /* 0x000fe20000000200 */
[C---:B---3--:R-:W-:Y:S03]  /*2340*/  HMMA.16816.F32 R12, R60.reuse, R16, RZ ;  /* 0x000000103c0c723c */ /* 0x048fe600000018ff */
[----:B------:R-:W3:Y:S04]  /*2350*/  LDSM.16.M88.4 R32, [R111+0x4400] ;  /* 0x004400006f20783b */ /* 0x000ee80000000200 */
[----:B------:R-:W3:Y:S01]  /*2360*/  LDSM.16.M88.4 R52, [R111+0x3c00] ;  /* 0x003c00006f34783b */ /* 0x000ee20000000200 */
[C---:B------:R-:W-:Y:S03]  /*2370*/  HMMA.16816.F32 R16, R60.reuse, R18, RZ ;  /* 0x000000123c10723c */ /* 0x040fe600000018ff */
[----:B------:R-:W-:Y:S03]  /*2380*/  LDSM.16.M88.4 R68, [R111+0x5000] ;  /* 0x005000006f44783b */ /* 0x000fe60000000200 */
[C---:B--2---:R-:W-:Y:S01]  /*2390*/  HMMA.16816.F32 R28, R60.reuse, R24, RZ ;  /* 0x000000183c1c723c */ /* 0x044fe200000018ff */
[----:B------:R-:W-:Y:S04]  /*23a0*/  LDSM.16.M88.4 R36, [R108+0x3800] ;  /* 0x003800006c24783b */ /* 0x000fe80000000200 */
[----:B------:R-:W-:Y:S01]  /*23b0*/  LDSM.16.M88.4 R76, [R108+0x5000] ;  /* 0x005000006c4c783b */ /* 0x000fe20000000200 */
[----:B------:R-:W-:Y:S03]  /*23c0*/  HMMA.16816.F32 R24, R60, R26, RZ ;  /* 0x0000001a3c18723c */ /* 0x000fe600000018ff */
[----:B------:R-:W0:Y:S03]  /*23d0*/  LDGDEPBAR ;  /* 0x00000000000079af */ /* 0x000e260000000000 */
[C---:B-1----:R-:W-:Y:S06]  /*23e0*/  HMMA.16816.F32 R12, R72.reuse, R8, R12 ;  /* 0x00000008480c723c */ /* 0x042fec000000180c */
[C---:B------:R-:W-:Y:S01]  /*23f0*/  HMMA.16816.F32 R16, R72.reuse, R10, R16 ;  /* 0x0000000a4810723c */ /* 0x040fe20000001810 */
[----:B------:R-:W1:Y:S05]  /*2400*/  LDSM.16.M88.4 R8, [R112+0x2000] ;  /* 0x002000007008783b */ /* 0x000e6a0000000200 */
[C---:B----4-:R-:W-:Y:S06]  /*2410*/  HMMA.16816.F32 R28, R72.reuse, R4, R28 ;  /* 0x00000004481c723c */ /* 0x050fec000000181c */
[----:B------:R-:W-:Y:S01]  /*2420*/  HMMA.16816.F32 R24, R72, R6, R24 ;  /* 0x000000064818723c */ /* 0x000fe20000001818 */
[----:B------:R-:W-:Y:S05]  /*2430*/  LDSM.16.M88.4 R4, [R110+0x2000] ;  /* 0x002000006e04783b */ /* 0x000fea0000000200 */
[C---:B------:R-:W-:Y:S06]  /*2440*/  HMMA.16816.F32 R12, R56.reuse, R20, R12 ;  /* 0x00000014380c723c */ /* 0x040fec000000180c */
[C---:B------:R-:W-:Y:S01]  /*2450*/  HMMA.16816.F32 R16, R56.reuse, R22, R16 ;  /* 0x000000163810723c */ /* 0x040fe20000001810 */
[----:B------:R-:W2:Y:S05]  /*2460*/  LDSM.16.M88.4 R20, [R108+0x4400] ;  /* 0x004400006c14783b */ /* 0x000eaa0000000200 */
[C---:B---3--:R-:W-:Y:S06]  /*2470*/  HMMA.16816.F32 R28, R56.reuse, R32, R28 ;  /* 0x00000020381c723c */ /* 0x048fec000000181c */
[----:B------:R-:W-:Y:S01]  /*2480*/  HMMA.16816.F32 R24, R56, R34, R24 ;  /* 0x000000223818723c */ /* 0x000fe20000001818 */
[----:B------:R-:W-:Y:S05]  /*2490*/  LDSM.16.M88.4 R32, [R111+0x5400] ;  /* 0x005400006f20783b */ /* 0x000fea0000000200 */
[C---:B------:R-:W-:Y:S06]  /*24a0*/  HMMA.16816.F32 R12, R40.reuse, R48, R12 ;  /* 0x00000030280c723c */ /* 0x040fec000000180c */
[----:B------:R-:W-:Y:S06]  /*24b0*/  HMMA.16816.F32 R16, R40, R50, R16 ;  /* 0x000000322810723c */ /* 0x000fec0000001810 */
[C---:B------:R-:W-:Y:S06]  /*24c0*/  HMMA.16816.F32 R48, R60.reuse, R44, RZ ;  /* 0x0000002c3c30723c */ /* 0x040fec00000018ff */
[C---:B------:R-:W-:Y:S06]  /*24d0*/  HMMA.16816.F32 R44, R60.reuse, R46, RZ ;  /* 0x0000002e3c2c723c */ /* 0x040fec00000018ff */
[C---:B------:R-:W-:Y:S06]  /*24e0*/  HMMA.16816.F32 R64, R60.reuse, R52, RZ ;  /* 0x000000343c40723c */ /* 0x040fec00000018ff */
[----:B------:R-:W-:Y:S01]  /*24f0*/  HMMA.16816.F32 R60, R60, R54, RZ ;  /* 0x000000363c3c723c */ /* 0x000fe200000018ff */
[----:B------:R-:W3:Y:S05]  /*2500*/  LDSM.16.M88.4 R52, [R111+0x4800] ;  /* 0x004800006f34783b */ /* 0x000eea0000000200 */
[----:B-1----:R-:W-:Y:S06]  /*2510*/  HMMA.16816.F32 R16, R8, R70, R16 ;  /* 0x000000460810723c */ /* 0x002fec0000001810 */
[C---:B------:R-:W-:Y:S06]  /*2520*/  HMMA.16816.F32 R48, R72.reuse, R36, R48 ;  /* 0x000000244830723c */ /* 0x040fec0000001830 */
[----:B------:R-:W-:Y:S01]  /*2530*/  HMMA.16816.F32 R44, R72, R38, R44 ;  /* 0x00000026482c723c */ /* 0x000fe2000000182c */
[----:B------:R-:W-:Y:S05]  /*2540*/  LDSM.16.M88.4 R36, [R108+0x4800] ;  /* 0x004800006c24783b */ /* 0x000fea0000000200 */
[----:B------:R-:W-:Y:S01]  /*2550*/  HMMA.16816.F32 R12, R8, R68, R12 ;  /* 0x00000044080c723c */ /* 0x000fe2000000180c */
[----:B------:R-:W1:Y:S05]  /*2560*/  LDSM.16.M88.4 R68, [R108+0x3c00] ;  /* 0x003c00006c44783b */ /* 0x000e6a0000000200 */
[C---:B--2---:R-:W-:Y:S06]  /*2570*/  HMMA.16816.F32 R28, R40.reuse, R20, R28 ;  /* 0x00000014281c723c */ /* 0x044fec000000181c */
[----:B------:R-:W-:Y:S01]  /*2580*/  HMMA.16816.F32 R24, R40, R22, R24 ;  /* 0x000000162818723c */ /* 0x000fe20000001818 */
[----:B------:R-:W2:Y:S05]  /*2590*/  LDSM.16.M88.4 R20, [R108+0x5400] ;  /* 0x005400006c14783b */ /* 0x000eaa0000000200 */
[----:B------:R-:W-:Y:S06]  /*25a0*/  HMMA.16816.F32 R16, R4, R78, R16 ;  /* 0x0000004e0410723c */ /* 0x000fec0000001810 */
[C---:B---3--:R-:W-:Y:S06]  /*25b0*/  HMMA.16816.F32 R48, R56.reuse, R52, R48 ;  /* 0x000000343830723c */ /* 0x048fec0000001830 */
[----:B------:R-:W-:Y:S01]  /*25c0*/  HMMA.16816.F32 R44, R56, R54, R44 ;  /* 0x00000036382c723c */ /* 0x000fe2000000182c */
[----:B------:R-:W-:Y:S05]  /*25d0*/  LDSM.16.M88.4 R52, [R111+0x5800] ;  /* 0x005800006f34783b */ /* 0x000fea0000000200 */
[C---:B------:R-:W-:Y:S06]  /*25e0*/  HMMA.16816.F32 R28, R8.reuse, R32, R28 ;  /* 0x00000020081c723c */ /* 0x040fec000000181c */
[----:B------:R-:W-:Y:S01]  /*25f0*/  HMMA.16816.F32 R24, R8, R34, R24 ;  /* 0x000000220818723c */ /* 0x000fe20000001818 */
[----:B------:R-:W3:Y:S01]  /*2600*/  LDSM.16.M88.4 R32, [R111+0x4c00] ;  /* 0x004c00006f20783b */ /* 0x000ee20000000200 */
[----:B------:R-:W-:-:S04]  /*2610*/  FMUL.FTZ R16, R16, UR5 ;  /* 0x0000000510107c20 */ /* 0x000fc80008410000 */
[----:B------:R-:W-:Y:S06]  /*2620*/  HMMA.16816.F32 R12, R4, R76, R12 ;  /* 0x0000004c040c723c */ /* 0x000fec000000180c */
[C---:B-1----:R-:W-:Y:S06]  /*2630*/  HMMA.16816.F32 R64, R72.reuse, R68, R64 ;  /* 0x000000444840723c */ /* 0x042fec0000001840 */
[----:B------:R-:W-:Y:S06]  /*2640*/  HMMA.16816.F32 R60, R72, R70, R60 ;  /* 0x00000046483c723c */ /* 0x000fec000000183c */
[----:B------:R-:W-:Y:S01]  /*2650*/  HMMA.16816.F32 R48, R40, R36, R48 ;  /* 0x000000242830723c */ /* 0x000fe20000001830 */
[----:B------:R1:W-:Y:S01]  /*2660*/  MUFU.TANH R36, R16 ;  /* 0x0000001000247308 */ /* 0x0003e20000002400 */
[----:B------:R-:W-:-:S04]  /*2670*/  FMUL.FTZ R70, R19, UR5 ;  /* 0x0000000513467c20 */ /* 0x000fc80008410000 */
[----:B------:R-:W-:Y:S01]  /*2680*/  HMMA.16816.F32 R44, R40, R38, R44 ;  /* 0x00000026282c723c */ /* 0x000fe2000000182c */
[----:B------:R-:W-:Y:S01]  /*2690*/  FMUL.FTZ R37, R17, UR5 ;  /* 0x0000000511257c20 */ /* 0x000fe20008410000 */
[----:B------:R-:W-:Y:S01]  /*26a0*/  FMUL.FTZ R13, R13, UR5 ;  /* 0x000000050d0d7c20 */ /* 0x000fe20008410000 */
[----:B------:R-:W-:Y:S01]  /*26b0*/  FMUL.FTZ R14, R14, UR5 ;  /* 0x000000050e0e7c20 */ /* 0x000fe20008410000 */
[----:B------:R-:W-:Y:S01]  /*26c0*/  FMUL.FTZ R0, R12, UR5 ;  /* 0x000000050c007c20 */ /* 0x000fe20008410000 */
[----:B------:R-:W-:Y:S01]  /*26d0*/  MUFU.TANH R70, R70 ;  /* 0x0000004600467308 */ /* 0x000fe20000002400 */
[----:B--2---:R-:W-:Y:S01]  /*26e0*/  HMMA.16816.F32 R24, R4, R22, R24 ;  /* 0x000000160418723c */ /* 0x004fe20000001818 */
[----:B------:R-:W-:Y:S01]  /*26f0*/  FMUL.FTZ R39, R18, UR5 ;  /* 0x0000000512277c20 */ /* 0x000fe20008410000 */
[----:B------:R-:W-:Y:S01]  /*2700*/  FMUL.FTZ R38, R15, UR5 ;  /* 0x000000050f267c20 */ /* 0x000fe20008410000 */
[----:B-1----:R-:W1:Y:S04]  /*2710*/  LDSM.16.M88.4 R16, [R108+0x4c00] ;  /* 0x004c00006c10783b */ /* 0x002e680000000200 */
[----:B------:R-:W2:Y:S01]  /*2720*/  MUFU.TANH R68, R13 ;  /* 0x0000000d00447308 */ /* 0x000ea20000002400 */
[C---:B---3--:R-:W-:Y:S06]  /*2730*/  HMMA.16816.F32 R64, R56.reuse, R32, R64 ;  /* 0x000000203840723c */ /* 0x048fec0000001840 */
[----:B------:R-:W-:Y:S01]  /*2740*/  HMMA.16816.F32 R60, R56, R34, R60 ;  /* 0x00000022383c723c */ /* 0x000fe2000000183c */
[----:B------:R3:W-:Y:S05]  /*2750*/  MUFU.TANH R69, R14 ;  /* 0x0000000e00457308 */ /* 0x0007ea0000002400 */
[----:B------:R-:W-:Y:S01]  /*2760*/  HMMA.16816.F32 R28, R4, R20, R28 ;  /* 0x00000014041c723c */ /* 0x000fe2000000181c */
[----:B------:R-:W4:Y:S02]  /*2770*/  LDSM.16.M88.4 R20, [R111+0x5c00] ;  /* 0x005c00006f14783b */ /* 0x000f240000000200 */
[----:B------:R-:W-:Y:S01]  /*2780*/  MUFU.TANH R0, R0 ;  /* 0x0000000000007308 */ /* 0x000fe20000002400 */
[----:B------:R-:W-:Y:S01]  /*2790*/  FMUL.FTZ R24, R24, UR5 ;  /* 0x0000000518187c20 */ /* 0x000fe20008410000 */
[----:B------:R-:W-:Y:S01]  /*27a0*/  FMUL.FTZ R25, R25, UR5 ;  /* 0x0000000519197c20 */ /* 0x000fe20008410000 */
[C---:B------:R-:W-:Y:S05]  /*27b0*/  HMMA.16816.F32 R48, R8.reuse, R52, R48 ;  /* 0x000000340830723c */ /* 0x040fea0000001830 */
[----:B------:R-:W-:Y:S01]  /*27c0*/  MUFU.TANH R39, R39 ;  /* 0x0000002700277308 */ /* 0x000fe20000002400 */
[----:B---3--:R-:W3:Y:S01]  /*27d0*/  LDSM.16.M88.4 R12, [R108+0x5800] ;  /* 0x005800006c0c783b */ /* 0x008ee20000000200 */
[----:B------:R-:W-:Y:S06]  /*27e0*/  HMMA.16816.F32 R44, R8, R54, R44 ;  /* 0x00000036082c723c */ /* 0x000fec000000182c */
[----:B------:R-:W2:Y:S05]  /*27f0*/  MUFU.TANH R37, R37 ;  /* 0x0000002500257308 */ /* 0x000eaa0000002400 */
[----:B------:R-:W-:Y:S01]  /*2800*/  FMUL.FTZ R28, R28, UR5 ;  /* 0x000000051c1c7c20 */ /* 0x000fe20008410000 */
[----:B------:R-:W-:Y:S01]  /*2810*/  FMUL.FTZ R29, R29, UR5 ;  /* 0x000000051d1d7c20 */ /* 0x000fe20008410000 */
[----:B-1----:R-:W-:Y:S01]  /*2820*/  HMMA.16816.F32 R64, R40, R16, R64 ;  /* 0x000000102840723c */ /* 0x002fe20000001840 */
[----:B------:R-:W-:Y:S01]  /*2830*/  MUFU.TANH R24, R24 ;  /* 0x0000001800187308 */ /* 0x000fe20000002400 */
[----:B------:R-:W-:Y:S01]  /*2840*/  FMUL.FTZ R30, R30, UR5 ;  /* 0x000000051e1e7c20 */ /* 0x000fe20008410000 */
[----:B------:R-:W-:-:S03]  /*2850*/  FMUL.FTZ R31, R31, UR5 ;  /* 0x000000051f1f7c20 */ /* 0x000fc60008410000 */
[----:B------:R-:W-:Y:S01]  /*2860*/  HMMA.16816.F32 R60, R40, R18, R60 ;  /* 0x00000012283c723c */ /* 0x000fe2000000183c */
[----:B------:R-:W-:Y:S01]  /*2870*/  FMUL.FTZ R16, R26, UR5 ;  /* 0x000000051a107c20 */ /* 0x000fe20008410000 */
[----:B------:R-:W-:Y:S01]  /*2880*/  LOP3.LUT R26, R95, 0xffffffe0, RZ, 0xc0, !PT ;  /* 0xffffffe05f1a7812 */ /* 0x000fe200078ec0ff */
[----:B------:R-:W-:Y:S01]  /*2890*/  FMUL.FTZ R17, R27, UR5 ;  /* 0x000000051b117c20 */ /* 0x000fe20008410000 */
[----:B------:R-:W-:Y:S01]  /*28a0*/  IMAD R27, R100, 0x10, R104 ;  /* 0x00000010641b7824 */ /* 0x000fe200078e0268 */
[----:B------:R-:W1:Y:S02]  /*28b0*/  MUFU.TANH R38, R38 ;  /* 0x0000002600267308 */ /* 0x000e640000002400 */
[C---:B------:R-:W-:Y:S02]  /*28c0*/  IMAD.IADD R26, R87.reuse, 0x1, -R26 ;  /* 0x00000001571a7824 */ /* 0x040fe400078e0a1a */
[----:B------:R-:W-:-:S03]  /*28d0*/  IMAD.SHL.U32 R87, R87, 0x2, RZ ;  /* 0x0000000257577824 */ /* 0x000fc600078e00ff */
[----:B------:R-:W-:Y:S01]  /*28e0*/  SHF.R.S32.HI R19, RZ, 0x1f, R26 ;  /* 0x0000001fff137819 */ /* 0x000fe2000001141a */
[----:B------:R-:W-:Y:S03]  /*28f0*/  MUFU.TANH R28, R28 ;  /* 0x0000001c001c7308 */ /* 0x000fe60000002400 */
[----:B------:R-:W-:Y:S02]  /*2900*/  LEA.HI R124, R19, R26, RZ, 0x2 ;  /* 0x0000001a137c7211 */ /* 0x000fe400078f10ff */
[----:B----4-:R-:W-:Y:S02]  /*2910*/  HMMA.16816.F32 R64, R8, R20, R64 ;  /* 0x000000140840723c */ /* 0x010fe40000001840 */
[----:B------:R-:W-:Y:S01]  /*2920*/  SHF.R.S32.HI R124, RZ, 0x2, R124 ;  /* 0x00000002ff7c7819 */ /* 0x000fe2000001147c */
[----:B------:R-:W-:Y:S03]  /*2930*/  MUFU.TANH R29, R29 ;  /* 0x0000001d001d7308 */ /* 0x000fe60000002400 */
[----:B---3--:R-:W-:Y:S01]  /*2940*/  HMMA.16816.F32 R48, R4, R12, R48 ;  /* 0x0000000c0430723c */ /* 0x008fe20000001830 */
[----:B------:R-:W-:-:S02]  /*2950*/  IADD3 R18, R27, 0x1, R124 ;  /* 0x000000011b127810 */ /* 0x000fc40007ffe07c */
[----:B------:R-:W-:Y:S02]  /*2960*/  LOP3.LUT R27, R87, 0x6, RZ, 0xc0, !PT ;  /* 0x00000006571b7812 */ /* 0x000fe400078ec0ff */
[----:B------:R-:W-:Y:S01]  /*2970*/  IADD3 R21, R83, R18, -R117 ;  /* 0x0000001253157210 */ /* 0x000fe20007ffe875 */
[----:B------:R-:W-:Y:S01]  /*2980*/  HMMA.16816.F32 R44, R4, R14, R44 ;  /* 0x0000000e042c723c */ /* 0x000fe2000000182c */
[----:B------:R-:W3:Y:S01]  /*2990*/  LDSM.16.M88.4 R12, [R108+0x5c00] ;  /* 0x005c00006c0c783b */ /* 0x000ee20000000200 */
[----:B------:R-:W-:Y:S01]  /*29a0*/  IMAD.IADD R18, R2, 0x1, R27 ;  /* 0x0000000102127824 */ /* 0x000fe200078e021b */
[----:B------:R-:W-:Y:S01]  /*29b0*/  MUFU.TANH R25, R25 ;  /* 0x0000001900197308 */ /* 0x000fe20000002400 */
[----:B------:R-:W-:Y:S01]  /*29c0*/  IMAD.IADD R94, R21, 0x1, R94 ;  /* 0x00000001155e7824 */ /* 0x000fe200078e025e */
[----:B------:R-:W-:-:S04]  /*29d0*/  DEPBAR.LE SB0, 0x0 ;  /* 0x000080000000791a */ /* 0x000fc80000000000 */
[----:B------:R-:W-:Y:S01]  /*29e0*/  HMMA.16816.F32 R60, R8, R22, R60 ;  /* 0x00000016083c723c */ /* 0x000fe2000000183c */
[C---:B------:R-:W-:Y:S01]  /*29f0*/  VIMNMX R101, R94.reuse, R83, PT ;  /* 0x000000535e657248 */ /* 0x040fe20003fe0100 */
[----:B------:R-:W-:Y:S01]  /*2a00*/  MUFU.TANH R30, R30 ;  /* 0x0000001e001e7308 */ /* 0x000fe20000002400 */
[----:B------:R-:W-:Y:S02]  /*2a10*/  VIADDMNMX R100, R94, 0x8, R83, PT ;  /* 0x000000085e647846 */ /* 0x000fe40003800153 */
[C---:B------:R-:W-:Y:S02]  /*2a20*/  ISETP.GE.AND P2, PT, R18.reuse, R101, PT ;  /* 0x000000651200720c */ /* 0x040fe40003f46270 */
[----:B------:R-:W-:Y:S02]  /*2a30*/  VIADD R9, R18, 0x8 ;  /* 0x0000000812097836 */ /* 0x000fe40000000000 */
[----:B------:R-:W-:Y:S01]  /*2a40*/  FMUL.FTZ R48, R48, UR5 ;  /* 0x0000000530307c20 */ /* 0x000fe20008410000 */
[----:B------:R-:W-:-:S02]  /*2a50*/  VIADD R8, R18, 0x1 ;  /* 0x0000000112087836 */ /* 0x000fc40000000000 */
[----:B------:R-:W-:Y:S01]  /*2a60*/  FMUL.FTZ R19, R49, UR5 ;  /* 0x0000000531137c20 */ /* 0x000fe20008410000 */
[CC--:B------:R-:W-:Y:S01]  /*2a70*/  ISETP.GE.AND P0, PT, R9.reuse, R101.reuse, PT ;  /* 0x000000650900720c */ /* 0x0c0fe20003f06270 */
[----:B------:R-:W4:Y:S01]  /*2a80*/  MUFU.TANH R129, R48 ;  /* 0x0000003000817308 */ /* 0x000f220000002400 */
[-C--:B------:R-:W-:Y:S01]  /*2a90*/  ISETP.GE.AND P1, PT, R9, R100.reuse, PT ;  /* 0x000000640900720c */ /* 0x080fe20003f26270 */
[----:B------:R-:W-:Y:S01]  /*2aa0*/  VIADD R9, R18, 0x9 ;  /* 0x0000000912097836 */ /* 0x000fe20000000000 */
[CC--:B------:R-:W-:Y:S01]  /*2ab0*/  ISETP.GE.AND P5, PT, R8.reuse, R101.reuse, PT ;  /* 0x000000650800720c */ /* 0x0c0fe20003fa6270 */
[----:B------:R-:W-:Y:S01]  /*2ac0*/  FMUL.FTZ R33, R45, UR5 ;  /* 0x000000052d217c20 */ /* 0x000fe20008410000 */
[-C--:B------:R-:W-:Y:S01]  /*2ad0*/  ISETP.GE.AND P3, PT, R8, R100.reuse, PT ;  /* 0x000000640800720c */ /* 0x080fe20003f66270 */
[----:B------:R-:W-:Y:S01]  /*2ae0*/  VIADD R8, R18, 0x10 ;  /* 0x0000001012087836 */ /* 0x000fe20000000000 */
[-C--:B------:R-:W-:Y:S01]  /*2af0*/  ISETP.GE.AND P4, PT, R9, R101.reuse, PT ;  /* 0x000000650900720c */ /* 0x080fe20003f86270 */
[----:B------:R-:W4:Y:S01]  /*2b00*/  MUFU.TANH R31, R31 ;  /* 0x0000001f001f7308 */ /* 0x000f220000002400 */
[----:B--2---:R-:W-:Y:S01]  /*2b10*/  FSEL R11, R68, -INF , !P5 ;  /* 0xff800000440b7808 */ /* 0x004fe20006800000 */
[----:B------:R-:W-:Y:S01]  /*2b20*/  FMUL.FTZ R50, R50, UR5 ;  /* 0x0000000532327c20 */ /* 0x000fe20008410000 */
[----:B------:R-:W-:Y:S01]  /*2b30*/  FSEL R37, R37, -INF , !P4 ;  /* 0xff80000025257808 */ /* 0x000fe20006000000 */
[----:B------:R-:W-:Y:S01]  /*2b40*/  FMUL.FTZ R35, R44, UR5 ;  /* 0x000000052c237c20 */ /* 0x000fe20008410000 */
[----:B------:R-:W-:Y:S01]  /*2b50*/  ISETP.GE.AND P4, PT, R18, R100, PT ;  /* 0x000000641200720c */ /* 0x000fe20003f86270 */
[----:B------:R-:W-:Y:S01]  /*2b60*/  FMUL.FTZ R51, R51, UR5 ;  /* 0x0000000533337c20 */ /* 0x000fe20008410000 */
[----:B------:R-:W-:Y:S01]  /*2b70*/  ISETP.GE.AND P5, PT, R8, R101, PT ;  /* 0x000000650800720c */ /* 0x000fe20003fa6270 */
[----:B------:R-:W2:Y:S01]  /*2b80*/  MUFU.TANH R16, R16 ;  /* 0x0000001000107308 */ /* 0x000ea20000002400 */
[----:B-1----:R-:W-:Y:S01]  /*2b90*/  FSEL R38, R38, -INF , !P3 ;  /* 0xff80000026267808 */ /* 0x002fe20005800000 */
[----:B------:R-:W-:Y:S01]  /*2ba0*/  FMUL.FTZ R46, R46, UR5 ;  /* 0x000000052e2e7c20 */ /* 0x000fe20008410000 */
[----:B---3--:R-:W-:Y:S01]  /*2bb0*/  HMMA.16816.F32 R64, R4, R12, R64 ;  /* 0x0000000c0440723c */ /* 0x008fe20000001840 */
[----:B------:R-:W-:-:S04]  /*2bc0*/  FMUL.FTZ R47, R47, UR5 ;  /* 0x000000052f2f7c20 */ /* 0x000fc80008410000 */
[----:B------:R-:W1:Y:S01]  /*2bd0*/  MUFU.TANH R17, R17 ;  /* 0x0000001100117308 */ /* 0x000e620000002400 */
[----:B------:R-:W-:Y:S01]  /*2be0*/  HMMA.16816.F32 R60, R4, R14, R60 ;  /* 0x0000000e043c723c */ /* 0x000fe2000000183c */
[----:B------:R-:W-:Y:S01]  /*2bf0*/  FSEL R13, R0, -INF , !P2 ;  /* 0xff800000000d7808 */ /* 0x000fe20005000000 */
[C---:B------:R-:W-:Y:S01]  /*2c00*/  VIADD R0, R18.reuse, 0x18 ;  /* 0x0000001812007836 */ /* 0x040fe20000000000 */
[----:B------:R-:W-:Y:S01]  /*2c10*/  ISETP.GE.AND P2, PT, R9, R100, PT ;  /* 0x000000640900720c */ /* 0x000fe20003f46270 */
[----:B------:R-:W-:Y:S01]  /*2c20*/  VIADD R12, R18, 0x29 ;  /* 0x00000029120c7836 */ /* 0x000fe20000000000 */
[----:B------:R-:W-:Y:S02]  /*2c30*/  FSEL R9, R36, -INF , !P0 ;  /* 0xff80000024097808 */ /* 0x000fe40004000000 */
[----:B------:R-:W-:Y:S01]  /*2c40*/  FSEL R6, R39, -INF , !P1 ;  /* 0xff80000027067808 */ /* 0x000fe20004800000 */
[----:B------:R-:W-:Y:S01]  /*2c50*/  VIADD R4, R18, 0x11 ;  /* 0x0000001112047836 */ /* 0x000fe20000000000 */
[----:B------:R-:W-:Y:S01]  /*2c60*/  FSEL R70, R70, -INF , !P2 ;  /* 0xff80000046467808 */ /* 0x000fe20005000000 */
[----:B------:R-:W3:Y:S01]  /*2c70*/  MUFU.TANH R19, R19 ;  /* 0x0000001300137308 */ /* 0x000ee20000002400 */
[----:B------:R-:W-:-:S02]  /*2c80*/  ISETP.GE.AND P1, PT, R0, R101, PT ;  /* 0x000000650000720c */ /* 0x000fc40003f26270 */
[-C--:B------:R-:W-:Y:S01]  /*2c90*/  ISETP.GE.AND P2, PT, R0, R100.reuse, PT ;  /* 0x000000640000720c */ /* 0x080fe20003f46270 */
[----:B------:R-:W-:Y:S01]  /*2ca0*/  VIADD R0, R18, 0x20 ;  /* 0x0000002012007836 */ /* 0x000fe20000000000 */
[-C--:B------:R-:W-:Y:S02]  /*2cb0*/  ISETP.GE.AND P0, PT, R8, R100.reuse, PT ;  /* 0x000000640800720c */ /* 0x080fe40003f06270 */
[----:B------:R-:W-:Y:S01]  /*2cc0*/  FSEL R7, R24, -INF , !P1 ;  /* 0xff80000018077808 */ /* 0x000fe20004800000 */
[----:B------:R-:W-:Y:S01]  /*2cd0*/  MUFU.TANH R33, R33 ;  /* 0x0000002100217308 */ /* 0x000fe20000002400 */
[----:B------:R-:W-:Y:S01]  /*2ce0*/  FSEL R8, R69, -INF , !P4 ;  /* 0xff80000045087808 */ /* 0x000fe20006000000 */
[----:B------:R-:W-:Y:S01]  /*2cf0*/  FMUL.FTZ R64, R64, UR5 ;  /* 0x0000000540407c20 */ /* 0x000fe20008410000 */
[-C--:B------:R-:W-:Y:S01]  /*2d00*/  ISETP.GE.AND P1, PT, R0, R101.reuse, PT ;  /* 0x000000650000720c */ /* 0x080fe20003f26270 */
[----:B------:R-:W-:Y:S01]  /*2d10*/  FMUL.FTZ R65, R65, UR5 ;  /* 0x0000000541417c20 */ /* 0x000fe20008410000 */
[-C--:B------:R-:W-:Y:S01]  /*2d20*/  ISETP.GE.AND P4, PT, R4, R101.reuse, PT ;  /* 0x000000650400720c */ /* 0x080fe20003f86270 */
[----:B------:R-:W-:Y:S01]  /*2d30*/  FMUL.FTZ R60, R60, UR5 ;  /* 0x000000053c3c7c20 */ /* 0x000fe20008410000 */
[-C--:B------:R-:W-:Y:S01]  /*2d40*/  ISETP.GE.AND P3, PT, R4, R100.reuse, PT ;  /* 0x000000640400720c */ /* 0x080fe20003f66270 */
[----:B------:R-:W-:Y:S01]  /*2d50*/  VIADD R4, R18, 0x19 ;  /* 0x0000001912047836 */ /* 0x000fe20000000000 */
[----:B----4-:R-:W-:Y:S01]  /*2d60*/  FSEL R129, R129, -INF , !P1 ;  /* 0xff80000081817808 */ /* 0x010fe20004800000 */
[----:B------:R-:W4:Y:S01]  /*2d70*/  MUFU.TANH R94, R50 ;  /* 0x00000032005e7308 */ /* 0x000f220000002400 */
[----:B------:R-:W-:Y:S01]  /*2d80*/  ISETP.GT.AND P1, PT, R86, 0x1, PT ;  /* 0x000000015600780c */ /* 0x000fe20003f24270 */
[----:B------:R-:W-:Y:S01]  /*2d90*/  FMUL.FTZ R61, R61, UR5 ;  /* 0x000000053d3d7c20 */ /* 0x000fe20008410000 */
[----:B------:R-:W-:Y:S01]  /*2da0*/  FSEL R15, R28, -INF , !P5 ;  /* 0xff8000001c0f7808 */ /* 0x000fe20006800000 */
[----:B------:R-:W-:Y:S01]  /*2db0*/  FMUL.FTZ R28, R66, UR5 ;  /* 0x00000005421c7c20 */ /* 0x000fe20008410000 */
[CC--:B------:R-:W-:Y:S01]  /*2dc0*/  ISETP.GE.AND P5, PT, R4.reuse, R101.reuse, PT ;  /* 0x000000650400720c */ /* 0x0c0fe20003fa6270 */
[----:B------:R-:W-:Y:S01]  /*2dd0*/  FMUL.FTZ R27, R67, UR5 ;  /* 0x00000005431b7c20 */ /* 0x000fe20008410000 */
[----:B------:R-:W-:Y:S01]  /*2de0*/  FSEL R29, R29, -INF , !P4 ;  /* 0xff8000001d1d7808 */ /* 0x000fe20006000000 */
[----:B------:R-:W4:Y:S01]  /*2df0*/  MUFU.TANH R130, R51 ;  /* 0x0000003300827308 */ /* 0x000f220000002400 */
[-C--:B------:R-:W-:Y:S01]  /*2e00*/  ISETP.GE.AND P4, PT, R4, R100.reuse, PT ;  /* 0x000000640400720c */ /* 0x080fe20003f86270 */
[----:B------:R-:W-:Y:S01]  /*2e10*/  VIADD R4, R18, 0x21 ;  /* 0x0000002112047836 */ /* 0x000fe20000000000 */
[----:B------:R-:W-:Y:S01]  /*2e20*/  FSEL R5, R25, -INF , !P5 ;  /* 0xff80000019057808 */ /* 0x000fe20006800000 */
[----:B------:R-:W-:Y:S01]  /*2e30*/  FMUL.FTZ R26, R62, UR5 ;  /* 0x000000053e1a7c20 */ /* 0x000fe20008410000 */
[-C--:B------:R-:W-:Y:S01]  /*2e40*/  ISETP.GE.AND P5, PT, R0, R100.reuse, PT ;  /* 0x000000640000720c */ /* 0x080fe20003fa6270 */
[----:B------:R-:W-:Y:S01]  /*2e50*/  VIADD R0, R18, 0x28 ;  /* 0x0000002812007836 */ /* 0x000fe20000000000 */
[----:B------:R-:W-:Y:S01]  /*2e60*/  FSEL R30, R30, -INF , !P0 ;  /* 0xff8000001e1e7808 */ /* 0x000fe20004000000 */
[----:B------:R-:W4:Y:S01]  /*2e70*/  MUFU.TANH R128, R46 ;  /* 0x0000002e00807308 */ /* 0x000f220000002400 */
[C---:B------:R-:W-:Y:S01]  /*2e80*/  ISETP.GE.AND P0, PT, R4.reuse, R101, PT ;  /* 0x000000650400720c */ /* 0x040fe20003f06270 */
[----:B------:R-:W4:Y:S01]  /*2e90*/  @!P1 LDC.64 R98, c[0x0][0x218] ;  /* 0x00008600ff629b82 */ /* 0x000f220000000a00 */
[----:B------:R-:W-:Y:S01]  /*2ea0*/  FSEL R10, R31, -INF , !P3 ;  /* 0xff8000001f0a7808 */ /* 0x000fe20005800000 */
[----:B------:R-:W-:Y:S01]  /*2eb0*/  FMUL.FTZ R25, R63, UR5 ;  /* 0x000000053f197c20 */ /* 0x000fe20008410000 */
[----:B------:R-:W-:Y:S01]  /*2ec0*/  ISETP.GE.AND P3, PT, R4, R100, PT ;  /* 0x000000640400720c */ /* 0x000fe20003f66270 */
[----:B------:R-:W-:Y:S01]  /*2ed0*/  @!P1 IMAD.MOV.U32 R103, RZ, RZ, R92 ;  /* 0x000000ffff679224 */ /* 0x000fe200078e005c */
[----:B--2---:R-:W-:Y:S01]  /*2ee0*/  FSEL R16, R16, -INF , !P2 ;  /* 0xff80000010107808 */ /* 0x004fe20005000000 */
[----:B------:R-:W2:Y:S01]  /*2ef0*/  MUFU.TANH R35, R35 ;  /* 0x0000002300237308 */ /* 0x000ea20000002400 */
[----:B-1----:R-:W-:-:S02]  /*2f00*/  FSEL R4, R17, -INF , !P4 ;  /* 0xff80000011047808 */ /* 0x002fc40006000000 */
[CC--:B------:R-:W-:Y:S02]  /*2f10*/  ISETP.GE.AND P2, PT, R0.reuse, R101.reuse, PT ;  /* 0x000000650000720c */ /* 0x0c0fe40003f46270 */
[----:B------:R-:W-:Y:S01]  /*2f20*/  ISETP.GE.AND P4, PT, R0, R100, PT ;  /* 0x000000640000720c */ /* 0x000fe20003f86270 */
[----:B------:R-:W-:Y:S01]  /*2f30*/  VIADD R0, R18, 0x30 ;  /* 0x0000003012007836 */ /* 0x000fe20000000000 */
[----:B---3--:R-:W-:Y:S01]  /*2f40*/  FSEL R89, R19, -INF , !P0 ;  /* 0xff80000013597808 */ /* 0x008fe20004000000 */
[----:B------:R-:W1:Y:S01]  /*2f50*/  MUFU.TANH R126, R47 ;  /* 0x0000002f007e7308 */ /* 0x000e620000002400 */
[----:B------:R-:W-:Y:S02]  /*2f60*/  ISETP.GE.AND P0, PT, R12, R101, PT ;  /* 0x000000650c00720c */ /* 0x000fe40003f06270 */
[----:B----4-:R-:W-:Y:S02]  /*2f70*/  FSEL R94, R94, -INF , !P5 ;  /* 0xff8000005e5e7808 */ /* 0x010fe40006800000 */
[----:B------:R-:W-:-:S02]  /*2f80*/  FSEL R33, R33, -INF , !P0 ;  /* 0xff80000021217808 */ /* 0x000fc40004000000 */
[CC--:B------:R-:W-:Y:S01]  /*2f90*/  ISETP.GE.AND P0, PT, R0.reuse, R101.reuse, PT ;  /* 0x000000650000720c */ /* 0x0c0fe20003f06270 */
[----:B------:R-:W3:Y:S01]  /*2fa0*/  MUFU.TANH R107, R64 ;  /* 0x00000040006b7308 */ /* 0x000ee20000002400 */
[-C--:B------:R-:W-:Y:S01]  /*2fb0*/  ISETP.GE.AND P5, PT, R0, R100.reuse, PT ;  /* 0x000000640000720c */ /* 0x080fe20003fa6270 */
[----:B------:R-:W-:Y:S01]  /*2fc0*/  VIADD R0, R18, 0x31 ;  /* 0x0000003112007836 */ /* 0x000fe20000000000 */
[----:B------:R-:W-:Y:S02]  /*2fd0*/  FSEL R130, R130, -INF , !P3 ;  /* 0xff80000082827808 */ /* 0x000fe40005800000 */
[----:B------:R-:W-:Y:S02]  /*2fe0*/  FSEL R128, R128, -INF , !P4 ;  /* 0xff80000080807808 */ /* 0x000fe40006000000 */
[C---:B------:R-:W-:Y:S01]  /*2ff0*/  ISETP.GE.AND P3, PT, R0.reuse, R101, PT ;  /* 0x000000650000720c */ /* 0x040fe20003f66270 */
[----:B------:R-:W4:Y:S01]  /*3000*/  MUFU.TANH R106, R65 ;  /* 0x00000041006a7308 */ /* 0x000f220000002400 */
[-C--:B------:R-:W-:Y:S01]  /*3010*/  ISETP.GE.AND P4, PT, R0, R100.reuse, PT ;  /* 0x000000640000720c */ /* 0x080fe20003f86270 */
[C---:B------:R-:W-:Y:S01]  /*3020*/  VIADD R0, R18.reuse, 0x38 ;  /* 0x0000003812007836 */ /* 0x040fe20000000000 */
[----:B--2---:R-:W-:Y:S01]  /*3030*/  FSEL R35, R35, -INF , !P2 ;  /* 0xff80000023237808 */ /* 0x004fe20005000000 */
[----:B------:R-:W-:Y:S01]  /*3040*/  VIADD R18, R18, 0x39 ;  /* 0x0000003912127836 */ /* 0x000fe20000000000 */
[----:B------:R-:W-:-:S03]  /*3050*/  ISETP.GE.AND P2, PT, R12, R100, PT ;  /* 0x000000640c00720c */ /* 0x000fc60003f46270 */
[----:B------:R-:W2:Y:S01]  /*3060*/  MUFU.TANH R105, R60 ;  /* 0x0000003c00697308 */ /* 0x000ea20000002400 */
[----:B-1----:R-:W-:Y:S02]  /*3070*/  FSEL R126, R126, -INF , !P2 ;  /* 0xff8000007e7e7808 */ /* 0x002fe40005000000 */
[----:B---3--:R-:W-:Y:S02]  /*3080*/  FSEL R107, R107, -INF , !P0 ;  /* 0xff8000006b6b7808 */ /* 0x008fe40004000000 */
[-C--:B------:R-:W-:Y:S02]  /*3090*/  ISETP.GE.AND P2, PT, R0, R101.reuse, PT ;  /* 0x000000650000720c */ /* 0x080fe40003f46270 */
[----:B------:R-:W-:Y:S01]  /*30a0*/  ISETP.GE.AND P0, PT, R18, R101, PT ;  /* 0x000000651200720c */ /* 0x000fe20003f06270 */
[----:B------:R-:W1:Y:S01]  /*30b0*/  MUFU.TANH R95, R61 ;  /* 0x0000003d005f7308 */ /* 0x000e620000002400 */
[----:B----4-:R-:W-:Y:S01]  /*30c0*/  FSEL R106, R106, -INF , !P3 ;  /* 0xff8000006a6a7808 */ /* 0x010fe20005800000 */
[----:B------:R-:W-:Y:S01]  /*30d0*/  BAR.SYNC.DEFER_BLOCKING 0x0 ;  /* 0x0000000000007b1d */ /* 0x000fe20000010000 */
[----:B------:R-:W-:-:S05]  /*30e0*/  ISETP.GE.AND P3, PT, R0, R100, PT ;  /* 0x000000640000720c */ /* 0x000fca0003f66270 */
[----:B------:R-:W3:Y:S01]  /*30f0*/  MUFU.TANH R28, R28 ;  /* 0x0000001c001c7308 */ /* 0x000ee20000002400 */
[----:B--2---:R-:W-:Y:S02]  /*3100*/  FSEL R105, R105, -INF , !P2 ;  /* 0xff80000069697808 */ /* 0x004fe40005000000 */
[----:B------:R-:W-:-:S05]  /*3110*/  ISETP.GE.AND P2, PT, R18, R100, PT ;  /* 0x000000641200720c */ /* 0x000fca0003f46270 */
[----:B------:R-:W2:Y:S01]  /*3120*/  MUFU.TANH R27, R27 ;  /* 0x0000001b001b7308 */ /* 0x000ea20000002400 */
[----:B-1----:R-:W-:Y:S02]  /*3130*/  FSEL R95, R95, -INF , !P0 ;  /* 0xff8000005f5f7808 */ /* 0x002fe40004000000 */
[----:B------:R-:W-:-:S04]  /*3140*/  @!P1 LEA R132, P0, R92, R98, 0x1 ;  /* 0x000000625c849211 */ /* 0x000fc800078008ff */
[----:B------:R-:W-:Y:S01]  /*3150*/  @!P1 LEA.HI.X R133, R92, R99, R102, 0x1, P0 ;  /* 0x000000635c859211 */ /* 0x000fe200000f0c66 */
[----:B------:R-:W1:Y:S01]  /*3160*/  MUFU.TANH R26, R26 ;  /* 0x0000001a001a7308 */ /* 0x000e620000002400 */
[----:B---3--:R-:W-:-:S07]  /*3170*/  FSEL R28, R28, -INF , !P5 ;  /* 0xff8000001c1c7808 */ /* 0x008fce0006800000 */
[----:B------:R-:W3:Y:S01]  /*3180*/  MUFU.TANH R25, R25 ;  /* 0x0000001900197308 */ /* 0x000ee20000002400 */
[----:B--2---:R-:W-:Y:S02]  /*3190*/  FSEL R27, R27, -INF , !P4 ;  /* 0xff8000001b1b7808 */ /* 0x004fe40006000000 */
[----:B-1----:R-:W-:Y:S02]  /*31a0*/  FSEL R26, R26, -INF , !P3 ;  /* 0xff8000001a1a7808 */ /* 0x002fe40005800000 */
        /* <DEDUP_REMOVED lines=62> */
.L_x_4987:
[----:B------:R-:W-:-:S04]  /*3590*/  LEA R103, -R96, RZ, 0x6 ;  /* 0x000000ff60677211 */ /* 0x000fc800078e31ff */
[----:B------:R-:W-:-:S07]  /*35a0*/  SHF.R.S32.HI R17, RZ, 0x1f, R103 ;  /* 0x0000001fff117819 */ /* 0x000fce0000011467 */
.L_x_4988:
[----:B------:R-:W1:Y:S01]  /*35b0*/  LDC.64 R98, c[0x0][0x218] ;  /* 0x00008600ff627b82 */ /* 0x000e620000000a00 */
[----:B------:R-:W-:Y:S02]  /*35c0*/  IADD3 R81, P1, P0, R92, R103, R81 ;  /* 0x000000675c517210 */ /* 0x000fe4000783e051 */
[----:B------:R-:W-:Y:S02]  /*35d0*/  IADD3 R103, P2, R103, R92, RZ ;  /* 0x0000005c67677210 */ /* 0x000fe40007f5e0ff */
[----:B------:R-:W-:-:S03]  /*35e0*/  IADD3.X R80, R102, R17, R80, P1, P0 ;  /* 0x0000001166507210 */ /* 0x000fc60000fe0450 */
[----:B------:R-:W-:Y:S01]  /*35f0*/  IMAD.X R102, R17, 0x1, R102, P2 ;  /* 0x0000000111667824 */ /* 0x000fe200010e0666 */
[-C--:B-1----:R-:W-:Y:S02]  /*3600*/  LEA R132, P1, R103, R98.reuse, 0x1 ;  /* 0x0000006267847211 */ /* 0x082fe400078208ff */
        /* <DEDUP_REMOVED lines=13> */
.L_x_4986:
        /* <DEDUP_REMOVED lines=23> */
[----:B-1----:R-:W-:Y:S02]  /*3850*/  FMNMX.FTZ R19, R107, R0, !PT ;  /* 0x000000006b137209 */ /* 0x002fe40007810000 */
        /* <DEDUP_REMOVED lines=18> */
[----:B--2---:R-:W-:-:S04]  /*3980*/  FMNMX.FTZ R2, R19, R2, !PT ;  /* 0x0000000213027209 */ /* 0x004fc80007810000 */
        /* <DEDUP_REMOVED lines=23> */
[----:B-1----:R-:W-:Y:S02]  /*3b00*/  FMNMX.FTZ R0, R12, R13, !PT ;  /* 0x0000000d0c007209 */ /* 0x002fe40007810000 */
[----:B------:R-:W-:Y:S02]  /*3b10*/  LDSM.16.MT88.4 R12, [R109+0x7400] ;  /* 0x007400006d0c783b */ /* 0x000fe40000004200 */
[C---:B------:R-:W-:Y:S01]  /*3b20*/  FSETP.NEU.FTZ.AND P0, PT, R0.reuse, -INF , PT ;  /* 0xff8000000000780b */ /* 0x040fe20003f1d000 */
[----:B------:R-:W-:Y:S02]  /*3b30*/  FMUL.FTZ R29, R0, UR6 ;  /* 0x00000006001d7c20 */ /* 0x000fe40008410000 */
[----:B------:R-:W1:Y:S01]  /*3b40*/  MUFU.EX2 R125, R125 ;  /* 0x0000007d007d7308 */ /* 0x000e620000000800 */
[----:B--2---:R-:W-:Y:S01]  /*3b50*/  F2FP.F16.F32.PACK_AB R48, R135, R138 ;  /* 0x0000008a8730723e */ /* 0x004fe200000000ff */
[----:B------:R-:W-:Y:S01]  /*3b60*/  FADD.FTZ R135, R138, R135 ;  /* 0x000000878a877221 */ /* 0x000fe20000010000 */
[----:B------:R-:W-:-:S02]  /*3b70*/  FSEL R29, R29, RZ, P0 ;  /* 0x000000ff1d1d7208 */ /* 0x000fc40000000000 */
[----:B------:R-:W-:-:S03]  /*3b80*/  ISETP.GE.AND P0, PT, R86, 0x2, PT ;  /* 0x000000025600780c */ /* 0x000fc60003f06270 */
[----:B------:R-:W-:Y:S01]  /*3b90*/  MUFU.EX2 R31, R31 ;  /* 0x0000001f001f7308 */ /* 0x000fe20000000800 */
        /* <DEDUP_REMOVED lines=8> */
[----:B-1----:R-:W-:Y:S01]  /*3c20*/  F2FP.F16.F32.PACK_AB R50, R125, R134 ;  /* 0x000000867d32723e */ /* 0x002fe200000000ff */
[--C-:B------:R-:W-:Y:S01]  /*3c30*/  FFMA.FTZ R24, R16, UR6, -R29.reuse ;  /* 0x0000000610187c23 */ /* 0x100fe2000801081d */
[--C-:B------:R-:W-:Y:S01]  /*3c40*/  FFMA.FTZ R3, R4, UR6, -R29.reuse ;  /* 0x0000000604037c23 */ /* 0x100fe2000801081d */
[----:B------:R-:W1:Y:S01]  /*3c50*/  LDSM.16.MT88.4 R68, [R87+0x6000] ;  /* 0x006000005744783b */ /* 0x000e620000004200 */
[--C-:B------:R-:W-:Y:S01]  /*3c60*/  FFMA.FTZ R94, R94, UR6, -R29.reuse ;  /* 0x000000065e5e7c23 */ /* 0x100fe2000801081d */
[--C-:B------:R-:W-:Y:S01]  /*3c70*/  FFMA.FTZ R35, R130, UR6, -R29.reuse ;  /* 0x0000000682237c23 */ /* 0x100fe2000801081d */
[--C-:B------:R-:W-:Y:S01]  /*3c80*/  FFMA.FTZ R33, R126, UR6, -R29.reuse ;  /* 0x000000067e217c23 */ /* 0x100fe2000801081d */
[----:B------:R-:W2:Y:S01]  /*3c90*/  MUFU.EX2 R131, R131 ;  /* 0x0000008300837308 */ /* 0x000ea20000000800 */
[----:B------:R-:W3:Y:S01]  /*3ca0*/  LDSM.16.MT88.4 R16, [R87+0x6400] ;  /* 0x006400005710783b */ /* 0x000ee20000004200 */
[--C-:B------:R-:W-:Y:S01]  /*3cb0*/  FFMA.FTZ R28, R28, UR6, -R29.reuse ;  /* 0x000000061c1c7c23 */ /* 0x100fe2000801081d */
[--C-:B------:R-:W-:Y:S01]  /*3cc0*/  FFMA.FTZ R27, R27, UR6, -R29.reuse ;  /* 0x000000061b1b7c23 */ /* 0x100fe2000801081d */
[----:B------:R-:W-:-:S04]  /*3cd0*/  FFMA.FTZ R26, R26, UR6, -R29 ;  /* 0x000000061a1a7c23 */ /* 0x000fc8000801081d */
[----:B------:R-:W-:Y:S08]  /*3ce0*/  MUFU.EX2 R127, R127 ;  /* 0x0000007f007f7308 */ /* 0x000ff00000000800 */
[----:B------:R-:W4:Y:S01]  /*3cf0*/  MUFU.EX2 R32, R32 ;  /* 0x0000002000207308 */ /* 0x000f220000000800 */
[----:B--2---:R-:W-:-:S07]  /*3d00*/  F2FP.F16.F32.PACK_AB R49, R131, R92 ;  /* 0x0000005c8331723e */ /* 0x004fce00000000ff */
[----:B------:R-:W2:Y:S08]  /*3d10*/  MUFU.EX2 R22, R22 ;  /* 0x0000001600167308 */ /* 0x000eb00000000800 */
[----:B------:R-:W-:Y:S01]  /*3d20*/  MUFU.EX2 R21, R21 ;  /* 0x0000001500157308 */ /* 0x000fe20000000800 */
[----:B----4-:R-:W-:-:S07]  /*3d30*/  F2FP.F16.F32.PACK_AB R51, R32, R127 ;  /* 0x0000007f2033723e */ /* 0x010fce00000000ff */
        /* <DEDUP_REMOVED lines=9> */
[----:B------:R-:W-:Y:S01]  /*3dd0*/  MUFU.EX2 R24, R24 ;  /* 0x0000001800187308 */ /* 0x000fe20000000800 */
[C---:B------:R-:W-:Y:S06]  /*3de0*/  HMMA.16816.F32 R36, R48.reuse, R40, RZ ;  /* 0x000000283024723c */ /* 0x040fec00000018ff */
[----:B------:R-:W-:Y:S01]  /*3df0*/  HMMA.16816.F32 R40, R48, R42, RZ ;  /* 0x0000002a3028723c */ /* 0x000fe200000018ff */
[----:B------:R-:W4:Y:S01]  /*3e00*/  MUFU.EX2 R3, R3 ;  /* 0x0000000300037308 */ /* 0x000f220000000800 */
[----:B--2---:R-:W-:-:S04]  /*3e10*/  F2FP.F16.F32.PACK_AB R5, R23, R30 ;  /* 0x0000001e1705723e */ /* 0x004fc800000000ff */
[C---:B-1----:R-:W-:Y:S03]  /*3e20*/  HMMA.16816.F32 R72, R48.reuse, R68, RZ ;  /* 0x000000443048723c */ /* 0x042fe600000018ff */
[----:B------:R-:W-:Y:S03]  /*3e30*/  MUFU.EX2 R104, R104 ;  /* 0x0000006800687308 */ /* 0x000fe60000000800 */
[C---:B------:R-:W-:Y:S05]  /*3e40*/  HMMA.16816.F32 R64, R48.reuse, R60, RZ ;  /* 0x0000003c3040723c */ /* 0x040fea00000018ff */
[----:B------:R-:W-:Y:S01]  /*3e50*/  MUFU.EX2 R93, R93 ;  /* 0x0000005d005d7308 */ /* 0x000fe20000000800 */
[----:B----4-:R-:W-:Y:S01]  /*3e60*/  F2FP.F16.F32.PACK_AB R7, R3, R24 ;  /* 0x000000180307723e */ /* 0x010fe200000000ff */
[----:B------:R-:W-:Y:S06]  /*3e70*/  HMMA.16816.F32 R68, R48, R70, RZ ;  /* 0x000000463044723c */ /* 0x000fec00000018ff */
[C---:B------:R-:W-:Y:S01]  /*3e80*/  HMMA.16816.F32 R80, R4.reuse, R8, R80 ;  /* 0x000000080450723c */ /* 0x040fe20000001850 */
[----:B------:R-:W-:Y:S05]  /*3e90*/  MUFU.EX2 R89, R89 ;  /* 0x0000005900597308 */ /* 0x000fea0000000800 */
[----:B------:R-:W-:Y:S01]  /*3ea0*/  HMMA.16816.F32 R76, R4, R10, R76 ;  /* 0x0000000a044c723c */ /* 0x000fe2000000184c */
[----:B------:R-:W1:Y:S02]  /*3eb0*/  LDSM.16.MT88.4 R8, [R87+0x7400] ;  /* 0x007400005708783b */ /* 0x000e640000004200 */
[----:B------:R-:W-:Y:S03]  /*3ec0*/  MUFU.EX2 R34, R34 ;  /* 0x0000002200227308 */ /* 0x000fe60000000800 */
[----:B------:R-:W-:Y:S05]  /*3ed0*/  HMMA.16816.F32 R60, R48, R62, RZ ;  /* 0x0000003e303c723c */ /* 0x000fea00000018ff */
[----:B------:R-:W-:Y:S01]  /*3ee0*/  MUFU.EX2 R94, R94 ;  /* 0x0000005e005e7308 */ /* 0x000fe20000000800 */
[C---:B---3--:R-:W-:Y:S06]  /*3ef0*/  HMMA.16816.F32 R72, R4.reuse, R16, R72 ;  /* 0x000000100448723c */ /* 0x048fec0000001848 */
[C---:B------:R-:W-:Y:S01]  /*3f00*/  HMMA.16816.F32 R68, R4.reuse, R18, R68 ;  /* 0x000000120444723c */ /* 0x040fe20000001844 */
[----:B------:R-:W2:Y:S01]  /*3f10*/  MUFU.EX2 R35, R35 ;  /* 0x0000002300237308 */ /* 0x000ea20000000800 */
[----:B------:R-:W-:Y:S04]  /*3f20*/  LDSM.16.MT88.4 R16, [R109+0x6c00] ;  /* 0x006c00006d10783b */ /* 0x000fe80000004200 */
[C---:B------:R-:W-:Y:S03]  /*3f30*/  HMMA.16816.F32 R64, R4.reuse, R12, R64 ;  /* 0x0000000c0440723c */ /* 0x040fe60000001840 */
[----:B------:R-:W-:Y:S03]  /*3f40*/  MUFU.EX2 R33, R33 ;  /* 0x0000002100217308 */ /* 0x000fe60000000800 */
[----:B------:R-:W-:Y:S01]  /*3f50*/  HMMA.16816.F32 R60, R4, R14, R60 ;  /* 0x0000000e043c723c */ /* 0x000fe2000000183c */
[----:B------:R-:W-:Y:S01]  /*3f60*/  FADD.FTZ R12, R134, R135 ;  /* 0x00000087860c7221 */ /* 0x000fe20000010000 */
[----:B------:R-:W-:-:S03]  /*3f70*/  FFMA.FTZ R134, R25, UR6, -R29 ;  /* 0x0000000619867c23 */ /* 0x000fc6000801081d */
[----:B------:R-:W-:Y:S01]  /*3f80*/  FADD.FTZ R12, R125, R12 ;  /* 0x0000000c7d0c7221 */ /* 0x000fe20000010000 */
[----:B------:R-:W-:Y:S03]  /*3f90*/  MUFU.EX2 R107, R107 ;  /* 0x0000006b006b7308 */ /* 0x000fe60000000800 */
[----:B------:R-:W-:Y:S01]  /*3fa0*/  FADD.FTZ R31, R31, R12 ;  /* 0x0000000c1f1f7221 */ /* 0x000fe20000010000 */
[C---:B-1----:R-:W-:Y:S01]  /*3fb0*/  HMMA.16816.F32 R56, R4.reuse, R8, R56 ;  /* 0x000000080438723c */ /* 0x042fe20000001838 */
[----:B------:R-:W-:Y:S02]  /*3fc0*/  LDSM.16.MT88.4 R12, [R87+0x6c00] ;  /* 0x006c0000570c783b */ /* 0x000fe40000004200 */
[----:B------:R-:W-:Y:S01]  /*3fd0*/  FADD.FTZ R22, R22, R31 ;  /* 0x0000001f16167221 */ /* 0x000fe20000010000 */
[----:B------:R-:W-:Y:S02]  /*3fe0*/  MUFU.EX2 R106, R106 ;  /* 0x0000006a006a7308 */ /* 0x000fe40000000800 */
[----:B------:R-:W-:Y:S01]  /*3ff0*/  HMMA.16816.F32 R52, R4, R10, R52 ;  /* 0x0000000a0434723c */ /* 0x000fe20000001834 */
[----:B------:R-:W1:Y:S01]  /*4000*/  LDSM.16.MT88.4 R8, [R109+0x8400] ;  /* 0x008400006d08783b */ /* 0x000e620000004200 */
[----:B------:R-:W-:-:S04]  /*4010*/  FADD.FTZ R21, R21, R22 ;  /* 0x0000001615157221 */ /* 0x000fc80000010000 */
[----:B------:R-:W-:Y:S01]  /*4020*/  MUFU.EX2 R105, R105 ;  /* 0x0000006900697308 */ /* 0x000fe20000000800 */
[----:B------:R-:W-:-:S07]  /*4030*/  FADD.FTZ R21, R20, R21 ;  /* 0x0000001514157221 */ /* 0x000fce0000010000 */
[----:B------:R-:W-:Y:S08]  /*4040*/  MUFU.EX2 R136, R95 ;  /* 0x0000005f00887308 */ /* 0x000ff00000000800 */
[----:B------:R-:W-:Y:S08]  /*4050*/  MUFU.EX2 R28, R28 ;  /* 0x0000001c001c7308 */ /* 0x000ff00000000800 */
[----:B------:R-:W-:Y:S08]  /*4060*/  MUFU.EX2 R27, R27 ;  /* 0x0000001b001b7308 */ /* 0x000ff00000000800 */
[----:B------:R-:W-:Y:S01]  /*4070*/  MUFU.EX2 R25, R26 ;  /* 0x0000001a00197308 */ /* 0x000fe20000000800 */
[C---:B-1----:R-:W-:Y:S07]  /*4080*/  HMMA.16816.F32 R36, R4.reuse, R8, R36 ;  /* 0x000000080424723c */ /* 0x042fee0000001824 */
[----:B------:R-:W-:Y:S01]  /*4090*/  MUFU.EX2 R134, R134 ;  /* 0x0000008600867308 */ /* 0x000fe20000000800 */
        /* <DEDUP_REMOVED lines=9> */
[----:B------:R-:W-:Y:S01]  /*4130*/  FADD.FTZ R4, R92, R131 ;  /* 0x000000835c047221 */ /* 0x000fe20000010000 */
[----:B------:R-:W-:Y:S01]  /*4140*/  FFMA.FTZ R92, R128, UR6, -R29 ;  /* 0x00000006805c7c23 */ /* 0x000fe2000801081d */
[----:B--2---:R-:W-:-:S02]  /*4150*/  F2FP.F16.F32.PACK_AB R5, R35, R94 ;  /* 0x0000005e2305723e */ /* 0x004fc400000000ff */
[----:B------:R-:W-:Y:S01]  /*4160*/  FADD.FTZ R127, R127, R4 ;  /* 0x000000047f7f7221 */ /* 0x000fe20000010000 */
[C---:B------:R-:W-:Y:S01]  /*4170*/  F2FP.F16.F32.PACK_AB R4, R93.reuse, R104 ;  /* 0x000000685d04723e */ /* 0x040fe200000000ff */
[----:B------:R-:W-:Y:S01]  /*4180*/  FADD.FTZ R104, R104, R21 ;  /* 0x0000001568687221 */ /* 0x000fe20000010000 */
[----:B------:R-:W2:Y:S01]  /*4190*/  MUFU.EX2 R92, R92 ;  /* 0x0000005c005c7308 */ /* 0x000ea20000000800 */
[----:B------:R-:W-:Y:S01]  /*41a0*/  F2FP.F16.F32.PACK_AB R6, R34, R89 ;  /* 0x000000592206723e */ /* 0x000fe200000000ff */
[----:B------:R-:W-:Y:S01]  /*41b0*/  FADD.FTZ R127, R32, R127 ;  /* 0x0000007f207f7221 */ /* 0x000fe20000010000 */
[----:B------:R-:W-:-:S03]  /*41c0*/  FADD.FTZ R104, R93, R104 ;  /* 0x000000685d687221 */ /* 0x000fc60000010000 */
[----:B------:R-:W-:Y:S01]  /*41d0*/  FADD.FTZ R30, R30, R127 ;  /* 0x0000007f1e1e7221 */ /* 0x000fe20000010000 */
[----:B------:R-:W-:-:S03]  /*41e0*/  FADD.FTZ R89, R89, R104 ;  /* 0x0000006859597221 */ /* 0x000fc60000010000 */
[----:B------:R-:W-:Y:S01]  /*41f0*/  FADD.FTZ R23, R23, R30 ;  /* 0x0000001e17177221 */ /* 0x000fe20000010000 */
[----:B------:R-:W-:-:S03]  /*4200*/  FADD.FTZ R34, R34, R89 ;  /* 0x0000005922227221 */ /* 0x000fc60000010000 */
[----:B------:R-:W-:Y:S01]  /*4210*/  FADD.FTZ R24, R24, R23 ;  /* 0x0000001718187221 */ /* 0x000fe20000010000 */
[----:B--2---:R-:W-:-:S03]  /*4220*/  F2FP.F16.F32.PACK_AB R7, R33, R92 ;  /* 0x0000005c2107723e */ /* 0x004fc600000000ff */
        /* <DEDUP_REMOVED lines=25> */
[C---:B------:R-:W-:Y:S01]  /*43c0*/  F2FP.F16.F32.PACK_AB R5, R27.reuse, R28 ;  /* 0x0000001c1b05723e */ /* 0x040fe200000000ff */
        /* <DEDUP_REMOVED lines=90> */
.L_x_4990:
[----:B------:R-:W-:-:S04]  /*4970*/  LEA R3, -R84, RZ, 0x6 ;  /* 0x000000ff54037211 */ /* 0x000fc800078e31ff */
[----:B------:R-:W-:-:S07]  /*4980*/  SHF.R.S32.HI R5, RZ, 0x1f, R3 ;  /* 0x0000001fff057819 */ /* 0x000fce0000011403 */
.L_x_4991:
        /* <DEDUP_REMOVED lines=15> */
[----:B------:R-:W-:Y:S02]  /*4a80*/  LEA.HI.X R13, R4, UR9, R5, 0x1, P1 ;  /* 0x00000009040d7c11 */ /* 0x000fe400088f0c05 */
        /* <DEDUP_REMOVED lines=9> */
[----:B------:R-:W2:Y:S04]  /*4b20*/  LDSM.16.M88.4 R20, [R111+0x3400] ;  /* 0x003400006f14783b */ /* 0x000ea80000000200 */
[----:B------:R-:W3:Y:S04]  /*4b30*/  LDSM.16.M88.4 R28, [R111+0x3000] ;  /* 0x003000006f1c783b */ /* 0x000ee80000000200 */
[----:B------:R-:W-:Y:S04]  /*4b40*/  LDSM.16.M88.4 R88, [R110] ;  /* 0x000000006e58783b */ /* 0x000fe80000000200 */
[----:B------:R-:W4:Y:S04]  /*4b50*/  LDSM.16.M88.4 R92, [R108+0x3400] ;  /* 0x003400006c5c783b */ /* 0x000f280000000200 */
[----:B------:R-:W5:Y:S04]  /*4b60*/  LDSM.16.M88.4 R16, [R108+0x3000] ;  /* 0x003000006c10783b */ /* 0x000f680000000200 */
[----:B------:R-:W5:Y:S04]  /*4b70*/  LDSM.16.M88.4 R8, [R111+0x3800] ;  /* 0x003800006f08783b */ /* 0x000f680000000200 */
[----:B-1----:R-:W1:Y:S04]  /*4b80*/  LDSM.16.M88.4 R12, [R108+0x3800] ;  /* 0x003800006c0c783b */ /* 0x002e680000000200 */
[----:B------:R-:W0:Y:S01]  /*4b90*/  LDGDEPBAR ;  /* 0x00000000000079af */ /* 0x000e220000000000 */
[C---:B--2---:R-:W-:Y:S06]  /*4ba0*/  HMMA.16816.F32 R24, R4.reuse, R20, RZ ;  /* 0x000000140418723c */ /* 0x044fec00000018ff */
[C---:B------:R-:W-:Y:S06]  /*4bb0*/  HMMA.16816.F32 R20, R4.reuse, R22, RZ ;  /* 0x000000160414723c */ /* 0x040fec00000018ff */
[C---:B---3--:R-:W-:Y:S06]  /*4bc0*/  HMMA.16816.F32 R32, R4.reuse, R28, RZ ;  /* 0x0000001c0420723c */ /* 0x048fec00000018ff */
[----:B------:R-:W-:Y:S06]  /*4bd0*/  HMMA.16816.F32 R28, R4, R30, RZ ;  /* 0x0000001e041c723c */ /* 0x000fec00000018ff */
[C---:B----4-:R-:W-:Y:S06]  /*4be0*/  HMMA.16816.F32 R24, R88.reuse, R92, R24 ;  /* 0x0000005c5818723c */ /* 0x050fec0000001818 */
[C---:B------:R-:W-:Y:S01]  /*4bf0*/  HMMA.16816.F32 R20, R88.reuse, R94, R20 ;  /* 0x0000005e5814723c */ /* 0x040fe20000001814 */
[----:B------:R-:W2:Y:S05]  /*4c00*/  LDSM.16.M88.4 R92, [R111+0x3c00] ;  /* 0x003c00006f5c783b */ /* 0x000eaa0000000200 */
[C---:B-----5:R-:W-:Y:S06]  /*4c10*/  HMMA.16816.F32 R32, R88.reuse, R16, R32 ;  /* 0x000000105820723c */ /* 0x060fec0000001820 */
[----:B------:R-:W-:Y:S06]  /*4c20*/  HMMA.16816.F32 R28, R88, R18, R28 ;  /* 0x00000012581c723c */ /* 0x000fec000000181c */
[C---:B------:R-:W-:Y:S06]  /*4c30*/  HMMA.16816.F32 R16, R4.reuse, R8, RZ ;  /* 0x000000080410723c */ /* 0x040fec00000018ff */
[----:B------:R-:W-:-:S15]  /*4c40*/  HMMA.16816.F32 R8, R4, R10, RZ ;  /* 0x0000000a0408723c */ /* 0x000fde00000018ff */
[----:B------:R-:W-:-:S03]  /*4c50*/  NOP ;  /* 0x0000000000007918 */ /* 0x000fc60000000000 */
[C---:B-1----:R-:W-:Y:S06]  /*4c60*/  HMMA.16816.F32 R16, R88.reuse, R12, R16 ;  /* 0x0000000c5810723c */ /* 0x042fec0000001810 */
[----:B------:R-:W-:Y:S06]  /*4c70*/  HMMA.16816.F32 R12, R88, R14, R8 ;  /* 0x0000000e580c723c */ /* 0x000fec0000001808 */
[C---:B--2---:R-:W-:Y:S06]  /*4c80*/  HMMA.16816.F32 R8, R4.reuse, R92, RZ ;  /* 0x0000005c0408723c */ /* 0x044fec00000018ff */
        /* <DEDUP_REMOVED lines=54> */
[----:B------:R-:W-:Y:S01]  /*4ff0*/  FMUL.FTZ R34, R28, UR5 ;  /* 0x000000051c227c20 */ /* 0x000fe20008410000 */
[----:B------:R-:W-:Y:S01]  /*5000*/  FMUL.FTZ R28, R29, UR5 ;  /* 0x000000051d1c7c20 */ /* 0x000fe20008410000 */
[----:B------:R-:W-:Y:S01]  /*5010*/  FMUL.FTZ R30, R30, UR5 ;  /* 0x000000051e1e7c20 */ /* 0x000fe20008410000 */
[----:B------:R-:W2:Y:S01]  /*5020*/  MUFU.TANH R33, R33 ;  /* 0x0000002100217308 */ /* 0x000ea20000002400 */
[----:B------:R-:W-:-:S07]  /*5030*/  FMUL.FTZ R29, R31, UR5 ;  /* 0x000000051f1d7c20 */ /* 0x000fce0008410000 */
[----:B------:R-:W3:Y:S01]  /*5040*/  MUFU.TANH R35, R35 ;  /* 0x0000002300237308 */ /* 0x000ee20000002400 */
[C---:B-1----:R-:W-:Y:S07]  /*5050*/  HMMA.16816.F32 R24, R92.reuse, R88, R24 ;  /* 0x000000585c18723c */ /* 0x042fee0000001818 */
[----:B------:R-:W1:Y:S01]  /*5060*/  MUFU.TANH R34, R34 ;  /* 0x0000002200227308 */ /* 0x000e620000002400 */
[----:B------:R-:W-:Y:S01]  /*5070*/  HMMA.16816.F32 R20, R92, R90, R20 ;  /* 0x0000005a5c14723c */ /* 0x000fe20000001814 */
[----:B------:R-:W4:Y:S06]  /*5080*/  LDSM.16.M88.4 R88, [R108+0x5800] ;  /* 0x005800006c58783b */ /* 0x000f2c0000000200 */
[----:B------:R-:W-:Y:S08]  /*5090*/  MUFU.TANH R28, R28 ;  /* 0x0000001c001c7308 */ /* 0x000ff00000002400 */
[----:B------:R-:W5:Y:S01]  /*50a0*/  MUFU.TANH R30, R30 ;  /* 0x0000001e001e7308 */ /* 0x000f620000002400 */
[----:B------:R-:W-:Y:S01]  /*50b0*/  FMUL.FTZ R140, R24, UR5 ;  /* 0x00000005188c7c20 */ /* 0x000fe20008410000 */
[----:B------:R-:W-:Y:S01]  /*50c0*/  FMUL.FTZ R25, R25, UR5 ;  /* 0x0000000519197c20 */ /* 0x000fe20008410000 */
[----:B------:R-:W2:Y:S01]  /*50d0*/  S2R R24, SR_TID.X ;  /* 0x0000000000187919 */ /* 0x000ea20000002100 */
[----:B------:R-:W-:Y:S01]  /*50e0*/  FMUL.FTZ R26, R26, UR5 ;  /* 0x000000051a1a7c20 */ /* 0x000fe20008410000 */
[----:B------:R-:W-:-:S03]  /*50f0*/  FMUL.FTZ R27, R27, UR5 ;  /* 0x000000051b1b7c20 */ /* 0x000fc60008410000 */
[----:B------:R-:W-:Y:S01]  /*5100*/  MUFU.TANH R144, R25 ;  /* 0x0000001900907308 */ /* 0x000fe20000002400 */
[----:B------:R-:W-:Y:S01]  /*5110*/  FMUL.FTZ R138, R20, UR5 ;  /* 0x00000005148a7c20 */ /* 0x000fe20008410000 */
[----:B------:R-:W-:Y:S01]  /*5120*/  FMUL.FTZ R21, R21, UR5 ;  /* 0x0000000515157c20 */ /* 0x000fe20008410000 */
[----:B------:R-:W-:Y:S01]  /*5130*/  FMUL.FTZ R22, R22, UR5 ;  /* 0x0000000516167c20 */ /* 0x000fe20008410000 */
[----:B------:R-:W-:-:S04]  /*5140*/  FMUL.FTZ R23, R23, UR5 ;  /* 0x0000000517177c20 */ /* 0x000fc80008410000 */
[----:B------:R-:W5:Y:S08]  /*5150*/  MUFU.TANH R140, R140 ;  /* 0x0000008c008c7308 */ /* 0x000f700000002400 */
[----:B------:R-:W5:Y:S01]  /*5160*/  MUFU.TANH R149, R26 ;  /* 0x0000001a00957308 */ /* 0x000f620000002400 */
[C---:B----4-:R-:W-:Y:S06]  /*5170*/  HMMA.16816.F32 R16, R92.reuse, R88, R16 ;  /* 0x000000585c10723c */ /* 0x050fec0000001810 */
[----:B------:R-:W-:Y:S01]  /*5180*/  HMMA.16816.F32 R12, R92, R90, R12 ;  /* 0x0000005a5c0c723c */ /* 0x000fe2000000180c */
[----:B------:R-:W4:Y:S01]  /*5190*/  LDSM.16.M88.4 R88, [R108+0x5c00] ;  /* 0x005c00006c58783b */ /* 0x000f220000000200 */
[----:B------:R3:W-:Y:S01]  /*51a0*/  MUFU.TANH R104, R21 ;  /* 0x0000001500687308 */ /* 0x0007e20000002400 */
[----:B------:R-:W-:-:S04]  /*51b0*/  DEPBAR.LE SB0, 0x0 ;  /* 0x000080000000791a */ /* 0x000fc80000000000 */
[----:B--2---:R-:W-:-:S03]  /*51c0*/  IMAD.SHL.U32 R20, R24, 0x2, RZ ;  /* 0x0000000218147824 */ /* 0x004fc600078e00ff */
[----:B------:R-:W2:Y:S02]  /*51d0*/  MUFU.TANH R147, R22 ;  /* 0x0000001600937308 */ /* 0x000ea40000002400 */
[----:B------:R-:W-:-:S05]  /*51e0*/  LOP3.LUT R20, R20, 0x6, RZ, 0xc0, !PT ;  /* 0x0000000614147812 */ /* 0x000fca00078ec0ff */
[----:B------:R-:W-:Y:S02]  /*51f0*/  IMAD R20, R115, 0x40, R20 ;  /* 0x0000004073147824 */ /* 0x000fe400078e0214 */
[----:B------:R-:W-:Y:S01]  /*5200*/  FMUL.FTZ R106, R16, UR5 ;  /* 0x00000005106a7c20 */ /* 0x000fe20008410000 */
[----:B------:R-:W-:Y:S01]  /*5210*/  FMUL.FTZ R128, R17, UR5 ;  /* 0x0000000511807c20 */ /* 0x000fe20008410000 */
[----:B------:R-:W2:Y:S01]  /*5220*/  MUFU.TANH R137, R27 ;  /* 0x0000001b00897308 */ /* 0x000ea20000002400 */
[----:B------:R-:W-:Y:S02]  /*5230*/  VIADD R16, R20, 0x1 ;  /* 0x0000000114107836 */ /* 0x000fe40000000000 */
[----:B------:R-:W-:Y:S01]  /*5240*/  FMUL.FTZ R129, R18, UR5 ;  /* 0x0000000512817c20 */ /* 0x000fe20008410000 */
[C---:B------:R-:W-:Y:S02]  /*5250*/  VIADD R17, R20.reuse, 0x10 ;  /* 0x0000001014117836 */ /* 0x040fe40000000000 */
[----:B------:R-:W-:Y:S01]  /*5260*/  FMUL.FTZ R105, R19, UR5 ;  /* 0x0000000513697c20 */ /* 0x000fe20008410000 */
[----:B---3--:R-:W-:Y:S01]  /*5270*/  VIADD R21, R20, 0x11 ;  /* 0x0000001114157836 */ /* 0x008fe20000000000 */
[-C--:B------:R-:W-:Y:S01]  /*5280*/  ISETP.GE.AND P4, PT, R16, R101.reuse, PT ;  /* 0x000000651000720c */ /* 0x080fe20003f86270 */
[----:B------:R-:W-:Y:S01]  /*5290*/  FMUL.FTZ R131, R12, UR5 ;  /* 0x000000050c837c20 */ /* 0x000fe20008410000 */
[-C--:B------:R-:W-:Y:S01]  /*52a0*/  ISETP.GE.AND P1, PT, R16, R100.reuse, PT ;  /* 0x000000641000720c */ /* 0x080fe20003f26270 */
[----:B------:R-:W-:Y:S01]  /*52b0*/  VIADD R16, R20, 0x8 ;  /* 0x0000000814107836 */ /* 0x000fe20000000000 */
[----:B------:R-:W3:Y:S01]  /*52c0*/  MUFU.TANH R29, R29 ;  /* 0x0000001d001d7308 */ /* 0x000ee20000002400 */
[----:B------:R-:W-:Y:S01]  /*52d0*/  FSEL R18, R33, -INF , !P4 ;  /* 0xff80000021127808 */ /* 0x000fe20006000000 */
[----:B------:R-:W-:Y:S01]  /*52e0*/  FMUL.FTZ R125, R14, UR5 ;  /* 0x000000050e7d7c20 */ /* 0x000fe20008410000 */
[----:B------:R-:W-:Y:S01]  /*52f0*/  FSEL R19, R35, -INF , !P1 ;  /* 0xff80000023137808 */ /* 0x000fe20004800000 */
[----:B------:R-:W-:Y:S01]  /*5300*/  VIADD R14, R20, 0x19 ;  /* 0x00000019140e7836 */ /* 0x000fe20000000000 */
[CC--:B------:R-:W-:Y:S01]  /*5310*/  ISETP.GE.AND P2, PT, R16.reuse, R101.reuse, PT ;  /* 0x000000651000720c */ /* 0x0c0fe20003f46270 */
[----:B------:R-:W-:Y:S01]  /*5320*/  FMUL.FTZ R142, R13, UR5 ;  /* 0x000000050d8e7c20 */ /* 0x000fe20008410000 */
[----:B------:R-:W-:Y:S01]  /*5330*/  ISETP.GE.AND P5, PT, R16, R100, PT ;  /* 0x000000641000720c */ /* 0x000fe20003fa6270 */
[----:B------:R-:W-:Y:S01]  /*5340*/  VIADD R16, R20, 0x9 ;  /* 0x0000000914107836 */ /* 0x000fe20000000000 */
[-C--:B------:R-:W-:Y:S01]  /*5350*/  ISETP.GE.AND P1, PT, R17, R101.reuse, PT ;  /* 0x000000651100720c */ /* 0x080fe20003f26270 */
[----:B------:R-:W3:Y:S01]  /*5360*/  MUFU.TANH R145, R23 ;  /* 0x0000001700917308 */ /* 0x000ee20000002400 */
[----:B----4-:R-:W-:Y:S01]  /*5370*/  HMMA.16816.F32 R8, R92, R88, R8 ;  /* 0x000000585c08723c */ /* 0x010fe20000001808 */
[----:B------:R-:W-:Y:S01]  /*5380*/  FMUL.FTZ R15, R15, UR5 ;  /* 0x000000050f0f7c20 */ /* 0x000fe20008410000 */
[----:B------:R-:W-:-:S02]  /*5390*/  ISETP.GE.AND P3, PT, R16, R101, PT ;  /* 0x000000651000720c */ /* 0x000fc40003f66270 */
[-C--:B------:R-:W-:Y:S02]  /*53a0*/  ISETP.GE.AND P4, PT, R16, R100.reuse, PT ;  /* 0x000000641000720c */ /* 0x080fe40003f86270 */
[----:B-1----:R-:W-:Y:S01]  /*53b0*/  FSEL R16, R34, -INF , !P2 ;  /* 0xff80000022107808 */ /* 0x002fe20005000000 */
[----:B------:R-:W-:Y:S01]  /*53c0*/  HMMA.16816.F32 R4, R92, R90, R4 ;  /* 0x0000005a5c04723c */ /* 0x000fe20000001804 */
[----:B------:R-:W-:Y:S01]  /*53d0*/  ISETP.GE.AND P2, PT, R17, R100, PT ;  /* 0x000000641100720c */ /* 0x000fe20003f46270 */
[----:B------:R-:W1:Y:S01]  /*53e0*/  MUFU.TANH R106, R106 ;  /* 0x0000006a006a7308 */ /* 0x000e620000002400 */
[----:B-----5:R-:W-:Y:S02]  /*53f0*/  FSEL R17, R30, -INF , !P5 ;  /* 0xff8000001e117808 */ /* 0x020fe40006800000 */
[----:B------:R-:W-:Y:S02]  /*5400*/  FSEL R12, R28, -INF , !P3 ;  /* 0xff8000001c0c7808 */ /* 0x000fe40005800000 */
[----:B------:R-:W-:-:S02]  /*5410*/  ISETP.GE.AND P5, PT, R21, R101, PT ;  /* 0x000000651500720c */ /* 0x000fc40003fa6270 */
[-C--:B------:R-:W-:Y:S01]  /*5420*/  ISETP.GE.AND P3, PT, R21, R100.reuse, PT ;  /* 0x000000641500720c */ /* 0x080fe20003f66270 */
[----:B------:R-:W4:Y:S01]  /*5430*/  MUFU.TANH R138, R138 ;  /* 0x0000008a008a7308 */ /* 0x000f220000002400 */
[----:B------:R-:W-:Y:S01]  /*5440*/  VIADD R21, R20, 0x18 ;  /* 0x0000001814157836 */ /* 0x000fe20000000000 */
[----:B------:R-:W-:Y:S02]  /*5450*/  FSEL R140, R140, -INF , !P1 ;  /* 0xff8000008c8c7808 */ /* 0x000fe40004800000 */
[----:B------:R-:W-:Y:S02]  /*5460*/  FSEL R149, R149, -INF , !P2 ;  /* 0xff80000095957808 */ /* 0x000fe40005000000 */
[----:B------:R-:W-:Y:S01]  /*5470*/  FSEL R144, R144, -INF , !P5 ;  /* 0xff80000090907808 */ /* 0x000fe20006800000 */
[----:B------:R-:W-:Y:S01]  /*5480*/  FMUL.FTZ R126, R8, UR5 ;  /* 0x00000005087e7c20 */ /* 0x000fe20008410000 */
[----:B------:R-:W5:Y:S01]  /*5490*/  MUFU.TANH R128, R128 ;  /* 0x0000008000807308 */ /* 0x000f620000002400 */
[-C--:B------:R-:W-:Y:S01]  /*54a0*/  ISETP.GE.AND P1, PT, R21, R100.reuse, PT ;  /* 0x000000641500720c */ /* 0x080fe20003f26270 */
[----:B------:R-:W-:Y:S01]  /*54b0*/  VIADD R8, R20, 0x21 ;  /* 0x0000002114087836 */ /* 0x000fe20000000000 */
[CC--:B------:R-:W-:Y:S01]  /*54c0*/  ISETP.GE.AND P2, PT, R14.reuse, R101.reuse, PT ;  /* 0x000000650e00720c */ /* 0x0c0fe20003f46270 */
[----:B------:R-:W-:Y:S01]  /*54d0*/  FMUL.FTZ R9, R9, UR5 ;  /* 0x0000000509097c20 */ /* 0x000fe20008410000 */
[-C--:B------:R-:W-:Y:S01]  /*54e0*/  ISETP.GE.AND P5, PT, R14, R100.reuse, PT ;  /* 0x000000640e00720c */ /* 0x080fe20003fa6270 */
[----:B------:R-:W-:Y:S01]  /*54f0*/  VIADD R14, R20, 0x20 ;  /* 0x00000020140e7836 */ /* 0x000fe20000000000 */
[----:B--2---:R-:W-:Y:S01]  /*5500*/  FSEL R147, R147, -INF , !P1 ;  /* 0xff80000093937808 */ /* 0x004fe20004800000 */
[----:B------:R-:W2:Y:S01]  /*5510*/  MUFU.TANH R129, R129 ;  /* 0x0000008100817308 */ /* 0x000ea20000002400 */
[----:B------:R-:W-:Y:S01]  /*5520*/  FSEL R104, R104, -INF , !P2 ;  /* 0xff80000068687808 */ /* 0x000fe20005000000 */
[----:B------:R-:W-:Y:S01]  /*5530*/  FMUL.FTZ R135, R4, UR5 ;  /* 0x0000000504877c20 */ /* 0x000fe20008410000 */
[----:B------:R-:W-:Y:S01]  /*5540*/  FSEL R137, R137, -INF , !P3 ;  /* 0xff80000089897808 */ /* 0x000fe20005800000 */
[----:B------:R-:W-:Y:S01]  /*5550*/  VIADD R4, R20, 0x31 ;  /* 0x0000003114047836 */ /* 0x000fe20000000000 */
[-C--:B------:R-:W-:Y:S01]  /*5560*/  ISETP.GE.AND P1, PT, R8, R101.reuse, PT ;  /* 0x000000650800720c */ /* 0x080fe20003f26270 */
[----:B------:R-:W-:Y:S01]  /*5570*/  FMUL.FTZ R10, R10, UR5 ;  /* 0x000000050a0a7c20 */ /* 0x000fe20008410000 */
[----:B------:R-:W-:Y:S01]  /*5580*/  ISETP.GE.AND P2, PT, R8, R100, PT ;  /* 0x000000640800720c */ /* 0x000fe20003f46270 */
[----:B------:R-:W-:Y:S01]  /*5590*/  MUFU.TANH R142, R142 ;  /* 0x0000008e008e7308 */ /* 0x000fe20000002400 */
[----:B---3--:R-:W-:Y:S01]  /*55a0*/  FSEL R13, R29, -INF , !P4 ;  /* 0xff8000001d0d7808 */ /* 0x008fe20006000000 */
[----:B------:R-:W-:Y:S01]  /*55b0*/  VIADD R8, R20, 0x28 ;  /* 0x0000002814087836 */ /* 0x000fe20000000000 */
[-C--:B------:R-:W-:Y:S01]  /*55c0*/  ISETP.GE.AND P3, PT, R14, R101.reuse, PT ;  /* 0x000000650e00720c */ /* 0x080fe20003f66270 */
[----:B------:R-:W-:Y:S01]  /*55d0*/  FMUL.FTZ R11, R11, UR5 ;  /* 0x000000050b0b7c20 */ /* 0x000fe20008410000 */
[-C--:B------:R-:W-:Y:S01]  /*55e0*/  ISETP.GE.AND P4, PT, R21, R101.reuse, PT ;  /* 0x000000651500720c */ /* 0x080fe20003f86270 */
[----:B------:R-:W-:Y:S01]  /*55f0*/  FMUL.FTZ R5, R5, UR5 ;  /* 0x0000000505057c20 */ /* 0x000fe20008410000 */
[----:B------:R-:W-:Y:S01]  /*5600*/  FSEL R145, R145, -INF , !P5 ;  /* 0xff80000091917808 */ /* 0x000fe20006800000 */
[----:B------:R-:W3:Y:S01]  /*5610*/  MUFU.TANH R125, R125 ;  /* 0x0000007d007d7308 */ /* 0x000ee20000002400 */
[----:B-1----:R-:W-:Y:S01]  /*5620*/  FSEL R106, R106, -INF , !P3 ;  /* 0xff8000006a6a7808 */ /* 0x002fe20005800000 */
[----:B------:R-:W-:Y:S01]  /*5630*/  FMUL.FTZ R6, R6, UR5 ;  /* 0x0000000506067c20 */ /* 0x000fe20008410000 */
[----:B----4-:R-:W-:Y:S01]  /*5640*/  FSEL R138, R138, -INF , !P4 ;  /* 0xff8000008a8a7808 */ /* 0x010fe20006000000 */
[----:B------:R-:W-:Y:S01]  /*5650*/  FMUL.FTZ R7, R7, UR5 ;  /* 0x0000000507077c20 */ /* 0x000fe20008410000 */
[----:B------:R-:W-:-:S02]  /*5660*/  ISETP.GE.AND P5, PT, R8, R101, PT ;  /* 0x000000650800720c */ /* 0x000fc40003fa6270 */
[-C--:B------:R-:W-:Y:S01]  /*5670*/  ISETP.GE.AND P3, PT, R8, R100.reuse, PT ;  /* 0x000000640800720c */ /* 0x080fe20003f66270 */
[----:B------:R-:W1:Y:S01]  /*5680*/  MUFU.TANH R105, R105 ;  /* 0x0000006900697308 */ /* 0x000e620000002400 */
[-C--:B------:R-:W-:Y:S01]  /*5690*/  ISETP.GE.AND P4, PT, R14, R100.reuse, PT ;  /* 0x000000640e00720c */ /* 0x080fe20003f86270 */
[----:B------:R-:W-:Y:S01]  /*56a0*/  VIADD R8, R20, 0x29 ;  /* 0x0000002914087836 */ /* 0x000fe20000000000 */
[----:B-----5:R-:W-:Y:S02]  /*56b0*/  FSEL R128, R128, -INF , !P1 ;  /* 0xff80000080807808 */ /* 0x020fe40004800000 */
[----:B--2---:R-:W-:Y:S02]  /*56c0*/  FSEL R129, R129, -INF , !P4 ;  /* 0xff80000081817808 */ /* 0x004fe40006000000 */
[C---:B------:R-:W-:Y:S01]  /*56d0*/  ISETP.GE.AND P4, PT, R8.reuse, R101, PT ;  /* 0x000000650800720c */ /* 0x040fe20003f86270 */
[----:B------:R-:W2:Y:S01]  /*56e0*/  MUFU.TANH R127, R15 ;  /* 0x0000000f007f7308 */ /* 0x000ea20000002400 */
[----:B------:R-:W-:Y:S01]  /*56f0*/  ISETP.GE.AND P1, PT, R8, R100, PT ;  /* 0x000000640800720c */ /* 0x000fe20003f26270 */
[----:B------:R-:W-:Y:S01]  /*5700*/  VIADD R8, R20, 0x30 ;  /* 0x0000003014087836 */ /* 0x000fe20000000000 */
[----:B---3--:R-:W-:-:S02]  /*5710*/  FSEL R125, R125, -INF , !P3 ;  /* 0xff8000007d7d7808 */ /* 0x008fc40005800000 */
[----:B------:R-:W-:Y:S02]  /*5720*/  FSEL R142, R142, -INF , !P4 ;  /* 0xff8000008e8e7808 */ /* 0x000fe40006000000 */
[CC--:B------:R-:W-:Y:S01]  /*5730*/  ISETP.GE.AND P3, PT, R4.reuse, R101.reuse, PT ;  /* 0x000000650400720c */ /* 0x0c0fe20003f66270 */
[----:B------:R-:W3:Y:S01]  /*5740*/  MUFU.TANH R126, R126 ;  /* 0x0000007e007e7308 */ /* 0x000ee20000002400 */
[----:B-1----:R-:W-:Y:S02]  /*5750*/  FSEL R105, R105, -INF , !P2 ;  /* 0xff80000069697808 */ /* 0x002fe40005000000 */
[----:B------:R-:W-:Y:S01]  /*5760*/  ISETP.GE.AND P4, PT, R4, R100, PT ;  /* 0x000000640400720c */ /* 0x000fe20003f86270 */
[----:B------:R-:W-:Y:S01]  /*5770*/  VIADD R4, R20, 0x38 ;  /* 0x0000003814047836 */ /* 0x000fe20000000000 */
[----:B------:R-:W-:-:S03]  /*5780*/  ISETP.GE.AND P2, PT, R8, R101, PT ;  /* 0x000000650800720c */ /* 0x000fc60003f46270 */
        /* <DEDUP_REMOVED lines=15> */
[----:B------:R-:W-:Y:S01]  /*5880*/  MUFU.TANH R3, R3 ;  /* 0x0000000300037308 */ /* 0x000fe20000002400 */
[----:B-1----:R-:W-:-:S07]  /*5890*/  FSEL R94, R94, -INF , !P4 ;  /* 0xff8000005e5e7808 */ /* 0x002fce0006000000 */
[----:B------:R-:W-:Y:S01]  /*58a0*/  MUFU.TANH R32, R32 ;  /* 0x0000002000207308 */ /* 0x000fe20000002400 */
[----:B--2---:R-:W-:-:S07]  /*58b0*/  FSEL R135, R135, -INF , !P1 ;  /* 0xff80000087877808 */ /* 0x004fce0004800000 */
[----:B------:R1:W-:Y:S08]  /*58c0*/  MUFU.TANH R141, R5 ;  /* 0x00000005008d7308 */ /* 0x0003f00000002400 */
[----:B------:R-:W2:Y:S08]  /*58d0*/  MUFU.TANH R4, R6 ;  /* 0x0000000600047308 */ /* 0x000eb00000002400 */
[----:B------:R3:W4:Y:S01]  /*58e0*/  MUFU.TANH R89, R7 ;  /* 0x0000000700597308 */ /* 0x0007220000002400 */
[----:B-1----:R-:W-:Y:S01]  /*58f0*/  VIADD R5, R20, 0x39 ;  /* 0x0000003914057836 */ /* 0x002fe20000000000 */
[----:B------:R-:W-:Y:S04]  /*5900*/  BAR.SYNC.DEFER_BLOCKING 0x0 ;  /* 0x0000000000007b1d */ /* 0x000fe80000010000 */
[----:B------:R-:W-:-:S02]  /*5910*/  ISETP.GE.AND P4, PT, R5, R101, PT ;  /* 0x000000650500720c */ /* 0x000fc40003f86270 */
[----:B------:R-:W-:Y:S02]  /*5920*/  ISETP.GE.AND P1, PT, R5, R100, PT ;  /* 0x000000640500720c */ /* 0x000fe40003f26270 */
[----:B--2---:R-:W-:Y:S02]  /*5930*/  FSEL R100, R4, -INF , !P2 ;  /* 0xff80000004647808 */ /* 0x004fe40005000000 */
[----:B------:R-:W-:Y:S02]  /*5940*/  FSEL R6, R3, -INF , !P5 ;  /* 0xff80000003067808 */ /* 0x000fe40006800000 */
[----:B------:R-:W-:Y:S02]  /*5950*/  FSEL R141, R141, -INF , !P4 ;  /* 0xff8000008d8d7808 */ /* 0x000fe40006000000 */
[----:B---3--:R-:W-:Y:S02]  /*5960*/  FSEL R7, R32, -INF , !P3 ;  /* 0xff80000020077808 */ /* 0x008fe40005800000 */
[----:B----4-:R-:W-:Y:S01]  /*5970*/  FSEL R89, R89, -INF , !P1 ;  /* 0xff80000059597808 */ /* 0x010fe20004800000 */
        /* <DEDUP_REMOVED lines=62> */
.L_x_4993:
[----:B------:R-:W-:-:S04]  /*5d60*/  LEA R4, -R96, RZ, 0x6 ;  /* 0x000000ff60047211 */ /* 0x000fc800078e31ff */
[----:B------:R-:W-:-:S07]  /*5d70*/  SHF.R.S32.HI R5, RZ, 0x1f, R4 ;  /* 0x0000001fff057819 */ /* 0x000fce0000011404 */
.L_x_4994:
        /* <DEDUP_REMOVED lines=20> */
.L_x_4992:
        /* <DEDUP_REMOVED lines=32> */
[----:B------:R-:W-:-:S03]  /*60c0*/  FMNMX.FTZ R4, R100, R3, !PT ;  /* 0x0000000364047209 */ /* 0x000fc60007810000 */
[----:B------:R-:W2:Y:S01]  /*60d0*/  SHFL.BFLY PT, R5, R8, 0x2, 0x1f ;  /* 0x0c401f0008057f89 */ /* 0x000ea200000e0000 */
[----:B------:R-:W-:-:S05]  /*60e0*/  FMNMX.FTZ R4, R89, R4, !PT ;  /* 0x0000000459047209 */ /* 0x000fca0007810000 */
[----:B------:R-:W3:Y:S01]  /*60f0*/  SHFL.BFLY PT, R3, R4, 0x2, 0x1f ;  /* 0x0c401f0004037f89 */ /* 0x000ee200000e0000 */
[----:B--2---:R-:W-:-:S03]  /*6100*/  FMNMX.FTZ R5, R8, R5, !PT ;  /* 0x0000000508057209 */ /* 0x004fc60007810000 */
[----:B------:R-:W-:Y:S01]  /*6110*/  LDSM.16.MT88.4 R8, [R109+0x6000] ;  /* 0x006000006d08783b */ /* 0x000fe20000004200 */
[----:B---3--:R-:W-:-:S03]  /*6120*/  FMNMX.FTZ R3, R4, R3, !PT ;  /* 0x0000000304037209 */ /* 0x008fc60007810000 */
[----:B------:R-:W2:Y:S04]  /*6130*/  SHFL.BFLY PT, R92, R5, 0x1, 0x1f ;  /* 0x0c201f00055c7f89 */ /* 0x000ea800000e0000 */
[----:B------:R-:W3:Y:S01]  /*6140*/  SHFL.BFLY PT, R86, R3, 0x1, 0x1f ;  /* 0x0c201f0003567f89 */ /* 0x000ee200000e0000 */
[----:B--2---:R-:W-:Y:S02]  /*6150*/  FMNMX.FTZ R92, R5, R92, !PT ;  /* 0x0000005c055c7209 */ /* 0x004fe40007810000 */
[----:B---3--:R-:W-:-:S03]  /*6160*/  FMNMX.FTZ R86, R3, R86, !PT ;  /* 0x0000005603567209 */ /* 0x008fc60007810000 */
[C---:B------:R-:W-:Y:S01]  /*6170*/  FMUL.FTZ R143, R92.reuse, UR6 ;  /* 0x000000065c8f7c20 */ /* 0x040fe20008410000 */
[----:B------:R-:W-:Y:S02]  /*6180*/  FSETP.NEU.FTZ.AND P1, PT, R92, -INF , PT ;  /* 0xff8000005c00780b */ /* 0x000fe40003f3d000 */
[C---:B------:R-:W-:Y:S01]  /*6190*/  FSETP.NEU.FTZ.AND P0, PT, R86.reuse, -INF , PT ;  /* 0xff8000005600780b */ /* 0x040fe20003f1d000 */
[----:B-1----:R-:W-:Y:S01]  /*61a0*/  FMUL.FTZ R98, R86, UR6 ;  /* 0x0000000656627c20 */ /* 0x002fe20008410000 */
[----:B------:R-:W-:Y:S02]  /*61b0*/  FSEL R5, R92, RZ, P1 ;  /* 0x000000ff5c057208 */ /* 0x000fe40000800000 */
[----:B------:R-:W-:Y:S02]  /*61c0*/  FSEL R143, R143, RZ, P1 ;  /* 0x000000ff8f8f7208 */ /* 0x000fe40000800000 */
[----:B------:R-:W-:Y:S01]  /*61d0*/  FSEL R98, R98, RZ, P0 ;  /* 0x000000ff62627208 */ /* 0x000fe20000000000 */
[----:B------:R-:W-:-:S02]  /*61e0*/  FADD.FTZ R5, R2, -R5 ;  /* 0x8000000502057221 */ /* 0x000fc40000010000 */
[--C-:B------:R-:W-:Y:S01]  /*61f0*/  FFMA.FTZ R99, R6, UR6, -R143.reuse ;  /* 0x0000000606637c23 */ /* 0x100fe2000801088f */
[--C-:B------:R-:W-:Y:S01]  /*6200*/  FFMA.FTZ R90, R18, UR6, -R143.reuse ;  /* 0x00000006125a7c23 */ /* 0x100fe2000801088f */
[--C-:B------:R-:W-:Y:S01]  /*6210*/  FFMA.FTZ R91, R7, UR6, -R98.reuse ;  /* 0x00000006075b7c23 */ /* 0x100fe20008010862 */
[----:B------:R-:W-:Y:S01]  /*6220*/  FSEL R7, R86, RZ, P0 ;  /* 0x000000ff56077208 */ /* 0x000fe20000000000 */
[----:B------:R-:W-:Y:S01]  /*6230*/  FMUL.FTZ R101, R5, UR6 ;  /* 0x0000000605657c20 */ /* 0x000fe20008410000 */
[--C-:B------:R-:W-:Y:S01]  /*6240*/  FFMA.FTZ R88, R16, UR6, -R143.reuse ;  /* 0x0000000610587c23 */ /* 0x100fe2000801088f */
[----:B------:R-:W-:Y:S01]  /*6250*/  FFMA.FTZ R3, R12, UR6, -R143 ;  /* 0x000000060c037c23 */ /* 0x000fe2000801088f */
[--C-:B------:R-:W-:Y:S01]  /*6260*/  FFMA.FTZ R2, R19, UR6, -R98.reuse ;  /* 0x0000000613027c23 */ /* 0x100fe20008010862 */
[----:B------:R-:W-:Y:S01]  /*6270*/  FADD.FTZ R7, R0, -R7 ;  /* 0x8000000700077221 */ /* 0x000fe20000010000 */
[--C-:B------:R-:W-:Y:S01]  /*6280*/  FFMA.FTZ R93, R17, UR6, -R98.reuse ;  /* 0x00000006115d7c23 */ /* 0x100fe20008010862 */
[----:B------:R-:W1:Y:S01]  /*6290*/  MUFU.EX2 R101, R101 ;  /* 0x0000006500657308 */ /* 0x000e620000000800 */
[--C-:B------:R-:W-:Y:S01]  /*62a0*/  FFMA.FTZ R0, R13, UR6, -R98.reuse ;  /* 0x000000060d007c23 */ /* 0x100fe20008010862 */
[----:B------:R-:W-:Y:S01]  /*62b0*/  FMUL.FTZ R97, R7, UR6 ;  /* 0x0000000607617c20 */ /* 0x000fe20008410000 */
[----:B------:R-:W-:Y:S01]  /*62c0*/  LDSM.16.MT88.4 R16, [R87+0x6000] ;  /* 0x006000005710783b */ /* 0x000fe20000004200 */
        /* <DEDUP_REMOVED lines=19> */
[----:B------:R-:W-:Y:S01]  /*6400*/  FMUL.FTZ R36, R36, R101 ;  /* 0x0000006524247220 */ /* 0x000fe20000410000 */
[----:B------:R-:W1:Y:S01]  /*6410*/  MUFU.EX2 R90, R90 ;  /* 0x0000005a005a7308 */ /* 0x000e620000000800 */
[-C--:B--2---:R-:W-:Y:S01]  /*6420*/  FMUL.FTZ R30, R58, R97.reuse ;  /* 0x000000613a1e7220 */ /* 0x084fe20000410000 */
[-C--:B------:R-:W-:Y:S01]  /*6430*/  FMUL.FTZ R31, R59, R97.reuse ;  /* 0x000000613b1f7220 */ /* 0x080fe20000410000 */
[-C--:B------:R-:W-:Y:S01]  /*6440*/  FMUL.FTZ R6, R82, R97.reuse ;  /* 0x0000006152067220 */ /* 0x080fe20000410000 */
[----:B------:R-:W2:Y:S01]  /*6450*/  LDSM.16.MT88.4 R56, [R109+0x8000] ;  /* 0x008000006d38783b */ /* 0x000ea20000004200 */
        /* <DEDUP_REMOVED lines=11> */
[----:B------:R-:W3:Y:S01]  /*6510*/  MUFU.EX2 R3, R3 ;  /* 0x0000000300037308 */ /* 0x000ee20000000800 */
[----:B-1----:R-:W-:Y:S01]  /*6520*/  F2FP.F16.F32.PACK_AB R80, R90, R99 ;  /* 0x000000635a50723e */ /* 0x002fe200000000ff */
        /* <DEDUP_REMOVED lines=15> */
[----:B---3--:R-:W-:Y:S01]  /*6620*/  F2FP.F16.F32.PACK_AB R82, R3, R88 ;  /* 0x000000580352723e */ /* 0x008fe200000000ff */
        /* <DEDUP_REMOVED lines=28> */
[----:B------:R-:W-:Y:S01]  /*67f0*/  FFMA.FTZ R95, R95, UR6, -R98 ;  /* 0x000000065f5f7c23 */ /* 0x000fe20008010862 */
[----:B------:R-:W-:Y:S01]  /*6800*/  FFMA.FTZ R101, R136, R101, R99 ;  /* 0x0000006588657223 */ /* 0x000fe20000010063 */
[----:B------:R-:W1:Y:S01]  /*6810*/  MUFU.EX2 R139, R139 ;  /* 0x0000008b008b7308 */ /* 0x000e620000000800 */
[----:B---3--:R-:W-:Y:S01]  /*6820*/  F2FP.F16.F32.PACK_AB R83, R0, R93 ;  /* 0x0000005d0053723e */ /* 0x008fe200000000ff */
[----:B------:R-:W-:Y:S01]  /*6830*/  FFMA.FTZ R91, R134, R97, R91 ;  /* 0x00000061865b7223 */ /* 0x000fe2000001005b */
[----:B------:R-:W-:-:S03]  /*6840*/  FADD.FTZ R101, R90, R101 ;  /* 0x000000655a657221 */ /* 0x000fc60000010000 */
[----:B------:R-:W-:Y:S02]  /*6850*/  FADD.FTZ R2, R2, R91 ;  /* 0x0000005b02027221 */ /* 0x000fe40000010000 */
[C---:B------:R-:W-:Y:S01]  /*6860*/  HMMA.16816.F32 R28, R80.reuse, R32, R28 ;  /* 0x00000020501c723c */ /* 0x040fe2000000181c */
[----:B------:R-:W-:Y:S05]  /*6870*/  MUFU.EX2 R107, R107 ;  /* 0x0000006b006b7308 */ /* 0x000fea0000000800 */
[C---:B------:R-:W-:Y:S01]  /*6880*/  HMMA.16816.F32 R32, R80.reuse, R34, R52 ;  /* 0x000000225020723c */ /* 0x040fe20000001834 */
[----:B------:R-:W3:Y:S02]  /*6890*/  LDSM.16.MT88.4 R52, [R87+0x8000] ;  /* 0x008000005734783b */ /* 0x000ee40000004200 */
        /* <DEDUP_REMOVED lines=16> */
[----:B------:R-:W-:Y:S01]  /*69a0*/  HMMA.16816.F32 R48, R80, R54, R48 ;  /* 0x000000365030723c */ /* 0x000fe20000001830 */
[----:B-1----:R-:W-:-:S02]  /*69b0*/  F2FP.F16.F32.PACK_AB R52, R139, R140 ;  /* 0x0000008c8b34723e */ /* 0x002fc400000000ff */
[----:B----4-:R-:W-:Y:S01]  /*69c0*/  F2FP.F16.F32.PACK_AB R53, R137, R138 ;  /* 0x0000008a8935723e */ /* 0x010fe200000000ff */
[----:B------:R-:W-:Y:S02]  /*69d0*/  MUFU.EX2 R145, R145 ;  /* 0x0000009100917308 */ /* 0x000fe40000000800 */
[----:B------:R-:W-:Y:S01]  /*69e0*/  HMMA.16816.F32 R4, R80, R8, R4 ;  /* 0x000000085004723c */ /* 0x000fe20000001804 */
[----:B------:R-:W-:Y:S02]  /*69f0*/  F2FP.F16.F32.PACK_AB R54, R104, R107 ;  /* 0x0000006b6836723e */ /* 0x000fe400000000ff */
[----:B-----5:R-:W-:-:S03]  /*6a00*/  F2FP.F16.F32.PACK_AB R55, R102, R103 ;  /* 0x000000676637723e */ /* 0x020fc600000000ff */
[----:B------:R-:W-:Y:S01]  /*6a10*/  HMMA.16816.F32 R8, R80, R10, R76 ;  /* 0x0000000a5008723c */ /* 0x000fe2000000184c */
[----:B------:R-:W-:Y:S01]  /*6a20*/  MUFU.EX2 R106, R106 ;  /* 0x0000006a006a7308 */ /* 0x000fe20000000800 */
[----:B------:R-:W-:Y:S04]  /*6a30*/  LDSM.16.MT88.4 R76, [R109+0x6c00] ;  /* 0x006c00006d4c783b */ /* 0x000fe80000004200 */
[C---:B--2---:R-:W-:Y:S03]  /*6a40*/  HMMA.16816.F32 R12, R52.reuse, R56, R12 ;  /* 0x00000038340c723c */ /* 0x044fe6000000180c */
        /* <DEDUP_REMOVED lines=16> */
[----:B------:R-:W-:Y:S05]  /*6b50*/  MUFU.EX2 R127, R127 ;  /* 0x0000007f007f7308 */ /* 0x000fea0000000800 */
[C---:B------:R-:W-:Y:S01]  /*6b60*/  HMMA.16816.F32 R24, R52.reuse, R62, R24 ;  /* 0x0000003e3418723c */ /* 0x040fe20000001818 */
[----:B------:R-:W2:Y:S02]  /*6b70*/  LDSM.16.MT88.4 R60, [R109+0x8400] ;  /* 0x008400006d3c783b */ /* 0x000ea40000004200 */
[----:B------:R-:W3:Y:S08]  /*6b80*/  MUFU.EX2 R130, R130 ;  /* 0x0000008200827308 */ /* 0x000ef00000000800 */
        /* <DEDUP_REMOVED lines=23> */
[--C-:B------:R-:W-:Y:S01]  /*6d00*/  FFMA.FTZ R61, R94, UR6, -R98.reuse ;  /* 0x000000065e3d7c23 */ /* 0x100fe20008010862 */
[--C-:B------:R-:W-:Y:S01]  /*6d10*/  FFMA.FTZ R94, R100, UR6, -R98.reuse ;  /* 0x00000006645e7c23 */ /* 0x100fe20008010862 */
[----:B------:R-:W-:Y:S01]  /*6d20*/  FFMA.FTZ R60, R89, UR6, -R98 ;  /* 0x00000006593c7c23 */ /* 0x000fe20008010862 */
[----:B------:R-:W-:Y:S01]  /*6d30*/  FADD.FTZ R98, R88, R101 ;  /* 0x0000006558627221 */ /* 0x000fe20000010000 */
[----:B------:R-:W2:Y:S01]  /*6d40*/  MUFU.EX2 R100, R61 ;  /* 0x0000003d00647308 */ /* 0x000ea20000000800 */
[----:B------:R-:W-:-:S02]  /*6d50*/  F2FP.F16.F32.PACK_AB R88, R125, R126 ;  /* 0x0000007e7d58723e */ /* 0x000fc400000000ff */
[----:B------:R-:W-:-:S05]  /*6d60*/  FADD.FTZ R3, R3, R98 ;  /* 0x0000006203037221 */ /* 0x000fca0000010000 */
[----:B------:R-:W-:Y:S08]  /*6d70*/  MUFU.EX2 R94, R94 ;  /* 0x0000005e005e7308 */ /* 0x000ff00000000800 */
[----:B------:R-:W3:Y:S01]  /*6d80*/  MUFU.EX2 R99, R60 ;  /* 0x0000003c00637308 */ /* 0x000ee20000000800 */
[----:B--2---:R-:W-:Y:S01]  /*6d90*/  F2FP.F16.F32.PACK_AB R89, R100, R95 ;  /* 0x0000005f6459723e */ /* 0x004fe200000000ff */
[C---:B-1----:R-:W-:Y:S06]  /*6da0*/  HMMA.16816.F32 R28, R52.reuse, R56, R28 ;  /* 0x00000038341c723c */ /* 0x042fec000000181c */
[----:B------:R-:W-:Y:S01]  /*6db0*/  HMMA.16816.F32 R32, R52, R58, R32 ;  /* 0x0000003a3420723c */ /* 0x000fe20000001820 */
[----:B------:R-:W1:Y:S01]  /*6dc0*/  LDSM.16.MT88.4 R56, [R87+0x8800] ;  /* 0x008800005738783b */ /* 0x000e620000004200 */
[----:B---3--:R-:W-:-:S03]  /*6dd0*/  F2FP.F16.F32.PACK_AB R91, R99, R94 ;  /* 0x0000005e635b723e */ /* 0x008fc600000000ff */
[----:B------:R-:W2:Y:S04]  /*6de0*/  LDSM.16.MT88.4 R60, [R109+0x7c00] ;  /* 0x007c00006d3c783b */ /* 0x000ea80000004200 */
[C---:B------:R-:W-:Y:S01]  /*6df0*/  HMMA.16816.F32 R80, R88.reuse, R76, R4 ;  /* 0x0000004c5850723c */ /* 0x040fe20000001804 */
[----:B------:R-:W-:Y:S05]  /*6e00*/  LDSM.16.MT88.4 R4, [R87+0x8c00] ;  /* 0x008c00005704783b */ /* 0x000fea0000004200 */
[C---:B------:R-:W-:Y:S01]  /*6e10*/  HMMA.16816.F32 R76, R88.reuse, R78, R8 ;  /* 0x0000004e584c723c */ /* 0x040fe20000001808 */
[----:B------:R-:W3:Y:S05]  /*6e20*/  LDSM.16.MT88.4 R8, [R109+0x8c00] ;  /* 0x008c00006d08783b */ /* 0x000eea0000004200 */
[C---:B------:R-:W-:Y:S06]  /*6e30*/  HMMA.16816.F32 R72, R88.reuse, R68, R12 ;  /* 0x000000445848723c */ /* 0x040fec000000180c */
[----:B------:R-:W-:Y:S01]  /*6e40*/  HMMA.16816.F32 R68, R88, R70, R16 ;  /* 0x000000465844723c */ /* 0x000fe20000001810 */
[----:B------:R-:W-:-:S04]  /*6e50*/  FADD.FTZ R13, R93, R2 ;  /* 0x000000025d0d7221 */ /* 0x000fc80000010000 */
        /* <DEDUP_REMOVED lines=8> */
[----:B------:R-:W-:Y:S01]  /*6ee0*/  FADD.FTZ R103, R103, R2 ;  /* 0x0000000267677221 */ /* 0x000fe20000010000 */
[----:B------:R-:W-:Y:S01]  /*6ef0*/  HMMA.16816.F32 R48, R52, R58, R48 ;  /* 0x0000003a3430723c */ /* 0x000fe20000001830 */
[----:B------:R-:W1:Y:S01]  /*6f00*/  LDSM.16.MT88.4 R52, [R87+0x7c00] ;  /* 0x007c00005734783b */ /* 0x000e620000004200 */
[----:B------:R-:W-:Y:S01]  /*6f10*/  FADD.FTZ R3, R104, R3 ;  /* 0x0000000368037221 */ /* 0x000fe20000010000 */
[----:B------:R-:W-:Y:S01]  /*6f20*/  FADD.FTZ R102, R102, R103 ;  /* 0x0000006766667221 */ /* 0x000fe20000010000 */
[----:B------:R-:W-:-:S02]  /*6f30*/  MOV R2, R92 ;  /* 0x0000005c00027202 */ /* 0x000fc40000000f00 */
        /* <DEDUP_REMOVED lines=10> */
[----:B---3--:R-:W-:Y:S01]  /*6fe0*/  HMMA.16816.F32 R36, R88, R8, R36 ;  /* 0x000000085824723c */ /* 0x008fe20000001824 */
        /* <DEDUP_REMOVED lines=9> */
[----:B------:R-:W-:-:S03]  /*7080*/  FADD.FTZ R134, R99, R94 ;  /* 0x0000005e63867221 */ /* 0x000fc60000010000 */
[C---:B------:R-:W-:Y:S06]  /*7090*/  HMMA.16816.F32 R48, R88.reuse, R6, R48 ;  /* 0x000000065830723c */ /* 0x040fec0000001830 */
[C---:B-1----:R-:W-:Y:S06]  /*70a0*/  HMMA.16816.F32 R56, R88.reuse, R52, R28 ;  /* 0x000000345838723c */ /* 0x042fec000000181c */
[----:B------:R-:W-:-:S15]  /*70b0*/  HMMA.16816.F32 R52, R88, R54, R32 ;  /* 0x000000365834723c */ /* 0x000fde0000001820 */
[----:B------:R-:W-:-:S09]  /*70c0*/  NOP ;  /* 0x0000000000007918 */ /* 0x000fd20000000000 */
.L_x_4989:
        /* <DEDUP_REMOVED lines=11> */
[----:B------:R-:W-:Y:S01]  /*7180*/  SHF.R.S32.HI R127, RZ, 0x1f, R128 ;  /* 0x0000001fff7f7819 */ /* 0x000fe20000011480 */
[----:B------:R-:W-:Y:S01]  /*7190*/  ULDC UR4, c[0x0][0x2ec] ;  /* 0x0000bb0000047ab9 */ /* 0x000fe20000000800 */
[----:B------:R-:W-:-:S07]  /*71a0*/  SHF.R.S32.HI R125, RZ, 0x1f, R126 ;  /* 0x0000001fff7d7819 */ /* 0x000fce000001147e */
.L_x_4999:
        /* <DEDUP_REMOVED lines=66> */
.L_x_4996:
[C---:B------:R-:W-:Y:S04]  /*75d0*/  LEA R122, P0, R8.reuse, R122, 0x1 ;  /* 0x0000007a087a7211 */ /* 0x040fe800078008ff */
[----:B------:R-:W-:Y:S02]  /*75e0*/  LEA.HI.X R123, R8, R123, R131, 0x1, P0 ;  /* 0x0000007b087b7211 */ /* 0x000fe400000f0c83 */
[----:B------:R-:W-:Y:S03]  /*75f0*/  IADD3 R138, P0, R129, R122, RZ ;  /* 0x0000007a818a7210 */ /* 0x000fe60007f1e0ff */
[----:B------:R-:W-:Y:S01]  /*7600*/  @!PT LDS RZ, [RZ] ;  /* 0x00000000fffff984 */ /* 0x000fe20000000800 */
[----:B------:R-:W-:Y:S01]  /*7610*/  @!PT LDS RZ, [RZ] ;  /* 0x00000000fffff984 */ /* 0x000fe20000000800 */
[----:B------:R-:W-:Y:S01]  /*7620*/  @!PT LDS RZ, [RZ] ;  /* 0x00000000fffff984 */ /* 0x000fe20000000800 */
[----:B------:R-:W-:Y:S01]  /*7630*/  LDGSTS.E.BYPASS.LTC128B.128 [R116+0x6000], desc[UR10][R122.64] ;  /* 0x060000007a747fae */ /* 0x000fe2000b901d4a */
[----:B------:R-:W-:Y:S02]  /*7640*/  IADD3.X R139, R130, R123, RZ, P0, !PT ;  /* 0x0000007b828b7210 */ /* 0x000fe400007fe4ff */
[----:B------:R-:W-:Y:S03]  /*7650*/  ISETP.GE.AND P0, PT, R115, 0x2, PT ;  /* 0x000000027300780c */ /* 0x000fe60003f06270 */
[----:B------:R-:W-:Y:S06]  /*7660*/  LDGSTS.E.BYPASS.LTC128B.128 [R116+0x7000], desc[UR10][R122.64+0x40] ;  /* 0x070000407a747fae */ /* 0x000fec000b901d4a */
[----:B------:R-:W-:Y:S06]  /*7670*/  LDGSTS.E.BYPASS.LTC128B.128 [R116+0x8000], desc[UR10][R122.64+0x80] ;  /* 0x080000807a747fae */ /* 0x000fec000b901d4a */
[----:B------:R-:W-:Y:S06]  /*7680*/  LDGSTS.E.BYPASS.LTC128B.128 [R116+0x6800], desc[UR10][R138.64] ;  /* 0x068000008a747fae */ /* 0x000fec000b901d4a */
[----:B------:R-:W-:Y:S06]  /*7690*/  LDGSTS.E.BYPASS.LTC128B.128 [R116+0x7800], desc[UR10][R138.64+0x40] ;  /* 0x078000408a747fae */ /* 0x000fec000b901d4a */
[----:B------:R1:W-:Y:S06]  /*76a0*/  LDGSTS.E.BYPASS.LTC128B.128 [R116+0x8800], desc[UR10][R138.64+0x80] ;  /* 0x088000808a747fae */ /* 0x0003ec000b901d4a */
[----:B------:R-:W-:Y:S06]  /*76b0*/  LDSM.16.M88.4 R88, [R112] ;  /* 0x000000007058783b */ /* 0x000fec0000000200 */
[----:B------:R-:W2:Y:S06]  /*76c0*/  LDSM.16.M88.4 R92, [R111+0x3000] ;  /* 0x003000006f5c783b */ /* 0x000eac0000000200 */
[----:B------:R-:W3:Y:S06]  /*76d0*/  LDSM.16.M88.4 R96, [R111+0x3400] ;  /* 0x003400006f60783b */ /* 0x000eec0000000200 */
[----:B------:R-:W4:Y:S06]  /*76e0*/  LDSM.16.M88.4 R100, [R111+0x3800] ;  /* 0x003800006f64783b */ /* 0x000f2c0000000200 */
[----:B------:R-:W5:Y:S06]  /*76f0*/  LDSM.16.M88.4 R104, [R111+0x3c00] ;  /* 0x003c00006f68783b */ /* 0x000f6c0000000200 */
        /* <DEDUP_REMOVED lines=23> */
[----:B------:R-:W2:Y:S06]  /*7870*/  LDSM.16.M88.4 R88, [R111+0x4000] ;  /* 0x004000006f58783b */ /* 0x000eac0000000200 */
        /* <DEDUP_REMOVED lines=67> */
[C---:B--2---:R-:W-:Y:S06]  /*7cb0*/  HMMA.16816.F32 R20, R88.reuse, R92, R20 ;  /* 0x0000005c5814723c */ /* 0x044fec0000001814 */
[C---:B------:R-:W-:Y:S03]  /*7cc0*/  HMMA.16816.F32 R24, R88.reuse, R94, R24 ;  /* 0x0000005e5818723c */ /* 0x040fe60000001818 */
[----:B------:R-:W2:Y:S03]  /*7cd0*/  MUFU.TANH R162, R162 ;  /* 0x000000a200a27308 */ /* 0x000ea60000002400 */
[C---:B---3--:R-:W-:Y:S07]  /*7ce0*/  HMMA.16816.F32 R28, R88.reuse, R96, R28 ;  /* 0x00000060581c723c */ /* 0x048fee000000181c */
[----:B------:R-:W3:Y:S01]  /*7cf0*/  MUFU.TANH R163, R163 ;  /* 0x000000a300a37308 */ /* 0x000ee20000002400 */
[----:B------:R-:W-:Y:S09]  /*7d00*/  HMMA.16816.F32 R32, R88, R98, R32 ;  /* 0x000000625820723c */ /* 0x000ff20000001820 */
[----:B------:R-:W2:Y:S02]  /*7d10*/  MUFU.TANH R161, R161 ;  /* 0x000000a100a17308 */ /* 0x000ea40000002400 */
[----:B------:R-:W-:Y:S01]  /*7d20*/  FMUL.FTZ R137, R20, UR5 ;  /* 0x0000000514897c20 */ /* 0x000fe20008410000 */
[----:B-1----:R-:W-:Y:S01]  /*7d30*/  FMUL.FTZ R139, R21, UR5 ;  /* 0x00000005158b7c20 */ /* 0x002fe20008410000 */
        /* <DEDUP_REMOVED lines=40> */
[----:B--234-:R-:W-:Y:S05]  /*7fc0*/  @!P0 BRA `(.L_x_4997) ;  /* 0x0000000400408947 */ /* 0x01cfea0003800000 */
[----:B------:R-:W-:Y:S02]  /*7fd0*/  MOV R8, R126 ;  /* 0x0000007e00087202 */ /* 0x000fe40000000f00 */
[----:B------:R-:W-:Y:S01]  /*7fe0*/  MOV R7, R125 ;  /* 0x0000007d00077202 */ /* 0x000fe20000000f00 */
        /* <DEDUP_REMOVED lines=9> */
[----:B------:R-:W-:Y:S02]  /*8080*/  ISETP.GE.AND P2, PT, R11, RZ, PT ;  /* 0x000000ff0b00720c */ /* 0x000fe40003f46270 */
[-C--:B------:R-:W-:Y:S06]  /*8090*/  LOP3.LUT R11, RZ, R0.reuse, RZ, 0x33, !PT ;  /* 0x00000000ff0b7212 */ /* 0x080fec00078e33ff */
        /* <DEDUP_REMOVED lines=25> */
[----:B------:R-:W2:Y:S07]  /*8230*/  LDC.64 R6, c[0x0][0x248] ;  /* 0x00009200ff067b82 */ /* 0x000eae0000000a00 */
        /* <DEDUP_REMOVED lines=26> */
.L_x_4998:
[----:B------:R-:W2:Y:S01]  /*83e0*/  LDC.64 R4, c[0x0][0x248] ;  /* 0x00009200ff047b82 */ /* 0x000ea20000000a00 */
        /* <DEDUP_REMOVED lines=8> */
[C---:B--2---:R-:W-:Y:S04]  /*8470*/  LEA R6, P0, R4.reuse, R132, 0x6 ;  /* 0x0000008404067211 */ /* 0x044fe800078030ff */
[----:B------:R-:W-:Y:S05]  /*8480*/  LEA.HI.X R7, R4, R133, R5, 0x6, P0 ;  /* 0x0000008504077211 */ /* 0x000fea00000f3405 */
[----:B------:R3:W-:Y:S04]  /*8490*/  LDGSTS.E.BYPASS.LTC128B.128 [R116+0x3800], desc[UR10][R6.64] ;  /* 0x0380000006747fae */ /* 0x0007e8000b901d4a */
[----:B------:R3:W-:Y:S04]  /*84a0*/  LDGSTS.E.BYPASS.LTC128B.128 [R116+0x4800], desc[UR10][R6.64+0x40] ;  /* 0x0480004006747fae */ /* 0x0007e8000b901d4a */
[----:B------:R3:W-:Y:S04]  /*84b0*/  LDGSTS.E.BYPASS.LTC128B.128 [R116+0x5800], desc[UR10][R6.64+0x80] ;  /* 0x0580008006747fae */ /* 0x0007e8000b901d4a */
[----:B------:R-:W0:Y:S02]  /*84c0*/  LDGDEPBAR ;  /* 0x00000000000079af */ /* 0x000e240000000000 */
.L_x_4997:
[----:B------:R-:W-:Y:S01]  /*84d0*/  FMNMX.FTZ R0, R159, R85, !PT ;  /* 0x000000559f007209 */ /* 0x000fe20007810000 */
[----:B------:R-:W-:Y:S01]  /*84e0*/  LDSM.16.MT88.4 R20, [R87+0x6000] ;  /* 0x006000005714783b */ /* 0x000fe20000004200 */
[----:B---3--:R-:W-:Y:S02]  /*84f0*/  FMNMX.FTZ R7, R158, R3, !PT ;  /* 0x000000039e077209 */ /* 0x008fe40007810000 */
[----:B------:R-:W-:Y:S02]  /*8500*/  FMNMX.FTZ R0, R157, R0, !PT ;  /* 0x000000009d007209 */ /* 0x000fe40007810000 */
[----:B------:R-:W-:Y:S02]  /*8510*/  FMNMX.FTZ R7, R162, R7, !PT ;  /* 0x00000007a2077209 */ /* 0x000fe40007810000 */
[----:B------:R-:W-:Y:S01]  /*8520*/  FMNMX.FTZ R0, R163, R0, !PT ;  /* 0x00000000a3007209 */ /* 0x000fe20007810000 */
[----:B------:R-:W-:Y:S01]  /*8530*/  LDSM.16.MT88.4 R28, [R109+0x7000] ;  /* 0x007000006d1c783b */ /* 0x000fe20000004200 */
        /* <DEDUP_REMOVED lines=84> */
[----:B------:R-:W-:Y:S01]  /*8a80*/  FMUL.FTZ R27, R3, R63 ;  /* 0x0000003f031b7220 */ /* 0x000fe20000410000 */
[----:B------:R-:W-:Y:S03]  /*8a90*/  FMUL.FTZ R17, R85, R69 ;  /* 0x0000004555117220 */ /* 0x000fe60000410000 */
[----:B------:R-:W-:Y:S01]  /*8aa0*/  MUFU.EX2 R94, R94 ;  /* 0x0000005e005e7308 */ /* 0x000fe20000000800 */
[C---:B------:R-:W-:Y:S01]  /*8ab0*/  FMUL.FTZ R18, R3.reuse, R70 ;  /* 0x0000004603127220 */ /* 0x040fe20000410000 */
[----:B------:R-:W-:Y:S01]  /*8ac0*/  FMUL.FTZ R19, R3, R71 ;  /* 0x0000004703137220 */ /* 0x000fe20000410000 */
[----:B------:R-:W2:Y:S01]  /*8ad0*/  LDSM.16.MT88.4 R60, [R87+0x7000] ;  /* 0x00700000573c783b */ /* 0x000ea20000004200 */
[C---:B------:R-:W-:Y:S01]  /*8ae0*/  FMUL.FTZ R32, R85.reuse, R52 ;  /* 0x0000003455207220 */ /* 0x040fe20000410000 */
[----:B------:R-:W-:Y:S01]  /*8af0*/  FMUL.FTZ R33, R85, R53 ;  /* 0x0000003555217220 */ /* 0x000fe20000410000 */
[C---:B------:R-:W-:Y:S01]  /*8b00*/  FMUL.FTZ R34, R3.reuse, R54 ;  /* 0x0000003603227220 */ /* 0x040fe20000410000 */
[----:B------:R-:W-:Y:S03]  /*8b10*/  FMUL.FTZ R35, R3, R55 ;  /* 0x0000003703237220 */ /* 0x000fe60000410000 */
[----:B------:R-:W3:Y:S01]  /*8b20*/  MUFU.EX2 R92, R92 ;  /* 0x0000005c005c7308 */ /* 0x000ee20000000800 */
[----:B-1----:R-:W-:Y:S01]  /*8b30*/  F2FP.F16.F32.PACK_AB R80, R93, R104 ;  /* 0x000000685d50723e */ /* 0x002fe200000000ff */
[C---:B------:R-:W-:Y:S01]  /*8b40*/  FMUL.FTZ R36, R85.reuse, R36 ;  /* 0x0000002455247220 */ /* 0x040fe20000410000 */
[----:B------:R-:W1:Y:S01]  /*8b50*/  LDSM.16.MT88.4 R52, [R109+0x8000] ;  /* 0x008000006d34783b */ /* 0x000e620000004200 */
[----:B------:R-:W-:Y:S01]  /*8b60*/  FMUL.FTZ R37, R85, R37 ;  /* 0x0000002555257220 */ /* 0x000fe20000410000 */
[C---:B------:R-:W-:Y:S01]  /*8b70*/  FMUL.FTZ R38, R3.reuse, R38 ;  /* 0x0000002603267220 */ /* 0x040fe20000410000 */
[----:B------:R-:W-:Y:S01]  /*8b80*/  FMUL.FTZ R39, R3, R39 ;  /* 0x0000002703277220 */ /* 0x000fe20000410000 */
[C---:B------:R-:W-:Y:S03]  /*8b90*/  FMUL.FTZ R40, R85.reuse, R40 ;  /* 0x0000002855287220 */ /* 0x040fe60000410000 */
[----:B------:R-:W-:Y:S01]  /*8ba0*/  MUFU.EX2 R90, R90 ;  /* 0x0000005a005a7308 */ /* 0x000fe20000000800 */
[----:B------:R-:W-:Y:S01]  /*8bb0*/  FMUL.FTZ R41, R85, R41 ;  /* 0x0000002955297220 */ /* 0x000fe20000410000 */
[C---:B------:R-:W-:Y:S01]  /*8bc0*/  FMUL.FTZ R42, R3.reuse, R42 ;  /* 0x0000002a032a7220 */ /* 0x040fe20000410000 */
[----:B------:R-:W-:Y:S01]  /*8bd0*/  FMUL.FTZ R43, R3, R43 ;  /* 0x0000002b032b7220 */ /* 0x000fe20000410000 */
[C---:B------:R-:W-:Y:S01]  /*8be0*/  FMUL.FTZ R44, R85.reuse, R44 ;  /* 0x0000002c552c7220 */ /* 0x040fe20000410000 */
[----:B------:R-:W-:Y:S01]  /*8bf0*/  FMUL.FTZ R45, R85, R45 ;  /* 0x0000002d552d7220 */ /* 0x000fe20000410000 */
[C---:B------:R-:W-:Y:S01]  /*8c00*/  FMUL.FTZ R46, R3.reuse, R46 ;  /* 0x0000002e032e7220 */ /* 0x040fe20000410000 */
[----:B------:R-:W-:Y:S03]  /*8c10*/  FMUL.FTZ R47, R3, R47 ;  /* 0x0000002f032f7220 */ /* 0x000fe60000410000 */
        /* <DEDUP_REMOVED lines=13> */
[----:B------:R-:W-:Y:S01]  /*8cf0*/  FFMA.FTZ R106, R148, UR4, -R106 ;  /* 0x00000004946a7c23 */ /* 0x000fe2000801086a */
[----:B------:R-:W-:Y:S01]  /*8d00*/  LDSM.16.MT88.4 R68, [R87+0x6c00] ;  /* 0x006c00005744783b */ /* 0x000fe20000004200 */
[--C-:B------:R-:W-:Y:S03]  /*8d10*/  FFMA.FTZ R135, R143, UR4, -R103.reuse ;  /* 0x000000048f877c23 */ /* 0x100fe60008010867 */
[----:B------:R-:W5:Y:S01]  /*8d20*/  MUFU.EX2 R88, R88 ;  /* 0x0000005800587308 */ /* 0x000f620000000800 */
[----:B----4-:R-:W-:Y:S01]  /*8d30*/  F2FP.F16.F32.PACK_AB R82, R89, R90 ;  /* 0x0000005a5952723e */ /* 0x010fe200000000ff */
[----:B------:R-:W-:Y:S01]  /*8d40*/  FFMA.FTZ R144, R144, UR4, -R103 ;  /* 0x0000000490907c23 */ /* 0x000fe20008010867 */
[----:B------:R-:W-:Y:S01]  /*8d50*/  FFMA.FTZ R94, R3, R134, R94 ;  /* 0x00000086035e7223 */ /* 0x000fe2000001005e */
[----:B------:R-:W-:Y:S01]  /*8d60*/  FFMA.FTZ R104, R85, R136, R104 ;  /* 0x0000008855687223 */ /* 0x000fe20000010068 */
[----:B------:R-:W-:Y:S02]  /*8d70*/  ISETP.GT.AND P0, PT, R115, 0x1, PT ;  /* 0x000000017300780c */ /* 0x000fe40003f04270 */
[----:B------:R-:W-:Y:S03]  /*8d80*/  FADD.FTZ R94, R92, R94 ;  /* 0x0000005e5c5e7221 */ /* 0x000fe60000010000 */
[----:B------:R-:W-:Y:S01]  /*8d90*/  MUFU.EX2 R98, R98 ;  /* 0x0000006200627308 */ /* 0x000fe20000000800 */
[----:B------:R-:W-:Y:S01]  /*8da0*/  FADD.FTZ R93, R93, R104 ;  /* 0x000000685d5d7221 */ /* 0x000fe20000010000 */
[----:B---3--:R-:W-:Y:S03]  /*8db0*/  FADD.FTZ R143, R91, R94 ;  /* 0x0000005e5b8f7221 */ /* 0x008fe60000010000 */
[----:B------:R-:W-:Y:S05]  /*8dc0*/  FADD.FTZ R90, R90, R93 ;  /* 0x0000005d5a5a7221 */ /* 0x000fea0000010000 */
[----:B------:R-:W3:Y:S01]  /*8dd0*/  MUFU.EX2 R95, R95 ;  /* 0x0000005f005f7308 */ /* 0x000ee20000000800 */
[C---:B-----5:R-:W-:Y:S01]  /*8de0*/  F2FP.F16.F32.PACK_AB R83, R88.reuse, R91 ;  /* 0x0000005b5853723e */ /* 0x060fe200000000ff */
[----:B------:R-:W-:Y:S01]  /*8df0*/  FADD.FTZ R93, R89, R90 ;  /* 0x0000005a595d7221 */ /* 0x000fe20000010000 */
[----:B------:R-:W-:Y:S05]  /*8e00*/  FADD.FTZ R143, R88, R143 ;  /* 0x0000008f588f7221 */ /* 0x000fea0000010000 */
        /* <DEDUP_REMOVED lines=18> */
[----:B------:R-:W-:Y:S03]  /*8f30*/  FFMA.FTZ R103, R84, UR4, -R103 ;  /* 0x0000000454677c23 */ /* 0x000fe60008010867 */
        /* <DEDUP_REMOVED lines=8> */
[----:B------:R-:W-:Y:S01]  /*8fc0*/  LDSM.16.MT88.4 R56, [R109+0x6400] ;  /* 0x006400006d38783b */ /* 0x000fe20000004200 */
[----:B------:R-:W-:Y:S01]  /*8fd0*/  MOV R85, R2 ;  /* 0x0000000200557202 */ /* 0x000fe20000000f00 */
        /* <DEDUP_REMOVED lines=20> */
[C---:B----4-:R-:W-:Y:S01]  /*9120*/  F2FP.F16.F32.PACK_AB R53, R97.reuse, R96 ;  /* 0x000000606135723e */ /* 0x050fe200000000ff */
[----:B------:R-:W-:Y:S01]  /*9130*/  FADD.FTZ R96, R96, R143 ;  /* 0x0000008f60607221 */ /* 0x000fe20000010000 */
[----:B--2---:R-:W-:Y:S04]  /*9140*/  F2FP.F16.F32.PACK_AB R54, R102, R99 ;  /* 0x000000636636723e */ /* 0x004fe800000000ff */
[----:B------:R-:W2:Y:S01]  /*9150*/  MUFU.EX2 R84, R144 ;  /* 0x0000009000547308 */ /* 0x000ea20000000800 */
[----:B-----5:R-:W-:Y:S01]  /*9160*/  F2FP.F16.F32.PACK_AB R55, R100, R101 ;  /* 0x000000656437723e */ /* 0x020fe200000000ff */
[----:B------:R-:W-:Y:S01]  /*9170*/  FADD.FTZ R96, R97, R96 ;  /* 0x0000006061607221 */ /* 0x000fe20000010000 */
[----:B-1----:R-:W-:Y:S01]  /*9180*/  F2FP.F16.F32.PACK_AB R88, R86, R139 ;  /* 0x0000008b5658723e */ /* 0x002fe200000000ff */
[----:B------:R-:W-:Y:S04]  /*9190*/  FADD.FTZ R98, R95, R98 ;  /* 0x000000625f627221 */ /* 0x000fe80000010000 */
        /* <DEDUP_REMOVED lines=31> */
[C---:B------:R-:W-:Y:S02]  /*9390*/  F2FP.F16.F32.PACK_AB R54, R142.reuse, R137 ;  /* 0x000000898e36723e */ /* 0x040fe400000000ff */
[----:B------:R-:W-:Y:S01]  /*93a0*/  F2FP.F16.F32.PACK_AB R55, R131, R152 ;  /* 0x000000988337723e */ /* 0x000fe200000000ff */
[----:B------:R-:W-:Y:S04]  /*93b0*/  FADD.FTZ R137, R137, R150 ;  /* 0x0000009689897221 */ /* 0x000fe80000010000 */
[----:B------:R-:W-:Y:S04]  /*93c0*/  FADD.FTZ R142, R142, R137 ;  /* 0x000000898e8e7221 */ /* 0x000fe80000010000 */
[----:B------:R-:W-:Y:S04]  /*93d0*/  FADD.FTZ R139, R139, R142 ;  /* 0x0000008e8b8b7221 */ /* 0x000fe80000010000 */
[----:B------:R-:W-:Y:S04]  /*93e0*/  FADD.FTZ R86, R86, R139 ;  /* 0x0000008b56567221 */ /* 0x000fe80000010000 */
[----:B------:R-:W-:Y:S04]  /*93f0*/  FADD.FTZ R141, R141, R86 ;  /* 0x000000568d8d7221 */ /* 0x000fe80000010000 */
        /* <DEDUP_REMOVED lines=42> */
[----:B------:R-:W-:Y:S05]  /*96a0*/  IADD3 R3, R115, -0x1, RZ ;  /* 0xffffffff73037810 */ /* 0x000fea0007ffe0ff */
[----:B------:R-:W-:Y:S01]  /*96b0*/  MOV R115, R3 ;  /* 0x0000000300737202 */ /* 0x000fe20000000f00 */
[----:B------:R-:W-:Y:S01]  /*96c0*/  FADD.FTZ R134, R134, R5 ;  /* 0x0000000586867221 */ /* 0x000fe20000010000 */
[----:B------:R-:W-:Y:S01]  /*96d0*/  MOV R3, R0 ;  /* 0x0000000000037202 */ /* 0x000fe20000000f00 */
[----:B------:R-:W-:Y:S10]  /*96e0*/  @P0 BRA `(.L_x_4999) ;  /* 0xffffffd800b00947 */ /* 0x000ff4000383ffff */
.L_x_4995:
[----:B------:R-:W1:Y:S01]  /*96f0*/  SHFL.BFLY PT, R3, R136, 0x2, 0x1f ;  /* 0x0c401f0088037f89 */ /* 0x000e6200000e0000 */
[----:B------:R-:W-:Y:S01]  /*9700*/  MOV R6, 0x3f800000 ;  /* 0x3f80000000067802 */ /* 0x000fe20000000f00 */
[----:B------:R-:W2:Y:S01]  /*9710*/  S2UR UR4, SR_CgaCtaId ;  /* 0x00000000000479c3 */ /* 0x000ea20000008800 */
[----:B------:R-:W-:Y:S01]  /*9720*/  MOV R7, 0x3f800000 ;  /* 0x3f80000000077802 */ /* 0x000fe20000000f00 */
[----:B------:R-:W3:Y:S01]  /*9730*/  SHFL.BFLY PT, R9, R134, 0x2, 0x1f ;  /* 0x0c401f0086097f89 */ /* 0x000ee200000e0000 */
[----:B------:R-:W-:Y:S01]  /*9740*/  UMOV UR5, 0x400 ;  /* 0x0000040000057882 */ /* 0x000fe20000000000 */
        /* <DEDUP_REMOVED lines=12> */
[----:B------:R-:W4:Y:S08]  /*9810*/  @P2 MUFU.RCP R7, R4 ;  /* 0x0000000400072308 */ /* 0x000f300000001000 */
[----:B------:R-:W-:Y:S01]  /*9820*/  @P2 MUFU.LG2 R4, R4 ;  /* 0x0000000400042308 */ /* 0x000fe20000000c00 */
        /* <DEDUP_REMOVED lines=92> */
[----:B------:R-:W2:Y:S01]  /*9df0*/  @P0 LDC.64 R12, c[0x0][0x298] ;  /* 0x0000a600ff0c0b82 */ /* 0x000ea20000000a00 */
        /* <DEDUP_REMOVED lines=18> */
[----:B--2---:R-:W-:Y:S01]  /*9f20*/  @P0 IMAD.WIDE.U32 R22, R114, R12, RZ ;  /* 0x0000000c72160225 */ /* 0x004fe200078e00ff */
        /* <DEDUP_REMOVED lines=29> */
[----:B--2---:R-:W-:Y:S01]  /*a100*/  @P2 FMUL.FTZ R17, R4, 0.69314718246459960938 ;  /* 0x3f31721804112820 */ /* 0x004fe20000410000 */
[----:B------:R-:W-:Y:S01]  /*a110*/  @P0 MOV R4, R22 ;  /* 0x0000001600040202 */ /* 0x000fe20000000f00 */
[----:B----4-:R-:W-:Y:S01]  /*a120*/  IMAD.MOV.U32 R9, RZ, RZ, 0x7f800000 ;  /* 0x7f800000ff097424 */ /* 0x010fe200078e00ff */
[----:B---3--:R-:W-:Y:S06]  /*a130*/  @P0 BRA `(.L_x_5000) ;  /* 0x0000000000200947 */ /* 0x008fec0003800000 */
        /* <DEDUP_REMOVED lines=8> */
.L_x_5000:
        /* <DEDUP_REMOVED lines=10> */
.L_x_5001:
[----:B------:R-:W1:Y:S01]  /*a260*/  S2R R5, SR_CTAID.Z ;  /* 0x0000000000057919 */ /* 0x000e620000002700 */
[----:B------:R-:W1:Y:S01]  /*a270*/  LDC R0, c[0x0][0x270] ;  /* 0x00009c00ff007b82 */ /* 0x000e620000000800 */
[----:B------:R-:W1:Y:S07]  /*a280*/  S2R R2, SR_CTAID.Y ;  /* 0x0000000000027919 */ /* 0x000e6e0000002600 */
[----:B------:R-:W2:Y:S01]  /*a290*/  LDC R114, c[0x0][0x2c4] ;  /* 0x0000b100ff727b82 */ /* 0x000ea20000000800 */
[----:B-1----:R-:W-:-:S04]  /*a2a0*/  IMAD R13, R2, R0, R5 ;  /* 0x00000000020d7224 */ /* 0x002fc800078e0205 */
[----:B--2---:R-:W-:-:S07]  /*a2b0*/  IMAD R114, R13, R114, RZ ;  /* 0x000000720d727224 */ /* 0x004fce00078e02ff */
.L_x_5002:
        /* <DEDUP_REMOVED lines=35> */
.L_x_5004:
[----:B------:R-:W-:Y:S05]  /*a4f0*/  BSYNC B0 ;  /* 0x0000000000007941 */ /* 0x000fea0003800000 */
.L_x_5003:
[----:B-1----:R-:W-:Y:S01]  /*a500*/  LEA.HI.SX32 R9, R8, 0x20, 0x1e ;  /* 0x0000002008097811 */ /* 0x002fe200078ff2ff */
[----:B------:R-:W-:Y:S01]  /*a510*/  ULDC.64 UR4, c[0x0][0x2a0] ;  /* 0x0000a80000047ab9 */ /* 0x000fe20000000a00 */
[----:B------:R-:W-:Y:S01]  /*a520*/  IADD3.X R21, R16, R17, R119, P0, !PT ;  /* 0x0000001110157210 */ /* 0x000fe200007fe477 */
[----:B------:R-:W-:Y:S01]  /*a530*/  BSSY B0, `(.L_x_5005) ;  /* 0x0000019000007945 */ /* 0x000fe20003800000 */
[----:B------:R-:W-:Y:S02]  /*a540*/  SHF.R.S32.HI R0, RZ, 0x2, R19 ;  /* 0x00000002ff007819 */ /* 0x000fe40000011413 */
[----:B------:R-:W-:Y:S01]  /*a550*/  ISETP.GE.AND P1, PT, R9, R2, PT ;  /* 0x000000020900720c */ /* 0x000fe20003f26270 */
[----:B------:R-:W-:Y:S01]  /*a560*/  IMAD.WIDE.U32 R24, R5, UR4, R20 ;  /* 0x0000000405187c25 */ /* 0x000fe2000f8e0014 */
[----:B------:R1:W2:Y:S01]  /*a570*/  LDS.128 R16, [R116+0x1000] ;  /* 0x0010000074107984 */ /* 0x0002a20000000c00 */
[----:B------:R-:W-:Y:S02]  /*a580*/  ISETP.GE.AND P0, PT, R0, R113, PT ;  /* 0x000000710000720c */ /* 0x000fe40003f06270 */
[----:B------:R-:W-:Y:S01]  /*a590*/  SHF.R.S32.HI R3, RZ, 0x1f, R5 ;  /* 0x0000001fff037819 */ /* 0x000fe20000011405 */
[----:B------:R1:W3:Y:S01]  /*a5a0*/  LDS.128 R20, [R116] ;  /* 0x0000000074147984 */ /* 0x0002e20000000c00 */
[----:B------:R-:W-:-:S03]  /*a5b0*/  SHF.R.S32.HI R0, RZ, 0x1f, R0 ;  /* 0x0000001fff007819 */ /* 0x000fc60000011400 */
        /* <DEDUP_REMOVED lines=16> */
.L_x_5006:
[----:B------:R-:W-:Y:S05]  /*a6c0*/  BSYNC B0 ;  /* 0x0000000000007941 */ /* 0x000fea0003800000 */
.L_x_5005:
[----:B---34-:R3:W4:Y:S04]  /*a6d0*/  LDS.128 R8, [R116+0x1800] ;  /* 0x0018000074087984 */ /* 0x0187280000000c00 */
[----:B--2---:R3:W2:Y:S01]  /*a6e0*/  LDS.128 R16, [R116+0x2800] ;  /* 0x0028000074107984 */ /* 0x0046a20000000c00 */
[----:B------:R-:W-:Y:S05]  /*a6f0*/  @P1 EXIT ;  /* 0x000000000000194d */ /* 0x000fea0003800000 */
[----:B------:R-:W-:Y:S01]  /*a700*/  IADD3 R7, P0, R7, 0x20, RZ ;  /* 0x0000002007077810 */ /* 0x000fe20007f1e0ff */
[----:B------:R-:W-:Y:S01]  /*a710*/  IMAD.MOV.U32 R2, RZ, RZ, R24 ;  /* 0x000000ffff027224 */ /* 0x000fe200078e0018 */
[----:B------:R-:W-:Y:S01]  /*a720*/  MOV R3, R5 ;  /* 0x0000000500037202 */ /* 0x000fe20000000f00 */
[----:B------:R-:W-:Y:S02]  /*a730*/  ULDC.64 UR4, c[0x0][0x280] ;  /* 0x0000a00000047ab9 */ /* 0x000fe40000000a00 */
[----:B------:R-:W-:Y:S02]  /*a740*/  IMAD.X R0, RZ, RZ, R0, P0 ;  /* 0x000000ffff007224 */ /* 0x000fe400000e0600 */
[----:B------:R-:W-:-:S04]  /*a750*/  IMAD.WIDE.U32 R2, R7, UR6, R2 ;  /* 0x0000000607027c25 */ /* 0x000fc8000f8e0002 */
[----:B------:R-:W-:Y:S01]  /*a760*/  IMAD R0, R0, UR6, RZ ;  /* 0x0000000600007c24 */ /* 0x000fe2000f8e02ff */
[----:B------:R-:W-:-:S03]  /*a770*/  LEA R4, P0, R2, UR4, 0x1 ;  /* 0x0000000402047c11 */ /* 0x000fc6000f8008ff */
[----:B------:R-:W-:-:S05]  /*a780*/  IMAD R0, R7, UR7, R0 ;  /* 0x0000000707007c24 */ /* 0x000fca000f8e0200 */
[----:B------:R-:W-:-:S04]  /*a790*/  IADD3 R0, R0, R3, RZ ;  /* 0x0000000300007210 */ /* 0x000fc80007ffe0ff */
[----:B------:R-:W-:-:S05]  /*a7a0*/  LEA.HI.X R5, R2, UR5, R0, 0x1, P0 ;  /* 0x0000000502057c11 */ /* 0x000fca00080f0c00 */
[----:B------:R-:W-:Y:S04]  /*a7b0*/  STG.E.128 desc[UR10][R4.64], R12 ;  /* 0x0000000c04007986 */ /* 0x000fe8000c101d0a */
[----:B----4-:R-:W-:Y:S04]  /*a7c0*/  STG.E.128 desc[UR10][R4.64+0x40], R8 ;  /* 0x0000400804007986 */ /* 0x010fe8000c101d0a */
[----:B--2---:R-:W-:Y:S01]  /*a7d0*/  STG.E.128 desc[UR10][R4.64+0x80], R16 ;  /* 0x0000801004007986 */ /* 0x004fe2000c101d0a */
[----:B------:R-:W-:Y:S05]  /*a7e0*/  EXIT ;  /* 0x000000000000794d */ /* 0x000fea0003800000 */
.L_x_5007:
        /* <DEDUP_REMOVED lines=9> */
.L_x_6291:


//--------------------- .text._ZN5flash24flash_fwd_splitkv_kernelI23Flash_fwd_kernel_traitsILi96ELi64ELi64ELi4ELb0ELb0EN7cutlass6half_tE19Flash_kernel_traitsILi96ELi64ELi64ELi4ES3_EELb1ELb0ELb1ELb0ELb0ELb0ELb0ELb0EEEvNS_16Flash_fwd_paramsE --------------------------
	.section	.text._ZN5flash24flash_fwd_splitkv_kernelI23Flash_fwd_kernel_traitsILi96ELi64ELi64ELi4ELb0ELb0EN7cutlass6half_tE19Flash_kernel_traitsILi96ELi64ELi64ELi4ES3_EELb1ELb0ELb1ELb0ELb0ELb0ELb0ELb0EEEvNS_16Flash_fwd_paramsE,"ax",@progbits
	.align	128
        .global         _ZN5flash24flash_fwd_splitkv_kernelI23Flash_fwd_kernel_traitsILi96ELi64ELi64ELi4ELb0ELb0EN7cutlass6half_tE19Flash_kernel_traitsILi96ELi64ELi64ELi4ES3_EELb1ELb0ELb1ELb0ELb0ELb0ELb0ELb0EEEvNS_16Flash_fwd_paramsE
        .type           _ZN5flash24flash_fwd_splitkv_kernelI23Flash_fwd_kernel_traitsILi96ELi64ELi64ELi4ELb0ELb0EN7cutlass6half_tE19Flash_kernel_traitsILi96ELi64ELi64ELi4ES3_EELb1ELb0ELb1ELb0ELb0ELb0ELb0ELb0EEEvNS_16Flash_fwd_paramsE,@function
        .size           _ZN5flash24flash_fwd_splitkv_kernelI23Flash_fwd_kernel_traitsILi96ELi64ELi64ELi4ELb0ELb0EN7cutlass6half_tE19Flash_kernel_traitsILi96ELi64ELi64ELi4ES3_EELb1ELb0ELb1ELb0ELb0ELb0ELb0ELb0EEEvNS_16Flash_fwd_paramsE,(.L_x_6292 - _ZN5flash24flash_fwd_splitkv_kernelI23Flash_fwd_kernel_traitsILi96ELi64ELi64ELi4ELb0ELb0EN7cutlass6half_tE19Flash_kernel_traitsILi96ELi64ELi64ELi4ES3_EELb1ELb0ELb1ELb0ELb0ELb0ELb0ELb0EEEvNS_16Flash_fwd_paramsE)
        .other          _ZN5flash24flash_fwd_splitkv_kernelI23Flash_fwd_kernel_traitsILi96ELi64ELi64ELi4ELb0ELb0EN7cutlass6half_tE19Flash_kernel_traitsILi96ELi64ELi64ELi4ES3_EELb1ELb0ELb1ELb0ELb0ELb0ELb0ELb0EEEvNS_16Flash_fwd_paramsE,@"STO_CUDA_ENTRY STV_DEFAULT"
_ZN5flash24flash_fwd_splitkv_kernelI23Flash_fwd_kernel_traitsILi96ELi64ELi64ELi4ELb0ELb0EN7cutlass6half_tE19Flash_kernel_traitsILi96ELi64ELi64ELi4ES3_EELb1ELb0ELb1ELb0ELb0ELb0ELb0ELb0EEEvNS_16Flash_fwd_paramsE:
.text._ZN5flash24flash_fwd_splitkv_kernelI23Flash_fwd_kernel_traitsILi96ELi64ELi64ELi4ELb0ELb0EN7cutlass6half_tE19Flash_kernel_traitsILi96ELi64ELi64ELi4ES3_EELb1ELb0ELb1ELb0ELb0ELb0ELb0ELb0EEEvNS_16Flash_fwd_paramsE:
        /* <DEDUP_REMOVED lines=38> */
.L_x_5008:
[----:B------:R-:W1:Y:S02]  /*0260*/  LDC R4, c[0x0][0x2c8] ;  /* 0x0000b200ff047b82 */ /* 0x000e640000000800 */
.L_x_5009:
[----:B------:R-:W4:Y:S02]  /*0270*/  LDC.64 R2, c[0x0][0x308] ;  /* 0x0000c200ff027b82 */ /* 0x000f240000000a00 */
[----:B----4-:R-:W-:-:S04]  /*0280*/  ISETP.NE.U32.AND P1, PT, R2, RZ, PT ;  /* 0x000000ff0200720c */ /* 0x010fc80003f25070 */
[----:B------:R-:W-:-:S13]  /*0290*/  ISETP.NE.AND.EX P1, PT, R3, RZ, PT, P1 ;  /* 0x000000ff0300720c */ /* 0x000fda0003f25310 */
[----:B------:R-:W4:Y:S01]  /*02a0*/  @P1 LDC.64 R2, c[0x0][0x308] ;  /* 0x0000c200ff021b82 */ /* 0x000f220000000a00 */
[----:B------:R-:W-:-:S07]  /*02b0*/  IMAD.SHL.U32 R83, R27, 0x40, RZ ;  /* 0x000000401b537824 */ /* 0x000fce00078e00ff */
[----:B------:R-:W1:Y:S01]  /*02c0*/  @!P1 LDC R5, c[0x0][0x2cc] ;  /* 0x0000b300ff059b82 */ /* 0x000e620000000800 */
[----:B----4-:R-:W-:-:S07]  /*02d0*/  @P1 IMAD.WIDE R8, R16, 0x4, R2 ;  /* 0x0000000410081825 */ /* 0x010fce00078e0202 */
[----:B------:R-:W4:Y:S01]  /*02e0*/  @!P1 LDC.64 R2, c[0x0][0x318] ;  /* 0x0000c600ff029b82 */ /* 0x000f220000000a00 */
[----:B------:R1:W5:Y:S01]  /*02f0*/  @P1 LDG.E R8, desc[UR10][R8.64] ;  /* 0x0000000a08081981 */ /* 0x000362000c1e1900 */
[----:B--2---:R-:W-:-:S13]  /*0300*/  ISETP.GT.AND P0, PT, R122, R83, PT ;  /* 0x000000537a00720c */ /* 0x004fda0003f04270 */
[----:B------:R-:W-:Y:S05]  /*0310*/  @!P0 EXIT ;  /* 0x000000000000894d */ /* 0x000fea0003800000 */
[----:B---3--:R-:W2:Y:S01]  /*0320*/  LDC R6, c[0x0][0x398] ;  /* 0x0000e600ff067b82 */ /* 0x008ea20000000800 */
[----:B----4-:R-:W-:Y:S01]  /*0330*/  @!P1 ISETP.NE.U32.AND P0, PT, R2, RZ, PT ;  /* 0x000000ff0200920c */ /* 0x010fe20003f05070 */
[----:B-----5:R-:W-:Y:S01]  /*0340*/  @P1 IMAD.IADD R77, R8, 0x1, -R11 ;  /* 0x00000001084d1824 */ /* 0x020fe200078e0a0b */
[----:B------:R-:W-:Y:S01]  /*0350*/  ULDC UR5, c[0x0][0x2c8] ;  /* 0x0000b20000057ab9 */ /* 0x000fe20000000800 */
[----:B------:R-:W3:Y:S01]  /*0360*/  S2R R78, SR_TID.X ;  /* 0x00000000004e7919 */ /* 0x000ee20000002100 */
[----:B------:R-:W-:Y:S01]  /*0370*/  @!P1 ISETP.NE.AND.EX P0, PT, R3, RZ, PT, P0 ;  /* 0x000000ff0300920c */ /* 0x000fe20003f05300 */
[----:B------:R-:W-:Y:S01]  /*0380*/  UIADD3 UR5, UR5, 0x3f, URZ ;  /* 0x0000003f05057890 */ /* 0x000fe2000fffe03f */
[----:B------:R-:W-:Y:S02]  /*0390*/  IADD3 R3, -R122, 0x7f, R83 ;  /* 0x0000007f7a037810 */ /* 0x000fe40007ffe153 */
[----:B-1----:R-:W-:Y:S01]  /*03a0*/  @!P1 SEL R5, R5, RZ, P0 ;  /* 0x000000ff05059207 */ /* 0x002fe20000000000 */
        /* <DEDUP_REMOVED lines=44> */
[----:B------:R-:W-:-:S03]  /*0670*/  SHF.R.S32.HI R7, RZ, 0x1f, R18 ;  /* 0x0000001fff077819 */ /* 0x000fc60000011412 */
[----:B------:R-:W-:Y:S01]  /*0680*/  IMAD R2, R83, R5, R2 ;  /* 0x0000000553027224 */ /* 0x000fe200078e0202 */
[----:B------:R-:W-:Y:S01]  /*0690*/  IADD3 R10, P0, R6, R14, RZ ;  /* 0x0000000e060a7210 */ /* 0x000fe20007f1e0ff */
[----:B------:R-:W-:Y:S01]  /*06a0*/  IMAD R16, R16, UR4, R83 ;  /* 0x0000000410107c24 */ /* 0x000fe2000f8e0253 */
[----:B------:R-:W-:Y:S01]  /*06b0*/  ULDC.64 UR4, c[0x0][0x2a0] ;  /* 0x0000a80000047ab9 */ /* 0x000fe20000000a00 */
[----:B------:R-:W-:Y:S01]  /*06c0*/  IADD3 R6, R8, 0x40, RZ ;  /* 0x0000004008067810 */ /* 0x000fe20007ffe0ff */
[----:B------:R-:W-:Y:S01]  /*06d0*/  IMAD R13, R7, UR4, RZ ;  /* 0x00000004070d7c24 */ /* 0x000fe2000f8e02ff */
[----:B------:R-:W-:Y:S02]  /*06e0*/  IADD3.X R11, R123, R15, R2, P0, !PT ;  /* 0x0000000f7b0b7210 */ /* 0x000fe400007fe402 */
[----:B------:R-:W-:Y:S01]  /*06f0*/  IADD3 R7, R3, 0x20, RZ ;  /* 0x0000002003077810 */ /* 0x000fe20007ffe0ff */
[----:B------:R-:W-:Y:S01]  /*0700*/  IMAD R13, R18, UR5, R13 ;  /* 0x00000005120d7c24 */ /* 0x000fe2000f8e020d */
[----:B------:R-:W-:Y:S01]  /*0710*/  IADD3 R0, P3, R16, R3, RZ ;  /* 0x0000000310007210 */ /* 0x000fe20007f7e0ff */
[----:B------:R-:W-:Y:S01]  /*0720*/  IMAD.WIDE.U32 R18, R18, UR4, R10 ;  /* 0x0000000412127c25 */ /* 0x000fe2000f8e000a */
[----:B------:R-:W-:-:S02]  /*0730*/  ISETP.GE.AND P0, PT, R7, R122, PT ;  /* 0x0000007a0700720c */ /* 0x000fc40003f06270 */
[----:B------:R-:W-:Y:S01]  /*0740*/  SHF.R.S32.HI R11, RZ, 0x1f, R3 ;  /* 0x0000001fff0b7819 */ /* 0x000fe20000011403 */
        /* <DEDUP_REMOVED lines=18> */
.L_x_5012:
[----:B------:R-:W-:Y:S05]  /*0870*/  BSYNC B0 ;  /* 0x0000000000007941 */ /* 0x000fea0003800000 */
.L_x_5011:
        /* <DEDUP_REMOVED lines=20> */
.L_x_5014:
[----:B------:R-:W-:Y:S05]  /*09c0*/  BSYNC B0 ;  /* 0x0000000000007941 */ /* 0x000fea0003800000 */
.L_x_5013:
        /* <DEDUP_REMOVED lines=11> */
.L_x_5010:
        /* <DEDUP_REMOVED lines=24> */
.L_x_5015:
        /* <DEDUP_REMOVED lines=31> */
[----:B-1----:R-:W-:-:S04]  /*0df0*/  IABS R2, R7 ;  /* 0x0000000700027213 */ /* 0x002fc80000000000 */
[----:B------:R-:W1:Y:S08]  /*0e00*/  I2F.RP R5, R2 ;  /* 0x0000000200057306 */ /* 0x000e700000209400 */
[----:B-1---5:R-:W1:Y:S02]  /*0e10*/  MUFU.RCP R10, R5 ;  /* 0x00000005000a7308 */ /* 0x022e640000001000 */
        /* <DEDUP_REMOVED lines=8> */
[----:B---3--:R-:W-:-:S05]  /*0ea0*/  IMAD.HI.U32 R12, R11, R4, RZ ;  /* 0x000000040b0c7227 */ /* 0x008fca00078e00ff */
[----:B------:R-:W-:-:S05]  /*0eb0*/  IADD3 R3, -R12, RZ, RZ ;  /* 0x000000ff0c037210 */ /* 0x000fca0007ffe1ff */
[----:B------:R-:W-:Y:S02]  /*0ec0*/  IMAD R3, R2, R3, R4 ;  /* 0x0000000302037224 */ /* 0x000fe400078e0204 */
[----:B------:R-:W-:-:S03]  /*0ed0*/  IMAD.MOV R4, RZ, RZ, -R9 ;  /* 0x000000ffff047224 */ /* 0x000fc600078e0a09 */
[----:B------:R-:W-:Y:S01]  /*0ee0*/  ISETP.GT.U32.AND P1, PT, R2, R3, PT ;  /* 0x000000030200720c */ /* 0x000fe20003f24070 */
[----:B------:R-:W-:-:S05]  /*0ef0*/  IMAD R25, R8, R4, R25 ;  /* 0x0000000408197224 */ /* 0x000fca00078e0219 */
[----:B------:R-:W-:-:S07]  /*0f00*/  SHF.R.S32.HI R15, RZ, 0x1f, R25 ;  /* 0x0000001fff0f7819 */ /* 0x000fce0000011419 */
        /* <DEDUP_REMOVED lines=22> */
[----:B------:R-:W-:Y:S02]  /*1070*/  IMAD R4, R25, R93, R4 ;  /* 0x0000005d19047224 */ /* 0x000fe400078e0204 */
[----:B------:R-:W-:Y:S01]  /*1080*/  IMAD.MOV.U32 R10, RZ, RZ, R8 ;  /* 0x000000ffff0a7224 */ /* 0x000fe200078e0008 */
[----:B------:R-:W-:Y:S02]  /*1090*/  IADD3 R8, R29, R3, RZ ;  /* 0x000000031d087210 */ /* 0x000fe40007ffe0ff */
[----:B------:R-:W-:Y:S01]  /*10a0*/  IADD3 R11, R9, R4, RZ ;  /* 0x00000004090b7210 */ /* 0x000fe20007ffe0ff */
[----:B------:R-:W-:-:S04]  /*10b0*/  IMAD R9, R7, UR4, RZ ;  /* 0x0000000407097c24 */ /* 0x000fc8000f8e02ff */
[C---:B------:R-:W-:Y:S02]  /*10c0*/  IMAD R9, R12.reuse, UR5, R9 ;  /* 0x000000050c097c24 */ /* 0x040fe4000f8e0209 */
[----:B------:R-:W-:-:S05]  /*10d0*/  IMAD.WIDE.U32 R30, R12, UR4, R10 ;  /* 0x000000040c1e7c25 */ /* 0x000fca000f8e000a */
[----:B------:R-:W-:Y:S01]  /*10e0*/  IADD3 R0, R31, R9, RZ ;  /* 0x000000091f007210 */ /* 0x000fe20007ffe0ff */
[----:B------:R-:W-:Y:S06]  /*10f0*/  BRA `(.L_x_5017) ;  /* 0x0000000400347947 */ /* 0x000fec0003800000 */
.L_x_5016:
        /* <DEDUP_REMOVED lines=49> */
.L_x_5018:
        /* <DEDUP_REMOVED lines=28> */
.L_x_5017:
[----:B------:R-:W-:Y:S01]  /*15d0*/  ISETP.NE.AND P0, PT, R123, -0x1, PT ;  /* 0xffffffff7b00780c */ /* 0x000fe20003f05270 */
[----:B------:R-:W1:Y:S01]  /*15e0*/  S2UR UR8, SR_CgaCtaId ;  /* 0x00000000000879c3 */ /* 0x000e620000008800 */
[----:B------:R-:W-:Y:S01]  /*15f0*/  SHF.R.S32.HI R23, RZ, 0x1f, R78 ;  /* 0x0000001fff177819 */ /* 0x000fe2000001144e */
[----:B------:R-:W-:Y:S01]  /*1600*/  IMAD.IADD R14, R122, 0x1, -R83 ;  /* 0x000000017a0e7824 */ /* 0x000fe200078e0a53 */
[----:B------:R-:W-:Y:S01]  /*1610*/  ULDC.64 UR4, c[0x0][0x268] ;  /* 0x00009a0000047ab9 */ /* 0x000fe20000000a00 */
[----:B------:R-:W-:Y:S01]  /*1620*/  SHF.R.S32.HI R19, RZ, 0x1f, R18 ;  /* 0x0000001fff137819 */ /* 0x000fe20000011412 */
[----:B------:R-:W-:Y:S01]  /*1630*/  IMAD R7, R7, UR4, RZ ;  /* 0x0000000407077c24 */ /* 0x000fe2000f8e02ff */
[CC--:B------:R-:W-:Y:S01]  /*1640*/  LEA.HI R9, R23.reuse, R78.reuse, RZ, 0x2 ;  /* 0x0000004e17097211 */ /* 0x0c0fe200078f10ff */
[----:B------:R-:W-:Y:S01]  /*1650*/  ULDC.64 UR6, c[0x0][0x258] ;  /* 0x0000960000067ab9 */ /* 0x000fe20000000a00 */
[----:B------:R-:W-:Y:S01]  /*1660*/  LEA.HI R17, R23, R78, RZ, 0x3 ;  /* 0x0000004e17117211 */ /* 0x000fe200078f18ff */
[----:B------:R-:W-:Y:S01]  /*1670*/  UMOV UR9, 0x400 ;  /* 0x0000040000097882 */ /* 0x000fe20000000000 */
[C---:B------:R-:W-:Y:S01]  /*1680*/  LOP3.LUT R11, R9.reuse, 0xfffffffc, RZ, 0xc0, !PT ;  /* 0xfffffffc090b7812 */ /* 0x040fe200078ec0ff */
[----:B------:R-:W-:Y:S01]  /*1690*/  VIADD R120, R96, 0xffffffff ;  /* 0xffffffff60787836 */ /* 0x000fe20000000000 */
[----:B------:R-:W2:Y:S01]  /*16a0*/  @!P0 LDC.64 R2, c[0x0][0x228] ;  /* 0x00008a00ff028b82 */ /* 0x000ea20000000a00 */
[----:B------:R-:W-:Y:S01]  /*16b0*/  @!P0 SHF.R.S32.HI R13, RZ, 0x1f, R16 ;  /* 0x0000001fff0d8819 */ /* 0x000fe20000011410 */
[----:B------:R-:W-:Y:S01]  /*16c0*/  IMAD R7, R12, UR5, R7 ;  /* 0x000000050c077c24 */ /* 0x000fe2000f8e0207 */
[----:B------:R-:W-:Y:S01]  /*16d0*/  SHF.R.S32.HI R20, RZ, 0x2, R9 ;  /* 0x00000002ff147819 */ /* 0x000fe20000011409 */
[----:B------:R-:W-:Y:S01]  /*16e0*/  IMAD.IADD R124, R78, 0x1, -R11 ;  /* 0x000000014e7c7824 */ /* 0x000fe200078e0a0b */
[----:B-----5:R-:W-:Y:S01]  /*16f0*/  SHF.R.S32.HI R10, RZ, 0x3, R17 ;  /* 0x00000003ff0a7819 */ /* 0x020fe20000011411 */
[----:B------:R-:W-:Y:S01]  /*1700*/  BSSY B0, `(.L_x_5019) ;  /* 0x0000054000007945 */ /* 0x000fe20003800000 */
[----:B------:R-:W-:Y:S01]  /*1710*/  LEA.HI R9, R9, R20, RZ, 0x1 ;  /* 0x0000001409097211 */ /* 0x000fe200078f08ff */
[----:B------:R-:W3:Y:S01]  /*1720*/  @P0 LDC.64 R4, c[0x0][0x240] ;  /* 0x00009000ff040b82 */ /* 0x000ee20000000a00 */
[----:B------:R-:W-:Y:S01]  /*1730*/  SHF.L.U32 R124, R124, 0x3, RZ ;  /* 0x000000037c7c7819 */ /* 0x000fe200000006ff */
[----:B------:R-:W-:Y:S01]  /*1740*/  IMAD.SHL.U32 R121, R10, 0x40, RZ ;  /* 0x000000400a797824 */ /* 0x000fe200078e00ff */
[----:B------:R-:W-:Y:S01]  /*1750*/  LEA.HI R80, R23, R78, RZ, 0x5 ;  /* 0x0000004e17507211 */ /* 0x000fe200078f28ff */
[----:B------:R-:W-:Y:S01]  /*1760*/  VIADD R11, R20, 0x20 ;  /* 0x00000020140b7836 */ /* 0x000fe20000000000 */
[C---:B------:R-:W-:Y:S01]  /*1770*/  IADD3 R28, P1, R124.reuse, R28, RZ ;  /* 0x0000001c7c1c7210 */ /* 0x040fe20007f3e0ff */
[----:B------:R-:W-:Y:S01]  /*1780*/  VIADD R114, R124, 0x40 ;  /* 0x000000407c727836 */ /* 0x000fe20000000000 */
[----:B------:R-:W-:-:S02]  /*1790*/  LOP3.LUT R121, R121, 0xc0, RZ, 0xc0, !PT ;  /* 0x000000c079797812 */ /* 0x000fc400078ec0ff */
[-C--:B------:R-:W-:Y:S02]  /*17a0*/  ISETP.GE.AND P4, PT, R20, R14.reuse, PT ;  /* 0x0000000e1400720c */ /* 0x080fe40003f86270 */
[----:B------:R-:W-:Y:S02]  /*17b0*/  ISETP.GE.AND P2, PT, R11, R14, PT ;  /* 0x0000000e0b00720c */ /* 0x000fe40003f46270 */
[----:B------:R-:W-:Y:S02]  /*17c0*/  LOP3.LUT R14, R121, 0x18, R124, 0xf8, !PT ;  /* 0x00000018790e7812 */ /* 0x000fe400078ef87c */
[----:B------:R-:W-:Y:S01]  /*17d0*/  SHF.R.U32.HI R121, RZ, 0x3, R121 ;  /* 0x00000003ff797819 */ /* 0x000fe20000011679 */
[-C--:B--2---:R-:W-:Y:S01]  /*17e0*/  @!P0 IMAD R13, R13, R2.reuse, RZ ;  /* 0x000000020d0d8224 */ /* 0x084fe200078e02ff */
[----:B------:R-:W-:Y:S01]  /*17f0*/  SHF.R.S32.HI R81, RZ, 0x5, R80 ;  /* 0x00000005ff517819 */ /* 0x000fe20000011450 */
[----:B------:R-:W-:Y:S01]  /*1800*/  @!P0 IMAD.WIDE.U32 R34, R16, R2, RZ ;  /* 0x0000000210228225 */ /* 0x000fe200078e00ff */
[----:B------:R-:W-:-:S02]  /*1810*/  LOP3.LUT R121, R14, R121, RZ, 0x3c, !PT ;  /* 0x000000790e797212 */ /* 0x000fc400078e3cff */
[----:B------:R-:W-:Y:S01]  /*1820*/  IADD3 R30, P3, R124, R30, RZ ;  /* 0x0000001e7c1e7210 */ /* 0x000fe20007f7e0ff */
[----:B------:R-:W-:Y:S01]  /*1830*/  @!P0 IMAD R3, R16, R3, R13 ;  /* 0x0000000310038224 */ /* 0x000fe200078e020d */
[----:B------:R-:W-:Y:S01]  /*1840*/  SHF.R.S32.HI R21, RZ, 0x1f, R20 ;  /* 0x0000001fff157819 */ /* 0x000fe20000011414 */
[----:B---3--:R-:W-:Y:S01]  /*1850*/  @P0 IMAD.WIDE.U32 R32, R123, R4, RZ ;  /* 0x000000047b200225 */ /* 0x008fe200078e00ff */
[----:B------:R-:W-:-:S03]  /*1860*/  IADD3 R115, R124, 0x20, RZ ;  /* 0x000000207c737810 */ /* 0x000fc60007ffe0ff */
[----:B------:R-:W-:Y:S01]  /*1870*/  @P0 IMAD R2, R123, R5, R33 ;  /* 0x000000057b020224 */ /* 0x000fe200078e0221 */
[----:B------:R-:W-:Y:S01]  /*1880*/  LOP3.LUT R5, R9, 0x7fffffe, RZ, 0xc0, !PT ;  /* 0x07fffffe09057812 */ /* 0x000fe200078ec0ff */
[----:B------:R-:W-:Y:S01]  /*1890*/  @!P0 IMAD.IADD R2, R35, 0x1, R3 ;  /* 0x0000000123028824 */ /* 0x000fe200078e0203 */
[----:B------:R-:W-:Y:S01]  /*18a0*/  SHF.R.S32.HI R3, RZ, 0x1f, R124 ;  /* 0x0000001fff037819 */ /* 0x000fe2000001147c */
[----:B------:R-:W-:Y:S02]  /*18b0*/  @!P0 IMAD.MOV.U32 R32, RZ, RZ, R34 ;  /* 0x000000ffff208224 */ /* 0x000fe400078e0022 */
[----:B------:R-:W-:Y:S02]  /*18c0*/  IMAD.IADD R4, R20, 0x1, -R5 ;  /* 0x0000000114047824 */ /* 0x000fe400078e0a05 */
[----:B------:R-:W-:Y:S01]  /*18d0*/  IMAD.X R29, R3, 0x1, R8, P1 ;  /* 0x00000001031d7824 */ /* 0x000fe200008e0608 */
[----:B------:R-:W-:Y:S01]  /*18e0*/  IADD3 R32, P0, R124, R32, RZ ;  /* 0x000000207c207210 */ /* 0x000fe20007f1e0ff */
[----:B------:R-:W2:Y:S01]  /*18f0*/  LDC.64 R8, c[0x0][0x3c8] ;  /* 0x0000f200ff087b82 */ /* 0x000ea20000000a00 */
[----:B------:R-:W-:Y:S01]  /*1900*/  LEA R4, R81, R4, 0x3 ;  /* 0x0000000451047211 */ /* 0x000fe200078e18ff */
[----:B------:R-:W-:Y:S01]  /*1910*/  IMAD R35, R19, UR6, RZ ;  /* 0x0000000613237c24 */ /* 0x000fe2000f8e02ff */
[----:B------:R-:W-:Y:S01]  /*1920*/  IADD3.X R33, R3, R2, RZ, P0, !PT ;  /* 0x0000000203217210 */ /* 0x000fe200007fe4ff */
[----:B------:R-:W-:Y:S01]  /*1930*/  IMAD.WIDE.U32 R12, R12, UR4, R28 ;  /* 0x000000040c0c7c25 */ /* 0x000fe2000f8e001c */
[----:B-1----:R-:W-:-:S03]  /*1940*/  ULEA UR4, UR8, UR9, 0x18 ;  /* 0x0000000908047291 */ /* 0x002fc6000f8ec03f */
[----:B------:R-:W-:Y:S02]  /*1950*/  IMAD.U32 R121, R4, 0x20, R121 ;  /* 0x0000002004797824 */ /* 0x000fe400078e0079 */
[----:B------:R-:W-:Y:S02]  /*1960*/  IMAD.X R31, R3, 0x1, R0, P3 ;  /* 0x00000001031f7824 */ /* 0x000fe400018e0600 */
[----:B------:R-:W-:Y:S01]  /*1970*/  IMAD.SHL.U32 R0, R120, 0x40, RZ ;  /* 0x0000004078007824 */ /* 0x000fe200078e00ff */
[----:B------:R-:W-:Y:S01]  /*1980*/  LEA R121, R121, UR4, 0x1 ;  /* 0x0000000479797c11 */ /* 0x000fe2000f8e08ff */
[C---:B------:R-:W-:Y:S02]  /*1990*/  IMAD R35, R18.reuse, UR7, R35 ;  /* 0x0000000712237c24 */ /* 0x040fe4000f8e0223 */
[----:B------:R-:W-:-:S04]  /*19a0*/  IMAD.WIDE.U32 R32, R18, UR6, R32 ;  /* 0x0000000612207c25 */ /* 0x000fc8000f8e0020 */
        /* <DEDUP_REMOVED lines=17> */
[----:B------:R-:W4:Y:S01]  /*1ac0*/  @!P4 LDC.64 R2, c[0x0][0x210] ;  /* 0x00008400ff02cb82 */ /* 0x000f220000000a00 */
[----:B------:R3:W-:Y:S01]  /*1ad0*/  @P5 STS.64 [R121+0x8], RZ ;  /* 0x000008ff79005388 */ /* 0x0007e20000000a00 */
[----:B-1----:R-:W-:-:S04]  /*1ae0*/  @!P5 LEA R4, P1, R36, R4, 0x1 ;  /* 0x000000042404d211 */ /* 0x002fc800078208ff */
[C---:B------:R-:W-:Y:S02]  /*1af0*/  @!P5 LEA.HI.X R5, R36.reuse, R5, R22, 0x1, P1 ;  /* 0x000000052405d211 */ /* 0x040fe400008f0c16 */
[----:B----4-:R-:W-:-:S03]  /*1b00*/  @!P4 LEA R2, P0, R36, R2, 0x1 ;  /* 0x000000022402c211 */ /* 0x010fc600078008ff */
        /* <DEDUP_REMOVED lines=19> */
.L_x_5020:
[----:B------:R-:W-:Y:S05]  /*1c40*/  BSYNC B0 ;  /* 0x0000000000007941 */ /* 0x000fea0003800000 */
.L_x_5019:
        /* <DEDUP_REMOVED lines=13> */
[----:B---3--:R-:W3:Y:S01]  /*1d20*/  @!P3 LDC.64 R4, c[0x0][0x210] ;  /* 0x00008400ff04bb82 */ /* 0x008ee20000000a00 */
[----:B------:R-:W-:Y:S01]  /*1d30*/  IMAD R27, R22, UR7, R27 ;  /* 0x00000007161b7c24 */ /* 0x000fe2000f8e021b */
[----:B------:R4:W-:Y:S06]  /*1d40*/  @P3 STS.128 [R121+0x800], RZ ;  /* 0x000800ff79003388 */ /* 0x0009ec0000000c00 */
[----:B-1----:R-:W1:Y:S01]  /*1d50*/  @!P2 LDC.64 R2, c[0x0][0x210] ;  /* 0x00008400ff02ab82 */ /* 0x002e620000000a00 */
[----:B---3--:R-:W-:Y:S01]  /*1d60*/  @!P3 LEA R26, P4, R28, R4, 0x1 ;  /* 0x000000041c1ab211 */ /* 0x008fe200078808ff */
        /* <DEDUP_REMOVED lines=22> */
.L_x_5022:
[----:B------:R-:W-:Y:S05]  /*1ed0*/  BSYNC B0 ;  /* 0x0000000000007941 */ /* 0x000fea0003800000 */
.L_x_5021:
[C---:B------:R-:W-:Y:S01]  /*1ee0*/  ISETP.GE.AND P0, PT, R20.reuse, R14, PT ;  /* 0x0000000e1400720c */ /* 0x040fe20003f06270 */
[-C--:B------:R-:W-:Y:S01]  /*1ef0*/  IMAD R98, R21, R92.reuse, RZ ;  /* 0x0000005c15627224 */ /* 0x080fe200078e02ff */
[----:B------:R-:W-:Y:S01]  /*1f00*/  BSSY B0, `(.L_x_5023) ;  /* 0x000002a000007945 */ /* 0x000fe20003800000 */
[C---:B------:R-:W-:Y:S01]  /*1f10*/  IMAD.WIDE.U32 R30, R20.reuse, R92, R30 ;  /* 0x0000005c141e7225 */ /* 0x040fe200078e001e */
[C---:B------:R-:W-:Y:S02]  /*1f20*/  IADD3 R86, P5, R20.reuse, R25, RZ ;  /* 0x0000001914567210 */ /* 0x040fe40007fbe0ff */
        /* <DEDUP_REMOVED lines=12> */
[----:B---3--:R-:W3:Y:S01]  /*1ff0*/  @!P3 LDC.64 R4, c[0x0][0x218] ;  /* 0x00008600ff04bb82 */ /* 0x008ee20000000a00 */
[----:B------:R2:W-:Y:S04]  /*2000*/  @P3 STS [R121+0x3000], RZ ;  /* 0x003000ff79003388 */ /* 0x0005e80000000800 */
[----:B------:R2:W-:Y:S03]  /*2010*/  @P3 STS [R121+0x3004], RZ ;  /* 0x003004ff79003388 */ /* 0x0005e60000000800 */
[----:B-1--4-:R-:W1:Y:S01]  /*2020*/  @!P2 LDC.64 R2, c[0x0][0x218] ;  /* 0x00008600ff02ab82 */ /* 0x012e620000000a00 */
[----:B------:R4:W-:Y:S01]  /*2030*/  @P3 STS.64 [R121+0x3008], RZ ;  /* 0x003008ff79003388 */ /* 0x0009e20000000a00 */
[----:B---3--:R-:W-:-:S04]  /*2040*/  @!P3 LEA R4, P1, R97, R4, 0x1 ;  /* 0x000000046104b211 */ /* 0x008fc800078208ff */
        /* <DEDUP_REMOVED lines=13> */
[----:B--2---:R-:W-:Y:S05]  /*2120*/  @P0 BRA `(.L_x_5024) ;  /* 0x00000000001c0947 */ /* 0x004fea0003800000 */
[----:B------:R-:W-:Y:S02]  /*2130*/  ULDC.64 UR6, c[0x0][0x218] ;  /* 0x0000860000067ab9 */ /* 0x000fe40000000a00 */
[----:B----4-:R-:W-:-:S04]  /*2140*/  LEA R2, P0, R97, UR6, 0x1 ;  /* 0x0000000661027c11 */ /* 0x010fc8000f8008ff */
[----:B------:R-:W-:-:S05]  /*2150*/  LEA.HI.X R3, R97, UR7, R98, 0x1, P0 ;  /* 0x0000000761037c11 */ /* 0x000fca00080f0c62 */
[----:B------:R-:W-:Y:S01]  /*2160*/  @!PT LDS RZ, [RZ] ;  /* 0x00000000fffff984 */ /* 0x000fe20000000800 */
[----:B------:R-:W-:Y:S01]  /*2170*/  @!PT LDS RZ, [RZ] ;  /* 0x00000000fffff984 */ /* 0x000fe20000000800 */
[----:B------:R-:W-:Y:S01]  /*2180*/  @!PT LDS RZ, [RZ] ;  /* 0x00000000fffff984 */ /* 0x000fe20000000800 */
[----:B------:R1:W-:Y:S04]  /*2190*/  LDGSTS.E.BYPASS.LTC128B.128 [R121+0x5000], desc[UR10][R2.64+0x80] ;  /* 0x0500008002797fae */ /* 0x0003e8000b901d4a */
.L_x_5024:
[----:B------:R-:W-:Y:S05]  /*21a0*/  BSYNC B0 ;  /* 0x0000000000007941 */ /* 0x000fea0003800000 */
.L_x_5023:
        /* <DEDUP_REMOVED lines=8> */
[----:B---34-:R-:W3:Y:S01]  /*2230*/  @!P3 LDC.64 R4, c[0x0][0x218] ;  /* 0x00008600ff04bb82 */ /* 0x018ee20000000a00 */
[----:B------:R4:W-:Y:S07]  /*2240*/  @P3 STS.128 [R121+0x3800], RZ ;  /* 0x003800ff79003388 */ /* 0x0009ee0000000c00 */
[----:B-1----:R-:W1:Y:S01]  /*2250*/  @!P2 LDC.64 R2, c[0x0][0x218] ;  /* 0x00008600ff02ab82 */ /* 0x002e620000000a00 */
        /* <DEDUP_REMOVED lines=22> */
.L_x_5026:
[----:B------:R-:W-:Y:S05]  /*23c0*/  BSYNC B0 ;  /* 0x0000000000007941 */ /* 0x000fea0003800000 */
.L_x_5025:
[----:B------:R-:W0:Y:S01]  /*23d0*/  LDGDEPBAR ;  /* 0x00000000000079af */ /* 0x000e220000000000 */
[----:B-1-34-:R-:W-:Y:S01]  /*23e0*/  SHF.R.S32.HI R2, RZ, 0x1f, R16 ;  /* 0x0000001fff027819 */ /* 0x01afe20000011410 */
[----:B------:R-:W-:Y:S01]  /*23f0*/  ULDC.64 UR6, c[0x0][0x3d0] ;  /* 0x0000f40000067ab9 */ /* 0x000fe20000000a00 */
[----:B------:R-:W-:Y:S01]  /*2400*/  SHF.R.S32.HI R4, RZ, 0x4, R23 ;  /* 0x00000004ff047819 */ /* 0x000fe20000011417 */
[----:B------:R-:W-:Y:S01]  /*2410*/  IMAD.WIDE.U32 R18, R16, UR6, R18 ;  /* 0x0000000610127c25 */ /* 0x000fe2000f8e0012 */
[----:B------:R-:W-:Y:S01]  /*2420*/  ISETP.GE.AND P1, PT, R20, R14, PT ;  /* 0x0000000e1400720c */ /* 0x000fe20003f26270 */
[----:B------:R-:W1:Y:S01]  /*2430*/  LDC.64 R94, c[0x0][0x250] ;  /* 0x00009400ff5e7b82 */ /* 0x000e620000000a00 */
[C---:B------:R-:W-:Y:S01]  /*2440*/  LOP3.LUT R79, R23.reuse, 0xfffffff0, RZ, 0xc0, !PT ;  /* 0xfffffff0174f7812 */ /* 0x040fe200078ec0ff */
[----:B------:R-:W-:Y:S01]  /*2450*/  IMAD R3, R2, UR6, RZ ;  /* 0x0000000602037c24 */ /* 0x000fe2000f8e02ff */
[----:B------:R-:W-:Y:S01]  /*2460*/  LEA.HI R5, R23, R4, RZ, 0x1 ;  /* 0x0000000417057211 */ /* 0x000fe200078f08ff */
[----:B------:R-:W-:Y:S01]  /*2470*/  IMAD.X R15, R21, 0x1, R15, P5 ;  /* 0x00000001150f7824 */ /* 0x000fe200028e060f */
[----:B--2---:R-:W-:Y:S01]  /*2480*/  LEA R20, P2, R18, R8, 0x2 ;  /* 0x0000000812147211 */ /* 0x004fe200078410ff */
[----:B------:R-:W-:Y:S01]  /*2490*/  IMAD R16, R16, UR7, R3 ;  /* 0x0000000710107c24 */ /* 0x000fe2000f8e0203 */
[----:B------:R-:W-:Y:S01]  /*24a0*/  LOP3.LUT R3, R17, 0xfffffff8, RZ, 0xc0, !PT ;  /* 0xfffffff811037812 */ /* 0x000fe200078ec0ff */
[C---:B------:R-:W-:Y:S01]  /*24b0*/  IMAD.IADD R79, R78.reuse, 0x1, -R79 ;  /* 0x000000014e4f7824 */ /* 0x040fe200078e0a4f */
[----:B------:R-:W-:Y:S01]  /*24c0*/  LOP3.LUT R5, R5, 0xfffffffe, RZ, 0xc0, !PT ;  /* 0xfffffffe05057812 */ /* 0x000fe200078ec0ff */
[----:B------:R-:W-:Y:S01]  /*24d0*/  IMAD.IADD R16, R19, 0x1, R16 ;  /* 0x0000000113107824 */ /* 0x000fe200078e0210 */
[----:B------:R-:W-:Y:S01]  /*24e0*/  ISETP.GE.AND P0, PT, R11, R14, PT ;  /* 0x0000000e0b00720c */ /* 0x000fe20003f06270 */
[----:B------:R-:W-:Y:S01]  /*24f0*/  IMAD.IADD R3, R78, 0x1, -R3 ;  /* 0x000000014e037824 */ /* 0x000fe200078e0a03 */
[----:B------:R-:W-:Y:S01]  /*2500*/  ULDC.64 UR6, c[0x0][0x220] ;  /* 0x0000880000067ab9 */ /* 0x000fe20000000a00 */
[----:B------:R-:W-:Y:S01]  /*2510*/  IMAD.IADD R5, R4, 0x1, -R5 ;  /* 0x0000000104057824 */ /* 0x000fe200078e0a05 */
[----:B------:R-:W-:Y:S01]  /*2520*/  LEA.HI.X R21, R18, R9, R16, 0x2, P2 ;  /* 0x0000000912157211 */ /* 0x000fe200010f1410 */
[----:B------:R-:W-:Y:S01]  /*2530*/  IMAD.IADD R13, R13, 0x1, R7 ;  /* 0x000000010d0d7824 */ /* 0x000fe200078e0207 */
[----:B------:R-:W-:Y:S01]  /*2540*/  LEA.HI R14, R3, R3, RZ, 0x1 ;  /* 0x00000003030e7211 */ /* 0x000fe200078f08ff */
[----:B------:R-:W-:-:S04]  /*2550*/  DEPBAR.LE SB0, 0x0 ;  /* 0x000080000000791a */ /* 0x000fc80000000000 */
[----:B------:R-:W-:Y:S01]  /*2560*/  LEA.HI R18, R79, R79, RZ, 0x1 ;  /* 0x0000004f4f127211 */ /* 0x000fe200078f08ff */
[----:B------:R2:W5:Y:S01]  /*2570*/  LDG.E R2, desc[UR10][R20.64] ;  /* 0x0000000a14027981 */ /* 0x000562000c1e1900 */
[----:B------:R-:W-:Y:S01]  /*2580*/  SHF.R.S32.HI R4, RZ, 0x1, R14 ;  /* 0x00000001ff047819 */ /* 0x000fe2000001140e */
[----:B------:R-:W-:Y:S01]  /*2590*/  IMAD.SHL.U32 R9, R10, 0x8, RZ ;  /* 0x000000080a097824 */ /* 0x000fe200078e00ff */
[--C-:B------:R-:W-:Y:S01]  /*25a0*/  SHF.R.S32.HI R16, RZ, 0x1, R18.reuse ;  /* 0x00000001ff107819 */ /* 0x100fe20000011412 */
[----:B------:R-:W-:Y:S01]  /*25b0*/  BAR.SYNC.DEFER_BLOCKING 0x0 ;  /* 0x0000000000007b1d */ /* 0x000fe20000010000 */
[----:B------:R-:W-:Y:S01]  /*25c0*/  SHF.R.S32.HI R11, RZ, 0x1f, R18 ;  /* 0x0000001fff0b7819 */ /* 0x000fe20000011412 */
[----:B------:R-:W-:Y:S01]  /*25d0*/  IMAD.SHL.U32 R8, R4, 0x40, RZ ;  /* 0x0000004004087824 */ /* 0x000fe200078e00ff */
[----:B------:R-:W-:Y:S01]  /*25e0*/  LOP3.LUT R14, R14, 0x7fffffe, RZ, 0xc0, !PT ;  /* 0x07fffffe0e0e7812 */ /* 0x000fe200078ec0ff */
[----:B-1----:R-:W-:Y:S01]  /*25f0*/  IMAD R15, R15, R94, RZ ;  /* 0x0000005e0f0f7224 */ /* 0x002fe200078e02ff */
[----:B------:R-:W-:Y:S01]  /*2600*/  LEA.HI R11, R11, R16, RZ, 0x2 ;  /* 0x000000100b0b7211 */ /* 0x000fe200078f10ff */
[----:B------:R-:W-:Y:S01]  /*2610*/  ULDC UR5, c[0x0][0x2e8] ;  /* 0x0000ba0000057ab9 */ /* 0x000fe20000000800 */
[----:B------:R-:W-:Y:S01]  /*2620*/  LOP3.LUT R8, R8, 0xc0, RZ, 0xc0, !PT ;  /* 0x000000c008087812 */ /* 0x000fe200078ec0ff */
[----:B------:R-:W-:Y:S01]  /*2630*/  IMAD.IADD R14, R3, 0x1, -R14 ;  /* 0x00000001030e7824 */ /* 0x000fe200078e0a0e */
[----:B------:R-:W-:Y:S01]  /*2640*/  LOP3.LUT R11, R11, 0xfffffffc, RZ, 0xc0, !PT ;  /* 0xfffffffc0b0b7812 */ /* 0x000fe200078ec0ff */
[----:B------:R-:W-:Y:S01]  /*2650*/  IMAD R15, R86, R95, R15 ;  /* 0x0000005f560f7224 */ /* 0x000fe200078e020f */
[----:B------:R-:W-:Y:S01]  /*2660*/  SHF.R.S32.HI R10, RZ, 0x1f, R79 ;  /* 0x0000001fff0a7819 */ /* 0x000fe2000001144f */
[C---:B------:R-:W-:Y:S01]  /*2670*/  IMAD R7, R5.reuse, 0x8, R14 ;  /* 0x0000000805077824 */ /* 0x040fe200078e020e */
[----:B------:R-:W-:Y:S01]  /*2680*/  LOP3.LUT R9, R8, 0x8, R9, 0xf8, !PT ;  /* 0x0000000808097812 */ /* 0x000fe200078ef809 */
[----:B------:R-:W-:Y:S01]  /*2690*/  IMAD.IADD R3, R16, 0x1, -R11 ;  /* 0x0000000110037824 */ /* 0x000fe200078e0a0b */
[----:B------:R-:W-:Y:S01]  /*26a0*/  SHF.R.U32.HI R8, RZ, 0x3, R8 ;  /* 0x00000003ff087819 */ /* 0x000fe20000011608 */
[----:B------:R-:W-:Y:S01]  /*26b0*/  IMAD.SHL.U32 R5, R5, 0x8, RZ ;  /* 0x0000000805057824 */ /* 0x000fe200078e00ff */
[----:B------:R-:W-:Y:S01]  /*26c0*/  LEA.HI R10, R10, R79, RZ, 0x3 ;  /* 0x0000004f0a0a7211 */ /* 0x000fe200078f18ff */
[----:B------:R-:W-:Y:S01]  /*26d0*/  IMAD.WIDE.U32 R86, R86, R94, R12 ;  /* 0x0000005e56567225 */ /* 0x000fe200078e000c */
[----:B------:R-:W-:Y:S01]  /*26e0*/  LOP3.LUT R8, R9, R8, RZ, 0x3c, !PT ;  /* 0x0000000809087212 */ /* 0x000fe200078e3cff */
[----:B------:R-:W-:Y:S01]  /*26f0*/  BSSY B0, `(.L_x_5027) ;  /* 0x0000038000007945 */ /* 0x000fe20003800000 */
[----:B------:R-:W-:Y:S01]  /*2700*/  LOP3.LUT R18, R18, 0x7fffffe, RZ, 0xc0, !PT ;  /* 0x07fffffe12127812 */ /* 0x000fe200078ec0ff */
[----:B------:R-:W-:Y:S01]  /*2710*/  IMAD.SHL.U32 R9, R3, 0x40, RZ ;  /* 0x0000004003097824 */ /* 0x000fe200078e00ff */
[----:B------:R-:W-:Y:S01]  /*2720*/  LEA R140, P2, R86, UR6, 0x1 ;  /* 0x00000006568c7c11 */ /* 0x000fe2000f8408ff */
[----:B------:R-:W-:Y:S01]  /*2730*/  IMAD.SHL.U32 R10, R10, 0x20, RZ ;  /* 0x000000200a0a7824 */ /* 0x000fe200078e00ff */
[----:B------:R2:W-:Y:S01]  /*2740*/  @P1 STS [R121+0x6000], RZ ;  /* 0x006000ff79001388 */ /* 0x0005e20000000800 */
[----:B------:R-:W-:Y:S01]  /*2750*/  IMAD.IADD R79, R79, 0x1, -R18 ;  /* 0x000000014f4f7824 */ /* 0x000fe200078e0a12 */
[----:B------:R-:W-:Y:S01]  /*2760*/  LOP3.LUT R14, R9, 0xc0, RZ, 0xc0, !PT ;  /* 0x000000c0090e7812 */ /* 0x000fe200078ec0ff */
[----:B------:R-:W-:Y:S01]  /*2770*/  IMAD.U32 R112, R7, 0x20, R8 ;  /* 0x0000002007707824 */ /* 0x000fe200078e0008 */
[----:B------:R2:W-:Y:S01]  /*2780*/  @P1 STS [R121+0x6004], RZ ;  /* 0x006004ff79001388 */ /* 0x0005e20000000800 */
[----:B------:R-:W-:Y:S01]  /*2790*/  LOP3.LUT R76, R10, 0xffffff00, RZ, 0xc0, !PT ;  /* 0xffffff000a4c7812 */ /* 0x000fe200078ec0ff */
[----:B------:R-:W-:Y:S01]  /*27a0*/  IMAD.IADD R84, R87, 0x1, R15 ;  /* 0x0000000157547824 */ /* 0x000fe200078e020f */
[----:B------:R-:W-:Y:S01]  /*27b0*/  LOP3.LUT R5, R14, 0x8, R5, 0xf8, !PT ;  /* 0x000000080e057812 */ /* 0x000fe200078ef805 */
[----:B------:R2:W-:Y:S01]  /*27c0*/  @P1 STS.64 [R121+0x6008], RZ ;  /* 0x006008ff79001388 */ /* 0x0005e20000000a00 */
[----:B------:R-:W-:Y:S01]  /*27d0*/  SHF.R.U32.HI R14, RZ, 0x3, R14 ;  /* 0x00000003ff0e7819 */ /* 0x000fe2000001160e */
[----:B------:R-:W-:Y:S01]  /*27e0*/  IMAD R10, R81, 0x200, R76 ;  /* 0x00000200510a7824 */ /* 0x000fe200078e024c */
[----:B------:R-:W1:Y:S01]  /*27f0*/  MUFU.RCP R7, UR5 ;  /* 0x0000000500077d08 */ /* 0x000e620008001000 */
[----:B------:R2:W-:Y:S01]  /*2800*/  @P1 STS.128 [R121+0x7000], RZ ;  /* 0x007000ff79001388 */ /* 0x0005e20000000c00 */
[----:B------:R-:W-:Y:S01]  /*2810*/  LOP3.LUT R5, R5, R14, RZ, 0x3c, !PT ;  /* 0x0000000e05057212 */ /* 0x000fe200078e3cff */
[----:B------:R-:W-:Y:S01]  /*2820*/  IMAD R8, R79, 0x20, R10 ;  /* 0x000000204f087824 */ /* 0x000fe200078e020a */
[C---:B------:R-:W-:Y:S01]  /*2830*/  SHF.L.U64.HI R118, R94.reuse, 0x5, R95 ;  /* 0x000000055e767819 */ /* 0x040fe2000001025f */
[----:B------:R2:W-:Y:S01]  /*2840*/  @P1 STS.128 [R121+0x8000], RZ ;  /* 0x008000ff79001388 */ /* 0x0005e20000000c00 */
[----:B------:R-:W-:Y:S01]  /*2850*/  IMAD.SHL.U32 R119, R94, 0x20, RZ ;  /* 0x000000205e777824 */ /* 0x000fe200078e00ff */
[----:B------:R-:W-:Y:S01]  /*2860*/  LEA.HI.X R141, R86, UR7, R84, 0x1, P2 ;  /* 0x00000007568d7c11 */ /* 0x000fe200090f0c54 */
[----:B------:R-:W-:Y:S01]  /*2870*/  IMAD.IADD R113, R5, 0x1, R8 ;  /* 0x0000000105717824 */ /* 0x000fe200078e0208 */
[----:B------:R-:W-:-:S04]  /*2880*/  LEA R112, R112, UR4, 0x1 ;  /* 0x0000000470707c11 */ /* 0x000fc8000f8e08ff */
        /* <DEDUP_REMOVED lines=24> */
[----:B---3--:R-:W-:Y:S02]  /*2a10*/  MOV R8, R140 ;  /* 0x0000008c00087202 */ /* 0x008fe40000000f00 */
[----:B------:R-:W-:-:S05]  /*2a20*/  MOV R9, R141 ;  /* 0x0000008d00097202 */ /* 0x000fca0000000f00 */
[----:B------:R-:W-:Y:S01]  /*2a30*/  @!PT LDS RZ, [RZ] ;  /* 0x00000000fffff984 */ /* 0x000fe20000000800 */
[----:B------:R-:W-:Y:S01]  /*2a40*/  @!PT LDS RZ, [RZ] ;  /* 0x00000000fffff984 */ /* 0x000fe20000000800 */
[----:B------:R-:W-:Y:S01]  /*2a50*/  @!PT LDS RZ, [RZ] ;  /* 0x00000000fffff984 */ /* 0x000fe20000000800 */
[----:B------:R4:W-:Y:S02]  /*2a60*/  LDGSTS.E.BYPASS.LTC128B.128 [R121+0x8000], desc[UR10][R8.64+0x80] ;  /* 0x0800008008797fae */ /* 0x0009e4000b901d4a */
.L_x_5028:
[----:B------:R-:W-:Y:S05]  /*2a70*/  BSYNC B0 ;  /* 0x0000000000007941 */ /* 0x000fea0003800000 */
.L_x_5027:
        /* <DEDUP_REMOVED lines=9> */
[CC--:B---3--:R-:W-:Y:S01]  /*2b10*/  @!P3 LEA R10, P4, R119.reuse, R140.reuse, 0x1 ;  /* 0x0000008c770ab211 */ /* 0x0c8fe200078808ff */
[----:B------:R3:W-:Y:S01]  /*2b20*/  @P3 STS.128 [R121+0x6800], RZ ;  /* 0x006800ff79003388 */ /* 0x0007e20000000c00 */
[C---:B----4-:R-:W-:Y:S02]  /*2b30*/  @!P2 LEA R8, P1, R119.reuse, R140, 0x1 ;  /* 0x0000008c7708a211 */ /* 0x050fe400078208ff */
        /* <DEDUP_REMOVED lines=13> */
[----:B---3--:R-:W-:-:S04]  /*2c10*/  LEA R8, P0, R119, R140, 0x1 ;  /* 0x0000008c77087211 */ /* 0x008fc800078008ff */
[----:B------:R-:W-:-:S05]  /*2c20*/  LEA.HI.X R9, R119, R141, R118, 0x1, P0 ;  /* 0x0000008d77097211 */ /* 0x000fca00000f0c76 */
[----:B------:R-:W-:Y:S01]  /*2c30*/  @!PT LDS RZ, [RZ] ;  /* 0x00000000fffff984 */ /* 0x000fe20000000800 */
[----:B------:R-:W-:Y:S01]  /*2c40*/  @!PT LDS RZ, [RZ] ;  /* 0x00000000fffff984 */ /* 0x000fe20000000800 */
[----:B------:R-:W-:Y:S01]  /*2c50*/  @!PT LDS RZ, [RZ] ;  /* 0x00000000fffff984 */ /* 0x000fe20000000800 */
[----:B------:R3:W-:Y:S04]  /*2c60*/  LDGSTS.E.BYPASS.LTC128B.128 [R121+0x8800], desc[UR10][R8.64+0x80] ;  /* 0x0880008008797fae */ /* 0x0007e8000b901d4a */
.L_x_5030:
[----:B------:R-:W-:Y:S05]  /*2c70*/  BSYNC B0 ;  /* 0x0000000000007941 */ /* 0x000fea0003800000 */
.L_x_5029:
[----:B------:R-:W-:Y:S01]  /*2c80*/  LDSM.16.M88.4 R60, [R113] ;  /* 0x00000000713c783b */ /* 0x000fe20000000200 */
[----:B------:R-:W-:Y:S01]  /*2c90*/  LOP3.LUT P0, RZ, R4, 0x2, RZ, 0xc0, !PT ;  /* 0x0000000204ff7812 */ /* 0x000fe2000780c0ff */
[----:B------:R-:W-:Y:S01]  /*2ca0*/  IMAD.MOV.U32 R4, RZ, RZ, 0x10 ;  /* 0x00000010ff047424 */ /* 0x000fe200078e00ff */
[----:B------:R-:W-:Y:S01]  /*2cb0*/  LOP3.LUT P1, RZ, R3, 0x2, RZ, 0xc0, !PT ;  /* 0x0000000203ff7812 */ /* 0x000fe2000782c0ff */
[----:B------:R-:W2:Y:S01]  /*2cc0*/  LDSM.16.M88.4 R32, [R112+0x3000] ;  /* 0x003000007020783b */ /* 0x000ea20000000200 */
[----:B------:R-:W-:Y:S02]  /*2cd0*/  IMAD R81, R81, 0x10, R83 ;  /* 0x0000001051517824 */ /* 0x000fe400078e0253 */
[C---:B------:R-:W-:Y:S01]  /*2ce0*/  SEL R3, R4.reuse, 0xfffffff0, !P0 ;  /* 0xfffffff004037807 */ /* 0x040fe20004000000 */
[----:B------:R-:W1:Y:S01]  /*2cf0*/  LDSM.16.M88.4 R24, [R112+0x3400] ;  /* 0x003400007018783b */ /* 0x000e620000000200 */
[----:B------:R-:W-:Y:S01]  /*2d00*/  SEL R4, R4, 0xfffffff0, !P1 ;  /* 0xfffffff004047807 */ /* 0x000fe20004800000 */
[----:B------:R-:W-:-:S02]  /*2d10*/  IMAD.SHL.U32 R129, R78, 0x2, RZ ;  /* 0x000000024e817824 */ /* 0x000fc400078e00ff */
[----:B------:R-:W1:Y:S01]  /*2d20*/  LDSM.16.M88.4 R16, [R112+0x3800] ;  /* 0x003800007010783b */ /* 0x000e620000000200 */
[----:B------:R-:W-:Y:S01]  /*2d30*/  IMAD R109, R3, 0x2, R112 ;  /* 0x00000002036d7824 */ /* 0x000fe200078e0270 */
[----:B------:R-:W-:Y:S01]  /*2d40*/  LOP3.LUT R3, R80, 0xffffffe0, RZ, 0xc0, !PT ;  /* 0xffffffe050037812 */ /* 0x000fe200078ec0ff */
[----:B------:R-:W-:Y:S01]  /*2d50*/  IMAD R111, R4, 0x2, R113 ;  /* 0x00000002046f7824 */ /* 0x000fe200078e0271 */
[----:B------:R-:W1:Y:S01]  /*2d60*/  LDSM.16.M88.4 R44, [R112+0x3c00] ;  /* 0x003c0000702c783b */ /* 0x000e620000000200 */
[----:B------:R-:W-:Y:S01]  /*2d70*/  LOP3.LUT R129, R129, 0x6, RZ, 0xc0, !PT ;  /* 0x0000000681817812 */ /* 0x000fe200078ec0ff */
[----:B------:R-:W-:Y:S02]  /*2d80*/  IMAD R76, R79, 0x20, R76 ;  /* 0x000000204f4c7824 */ /* 0x000fe400078e024c */
[----:B---34-:R-:W-:Y:S01]  /*2d90*/  LDSM.16.M88.4 R8, [R111] ;  /* 0x000000006f08783b */ /* 0x018fe20000000200 */
[----:B------:R-:W-:Y:S02]  /*2da0*/  IMAD.IADD R3, R78, 0x1, -R3 ;  /* 0x000000014e037824 */ /* 0x000fe400078e0a03 */
[----:B------:R-:W-:Y:S01]  /*2db0*/  IMAD.IADD R5, R5, 0x1, R76 ;  /* 0x0000000105057824 */ /* 0x000fe200078e024c */
[----:B------:R-:W3:Y:S04]  /*2dc0*/  LDSM.16.M88.4 R52, [R109+0x3000] ;  /* 0x003000006d34783b */ /* 0x000ee80000000200 */
[----:B------:R-:W4:Y:S04]  /*2dd0*/  LDSM.16.M88.4 R48, [R109+0x3400] ;  /* 0x003400006d30783b */ /* 0x000f280000000200 */
[----:B------:R-:W4:Y:S04]  /*2de0*/  LDSM.16.M88.4 R40, [R109+0x3800] ;  /* 0x003800006d28783b */ /* 0x000f280000000200 */
[----:B------:R-:W4:Y:S04]  /*2df0*/  LDSM.16.M88.4 R12, [R109+0x3c00] ;  /* 0x003c00006d0c783b */ /* 0x000f280000000200 */
[----:B------:R-:W-:Y:S01]  /*2e00*/  LDSM.16.M88.4 R68, [R112+0x4000] ;  /* 0x004000007044783b */ /* 0x000fe20000000200 */
[C---:B--2---:R-:W-:Y:S03]  /*2e10*/  HMMA.16816.F32 R36, R60.reuse, R32, RZ ;  /* 0x000000203c24723c */ /* 0x044fe600000018ff */
        /* <DEDUP_REMOVED lines=22> */
[----:B------:R-:W4:Y:S04]  /*2f80*/  LDSM.16.M88.4 R12, [R109+0x4400] ;  /* 0x004400006d0c783b */ /* 0x000f280000000200 */
[----:B------:R-:W4:Y:S01]  /*2f90*/  LDSM.16.M88.4 R8, [R109+0x4800] ;  /* 0x004800006d08783b */ /* 0x000f220000000200 */
        /* <DEDUP_REMOVED lines=10> */
[----:B------:R-:W-:Y:S01]  /*3040*/  HMMA.16816.F32 R60, R44, R50, R60 ;  /* 0x000000322c3c723c */ /* 0x000fe2000000183c */
[----:B------:R-:W-:Y:S04]  /*3050*/  LDSM.16.M88.4 R48, [R112+0x5400] ;  /* 0x005400007030783b */ /* 0x000fe80000000200 */
[----:B------:R-:W-:Y:S01]  /*3060*/  LDSM.16.M88.4 R44, [R112+0x5800] ;  /* 0x00580000702c783b */ /* 0x000fe20000000200 */
        /* <DEDUP_REMOVED lines=15> */
[C---:B---3--:R-:W-:Y:S06]  /*3160*/  HMMA.16816.F32 R64, R56.reuse, R40, R64 ;  /* 0x000000283840723c */ /* 0x048fec0000001840 */
[----:B------:R-:W-:Y:S01]  /*3170*/  HMMA.16816.F32 R68, R56, R42, R68 ;  /* 0x0000002a3844723c */ /* 0x000fe20000001844 */
[----:B------:R-:W2:Y:S01]  /*3180*/  LDSM.16.M88.4 R40, [R109+0x5c00] ;  /* 0x005c00006d28783b */ /* 0x000ea20000000200 */
[----:B------:R-:W-:-:S04]  /*3190*/  DEPBAR.LE SB0, 0x0 ;  /* 0x000080000000791a */ /* 0x000fc80000000000 */
[----:B----4-:R-:W-:Y:S06]  /*31a0*/  HMMA.16816.F32 R36, R8, R12, R36 ;  /* 0x0000000c0824723c */ /* 0x010fec0000001824 */
        /* <DEDUP_REMOVED lines=11> */
[----:B------:R-:W-:Y:S01]  /*3260*/  HMMA.16816.F32 R16, R56, R46, R16 ;  /* 0x0000002e3810723c */ /* 0x000fe20000001810 */
[----:B------:R-:W-:Y:S02]  /*3270*/  IMAD.IADD R6, R0, 0x1, R129 ;  /* 0x0000000100067824 */ /* 0x000fe400078e0281 */
[----:B------:R-:W-:-:S02]  /*3280*/  VIMNMX R100, R12, R77, PT ;  /* 0x0000004d0c647248 */ /* 0x000fc40003fe0100 */
[----:B------:R-:W-:Y:S01]  /*3290*/  VIADDMNMX R99, R12, 0x8, R77, PT ;  /* 0x000000080c637846 */ /* 0x000fe2000380014d */
[C---:B-1----:R-:W-:Y:S01]  /*32a0*/  HMMA.16816.F32 R28, R8.reuse, R60, R28 ;  /* 0x0000003c081c723c */ /* 0x042fe2000000181c */
[C---:B------:R-:W-:Y:S02]  /*32b0*/  VIADD R12, R6.reuse, 0x1 ;  /* 0x00000001060c7836 */ /* 0x040fe40000000000 */
[C---:B------:R-:W-:Y:S02]  /*32c0*/  VIADD R7, R6.reuse, 0x8 ;  /* 0x0000000806077836 */ /* 0x040fe40000000000 */
[----:B------:R-:W-:Y:S01]  /*32d0*/  VIADD R2, R6, 0x9 ;  /* 0x0000000906027836 */ /* 0x000fe20000000000 */
[CC--:B------:R-:W-:Y:S01]  /*32e0*/  ISETP.GE.AND P3, PT, R12.reuse, R100.reuse, PT ;  /* 0x000000640c00720c */ /* 0x0c0fe20003f66270 */
[----:B--2---:R-:W-:Y:S01]  /*32f0*/  HMMA.16816.F32 R64, R8, R40, R64 ;  /* 0x000000280840723c */ /* 0x004fe20000001840 */
[----:B------:R-:W-:Y:S02]  /*3300*/  ISETP.GE.AND P0, PT, R12, R99, PT ;  /* 0x000000630c00720c */ /* 0x000fe40003f06270 */
[----:B------:R-:W-:-:S02]  /*3310*/  ISETP.GE.AND P4, PT, R7, R100, PT ;  /* 0x000000640700720c */ /* 0x000fc40003f86270 */
[----:B------:R-:W-:Y:S01]  /*3320*/  ISETP.GE.AND P1, PT, R7, R99, PT ;  /* 0x000000630700720c */ /* 0x000fe20003f26270 */
[C---:B------:R-:W-:Y:S01]  /*3330*/  HMMA.16816.F32 R24, R8.reuse, R62, R24 ;  /* 0x0000003e0818723c */ /* 0x040fe20000001818 */
[----:B------:R-:W-:Y:S02]  /*3340*/  I2FP.F32.S32 R12, R12 ;  /* 0x0000000c000c7245 */ /* 0x000fe40000201400 */
[----:B------:R-:W-:Y:S02]  /*3350*/  I2FP.F32.S32 R7, R7 ;  /* 0x0000000700077245 */ /* 0x000fe40000201400 */
[----:B------:R-:W-:Y:S01]  /*3360*/  ISETP.GE.AND P5, PT, R2, R100, PT ;  /* 0x000000640200720c */ /* 0x000fe20003fa6270 */
[CC--:B------:R-:W-:Y:S01]  /*3370*/  FFMA.FTZ R37, R3.reuse, R12.reuse, R37 ;  /* 0x0000000c03257223 */ /* 0x0c0fe20000010025 */
[C---:B------:R-:W-:Y:S01]  /*3380*/  FFMA.FTZ R39, R3.reuse, R12, R39 ;  /* 0x0000000c03277223 */ /* 0x040fe20000010027 */
[CC--:B------:R-:W-:Y:S01]  /*3390*/  FFMA.FTZ R40, R3.reuse, R7.reuse, R52 ;  /* 0x0000000703287223 */ /* 0x0c0fe20000010034 */
[----:B------:R-:W-:Y:S01]  /*33a0*/  FFMA.FTZ R47, R3, R7, R54 ;  /* 0x00000007032f7223 */ /* 0x000fe20000010036 */
[----:B------:R-:W-:Y:S01]  /*33b0*/  HMMA.16816.F32 R20, R8, R32, R20 ;  /* 0x000000200814723c */ /* 0x000fe20000001814 */
[----:B------:R-:W-:Y:S01]  /*33c0*/  VIADD R7, R6, 0x10 ;  /* 0x0000001006077836 */ /* 0x000fe20000000000 */
[----:B------:R-:W-:-:S02]  /*33d0*/  FSEL R41, R39, -INF , !P0 ;  /* 0xff80000027297808 */ /* 0x000fc40004000000 */
[----:B------:R-:W-:Y:S02]  /*33e0*/  FSEL R40, R40, -INF , !P4 ;  /* 0xff80000028287808 */ /* 0x000fe40006000000 */
[C---:B------:R-:W-:Y:S01]  /*33f0*/  HMMA.16816.F32 R16, R8.reuse, R34, R16 ;  /* 0x000000220810723c */ /* 0x040fe20000001810 */
[----:B------:R-:W-:Y:S01]  /*3400*/  BAR.SYNC.DEFER_BLOCKING 0x0 ;  /* 0x0000000000007b1d */ /* 0x000fe20000010000 */
[-C--:B------:R-:W-:Y:S01]  /*3410*/  ISETP.GE.AND P0, PT, R7, R99.reuse, PT ;  /* 0x000000630700720c */ /* 0x080fe20003f06270 */
[----:B------:R-:W-:Y:S01]  /*3420*/  VIADD R33, R6, 0x20 ;  /* 0x0000002006217836 */ /* 0x000fe20000000000 */
[----:B------:R-:W-:Y:S02]  /*3430*/  FSEL R47, R47, -INF , !P1 ;  /* 0xff8000002f2f7808 */ /* 0x000fe40004800000 */
[----:B------:R-:W-:Y:S01]  /*3440*/  HMMA.16816.F32 R68, R8, R42, R68 ;  /* 0x0000002a0844723c */ /* 0x000fe20000001844 */
[----:B------:R-:W-:Y:S02]  /*3450*/  ISETP.GE.AND P2, PT, R2, R99, PT ;  /* 0x000000630200720c */ /* 0x000fe40003f46270 */
[----:B------:R-:W-:-:S04]  /*3460*/  I2FP.F32.S32 R2, R2 ;  /* 0x0000000200027245 */ /* 0x000fc80000201400 */
[C---:B------:R-:W-:Y:S01]  /*3470*/  VIADD R10, R6.reuse, 0x11 ;  /* 0x00000011060a7836 */ /* 0x040fe20000000000 */
[----:B------:R-:W-:Y:S01]  /*3480*/  FSEL R42, R37, -INF , !P3 ;  /* 0xff800000252a7808 */ /* 0x000fe20005800000 */
[----:B------:R-:W-:Y:S01]  /*3490*/  FFMA.FTZ R44, R3, R2, R53 ;  /* 0x00000002032c7223 */ /* 0x000fe20000010035 */
[----:B------:R-:W-:Y:S01]  /*34a0*/  ISETP.GE.AND P3, PT, R7, R100, PT ;  /* 0x000000640700720c */ /* 0x000fe20003f66270 */
[C---:B------:R-:W-:Y:S01]  /*34b0*/  FFMA.FTZ R49, R3.reuse, R2, R55 ;  /* 0x0000000203317223 */ /* 0x040fe20000010037 */
[----:B------:R-:W-:Y:S01]  /*34c0*/  I2FP.F32.S32 R7, R7 ;  /* 0x0000000700077245 */ /* 0x000fe20000201400 */
[----:B------:R-:W-:Y:S01]  /*34d0*/  VIADD R9, R6, 0x19 ;  /* 0x0000001906097836 */ /* 0x000fe20000000000 */
[C---:B------:R-:W-:Y:S02]  /*34e0*/  ISETP.GE.AND P4, PT, R10.reuse, R100, PT ;  /* 0x000000640a00720c */ /* 0x040fe40003f86270 */
[----:B------:R-:W-:Y:S01]  /*34f0*/  ISETP.GE.AND P1, PT, R10, R99, PT ;  /* 0x000000630a00720c */ /* 0x000fe20003f26270 */
[CC--:B------:R-:W-:Y:S01]  /*3500*/  FFMA.FTZ R8, R3.reuse, R7.reuse, R28 ;  /* 0x0000000703087223 */ /* 0x0c0fe2000001001c */
[----:B------:R-:W-:Y:S01]  /*3510*/  I2FP.F32.S32 R10, R10 ;  /* 0x0000000a000a7245 */ /* 0x000fe20000201400 */
[----:B------:R-:W-:Y:S01]  /*3520*/  FFMA.FTZ R2, R3, R7, R30 ;  /* 0x0000000703027223 */ /* 0x000fe2000001001e */
[----:B------:R-:W-:Y:S01]  /*3530*/  VIADD R7, R6, 0x18 ;  /* 0x0000001806077836 */ /* 0x000fe20000000000 */
[----:B------:R-:W-:-:S02]  /*3540*/  FSEL R44, R44, -INF , !P5 ;  /* 0xff8000002c2c7808 */ /* 0x000fc40006800000 */
[CC--:B------:R-:W-:Y:S01]  /*3550*/  FFMA.FTZ R28, R3.reuse, R10.reuse, R29 ;  /* 0x0000000a031c7223 */ /* 0x0c0fe2000001001d */
[----:B------:R-:W-:Y:S01]  /*3560*/  FFMA.FTZ R39, R3, R10, R31 ;  /* 0x0000000a03277223 */ /* 0x000fe2000001001f */
[----:B------:R-:W-:Y:S02]  /*3570*/  FSEL R31, R2, -INF , !P0 ;  /* 0xff800000021f7808 */ /* 0x000fe40004000000 */
[----:B------:R-:W-:Y:S02]  /*3580*/  I2FP.F32.S32 R2, R9 ;  /* 0x0000000900027245 */ /* 0x000fe40000201400 */
[----:B------:R-:W-:Y:S02]  /*3590*/  FSEL R28, R28, -INF , !P4 ;  /* 0xff8000001c1c7808 */ /* 0x000fe40006000000 */
[----:B------:R-:W-:Y:S01]  /*35a0*/  FSEL R39, R39, -INF , !P1 ;  /* 0xff80000027277808 */ /* 0x000fe20004800000 */
[----:B------:R-:W-:Y:S01]  /*35b0*/  FFMA.FTZ R25, R3, R2, R25 ;  /* 0x0000000203197223 */ /* 0x000fe20000010019 */
[----:B------:R-:W-:Y:S01]  /*35c0*/  ISETP.GE.AND P4, PT, R33, R100, PT ;  /* 0x000000642100720c */ /* 0x000fe20003f86270 */
[----:B------:R-:W-:Y:S01]  /*35d0*/  FFMA.FTZ R27, R3, R2, R27 ;  /* 0x00000002031b7223 */ /* 0x000fe2000001001b */
[----:B------:R-:W-:Y:S01]  /*35e0*/  ISETP.GE.AND P1, PT, R33, R99, PT ;  /* 0x000000632100720c */ /* 0x000fe20003f26270 */
[----:B------:R-:W-:Y:S01]  /*35f0*/  VIADD R2, R6, 0x29 ;  /* 0x0000002906027836 */ /* 0x000fe20000000000 */
[----:B------:R-:W-:-:S02]  /*3600*/  I2FP.F32.S32 R33, R33 ;  /* 0x0000002100217245 */ /* 0x000fc40000201400 */
[----:B------:R-:W-:Y:S02]  /*3610*/  FSEL R49, R49, -INF , !P2 ;  /* 0xff80000031317808 */ /* 0x000fe40005000000 */
[-C--:B------:R-:W-:Y:S01]  /*3620*/  ISETP.GE.AND P5, PT, R7, R100.reuse, PT ;  /* 0x000000640700720c */ /* 0x080fe20003fa6270 */
[----:B------:R-:W-:Y:S01]  /*3630*/  FFMA.FTZ R32, R3, R33, R20 ;  /* 0x0000002103207223 */ /* 0x000fe20000010014 */
[----:B------:R-:W-:Y:S01]  /*3640*/  ISETP.GE.AND P2, PT, R7, R99, PT ;  /* 0x000000630700720c */ /* 0x000fe20003f46270 */
[----:B------:R-:W-:Y:S01]  /*3650*/  FFMA.FTZ R33, R3, R33, R22 ;  /* 0x0000002103217223 */ /* 0x000fe20000010016 */
[----:B------:R-:W-:Y:S02]  /*3660*/  I2FP.F32.S32 R7, R7 ;  /* 0x0000000700077245 */ /* 0x000fe40000201400 */
[----:B------:R-:W-:Y:S01]  /*3670*/  FSEL R30, R8, -INF , !P3 ;  /* 0xff800000081e7808 */ /* 0x000fe20005800000 */
[C---:B------:R-:W-:Y:S01]  /*3680*/  VIADD R8, R6.reuse, 0x21 ;  /* 0x0000002106087836 */ /* 0x040fe20000000000 */
[----:B------:R-:W-:Y:S01]  /*3690*/  ISETP.GE.AND P3, PT, R9, R100, PT ;  /* 0x000000640900720c */ /* 0x000fe20003f66270 */
[CC--:B------:R-:W-:Y:S01]  /*36a0*/  FFMA.FTZ R24, R3.reuse, R7.reuse, R24 ;  /* 0x0000000703187223 */ /* 0x0c0fe20000010018 */
        /* <DEDUP_REMOVED lines=25> */
[----:B------:R-:W-:Y:S01]  /*3840*/  FFMA.FTZ R18, R3, R7, R18 ;  /* 0x0000000703127223 */ /* 0x000fe20000010012 */
[C---:B------:R-:W-:Y:S01]  /*3850*/  VIADD R7, R6.reuse, 0x30 ;  /* 0x0000003006077836 */ /* 0x040fe20000000000 */
[----:B------:R-:W-:Y:S01]  /*3860*/  FSEL R88, R21, -INF , !P5 ;  /* 0xff80000015587808 */ /* 0x000fe20006800000 */
[----:B------:R-:W-:Y:S01]  /*3870*/  VIADD R8, R6, 0x31 ;  /* 0x0000003106087836 */ /* 0x000fe20000000000 */
[----:B------:R-:W-:Y:S01]  /*3880*/  FSEL R103, R23, -INF , !P2 ;  /* 0xff80000017677808 */ /* 0x000fe20005000000 */
[CC--:B------:R-:W-:Y:S01]  /*3890*/  FFMA.FTZ R68, R3.reuse, R9.reuse, R68 ;  /* 0x0000000903447223 */ /* 0x0c0fe20000010044 */
[----:B------:R-:W-:Y:S01]  /*38a0*/  FSEL R35, R16, -INF , !P3 ;  /* 0xff80000010237808 */ /* 0x000fe20005800000 */
[----:B------:R-:W-:Y:S01]  /*38b0*/  FFMA.FTZ R27, R3, R9, R70 ;  /* 0x00000009031b7223 */ /* 0x000fe20000010046 */
        /* <DEDUP_REMOVED lines=8> */
[CC--:B------:R-:W-:Y:S01]  /*3940*/  FFMA.FTZ R64, R3.reuse, R7.reuse, R64 ;  /* 0x0000000703407223 */ /* 0x0c0fe20000010040 */
[C---:B------:R-:W-:Y:S01]  /*3950*/  ISETP.GE.AND P4, PT, R2.reuse, R100, PT ;  /* 0x000000640200720c */ /* 0x040fe20003f86270 */
[----:B------:R-:W-:Y:S01]  /*3960*/  FFMA.FTZ R25, R3, R7, R66 ;  /* 0x0000000703197223 */ /* 0x000fe20000010042 */
[----:B------:R-:W-:Y:S01]  /*3970*/  FSEL R91, R19, -INF , !P1 ;  /* 0xff800000135b7808 */ /* 0x000fe20004800000 */
[CC--:B------:R-:W-:Y:S01]  /*3980*/  FFMA.FTZ R65, R3.reuse, R8.reuse, R65 ;  /* 0x0000000803417223 */ /* 0x0c0fe20000010041 */
[----:B------:R-:W-:Y:S01]  /*3990*/  ISETP.GE.AND P1, PT, R2, R99, PT ;  /* 0x000000630200720c */ /* 0x000fe20003f26270 */
[----:B------:R-:W-:Y:S01]  /*39a0*/  FFMA.FTZ R24, R3, R8, R67 ;  /* 0x0000000803187223 */ /* 0x000fe20000010043 */
[----:B------:R-:W-:Y:S01]  /*39b0*/  VIADD R2, R6, 0x39 ;  /* 0x0000003906027836 */ /* 0x000fe20000000000 */
[----:B------:R-:W-:Y:S02]  /*39c0*/  FSEL R104, R68, -INF , !P4 ;  /* 0xff80000044687808 */ /* 0x000fe40006000000 */
[----:B------:R-:W-:-:S02]  /*39d0*/  ISETP.GE.AND P4, PT, R96, 0x2, PT ;  /* 0x000000026000780c */ /* 0x000fc40003f86270 */
        /* <DEDUP_REMOVED lines=80> */
.L_x_5032:
[----:B------:R-:W-:-:S04]  /*3ee0*/  LEA R2, -R92, RZ, 0x6 ;  /* 0x000000ff5c027211 */ /* 0x000fc800078e31ff */
[----:B------:R-:W-:-:S07]  /*3ef0*/  SHF.R.S32.HI R21, RZ, 0x1f, R2 ;  /* 0x0000001fff157819 */ /* 0x000fce0000011402 */
.L_x_5033:
        /* <DEDUP_REMOVED lines=66> */
.L_x_5035:
[----:B------:R-:W-:Y:S05]  /*4320*/  BSYNC B0 ;  /* 0x0000000000007941 */ /* 0x000fea0003800000 */
.L_x_5034:
[----:B------:R-:W0:Y:S01]  /*4330*/  LDGDEPBAR ;  /* 0x00000000000079af */ /* 0x000e220000000000 */
[----:B------:R-:W-:Y:S02]  /*4340*/  MOV R97, R19 ;  /* 0x0000001300617202 */ /* 0x000fe40000000f00 */
[----:B------:R-:W-:-:S07]  /*4350*/  MOV R98, R0 ;  /* 0x0000000000627202 */ /* 0x000fce0000000f00 */
.L_x_5031:
[----:B-12---:R-:W-:Y:S01]  /*4360*/  FMNMX.FTZ R7, R16, R42, !PT ;  /* 0x0000002a10077209 */ /* 0x006fe20007810000 */
        /* <DEDUP_REMOVED lines=37> */
[----:B------:R-:W1:Y:S01]  /*45c0*/  SHFL.BFLY PT, R2, R7, 0x1, 0x1f ;  /* 0x0c201f0007027f89 */ /* 0x000e6200000e0000 */
[----:B------:R-:W-:-:S04]  /*45d0*/  FMNMX.FTZ R9, R27, R0, !PT ;  /* 0x000000001b097209 */ /* 0x000fc80007810000 */
[----:B------:R-:W-:-:S05]  /*45e0*/  FMNMX.FTZ R9, R26, R9, !PT ;  /* 0x000000091a097209 */ /* 0x000fca0007810000 */
[----:B------:R-:W2:Y:S01]  /*45f0*/  SHFL.BFLY PT, R6, R9, 0x2, 0x1f ;  /* 0x0c401f0009067f89 */ /* 0x000ea200000e0000 */
[----:B-1----:R-:W-:-:S04]  /*4600*/  FMNMX.FTZ R2, R7, R2, !PT ;  /* 0x0000000207027209 */ /* 0x002fc80007810000 */
[C---:B------:R-:W-:Y:S01]  /*4610*/  FSETP.NEU.FTZ.AND P0, PT, R2.reuse, -INF , PT ;  /* 0xff8000000200780b */ /* 0x040fe20003f1d000 */
[----:B------:R-:W-:Y:S01]  /*4620*/  FMUL.FTZ R131, R2, UR12 ;  /* 0x0000000c02837c20 */ /* 0x000fe20008410000 */
[----:B--2---:R-:W-:-:S04]  /*4630*/  FMNMX.FTZ R6, R9, R6, !PT ;  /* 0x0000000609067209 */ /* 0x004fc80007810000 */
[----:B------:R-:W-:Y:S01]  /*4640*/  FSEL R131, R131, RZ, P0 ;  /* 0x000000ff83837208 */ /* 0x000fe20000000000 */
[----:B------:R-:W-:Y:S04]  /*4650*/  LDSM.16.MT88.4 R8, [R108+0x6400] ;  /* 0x006400006c08783b */ /* 0x000fe80000004200 */
[----:B------:R-:W1:Y:S01]  /*4660*/  SHFL.BFLY PT, R7, R6, 0x1, 0x1f ;  /* 0x0c201f0006077f89 */ /* 0x000e6200000e0000 */
        /* <DEDUP_REMOVED lines=17> */
[----:B------:R-:W-:Y:S01]  /*4780*/  FFMA.FTZ R105, R105, UR12, -R131 ;  /* 0x0000000c69697c23 */ /* 0x000fe20008010883 */
[----:B-1----:R-:W-:-:S05]  /*4790*/  FMNMX.FTZ R0, R6, R7, !PT ;  /* 0x0000000706007209 */ /* 0x002fca0007810000 */
[----:B------:R-:W-:Y:S01]  /*47a0*/  MUFU.EX2 R132, R132 ;  /* 0x0000008400847308 */ /* 0x000fe20000000800 */
[C---:B------:R-:W-:Y:S01]  /*47b0*/  FSETP.NEU.FTZ.AND P0, PT, R0.reuse, -INF , PT ;  /* 0xff8000000000780b */ /* 0x040fe20003f1d000 */
[----:B------:R-:W-:-:S06]  /*47c0*/  FMUL.FTZ R28, R0, UR12 ;  /* 0x0000000c001c7c20 */ /* 0x000fcc0008410000 */
[----:B------:R-:W1:Y:S01]  /*47d0*/  MUFU.EX2 R107, R107 ;  /* 0x0000006b006b7308 */ /* 0x000e620000000800 */
[----:B------:R-:W-:Y:S02]  /*47e0*/  FSEL R28, R28, RZ, P0 ;  /* 0x000000ff1c1c7208 */ /* 0x000fe40000000000 */
[----:B--2---:R-:W-:Y:S01]  /*47f0*/  F2FP.F16.F32.PACK_AB R80, R134, R137 ;  /* 0x000000898650723e */ /* 0x004fe200000000ff */
[----:B------:R-:W-:Y:S01]  /*4800*/  FADD.FTZ R137, R137, R134 ;  /* 0x0000008689897221 */ /* 0x000fe20000010000 */
[----:B------:R-:W-:Y:S01]  /*4810*/  LEA R134, P0, R97, UR8, 0x1 ;  /* 0x0000000861867c11 */ /* 0x000fe2000f8008ff */
        /* <DEDUP_REMOVED lines=10> */
[----:B------:R-:W3:Y:S01]  /*48c0*/  LDSM.16.MT88.4 R40, [R110+0x6000] ;  /* 0x006000006e28783b */ /* 0x000ee20000004200 */
[----:B-1----:R-:W-:Y:S01]  /*48d0*/  F2FP.F16.F32.PACK_AB R82, R107, R132 ;  /* 0x000000846b52723e */ /* 0x002fe200000000ff */
        /* <DEDUP_REMOVED lines=9> */
[----:B------:R-:W-:Y:S01]  /*4970*/  FFMA.FTZ R138, R26, UR12, -R28 ;  /* 0x0000000c1a8a7c23 */ /* 0x000fe2000801081c */
[----:B------:R-:W4:Y:S01]  /*4980*/  MUFU.EX2 R135, R135 ;  /* 0x0000008700877308 */ /* 0x000f220000000800 */
[----:B------:R-:W-:-:S04]  /*4990*/  FADD.FTZ R132, R132, R137 ;  /* 0x0000008984847221 */ /* 0x000fc80000010000 */
[----:B------:R-:W-:-:S03]  /*49a0*/  FADD.FTZ R107, R107, R132 ;  /* 0x000000846b6b7221 */ /* 0x000fc60000010000 */
[----:B------:R-:W5:Y:S08]  /*49b0*/  MUFU.EX2 R133, R133 ;  /* 0x0000008500857308 */ /* 0x000f700000000800 */
[----:B------:R-:W-:Y:S01]  /*49c0*/  MUFU.EX2 R106, R106 ;  /* 0x0000006a006a7308 */ /* 0x000fe20000000800 */
[----:B----4-:R-:W-:Y:S01]  /*49d0*/  F2FP.F16.F32.PACK_AB R81, R135, R130 ;  /* 0x000000828751723e */ /* 0x010fe200000000ff */
[----:B------:R-:W-:-:S06]  /*49e0*/  FADD.FTZ R130, R130, R135 ;  /* 0x0000008782827221 */ /* 0x000fcc0000010000 */
[----:B------:R-:W4:Y:S01]  /*49f0*/  MUFU.EX2 R29, R29 ;  /* 0x0000001d001d7308 */ /* 0x000f220000000800 */
[----:B-----5:R-:W-:Y:S01]  /*4a00*/  F2FP.F16.F32.PACK_AB R83, R128, R133 ;  /* 0x000000858053723e */ /* 0x020fe200000000ff */
[----:B------:R-:W-:-:S04]  /*4a10*/  FADD.FTZ R133, R133, R130 ;  /* 0x0000008285857221 */ /* 0x000fc80000010000 */
[----:B------:R-:W-:Y:S01]  /*4a20*/  FADD.FTZ R128, R128, R133 ;  /* 0x0000008580807221 */ /* 0x000fe20000010000 */
[----:B------:R-:W-:Y:S01]  /*4a30*/  LEA.HI.X R133, R97, UR9, R98, 0x1, P0 ;  /* 0x0000000961857c11 */ /* 0x000fe200080f0c62 */
[C---:B--2---:R-:W-:Y:S01]  /*4a40*/  HMMA.16816.F32 R44, R80.reuse, R48, RZ ;  /* 0x00000030502c723c */ /* 0x044fe200000018ff */
        /* <DEDUP_REMOVED lines=16> */
[C---:B---3--:R-:W-:Y:S05]  /*4b50*/  HMMA.16816.F32 R36, R80.reuse, R40, RZ ;  /* 0x000000285024723c */ /* 0x048fea00000018ff */
[----:B------:R-:W2:Y:S01]  /*4b60*/  MUFU.EX2 R22, R22 ;  /* 0x0000001600167308 */ /* 0x000ea20000000800 */
[----:B----4-:R-:W-:Y:S01]  /*4b70*/  F2FP.F16.F32.PACK_AB R5, R30, R31 ;  /* 0x0000001f1e05723e */ /* 0x010fe200000000ff */
        /* <DEDUP_REMOVED lines=16> */
[C---:B------:R-:W-:Y:S01]  /*4c80*/  HMMA.16816.F32 R40, R4.reuse, R18, R40 ;  /* 0x000000120428723c */ /* 0x040fe20000001828 */
[----:B------:R-:W-:Y:S01]  /*4c90*/  MUFU.EX2 R88, R88 ;  /* 0x0000005800587308 */ /* 0x000fe20000000800 */
[----:B------:R-:W-:Y:S04]  /*4ca0*/  LDSM.16.MT88.4 R16, [R110+0x6c00] ;  /* 0x006c00006e10783b */ /* 0x000fe80000004200 */
[C---:B------:R-:W-:Y:S03]  /*4cb0*/  HMMA.16816.F32 R52, R4.reuse, R12, R52 ;  /* 0x0000000c0434723c */ /* 0x040fe60000001834 */
[----:B------:R-:W1:Y:S03]  /*4cc0*/  MUFU.EX2 R85, R103 ;  /* 0x0000006700557308 */ /* 0x000e660000000800 */
[C---:B------:R-:W-:Y:S01]  /*4cd0*/  HMMA.16816.F32 R56, R4.reuse, R14, R56 ;  /* 0x0000000e0438723c */ /* 0x040fe20000001838 */
[----:B------:R-:W-:Y:S04]  /*4ce0*/  LDSM.16.MT88.4 R12, [R108+0x6c00] ;  /* 0x006c00006c0c783b */ /* 0x000fe80000004200 */
[----:B------:R-:W-:Y:S08]  /*4cf0*/  MUFU.EX2 R33, R33 ;  /* 0x0000002100217308 */ /* 0x000ff00000000800 */
[----:B------:R-:W4:Y:S01]  /*4d00*/  MUFU.EX2 R32, R32 ;  /* 0x0000002000207308 */ /* 0x000f220000000800 */
[C---:B---3--:R-:W-:Y:S07]  /*4d10*/  HMMA.16816.F32 R60, R4.reuse, R8, R60 ;  /* 0x00000008043c723c */ /* 0x048fee000000183c */
[----:B------:R-:W-:Y:S01]  /*4d20*/  MUFU.EX2 R102, R102 ;  /* 0x0000006600667308 */ /* 0x000fe20000000800 */
[C---:B------:R-:W-:Y:S01]  /*4d30*/  HMMA.16816.F32 R64, R4.reuse, R10, R64 ;  /* 0x0000000a0440723c */ /* 0x040fe20000001840 */
[----:B------:R-:W3:Y:S06]  /*4d40*/  LDSM.16.MT88.4 R8, [R110+0x8400] ;  /* 0x008400006e08783b */ /* 0x000eec0000004200 */
        /* <DEDUP_REMOVED lines=17> */
[----:B--2---:R-:W-:-:S02]  /*4e60*/  F2FP.F16.F32.PACK_AB R4, R89, R90 ;  /* 0x0000005a5904723e */ /* 0x004fc400000000ff */
[----:B-1----:R-:W-:Y:S02]  /*4e70*/  F2FP.F16.F32.PACK_AB R5, R85, R88 ;  /* 0x000000585505723e */ /* 0x002fe400000000ff */
[----:B------:R-:W-:Y:S02]  /*4e80*/  F2FP.F16.F32.PACK_AB R6, R34, R35 ;  /* 0x000000232206723e */ /* 0x000fe400000000ff */
[----:B----4-:R-:W-:-:S07]  /*4e90*/  F2FP.F16.F32.PACK_AB R7, R32, R33 ;  /* 0x000000212007723e */ /* 0x010fce00000000ff */
        /* <DEDUP_REMOVED lines=33> */
[----:B------:R-:W-:-:S04]  /*50b0*/  FADD.FTZ R12, R90, R21 ;  /* 0x000000155a0c7221 */ /* 0x000fc80000010000 */
[----:B------:R-:W-:Y:S01]  /*50c0*/  FADD.FTZ R12, R89, R12 ;  /* 0x0000000c590c7221 */ /* 0x000fe20000010000 */
        /* <DEDUP_REMOVED lines=72> */
[----:B------:R-:W-:Y:S02]  /*5550*/  IMAD R5, R6, R95, R5 ;  /* 0x0000005f06057224 */ /* 0x000fe400078e0205 */
        /* <DEDUP_REMOVED lines=9> */
.L_x_5037:
[----:B------:R-:W-:-:S04]  /*55f0*/  LEA R4, -R94, RZ, 0x6 ;  /* 0x000000ff5e047211 */ /* 0x000fc800078e31ff */
[----:B------:R-:W-:-:S07]  /*5600*/  SHF.R.S32.HI R5, RZ, 0x1f, R4 ;  /* 0x0000001fff057819 */ /* 0x000fce0000011404 */
.L_x_5038:
        /* <DEDUP_REMOVED lines=59> */
[----:B------:R-:W3:Y:S04]  /*59c0*/  LDSM.16.M88.4 R20, [R112+0x3400] ;  /* 0x003400007014783b */ /* 0x000ee80000000200 */
[----:B------:R-:W4:Y:S04]  /*59d0*/  LDSM.16.M88.4 R28, [R112+0x3000] ;  /* 0x00300000701c783b */ /* 0x000f280000000200 */
[----:B------:R-:W-:Y:S04]  /*59e0*/  LDSM.16.M88.4 R84, [R111] ;  /* 0x000000006f54783b */ /* 0x000fe80000000200 */
[----:B------:R-:W5:Y:S04]  /*59f0*/  LDSM.16.M88.4 R88, [R109+0x3400] ;  /* 0x003400006d58783b */ /* 0x000f680000000200 */
[----:B------:R-:W5:Y:S04]  /*5a00*/  LDSM.16.M88.4 R16, [R109+0x3000] ;  /* 0x003000006d10783b */ /* 0x000f680000000200 */
[----:B-1----:R-:W1:Y:S04]  /*5a10*/  LDSM.16.M88.4 R8, [R112+0x3800] ;  /* 0x003800007008783b */ /* 0x002e680000000200 */
[----:B--2---:R-:W2:Y:S04]  /*5a20*/  LDSM.16.M88.4 R12, [R109+0x3800] ;  /* 0x003800006d0c783b */ /* 0x004ea80000000200 */
[----:B------:R-:W0:Y:S01]  /*5a30*/  LDGDEPBAR ;  /* 0x00000000000079af */ /* 0x000e220000000000 */
[C---:B---3--:R-:W-:Y:S06]  /*5a40*/  HMMA.16816.F32 R24, R4.reuse, R20, RZ ;  /* 0x000000140418723c */ /* 0x048fec00000018ff */
[C---:B------:R-:W-:Y:S06]  /*5a50*/  HMMA.16816.F32 R20, R4.reuse, R22, RZ ;  /* 0x000000160414723c */ /* 0x040fec00000018ff */
[C---:B----4-:R-:W-:Y:S06]  /*5a60*/  HMMA.16816.F32 R32, R4.reuse, R28, RZ ;  /* 0x0000001c0420723c */ /* 0x050fec00000018ff */
[----:B------:R-:W-:Y:S06]  /*5a70*/  HMMA.16816.F32 R28, R4, R30, RZ ;  /* 0x0000001e041c723c */ /* 0x000fec00000018ff */
[C---:B-----5:R-:W-:Y:S06]  /*5a80*/  HMMA.16816.F32 R24, R84.reuse, R88, R24 ;  /* 0x000000585418723c */ /* 0x060fec0000001818 */
[C---:B------:R-:W-:Y:S01]  /*5a90*/  HMMA.16816.F32 R20, R84.reuse, R90, R20 ;  /* 0x0000005a5414723c */ /* 0x040fe20000001814 */
[----:B------:R-:W3:Y:S05]  /*5aa0*/  LDSM.16.M88.4 R88, [R112+0x3c00] ;  /* 0x003c00007058783b */ /* 0x000eea0000000200 */
[C---:B------:R-:W-:Y:S06]  /*5ab0*/  HMMA.16816.F32 R32, R84.reuse, R16, R32 ;  /* 0x000000105420723c */ /* 0x040fec0000001820 */
[----:B------:R-:W-:Y:S06]  /*5ac0*/  HMMA.16816.F32 R28, R84, R18, R28 ;  /* 0x00000012541c723c */ /* 0x000fec000000181c */
[C---:B-1----:R-:W-:Y:S06]  /*5ad0*/  HMMA.16816.F32 R16, R4.reuse, R8, RZ ;  /* 0x000000080410723c */ /* 0x042fec00000018ff */
[----:B------:R-:W-:-:S15]  /*5ae0*/  HMMA.16816.F32 R8, R4, R10, RZ ;  /* 0x0000000a0408723c */ /* 0x000fde00000018ff */
[----:B------:R-:W-:-:S03]  /*5af0*/  NOP ;  /* 0x0000000000007918 */ /* 0x000fc60000000000 */
[C---:B--2---:R-:W-:Y:S06]  /*5b00*/  HMMA.16816.F32 R16, R84.reuse, R12, R16 ;  /* 0x0000000c5410723c */ /* 0x044fec0000001810 */
[----:B------:R-:W-:Y:S06]  /*5b10*/  HMMA.16816.F32 R12, R84, R14, R8 ;  /* 0x0000000e540c723c */ /* 0x000fec0000001808 */
[C---:B---3--:R-:W-:Y:S06]  /*5b20*/  HMMA.16816.F32 R8, R4.reuse, R88, RZ ;  /* 0x000000580408723c */ /* 0x048fec00000018ff */
        /* <DEDUP_REMOVED lines=58> */
[----:B------:R-:W-:-:S04]  /*5ed0*/  IMAD R84, R120, 0x40, R129 ;  /* 0x0000004078547824 */ /* 0x000fc800078e0281 */
[----:B------:R-:W-:-:S05]  /*5ee0*/  VIADD R85, R84, 0x1 ;  /* 0x0000000154557836 */ /* 0x000fca0000000000 */
[----:B------:R-:W-:Y:S01]  /*5ef0*/  I2FP.F32.S32 R86, R85 ;  /* 0x0000005500567245 */ /* 0x000fe20000201400 */
[----:B------:R-:W-:Y:S01]  /*5f00*/  BAR.SYNC.DEFER_BLOCKING 0x0 ;  /* 0x0000000000007b1d */ /* 0x000fe20000010000 */
[C---:B------:R-:W-:Y:S02]  /*5f10*/  ISETP.GE.AND P1, PT, R85.reuse, R100, PT ;  /* 0x000000645500720c */ /* 0x040fe40003f26270 */
[----:B------:R-:W-:Y:S01]  /*5f20*/  ISETP.GE.AND P5, PT, R85, R99, PT ;  /* 0x000000635500720c */ /* 0x000fe20003fa6270 */
[CC--:B------:R-:W-:Y:S01]  /*5f30*/  FFMA.FTZ R33, R3.reuse, R86.reuse, R33 ;  /* 0x0000005603217223 */ /* 0x0c0fe20000010021 */
[----:B------:R-:W-:Y:S01]  /*5f40*/  FFMA.FTZ R87, R3, R86, R35 ;  /* 0x0000005603577223 */ /* 0x000fe20000010023 */
[C---:B------:R-:W-:Y:S02]  /*5f50*/  VIADD R86, R84.reuse, 0x8 ;  /* 0x0000000854567836 */ /* 0x040fe40000000000 */
[----:B------:R-:W-:Y:S01]  /*5f60*/  VIADD R85, R84, 0x9 ;  /* 0x0000000954557836 */ /* 0x000fe20000000000 */
[----:B------:R-:W-:-:S02]  /*5f70*/  FSEL R35, R33, -INF , !P1 ;  /* 0xff80000021237808 */ /* 0x000fc40004800000 */
[C---:B------:R-:W-:Y:S02]  /*5f80*/  ISETP.GE.AND P0, PT, R86.reuse, R100, PT ;  /* 0x000000645600720c */ /* 0x040fe40003f06270 */
[----:B------:R-:W-:Y:S02]  /*5f90*/  ISETP.GE.AND P1, PT, R86, R99, PT ;  /* 0x000000635600720c */ /* 0x000fe40003f26270 */
[----:B------:R-:W-:Y:S02]  /*5fa0*/  I2FP.F32.S32 R86, R86 ;  /* 0x0000005600567245 */ /* 0x000fe40000201400 */
[----:B------:R-:W-:-:S03]  /*5fb0*/  I2FP.F32.S32 R88, R85 ;  /* 0x0000005500587245 */ /* 0x000fc60000201400 */
[-C--:B------:R-:W-:Y:S01]  /*5fc0*/  FFMA.FTZ R33, R3, R86.reuse, R28 ;  /* 0x0000005603217223 */ /* 0x080fe2000001001c */
[----:B------:R-:W-:Y:S01]  /*5fd0*/  FSEL R28, R87, -INF , !P5 ;  /* 0xff800000571c7808 */ /* 0x000fe20006800000 */
[----:B------:R-:W-:Y:S01]  /*5fe0*/  FFMA.FTZ R30, R3, R86, R30 ;  /* 0x00000056031e7223 */ /* 0x000fe2000001001e */
[----:B------:R-:W-:Y:S01]  /*5ff0*/  ISETP.GE.AND P5, PT, R85, R100, PT ;  /* 0x000000645500720c */ /* 0x000fe20003fa6270 */
[-C--:B------:R-:W-:Y:S01]  /*6000*/  FFMA.FTZ R29, R3, R88.reuse, R29 ;  /* 0x00000058031d7223 */ /* 0x080fe2000001001d */
[----:B------:R-:W-:Y:S01]  /*6010*/  FSEL R33, R33, -INF , !P0 ;  /* 0xff80000021217808 */ /* 0x000fe20004000000 */
[----:B------:R-:W-:Y:S01]  /*6020*/  FFMA.FTZ R86, R3, R88, R31 ;  /* 0x0000005803567223 */ /* 0x000fe2000001001f */
[----:B------:R-:W-:Y:S01]  /*6030*/  ISETP.GE.AND P0, PT, R85, R99, PT ;  /* 0x000000635500720c */ /* 0x000fe20003f06270 */
[----:B------:R-:W-:Y:S01]  /*6040*/  VIADD R85, R84, 0x10 ;  /* 0x0000001054557836 */ /* 0x000fe20000000000 */
[----:B------:R-:W-:Y:S01]  /*6050*/  FSEL R30, R30, -INF , !P1 ;  /* 0xff8000001e1e7808 */ /* 0x000fe20004800000 */
[----:B------:R-:W-:Y:S01]  /*6060*/  VIADD R31, R84, 0x11 ;  /* 0x00000011541f7836 */ /* 0x000fe20000000000 */
[----:B------:R-:W-:-:S02]  /*6070*/  FSEL R29, R29, -INF , !P5 ;  /* 0xff8000001d1d7808 */ /* 0x000fc40006800000 */
[C---:B------:R-:W-:Y:S02]  /*6080*/  ISETP.GE.AND P1, PT, R85.reuse, R100, PT ;  /* 0x000000645500720c */ /* 0x040fe40003f26270 */
[----:B------:R-:W-:Y:S02]  /*6090*/  ISETP.GE.AND P5, PT, R85, R99, PT ;  /* 0x000000635500720c */ /* 0x000fe40003fa6270 */
[----:B------:R-:W-:-:S05]  /*60a0*/  I2FP.F32.S32 R85, R85 ;  /* 0x0000005500557245 */ /* 0x000fca0000201400 */
[CC--:B------:R-:W-:Y:S01]  /*60b0*/  FFMA.FTZ R147, R3.reuse, R85.reuse, R24 ;  /* 0x0000005503937223 */ /* 0x0c0fe20000010018 */
[----:B------:R-:W-:Y:S01]  /*60c0*/  FSEL R24, R86, -INF , !P0 ;  /* 0xff80000056187808 */ /* 0x000fe20004000000 */
[----:B------:R-:W-:Y:S01]  /*60d0*/  FFMA.FTZ R26, R3, R85, R26 ;  /* 0x00000055031a7223 */ /* 0x000fe2000001001a */
[----:B------:R-:W-:Y:S02]  /*60e0*/  I2FP.F32.S32 R86, R31 ;  /* 0x0000001f00567245 */ /* 0x000fe40000201400 */
[----:B------:R-:W-:Y:S02]  /*60f0*/  FSEL R147, R147, -INF , !P1 ;  /* 0xff80000093937808 */ /* 0x000fe40004800000 */
[----:B------:R-:W-:Y:S01]  /*6100*/  ISETP.GE.AND P0, PT, R31, R100, PT ;  /* 0x000000641f00720c */ /* 0x000fe20003f06270 */
[-C--:B------:R-:W-:Y:S01]  /*6110*/  FFMA.FTZ R25, R3, R86.reuse, R25 ;  /* 0x0000005603197223 */ /* 0x080fe20000010019 */
[----:B------:R-:W-:Y:S01]  /*6120*/  ISETP.GE.AND P1, PT, R31, R99, PT ;  /* 0x000000631f00720c */ /* 0x000fe20003f26270 */
[----:B------:R-:W-:Y:S01]  /*6130*/  VIADD R31, R84, 0x18 ;  /* 0x00000018541f7836 */ /* 0x000fe20000000000 */
[----:B------:R-:W-:Y:S01]  /*6140*/  FSEL R148, R26, -INF , !P5 ;  /* 0xff8000001a947808 */ /* 0x000fe20006800000 */
[----:B------:R-:W-:Y:S01]  /*6150*/  FFMA.FTZ R27, R3, R86, R27 ;  /* 0x00000056031b7223 */ /* 0x000fe2000001001b */
[----:B------:R-:W-:Y:S01]  /*6160*/  FSEL R151, R25, -INF , !P0 ;  /* 0xff80000019977808 */ /* 0x000fe20004000000 */
[----:B------:R-:W-:Y:S01]  /*6170*/  VIADD R25, R84, 0x19 ;  /* 0x0000001954197836 */ /* 0x000fe20000000000 */
[----:B------:R-:W-:-:S02]  /*6180*/  I2FP.F32.S32 R26, R31 ;  /* 0x0000001f001a7245 */ /* 0x000fc40000201400 */
[----:B------:R-:W-:Y:S02]  /*6190*/  FSEL R146, R27, -INF , !P1 ;  /* 0xff8000001b927808 */ /* 0x000fe40004800000 */
[----:B------:R-:W-:Y:S01]  /*61a0*/  ISETP.GE.AND P0, PT, R31, R99, PT ;  /* 0x000000631f00720c */ /* 0x000fe20003f06270 */
[CC--:B------:R-:W-:Y:S01]  /*61b0*/  FFMA.FTZ R149, R3.reuse, R26.reuse, R20 ;  /* 0x0000001a03957223 */ /* 0x0c0fe20000010014 */
[----:B------:R-:W-:Y:S01]  /*61c0*/  I2FP.F32.S32 R20, R25 ;  /* 0x0000001900147245 */ /* 0x000fe20000201400 */
[----:B------:R-:W-:Y:S01]  /*61d0*/  FFMA.FTZ R22, R3, R26, R22 ;  /* 0x0000001a03167223 */ /* 0x000fe20000010016 */
[-C--:B------:R-:W-:Y:S02]  /*61e0*/  ISETP.GE.AND P1, PT, R25, R100.reuse, PT ;  /* 0x000000641900720c */ /* 0x080fe40003f26270 */
[----:B------:R-:W-:Y:S01]  /*61f0*/  ISETP.GE.AND P5, PT, R31, R100, PT ;  /* 0x000000641f00720c */ /* 0x000fe20003fa6270 */
[CC--:B------:R-:W-:Y:S01]  /*6200*/  FFMA.FTZ R21, R3.reuse, R20.reuse, R21 ;  /* 0x0000001403157223 */ /* 0x0c0fe20000010015 */
[----:B------:R-:W-:Y:S01]  /*6210*/  FFMA.FTZ R23, R3, R20, R23 ;  /* 0x0000001403177223 */ /* 0x000fe20000010017 */
[----:B------:R-:W-:Y:S01]  /*6220*/  VIADD R20, R84, 0x20 ;  /* 0x0000002054147836 */ /* 0x000fe20000000000 */
        /* <DEDUP_REMOVED lines=15> */
[----:B------:R-:W-:Y:S01]  /*6320*/  VIADD R16, R84, 0x28 ;  /* 0x0000002854107836 */ /* 0x000fe20000000000 */
        /* <DEDUP_REMOVED lines=30> */
[----:B------:R-:W-:Y:S01]  /*6510*/  VIADD R9, R84, 0x38 ;  /* 0x0000003854097836 */ /* 0x000fe20000000000 */
[----:B------:R-:W-:Y:S01]  /*6520*/  FSEL R104, R10, -INF , !P0 ;  /* 0xff8000000a687808 */ /* 0x000fe20004000000 */
[----:B------:R-:W-:Y:S01]  /*6530*/  FFMA.FTZ R11, R3, R8, R11 ;  /* 0x00000008030b7223 */ /* 0x000fe2000001000b */
[----:B------:R-:W-:Y:S01]  /*6540*/  FSEL R102, R102, -INF , !P5 ;  /* 0xff80000066667808 */ /* 0x000fe20006800000 */
[----:B------:R-:W-:Y:S01]  /*6550*/  VIADD R8, R84, 0x39 ;  /* 0x0000003954087836 */ /* 0x000fe20000000000 */
[----:B------:R-:W-:Y:S02]  /*6560*/  FSEL R105, R105, -INF , !P1 ;  /* 0xff80000069697808 */ /* 0x000fe40004800000 */
[C---:B------:R-:W-:Y:S02]  /*6570*/  ISETP.GE.AND P0, PT, R9.reuse, R100, PT ;  /* 0x000000640900720c */ /* 0x040fe40003f06270 */
[----:B------:R-:W-:-:S02]  /*6580*/  ISETP.GE.AND P1, PT, R9, R99, PT ;  /* 0x000000630900720c */ /* 0x000fc40003f26270 */
[----:B------:R-:W-:Y:S02]  /*6590*/  I2FP.F32.S32 R9, R9 ;  /* 0x0000000900097245 */ /* 0x000fe40000201400 */
[----:B------:R-:W-:-:S03]  /*65a0*/  ISETP.GE.AND P5, PT, R12, R99, PT ;  /* 0x000000630c00720c */ /* 0x000fc60003fa6270 */
[CC--:B------:R-:W-:Y:S01]  /*65b0*/  FFMA.FTZ R136, R3.reuse, R9.reuse, R4 ;  /* 0x0000000903887223 */ /* 0x0c0fe20000010004 */
[----:B------:R-:W-:Y:S01]  /*65c0*/  I2FP.F32.S32 R4, R84 ;  /* 0x0000005400047245 */ /* 0x000fe20000201400 */
[----:B------:R-:W-:Y:S01]  /*65d0*/  FFMA.FTZ R6, R3, R9, R6 ;  /* 0x0000000903067223 */ /* 0x000fe20000010006 */
[----:B------:R-:W-:Y:S02]  /*65e0*/  FSEL R131, R11, -INF , !P5 ;  /* 0xff8000000b837808 */ /* 0x000fe40006800000 */
[----:B------:R-:W-:Y:S01]  /*65f0*/  ISETP.GE.AND P5, PT, R84, R100, PT ;  /* 0x000000645400720c */ /* 0x000fe20003fa6270 */
[CC--:B------:R-:W-:Y:S01]  /*6600*/  FFMA.FTZ R9, R3.reuse, R4.reuse, R32 ;  /* 0x0000000403097223 */ /* 0x0c0fe20000010020 */
[----:B------:R-:W-:Y:S01]  /*6610*/  FSEL R132, R6, -INF , !P1 ;  /* 0xff80000006847808 */ /* 0x000fe20004800000 */
[----:B------:R-:W-:Y:S01]  /*6620*/  FFMA.FTZ R4, R3, R4, R34 ;  /* 0x0000000403047223 */ /* 0x000fe20000010022 */
[----:B------:R-:W-:Y:S02]  /*6630*/  ISETP.GE.AND P1, PT, R8, R100, PT ;  /* 0x000000640800720c */ /* 0x000fe40003f26270 */
[----:B------:R-:W-:-:S02]  /*6640*/  FSEL R9, R9, -INF , !P5 ;  /* 0xff80000009097808 */ /* 0x000fc40006800000 */
[-C--:B------:R-:W-:Y:S02]  /*6650*/  ISETP.GE.AND P5, PT, R8, R99.reuse, PT ;  /* 0x000000630800720c */ /* 0x080fe40003fa6270 */
[----:B------:R-:W-:Y:S02]  /*6660*/  I2FP.F32.S32 R8, R8 ;  /* 0x0000000800087245 */ /* 0x000fe40000201400 */
[----:B------:R-:W-:Y:S02]  /*6670*/  FSEL R136, R136, -INF , !P0 ;  /* 0xff80000088887808 */ /* 0x000fe40004000000 */
[----:B------:R-:W-:Y:S01]  /*6680*/  ISETP.GE.AND P0, PT, R84, R99, PT ;  /* 0x000000635400720c */ /* 0x000fe20003f06270 */
[CC--:B------:R-:W-:Y:S01]  /*6690*/  FFMA.FTZ R5, R3.reuse, R8.reuse, R5 ;  /* 0x0000000803057223 */ /* 0x0c0fe20000010005 */
[----:B------:R-:W-:Y:S02]  /*66a0*/  FFMA.FTZ R7, R3, R8, R7 ;  /* 0x0000000803077223 */ /* 0x000fe40000010007 */
[----:B------:R-:W-:-:S02]  /*66b0*/  FSEL R4, R4, -INF , !P0 ;  /* 0xff80000004047808 */ /* 0x000fc40004000000 */
[----:B------:R-:W-:Y:S02]  /*66c0*/  FSEL R99, R5, -INF , !P1 ;  /* 0xff80000005637808 */ /* 0x000fe40004800000 */
[----:B------:R-:W-:Y:S02]  /*66d0*/  ISETP.GE.AND P1, PT, R96, 0x3, PT ;  /* 0x000000036000780c */ /* 0x000fe40003f26270 */
[----:B------:R-:W-:Y:S02]  /*66e0*/  LEA R134, P0, R97, UR8, 0x1 ;  /* 0x0000000861867c11 */ /* 0x000fe4000f8008ff */
[----:B------:R-:W-:Y:S02]  /*66f0*/  FSEL R100, R7, -INF , !P5 ;  /* 0xff80000007647808 */ /* 0x000fe40006800000 */
[----:B------:R-:W-:-:S07]  /*6700*/  LEA.HI.X R133, R97, UR9, R98, 0x1, P0 ;  /* 0x0000000961857c11 */ /* 0x000fce00080f0c62 */
[----:B------:R-:W-:Y:S05]  /*6710*/  @!P1 BRA `(.L_x_5039) ;  /* 0x0000000400e89947 */ /* 0x000fea0003800000 */
        /* <DEDUP_REMOVED lines=13> */
[----:B------:R-:W-:-:S05]  /*67f0*/  IABS R5, R11 ;  /* 0x0000000b00057213 */ /* 0x000fca0000000000 */
[----:B------:R-:W-:-:S04]  /*6800*/  IMAD.HI.U32 R12, R6, R5, RZ ;  /* 0x00000005060c7227 */ /* 0x000fc800078e00ff */
[----:B------:R-:W-:-:S04]  /*6810*/  IMAD.MOV R10, RZ, RZ, -R12 ;  /* 0x000000ffff0a7224 */ /* 0x000fc800078e0a0c */
[----:B------:R-:W-:Y:S01]  /*6820*/  IMAD R10, R7, R10, R5 ;  /* 0x0000000a070a7224 */ /* 0x000fe200078e0205 */
[C---:B------:R-:W-:Y:S02]  /*6830*/  LOP3.LUT R5, R11.reuse, R8, RZ, 0x3c, !PT ;  /* 0x000000080b057212 */ /* 0x040fe400078e3cff */
[----:B------:R-:W-:Y:S02]  /*6840*/  IADD3 R11, R11, -0x40, RZ ;  /* 0xffffffc00b0b7810 */ /* 0x000fe40007ffe0ff */
[----:B------:R-:W-:Y:S02]  /*6850*/  ISETP.GT.U32.AND P1, PT, R7, R10, PT ;  /* 0x0000000a0700720c */ /* 0x000fe40003f24070 */
[----:B------:R-:W-:Y:S02]  /*6860*/  ISETP.GE.AND P5, PT, R5, RZ, PT ;  /* 0x000000ff0500720c */ /* 0x000fe40003fa6270 */
[----:B------:R-:W-:Y:S02]  /*6870*/  IABS R5, R11 ;  /* 0x0000000b00057213 */ /* 0x000fe40000000000 */
[----:B------:R-:W-:-:S03]  /*6880*/  LOP3.LUT R11, R11, R8, RZ, 0x3c, !PT ;  /* 0x000000080b0b7212 */ /* 0x000fc600078e3cff */
[----:B------:R-:W-:-:S04]  /*6890*/  IMAD.HI.U32 R6, R6, R5, RZ ;  /* 0x0000000506067227 */ /* 0x000fc800078e00ff */
[----:B------:R-:W-:Y:S02]  /*68a0*/  @!P1 IMAD.IADD R10, R10, 0x1, -R7 ;  /* 0x000000010a0a9824 */ /* 0x000fe400078e0a07 */
[----:B------:R-:W-:-:S03]  /*68b0*/  @!P1 VIADD R12, R12, 0x1 ;  /* 0x000000010c0c9836 */ /* 0x000fc60000000000 */
[----:B------:R-:W-:Y:S02]  /*68c0*/  ISETP.GE.U32.AND P0, PT, R10, R7, PT ;  /* 0x000000070a00720c */ /* 0x000fe40003f06070 */
[----:B------:R-:W-:-:S05]  /*68d0*/  IADD3 R10, -R6, RZ, RZ ;  /* 0x000000ff060a7210 */ /* 0x000fca0007ffe1ff */
[----:B------:R-:W-:-:S05]  /*68e0*/  IMAD R10, R7, R10, R5 ;  /* 0x0000000a070a7224 */ /* 0x000fca00078e0205 */
[----:B------:R-:W-:Y:S01]  /*68f0*/  ISETP.GT.U32.AND P1, PT, R7, R10, PT ;  /* 0x0000000a0700720c */ /* 0x000fe20003f24070 */
[----:B------:R-:W-:-:S05]  /*6900*/  @P0 VIADD R12, R12, 0x1 ;  /* 0x000000010c0c0836 */ /* 0x000fca0000000000 */
[----:B------:R-:W-:-:S07]  /*6910*/  @!P5 IADD3 R12, -R12, RZ, RZ ;  /* 0x000000ff0c0cd210 */ /* 0x000fce0007ffe1ff */
[-C--:B------:R-:W-:Y:S02]  /*6920*/  @!P1 IADD3 R10, R10, -R7.reuse, RZ ;  /* 0x800000070a0a9210 */ /* 0x080fe40007ffe0ff */
[----:B------:R-:W-:Y:S02]  /*6930*/  @!P1 IADD3 R6, R6, 0x1, RZ ;  /* 0x0000000106069810 */ /* 0x000fe40007ffe0ff */
[----:B------:R-:W-:Y:S02]  /*6940*/  ISETP.GE.U32.AND P0, PT, R10, R7, PT ;  /* 0x000000070a00720c */ /* 0x000fe40003f06070 */
[----:B------:R-:W-:Y:S02]  /*6950*/  ISETP.GE.AND P1, PT, R11, RZ, PT ;  /* 0x000000ff0b00720c */ /* 0x000fe40003f26270 */
[----:B------:R-:W-:-:S09]  /*6960*/  LOP3.LUT R10, RZ, R8, RZ, 0x33, !PT ;  /* 0x00000008ff0a7212 */ /* 0x000fd200078e33ff */
[----:B------:R-:W-:Y:S01]  /*6970*/  @P0 VIADD R6, R6, 0x1 ;  /* 0x0000000106060836 */ /* 0x000fe20000000000 */
        /* <DEDUP_REMOVED lines=22> */
.L_x_5040:
[----:B------:R-:W-:-:S04]  /*6ae0*/  LEA R6, -R92, RZ, 0x6 ;  /* 0x000000ff5c067211 */ /* 0x000fc800078e31ff */
[----:B------:R-:W-:-:S07]  /*6af0*/  SHF.R.S32.HI R5, RZ, 0x1f, R6 ;  /* 0x0000001fff057819 */ /* 0x000fce0000011406 */
.L_x_5041:
[C---:B------:R-:W-:Y:S01]  /*6b00*/  LEA R134, P0, R6.reuse, R134, 0x1 ;  /* 0x0000008606867211 */ /* 0x040fe200078008ff */
[----:B------:R1:W-:Y:S01]  /*6b10*/  @P4 STS [R121+0x3000], RZ ;  /* 0x003000ff79004388 */ /* 0x0003e20000000800 */
[----:B------:R-:W-:Y:S02]  /*6b20*/  BSSY B0, `(.L_x_5042) ;  /* 0x0000038000007945 */ /* 0x000fe40003800000 */
[----:B------:R-:W-:Y:S01]  /*6b30*/  LEA.HI.X R133, R6, R133, R5, 0x1, P0 ;  /* 0x0000008506857211 */ /* 0x000fe200000f0c05 */
[----:B------:R-:W-:Y:S01]  /*6b40*/  @!P4 IMAD.MOV.U32 R14, RZ, RZ, R134 ;  /* 0x000000ffff0ec224 */ /* 0x000fe200078e0086 */
[CC--:B------:R-:W-:Y:S01]  /*6b50*/  @!P3 IADD3 R8, P0, R97.reuse, R6.reuse, RZ ;  /* 0x000000066108b210 */ /* 0x0c0fe20007f1e0ff */
[----:B------:R1:W-:Y:S02]  /*6b60*/  @P4 STS [R121+0x3004], RZ ;  /* 0x003004ff79004388 */ /* 0x0003e40000000800 */
[----:B------:R-:W-:Y:S02]  /*6b70*/  @!P4 IMAD.MOV.U32 R15, RZ, RZ, R133 ;  /* 0x000000ffff0fc224 */ /* 0x000fe400078e0085 */
[----:B------:R-:W-:Y:S01]  /*6b80*/  @!P3 IMAD.X R7, R98, 0x1, R5, P0 ;  /* 0x000000016207b824 */ /* 0x000fe200000e0605 */
[C---:B------:R-:W-:Y:S01]  /*6b90*/  @!P3 LEA R10, P0, R8.reuse, UR8, 0x1 ;  /* 0x00000008080abc11 */ /* 0x040fe2000f8008ff */
[----:B------:R1:W-:Y:S03]  /*6ba0*/  @P4 STS.64 [R121+0x3008], RZ ;  /* 0x003008ff79004388 */ /* 0x0003e60000000a00 */
        /* <DEDUP_REMOVED lines=24> */
[----:B------:R-:W-:Y:S02]  /*6d30*/  @!P3 LEA R16, P0, R7, UR8, 0x1 ;  /* 0x000000080710bc11 */ /* 0x000fe4000f8008ff */
[----:B--2---:R-:W-:-:S02]  /*6d40*/  @!P4 LEA R14, P1, R92, R134, 0x6 ;  /* 0x000000865c0ec211 */ /* 0x004fc400078230ff */
[----:B------:R-:W-:Y:S02]  /*6d50*/  @!P3 LEA.HI.X R17, R7, UR9, R8, 0x1, P0 ;  /* 0x000000090711bc11 */ /* 0x000fe400080f0c08 */
        /* <DEDUP_REMOVED lines=20> */
.L_x_5043:
[----:B------:R-:W-:Y:S05]  /*6ea0*/  BSYNC B0 ;  /* 0x0000000000007941 */ /* 0x000fea0003800000 */
.L_x_5042:
[----:B------:R-:W0:Y:S02]  /*6eb0*/  LDGDEPBAR ;  /* 0x00000000000079af */ /* 0x000e240000000000 */
.L_x_5039:
[----:B------:R-:W-:Y:S01]  /*6ec0*/  FMNMX.FTZ R6, R2, R9, !PT ;  /* 0x0000000902067209 */ /* 0x000fe20007810000 */
[----:B-1----:R-:W-:Y:S01]  /*6ed0*/  LDSM.16.MT88.4 R16, [R108+0x6000] ;  /* 0x006000006c10783b */ /* 0x002fe20000004200 */
        /* <DEDUP_REMOVED lines=32> */
[----:B------:R-:W3:Y:S01]  /*70e0*/  SHFL.BFLY PT, R5, R8, 0x2, 0x1f ;  /* 0x0c401f0008057f89 */ /* 0x000ee200000e0000 */
[----:B-1----:R-:W-:-:S05]  /*70f0*/  FMNMX.FTZ R6, R7, R6, !PT ;  /* 0x0000000607067209 */ /* 0x002fca0007810000 */
[----:B------:R-:W1:Y:S01]  /*7100*/  SHFL.BFLY PT, R89, R6, 0x1, 0x1f ;  /* 0x0c201f0006597f89 */ /* 0x000e6200000e0000 */
[----:B---3--:R-:W-:-:S05]  /*7110*/  FMNMX.FTZ R5, R8, R5, !PT ;  /* 0x0000000508057209 */ /* 0x008fca0007810000 */
[----:B------:R-:W3:Y:S01]  /*7120*/  SHFL.BFLY PT, R88, R5, 0x1, 0x1f ;  /* 0x0c201f0005587f89 */ /* 0x000ee200000e0000 */
[----:B-1----:R-:W-:-:S04]  /*7130*/  FMNMX.FTZ R89, R6, R89, !PT ;  /* 0x0000005906597209 */ /* 0x002fc80007810000 */
[C---:B------:R-:W-:Y:S01]  /*7140*/  FSETP.NEU.FTZ.AND P1, PT, R89.reuse, -INF , PT ;  /* 0xff8000005900780b */ /* 0x040fe20003f3d000 */
[----:B------:R-:W-:-:S05]  /*7150*/  FMUL.FTZ R98, R89, UR12 ;  /* 0x0000000c59627c20 */ /* 0x000fca0008410000 */
[----:B------:R-:W-:-:S05]  /*7160*/  FSEL R98, R98, RZ, P1 ;  /* 0x000000ff62627208 */ /* 0x000fca0000800000 */
[--C-:B------:R-:W-:Y:S01]  /*7170*/  FFMA.FTZ R152, R9, UR12, -R98.reuse ;  /* 0x0000000c09987c23 */ /* 0x100fe20008010862 */
[--C-:B------:R-:W-:Y:S01]  /*7180*/  FFMA.FTZ R93, R35, UR12, -R98.reuse ;  /* 0x0000000c235d7c23 */ /* 0x100fe20008010862 */
[----:B--2---:R-:W1:Y:S01]  /*7190*/  LDSM.16.MT88.4 R8, [R110+0x6000] ;  /* 0x006000006e08783b */ /* 0x004e620000004200 */
[----:B---3--:R-:W-:Y:S01]  /*71a0*/  FMNMX.FTZ R88, R5, R88, !PT ;  /* 0x0000005805587209 */ /* 0x008fe20007810000 */
[--C-:B------:R-:W-:Y:S01]  /*71b0*/  FFMA.FTZ R96, R33, UR12, -R98.reuse ;  /* 0x0000000c21607c23 */ /* 0x100fe20008010862 */
[----:B------:R-:W-:Y:S01]  /*71c0*/  FSEL R5, R89, RZ, P1 ;  /* 0x000000ff59057208 */ /* 0x000fe20000800000 */
        /* <DEDUP_REMOVED lines=9> */
[----:B------:R-:W-:-:S02]  /*7260*/  FFMA.FTZ R136, R136, UR12, -R98 ;  /* 0x0000000c88887c23 */ /* 0x000fc40008010862 */
[----:B------:R-:W2:Y:S01]  /*7270*/  MUFU.EX2 R93, R93 ;  /* 0x0000005d005d7308 */ /* 0x000ea20000000800 */
[----:B------:R-:W-:Y:S01]  /*7280*/  FFMA.FTZ R143, R4, UR12, -R145 ;  /* 0x0000000c048f7c23 */ /* 0x000fe20008010891 */
[----:B------:R-:W-:Y:S01]  /*7290*/  FADD.FTZ R4, R2, -R5 ;  /* 0x8000000502047221 */ /* 0x000fe20000010000 */
[----:B------:R-:W-:Y:S01]  /*72a0*/  FSEL R5, R88, RZ, P0 ;  /* 0x000000ff58057208 */ /* 0x000fe20000000000 */
[--C-:B------:R-:W-:Y:S01]  /*72b0*/  FFMA.FTZ R90, R28, UR12, -R145.reuse ;  /* 0x0000000c1c5a7c23 */ /* 0x100fe20008010891 */
[--C-:B------:R-:W-:Y:S01]  /*72c0*/  FFMA.FTZ R2, R30, UR12, -R145.reuse ;  /* 0x0000000c1e027c23 */ /* 0x100fe20008010891 */
[----:B------:R-:W-:Y:S01]  /*72d0*/  FMUL.FTZ R154, R4, UR12 ;  /* 0x0000000c049a7c20 */ /* 0x000fe20008410000 */
[----:B------:R-:W-:Y:S01]  /*72e0*/  FFMA.FTZ R95, R24, UR12, -R145 ;  /* 0x0000000c185f7c23 */ /* 0x000fe20008010891 */
[----:B------:R-:W-:Y:S01]  /*72f0*/  FADD.FTZ R5, R0, -R5 ;  /* 0x8000000500057221 */ /* 0x000fe20000010000 */
[----:B------:R-:W-:Y:S01]  /*7300*/  MUFU.EX2 R96, R96 ;  /* 0x0000006000607308 */ /* 0x000fe20000000800 */
[----:B------:R-:W3:Y:S01]  /*7310*/  LDSM.16.MT88.4 R24, [R110+0x7000] ;  /* 0x007000006e18783b */ /* 0x000ee20000004200 */
[--C-:B------:R-:W-:Y:S01]  /*7320*/  FFMA.FTZ R0, R144, UR12, -R145.reuse ;  /* 0x0000000c90007c23 */ /* 0x100fe20008010891 */
[----:B------:R-:W-:Y:S01]  /*7330*/  FMUL.FTZ R142, R5, UR12 ;  /* 0x0000000c058e7c20 */ /* 0x000fe20008410000 */
[----:B------:R-:W-:Y:S01]  /*7340*/  FFMA.FTZ R144, R107, UR12, -R98 ;  /* 0x0000000c6b907c23 */ /* 0x000fe20008010862 */
[--C-:B------:R-:W-:Y:S01]  /*7350*/  FFMA.FTZ R107, R106, UR12, -R145.reuse ;  /* 0x0000000c6a6b7c23 */ /* 0x100fe20008010891 */
[--C-:B------:R-:W-:Y:S01]  /*7360*/  FFMA.FTZ R128, R128, UR12, -R145.reuse ;  /* 0x0000000c80807c23 */ /* 0x100fe20008010891 */
[--C-:B------:R-:W-:Y:S01]  /*7370*/  FFMA.FTZ R106, R137, UR12, -R145.reuse ;  /* 0x0000000c896a7c23 */ /* 0x100fe20008010891 */
[----:B------:R-:W4:Y:S01]  /*7380*/  MUFU.EX2 R91, R91 ;  /* 0x0000005b005b7308 */ /* 0x000f220000000800 */
[----:B--2---:R-:W-:Y:S01]  /*7390*/  F2FP.F16.F32.PACK_AB R84, R93, R152 ;  /* 0x000000985d54723e */ /* 0x004fe200000000ff */
[--C-:B------:R-:W-:Y:S01]  /*73a0*/  FFMA.FTZ R101, R101, UR12, -R145.reuse ;  /* 0x0000000c65657c23 */ /* 0x100fe20008010891 */
[--C-:B------:R-:W-:Y:S01]  /*73b0*/  FFMA.FTZ R104, R104, UR12, -R145.reuse ;  /* 0x0000000c68687c23 */ /* 0x100fe20008010891 */
[----:B------:R-:W-:-:S04]  /*73c0*/  FFMA.FTZ R132, R132, UR12, -R145 ;  /* 0x0000000c84847c23 */ /* 0x000fc80008010891 */
        /* <DEDUP_REMOVED lines=44> */
[----:B------:R-:W1:Y:S01]  /*7690*/  LDSM.16.MT88.4 R40, [R110+0x8000] ;  /* 0x008000006e28783b */ /* 0x000e620000004200 */
[-C--:B------:R-:W-:Y:S01]  /*76a0*/  FMUL.FTZ R44, R76, R154.reuse ;  /* 0x0000009a4c2c7220 */ /* 0x080fe20000410000 */
[----:B------:R-:W-:Y:S01]  /*76b0*/  FMUL.FTZ R45, R77, R154 ;  /* 0x0000009a4d2d7220 */ /* 0x000fe20000410000 */
[-C--:B------:R-:W-:Y:S01]  /*76c0*/  FMUL.FTZ R46, R78, R142.reuse ;  /* 0x0000008e4e2e7220 */ /* 0x080fe20000410000 */
[----:B------:R-:W-:Y:S01]  /*76d0*/  FMUL.FTZ R47, R79, R142 ;  /* 0x0000008e4f2f7220 */ /* 0x000fe20000410000 */
[C---:B------:R-:W-:Y:S01]  /*76e0*/  HMMA.16816.F32 R16, R84.reuse, R18, R48 ;  /* 0x000000125410723c */ /* 0x040fe20000001830 */
[----:B------:R-:W2:Y:S01]  /*76f0*/  LDSM.16.MT88.4 R48, [R108+0x8000] ;  /* 0x008000006c30783b */ /* 0x000ea20000004200 */
[-C--:B------:R-:W-:Y:S01]  /*7700*/  FMUL.FTZ R64, R64, R154.reuse ;  /* 0x0000009a40407220 */ /* 0x080fe20000410000 */
[----:B------:R-:W-:Y:S01]  /*7710*/  FMUL.FTZ R65, R65, R154 ;  /* 0x0000009a41417220 */ /* 0x000fe20000410000 */
[-C--:B------:R-:W-:Y:S01]  /*7720*/  FMUL.FTZ R66, R66, R142.reuse ;  /* 0x0000008e42427220 */ /* 0x080fe20000410000 */
[----:B------:R-:W-:Y:S01]  /*7730*/  FMUL.FTZ R67, R67, R142 ;  /* 0x0000008e43437220 */ /* 0x000fe20000410000 */
[C---:B---3--:R-:W-:Y:S01]  /*7740*/  HMMA.16816.F32 R20, R84.reuse, R24, R20 ;  /* 0x000000185414723c */ /* 0x048fe20000001814 */
[-C--:B------:R-:W-:Y:S01]  /*7750*/  FMUL.FTZ R72, R72, R154.reuse ;  /* 0x0000009a48487220 */ /* 0x080fe20000410000 */
[----:B------:R-:W-:Y:S01]  /*7760*/  FMUL.FTZ R73, R73, R154 ;  /* 0x0000009a49497220 */ /* 0x000fe20000410000 */
[-C--:B------:R-:W-:Y:S01]  /*7770*/  FMUL.FTZ R74, R74, R142.reuse ;  /* 0x0000008e4a4a7220 */ /* 0x080fe20000410000 */
[----:B------:R-:W-:Y:S01]  /*7780*/  FMUL.FTZ R75, R75, R142 ;  /* 0x0000008e4b4b7220 */ /* 0x000fe20000410000 */
[-C--:B------:R-:W-:Y:S01]  /*7790*/  FMUL.FTZ R80, R80, R154.reuse ;  /* 0x0000009a50507220 */ /* 0x080fe20000410000 */
[C---:B------:R-:W-:Y:S01]  /*77a0*/  HMMA.16816.F32 R24, R84.reuse, R26, R56 ;  /* 0x0000001a5418723c */ /* 0x040fe20000001838 */
[----:B------:R-:W3:Y:S01]  /*77b0*/  LDSM.16.MT88.4 R56, [R110+0x6400] ;  /* 0x006400006e38783b */ /* 0x000ee20000004200 */
[----:B------:R-:W-:Y:S01]  /*77c0*/  FMUL.FTZ R81, R81, R154 ;  /* 0x0000009a51517220 */ /* 0x000fe20000410000 */
[-C--:B------:R-:W-:Y:S01]  /*77d0*/  FMUL.FTZ R82, R82, R142.reuse ;  /* 0x0000008e52527220 */ /* 0x080fe20000410000 */
[-C--:B------:R-:W-:Y:S01]  /*77e0*/  FMUL.FTZ R83, R83, R142.reuse ;  /* 0x0000008e53537220 */ /* 0x080fe20000410000 */
[----:B------:R-:W-:Y:S01]  /*77f0*/  MUFU.EX2 R97, R97 ;  /* 0x0000006100617308 */ /* 0x000fe20000000800 */
[----:B------:R-:W-:Y:S01]  /*7800*/  HMMA.16816.F32 R28, R84, R32, R28 ;  /* 0x00000020541c723c */ /* 0x000fe2000000181c */
[----:B------:R-:W-:Y:S01]  /*7810*/  LDSM.16.MT88.4 R60, [R110+0x6800] ;  /* 0x006800006e3c783b */ /* 0x000fe20000004200 */
[----:B------:R-:W-:-:S04]  /*7820*/  FFMA.FTZ R143, R138, R142, R143 ;  /* 0x0000008e8a8f7223 */ /* 0x000fc8000001008f */
[----:B------:R-:W-:Y:S01]  /*7830*/  HMMA.16816.F32 R32, R84, R34, R64 ;  /* 0x000000225420723c */ /* 0x000fe20000001840 */
[----:B------:R-:W-:Y:S01]  /*7840*/  MUFU.EX2 R0, R0 ;  /* 0x0000000000007308 */ /* 0x000fe20000000800 */
[----:B------:R-:W-:-:S04]  /*7850*/  FADD.FTZ R143, R90, R143 ;  /* 0x0000008f5a8f7221 */ /* 0x000fc80000010000 */
[----:B------:R-:W-:Y:S01]  /*7860*/  FADD.FTZ R2, R2, R143 ;  /* 0x0000008f02027221 */ /* 0x000fe20000010000 */
[----:B------:R-:W-:Y:S01]  /*7870*/  FFMA.FTZ R64, R147, UR12, -R98 ;  /* 0x0000000c93407c23 */ /* 0x000fe20008010862 */
[--C-:B------:R-:W-:Y:S01]  /*7880*/  FFMA.FTZ R65, R148, UR12, -R145.reuse ;  /* 0x0000000c94417c23 */ /* 0x100fe20008010891 */
[----:B------:R-:W-:Y:S01]  /*7890*/  FFMA.FTZ R66, R135, R154, R152 ;  /* 0x0000009a87427223 */ /* 0x000fe20000010098 */
[--C-:B------:R-:W-:Y:S01]  /*78a0*/  FFMA.FTZ R135, R103, UR12, -R98.reuse ;  /* 0x0000000c67877c23 */ /* 0x100fe20008010862 */
[C---:B-1----:R-:W-:Y:S01]  /*78b0*/  HMMA.16816.F32 R36, R84.reuse, R40, R36 ;  /* 0x000000285424723c */ /* 0x042fe20000001824 */
[--C-:B------:R-:W-:Y:S01]  /*78c0*/  FFMA.FTZ R103, R130, UR12, -R98.reuse ;  /* 0x0000000c82677c23 */ /* 0x100fe20008010862 */
[----:B------:R-:W1:Y:S01]  /*78d0*/  MUFU.EX2 R64, R64 ;  /* 0x0000004000407308 */ /* 0x000e620000000800 */
[--C-:B------:R-:W-:Y:S01]  /*78e0*/  FFMA.FTZ R130, R139, UR12, -R98.reuse ;  /* 0x0000000c8b827c23 */ /* 0x100fe20008010862 */
[----:B------:R-:W-:Y:S01]  /*78f0*/  FFMA.FTZ R67, R102, UR12, -R98 ;  /* 0x0000000c66437c23 */ /* 0x000fe20008010862 */
[----:B------:R-:W-:Y:S01]  /*7900*/  FFMA.FTZ R102, R131, UR12, -R145 ;  /* 0x0000000c83667c23 */ /* 0x000fe20008010891 */
[----:B--2---:R-:W-:Y:S01]  /*7910*/  HMMA.16816.F32 R44, R84, R48, R44 ;  /* 0x00000030542c723c */ /* 0x004fe2000000182c */
[----:B------:R-:W-:-:S03]  /*7920*/  FADD.FTZ R93, R93, R66 ;  /* 0x000000425d5d7221 */ /* 0x000fc60000010000 */
[----:B------:R-:W-:Y:S01]  /*7930*/  MUFU.EX2 R65, R65 ;  /* 0x0000004100417308 */ /* 0x000fe20000000800 */
[----:B------:R-:W-:Y:S01]  /*7940*/  FADD.FTZ R96, R96, R93 ;  /* 0x0000005d60607221 */ /* 0x000fe20000010000 */
[----:B------:R-:W-:Y:S01]  /*7950*/  HMMA.16816.F32 R40, R84, R42, R72 ;  /* 0x0000002a5428723c */ /* 0x000fe20000001848 */
[----:B------:R-:W-:Y:S02]  /*7960*/  LDSM.16.MT88.4 R72, [R110+0x8800] ;  /* 0x008800006e48783b */ /* 0x000fe40000004200 */
[----:B------:R-:W-:-:S03]  /*7970*/  FADD.FTZ R91, R91, R96 ;  /* 0x000000605b5b7221 */ /* 0x000fc60000010000 */
[----:B------:R-:W-:Y:S01]  /*7980*/  HMMA.16816.F32 R48, R84, R50, R80 ;  /* 0x000000325430723c */ /* 0x000fe20000001850 */
[----:B-1----:R-:W-:Y:S01]  /*7990*/  F2FP.F16.F32.PACK_AB R52, R97, R64 ;  /* 0x000000406134723e */ /* 0x002fe200000000ff */
[----:B------:R-:W1:Y:S01]  /*79a0*/  LDSM.16.MT88.4 R80, [R108+0x8400] ;  /* 0x008400006c50783b */ /* 0x000e620000004200 */
[----:B------:R-:W-:Y:S04]  /*79b0*/  MUFU.EX2 R135, R135 ;  /* 0x0000008700877308 */ /* 0x000fe80000000800 */
[--C-:B------:R-:W-:Y:S01]  /*79c0*/  FFMA.FTZ R87, R149, UR12, -R98.reuse ;  /* 0x0000000c95577c23 */ /* 0x100fe20008010862 */
[----:B------:R-:W-:Y:S01]  /*79d0*/  FFMA.FTZ R84, R153, UR12, -R98 ;  /* 0x0000000c99547c23 */ /* 0x000fe20008010862 */
[--C-:B------:R-:W-:Y:S01]  /*79e0*/  FFMA.FTZ R86, R146, UR12, -R145.reuse ;  /* 0x0000000c92567c23 */ /* 0x100fe20008010891 */
[--C-:B------:R-:W-:Y:S01]  /*79f0*/  FFMA.FTZ R85, R150, UR12, -R145.reuse ;  /* 0x0000000c96557c23 */ /* 0x100fe20008010891 */
[----:B------:R-:W-:Y:S01]  /*7a00*/  MUFU.EX2 R144, R144 ;  /* 0x0000009000907308 */ /* 0x000fe20000000800 */
[----:B------:R-:W-:-:S07]  /*7a10*/  FFMA.FTZ R145, R100, UR12, -R145 ;  /* 0x0000000c64917c23 */ /* 0x000fce0008010891 */
[----:B------:R-:W-:Y:S08]  /*7a20*/  MUFU.EX2 R87, R87 ;  /* 0x0000005700577308 */ /* 0x000ff00000000800 */
[----:B------:R-:W2:Y:S08]  /*7a30*/  MUFU.EX2 R84, R84 ;  /* 0x0000005400547308 */ /* 0x000eb00000000800 */
[----:B------:R-:W4:Y:S08]  /*7a40*/  MUFU.EX2 R86, R86 ;  /* 0x0000005600567308 */ /* 0x000f300000000800 */
[----:B------:R-:W5:Y:S01]  /*7a50*/  MUFU.EX2 R85, R85 ;  /* 0x0000005500557308 */ /* 0x000f620000000800 */
[----:B--2---:R-:W-:-:S07]  /*7a60*/  F2FP.F16.F32.PACK_AB R54, R84, R87 ;  /* 0x000000575436723e */ /* 0x004fce00000000ff */
[----:B------:R-:W-:Y:S01]  /*7a70*/  MUFU.EX2 R103, R103 ;  /* 0x0000006700677308 */ /* 0x000fe20000000800 */
[----:B----4-:R-:W-:-:S07]  /*7a80*/  F2FP.F16.F32.PACK_AB R53, R86, R65 ;  /* 0x000000415635723e */ /* 0x010fce00000000ff */
[----:B------:R-:W-:Y:S01]  /*7a90*/  MUFU.EX2 R130, R130 ;  /* 0x0000008200827308 */ /* 0x000fe20000000800 */
[----:B-----5:R-:W-:-:S07]  /*7aa0*/  F2FP.F16.F32.PACK_AB R55, R0, R85 ;  /* 0x000000550037723e */ /* 0x020fce00000000ff */
[C---:B---3--:R-:W-:Y:S01]  /*7ab0*/  HMMA.16816.F32 R4, R52.reuse, R56, R4 ;  /* 0x000000383404723c */ /* 0x048fe20000001804 */
[----:B------:R-:W-:Y:S05]  /*7ac0*/  MUFU.EX2 R107, R107 ;  /* 0x0000006b006b7308 */ /* 0x000fea0000000800 */
[C---:B------:R-:W-:Y:S01]  /*7ad0*/  HMMA.16816.F32 R8, R52.reuse, R58, R8 ;  /* 0x0000003a3408723c */ /* 0x040fe20000001808 */
[----:B------:R-:W2:Y:S02]  /*7ae0*/  LDSM.16.MT88.4 R56, [R108+0x6400] ;  /* 0x006400006c38783b */ /* 0x000ea40000004200 */
[----:B------:R-:W3:Y:S03]  /*7af0*/  MUFU.EX2 R128, R128 ;  /* 0x0000008000807308 */ /* 0x000ee60000000800 */
[C---:B-1----:R-:W-:Y:S05]  /*7b00*/  HMMA.16816.F32 R44, R52.reuse, R80, R44 ;  /* 0x00000050342c723c */ /* 0x042fea000000182c */
[----:B------:R-:W-:Y:S01]  /*7b10*/  MUFU.EX2 R106, R106 ;  /* 0x0000006a006a7308 */ /* 0x000fe20000000800 */
[C---:B------:R-:W-:Y:S07]  /*7b20*/  HMMA.16816.F32 R80, R52.reuse, R82, R48 ;  /* 0x000000523450723c */ /* 0x040fee0000001830 */
[----:B------:R-:W1:Y:S08]  /*7b30*/  MUFU.EX2 R101, R101 ;  /* 0x0000006500657308 */ /* 0x000e700000000800 */
[----:B------:R-:W-:Y:S08]  /*7b40*/  MUFU.EX2 R98, R67 ;  /* 0x0000004300627308 */ /* 0x000ff00000000800 */
[----:B------:R-:W-:Y:S01]  /*7b50*/  MUFU.EX2 R105, R105 ;  /* 0x0000006900697308 */ /* 0x000fe20000000800 */
[C---:B--2---:R-:W-:Y:S07]  /*7b60*/  HMMA.16816.F32 R12, R52.reuse, R56, R12 ;  /* 0x00000038340c723c */ /* 0x044fee000000180c */
[----:B------:R-:W-:Y:S01]  /*7b70*/  MUFU.EX2 R100, R136 ;  /* 0x0000008800647308 */ /* 0x000fe20000000800 */
[C---:B------:R-:W-:Y:S01]  /*7b80*/  HMMA.16816.F32 R16, R52.reuse, R58, R16 ;  /* 0x0000003a3410723c */ /* 0x040fe20000001810 */
[----:B------:R-:W2:Y:S06]  /*7b90*/  LDSM.16.MT88.4 R56, [R110+0x7400] ;  /* 0x007400006e38783b */ /* 0x000eac0000004200 */
[----:B------:R-:W-:Y:S08]  /*7ba0*/  MUFU.EX2 R99, R99 ;  /* 0x0000006300637308 */ /* 0x000ff00000000800 */
[----:B------:R-:W-:Y:S08]  /*7bb0*/  MUFU.EX2 R131, R104 ;  /* 0x0000006800837308 */ /* 0x000ff00000000800 */
[----:B------:R-:W4:Y:S08]  /*7bc0*/  MUFU.EX2 R102, R102 ;  /* 0x0000006600667308 */ /* 0x000f300000000800 */
[----:B------:R-:W-:Y:S08]  /*7bd0*/  MUFU.EX2 R132, R132 ;  /* 0x0000008400847308 */ /* 0x000ff00000000800 */
[----:B------:R-:W5:Y:S01]  /*7be0*/  MUFU.EX2 R145, R145 ;  /* 0x0000009100917308 */ /* 0x000f620000000800 */
        /* <DEDUP_REMOVED lines=10> */
[----:B---3--:R-:W-:Y:S02]  /*7c90*/  F2FP.F16.F32.PACK_AB R53, R128, R107 ;  /* 0x0000006b8035723e */ /* 0x008fe400000000ff */
[----:B------:R-:W-:Y:S02]  /*7ca0*/  F2FP.F16.F32.PACK_AB R54, R130, R103 ;  /* 0x000000678236723e */ /* 0x000fe400000000ff */
[----:B-1----:R-:W-:-:S07]  /*7cb0*/  F2FP.F16.F32.PACK_AB R55, R101, R106 ;  /* 0x0000006a6537723e */ /* 0x002fce00000000ff */
[C---:B------:R-:W-:Y:S01]  /*7cc0*/  HMMA.16816.F32 R48, R52.reuse, R60, R4 ;  /* 0x0000003c3430723c */ /* 0x040fe20000001804 */
[----:B------:R-:W1:Y:S05]  /*7cd0*/  LDSM.16.MT88.4 R4, [R108+0x7800] ;  /* 0x007800006c04783b */ /* 0x000e6a0000004200 */
[C---:B------:R-:W-:Y:S06]  /*7ce0*/  HMMA.16816.F32 R68, R52.reuse, R72, R36 ;  /* 0x000000483444723c */ /* 0x040fec0000001824 */
[C---:B------:R-:W-:Y:S06]  /*7cf0*/  HMMA.16816.F32 R8, R52.reuse, R62, R8 ;  /* 0x0000003e3408723c */ /* 0x040fec0000001808 */
[C---:B------:R-:W-:Y:S01]  /*7d00*/  HMMA.16816.F32 R72, R52.reuse, R74, R40 ;  /* 0x0000004a3448723c */ /* 0x040fe20000001828 */
[----:B------:R-:W-:Y:S05]  /*7d10*/  LDSM.16.MT88.4 R40, [R110+0x6c00] ;  /* 0x006c00006e28783b */ /* 0x000fea0000004200 */
        /* <DEDUP_REMOVED lines=10> */
[----:B------:R-:W-:Y:S01]  /*7dc0*/  HMMA.16816.F32 R80, R52, R6, R80 ;  /* 0x000000063450723c */ /* 0x000fe20000001850 */
[----:B------:R-:W1:Y:S01]  /*7dd0*/  LDSM.16.MT88.4 R52, [R108+0x6c00] ;  /* 0x006c00006c34783b */ /* 0x000e620000004200 */
[----:B------:R-:W-:Y:S01]  /*7de0*/  FADD.FTZ R4, R95, R2 ;  /* 0x000000025f047221 */ /* 0x000fe20000010000 */
[----:B------:R-:W-:Y:S01]  /*7df0*/  FADD.FTZ R2, R64, R91 ;  /* 0x0000005b40027221 */ /* 0x000fe20000010000 */
[----:B----4-:R-:W-:-:S02]  /*7e00*/  F2FP.F16.F32.PACK_AB R5, R102, R131 ;  /* 0x000000836605723e */ /* 0x010fc400000000ff */
[----:B------:R-:W-:Y:S01]  /*7e10*/  FADD.FTZ R91, R65, R4 ;  /* 0x00000004415b7221 */ /* 0x000fe20000010000 */
[----:B------:R-:W-:Y:S01]  /*7e20*/  F2FP.F16.F32.PACK_AB R4, R105, R98 ;  /* 0x000000626904723e */ /* 0x000fe200000000ff */
[----:B------:R-:W2:Y:S01]  /*7e30*/  LDSM.16.MT88.4 R64, [R108+0x7c00] ;  /* 0x007c00006c40783b */ /* 0x000ea20000004200 */
[----:B------:R-:W-:Y:S01]  /*7e40*/  F2FP.F16.F32.PACK_AB R6, R99, R100 ;  /* 0x000000646306723e */ /* 0x000fe200000000ff */
[----:B------:R-:W-:Y:S01]  /*7e50*/  FADD.FTZ R2, R97, R2 ;  /* 0x0000000261027221 */ /* 0x000fe20000010000 */
[----:B-----5:R-:W-:Y:S01]  /*7e60*/  F2FP.F16.F32.PACK_AB R7, R145, R132 ;  /* 0x000000849107723e */ /* 0x020fe200000000ff */
[----:B------:R-:W-:Y:S02]  /*7e70*/  FADD.FTZ R86, R86, R91 ;  /* 0x0000005b56567221 */ /* 0x000fe40000010000 */
        /* <DEDUP_REMOVED lines=8> */
[----:B------:R-:W3:Y:S02]  /*7f00*/  LDSM.16.MT88.4 R8, [R108+0x8c00] ;  /* 0x008c00006c08783b */ /* 0x000ee40000004200 */
[----:B------:R-:W-:-:S03]  /*7f10*/  FADD.FTZ R144, R144, R135 ;  /* 0x0000008790907221 */ /* 0x000fc60000010000 */
[C---:B-1----:R-:W-:Y:S01]  /*7f20*/  HMMA.16816.F32 R44, R4.reuse, R52, R12 ;  /* 0x00000034042c723c */ /* 0x042fe2000000180c */
[----:B------:R-:W1:Y:S05]  /*7f30*/  LDSM.16.MT88.4 R12, [R110+0x8c00] ;  /* 0x008c00006e0c783b */ /* 0x000e6a0000004200 */
[C---:B------:R-:W-:Y:S06]  /*7f40*/  HMMA.16816.F32 R48, R4.reuse, R54, R16 ;  /* 0x000000360430723c */ /* 0x040fec0000001810 */
[C---:B------:R-:W-:Y:S06]  /*7f50*/  HMMA.16816.F32 R52, R4.reuse, R56, R20 ;  /* 0x000000380434723c */ /* 0x040fec0000001814 */
[C---:B--2---:R-:W-:Y:S06]  /*7f60*/  HMMA.16816.F32 R60, R4.reuse, R64, R28 ;  /* 0x00000040043c723c */ /* 0x044fec000000181c */
[C---:B---3--:R-:W-:Y:S06]  /*7f70*/  HMMA.16816.F32 R76, R4.reuse, R8, R76 ;  /* 0x00000008044c723c */ /* 0x048fec000000184c */
[----:B------:R-:W-:Y:S01]  /*7f80*/  HMMA.16816.F32 R56, R4, R58, R24 ;  /* 0x0000003a0438723c */ /* 0x000fe20000001818 */
[----:B------:R-:W-:-:S04]  /*7f90*/  FADD.FTZ R9, R103, R144 ;  /* 0x0000009067097221 */ /* 0x000fc80000010000 */
[----:B------:R-:W-:Y:S01]  /*7fa0*/  FADD.FTZ R9, R130, R9 ;  /* 0x0000000982097221 */ /* 0x000fe20000010000 */
[----:B------:R-:W-:Y:S03]  /*7fb0*/  HMMA.16816.F32 R64, R4, R66, R32 ;  /* 0x000000420440723c */ /* 0x000fe60000001820 */
[----:B------:R-:W-:-:S03]  /*7fc0*/  FADD.FTZ R98, R98, R9 ;  /* 0x0000000962627221 */ /* 0x000fc60000010000 */
[----:B-1----:R-:W-:Y:S01]  /*7fd0*/  HMMA.16816.F32 R68, R4, R12, R68 ;  /* 0x0000000c0444723c */ /* 0x002fe20000001844 */
[----:B------:R-:W-:-:S04]  /*7fe0*/  FADD.FTZ R105, R105, R98 ;  /* 0x0000006269697221 */ /* 0x000fc80000010000 */
[----:B------:R-:W-:Y:S01]  /*7ff0*/  FADD.FTZ R100, R100, R105 ;  /* 0x0000006964647221 */ /* 0x000fe20000010000 */
[C---:B------:R-:W-:Y:S01]  /*8000*/  HMMA.16816.F32 R72, R4.reuse, R14, R72 ;  /* 0x0000000e0448723c */ /* 0x040fe20000001848 */
[----:B------:R-:W-:Y:S02]  /*8010*/  FADD.FTZ R13, R107, R0 ;  /* 0x000000006b0d7221 */ /* 0x000fe40000010000 */
[----:B------:R-:W-:Y:S02]  /*8020*/  FADD.FTZ R135, R99, R100 ;  /* 0x0000006463877221 */ /* 0x000fe40000010000 */
[----:B------:R-:W-:Y:S01]  /*8030*/  FADD.FTZ R13, R128, R13 ;  /* 0x0000000d800d7221 */ /* 0x000fe20000010000 */
[----:B------:R-:W-:Y:S03]  /*8040*/  HMMA.16816.F32 R80, R4, R10, R80 ;  /* 0x0000000a0450723c */ /* 0x000fe60000001850 */
[----:B------:R-:W-:-:S04]  /*8050*/  FADD.FTZ R0, R106, R13 ;  /* 0x0000000d6a007221 */ /* 0x000fc80000010000 */
[----:B------:R-:W-:-:S04]  /*8060*/  FADD.FTZ R0, R101, R0 ;  /* 0x0000000065007221 */ /* 0x000fc80000010000 */
[----:B------:R-:W-:Y:S01]  /*8070*/  FADD.FTZ R131, R131, R0 ;  /* 0x0000000083837221 */ /* 0x000fe20000010000 */
[----:B------:R-:W-:-:S03]  /*8080*/  MOV R0, R88 ;  /* 0x0000005800007202 */ /* 0x000fc60000000f00 */
[----:B------:R-:W-:-:S04]  /*8090*/  FADD.FTZ R131, R102, R131 ;  /* 0x0000008366837221 */ /* 0x000fc80000010000 */
[----:B------:R-:W-:-:S04]  /*80a0*/  FADD.FTZ R132, R132, R131 ;  /* 0x0000008384847221 */ /* 0x000fc80000010000 */
[----:B------:R-:W-:-:S07]  /*80b0*/  FADD.FTZ R138, R145, R132 ;  /* 0x00000084918a7221 */ /* 0x000fce0000010000 */
.L_x_5036:
        /* <DEDUP_REMOVED lines=10> */
.L_x_5048:
        /* <DEDUP_REMOVED lines=70> */
.L_x_5045:
        /* <DEDUP_REMOVED lines=53> */
[C---:B------:R-:W-:Y:S06]  /*8910*/  HMMA.16816.F32 R16, R88.reuse, R98, RZ ;  /* 0x000000625810723c */ /* 0x040fec00000018ff */
[C---:B----4-:R-:W-:Y:S06]  /*8920*/  HMMA.16816.F32 R20, R88.reuse, R100, RZ ;  /* 0x000000645814723c */ /* 0x050fec00000018ff */
[C---:B------:R-:W-:Y:S06]  /*8930*/  HMMA.16816.F32 R24, R88.reuse, R102, RZ ;  /* 0x000000665818723c */ /* 0x040fec00000018ff */
[C---:B-----5:R-:W-:Y:S06]  /*8940*/  HMMA.16816.F32 R28, R88.reuse, R104, RZ ;  /* 0x00000068581c723c */ /* 0x060fec00000018ff */
[----:B------:R-:W-:Y:S01]  /*8950*/  HMMA.16816.F32 R32, R88, R106, RZ ;  /* 0x0000006a5820723c */ /* 0x000fe200000018ff */
[----:B------:R-:W2:Y:S05]  /*8960*/  LDSM.16.M88.4 R88, [R109+0x3000] ;  /* 0x003000006d58783b */ /* 0x000eaa0000000200 */
[C---:B--2---:R-:W-:Y:S06]  /*8970*/  HMMA.16816.F32 R4, R92.reuse, R88, R4 ;  /* 0x000000585c04723c */ /* 0x044fec0000001804 */
[C---:B------:R-:W-:Y:S01]  /*8980*/  HMMA.16816.F32 R8, R92.reuse, R90, R8 ;  /* 0x0000005a5c08723c */ /* 0x040fe20000001808 */
        /* <DEDUP_REMOVED lines=8> */
[----:B------:R-:W-:Y:S01]  /*8a10*/  HMMA.16816.F32 R32, R92, R90, R32 ;  /* 0x0000005a5c20723c */ /* 0x000fe20000001820 */
[----:B------:R-:W-:Y:S04]  /*8a20*/  LDSM.16.M88.4 R88, [R113+0x1000] ;  /* 0x001000007158783b */ /* 0x000fe80000000200 */
[----:B------:R-:W2:Y:S02]  /*8a30*/  LDSM.16.M88.4 R92, [R112+0x4000] ;  /* 0x00400000705c783b */ /* 0x000ea40000000200 */
        /* <DEDUP_REMOVED lines=47> */
[----:B------:R-:W2:Y:S01]  /*8d30*/  LDSM.16.M88.4 R92, [R109+0x5c00] ;  /* 0x005c00006d5c783b */ /* 0x000ea20000000200 */
[----:B------:R-:W-:Y:S04]  /*8d40*/  DEPBAR.LE SB0, 0x0 ;  /* 0x000080000000791a */ /* 0x000fe80000000000 */
[----:B------:R-:W-:Y:S01]  /*8d50*/  BAR.SYNC.DEFER_BLOCKING 0x0 ;  /* 0x0000000000007b1d */ /* 0x000fe20000010000 */
[C---:B--2---:R-:W-:Y:S06]  /*8d60*/  HMMA.16816.F32 R28, R88.reuse, R92, R28 ;  /* 0x0000005c581c723c */ /* 0x044fec000000181c */
        /* <DEDUP_REMOVED lines=21> */
[----:B------:R-:W-:Y:S06]  /*8ec0*/  IMAD.HI.U32 R89, R89, R97, R88 ;  /* 0x0000006159597227 */ /* 0x000fec00078e0058 */
[----:B------:R-:W-:Y:S05]  /*8ed0*/  IMAD.HI.U32 R86, R89, R84, RZ ;  /* 0x0000005459567227 */ /* 0x000fea00078e00ff */
[C---:B------:R-:W-:Y:S05]  /*8ee0*/  IADD3 R2, -R86.reuse, RZ, RZ ;  /* 0x000000ff56027210 */ /* 0x040fea0007ffe1ff */
[----:B------:R-:W-:Y:S01]  /*8ef0*/  IMAD R84, R91, R2, R84 ;  /* 0x000000025b547224 */ /* 0x000fe200078e0254 */
[----:B------:R-:W-:Y:S02]  /*8f00*/  IABS R2, R93 ;  /* 0x0000005d00027213 */ /* 0x000fe40000000000 */
[----:B------:R-:W-:Y:S02]  /*8f10*/  LOP3.LUT R93, R93, R0, RZ, 0x3c, !PT ;  /* 0x000000005d5d7212 */ /* 0x000fe400078e3cff */
[----:B------:R-:W-:Y:S01]  /*8f20*/  ISETP.GT.U32.AND P4, PT, R91, R84, PT ;  /* 0x000000545b00720c */ /* 0x000fe20003f84070 */
[----:B------:R-:W-:Y:S11]  /*8f30*/  IMAD.HI.U32 R89, R89, R2, RZ ;  /* 0x0000000259597227 */ /* 0x000ff600078e00ff */
[----:B------:R-:W-:Y:S01]  /*8f40*/  @!UPT UIADD3 URZ, URZ, URZ, URZ ;  /* 0x0000003f3f3ff290 */ /* 0x000fe2000fffe03f */
[----:B------:R-:W-:Y:S01]  /*8f50*/  @!P4 IADD3 R86, R86, 0x1, RZ ;  /* 0x000000015656c810 */ /* 0x000fe20007ffe0ff */
[--C-:B------:R-:W-:Y:S01]  /*8f60*/  @!P4 IMAD.IADD R84, R84, 0x1, -R91.reuse ;  /* 0x000000015454c824 */ /* 0x100fe200078e0a5b */
[----:B------:R-:W-:Y:S04]  /*8f70*/  ISETP.GE.AND P4, PT, R93, RZ, PT ;  /* 0x000000ff5d00720c */ /* 0x000fe80003f86270 */
[-C--:B------:R-:W-:Y:S02]  /*8f80*/  ISETP.GE.U32.AND P0, PT, R84, R91.reuse, PT ;  /* 0x0000005b5400720c */ /* 0x080fe40003f06070 */
[----:B------:R-:W-:Y:S05]  /*8f90*/  IADD3 R84, -R89, RZ, RZ ;  /* 0x000000ff59547210 */ /* 0x000fea0007ffe1ff */
[C---:B------:R-:W-:Y:S05]  /*8fa0*/  IMAD R2, R91.reuse, R84, R2 ;  /* 0x000000545b027224 */ /* 0x040fea00078e0202 */
[----:B------:R-:W-:Y:S01]  /*8fb0*/  ISETP.GT.U32.AND P5, PT, R91, R2, PT ;  /* 0x000000025b00720c */ /* 0x000fe20003fa4070 */
[----:B------:R-:W-:Y:S01]  /*8fc0*/  @P0 VIADD R86, R86, 0x1 ;  /* 0x0000000156560836 */ /* 0x000fe20000000000 */
[----:B------:R-:W-:Y:S11]  /*8fd0*/  ISETP.NE.AND P0, PT, R0, RZ, PT ;  /* 0x000000ff0000720c */ /* 0x000ff60003f05270 */
[----:B------:R-:W-:Y:S02]  /*8fe0*/  @!P5 IMAD.IADD R2, R2, 0x1, -R91 ;  /* 0x000000010202d824 */ /* 0x000fe400078e0a5b */
[----:B------:R-:W-:Y:S03]  /*8ff0*/  @!P5 VIADD R89, R89, 0x1 ;  /* 0x000000015959d836 */ /* 0x000fe60000000000 */
[----:B------:R-:W-:Y:S02]  /*9000*/  ISETP.GE.U32.AND P5, PT, R2, R91, PT ;  /* 0x0000005b0200720c */ /* 0x000fe40003fa6070 */
[----:B------:R-:W1:Y:S11]  /*9010*/  LDC.64 R90, c[0x0][0x248] ;  /* 0x00009200ff5a7b82 */ /* 0x000e760000000a00 */
[----:B------:R-:W-:Y:S01]  /*9020*/  @P5 VIADD R89, R89, 0x1 ;  /* 0x0000000159595836 */ /* 0x000fe20000000000 */
[----:B------:R-:W-:Y:S02]  /*9030*/  ISETP.GE.AND P5, PT, R95, RZ, PT ;  /* 0x000000ff5f00720c */ /* 0x000fe40003fa6270 */
[----:B------:R-:W-:Y:S02]  /*9040*/  LOP3.LUT R95, RZ, R0, RZ, 0x33, !PT ;  /* 0x00000000ff5f7212 */ /* 0x000fe400078e33ff */
[----:B------:R-:W-:Y:S04]  /*9050*/  @!P4 IADD3 R89, -R89, RZ, RZ ;  /* 0x000000ff5959c210 */ /* 0x000fe80007ffe1ff */
[----:B------:R-:W-:Y:S04]  /*9060*/  SEL R89, R95, R89, !P0 ;  /* 0x000000595f597207 */ /* 0x000fe80004000000 */
[C---:B------:R-:W-:Y:S01]  /*9070*/  LEA R100, P4, R89.reuse, R126, 0x2 ;  /* 0x0000007e59647211 */ /* 0x040fe200078810ff */
[----:B------:R-:W-:Y:S03]  /*9080*/  @!P5 IMAD.MOV R86, RZ, RZ, -R86 ;  /* 0x000000ffff56d224 */ /* 0x000fe600078e0a56 */
        /* <DEDUP_REMOVED lines=20> */
.L_x_5047:
        /* <DEDUP_REMOVED lines=46> */
.L_x_5046:
[----:B------:R-:W-:Y:S04]  /*94b0*/  IADD3 R104, R120, -0x1, RZ ;  /* 0xffffffff78687810 */ /* 0x000fe80007ffe0ff */
[----:B------:R-:W-:Y:S04]  /*94c0*/  LEA R0, R104, R129, 0x6 ;  /* 0x0000008168007211 */ /* 0x000fe800078e30ff */
[----:B------:R-:W-:Y:S02]  /*94d0*/  I2FP.F32.S32 R84, R0 ;  /* 0x0000000000547245 */ /* 0x000fe40000201400 */
[C---:B-1----:R-:W-:Y:S02]  /*94e0*/  IADD3 R91, R0.reuse, 0x8, RZ ;  /* 0x00000008005b7810 */ /* 0x042fe40007ffe0ff */
[C---:B------:R-:W-:Y:S01]  /*94f0*/  IADD3 R89, R0.reuse, 0x10, RZ ;  /* 0x0000001000597810 */ /* 0x040fe20007ffe0ff */
[CC--:B------:R-:W-:Y:S01]  /*9500*/  FFMA.FTZ R4, R3.reuse, R84.reuse, R4 ;  /* 0x0000005403047223 */ /* 0x0c0fe20000010004 */
[C---:B------:R-:W-:Y:S01]  /*9510*/  FFMA.FTZ R6, R3.reuse, R84, R6 ;  /* 0x0000005403067223 */ /* 0x040fe20000010006 */
[C---:B------:R-:W-:Y:S02]  /*9520*/  IADD3 R84, R0.reuse, 0x9, RZ ;  /* 0x0000000900547810 */ /* 0x040fe40007ffe0ff */
[----:B------:R-:W-:Y:S02]  /*9530*/  I2FP.F32.S32 R91, R91 ;  /* 0x0000005b005b7245 */ /* 0x000fe40000201400 */
[----:B------:R-:W-:Y:S02]  /*9540*/  I2FP.F32.S32 R84, R84 ;  /* 0x0000005400547245 */ /* 0x000fe40000201400 */
[C---:B------:R-:W-:Y:S01]  /*9550*/  IADD3 R2, R0.reuse, 0x1, RZ ;  /* 0x0000000100027810 */ /* 0x040fe20007ffe0ff */
[C---:B------:R-:W-:Y:S01]  /*9560*/  FFMA.FTZ R8, R3.reuse, R91, R8 ;  /* 0x0000005b03087223 */ /* 0x040fe20000010008 */
[----:B------:R-:W-:Y:S01]  /*9570*/  I2FP.F32.S32 R89, R89 ;  /* 0x0000005900597245 */ /* 0x000fe20000201400 */
[CC--:B------:R-:W-:Y:S01]  /*9580*/  FFMA.FTZ R9, R3.reuse, R84.reuse, R9 ;  /* 0x0000005403097223 */ /* 0x0c0fe20000010009 */
[C---:B------:R-:W-:Y:S01]  /*9590*/  FFMA.FTZ R11, R3.reuse, R84, R11 ;  /* 0x00000054030b7223 */ /* 0x040fe2000001000b */
        /* <DEDUP_REMOVED lines=16> */
[----:B------:R-:W-:Y:S01]  /*96a0*/  FFMA.FTZ R18, R3, R91, R18 ;  /* 0x0000005b03127223 */ /* 0x000fe20000010012 */
[----:B------:R-:W-:Y:S02]  /*96b0*/  FMNMX.FTZ R84, R4, R85, !PT ;  /* 0x0000005504547209 */ /* 0x000fe40007810000 */
[----:B------:R-:W-:Y:S01]  /*96c0*/  FMNMX.FTZ R91, R7, R86, !PT ;  /* 0x00000056075b7209 */ /* 0x000fe20007810000 */
[CC--:B------:R-:W-:Y:S01]  /*96d0*/  FFMA.FTZ R20, R3.reuse, R89.reuse, R20 ;  /* 0x0000005903147223 */ /* 0x0c0fe20000010014 */
[----:B------:R-:W-:Y:S01]  /*96e0*/  IADD3 R2, R0, 0x11, RZ ;  /* 0x0000001100027810 */ /* 0x000fe20007ffe0ff */
[----:B------:R-:W-:Y:S01]  /*96f0*/  FFMA.FTZ R22, R3, R89, R22 ;  /* 0x0000005903167223 */ /* 0x000fe20000010016 */
        /* <DEDUP_REMOVED lines=67> */
[----:B------:R-:W1:Y:S01]  /*9b30*/  LDSM.16.MT88.4 R92, [R110+0x6000] ;  /* 0x006000006e5c783b */ /* 0x000e620000004200 */
[----:B--2---:R-:W-:Y:S01]  /*9b40*/  FMNMX.FTZ R0, R89, R0, !PT ;  /* 0x0000000059007209 */ /* 0x004fe20007810000 */
[C---:B------:R-:W-:Y:S01]  /*9b50*/  FMUL.FTZ R96, R2.reuse, UR4 ;  /* 0x0000000402607c20 */ /* 0x040fe20008410000 */
[----:B------:R-:W-:Y:S02]  /*9b60*/  FADD.FTZ R86, -R2, R85 ;  /* 0x0000005502567221 */ /* 0x000fe40000010100 */
        /* <DEDUP_REMOVED lines=23> */
[C---:B--2---:R-:W-:Y:S01]  /*9ce0*/  FMUL.FTZ R36, R84.reuse, R36 ;  /* 0x0000002454247220 */ /* 0x044fe20000410000 */
        /* <DEDUP_REMOVED lines=10> */
[----:B------:R-:W3:Y:S01]  /*9d90*/  MUFU.EX2 R88, R88 ;  /* 0x0000005800587308 */ /* 0x000ee20000000800 */
        /* <DEDUP_REMOVED lines=16> */
[----:B---3--:R-:W-:Y:S01]  /*9ea0*/  F2FP.F16.F32.PACK_AB R89, R101, R88 ;  /* 0x000000586559723e */ /* 0x008fe200000000ff */
[C---:B------:R-:W-:Y:S01]  /*9eb0*/  FFMA.FTZ R138, R85.reuse, R138, R88 ;  /* 0x0000008a558a7223 */ /* 0x040fe20000010058 */
        /* <DEDUP_REMOVED lines=25> */
[----:B------:R-:W-:Y:S01]  /*a050*/  FMUL.FTZ R83, R85, R83 ;  /* 0x0000005355537220 */ /* 0x000fe20000410000 */
[C---:B------:R-:W-:Y:S01]  /*a060*/  FMUL.FTZ R80, R84.reuse, R80 ;  /* 0x0000005054507220 */ /* 0x040fe20000410000 */
[----:B------:R-:W-:Y:S01]  /*a070*/  FMUL.FTZ R81, R84, R81 ;  /* 0x0000005154517220 */ /* 0x000fe20000410000 */
[--C-:B------:R-:W-:Y:S03]  /*a080*/  FFMA.FTZ R139, R15, UR4, -R98.reuse ;  /* 0x000000040f8b7c23 */ /* 0x100fe60008010862 */
[----:B------:R-:W2:Y:S01]  /*a090*/  MUFU.EX2 R103, R103 ;  /* 0x0000006700677308 */ /* 0x000ea20000000800 */
[--C-:B------:R-:W-:Y:S01]  /*a0a0*/  FFMA.FTZ R140, R18, UR4, -R98.reuse ;  /* 0x00000004128c7c23 */ /* 0x100fe20008010862 */
[----:B------:R-:W-:Y:S01]  /*a0b0*/  FFMA.FTZ R105, R19, UR4, -R98 ;  /* 0x0000000413697c23 */ /* 0x000fe20008010862 */
        /* <DEDUP_REMOVED lines=8> */
[----:B------:R-:W-:Y:S01]  /*a140*/  FFMA.FTZ R153, R29, UR4, -R96 ;  /* 0x000000041d997c23 */ /* 0x000fe20008010860 */
[--C-:B------:R-:W-:Y:S01]  /*a150*/  FFMA.FTZ R148, R22, UR4, -R98.reuse ;  /* 0x0000000416947c23 */ /* 0x100fe20008010862 */
[--C-:B------:R-:W-:Y:S01]  /*a160*/  FFMA.FTZ R145, R23, UR4, -R98.reuse ;  /* 0x0000000417917c23 */ /* 0x100fe20008010862 */
[--C-:B------:R-:W-:Y:S01]  /*a170*/  FFMA.FTZ R143, R26, UR4, -R98.reuse ;  /* 0x000000041a8f7c23 */ /* 0x100fe20008010862 */
[--C-:B------:R-:W-:Y:S03]  /*a180*/  FFMA.FTZ R146, R27, UR4, -R98.reuse ;  /* 0x000000041b927c23 */ /* 0x100fe60008010862 */
[----:B------:R-:W-:Y:S01]  /*a190*/  MUFU.EX2 R139, R139 ;  /* 0x0000008b008b7308 */ /* 0x000fe20000000800 */
[----:B--2---:R-:W-:Y:S01]  /*a1a0*/  F2FP.F16.F32.PACK_AB R88, R102, R103 ;  /* 0x000000676658723e */ /* 0x004fe200000000ff */
[--C-:B------:R-:W-:Y:S01]  /*a1b0*/  FFMA.FTZ R151, R30, UR4, -R98.reuse ;  /* 0x000000041e977c23 */ /* 0x100fe20008010862 */
[--C-:B------:R-:W-:Y:S01]  /*a1c0*/  FFMA.FTZ R157, R31, UR4, -R98.reuse ;  /* 0x000000041f9d7c23 */ /* 0x100fe20008010862 */
[--C-:B------:R-:W-:Y:S01]  /*a1d0*/  FFMA.FTZ R156, R34, UR4, -R98.reuse ;  /* 0x00000004229c7c23 */ /* 0x100fe20008010862 */
[----:B------:R-:W-:Y:S01]  /*a1e0*/  FFMA.FTZ R98, R35, UR4, -R98 ;  /* 0x0000000423627c23 */ /* 0x000fe20008010862 */
[----:B------:R-:W-:Y:S01]  /*a1f0*/  FADD.FTZ R138, R101, R138 ;  /* 0x0000008a658a7221 */ /* 0x000fe20000010000 */
[----:B------:R-:W-:Y:S01]  /*a200*/  FFMA.FTZ R101, R32, UR4, -R96 ;  /* 0x0000000420657c23 */ /* 0x000fe20008010860 */
[C---:B-1----:R-:W-:Y:S02]  /*a210*/  HMMA.16816.F32 R36, R88.reuse, R92, R36 ;  /* 0x0000005c5824723c */ /* 0x042fe40000001824 */
[----:B------:R-:W-:Y:S03]  /*a220*/  MUFU.EX2 R140, R140 ;  /* 0x0000008c008c7308 */ /* 0x000fe60000000800 */
[----:B------:R-:W-:Y:S01]  /*a230*/  FADD.FTZ R99, R99, R138 ;  /* 0x0000008a63637221 */ /* 0x000fe20000010000 */
[C---:B------:R-:W-:Y:S01]  /*a240*/  HMMA.16816.F32 R40, R88.reuse, R94, R40 ;  /* 0x0000005e5828723c */ /* 0x040fe20000001828 */
[----:B------:R-:W1:Y:S05]  /*a250*/  LDSM.16.MT88.4 R92, [R108+0x6000] ;  /* 0x006000006c5c783b */ /* 0x000e6a0000004200 */
[----:B------:R2:W-:Y:S01]  /*a260*/  MUFU.EX2 R138, R98 ;  /* 0x00000062008a7308 */ /* 0x0005e20000000800 */
[----:B------:R-:W-:Y:S01]  /*a270*/  ISETP.GT.AND P0, PT, R120, 0x1, PT ;  /* 0x000000017800780c */ /* 0x000fe20003f04270 */
[----:B------:R-:W-:Y:S03]  /*a280*/  FADD.FTZ R159, R86, R99 ;  /* 0x00000063569f7221 */ /* 0x000fe60000010000 */
[----:B------:R-:W-:Y:S01]  /*a290*/  FFMA.FTZ R103, R84, R135, R103 ;  /* 0x0000008754677223 */ /* 0x000fe20000010067 */
[----:B------:R-:W-:Y:S03]  /*a2a0*/  MOV R120, R104 ;  /* 0x0000006800787202 */ /* 0x000fe60000000f00 */
[----:B------:R-:W-:Y:S01]  /*a2b0*/  FADD.FTZ R102, R102, R103 ;  /* 0x0000006766667221 */ /* 0x000fe20000010000 */
[----:B------:R-:W-:Y:S01]  /*a2c0*/  MUFU.EX2 R86, R101 ;  /* 0x0000006500567308 */ /* 0x000fe20000000800 */
[----:B------:R-:W-:Y:S02]  /*a2d0*/  MOV R87, R0 ;  /* 0x0000000000577202 */ /* 0x000fe40000000f00 */
[----:B------:R-:W-:Y:S01]  /*a2e0*/  FADD.FTZ R103, R97, R102 ;  /* 0x0000006661677221 */ /* 0x000fe20000010000 */
[----:B------:R-:W-:Y:S03]  /*a2f0*/  MOV R85, R2 ;  /* 0x0000000200557202 */ /* 0x000fe60000000f00 */
[----:B------:R-:W-:Y:S01]  /*a300*/  FADD.FTZ R100, R100, R103 ;  /* 0x0000006764647221 */ /* 0x000fe20000010000 */
[----:B--2---:R-:W-:Y:S02]  /*a310*/  LDSM.16.MT88.4 R96, [R110+0x6c00] ;  /* 0x006c00006e60783b */ /* 0x004fe40000004200 */
[----:B------:R-:W-:Y:S10]  /*a320*/  MUFU.EX2 R105, R105 ;  /* 0x0000006900697308 */ /* 0x000ff40000000800 */
[----:B------:R-:W-:Y:S10]  /*a330*/  MUFU.EX2 R141, R141 ;  /* 0x0000008d008d7308 */ /* 0x000ff40000000800 */
[----:B------:R-:W-:Y:S01]  /*a340*/  MUFU.EX2 R144, R144 ;  /* 0x0000009000907308 */ /* 0x000fe20000000800 */
[C---:B-1----:R-:W-:Y:S09]  /*a350*/  HMMA.16816.F32 R44, R88.reuse, R92, R44 ;  /* 0x0000005c582c723c */ /* 0x042ff2000000182c */
[----:B------:R-:W-:Y:S01]  /*a360*/  MUFU.EX2 R107, R107 ;  /* 0x0000006b006b7308 */ /* 0x000fe20000000800 */
[C---:B------:R-:W-:Y:S01]  /*a370*/  HMMA.16816.F32 R48, R88.reuse, R94, R48 ;  /* 0x0000005e5830723c */ /* 0x040fe20000001830 */
[----:B------:R-:W1:Y:S08]  /*a380*/  LDSM.16.MT88.4 R92, [R110+0x7000] ;  /* 0x007000006e5c783b */ /* 0x000e700000004200 */
[----:B------:R-:W-:Y:S10]  /*a390*/  MUFU.EX2 R106, R106 ;  /* 0x0000006a006a7308 */ /* 0x000ff40000000800 */
[----:B------:R-:W-:Y:S10]  /*a3a0*/  MUFU.EX2 R148, R148 ;  /* 0x0000009400947308 */ /* 0x000ff40000000800 */
[----:B------:R-:W2:Y:S10]  /*a3b0*/  MUFU.EX2 R145, R145 ;  /* 0x0000009100917308 */ /* 0x000eb40000000800 */
[----:B------:R-:W-:Y:S10]  /*a3c0*/  MUFU.EX2 R143, R143 ;  /* 0x0000008f008f7308 */ /* 0x000ff40000000800 */
[----:B------:R-:W3:Y:S01]  /*a3d0*/  MUFU.EX2 R146, R146 ;  /* 0x0000009200927308 */ /* 0x000ee20000000800 */
[----:B--2---:R-:W-:Y:S01]  /*a3e0*/  F2FP.F16.F32.PACK_AB R33, R145, R148 ;  /* 0x000000949121723e */ /* 0x004fe200000000ff */
[C---:B-1----:R-:W-:Y:S08]  /*a3f0*/  HMMA.16816.F32 R52, R88.reuse, R92, R52 ;  /* 0x0000005c5834723c */ /* 0x042ff00000001834 */
[----:B------:R-:W-:Y:S01]  /*a400*/  MUFU.EX2 R147, R147 ;  /* 0x0000009300937308 */ /* 0x000fe20000000800 */
[C---:B------:R-:W-:Y:S01]  /*a410*/  HMMA.16816.F32 R56, R88.reuse, R94, R56 ;  /* 0x0000005e5838723c */ /* 0x040fe20000001838 */
[----:B------:R-:W1:Y:S08]  /*a420*/  LDSM.16.MT88.4 R92, [R108+0x7000] ;  /* 0x007000006c5c783b */ /* 0x000e700000004200 */
[----:B------:R-:W2:Y:S02]  /*a430*/  MUFU.EX2 R152, R152 ;  /* 0x0000009800987308 */ /* 0x000ea40000000800 */
[----:B---3--:R-:W-:Y:S08]  /*a440*/  F2FP.F16.F32.PACK_AB R35, R146, R143 ;  /* 0x0000008f9223723e */ /* 0x008ff000000000ff */
[----:B------:R-:W-:Y:S10]  /*a450*/  MUFU.EX2 R150, R150 ;  /* 0x0000009600967308 */ /* 0x000ff40000000800 */
[----:B------:R-:W3:Y:S01]  /*a460*/  MUFU.EX2 R149, R149 ;  /* 0x0000009500957308 */ /* 0x000ee20000000800 */
[----:B--2---:R-:W-:Y:S09]  /*a470*/  F2FP.F16.F32.PACK_AB R32, R152, R147 ;  /* 0x000000939820723e */ /* 0x004ff200000000ff */
[----:B------:R-:W-:Y:S10]  /*a480*/  MUFU.EX2 R151, R151 ;  /* 0x0000009700977308 */ /* 0x000ff40000000800 */
[----:B------:R-:W2:Y:S01]  /*a490*/  MUFU.EX2 R84, R157 ;  /* 0x0000009d00547308 */ /* 0x000ea20000000800 */
[----:B---3--:R-:W-:Y:S01]  /*a4a0*/  F2FP.F16.F32.PACK_AB R34, R149, R150 ;  /* 0x000000969522723e */ /* 0x008fe200000000ff */
[C---:B-1----:R-:W-:Y:S06]  /*a4b0*/  HMMA.16816.F32 R60, R88.reuse, R92, R60 ;  /* 0x0000005c583c723c */ /* 0x042fec000000183c */
[C---:B------:R-:W-:Y:S01]  /*a4c0*/  HMMA.16816.F32 R64, R88.reuse, R94, R64 ;  /* 0x0000005e5840723c */ /* 0x040fe20000001840 */
[----:B------:R-:W1:Y:S01]  /*a4d0*/  LDSM.16.MT88.4 R92, [R110+0x8000] ;  /* 0x008000006e5c783b */ /* 0x000e620000004200 */
[----:B------:R-:W3:Y:S10]  /*a4e0*/  MUFU.EX2 R135, R156 ;  /* 0x0000009c00877308 */ /* 0x000ef40000000800 */
[----:B------:R-:W-:Y:S10]  /*a4f0*/  MUFU.EX2 R154, R154 ;  /* 0x0000009a009a7308 */ /* 0x000ff40000000800 */
[----:B------:R-:W4:Y:S10]  /*a500*/  MUFU.EX2 R153, R153 ;  /* 0x0000009900997308 */ /* 0x000f340000000800 */
[----:B------:R-:W5:Y:S01]  /*a510*/  MUFU.EX2 R155, R155 ;  /* 0x0000009b009b7308 */ /* 0x000f620000000800 */
        /* <DEDUP_REMOVED lines=8> */
[----:B------:R-:W-:Y:S01]  /*a5a0*/  F2FP.F16.F32.PACK_AB R91, R105, R140 ;  /* 0x0000008c695b723e */ /* 0x000fe200000000ff */
[----:B------:R-:W-:Y:S01]  /*a5b0*/  FADD.FTZ R139, R139, R142 ;  /* 0x0000008e8b8b7221 */ /* 0x000fe20000010000 */
[----:B------:R-:W-:Y:S01]  /*a5c0*/  F2FP.F16.F32.PACK_AB R88, R144, R141 ;  /* 0x0000008d9058723e */ /* 0x000fe200000000ff */
[----:B------:R-:W-:Y:S01]  /*a5d0*/  FADD.FTZ R141, R141, R100 ;  /* 0x000000648d8d7221 */ /* 0x000fe20000010000 */
[----:B------:R-:W-:Y:S01]  /*a5e0*/  F2FP.F16.F32.PACK_AB R90, R106, R107 ;  /* 0x0000006b6a5a723e */ /* 0x000fe200000000ff */
[----:B------:R-:W-:Y:S01]  /*a5f0*/  LDSM.16.MT88.4 R100, [R108+0x7c00] ;  /* 0x007c00006c64783b */ /* 0x000fe20000004200 */
        /* <DEDUP_REMOVED lines=8> */
[----:B------:R-:W-:Y:S04]  /*a680*/  FADD.FTZ R148, R145, R148 ;  /* 0x0000009491947221 */ /* 0x000fe80000010000 */
[----:B------:R-:W-:Y:S04]  /*a690*/  FADD.FTZ R143, R143, R148 ;  /* 0x000000948f8f7221 */ /* 0x000fe80000010000 */
[----:B------:R-:W-:Y:S01]  /*a6a0*/  FADD.FTZ R146, R146, R143 ;  /* 0x0000008f92927221 */ /* 0x000fe20000010000 */
        /* <DEDUP_REMOVED lines=17> */
[----:B------:R-:W1:Y:S08]  /*a7c0*/  LDSM.16.MT88.4 R88, [R110+0x6800] ;  /* 0x006800006e58783b */ /* 0x000e700000004200 */
[----:B------:R-:W2:Y:S01]  /*a7d0*/  LDSM.16.MT88.4 R92, [R108+0x6800] ;  /* 0x006800006c5c783b */ /* 0x000ea20000004200 */
        /* <DEDUP_REMOVED lines=20> */
[----:B---3--:R-:W-:Y:S01]  /*a920*/  F2FP.F16.F32.PACK_AB R35, R138, R135 ;  /* 0x000000878a23723e */ /* 0x008fe200000000ff */
[----:B------:R-:W-:Y:S01]  /*a930*/  FADD.FTZ R84, R84, R151 ;  /* 0x0000009754547221 */ /* 0x000fe20000010000 */
[----:B----4-:R-:W-:Y:S02]  /*a940*/  F2FP.F16.F32.PACK_AB R32, R153, R154 ;  /* 0x0000009a9920723e */ /* 0x010fe400000000ff */
[----:B-----5:R-:W-:Y:S01]  /*a950*/  F2FP.F16.F32.PACK_AB R34, R155, R86 ;  /* 0x000000569b22723e */ /* 0x020fe200000000ff */
[----:B------:R-:W-:Y:S04]  /*a960*/  FADD.FTZ R135, R135, R84 ;  /* 0x0000005487877221 */ /* 0x000fe80000010000 */
[----:B------:R-:W-:Y:S02]  /*a970*/  FADD.FTZ R138, R138, R135 ;  /* 0x000000878a8a7221 */ /* 0x000fe40000010000 */
[C---:B------:R-:W-:Y:S06]  /*a980*/  HMMA.16816.F32 R36, R32.reuse, R96, R36 ;  /* 0x000000602024723c */ /* 0x040fec0000001824 */
[C---:B------:R-:W-:Y:S01]  /*a990*/  HMMA.16816.F32 R40, R32.reuse, R98, R40 ;  /* 0x000000622028723c */ /* 0x040fe20000001828 */
[----:B------:R-:W3:Y:S05]  /*a9a0*/  LDSM.16.MT88.4 R96, [R110+0x8c00] ;  /* 0x008c00006e60783b */ /* 0x000eea0000004200 */
[C---:B-1----:R-:W-:Y:S06]  /*a9b0*/  HMMA.16816.F32 R44, R32.reuse, R88, R44 ;  /* 0x00000058202c723c */ /* 0x042fec000000182c */
[C---:B------:R-:W-:Y:S01]  /*a9c0*/  HMMA.16816.F32 R48, R32.reuse, R90, R48 ;  /* 0x0000005a2030723c */ /* 0x040fe20000001830 */
[----:B------:R-:W1:Y:S05]  /*a9d0*/  LDSM.16.MT88.4 R88, [R108+0x8c00] ;  /* 0x008c00006c58783b */ /* 0x000e6a0000004200 */
[C---:B--2---:R-:W-:Y:S06]  /*a9e0*/  HMMA.16816.F32 R52, R32.reuse, R92, R52 ;  /* 0x0000005c2034723c */ /* 0x044fec0000001834 */
        /* <DEDUP_REMOVED lines=14> */
[----:B------:R-:W-:Y:S01]  /*aad0*/  FADD.FTZ R135, R155, R86 ;  /* 0x000000569b877221 */ /* 0x000fe20000010000 */
[----:B------:R-:W-:Y:S01]  /*aae0*/  @!UPT UIADD3 URZ, URZ, URZ, URZ ;  /* 0x0000003f3f3ff290 */ /* 0x000fe2000fffe03f */
[----:B------:R-:W-:Y:S11]  /*aaf0*/  @P0 BRA `(.L_x_5048) ;  /* 0xffffffd400980947 */ /* 0x000ff6000383ffff */
.L_x_5044:
        /* <DEDUP_REMOVED lines=20> */
[----:B------:R-:W5:Y:S07]  /*ac40*/  @P2 LDC R19, c[0x0][0x2e8] ;  /* 0x0000ba00ff132b82 */ /* 0x000f6e0000000800 */
[----:B------:R-:W2:Y:S01]  /*ac50*/  @P3 MUFU.LG2 R5, R5 ;  /* 0x0000000500053308 */ /* 0x000ea20000000c00 */
        /* <DEDUP_REMOVED lines=53> */
[----:B--2---:R-:W-:Y:S01]  /*afb0*/  @P3 FMUL.FTZ R5, R5, 0.69314718246459960938 ;  /* 0x3f31721805053820 */ /* 0x004fe20000410000 */
        /* <DEDUP_REMOVED lines=86> */
[----:B--2---:R-:W3:Y:S01]  /*b520*/  LDC R15, c[0x0][0x2e4] ;  /* 0x0000b900ff0f7b82 */ /* 0x004ee20000000800 */
[----:B-1----:R-:W-:-:S05]  /*b530*/  IMAD R0, R25, R0, RZ ;  /* 0x0000000019007224 */ /* 0x002fca00078e02ff */
[----:B------:R-:W-:-:S05]  /*b540*/  SEL R0, R0, R123, !P0 ;  /* 0x0000007b00007207 */ /* 0x000fca0004000000 */
[----:B---3--:R-:W-:Y:S01]  /*b550*/  IMAD R15, R2, R15, R0 ;  /* 0x0000000f020f7224 */ /* 0x008fe200078e0200 */
[----:B------:R-:W-:Y:S06]  /*b560*/  BRA `(.L_x_5050) ;  /* 0x0000000000187947 */ /* 0x000fec0003800000 */
.L_x_5049:
[----:B------:R-:W1:Y:S01]  /*b570*/  S2R R2, SR_CTAID.Z ;  /* 0x0000000000027919 */ /* 0x000e620000002700 */
[----:B------:R-:W1:Y:S01]  /*b580*/  LDC R0, c[0x0][0x270] ;  /* 0x00009c00ff007b82 */ /* 0x000e620000000800 */
[----:B------:R-:W1:Y:S07]  /*b590*/  S2R R25, SR_CTAID.Y ;  /* 0x0000000000197919 */ /* 0x000e6e0000002600 */
[----:B--2---:R-:W2:Y:S01]  /*b5a0*/  LDC R15, c[0x0][0x2c4] ;  /* 0x0000b100ff0f7b82 */ /* 0x004ea20000000800 */
[----:B-1----:R-:W-:-:S04]  /*b5b0*/  IMAD R0, R25, R0, R2 ;  /* 0x0000000019007224 */ /* 0x002fc800078e0202 */
[----:B--2---:R-:W-:-:S07]  /*b5c0*/  IMAD R15, R0, R15, RZ ;  /* 0x0000000f000f7224 */ /* 0x004fce00078e02ff */
.L_x_5050:
[----:B------:R-:W1:Y:S01]  /*b5d0*/  S2R R0, SR_TID.X ;  /* 0x0000000000007919 */ /* 0x000e620000002100 */
[----:B------:R-:W2:Y:S01]  /*b5e0*/  LDC.64 R4, c[0x0][0x290] ;  /* 0x0000a400ff047b82 */ /* 0x000ea20000000a00 */
[----:B------:R-:W-:Y:S01]  /*b5f0*/  LOP3.LUT R24, R6, 0xffffffe0, RZ, 0xc0, !PT ;  /* 0xffffffe006187812 */ /* 0x000fe200078ec0ff */
[----:B------:R-:W-:Y:S06]  /*b600*/  BSSY B0, `(.L_x_5051) ;  /* 0x0000037000007945 */ /* 0x000fec0003800000 */
[----:B------:R-:W-:Y:S01]  /*b610*/  BAR.SYNC.DEFER_BLOCKING 0x0 ;  /* 0x0000000000007b1d */ /* 0x000fe20000010000 */
[----:B------:R-:W-:Y:S01]  /*b620*/  SHF.R.S32.HI R27, RZ, 0x1f, R25 ;  /* 0x0000001fff1b7819 */ /* 0x000fe20000011419 */
[----:B------:R-:W-:Y:S01]  /*b630*/  IMAD.IADD R24, R3, 0x1, -R24 ;  /* 0x0000000103187824 */ /* 0x000fe200078e0a18 */
[----:B------:R-:W-:-:S05]  /*b640*/  ISETP.NE.AND P0, PT, R123, -0x1, PT ;  /* 0xffffffff7b00780c */ /* 0x000fca0003f05270 */
[----:B------:R-:W3:Y:S01]  /*b650*/  LDC.64 R12, c[0x0][0x298] ;  /* 0x0000a600ff0c7b82 */ /* 0x000ee20000000a00 */
[----:B------:R-:W-:Y:S01]  /*b660*/  SHF.R.S32.HI R26, RZ, 0x1f, R11 ;  /* 0x0000001fff1a7819 */ /* 0x000fe2000001140b */
[----:B------:R-:W4:Y:S01]  /*b670*/  S2R R9, SR_CTAID.X ;  /* 0x0000000000097919 */ /* 0x000f220000002500 */
[----:B------:R-:W-:Y:S02]  /*b680*/  LOP3.LUT P1, RZ, R24, 0x3, RZ, 0xc0, !PT ;  /* 0x0000000318ff7812 */ /* 0x000fe4000782c0ff */
[----:B------:R-:W-:Y:S02]  /*b690*/  LEA.HI R26, R26, R11, RZ, 0x2 ;  /* 0x0000000b1a1a7211 */ /* 0x000fe400078f10ff */
[----:B------:R-:W-:Y:S02]  /*b6a0*/  SHF.R.S32.HI R125, RZ, 0x1f, R124 ;  /* 0x0000001fff7d7819 */ /* 0x000fe4000001147c */
[----:B------:R-:W-:-:S05]  /*b6b0*/  LOP3.LUT R26, R26, 0xffffffc, RZ, 0xc0, !PT ;  /* 0x0ffffffc1a1a7812 */ /* 0x000fca00078ec0ff */
[----:B------:R-:W-:Y:S02]  /*b6c0*/  IMAD.IADD R11, R11, 0x1, -R26 ;  /* 0x000000010b0b7824 */ /* 0x000fe400078e0a1a */
[-C--:B--2---:R-:W-:Y:S01]  /*b6d0*/  IMAD R6, R27, R4.reuse, RZ ;  /* 0x000000041b067224 */ /* 0x084fe200078e02ff */
[----:B------:R2:W2:Y:S01]  /*b6e0*/  LDS.128 R20, [R121+0x800] ;  /* 0x0008000079147984 */ /* 0x0004a20000000c00 */
[----:B------:R-:W-:-:S03]  /*b6f0*/  IMAD.WIDE.U32 R32, R25, R4, RZ ;  /* 0x0000000419207225 */ /* 0x000fc600078e00ff */
[----:B------:R2:W2:Y:S01]  /*b700*/  LDS.128 R16, [R121+0x1800] ;  /* 0x0018000079107984 */ /* 0x0004a20000000c00 */
[----:B-1----:R-:W-:Y:S01]  /*b710*/  SHF.R.S32.HI R3, RZ, 0x1f, R0 ;  /* 0x0000001fff037819 */ /* 0x002fe20000011400 */
[----:B------:R-:W-:-:S03]  /*b720*/  IMAD R6, R25, R5, R6 ;  /* 0x0000000519067224 */ /* 0x000fc600078e0206 */
[----:B------:R-:W-:-:S04]  /*b730*/  LEA.HI R24, R3, R0, RZ, 0x5 ;  /* 0x0000000003187211 */ /* 0x000fc800078f28ff */
[----:B------:R-:W-:Y:S01]  /*b740*/  LOP3.LUT R5, R24, 0xffffffe0, RZ, 0xc0, !PT ;  /* 0xffffffe018057812 */ /* 0x000fe200078ec0ff */
[----:B---3--:R-:W-:-:S04]  /*b750*/  IMAD.WIDE.U32 R24, R123, R12, RZ ;  /* 0x0000000c7b187225 */ /* 0x008fc800078e00ff */
[----:B------:R-:W-:Y:S01]  /*b760*/  IMAD.IADD R4, R0, 0x1, -R5 ;  /* 0x0000000100047824 */ /* 0x000fe200078e0a05 */
[----:B------:R-:W-:Y:S01]  /*b770*/  SEL R31, R32, R24, !P0 ;  /* 0x00000018201f7207 */ /* 0x000fe20004000000 */
[----:B----4-:R-:W-:Y:S01]  /*b780*/  IMAD.SHL.U32 R5, R9, 0x40, RZ ;  /* 0x0000004009057824 */ /* 0x010fe200078e00ff */
[----:B------:R-:W-:Y:S01]  /*b790*/  LEA.HI.SX32 R24, R8, 0x20, 0x1e ;  /* 0x0000002008187811 */ /* 0x000fe200078ff2ff */
[-C--:B------:R-:W-:Y:S01]  /*b7a0*/  IMAD R123, R123, R13.reuse, R25 ;  /* 0x0000000d7b7b7224 */ /* 0x080fe200078e0219 */
[----:B------:R-:W-:Y:S01]  /*b7b0*/  SHF.R.S32.HI R27, RZ, 0x1f, R4 ;  /* 0x0000001fff1b7819 */ /* 0x000fe20000011404 */
[----:B------:R-:W-:Y:S01]  /*b7c0*/  IMAD.WIDE.U32 R28, R5, R12, R124 ;  /* 0x0000000c051c7225 */ /* 0x000fe200078e007c */
[----:B------:R-:W-:Y:S02]  /*b7d0*/  SHF.R.S32.HI R25, RZ, 0x1f, R5 ;  /* 0x0000001fff197819 */ /* 0x000fe40000011405 */
[----:B------:R-:W-:Y:S01]  /*b7e0*/  LEA.HI R4, R27, R4, RZ, 0x2 ;  /* 0x000000041b047211 */ /* 0x000fe200078f10ff */
[----:B------:R-:W-:Y:S01]  /*b7f0*/  @!P0 IMAD.IADD R123, R33, 0x1, R6 ;  /* 0x00000001217b8824 */ /* 0x000fe200078e0206 */
[----:B------:R-:W-:Y:S01]  /*b800*/  IADD3 R30, P0, R31, R28, RZ ;  /* 0x0000001c1f1e7210 */ /* 0x000fe20007f1e0ff */
[----:B------:R-:W-:Y:S01]  /*b810*/  IMAD R6, R25, R12, RZ ;  /* 0x0000000c19067224 */ /* 0x000fe200078e02ff */
[----:B------:R-:W-:Y:S01]  /*b820*/  SHF.R.S32.HI R4, RZ, 0x2, R4 ;  /* 0x00000002ff047819 */ /* 0x000fe20000011404 */
[----:B------:R-:W-:Y:S01]  /*b830*/  IMAD R9, R9, -0x40, R122 ;  /* 0xffffffc009097824 */ /* 0x000fe200078e027a */
[----:B------:R-:W-:Y:S01]  /*b840*/  SHF.R.S32.HI R8, RZ, 0x1f, R2 ;  /* 0x0000001fff087819 */ /* 0x000fe20000011402 */
[----:B------:R-:W-:-:S02]  /*b850*/  IMAD R6, R5, R13, R6 ;  /* 0x0000000d05067224 */ /* 0x000fc400078e0206 */
[----:B------:R-:W-:Y:S02]  /*b860*/  IMAD.IADD R26, R122, 0x1, -R5 ;  /* 0x000000017a1a7824 */ /* 0x000fe400078e0a05 */
[----:B------:R-:W-:Y:S01]  /*b870*/  IMAD R11, R11, 0x10, R4 ;  /* 0x000000100b0b7824 */ /* 0x000fe200078e0204 */
[----:B------:R-:W-:Y:S06]  /*b880*/  @P1 BRA `(.L_x_5052) ;  /* 0x0000000000381947 */ /* 0x000fec0003800000 */
        /* <DEDUP_REMOVED lines=14> */
.L_x_5052:
[----:B------:R-:W-:Y:S05]  /*b970*/  BSYNC B0 ;  /* 0x0000000000007941 */ /* 0x000fea0003800000 */
.L_x_5051:
[----:B------:R-:W-:Y:S01]  /*b980*/  ULDC.64 UR4, c[0x0][0x2a0] ;  /* 0x0000a80000047ab9 */ /* 0x000fe20000000a00 */
[----:B------:R-:W-:Y:S01]  /*b990*/  IADD3.X R31, R123, R29, R6, P0, !PT ;  /* 0x0000001d7b1f7210 */ /* 0x000fe200007fe406 */
[----:B-1----:R-:W-:Y:S01]  /*b9a0*/  IMAD R5, R8, UR4, RZ ;  /* 0x0000000408057c24 */ /* 0x002fe2000f8e02ff */
[----:B------:R-:W-:Y:S01]  /*b9b0*/  LEA.HI R3, R3, R0, RZ, 0x2 ;  /* 0x0000000003037211 */ /* 0x000fe200078f10ff */
[----:B------:R-:W-:Y:S01]  /*b9c0*/  BSSY B0, `(.L_x_5053) ;  /* 0x000001b000007945 */ /* 0x000fe20003800000 */
[----:B------:R-:W-:Y:S01]  /*b9d0*/  ISETP.GE.AND P4, PT, R24, R9, PT ;  /* 0x000000091800720c */ /* 0x000fe20003f86270 */
[C---:B------:R-:W-:Y:S01]  /*b9e0*/  IMAD R0, R2.reuse, UR5, R5 ;  /* 0x0000000502007c24 */ /* 0x040fe2000f8e0205 */
[----:B------:R-:W-:Y:S01]  /*b9f0*/  ISETP.GE.AND P0, PT, R7, R26, PT ;  /* 0x0000001a0700720c */ /* 0x000fe20003f06270 */
[----:B------:R-:W-:Y:S01]  /*ba00*/  IMAD.WIDE.U32 R4, R2, UR4, R30 ;  /* 0x0000000402047c25 */ /* 0x000fe2000f8e001e */
[----:B------:R1:W3:Y:S01]  /*ba10*/  LDS.128 R24, [R121+0x1000] ;  /* 0x0010000079187984 */ /* 0x0002e20000000c00 */
[----:B------:R-:W-:-:S02]  /*ba20*/  SHF.R.S32.HI R3, RZ, 0x2, R3 ;  /* 0x00000002ff037819 */ /* 0x000fc40000011403 */
[----:B------:R-:W-:Y:S01]  /*ba30*/  IMAD.IADD R15, R0, 0x1, R5 ;  /* 0x00000001000f7824 */ /* 0x000fe200078e0205 */
[----:B------:R1:W4:Y:S01]  /*ba40*/  LDS.128 R28, [R121] ;  /* 0x00000000791c7984 */ /* 0x0003220000000c00 */
[----:B------:R-:W-:-:S03]  /*ba50*/  SHF.R.S32.HI R3, RZ, 0x1f, R3 ;  /* 0x0000001fff037819 */ /* 0x000fc60000011403 */
[----:B------:R1:W1:Y:S03]  /*ba60*/  LDS.128 R8, [R121+0x2000] ;  /* 0x0020000079087984 */ /* 0x0002660000000c00 */
        /* <DEDUP_REMOVED lines=14> */
[----:B---3--:R4:W-:Y:S04]  /*bb50*/  @!P1 STG.E.128 desc[UR10][R34.64+0x40], R24 ;  /* 0x0000401822009986 */ /* 0x0089e8000c101d0a */
[----:B-1----:R4:W-:Y:S02]  /*bb60*/  @!P0 STG.E.128 desc[UR10][R34.64+0x80], R8 ;  /* 0x0000800822008986 */ /* 0x0029e4000c101d0a */
.L_x_5054:
[----:B------:R-:W-:Y:S05]  /*bb70*/  BSYNC B0 ;  /* 0x0000000000007941 */ /* 0x000fea0003800000 */
.L_x_5053:
[----:B-1--4-:R1:W4:Y:S01]  /*bb80*/  LDS.128 R8, [R121+0x2800] ;  /* 0x0028000079087984 */ /* 0x0123220000000c00 */
        /* <DEDUP_REMOVED lines=16> */
[----:B--2---:R2:W-:Y:S04]  /*bc90*/  @!P2 STG.E.128 desc[UR10][R4.64], R20 ;  /* 0x000000140400a986 */ /* 0x0045e8000c101d0a */
[----:B------:R2:W-:Y:S01]  /*bca0*/  @!P1 STG.E.128 desc[UR10][R4.64+0x40], R16 ;  /* 0x0000401004009986 */ /* 0x0005e2000c101d0a */
[----:B------:R-:W-:Y:S05]  /*bcb0*/  @P0 EXIT ;  /* 0x000000000000094d */ /* 0x000fea0003800000 */
[----:B----4-:R-:W-:Y:S01]  /*bcc0*/  STG.E.128 desc[UR10][R4.64+0x80], R8 ;  /* 0x0000800804007986 */ /* 0x010fe2000c101d0a */
[----:B------:R-:W-:Y:S05]  /*bcd0*/  EXIT ;  /* 0x000000000000794d */ /* 0x000fea0003800000 */
.L_x_5055:
        /* <DEDUP_REMOVED lines=10> */
.L_x_6292:


//--------------------- .text._ZN5flash24flash_fwd_splitkv_kernelI23Flash_fwd_kernel_traitsILi96ELi64ELi64ELi4ELb0ELb0EN7cutlass6half_tE19Flash_kernel_traitsILi96ELi64ELi64ELi4ES3_EELb1ELb0ELb1ELb0ELb0ELb1ELb0ELb0EEEvNS_16Flash_fwd_paramsE --------------------------
	.section	.text._ZN5flash24flash_fwd_splitkv_kernelI23Flash_fwd_kernel_traitsILi96ELi64ELi64ELi4ELb0ELb0EN7cutlass6half_tE19Flash_kernel_traitsILi96ELi64ELi64ELi4ES3_EELb1ELb0ELb1ELb0ELb0ELb1ELb0ELb0EEEvNS_16Flash_fwd_paramsE,"ax",@progbits
	.align	128
        .global         _ZN5flash24flash_fwd_splitkv_kernelI23Flash_fwd_kernel_traitsILi96ELi64ELi64ELi4ELb0ELb0EN7cutlass6half_tE19Flash_kernel_traitsILi96ELi64ELi64ELi4ES3_EELb1ELb0ELb1ELb0ELb0ELb1ELb0ELb0EEEvNS_16Flash_fwd_paramsE
        .type           _ZN5flash24flash_fwd_splitkv_kernelI23Flash_fwd_kernel_traitsILi96ELi64ELi64ELi4ELb0ELb0EN7cutlass6half_tE19Flash_kernel_traitsILi96ELi64ELi64ELi4ES3_EELb1ELb0ELb1ELb0ELb0ELb1ELb0ELb0EEEvNS_16Flash_fwd_paramsE,@function
        .size           _ZN5flash24flash_fwd_splitkv_kernelI23Flash_fwd_kernel_traitsILi96ELi64ELi64ELi4ELb0ELb0EN7cutlass6half_tE19Flash_kernel_traitsILi96ELi64ELi64ELi4ES3_EELb1ELb0ELb1ELb0ELb0ELb1ELb0ELb0EEEvNS_16Flash_fwd_paramsE,(.L_x_6293 - _ZN5flash24flash_fwd_splitkv_kernelI23Flash_fwd_kernel_traitsILi96ELi64ELi64ELi4ELb0ELb0EN7cutlass6half_tE19Flash_kernel_traitsILi96ELi64ELi64ELi4ES3_EELb1ELb0ELb1ELb0ELb0ELb1ELb0ELb0EEEvNS_16Flash_fwd_paramsE)
        .other          _ZN5flash24flash_fwd_splitkv_kernelI23Flash_fwd_kernel_traitsILi96ELi64ELi64ELi4ELb0ELb0EN7cutlass6half_tE19Flash_kernel_traitsILi96ELi64ELi64ELi4ES3_EELb1ELb0ELb1ELb0ELb0ELb1ELb0ELb0EEEvNS_16Flash_fwd_paramsE,@"STO_CUDA_ENTRY STV_DEFAULT"
_ZN5flash24flash_fwd_splitkv_kernelI23Flash_fwd_kernel_traitsILi96ELi64ELi64ELi4ELb0ELb0EN7cutlass6half_tE19Flash_kernel_traitsILi96ELi64ELi64ELi4ES3_EELb1ELb0ELb1ELb0ELb0ELb1ELb0ELb0EEEvNS_16Flash_fwd_paramsE:
.text._ZN5flash24flash_fwd_splitkv_kernelI23Flash_fwd_kernel_traitsILi96ELi64ELi64ELi4ELb0ELb0EN7cutlass6half_tE19Flash_kernel_traitsILi96ELi64ELi64ELi4ES3_EELb1ELb0ELb1ELb0ELb0ELb1ELb0ELb0EEEvNS_16Flash_fwd_paramsE:
        /* <DEDUP_REMOVED lines=38> */
.L_x_5056:
[----:B------:R-:W1:Y:S02]  /*0260*/  LDC R4, c[0x0][0x2c8] ;  /* 0x0000b200ff047b82 */ /* 0x000e640000000800 */
.L_x_5057:
        /* <DEDUP_REMOVED lines=50> */
[----:B------:R-:W-:-:S04]  /*0590*/  IMAD R14, R9, R4, RZ ;  /* 0x00000004090e7224 */ /* 0x000fc800078e02ff */
[----:B------:R-:W-:Y:S02]  /*05a0*/  IMAD R14, R99, R5, R14 ;  /* 0x00000005630e7224 */ /* 0x000fe400078e020e */
[-C--:B--2---:R-:W-:Y:S02]  /*05b0*/  @!P0 IMAD R8, R11, R2.reuse, RZ ;  /* 0x000000020b088224 */ /* 0x084fe400078e02ff */
[----:B------:R-:W-:-:S04]  /*05c0*/  @!P0 IMAD.WIDE.U32 R16, R7, R2, RZ ;  /* 0x0000000207108225 */ /* 0x000fc800078e00ff */
[----:B------:R-:W-:Y:S02]  /*05d0*/  @!P0 IMAD R3, R7, R3, R8 ;  /* 0x0000000307038224 */ /* 0x000fe400078e0208 */
[----:B------:R-:W-:Y:S01]  /*05e0*/  @P0 IMAD.MOV.U32 R8, RZ, RZ, R12 ;  /* 0x000000ffff080224 */ /* 0x000fe200078e000c */
[----:B------:R-:W-:Y:S01]  /*05f0*/  SHF.L.U32 R12, R6, 0x3, RZ ;  /* 0x00000003060c7819 */ /* 0x000fe200000006ff */
[----:B------:R-:W-:Y:S01]  /*0600*/  @!P0 IMAD.IADD R123, R17, 0x1, R3 ;  /* 0x00000001117b8824 */ /* 0x000fe200078e0203 */
[----:B------:R-:W-:Y:S01]  /*0610*/  SHF.R.S32.HI R3, RZ, 0x2, R0 ;  /* 0x00000002ff037819 */ /* 0x000fe20000011400 */
[----:B------:R-:W-:Y:S01]  /*0620*/  IMAD R2, R7, UR4, R10 ;  /* 0x0000000407027c24 */ /* 0x000fe2000f8e020a */
[--C-:B------:R-:W-:Y:S01]  /*0630*/  SHF.R.S32.HI R13, RZ, 0x1f, R12.reuse ;  /* 0x0000001fff0d7819 */ /* 0x100fe2000001140c */
[----:B------:R-:W-:Y:S01]  /*0640*/  ULDC UR4, c[0x0][0x2c4] ;  /* 0x0000b10000047ab9 */ /* 0x000fe20000000800 */
[----:B------:R-:W-:Y:S01]  /*0650*/  @!P0 MOV R8, R16 ;  /* 0x0000001000088202 */ /* 0x000fe20000000f00 */
[----:B------:R-:W-:Y:S01]  /*0660*/  IMAD R2, R2, UR4, R99 ;  /* 0x0000000402027c24 */ /* 0x000fe2000f8e0263 */
[----:B------:R-:W-:Y:S01]  /*0670*/  ISETP.GE.AND P1, PT, R3, R122, PT ;  /* 0x0000007a0300720c */ /* 0x000fe20003f26270 */
[----:B------:R-:W-:Y:S01]  /*0680*/  IMAD.WIDE.U32 R18, R99, R4, R12 ;  /* 0x0000000463127225 */ /* 0x000fe200078e000c */
[----:B------:R-:W-:Y:S01]  /*0690*/  SHF.R.S32.HI R7, RZ, 0x1f, R10 ;  /* 0x0000001fff077819 */ /* 0x000fe2000001140a */
[----:B------:R-:W-:Y:S01]  /*06a0*/  ULDC.64 UR4, c[0x0][0x2a0] ;  /* 0x0000a80000047ab9 */ /* 0x000fe20000000a00 */
[----:B------:R-:W-:-:S02]  /*06b0*/  IADD3 R0, P3, R2, R3, RZ ;  /* 0x0000000302007210 */ /* 0x000fc40007f7e0ff */
[----:B------:R-:W-:Y:S01]  /*06c0*/  IADD3 R8, P0, R8, R18, RZ ;  /* 0x0000001208087210 */ /* 0x000fe20007f1e0ff */
[----:B------:R-:W-:Y:S01]  /*06d0*/  IMAD R17, R7, UR4, RZ ;  /* 0x0000000407117c24 */ /* 0x000fe2000f8e02ff */
[----:B------:R-:W-:Y:S02]  /*06e0*/  IADD3 R7, R3, 0x20, RZ ;  /* 0x0000002003077810 */ /* 0x000fe40007ffe0ff */
[----:B------:R-:W-:Y:S01]  /*06f0*/  IADD3.X R9, R123, R19, R14, P0, !PT ;  /* 0x000000137b097210 */ /* 0x000fe200007fe40e */
[C---:B------:R-:W-:Y:S01]  /*0700*/  IMAD R17, R10.reuse, UR5, R17 ;  /* 0x000000050a117c24 */ /* 0x040fe2000f8e0211 */
[----:B------:R-:W-:Y:S01]  /*0710*/  ISETP.GE.AND P0, PT, R7, R122, PT ;  /* 0x0000007a0700720c */ /* 0x000fe20003f06270 */
[----:B------:R-:W-:Y:S01]  /*0720*/  IMAD.WIDE.U32 R14, R10, UR4, R8 ;  /* 0x000000040a0e7c25 */ /* 0x000fe2000f8e0008 */
[----:B------:R-:W-:Y:S02]  /*0730*/  SHF.R.S32.HI R9, RZ, 0x1f, R3 ;  /* 0x0000001fff097819 */ /* 0x000fe40000011403 */
[C---:B------:R-:W-:Y:S01]  /*0740*/  IADD3 R8, R12.reuse, 0x40, RZ ;  /* 0x000000400c087810 */ /* 0x040fe20007ffe0ff */
[----:B------:R-:W-:-:S02]  /*0750*/  VIADD R10, R12, 0x20 ;  /* 0x000000200c0a7836 */ /* 0x000fc40000000000 */
        /* <DEDUP_REMOVED lines=17> */
.L_x_5060:
[----:B------:R-:W-:Y:S05]  /*0870*/  BSYNC B0 ;  /* 0x0000000000007941 */ /* 0x000fea0003800000 */
.L_x_5059:
        /* <DEDUP_REMOVED lines=20> */
.L_x_5062:
[----:B------:R-:W-:Y:S05]  /*09c0*/  BSYNC B0 ;  /* 0x0000000000007941 */ /* 0x000fea0003800000 */
.L_x_5061:
        /* <DEDUP_REMOVED lines=11> */
.L_x_5058:
        /* <DEDUP_REMOVED lines=24> */
.L_x_5063:
[----:B------:R-:W-:Y:S05]  /*0c00*/  @!P6 BRA `(.L_x_5064) ;  /* 0x000000040040e947 */ /* 0x000fea0003800000 */
[----:B------:R-:W1:Y:S01]  /*0c10*/  LDC R8, c[0x0][0x380] ;  /* 0x0000e000ff087b82 */ /* 0x000e620000000800 */
[----:B------:R-:W-:Y:S01]  /*0c20*/  LEA R21, R96, 0xffffffc0, 0x6 ;  /* 0xffffffc060157811 */ /* 0x000fe200078e30ff */
[----:B------:R-:W-:Y:S01]  /*0c30*/  ULDC.64 UR4, c[0x0][0x230] ;  /* 0x00008c0000047ab9 */ /* 0x000fe20000000a00 */
[----:B------:R-:W-:-:S05]  /*0c40*/  MOV R14, RZ ;  /* 0x000000ff000e7202 */ /* 0x000fca0000000f00 */
        /* <DEDUP_REMOVED lines=27> */
[----:B-1----:R-:W-:-:S04]  /*0e00*/  IABS R2, R9 ;  /* 0x0000000900027213 */ /* 0x002fc80000000000 */
[----:B-----5:R-:W1:Y:S08]  /*0e10*/  I2F.RP R12, R2 ;  /* 0x00000002000c7306 */ /* 0x020e700000209400 */
[----:B-1----:R-:W1:Y:S02]  /*0e20*/  MUFU.RCP R5, R12 ;  /* 0x0000000c00057308 */ /* 0x002e640000001000 */
[----:B-1----:R-:W-:-:S06]  /*0e30*/  IADD3 R5, R5, 0xffffffe, RZ ;  /* 0x0ffffffe05057810 */ /* 0x002fcc0007ffe0ff */
[----:B------:R-:W1:Y:S02]  /*0e40*/  F2I.FTZ.U32.TRUNC.NTZ R15, R5 ;  /* 0x00000005000f7305 */ /* 0x000e64000021f000 */
[----:B-1----:R-:W-:-:S04]  /*0e50*/  IMAD.MOV R3, RZ, RZ, -R15 ;  /* 0x000000ffff037224 */ /* 0x002fc800078e0a0f */
[----:B------:R-:W-:Y:S01]  /*0e60*/  IMAD R4, R3, R2, RZ ;  /* 0x0000000203047224 */ /* 0x000fe200078e02ff */
[----:B------:R-:W-:-:S03]  /*0e70*/  IABS R3, R10 ;  /* 0x0000000a00037213 */ /* 0x000fc60000000000 */
[----:B------:R-:W-:-:S04]  /*0e80*/  IMAD.HI.U32 R15, R15, R4, R14 ;  /* 0x000000040f0f7227 */ /* 0x000fc800078e000e */
[----:B------:R-:W-:-:S04]  /*0e90*/  IMAD.MOV.U32 R4, RZ, RZ, R3 ;  /* 0x000000ffff047224 */ /* 0x000fc800078e0003 */
[----:B------:R-:W-:-:S05]  /*0ea0*/  IMAD.HI.U32 R14, R15, R4, RZ ;  /* 0x000000040f0e7227 */ /* 0x000fca00078e00ff */
[----:B------:R-:W-:-:S05]  /*0eb0*/  IADD3 R3, -R14, RZ, RZ ;  /* 0x000000ff0e037210 */ /* 0x000fca0007ffe1ff */
[----:B------:R-:W-:Y:S02]  /*0ec0*/  IMAD R3, R2, R3, R4 ;  /* 0x0000000302037224 */ /* 0x000fe400078e0204 */
[----:B------:R-:W-:-:S03]  /*0ed0*/  IMAD.MOV R4, RZ, RZ, -R13 ;  /* 0x000000ffff047224 */ /* 0x000fc600078e0a0d */
[----:B------:R-:W-:Y:S01]  /*0ee0*/  ISETP.GT.U32.AND P1, PT, R2, R3, PT ;  /* 0x000000030200720c */ /* 0x000fe20003f24070 */
[----:B------:R-:W-:-:S12]  /*0ef0*/  IMAD R21, R8, R4, R21 ;  /* 0x0000000408157224 */ /* 0x000fd800078e0215 */
        /* <DEDUP_REMOVED lines=21> */
[----:B------:R-:W-:-:S04]  /*1050*/  IMAD.WIDE.U32 R8, R21, R92, R16 ;  /* 0x0000005c15087225 */ /* 0x000fc800078e0010 */
[----:B------:R-:W-:Y:S01]  /*1060*/  IMAD R4, R21, R93, R4 ;  /* 0x0000005d15047224 */ /* 0x000fe200078e0204 */
[----:B------:R-:W-:-:S03]  /*1070*/  MOV R16, R8 ;  /* 0x0000000800107202 */ /* 0x000fc60000000f00 */
[----:B------:R-:W-:Y:S02]  /*1080*/  IMAD.IADD R17, R9, 0x1, R4 ;  /* 0x0000000109117824 */ /* 0x000fe400078e0204 */
        /* <DEDUP_REMOVED lines=8> */
.L_x_5064:
        /* <DEDUP_REMOVED lines=47> */
.L_x_5066:
        /* <DEDUP_REMOVED lines=29> */
.L_x_5065:
        /* <DEDUP_REMOVED lines=8> */
[-C--:B------:R-:W-:Y:S01]  /*1650*/  LEA.HI R16, R17, R6.reuse, RZ, 0x3 ;  /* 0x0000000611107211 */ /* 0x080fe200078f18ff */
[----:B------:R-:W-:Y:S01]  /*1660*/  VIADD R120, R96, 0xffffffff ;  /* 0xffffffff60787836 */ /* 0x000fe20000000000 */
[----:B------:R-:W-:Y:S01]  /*1670*/  LOP3.LUT R3, R121, 0xfffffffc, RZ, 0xc0, !PT ;  /* 0xfffffffc79037812 */ /* 0x000fe200078ec0ff */
[----:B------:R-:W-:Y:S01]  /*1680*/  BSSY B0, `(.L_x_5067) ;  /* 0x000005c000007945 */ /* 0x000fe20003800000 */
[----:B-----5:R-:W-:Y:S01]  /*1690*/  SHF.R.S32.HI R12, RZ, 0x3, R16 ;  /* 0x00000003ff0c7819 */ /* 0x020fe20000011410 */
[----:B------:R-:W2:Y:S01]  /*16a0*/  @P0 LDC.64 R8, c[0x0][0x240] ;  /* 0x00009000ff080b82 */ /* 0x000ea20000000a00 */
[----:B------:R-:W-:Y:S01]  /*16b0*/  SHF.R.S32.HI R18, RZ, 0x2, R121 ;  /* 0x00000002ff127819 */ /* 0x000fe20000011479 */
[----:B------:R-:W-:Y:S01]  /*16c0*/  IMAD.IADD R124, R6, 0x1, -R3 ;  /* 0x00000001067c7824 */ /* 0x000fe200078e0a03 */
[----:B------:R-:W-:Y:S01]  /*16d0*/  LEA.HI R91, R17, R6, RZ, 0x5 ;  /* 0x00000006115b7211 */ /* 0x000fe200078f28ff */
[----:B------:R-:W-:Y:S01]  /*16e0*/  IMAD.SHL.U32 R27, R12, 0x40, RZ ;  /* 0x000000400c1b7824 */ /* 0x000fe200078e00ff */
[----:B------:R-:W-:Y:S01]  /*16f0*/  LEA.HI R121, R121, R18, RZ, 0x1 ;  /* 0x0000001279797211 */ /* 0x000fe200078f08ff */
[----:B------:R-:W-:Y:S01]  /*1700*/  IMAD.SHL.U32 R124, R124, 0x8, RZ ;  /* 0x000000087c7c7824 */ /* 0x000fe200078e00ff */
[----:B------:R-:W-:Y:S01]  /*1710*/  SHF.R.S32.HI R100, RZ, 0x5, R91 ;  /* 0x00000005ff647819 */ /* 0x000fe2000001145b */
[----:B------:R-:W3:Y:S01]  /*1720*/  @!P0 LDC.64 R4, c[0x0][0x228] ;  /* 0x00008a00ff048b82 */ /* 0x000ee20000000a00 */
[----:B------:R-:W-:Y:S01]  /*1730*/  LOP3.LUT R27, R27, 0xc0, RZ, 0xc0, !PT ;  /* 0x000000c01b1b7812 */ /* 0x000fe200078ec0ff */
[----:B------:R-:W-:Y:S01]  /*1740*/  VIADD R114, R124, 0x40 ;  /* 0x000000407c727836 */ /* 0x000fe20000000000 */
[----:B------:R-:W-:-:S02]  /*1750*/  LOP3.LUT R121, R121, 0x7fffffe, RZ, 0xc0, !PT ;  /* 0x07fffffe79797812 */ /* 0x000fc400078ec0ff */
[----:B------:R-:W-:Y:S02]  /*1760*/  LOP3.LUT R25, R27, 0x18, R124, 0xf8, !PT ;  /* 0x000000181b197812 */ /* 0x000fe400078ef87c */
[----:B------:R-:W-:Y:S01]  /*1770*/  SHF.R.U32.HI R26, RZ, 0x3, R27 ;  /* 0x00000003ff1a7819 */ /* 0x000fe2000001161b */
[C---:B------:R-:W-:Y:S01]  /*1780*/  IMAD.IADD R121, R18.reuse, 0x1, -R121 ;  /* 0x0000000112797824 */ /* 0x040fe200078e0a79 */
[----:B------:R-:W-:Y:S02]  /*1790*/  IADD3 R3, R18, 0x20, RZ ;  /* 0x0000002012037810 */ /* 0x000fe40007ffe0ff */
[----:B------:R-:W-:Y:S01]  /*17a0*/  LOP3.LUT R26, R25, R26, RZ, 0x3c, !PT ;  /* 0x0000001a191a7212 */ /* 0x000fe200078e3cff */
[----:B------:R-:W-:Y:S01]  /*17b0*/  IMAD R121, R100, 0x8, R121 ;  /* 0x0000000864797824 */ /* 0x000fe200078e0279 */
[-C--:B------:R-:W-:Y:S02]  /*17c0*/  ISETP.GE.AND P3, PT, R18, R11.reuse, PT ;  /* 0x0000000b1200720c */ /* 0x080fe40003f66270 */
[----:B------:R-:W-:Y:S01]  /*17d0*/  ISETP.GE.AND P2, PT, R3, R11, PT ;  /* 0x0000000b0300720c */ /* 0x000fe20003f46270 */
[----:B------:R-:W-:Y:S01]  /*17e0*/  IMAD.U32 R121, R121, 0x20, R26 ;  /* 0x0000002079797824 */ /* 0x000fe200078e001a */
[----:B------:R-:W-:Y:S01]  /*17f0*/  @!P0 SHF.R.S32.HI R11, RZ, 0x1f, R7 ;  /* 0x0000001fff0b8819 */ /* 0x000fe20000011407 */
[----:B--2---:R-:W-:Y:S01]  /*1800*/  @P0 IMAD.WIDE.U32 R26, R123, R8, RZ ;  /* 0x000000087b1a0225 */ /* 0x004fe200078e00ff */
[----:B------:R-:W-:-:S02]  /*1810*/  SHF.R.S32.HI R19, RZ, 0x1f, R18 ;  /* 0x0000001fff137819 */ /* 0x000fc40000011412 */
[----:B------:R-:W-:Y:S01]  /*1820*/  LEA.HI R17, R17, R6, RZ, 0x4 ;  /* 0x0000000611117211 */ /* 0x000fe200078f20ff */
[----:B------:R-:W-:Y:S01]  /*1830*/  @P0 IMAD R9, R123, R9, R27 ;  /* 0x000000097b090224 */ /* 0x000fe200078e021b */
[C---:B------:R-:W-:Y:S01]  /*1840*/  IADD3 R115, R124.reuse, 0x20, RZ ;  /* 0x000000207c737810 */ /* 0x040fe20007ffe0ff */
[-C--:B---3--:R-:W-:Y:S01]  /*1850*/  @!P0 IMAD R28, R11, R4.reuse, RZ ;  /* 0x000000040b1c8224 */ /* 0x088fe200078e02ff */
[----:B------:R-:W-:Y:S01]  /*1860*/  SHF.R.S32.HI R11, RZ, 0x1f, R10 ;  /* 0x0000001fff0b7819 */ /* 0x000fe2000001140a */
[C---:B------:R-:W-:Y:S01]  /*1870*/  @!P0 IMAD.WIDE.U32 R30, R7.reuse, R4, RZ ;  /* 0x00000004071e8225 */ /* 0x040fe200078e00ff */
[----:B------:R-:W-:Y:S02]  /*1880*/  @P0 MOV R4, R26 ;  /* 0x0000001a00040202 */ /* 0x000fe40000000f00 */
[----:B------:R-:W-:Y:S01]  /*1890*/  IADD3 R26, P1, R124, R20, RZ ;  /* 0x000000147c1a7210 */ /* 0x000fe20007f3e0ff */
[----:B------:R-:W-:Y:S01]  /*18a0*/  @!P0 IMAD R28, R7, R5, R28 ;  /* 0x00000005071c8224 */ /* 0x000fe200078e021c */
[----:B------:R-:W-:Y:S01]  /*18b0*/  SHF.R.S32.HI R5, RZ, 0x1f, R124 ;  /* 0x0000001fff057819 */ /* 0x000fe2000001147c */
[----:B------:R-:W-:-:S02]  /*18c0*/  @!P0 IMAD.MOV.U32 R4, RZ, RZ, R30 ;  /* 0x000000ffff048224 */ /* 0x000fc400078e001e */
[----:B------:R-:W-:Y:S02]  /*18d0*/  @!P0 IMAD.IADD R9, R31, 0x1, R28 ;  /* 0x000000011f098824 */ /* 0x000fe400078e021c */
[C---:B------:R-:W-:Y:S01]  /*18e0*/  IMAD.X R27, R5.reuse, 0x1, R0, P1 ;  /* 0x00000001051b7824 */ /* 0x040fe200008e0600 */
[----:B------:R-:W-:Y:S01]  /*18f0*/  IADD3 R28, P0, R124, R4, RZ ;  /* 0x000000047c1c7210 */ /* 0x000fe20007f1e0ff */
[----:B------:R-:W-:Y:S01]  /*1900*/  IMAD R0, R14, UR5, R15 ;  /* 0x000000050e007c24 */ /* 0x000fe2000f8e020f */
[----:B------:R-:W-:Y:S01]  /*1910*/  IADD3 R24, P1, R124, R24, RZ ;  /* 0x000000187c187210 */ /* 0x000fe20007f3e0ff */
[----:B------:R-:W-:Y:S01]  /*1920*/  IMAD.WIDE.U32 R14, R14, UR4, R26 ;  /* 0x000000040e0e7c25 */ /* 0x000fe2000f8e001a */
[----:B------:R-:W-:Y:S02]  /*1930*/  UMOV UR4, 0x400 ;  /* 0x0000040000047882 */ /* 0x000fe40000000000 */
[----:B-1----:R-:W-:Y:S01]  /*1940*/  ULEA UR4, UR8, UR4, 0x18 ;  /* 0x0000000408047291 */ /* 0x002fe2000f8ec03f */
[C---:B------:R-:W-:Y:S01]  /*1950*/  IMAD.X R29, R5.reuse, 0x1, R9, P0 ;  /* 0x00000001051d7824 */ /* 0x040fe200000e0609 */
[----:B------:R-:W-:Y:S01]  /*1960*/  IADD3.X R25, R5, R2, RZ, P1, !PT ;  /* 0x0000000205197210 */ /* 0x000fe20000ffe4ff */
[----:B------:R-:W-:-:S02]  /*1970*/  IMAD R31, R11, UR6, RZ ;  /* 0x000000060b1f7c24 */ /* 0x000fc4000f8e02ff */
[----:B------:R-:W-:Y:S01]  /*1980*/  IMAD.WIDE.U32 R28, R10, UR6, R28 ;  /* 0x000000060a1c7c25 */ /* 0x000fe2000f8e001c */
[----:B------:R-:W-:-:S03]  /*1990*/  LEA R121, R121, UR4, 0x1 ;  /* 0x0000000479797c11 */ /* 0x000fc6000f8e08ff */
[----:B------:R-:W-:Y:S02]  /*19a0*/  IMAD R31, R10, UR7, R31 ;  /* 0x000000070a1f7c24 */ /* 0x000fe4000f8e021f */
[----:B------:R-:W-:-:S04]  /*19b0*/  IMAD.WIDE R22, R23, 0x40, R18 ;  /* 0x0000004017167825 */ /* 0x000fc800078e0212 */
[----:B------:R-:W-:Y:S02]  /*19c0*/  IMAD.SHL.U32 R2, R120, 0x40, RZ ;  /* 0x0000004078027824 */ /* 0x000fe400078e00ff */
        /* <DEDUP_REMOVED lines=39> */
.L_x_5068:
[----:B------:R-:W-:Y:S05]  /*1c40*/  BSYNC B0 ;  /* 0x0000000000007941 */ /* 0x000fea0003800000 */
.L_x_5067:
        /* <DEDUP_REMOVED lines=40> */
.L_x_5070:
[----:B------:R-:W-:Y:S05]  /*1ed0*/  BSYNC B0 ;  /* 0x0000000000007941 */ /* 0x000fea0003800000 */
.L_x_5069:
[----:B------:R-:W-:Y:S01]  /*1ee0*/  IMAD.IADD R20, R85, 0x1, -R2 ;  /* 0x0000000155147824 */ /* 0x000fe200078e0a02 */
[----:B---3--:R-:W-:Y:S01]  /*1ef0*/  SHF.R.S32.HI R22, RZ, 0x4, R17 ;  /* 0x00000004ff167819 */ /* 0x008fe20000011411 */
[-C--:B------:R-:W-:Y:S01]  /*1f00*/  IMAD R98, R19, R92.reuse, RZ ;  /* 0x0000005c13627224 */ /* 0x080fe200078e02ff */
[----:B------:R-:W-:Y:S01]  /*1f10*/  BSSY B0, `(.L_x_5071) ;  /* 0x000002b000007945 */ /* 0x000fe20003800000 */
[C---:B------:R-:W-:Y:S01]  /*1f20*/  IMAD.WIDE.U32 R24, R18.reuse, R92, R24 ;  /* 0x0000005c12187225 */ /* 0x040fe200078e0018 */
[CC--:B------:R-:W-:Y:S02]  /*1f30*/  ISETP.GE.AND P0, PT, R18.reuse, R20.reuse, PT ;  /* 0x000000141200720c */ /* 0x0c0fe40003f06270 */
[C---:B------:R-:W-:Y:S01]  /*1f40*/  IADD3 R86, P5, R18.reuse, R21, RZ ;  /* 0x0000001512567210 */ /* 0x040fe20007fbe0ff */
[----:B------:R-:W-:Y:S01]  /*1f50*/  IMAD R98, R18, R93, R98 ;  /* 0x0000005d12627224 */ /* 0x000fe200078e0262 */
[----:B------:R-:W-:Y:S01]  /*1f60*/  ISETP.GE.AND P4, PT, R3, R20, PT ;  /* 0x000000140300720c */ /* 0x000fe20003f86270 */
[C---:B------:R-:W-:Y:S01]  /*1f70*/  IMAD.SHL.U32 R117, R92.reuse, 0x20, RZ ;  /* 0x000000205c757824 */ /* 0x040fe200078e00ff */
[----:B------:R-:W-:Y:S01]  /*1f80*/  SHF.L.U64.HI R116, R92, 0x5, R93 ;  /* 0x000000055c747819 */ /* 0x000fe2000001025d */
[----:B------:R-:W-:Y:S01]  /*1f90*/  IMAD.MOV.U32 R97, RZ, RZ, R24 ;  /* 0x000000ffff617224 */ /* 0x000fe200078e0018 */
[----:B------:R-:W-:-:S02]  /*1fa0*/  LEA.HI R21, R17, R22, RZ, 0x1 ;  /* 0x0000001611157211 */ /* 0x000fc400078f08ff */
[----:B------:R-:W-:-:S03]  /*1fb0*/  IADD3 R98, R25, R98, RZ ;  /* 0x0000006219627210 */ /* 0x000fc60007ffe0ff */
[----:B------:R-:W-:Y:S05]  /*1fc0*/  @P0 BRA `(.L_x_5072) ;  /* 0x00000000007c0947 */ /* 0x000fea0003800000 */
        /* <DEDUP_REMOVED lines=31> */
.L_x_5072:
[----:B------:R-:W-:Y:S05]  /*21c0*/  BSYNC B0 ;  /* 0x0000000000007941 */ /* 0x000fea0003800000 */
.L_x_5071:
        /* <DEDUP_REMOVED lines=33> */
.L_x_5074:
[----:B------:R-:W-:Y:S05]  /*23e0*/  BSYNC B0 ;  /* 0x0000000000007941 */ /* 0x000fea0003800000 */
.L_x_5073:
[----:B------:R-:W-:Y:S01]  /*23f0*/  LOP3.LUT R17, R17, 0xfffffff0, RZ, 0xc0, !PT ;  /* 0xfffffff011117812 */ /* 0x000fe200078ec0ff */
[----:B-1234-:R-:W1:Y:S01]  /*2400*/  LDC.64 R4, c[0x0][0x3c8] ;  /* 0x0000f200ff047b82 */ /* 0x01ee620000000a00 */
[----:B------:R-:W-:Y:S01]  /*2410*/  LOP3.LUT R23, R16, 0xfffffff8, RZ, 0xc0, !PT ;  /* 0xfffffff810177812 */ /* 0x000fe200078ec0ff */
[----:B------:R-:W-:Y:S01]  /*2420*/  IMAD.X R13, R19, 0x1, R13, P5 ;  /* 0x00000001130d7824 */ /* 0x000fe200028e060d */
[----:B------:R-:W-:Y:S01]  /*2430*/  LOP3.LUT R21, R21, 0xfffffffe, RZ, 0xc0, !PT ;  /* 0xfffffffe15157812 */ /* 0x000fe200078ec0ff */
[----:B------:R-:W-:Y:S01]  /*2440*/  IMAD.IADD R90, R6, 0x1, -R17 ;  /* 0x00000001065a7824 */ /* 0x000fe200078e0a11 */
[----:B------:R-:W-:Y:S01]  /*2450*/  ISETP.GE.AND P1, PT, R18, R20, PT ;  /* 0x000000141200720c */ /* 0x000fe20003f26270 */
[----:B------:R-:W-:Y:S01]  /*2460*/  IMAD.IADD R23, R6, 0x1, -R23 ;  /* 0x0000000106177824 */ /* 0x000fe200078e0a17 */
[----:B------:R-:W0:Y:S01]  /*2470*/  LDGDEPBAR ;  /* 0x00000000000079af */ /* 0x000e220000000000 */
[----:B------:R-:W-:Y:S01]  /*2480*/  IMAD.IADD R17, R22, 0x1, -R21 ;  /* 0x0000000116117824 */ /* 0x000fe200078e0a15 */
[----:B------:R-:W-:Y:S01]  /*2490*/  LEA.HI R19, R90, R90, RZ, 0x1 ;  /* 0x0000005a5a137211 */ /* 0x000fe200078f08ff */
[----:B------:R-:W-:Y:S01]  /*24a0*/  ULDC.64 UR6, c[0x0][0x3d0] ;  /* 0x0000f40000067ab9 */ /* 0x000fe20000000a00 */
[----:B------:R-:W-:Y:S01]  /*24b0*/  LEA.HI R16, R23, R23, RZ, 0x1 ;  /* 0x0000001717107211 */ /* 0x000fe200078f08ff */
[----:B------:R-:W-:Y:S01]  /*24c0*/  IMAD.WIDE.U32 R10, R7, UR6, R10 ;  /* 0x00000006070a7c25 */ /* 0x000fe2000f8e000a */
[--C-:B------:R-:W-:Y:S01]  /*24d0*/  SHF.R.S32.HI R21, RZ, 0x1, R19.reuse ;  /* 0x00000001ff157819 */ /* 0x100fe20000011413 */
[----:B------:R-:W2:Y:S01]  /*24e0*/  LDC.64 R94, c[0x0][0x250] ;  /* 0x00009400ff5e7b82 */ /* 0x000ea20000000a00 */
[----:B------:R-:W-:Y:S01]  /*24f0*/  SHF.R.S32.HI R8, RZ, 0x1f, R19 ;  /* 0x0000001fff087819 */ /* 0x000fe20000011413 */
[----:B------:R-:W-:Y:S01]  /*2500*/  IMAD.IADD R15, R15, 0x1, R0 ;  /* 0x000000010f0f7824 */ /* 0x000fe200078e0200 */
[----:B------:R-:W-:Y:S01]  /*2510*/  SHF.R.S32.HI R18, RZ, 0x1f, R7 ;  /* 0x0000001fff127819 */ /* 0x000fe20000011407 */
[----:B------:R-:W-:Y:S01]  /*2520*/  IMAD.SHL.U32 R12, R12, 0x8, RZ ;  /* 0x000000080c0c7824 */ /* 0x000fe200078e00ff */
[----:B------:R-:W-:Y:S01]  /*2530*/  ISETP.GE.AND P0, PT, R3, R20, PT ;  /* 0x000000140300720c */ /* 0x000fe20003f06270 */
[----:B------:R-:W-:Y:S01]  /*2540*/  ULDC UR5, c[0x0][0x2e8] ;  /* 0x0000ba0000057ab9 */ /* 0x000fe20000000800 */
[----:B------:R-:W-:Y:S01]  /*2550*/  SHF.R.S32.HI R3, RZ, 0x1, R16 ;  /* 0x00000001ff037819 */ /* 0x000fe20000011410 */
[----:B------:R-:W-:Y:S01]  /*2560*/  IMAD R18, R18, UR6, RZ ;  /* 0x0000000612127c24 */ /* 0x000fe2000f8e02ff */
[----:B------:R-:W-:-:S02]  /*2570*/  LOP3.LUT R16, R16, 0x7fffffe, RZ, 0xc0, !PT ;  /* 0x07fffffe10107812 */ /* 0x000fc400078ec0ff */
[----:B------:R-:W-:Y:S01]  /*2580*/  LEA.HI R8, R8, R21, RZ, 0x2 ;  /* 0x0000001508087211 */ /* 0x000fe200078f10ff */
[----:B------:R-:W-:Y:S01]  /*2590*/  IMAD R18, R7, UR7, R18 ;  /* 0x0000000707127c24 */ /* 0x000fe2000f8e0212 */
[----:B------:R-:W-:Y:S01]  /*25a0*/  SHF.R.S32.HI R9, RZ, 0x1f, R90 ;  /* 0x0000001fff097819 */ /* 0x000fe2000001145a */
[----:B------:R-:W-:Y:S01]  /*25b0*/  IMAD.IADD R16, R23, 0x1, -R16 ;  /* 0x0000000117107824 */ /* 0x000fe200078e0a10 */
[----:B------:R-:W-:Y:S01]  /*25c0*/  LOP3.LUT R8, R8, 0xfffffffc, RZ, 0xc0, !PT ;  /* 0xfffffffc08087812 */ /* 0x000fe200078ec0ff */
[----:B------:R-:W-:Y:S01]  /*25d0*/  IMAD.IADD R18, R11, 0x1, R18 ;  /* 0x000000010b127824 */ /* 0x000fe200078e0212 */
[----:B------:R-:W-:-:S04]  /*25e0*/  DEPBAR.LE SB0, 0x0 ;  /* 0x000080000000791a */ /* 0x000fc80000000000 */
[----:B------:R-:W-:Y:S01]  /*25f0*/  IMAD.IADD R8, R21, 0x1, -R8 ;  /* 0x0000000115087824 */ /* 0x000fe200078e0a08 */
[----:B------:R-:W-:Y:S01]  /*2600*/  LOP3.LUT R19, R19, 0x7fffffe, RZ, 0xc0, !PT ;  /* 0x07fffffe13137812 */ /* 0x000fe200078ec0ff */
[----:B------:R-:W-:Y:S01]  /*2610*/  IMAD R7, R17, 0x8, R16 ;  /* 0x0000000811077824 */ /* 0x000fe200078e0210 */
[----:B-1----:R-:W-:Y:S01]  /*2620*/  LEA R16, P2, R10, R4, 0x2 ;  /* 0x000000040a107211 */ /* 0x002fe200078410ff */
[----:B------:R-:W-:Y:S01]  /*2630*/  IMAD.SHL.U32 R0, R8, 0x40, RZ ;  /* 0x0000004008007824 */ /* 0x000fe200078e00ff */
[----:B------:R-:W-:Y:S01]  /*2640*/  LEA.HI R9, R9, R90, RZ, 0x3 ;  /* 0x0000005a09097211 */ /* 0x000fe200078f18ff */
[----:B------:R-:W-:Y:S01]  /*2650*/  IMAD.SHL.U32 R4, R17, 0x8, RZ ;  /* 0x0000000811047824 */ /* 0x000fe200078e00ff */
[----:B------:R-:W-:Y:S01]  /*2660*/  LEA.HI.X R17, R10, R5, R18, 0x2, P2 ;  /* 0x000000050a117211 */ /* 0x000fe200010f1412 */
[----:B------:R-:W-:Y:S01]  /*2670*/  IMAD.IADD R90, R90, 0x1, -R19 ;  /* 0x000000015a5a7824 */ /* 0x000fe200078e0a13 */
[----:B------:R-:W-:Y:S01]  /*2680*/  LOP3.LUT R11, R0, 0xc0, RZ, 0xc0, !PT ;  /* 0x000000c0000b7812 */ /* 0x000fe200078ec0ff */
[----:B------:R-:W-:Y:S01]  /*2690*/  IMAD.SHL.U32 R19, R3, 0x40, RZ ;  /* 0x0000004003137824 */ /* 0x000fe200078e00ff */
[----:B------:R-:W-:Y:S01]  /*26a0*/  ULDC.64 UR6, c[0x0][0x220] ;  /* 0x0000880000067ab9 */ /* 0x000fe20000000a00 */
[----:B------:R1:W5:Y:S01]  /*26b0*/  LDG.E R0, desc[UR12][R16.64] ;  /* 0x0000000c10007981 */ /* 0x000362000c1e1900 */
[----:B------:R-:W-:Y:S01]  /*26c0*/  IMAD.SHL.U32 R9, R9, 0x20, RZ ;  /* 0x0000002009097824 */ /* 0x000fe200078e00ff */
[----:B------:R-:W-:Y:S01]  /*26d0*/  LOP3.LUT R4, R11, 0x8, R4, 0xf8, !PT ;  /* 0x000000080b047812 */ /* 0x000fe200078ef804 */
[----:B------:R-:W-:Y:S01]  /*26e0*/  BAR.SYNC.DEFER_BLOCKING 0x0 ;  /* 0x0000000000007b1d */ /* 0x000fe20000010000 */
[----:B------:R-:W-:-:S02]  /*26f0*/  LOP3.LUT R19, R19, 0xc0, RZ, 0xc0, !PT ;  /* 0x000000c013137812 */ /* 0x000fc400078ec0ff */
[----:B------:R-:W-:Y:S02]  /*2700*/  LOP3.LUT R89, R9, 0xffffff00, RZ, 0xc0, !PT ;  /* 0xffffff0009597812 */ /* 0x000fe400078ec0ff */
[----:B------:R-:W-:Y:S02]  /*2710*/  LOP3.LUT R12, R19, 0x8, R12, 0xf8, !PT ;  /* 0x00000008130c7812 */ /* 0x000fe400078ef80c */
[----:B------:R-:W-:Y:S01]  /*2720*/  SHF.R.U32.HI R19, RZ, 0x3, R19 ;  /* 0x00000003ff137819 */ /* 0x000fe20000011613 */
[----:B------:R-:W-:Y:S01]  /*2730*/  IMAD R9, R100, 0x200, R89 ;  /* 0x0000020064097824 */ /* 0x000fe200078e0259 */
[----:B------:R-:W-:Y:S02]  /*2740*/  SHF.R.U32.HI R5, RZ, 0x3, R11 ;  /* 0x00000003ff057819 */ /* 0x000fe4000001160b */
[----:B------:R-:W-:Y:S02]  /*2750*/  LOP3.LUT R12, R12, R19, RZ, 0x3c, !PT ;  /* 0x000000130c0c7212 */ /* 0x000fe400078e3cff */
[----:B------:R-:W-:-:S03]  /*2760*/  LOP3.LUT R5, R4, R5, RZ, 0x3c, !PT ;  /* 0x0000000504057212 */ /* 0x000fc600078e3cff */
[----:B------:R-:W-:Y:S02]  /*2770*/  IMAD.U32 R112, R7, 0x20, R12 ;  /* 0x0000002007707824 */ /* 0x000fe400078e000c */
[-C--:B--2---:R-:W-:Y:S01]  /*2780*/  IMAD R7, R13, R94.reuse, RZ ;  /* 0x0000005e0d077224 */ /* 0x084fe200078e02ff */
[----:B------:R1:W-:Y:S03]  /*2790*/  @P1 STS [R121+0x6000], RZ ;  /* 0x006000ff79001388 */ /* 0x0003e60000000800 */
[C---:B------:R-:W-:Y:S02]  /*27a0*/  IMAD R7, R86.reuse, R95, R7 ;  /* 0x0000005f56077224 */ /* 0x040fe400078e0207 */
[----:B------:R-:W-:Y:S01]  /*27b0*/  IMAD.WIDE.U32 R86, R86, R94, R14 ;  /* 0x0000005e56567225 */ /* 0x000fe200078e000e */
        /* <DEDUP_REMOVED lines=12> */
[----:B------:R-:W-:Y:S02]  /*2880*/  LEA.HI.X R141, R86, UR7, R84, 0x1, P2 ;  /* 0x00000007568d7c11 */ /* 0x000fe400090f0c54 */
[----:B------:R-:W-:Y:S02]  /*2890*/  LEA R112, R112, UR4, 0x1 ;  /* 0x0000000470707c11 */ /* 0x000fe4000f8e08ff */
        /* <DEDUP_REMOVED lines=30> */
.L_x_5076:
[----:B------:R-:W-:Y:S05]  /*2a80*/  BSYNC B0 ;  /* 0x0000000000007941 */ /* 0x000fea0003800000 */
.L_x_5075:
        /* <DEDUP_REMOVED lines=31> */
.L_x_5078:
[----:B------:R-:W-:Y:S05]  /*2c80*/  BSYNC B0 ;  /* 0x0000000000007941 */ /* 0x000fea0003800000 */
.L_x_5077:
[----:B------:R-:W-:Y:S01]  /*2c90*/  LDSM.16.M88.4 R60, [R113] ;  /* 0x00000000713c783b */ /* 0x000fe20000000200 */
[----:B------:R-:W-:Y:S01]  /*2ca0*/  LOP3.LUT P1, RZ, R8, 0x2, RZ, 0xc0, !PT ;  /* 0x0000000208ff7812 */ /* 0x000fe2000782c0ff */
[----:B------:R-:W-:Y:S01]  /*2cb0*/  IMAD.MOV.U32 R8, RZ, RZ, 0x10 ;  /* 0x00000010ff087424 */ /* 0x000fe200078e00ff */
[----:B------:R-:W-:Y:S01]  /*2cc0*/  LOP3.LUT P0, RZ, R3, 0x2, RZ, 0xc0, !PT ;  /* 0x0000000203ff7812 */ /* 0x000fe2000780c0ff */
[----:B-1----:R-:W1:Y:S01]  /*2cd0*/  LDSM.16.M88.4 R16, [R112+0x3000] ;  /* 0x003000007010783b */ /* 0x002e620000000200 */
[----:B------:R-:W-:Y:S01]  /*2ce0*/  ULDC UR10, c[0x0][0x39c] ;  /* 0x0000e700000a7ab9 */ /* 0x000fe20000000800 */
[----:B------:R-:W-:Y:S01]  /*2cf0*/  LOP3.LUT R91, R91, 0xffffffe0, RZ, 0xc0, !PT ;  /* 0xffffffe05b5b7812 */ /* 0x000fe200078ec0ff */
[----:B------:R-:W-:Y:S01]  /*2d00*/  IMAD R99, R100, 0x10, R99 ;  /* 0x0000001064637824 */ /* 0x000fe200078e0263 */
[----:B------:R-:W1:Y:S01]  /*2d10*/  LDSM.16.M88.4 R36, [R112+0x3800] ;  /* 0x003800007024783b */ /* 0x000e620000000200 */
[----:B------:R-:W-:Y:S01]  /*2d20*/  SEL R4, R8, 0xfffffff0, !P1 ;  /* 0xfffffff008047807 */ /* 0x000fe20004800000 */
[----:B------:R-:W-:Y:S01]  /*2d30*/  IMAD.SHL.U32 R129, R6, 0x2, RZ ;  /* 0x0000000206817824 */ /* 0x000fe200078e00ff */
[----:B------:R-:W-:Y:S01]  /*2d40*/  SEL R3, R8, 0xfffffff0, !P0 ;  /* 0xfffffff008037807 */ /* 0x000fe20004000000 */
[----:B------:R-:W-:Y:S01]  /*2d50*/  LDSM.16.M88.4 R44, [R112+0x3400] ;  /* 0x00340000702c783b */ /* 0x000fe20000000200 */
[----:B--2--5:R-:W-:Y:S01]  /*2d60*/  FMUL.FTZ R0, R0, R7 ;  /* 0x0000000700007220 */ /* 0x024fe20000410000 */
[----:B------:R-:W-:Y:S01]  /*2d70*/  IMAD R111, R4, 0x2, R113 ;  /* 0x00000002046f7824 */ /* 0x000fe200078e0271 */
[----:B------:R-:W-:Y:S01]  /*2d80*/  LOP3.LUT R129, R129, 0x6, RZ, 0xc0, !PT ;  /* 0x0000000681817812 */ /* 0x000fe200078ec0ff */
[----:B------:R-:W-:Y:S01]  /*2d90*/  IMAD R109, R3, 0x2, R112 ;  /* 0x00000002036d7824 */ /* 0x000fe200078e0270 */
[----:B------:R-:W-:Y:S01]  /*2da0*/  LDSM.16.M88.4 R48, [R112+0x3c00] ;  /* 0x003c00007030783b */ /* 0x000fe20000000200 */
[----:B------:R-:W-:-:S03]  /*2db0*/  IMAD R90, R90, 0x20, R89 ;  /* 0x000000205a5a7824 */ /* 0x000fc600078e0259 */
[----:B---34-:R-:W-:Y:S01]  /*2dc0*/  LDSM.16.M88.4 R8, [R111] ;  /* 0x000000006f08783b */ /* 0x018fe20000000200 */
[----:B------:R-:W-:-:S03]  /*2dd0*/  IMAD.IADD R5, R5, 0x1, R90 ;  /* 0x0000000105057824 */ /* 0x000fc600078e025a */
[----:B------:R-:W2:Y:S04]  /*2de0*/  LDSM.16.M88.4 R64, [R109+0x3000] ;  /* 0x003000006d40783b */ /* 0x000ea80000000200 */
[----:B------:R-:W3:Y:S04]  /*2df0*/  LDSM.16.M88.4 R28, [R109+0x3800] ;  /* 0x003800006d1c783b */ /* 0x000ee80000000200 */
[----:B------:R-:W-:Y:S04]  /*2e00*/  LDSM.16.M88.4 R72, [R113+0x1000] ;  /* 0x001000007148783b */ /* 0x000fe80000000200 */
[----:B------:R-:W4:Y:S04]  /*2e10*/  LDSM.16.M88.4 R20, [R112+0x4000] ;  /* 0x004000007014783b */ /* 0x000f280000000200 */
[----:B------:R-:W4:Y:S01]  /*2e20*/  LDSM.16.M88.4 R32, [R109+0x3400] ;  /* 0x003400006d20783b */ /* 0x000f220000000200 */
[C---:B-1----:R-:W-:Y:S03]  /*2e30*/  HMMA.16816.F32 R12, R60.reuse, R16, RZ ;  /* 0x000000103c0c723c */ /* 0x042fe600000018ff */
[----:B------:R-:W1:Y:S04]  /*2e40*/  LDSM.16.M88.4 R68, [R109+0x3c00] ;  /* 0x003c00006d44783b */ /* 0x000e680000000200 */
[----:B------:R-:W-:Y:S01]  /*2e50*/  LDSM.16.M88.4 R56, [R111+0x1000] ;  /* 0x001000006f38783b */ /* 0x000fe20000000200 */
[C---:B------:R-:W-:Y:S03]  /*2e60*/  HMMA.16816.F32 R16, R60.reuse, R18, RZ ;  /* 0x000000123c10723c */ /* 0x040fe600000018ff */
[----:B------:R-:W1:Y:S03]  /*2e70*/  LDSM.16.M88.4 R52, [R109+0x4000] ;  /* 0x004000006d34783b */ /* 0x000e660000000200 */
[C---:B------:R-:W-:Y:S01]  /*2e80*/  HMMA.16816.F32 R40, R60.reuse, R36, RZ ;  /* 0x000000243c28723c */ /* 0x040fe200000018ff */
[----:B------:R-:W-:Y:S04]  /*2e90*/  LDSM.16.M88.4 R80, [R109+0x4400] ;  /* 0x004400006d50783b */ /* 0x000fe80000000200 */
[----:B------:R-:W-:Y:S01]  /*2ea0*/  LDSM.16.M88.4 R76, [R109+0x5000] ;  /* 0x005000006d4c783b */ /* 0x000fe20000000200 */
[----:B------:R-:W-:Y:S03]  /*2eb0*/  HMMA.16816.F32 R36, R60, R38, RZ ;  /* 0x000000263c24723c */ /* 0x000fe600000018ff */
[----:B------:R-:W0:Y:S03]  /*2ec0*/  LDGDEPBAR ;  /* 0x00000000000079af */ /* 0x000e260000000000 */
[C---:B--2---:R-:W-:Y:S06]  /*2ed0*/  HMMA.16816.F32 R12, R8.reuse, R64, R12 ;  /* 0x00000040080c723c */ /* 0x044fec000000180c */
[----:B------:R-:W-:Y:S06]  /*2ee0*/  HMMA.16816.F32 R16, R8, R66, R16 ;  /* 0x000000420810723c */ /* 0x000fec0000001810 */
[C---:B------:R-:W-:Y:S06]  /*2ef0*/  HMMA.16816.F32 R24, R60.reuse, R44, RZ ;  /* 0x0000002c3c18723c */ /* 0x040fec00000018ff */
[----:B------:R-:W-:Y:S06]  /*2f00*/  HMMA.16816.F32 R44, R60, R46, RZ ;  /* 0x0000002e3c2c723c */ /* 0x000fec00000018ff */
[C---:B---3--:R-:W-:Y:S06]  /*2f10*/  HMMA.16816.F32 R40, R8.reuse, R28, R40 ;  /* 0x0000001c0828723c */ /* 0x048fec0000001828 */
[----:B------:R-:W-:Y:S01]  /*2f20*/  HMMA.16816.F32 R36, R8, R30, R36 ;  /* 0x0000001e0824723c */ /* 0x000fe20000001824 */
[----:B------:R-:W2:Y:S05]  /*2f30*/  LDSM.16.M88.4 R28, [R112+0x4400] ;  /* 0x00440000701c783b */ /* 0x000eaa0000000200 */
[C---:B------:R-:W-:Y:S06]  /*2f40*/  HMMA.16816.F32 R64, R60.reuse, R48, RZ ;  /* 0x000000303c40723c */ /* 0x040fec00000018ff */
[----:B------:R-:W-:Y:S01]  /*2f50*/  HMMA.16816.F32 R60, R60, R50, RZ ;  /* 0x000000323c3c723c */ /* 0x000fe200000018ff */
[----:B------:R-:W-:Y:S05]  /*2f60*/  LDSM.16.M88.4 R48, [R112+0x5000] ;  /* 0x005000007030783b */ /* 0x000fea0000000200 */
[C---:B----4-:R-:W-:Y:S06]  /*2f70*/  HMMA.16816.F32 R12, R72.reuse, R20, R12 ;  /* 0x00000014480c723c */ /* 0x050fec000000180c */
[----:B------:R-:W-:Y:S01]  /*2f80*/  HMMA.16816.F32 R16, R72, R22, R16 ;  /* 0x000000164810723c */ /* 0x000fe20000001810 */
[----:B------:R-:W-:Y:S05]  /*2f90*/  LDSM.16.M88.4 R20, [R112+0x4800] ;  /* 0x004800007014783b */ /* 0x000fea0000000200 */
[C---:B------:R-:W-:Y:S06]  /*2fa0*/  HMMA.16816.F32 R24, R8.reuse, R32, R24 ;  /* 0x000000200818723c */ /* 0x040fec0000001818 */
[C---:B------:R-:W-:Y:S01]  /*2fb0*/  HMMA.16816.F32 R44, R8.reuse, R34, R44 ;  /* 0x00000022082c723c */ /* 0x040fe2000000182c */
[----:B------:R-:W3:Y:S05]  /*2fc0*/  LDSM.16.M88.4 R32, [R113+0x2000] ;  /* 0x002000007120783b */ /* 0x000eea0000000200 */
[C---:B-1----:R-:W-:Y:S06]  /*2fd0*/  HMMA.16816.F32 R64, R8.reuse, R68, R64 ;  /* 0x000000440840723c */ /* 0x042fec0000001840 */
[----:B------:R-:W-:Y:S01]  /*2fe0*/  HMMA.16816.F32 R60, R8, R70, R60 ;  /* 0x00000046083c723c */ /* 0x000fe2000000183c */
[----:B------:R-:W1:Y:S04]  /*2ff0*/  LDSM.16.M88.4 R68, [R112+0x4c00] ;  /* 0x004c00007044783b */ /* 0x000e680000000200 */
[----:B------:R-:W-:Y:S01]  /*3000*/  LDSM.16.M88.4 R8, [R111+0x2000] ;  /* 0x002000006f08783b */ /* 0x000fe20000000200 */
[C---:B------:R-:W-:Y:S06]  /*3010*/  HMMA.16816.F32 R12, R56.reuse, R52, R12 ;  /* 0x00000034380c723c */ /* 0x040fec000000180c */
[----:B------:R-:W-:Y:S01]  /*3020*/  HMMA.16816.F32 R16, R56, R54, R16 ;  /* 0x000000363810723c */ /* 0x000fe20000001810 */
[----:B------:R-:W4:Y:S05]  /*3030*/  LDSM.16.M88.4 R52, [R109+0x4800] ;  /* 0x004800006d34783b */ /* 0x000f2a0000000200 */
[C---:B--2---:R-:W-:Y:S06]  /*3040*/  HMMA.16816.F32 R24, R72.reuse, R28, R24 ;  /* 0x0000001c4818723c */ /* 0x044fec0000001818 */
[----:B------:R-:W-:Y:S01]  /*3050*/  HMMA.16816.F32 R44, R72, R30, R44 ;  /* 0x0000001e482c723c */ /* 0x000fe2000000182c */
[----:B------:R-:W2:Y:S05]  /*3060*/  LDSM.16.M88.4 R28, [R112+0x5400] ;  /* 0x00540000701c783b */ /* 0x000eaa0000000200 */
[C---:B---3--:R-:W-:Y:S06]  /*3070*/  HMMA.16816.F32 R12, R32.reuse, R48, R12 ;  /* 0x00000030200c723c */ /* 0x048fec000000180c */
[----:B------:R-:W-:Y:S01]  /*3080*/  HMMA.16816.F32 R16, R32, R50, R16 ;  /* 0x000000322010723c */ /* 0x000fe20000001810 */
[----:B------:R-:W3:Y:S05]  /*3090*/  LDSM.16.M88.4 R48, [R109+0x4c00] ;  /* 0x004c00006d30783b */ /* 0x000eea0000000200 */
[----:B------:R-:W-:Y:S06]  /*30a0*/  HMMA.16816.F32 R36, R72, R22, R36 ;  /* 0x000000164824723c */ /* 0x000fec0000001824 */
[----:B------:R-:W-:Y:S06]  /*30b0*/  HMMA.16816.F32 R24, R56, R80, R24 ;  /* 0x000000503818723c */ /* 0x000fec0000001818 */
[C---:B-1----:R-:W-:Y:S06]  /*30c0*/  HMMA.16816.F32 R64, R72.reuse, R68, R64 ;  /* 0x000000444840723c */ /* 0x042fec0000001840 */
[----:B------:R-:W-:Y:S01]  /*30d0*/  HMMA.16816.F32 R60, R72, R70, R60 ;  /* 0x00000046483c723c */ /* 0x000fe2000000183c */
[----:B------:R-:W1:Y:S05]  /*30e0*/  LDSM.16.M88.4 R68, [R112+0x5800] ;  /* 0x005800007044783b */ /* 0x000e6a0000000200 */
[----:B------:R-:W-:Y:S06]  /*30f0*/  HMMA.16816.F32 R44, R56, R82, R44 ;  /* 0x00000052382c723c */ /* 0x000fec000000182c */
[----:B------:R-:W-:Y:S01]  /*3100*/  HMMA.16816.F32 R40, R72, R20, R40 ;  /* 0x000000144828723c */ /* 0x000fe20000001828 */
[----:B------:R-:W1:Y:S04]  /*3110*/  LDSM.16.M88.4 R20, [R109+0x5400] ;  /* 0x005400006d14783b */ /* 0x000e680000000200 */
[----:B------:R-:W1:Y:S01]  /*3120*/  LDSM.16.M88.4 R72, [R112+0x5c00] ;  /* 0x005c00007048783b */ /* 0x000e620000000200 */
[----:B----4-:R-:W-:Y:S06]  /*3130*/  HMMA.16816.F32 R36, R56, R54, R36 ;  /* 0x000000363824723c */ /* 0x010fec0000001824 */
[----:B------:R-:W-:Y:S06]  /*3140*/  HMMA.16816.F32 R16, R8, R78, R16 ;  /* 0x0000004e0810723c */ /* 0x000fec0000001810 */
[C---:B--2---:R-:W-:Y:S06]  /*3150*/  HMMA.16816.F32 R24, R32.reuse, R28, R24 ;  /* 0x0000001c2018723c */ /* 0x044fec0000001818 */
[----:B------:R-:W-:Y:S01]  /*3160*/  HMMA.16816.F32 R44, R32, R30, R44 ;  /* 0x0000001e202c723c */ /* 0x000fe2000000182c */
[----:B------:R-:W2:Y:S05]  /*3170*/  LDSM.16.M88.4 R28, [R109+0x5800] ;  /* 0x005800006d1c783b */ /* 0x000eaa0000000200 */
[----:B------:R-:W-:Y:S06]  /*3180*/  HMMA.16816.F32 R12, R8, R76, R12 ;  /* 0x0000004c080c723c */ /* 0x000fec000000180c */
[----:B------:R-:W-:Y:S01]  /*3190*/  HMMA.16816.F32 R40, R56, R52, R40 ;  /* 0x000000343828723c */ /* 0x000fe20000001828 */
[----:B------:R-:W-:-:S05]  /*31a0*/  FMUL.FTZ R16, R16, UR10 ;  /* 0x0000000a10107c20 */ /* 0x000fca0008410000 */
[----:B---3--:R-:W-:Y:S01]  /*31b0*/  HMMA.16816.F32 R64, R56, R48, R64 ;  /* 0x000000303840723c */ /* 0x008fe20000001840 */
[----:B------:R-:W-:-:S05]  /*31c0*/  FMUL.FTZ R53, R19, UR10 ;  /* 0x0000000a13357c20 */ /* 0x000fca0008410000 */
[----:B------:R-:W-:Y:S01]  /*31d0*/  HMMA.16816.F32 R60, R56, R50, R60 ;  /* 0x00000032383c723c */ /* 0x000fe2000000183c */
[----:B------:R-:W-:Y:S01]  /*31e0*/  FMUL.FTZ R49, R17, UR10 ;  /* 0x0000000a11317c20 */ /* 0x000fe20008410000 */
[----:B------:R-:W-:Y:S04]  /*31f0*/  MUFU.TANH R53, R53 ;  /* 0x0000003500357308 */ /* 0x000fe80000002400 */
[----:B-1----:R-:W-:Y:S01]  /*3200*/  HMMA.16816.F32 R36, R32, R70, R36 ;  /* 0x000000462024723c */ /* 0x002fe20000001824 */
[----:B------:R-:W-:Y:S01]  /*3210*/  FMUL.FTZ R51, R18, UR10 ;  /* 0x0000000a12337c20 */ /* 0x000fe20008410000 */
[----:B------:R-:W-:Y:S01]  /*3220*/  FMUL.FTZ R3, R12, UR10 ;  /* 0x0000000a0c037c20 */ /* 0x000fe20008410000 */
[----:B------:R-:W-:Y:S02]  /*3230*/  IMAD.IADD R12, R6, 0x1, -R91 ;  /* 0x00000001060c7824 */ /* 0x000fe400078e0a5b */
[----:B------:R-:W-:Y:S01]  /*3240*/  FMUL.FTZ R13, R13, UR10 ;  /* 0x0000000a0d0d7c20 */ /* 0x000fe20008410000 */
[----:B------:R-:W-:Y:S01]  /*3250*/  FMUL.FTZ R15, R15, UR10 ;  /* 0x0000000a0f0f7c20 */ /* 0x000fe20008410000 */
[----:B------:R-:W-:Y:S01]  /*3260*/  HMMA.16816.F32 R24, R8, R20, R24 ;  /* 0x000000140818723c */ /* 0x000fe20000001818 */
[----:B------:R1:W3:Y:S01]  /*3270*/  MUFU.TANH R21, R16 ;  /* 0x0000001000157308 */ /* 0x0002e20000002400 */
[----:B------:R-:W-:-:S02]  /*3280*/  IMAD.IADD R6, R2, 0x1, R129 ;  /* 0x0000000102067824 */ /* 0x000fc400078e0281 */
[----:B------:R-:W-:Y:S02]  /*3290*/  FMUL.FTZ R14, R14, UR10 ;  /* 0x0000000a0e0e7c20 */ /* 0x000fe40008410000 */
[C---:B------:R-:W-:Y:S03]  /*32a0*/  HMMA.16816.F32 R40, R32.reuse, R68, R40 ;  /* 0x000000442028723c */ /* 0x040fe60000001828 */
[----:B------:R-:W4:Y:S03]  /*32b0*/  MUFU.TANH R51, R51 ;  /* 0x0000003300337308 */ /* 0x000f260000002400 */
[C---:B------:R-:W-:Y:S05]  /*32c0*/  HMMA.16816.F32 R64, R32.reuse, R72, R64 ;  /* 0x000000482040723c */ /* 0x040fea0000001840 */
[----:B------:R-:W4:Y:S01]  /*32d0*/  MUFU.TANH R13, R13 ;  /* 0x0000000d000d7308 */ /* 0x000f220000002400 */
[----:B-1----:R-:W1:Y:S01]  /*32e0*/  LDSM.16.M88.4 R16, [R109+0x5c00] ;  /* 0x005c00006d10783b */ /* 0x002e620000000200 */
[----:B------:R-:W-:Y:S01]  /*32f0*/  HMMA.16816.F32 R60, R32, R74, R60 ;  /* 0x0000004a203c723c */ /* 0x000fe2000000183c */
[----:B------:R-:W-:-:S04]  /*3300*/  DEPBAR.LE SB0, 0x0 ;  /* 0x000080000000791a */ /* 0x000fc80000000000 */
[----:B------:R-:W-:Y:S01]  /*3310*/  FMUL.FTZ R27, R27, UR10 ;  /* 0x0000000a1b1b7c20 */ /* 0x000fe20008410000 */
[C---:B--2---:R-:W-:Y:S01]  /*3320*/  HMMA.16816.F32 R36, R8.reuse, R30, R36 ;  /* 0x0000001e0824723c */ /* 0x044fe20000001824 */
[----:B------:R-:W-:Y:S01]  /*3330*/  SHF.R.S32.HI R33, RZ, 0x1f, R12 ;  /* 0x0000001fff217819 */ /* 0x000fe2000001140c */
[----:B------:R-:W2:Y:S01]  /*3340*/  MUFU.TANH R15, R15 ;  /* 0x0000000f000f7308 */ /* 0x000ea20000002400 */
[----:B------:R-:W-:Y:S02]  /*3350*/  FMUL.FTZ R24, R24, UR10 ;  /* 0x0000000a18187c20 */ /* 0x000fe40008410000 */
[----:B------:R-:W-:Y:S01]  /*3360*/  LEA.HI R12, R33, R12, RZ, 0x2 ;  /* 0x0000000c210c7211 */ /* 0x000fe200078f10ff */
[C---:B------:R-:W-:Y:S03]  /*3370*/  HMMA.16816.F32 R44, R8.reuse, R22, R44 ;  /* 0x00000016082c723c */ /* 0x040fe6000000182c */
[----:B------:R-:W-:Y:S01]  /*3380*/  SHF.R.S32.HI R12, RZ, 0x2, R12 ;  /* 0x00000002ff0c7819 */ /* 0x000fe2000001140c */
[----:B------:R-:W2:Y:S02]  /*3390*/  MUFU.TANH R49, R49 ;  /* 0x0000003100317308 */ /* 0x000ea40000002400 */
[----:B------:R-:W-:Y:S01]  /*33a0*/  HMMA.16816.F32 R40, R8, R28, R40 ;  /* 0x0000001c0828723c */ /* 0x000fe20000001828 */
[----:B------:R-:W-:Y:S01]  /*33b0*/  IADD3 R99, R99, 0x1, R12 ;  /* 0x0000000163637810 */ /* 0x000fe20007ffe00c */
[----:B------:R-:W-:Y:S01]  /*33c0*/  FMUL.FTZ R23, R25, UR10 ;  /* 0x0000000a19177c20 */ /* 0x000fe20008410000 */
[----:B------:R-:W-:-:S02]  /*33d0*/  VIADD R12, R6, 0x8 ;  /* 0x00000008060c7836 */ /* 0x000fc40000000000 */
[----:B------:R-:W-:Y:S01]  /*33e0*/  FMUL.FTZ R25, R26, UR10 ;  /* 0x0000000a1a197c20 */ /* 0x000fe20008410000 */
[----:B------:R-:W-:Y:S01]  /*33f0*/  IADD3 R99, R85, R99, -R122 ;  /* 0x0000006355637210 */ /* 0x000fe20007ffe87a */
[----:B------:R-:W-:Y:S04]  /*3400*/  MUFU.TANH R55, R24 ;  /* 0x0000001800377308 */ /* 0x000fe80000002400 */
[----:B------:R-:W-:Y:S02]  /*3410*/  IMAD.IADD R88, R99, 0x1, R88 ;  /* 0x0000000163587824 */ /* 0x000fe400078e0258 */
[----:B------:R-:W-:Y:S01]  /*3420*/  FMUL.FTZ R36, R36, UR10 ;  /* 0x0000000a24247c20 */ /* 0x000fe20008410000 */
[----:B------:R-:W-:Y:S01]  /*3430*/  FMUL.FTZ R38, R38, UR10 ;  /* 0x0000000a26267c20 */ /* 0x000fe20008410000 */
[----:B------:R-:W2:Y:S01]  /*3440*/  MUFU.TANH R23, R23 ;  /* 0x0000001700177308 */ /* 0x000ea20000002400 */
[----:B------:R-:W-:-:S02]  /*3450*/  VIMNMX R100, R88, R85, PT ;  /* 0x0000005558647248 */ /* 0x000fc40003fe0100 */
[----:B------:R-:W-:Y:S01]  /*3460*/  VIADDMNMX R99, R88, 0x8, R85, PT ;  /* 0x0000000858637846 */ /* 0x000fe20003800155 */
[----:B------:R-:W-:Y:S01]  /*3470*/  FMUL.FTZ R29, R44, UR10 ;  /* 0x0000000a2c1d7c20 */ /* 0x000fe20008410000 */
[----:B------:R-:W-:Y:S01]  /*3480*/  ISETP.GE.AND P4, PT, R12, R100, PT ;  /* 0x000000640c00720c */ /* 0x000fe20003f86270 */
[----:B------:R-:W-:Y:S01]  /*3490*/  FMUL.FTZ R7, R46, UR10 ;  /* 0x0000000a2e077c20 */ /* 0x000fe20008410000 */
[C---:B-1----:R-:W-:Y:S01]  /*34a0*/  HMMA.16816.F32 R64, R8.reuse, R16, R64 ;  /* 0x000000100840723c */ /* 0x042fe20000001840 */
[----:B------:R-:W-:Y:S01]  /*34b0*/  ISETP.GE.AND P1, PT, R12, R99, PT ;  /* 0x000000630c00720c */ /* 0x000fe20003f26270 */
[----:B------:R-:W-:Y:S01]  /*34c0*/  MUFU.TANH R25, R25 ;  /* 0x0000001900197308 */ /* 0x000fe20000002400 */
[----:B------:R-:W-:Y:S01]  /*34d0*/  I2FP.F32.S32 R12, R12 ;  /* 0x0000000c000c7245 */ /* 0x000fe20000201400 */
[----:B------:R-:W-:Y:S01]  /*34e0*/  FMUL.FTZ R33, R45, UR10 ;  /* 0x0000000a2d217c20 */ /* 0x000fe20008410000 */
[----:B------:R-:W-:Y:S01]  /*34f0*/  FMUL.FTZ R35, R40, UR10 ;  /* 0x0000000a28237c20 */ /* 0x000fe20008410000 */
[----:B------:R-:W-:Y:S01]  /*3500*/  HMMA.16816.F32 R60, R8, R18, R60 ;  /* 0x00000012083c723c */ /* 0x000fe2000000183c */
[----:B------:R-:W-:-:S02]  /*3510*/  VIADD R16, R6, 0x10 ;  /* 0x0000001006107836 */ /* 0x000fc40000000000 */
[-C--:B---3--:R-:W-:Y:S01]  /*3520*/  FFMA.FTZ R21, R0, R12.reuse, R21 ;  /* 0x0000000c00157223 */ /* 0x088fe20000010015 */
[----:B------:R-:W-:Y:S01]  /*3530*/  FMUL.FTZ R42, R42, UR10 ;  /* 0x0000000a2a2a7c20 */ /* 0x000fe20008410000 */
[----:B------:R-:W1:Y:S01]  /*3540*/  MUFU.TANH R27, R27 ;  /* 0x0000001b001b7308 */ /* 0x000e620000002400 */
[----:B------:R-:W-:Y:S01]  /*3550*/  FMUL.FTZ R43, R43, UR10 ;  /* 0x0000000a2b2b7c20 */ /* 0x000fe20008410000 */
[----:B------:R-:W-:Y:S01]  /*3560*/  FMUL.FTZ R8, R39, UR10 ;  /* 0x0000000a27087c20 */ /* 0x000fe20008410000 */
[C---:B------:R-:W-:Y:S02]  /*3570*/  VIADD R39, R6.reuse, 0x1 ;  /* 0x0000000106277836 */ /* 0x040fe40000000000 */
[----:B------:R-:W-:Y:S01]  /*3580*/  FMUL.FTZ R10, R37, UR10 ;  /* 0x0000000a250a7c20 */ /* 0x000fe20008410000 */
[----:B------:R-:W-:Y:S02]  /*3590*/  VIADD R37, R6, 0x9 ;  /* 0x0000000906257836 */ /* 0x000fe40000000000 */
[----:B----4-:R-:W-:Y:S01]  /*35a0*/  FFMA.FTZ R19, R0, R12, R51 ;  /* 0x0000000c00137223 */ /* 0x010fe20000010033 */
[----:B------:R-:W-:Y:S01]  /*35b0*/  VIADD R12, R6, 0x11 ;  /* 0x00000011060c7836 */ /* 0x000fe20000000000 */
[CC--:B------:R-:W-:Y:S01]  /*35c0*/  ISETP.GE.AND P3, PT, R39.reuse, R100.reuse, PT ;  /* 0x000000642700720c */ /* 0x0c0fe20003f66270 */
[----:B------:R-:W3:Y:S01]  /*35d0*/  MUFU.TANH R29, R29 ;  /* 0x0000001d001d7308 */ /* 0x000ee20000002400 */
[----:B------:R-:W-:Y:S01]  /*35e0*/  ISETP.GE.AND P0, PT, R39, R99, PT ;  /* 0x000000632700720c */ /* 0x000fe20003f06270 */
[----:B------:R-:W-:Y:S01]  /*35f0*/  FMUL.FTZ R9, R47, UR10 ;  /* 0x0000000a2f097c20 */ /* 0x000fe20008410000 */
[----:B------:R-:W-:Y:S01]  /*3600*/  I2FP.F32.S32 R39, R39 ;  /* 0x0000002700277245 */ /* 0x000fe20000201400 */
[----:B------:R-:W-:Y:S01]  /*3610*/  FMUL.FTZ R11, R41, UR10 ;  /* 0x0000000a290b7c20 */ /* 0x000fe20008410000 */
[-C--:B------:R-:W-:Y:S01]  /*3620*/  ISETP.GE.AND P5, PT, R37, R100.reuse, PT ;  /* 0x000000642500720c */ /* 0x080fe20003fa6270 */
[----:B------:R-:W-:Y:S01]  /*3630*/  FMUL.FTZ R65, R65, UR10 ;  /* 0x0000000a41417c20 */ /* 0x000fe20008410000 */
[----:B------:R-:W-:Y:S01]  /*3640*/  ISETP.GE.AND P2, PT, R37, R99, PT ;  /* 0x000000632500720c */ /* 0x000fe20003f46270 */
[CC--:B------:R-:W-:Y:S01]  /*3650*/  FFMA.FTZ R45, R0.reuse, R39.reuse, R13 ;  /* 0x00000027002d7223 */ /* 0x0c0fe2000001000d */
[----:B------:R-:W-:Y:S01]  /*3660*/  FSEL R21, R21, -INF , !P4 ;  /* 0xff80000015157808 */ /* 0x000fe20006000000 */
[----:B--2---:R-:W-:Y:S01]  /*3670*/  FFMA.FTZ R39, R0, R39, R15 ;  /* 0x0000002700277223 */ /* 0x004fe2000001000f */
[----:B------:R-:W-:Y:S01]  /*3680*/  FSEL R19, R19, -INF , !P1 ;  /* 0xff80000013137808 */ /* 0x000fe20004800000 */
[----:B------:R-:W2:Y:S01]  /*3690*/  MUFU.TANH R7, R7 ;  /* 0x0000000700077308 */ /* 0x000ea20000002400 */
[----:B------:R-:W-:Y:S01]  /*36a0*/  I2FP.F32.S32 R37, R37 ;  /* 0x0000002500257245 */ /* 0x000fe20000201400 */
[----:B------:R-:W-:Y:S01]  /*36b0*/  FMUL.FTZ R60, R60, UR10 ;  /* 0x0000000a3c3c7c20 */ /* 0x000fe20008410000 */
[C---:B------:R-:W-:Y:S01]  /*36c0*/  ISETP.GE.AND P4, PT, R12.reuse, R100, PT ;  /* 0x000000640c00720c */ /* 0x040fe20003f86270 */
[----:B------:R-:W-:Y:S01]  /*36d0*/  FMUL.FTZ R67, R67, UR10 ;  /* 0x0000000a43437c20 */ /* 0x000fe20008410000 */
[----:B------:R-:W-:Y:S01]  /*36e0*/  ISETP.GE.AND P1, PT, R12, R99, PT ;  /* 0x000000630c00720c */ /* 0x000fe20003f26270 */
[CC--:B------:R-:W-:Y:S01]  /*36f0*/  FFMA.FTZ R49, R0.reuse, R37.reuse, R49 ;  /* 0x0000002500317223 */ /* 0x0c0fe20000010031 */
[----:B------:R-:W-:Y:S01]  /*3700*/  I2FP.F32.S32 R12, R12 ;  /* 0x0000000c000c7245 */ /* 0x000fe20000201400 */
[C---:B------:R-:W-:Y:S01]  /*3710*/  FFMA.FTZ R37, R0.reuse, R37, R53 ;  /* 0x0000002500257223 */ /* 0x040fe20000010035 */
[----:B------:R-:W-:Y:S01]  /*3720*/  FSEL R45, R45, -INF , !P3 ;  /* 0xff8000002d2d7808 */ /* 0x000fe20005800000 */
[----:B------:R-:W4:Y:S01]  /*3730*/  MUFU.TANH R35, R35 ;  /* 0x0000002300237308 */ /* 0x000f220000002400 */
[----:B------:R-:W-:Y:S01]  /*3740*/  FSEL R39, R39, -INF , !P0 ;  /* 0xff80000027277808 */ /* 0x000fe20004000000 */
[----:B------:R-:W-:Y:S01]  /*3750*/  FFMA.FTZ R47, R0, R12, R23 ;  /* 0x0000000c002f7223 */ /* 0x000fe20000010017 */
[----:B------:R-:W-:Y:S01]  /*3760*/  ISETP.GE.AND P3, PT, R16, R100, PT ;  /* 0x000000641000720c */ /* 0x000fe20003f66270 */
[----:B------:R-:W-:Y:S01]  /*3770*/  VIADD R23, R6, 0x18 ;  /* 0x0000001806177836 */ /* 0x000fe20000000000 */
[-C--:B------:R-:W-:Y:S01]  /*3780*/  ISETP.GE.AND P0, PT, R16, R99.reuse, PT ;  /* 0x000000631000720c */ /* 0x080fe20003f06270 */
[----:B-1----:R-:W-:Y:S01]  /*3790*/  FFMA.FTZ R17, R0, R12, R27 ;  /* 0x0000000c00117223 */ /* 0x002fe2000001001b */
[----:B------:R-:W-:Y:S01]  /*37a0*/  I2FP.F32.S32 R16, R16 ;  /* 0x0000001000107245 */ /* 0x000fe20000201400 */
[----:B------:R-:W1:Y:S01]  /*37b0*/  MUFU.TANH R15, R42 ;  /* 0x0000002a000f7308 */ /* 0x000e620000002400 */
[----:B------:R-:W-:Y:S01]  /*37c0*/  FSEL R53, R49, -INF , !P5 ;  /* 0xff80000031357808 */ /* 0x000fe20006800000 */
[----:B------:R-:W-:Y:S01]  /*37d0*/  VIADD R12, R6, 0x20 ;  /* 0x00000020060c7836 */ /* 0x000fe20000000000 */
[----:B------:R-:W-:Y:S01]  /*37e0*/  FSEL R37, R37, -INF , !P2 ;  /* 0xff80000025257808 */ /* 0x000fe20005000000 */
[C---:B------:R-:W-:Y:S01]  /*37f0*/  FFMA.FTZ R51, R0.reuse, R16, R55 ;  /* 0x0000001000337223 */ /* 0x040fe20000010037 */
[C---:B------:R-:W-:Y:S01]  /*3800*/  ISETP.GE.AND P5, PT, R23.reuse, R100, PT ;  /* 0x000000641700720c */ /* 0x040fe20003fa6270 */
[----:B------:R-:W-:Y:S01]  /*3810*/  FFMA.FTZ R31, R0, R16, R25 ;  /* 0x00000010001f7223 */ /* 0x000fe20000010019 */
[----:B------:R-:W-:Y:S01]  /*3820*/  ISETP.GE.AND P2, PT, R23, R99, PT ;  /* 0x000000631700720c */ /* 0x000fe20003f46270 */
[----:B------:R-:W1:Y:S01]  /*3830*/  MUFU.TANH R33, R33 ;  /* 0x0000002100217308 */ /* 0x000e620000002400 */
[----:B------:R-:W-:Y:S01]  /*3840*/  I2FP.F32.S32 R23, R23 ;  /* 0x0000001700177245 */ /* 0x000fe20000201400 */
[----:B------:R-:W-:Y:S01]  /*3850*/  VIADD R16, R6, 0x19 ;  /* 0x0000001906107836 */ /* 0x000fe20000000000 */
[----:B------:R-:W-:Y:S01]  /*3860*/  FSEL R51, R51, -INF , !P3 ;  /* 0xff80000033337808 */ /* 0x000fe20005800000 */
[----:B------:R-:W-:Y:S01]  /*3870*/  FMUL.FTZ R64, R64, UR10 ;  /* 0x0000000a40407c20 */ /* 0x000fe20008410000 */
[----:B------:R-:W-:Y:S01]  /*3880*/  FSEL R31, R31, -INF , !P0 ;  /* 0xff8000001f1f7808 */ /* 0x000fe20004000000 */
[----:B---3--:R-:W-:Y:S01]  /*3890*/  FFMA.FTZ R29, R0, R23, R29 ;  /* 0x00000017001d7223 */ /* 0x008fe2000001001d */
[CC--:B------:R-:W-:Y:S01]  /*38a0*/  ISETP.GE.AND P3, PT, R16.reuse, R100.reuse, PT ;  /* 0x000000641000720c */ /* 0x0c0fe20003f66270 */
[----:B------:R-:W3:Y:S01]  /*38b0*/  MUFU.TANH R9, R9 ;  /* 0x0000000900097308 */ /* 0x000ee20000002400 */
[----:B------:R-:W-:Y:S01]  /*38c0*/  ISETP.GE.AND P0, PT, R16, R99, PT ;  /* 0x000000631000720c */ /* 0x000fe20003f06270 */
[----:B--2---:R-:W-:Y:S01]  /*38d0*/  FFMA.FTZ R23, R0, R23, R7 ;  /* 0x0000001700177223 */ /* 0x004fe20000010007 */
[----:B------:R-:W-:Y:S01]  /*38e0*/  FSEL R47, R47, -INF , !P4 ;  /* 0xff8000002f2f7808 */ /* 0x000fe20006000000 */
[----:B------:R-:W-:Y:S01]  /*38f0*/  FMUL.FTZ R66, R66, UR10 ;  /* 0x0000000a42427c20 */ /* 0x000fe20008410000 */
[----:B------:R-:W-:Y:S01]  /*3900*/  FSEL R17, R17, -INF , !P1 ;  /* 0xff80000011117808 */ /* 0x000fe20004800000 */
[----:B------:R-:W-:Y:S01]  /*3910*/  FMUL.FTZ R62, R62, UR10 ;  /* 0x0000000a3e3e7c20 */ /* 0x000fe20008410000 */
[C---:B------:R-:W-:Y:S01]  /*3920*/  ISETP.GE.AND P4, PT, R12.reuse, R100, PT ;  /* 0x000000640c00720c */ /* 0x040fe20003f86270 */
[----:B------:R-:W2:Y:S01]  /*3930*/  MUFU.TANH R13, R43 ;  /* 0x0000002b000d7308 */ /* 0x000ea20000002400 */
[----:B------:R-:W-:Y:S01]  /*3940*/  ISETP.GE.AND P1, PT, R12, R99, PT ;  /* 0x000000630c00720c */ /* 0x000fe20003f26270 */
[----:B------:R-:W-:Y:S01]  /*3950*/  FMUL.FTZ R61, R61, UR10 ;  /* 0x0000000a3d3d7c20 */ /* 0x000fe20008410000 */
[----:B------:R-:W-:Y:S01]  /*3960*/  I2FP.F32.S32 R12, R12 ;  /* 0x0000000c000c7245 */ /* 0x000fe20000201400 */
[----:B------:R-:W-:Y:S01]  /*3970*/  FMUL.FTZ R63, R63, UR10 ;  /* 0x0000000a3f3f7c20 */ /* 0x000fe20008410000 */
[----:B------:R-:W-:-:S02]  /*3980*/  FSEL R49, R29, -INF , !P5 ;  /* 0xff8000001d317808 */ /* 0x000fc40006800000 */
[----:B------:R-:W-:Y:S01]  /*3990*/  FSEL R23, R23, -INF , !P2 ;  /* 0xff80000017177808 */ /* 0x000fe20005000000 */
[----:B------:R3:W2:Y:S01]  /*39a0*/  MUFU.TANH R25, R10 ;  /* 0x0000000a00197308 */ /* 0x0006a20000002400 */
[CC--:B----4-:R-:W-:Y:S01]  /*39b0*/  FFMA.FTZ R35, R0.reuse, R12.reuse, R35 ;  /* 0x0000000c00237223 */ /* 0x0d0fe20000010023 */
[----:B-1----:R-:W-:Y:S01]  /*39c0*/  FFMA.FTZ R131, R0, R12, R15 ;  /* 0x0000000c00837223 */ /* 0x002fe2000001000f */
[----:B------:R-:W-:-:S03]  /*39d0*/  VIADD R12, R6, 0x28 ;  /* 0x00000028060c7836 */ /* 0x000fc60000000000 */
[----:B------:R-:W-:Y:S02]  /*39e0*/  FSEL R143, R35, -INF , !P4 ;  /* 0xff800000238f7808 */ /* 0x000fe40006000000 */
[----:B------:R1:W4:Y:S01]  /*39f0*/  MUFU.TANH R55, R8 ;  /* 0x0000000800377308 */ /* 0x0003220000002400 */
[----:B------:R-:W-:-:S07]  /*3a00*/  FSEL R131, R131, -INF , !P1 ;  /* 0xff80000083837808 */ /* 0x000fce0004800000 */
[----:B------:R-:W-:Y:S01]  /*3a10*/  MUFU.TANH R41, R36 ;  /* 0x0000002400297308 */ /* 0x000fe20000002400 */
[----:B---3--:R-:W-:Y:S01]  /*3a20*/  I2FP.F32.S32 R10, R16 ;  /* 0x00000010000a7245 */ /* 0x008fe20000201400 */
[----:B------:R-:W-:-:S04]  /*3a30*/  VIADD R16, R6, 0x21 ;  /* 0x0000002106107836 */ /* 0x000fc80000000000 */
[----:B------:R-:W-:Y:S01]  /*3a40*/  FFMA.FTZ R33, R0, R10, R33 ;  /* 0x0000000a00217223 */ /* 0x000fe20000010021 */
[C---:B------:R-:W-:Y:S01]  /*3a50*/  ISETP.GE.AND P5, PT, R16.reuse, R100, PT ;  /* 0x000000641000720c */ /* 0x040fe20003fa6270 */
[----:B------:R-:W-:Y:S01]  /*3a60*/  MUFU.TANH R27, R38 ;  /* 0x00000026001b7308 */ /* 0x000fe20000002400 */
[-C--:B------:R-:W-:Y:S01]  /*3a70*/  ISETP.GE.AND P2, PT, R16, R99.reuse, PT ;  /* 0x000000631000720c */ /* 0x080fe20003f46270 */
[----:B-1----:R-:W-:Y:S01]  /*3a80*/  VIADD R8, R6, 0x29 ;  /* 0x0000002906087836 */ /* 0x002fe20000000000 */
[----:B------:R-:W-:Y:S01]  /*3a90*/  I2FP.F32.S32 R16, R16 ;  /* 0x0000001000107245 */ /* 0x000fe20000201400 */
[----:B------:R-:W-:Y:S01]  /*3aa0*/  FFMA.FTZ R10, R0, R10, R9 ;  /* 0x0000000a000a7223 */ /* 0x000fe20000010009 */
[----:B------:R-:W-:Y:S02]  /*3ab0*/  FSEL R43, R33, -INF , !P3 ;  /* 0xff800000212b7808 */ /* 0x000fe40005800000 */
[----:B------:R-:W-:Y:S01]  /*3ac0*/  ISETP.GE.AND P4, PT, R8, R100, PT ;  /* 0x000000640800720c */ /* 0x000fe20003f86270 */
[----:B------:R-:W1:Y:S01]  /*3ad0*/  MUFU.TANH R11, R11 ;  /* 0x0000000b000b7308 */ /* 0x000e620000002400 */
[----:B--2---:R-:W-:Y:S01]  /*3ae0*/  FFMA.FTZ R13, R0, R16, R13 ;  /* 0x00000010000d7223 */ /* 0x004fe2000001000d */
[----:B------:R-:W-:-:S02]  /*3af0*/  ISETP.GE.AND P1, PT, R8, R99, PT ;  /* 0x000000630800720c */ /* 0x000fc40003f26270 */
[----:B------:R-:W-:Y:S02]  /*3b00*/  I2FP.F32.S32 R8, R8 ;  /* 0x0000000800087245 */ /* 0x000fe40000201400 */
[----:B------:R-:W-:Y:S01]  /*3b10*/  FSEL R15, R10, -INF , !P0 ;  /* 0xff8000000a0f7808 */ /* 0x000fe20004000000 */
[----:B------:R-:W-:Y:S01]  /*3b20*/  VIADD R10, R6, 0x31 ;  /* 0x00000031060a7836 */ /* 0x000fe20000000000 */
[----:B------:R-:W2:Y:S01]  /*3b30*/  MUFU.TANH R29, R60 ;  /* 0x0000003c001d7308 */ /* 0x000ea20000002400 */
[----:B------:R-:W-:Y:S01]  /*3b40*/  ISETP.GE.AND P3, PT, R12, R100, PT ;  /* 0x000000640c00720c */ /* 0x000fe20003f66270 */
[-C--:B------:R-:W-:Y:S01]  /*3b50*/  FFMA.FTZ R25, R0, R8.reuse, R25 ;  /* 0x0000000800197223 */ /* 0x080fe20000010019 */
[----:B------:R-:W-:Y:S01]  /*3b60*/  ISETP.GE.AND P0, PT, R12, R99, PT ;  /* 0x000000630c00720c */ /* 0x000fe20003f06270 */
[----:B----4-:R-:W-:Y:S01]  /*3b70*/  FFMA.FTZ R55, R0, R8, R55 ;  /* 0x0000000800377223 */ /* 0x010fe20000010037 */
[----:B------:R-:W-:Y:S01]  /*3b80*/  FSEL R85, R13, -INF , !P2 ;  /* 0xff8000000d557808 */ /* 0x000fe20005000000 */
[----:B------:R-:W-:Y:S01]  /*3b90*/  VIADD R8, R6, 0x38 ;  /* 0x0000003806087836 */ /* 0x000fe20000000000 */
[----:B------:R-:W-:Y:S01]  /*3ba0*/  I2FP.F32.S32 R12, R12 ;  /* 0x0000000c000c7245 */ /* 0x000fe20000201400 */
[----:B------:R-:W3:Y:S01]  /*3bb0*/  MUFU.TANH R7, R64 ;  /* 0x0000004000077308 */ /* 0x000ee20000002400 */
[----:B-1----:R-:W-:Y:S01]  /*3bc0*/  FFMA.FTZ R11, R0, R16, R11 ;  /* 0x00000010000b7223 */ /* 0x002fe2000001000b */
[----:B------:R-:W-:-:S02]  /*3bd0*/  FSEL R133, R25, -INF , !P4 ;  /* 0xff80000019857808 */ /* 0x000fc40006000000 */
[CC--:B------:R-:W-:Y:S01]  /*3be0*/  FFMA.FTZ R35, R0.reuse, R12.reuse, R41 ;  /* 0x0000000c00237223 */ /* 0x0c0fe20000010029 */
[----:B------:R-:W-:Y:S01]  /*3bf0*/  FFMA.FTZ R27, R0, R12, R27 ;  /* 0x0000000c001b7223 */ /* 0x000fe2000001001b */
[----:B------:R-:W-:Y:S01]  /*3c00*/  FSEL R105, R55, -INF , !P1 ;  /* 0xff80000037697808 */ /* 0x000fe20004800000 */
[----:B------:R-:W-:Y:S01]  /*3c10*/  VIADD R12, R6, 0x30 ;  /* 0x00000030060c7836 */ /* 0x000fe20000000000 */
[----:B------:R-:W-:Y:S01]  /*3c20*/  MUFU.TANH R65, R65 ;  /* 0x0000004100417308 */ /* 0x000fe20000002400 */
[C---:B------:R-:W-:Y:S02]  /*3c30*/  ISETP.GE.AND P4, PT, R8.reuse, R100, PT ;  /* 0x000000640800720c */ /* 0x040fe40003f86270 */
[----:B------:R-:W-:Y:S02]  /*3c40*/  ISETP.GE.AND P1, PT, R8, R99, PT ;  /* 0x000000630800720c */ /* 0x000fe40003f26270 */
[----:B------:R-:W-:Y:S02]  /*3c50*/  I2FP.F32.S32 R8, R8 ;  /* 0x0000000800087245 */ /* 0x000fe40000201400 */
[----:B------:R-:W-:Y:S01]  /*3c60*/  FSEL R35, R35, -INF , !P3 ;  /* 0xff80000023237808 */ /* 0x000fe20005800000 */
[----:B------:R-:W1:Y:S01]  /*3c70*/  MUFU.TANH R9, R66 ;  /* 0x0000004200097308 */ /* 0x000e620000002400 */
[----:B------:R-:W-:Y:S01]  /*3c80*/  FSEL R33, R27, -INF , !P0 ;  /* 0xff8000001b217808 */ /* 0x000fe20004000000 */
[----:B--2---:R-:W-:Y:S01]  /*3c90*/  FFMA.FTZ R29, R0, R8, R29 ;  /* 0x00000008001d7223 */ /* 0x004fe2000001001d */
[----:B------:R-:W-:-:S02]  /*3ca0*/  FSEL R89, R11, -INF , !P5 ;  /* 0xff8000000b597808 */ /* 0x000fc40006800000 */
[C---:B------:R-:W-:Y:S02]  /*3cb0*/  ISETP.GE.AND P3, PT, R10.reuse, R100, PT ;  /* 0x000000640a00720c */ /* 0x040fe40003f66270 */
[----:B------:R-:W-:Y:S01]  /*3cc0*/  ISETP.GE.AND P0, PT, R10, R99, PT ;  /* 0x000000630a00720c */ /* 0x000fe20003f06270 */
[----:B------:R-:W2:Y:S01]  /*3cd0*/  MUFU.TANH R67, R67 ;  /* 0x0000004300437308 */ /* 0x000ea20000002400 */
[----:B------:R-:W-:Y:S02]  /*3ce0*/  I2FP.F32.S32 R11, R12 ;  /* 0x0000000c000b7245 */ /* 0x000fe40000201400 */
[----:B------:R-:W-:Y:S02]  /*3cf0*/  I2FP.F32.S32 R10, R10 ;  /* 0x0000000a000a7245 */ /* 0x000fe40000201400 */
[----:B------:R-:W-:Y:S01]  /*3d00*/  ISETP.GE.AND P5, PT, R12, R100, PT ;  /* 0x000000640c00720c */ /* 0x000fe20003fa6270 */
[----:B---3--:R-:W-:Y:S01]  /*3d10*/  FFMA.FTZ R7, R0, R11, R7 ;  /* 0x0000000b00077223 */ /* 0x008fe20000010007 */
[----:B------:R-:W-:Y:S01]  /*3d20*/  ISETP.GE.AND P2, PT, R12, R99, PT ;  /* 0x000000630c00720c */ /* 0x000fe20003f46270 */
[----:B------:R-:W3:Y:S01]  /*3d30*/  MUFU.TANH R13, R62 ;  /* 0x0000003e000d7308 */ /* 0x000ee20000002400 */
[C---:B-1----:R-:W-:Y:S01]  /*3d40*/  FFMA.FTZ R9, R0.reuse, R11, R9 ;  /* 0x0000000b00097223 */ /* 0x042fe20000010009 */
[----:B------:R-:W-:Y:S01]  /*3d50*/  FFMA.FTZ R65, R0, R10, R65 ;  /* 0x0000000a00417223 */ /* 0x000fe20000010041 */
[----:B------:R-:W-:-:S02]  /*3d60*/  FSEL R101, R29, -INF , !P4 ;  /* 0xff8000001d657808 */ /* 0x000fc40006000000 */
[----:B------:R-:W-:Y:S02]  /*3d70*/  ISETP.GE.AND P4, PT, R96, 0x2, PT ;  /* 0x000000026000780c */ /* 0x000fe40003f86270 */
[----:B------:R-:W-:Y:S01]  /*3d80*/  FSEL R103, R7, -INF , !P5 ;  /* 0xff80000007677808 */ /* 0x000fe20006800000 */
[----:B------:R-:W1:Y:S01]  /*3d90*/  MUFU.TANH R3, R3 ;  /* 0x0000000300037308 */ /* 0x000e620000002400 */
[----:B--2---:R-:W-:Y:S01]  /*3da0*/  FFMA.FTZ R26, R0, R10, R67 ;  /* 0x0000000a001a7223 */ /* 0x004fe20000010043 */
[----:B------:R-:W-:Y:S02]  /*3db0*/  FSEL R27, R9, -INF , !P2 ;  /* 0xff800000091b7808 */ /* 0x000fe40005000000 */
[----:B------:R-:W-:Y:S02]  /*3dc0*/  FSEL R102, R65, -INF , !P3 ;  /* 0xff80000041667808 */ /* 0x000fe40005800000 */
[----:B------:R-:W-:Y:S02]  /*3dd0*/  FSEL R26, R26, -INF , !P0 ;  /* 0xff8000001a1a7808 */ /* 0x000fe40004000000 */
[----:B------:R-:W2:Y:S01]  /*3de0*/  MUFU.TANH R25, R14 ;  /* 0x0000000e00197308 */ /* 0x000ea20000002400 */
[----:B---3--:R-:W-:Y:S01]  /*3df0*/  FFMA.FTZ R13, R0, R8, R13 ;  /* 0x00000008000d7223 */ /* 0x008fe2000001000d */
[C---:B------:R-:W-:Y:S01]  /*3e00*/  VIADD R8, R6.reuse, 0x39 ;  /* 0x0000003906087836 */ /* 0x040fe20000000000 */
[----:B------:R-:W-:Y:S01]  /*3e10*/  BAR.SYNC.DEFER_BLOCKING 0x0 ;  /* 0x0000000000007b1d */ /* 0x000fe20000010000 */
[----:B------:R-:W-:-:S02]  /*3e20*/  ISETP.GE.AND P5, PT, R6, R100, PT ;  /* 0x000000640600720c */ /* 0x000fc40003fa6270 */
[-C--:B------:R-:W-:Y:S02]  /*3e30*/  ISETP.GE.AND P2, PT, R6, R99.reuse, PT ;  /* 0x000000630600720c */ /* 0x080fe40003f46270 */
[C---:B------:R-:W-:Y:S01]  /*3e40*/  ISETP.GE.AND P3, PT, R8.reuse, R100, PT ;  /* 0x000000640800720c */ /* 0x040fe20003f66270 */
[----:B------:R-:W3:Y:S01]  /*3e50*/  MUFU.TANH R61, R61 ;  /* 0x0000003d003d7308 */ /* 0x000ee20000002400 */
[----:B------:R-:W-:Y:S02]  /*3e60*/  ISETP.GE.AND P0, PT, R8, R99, PT ;  /* 0x000000630800720c */ /* 0x000fe40003f06270 */
[----:B------:R-:W-:Y:S02]  /*3e70*/  I2FP.F32.S32 R6, R6 ;  /* 0x0000000600067245 */ /* 0x000fe40000201400 */
[----:B------:R-:W-:-:S03]  /*3e80*/  I2FP.F32.S32 R8, R8 ;  /* 0x0000000800087245 */ /* 0x000fc60000201400 */
[----:B------:R-:W4:Y:S01]  /*3e90*/  MUFU.TANH R63, R63 ;  /* 0x0000003f003f7308 */ /* 0x000f220000002400 */
[CC--:B-1----:R-:W-:Y:S01]  /*3ea0*/  FFMA.FTZ R3, R0.reuse, R6.reuse, R3 ;  /* 0x0000000600037223 */ /* 0x0c2fe20000010003 */
[----:B--2---:R-:W-:Y:S01]  /*3eb0*/  FFMA.FTZ R41, R0, R6, R25 ;  /* 0x0000000600297223 */ /* 0x004fe20000010019 */
[----:B------:R-:W-:-:S03]  /*3ec0*/  FSEL R25, R13, -INF , !P1 ;  /* 0xff8000000d197808 */ /* 0x000fc60004800000 */
[----:B------:R-:W-:Y:S02]  /*3ed0*/  FSEL R29, R3, -INF , !P5 ;  /* 0xff800000031d7808 */ /* 0x000fe40006800000 */
[----:B------:R-:W-:Y:S01]  /*3ee0*/  FSEL R41, R41, -INF , !P2 ;  /* 0xff80000029297808 */ /* 0x000fe20005000000 */
[----:B---3--:R-:W-:-:S05]  /*3ef0*/  FFMA.FTZ R61, R0, R8, R61 ;  /* 0x00000008003d7223 */ /* 0x008fca000001003d */
[----:B------:R-:W-:Y:S01]  /*3f00*/  FSEL R91, R61, -INF , !P3 ;  /* 0xff8000003d5b7808 */ /* 0x000fe20005800000 */
[----:B----4-:R-:W-:-:S05]  /*3f10*/  FFMA.FTZ R24, R0, R8, R63 ;  /* 0x0000000800187223 */ /* 0x010fca000001003f */
        /* <DEDUP_REMOVED lines=62> */
.L_x_5080:
[----:B------:R-:W-:-:S04]  /*4300*/  LEA R16, -R92, RZ, 0x6 ;  /* 0x000000ff5c107211 */ /* 0x000fc800078e31ff */
[----:B------:R-:W-:-:S07]  /*4310*/  SHF.R.S32.HI R57, RZ, 0x1f, R16 ;  /* 0x0000001fff397819 */ /* 0x000fce0000011410 */
.L_x_5081:
        /* <DEDUP_REMOVED lines=66> */
.L_x_5083:
[----:B------:R-:W-:Y:S05]  /*4740*/  BSYNC B0 ;  /* 0x0000000000007941 */ /* 0x000fea0003800000 */
.L_x_5082:
[----:B------:R-:W0:Y:S01]  /*4750*/  LDGDEPBAR ;  /* 0x00000000000079af */ /* 0x000e220000000000 */
[----:B------:R-:W-:Y:S02]  /*4760*/  MOV R97, R55 ;  /* 0x0000003700617202 */ /* 0x000fe40000000f00 */
[----:B------:R-:W-:-:S07]  /*4770*/  MOV R98, R14 ;  /* 0x0000000e00627202 */ /* 0x000fce0000000f00 */
.L_x_5079:
        /* <DEDUP_REMOVED lines=27> */
[----:B------:R-:W-:Y:S01]  /*4930*/  FMNMX.FTZ R3, R27, R6, !PT ;  /* 0x000000061b037209 */ /* 0x000fe20007810000 */
[----:B------:R-:W-:Y:S01]  /*4940*/  LDSM.16.MT88.4 R80, [R110+0x6000] ;  /* 0x006000006e50783b */ /* 0x000fe20000004200 */
[----:B------:R-:W-:Y:S02]  /*4950*/  FMNMX.FTZ R2, R101, R2, !PT ;  /* 0x0000000265027209 */ /* 0x000fe40007810000 */
[----:B------:R-:W-:Y:S01]  /*4960*/  FMNMX.FTZ R6, R26, R3, !PT ;  /* 0x000000031a067209 */ /* 0x000fe20007810000 */
[----:B------:R-:W-:Y:S01]  /*4970*/  LDSM.16.MT88.4 R72, [R110+0x7000] ;  /* 0x007000006e48783b */ /* 0x000fe20000004200 */
[----:B------:R-:W-:Y:S02]  /*4980*/  FMNMX.FTZ R7, R91, R2, !PT ;  /* 0x000000025b077209 */ /* 0x000fe40007810000 */
[----:B------:R-:W-:-:S02]  /*4990*/  FMNMX.FTZ R9, R25, R6, !PT ;  /* 0x0000000619097209 */ /* 0x000fc40007810000 */
[----:B------:R-:W-:Y:S01]  /*49a0*/  LEA R108, R4, R110, 0x1 ;  /* 0x0000006e046c7211 */ /* 0x000fe200078e08ff */
[----:B------:R-:W1:Y:S01]  /*49b0*/  SHFL.BFLY PT, R2, R7, 0x2, 0x1f ;  /* 0x0c401f0007027f89 */ /* 0x000e6200000e0000 */
[----:B------:R-:W-:-:S03]  /*49c0*/  FMNMX.FTZ R9, R24, R9, !PT ;  /* 0x0000000918097209 */ /* 0x000fc60007810000 */
[----:B------:R-:W-:Y:S04]  /*49d0*/  LDSM.16.MT88.4 R76, [R108+0x6000] ;  /* 0x006000006c4c783b */ /* 0x000fe80000004200 */
[----:B------:R-:W2:Y:S04]  /*49e0*/  SHFL.BFLY PT, R6, R9, 0x2, 0x1f ;  /* 0x0c401f0009067f89 */ /* 0x000ea800000e0000 */
[----:B------:R-:W-:Y:S01]  /*49f0*/  LDSM.16.MT88.4 R68, [R108+0x7000] ;  /* 0x007000006c44783b */ /* 0x000fe20000004200 */
        /* <DEDUP_REMOVED lines=25> */
[----:B------:R-:W-:Y:S01]  /*4b90*/  FFMA.FTZ R20, R43, UR11, -R128 ;  /* 0x0000000b2b147c23 */ /* 0x000fe20008010880 */
[----:B------:R-:W1:Y:S01]  /*4ba0*/  MUFU.EX2 R34, R34 ;  /* 0x0000002200227308 */ /* 0x000e620000000800 */
[--C-:B------:R-:W-:Y:S01]  /*4bb0*/  FFMA.FTZ R31, R31, UR11, -R28.reuse ;  /* 0x0000000b1f1f7c23 */ /* 0x100fe2000801081c */
[--C-:B------:R-:W-:Y:S01]  /*4bc0*/  FFMA.FTZ R30, R17, UR11, -R28.reuse ;  /* 0x0000000b111e7c23 */ /* 0x100fe2000801081c */
[--C-:B------:R-:W-:Y:S01]  /*4bd0*/  FFMA.FTZ R23, R23, UR11, -R28.reuse ;  /* 0x0000000b17177c23 */ /* 0x100fe2000801081c */
[----:B------:R-:W-:Y:S01]  /*4be0*/  FFMA.FTZ R22, R15, UR11, -R28 ;  /* 0x0000000b0f167c23 */ /* 0x000fe2000801081c */
[----:B------:R-:W2:Y:S01]  /*4bf0*/  LDSM.16.MT88.4 R40, [R110+0x8000] ;  /* 0x008000006e28783b */ /* 0x000ea20000004200 */
[--C-:B------:R-:W-:Y:S01]  /*4c00*/  FFMA.FTZ R90, R143, UR11, -R128.reuse ;  /* 0x0000000b8f5a7c23 */ /* 0x100fe20008010880 */
[--C-:B------:R-:W-:Y:S01]  /*4c10*/  FFMA.FTZ R89, R89, UR11, -R128.reuse ;  /* 0x0000000b59597c23 */ /* 0x100fe20008010880 */
[----:B------:R-:W-:Y:S01]  /*4c20*/  MUFU.EX2 R135, R135 ;  /* 0x0000008700877308 */ /* 0x000fe20000000800 */
[----:B------:R-:W3:Y:S01]  /*4c30*/  LDSM.16.MT88.4 R12, [R110+0x7400] ;  /* 0x007400006e0c783b */ /* 0x000ee20000004200 */
[----:B------:R-:W-:Y:S01]  /*4c40*/  FFMA.FTZ R35, R35, UR11, -R128 ;  /* 0x0000000b23237c23 */ /* 0x000fe20008010880 */
[--C-:B------:R-:W-:Y:S01]  /*4c50*/  FFMA.FTZ R85, R85, UR11, -R28.reuse ;  /* 0x0000000b55557c23 */ /* 0x100fe2000801081c */
[----:B------:R-:W-:Y:S01]  /*4c60*/  FFMA.FTZ R33, R33, UR11, -R28 ;  /* 0x0000000b21217c23 */ /* 0x000fe2000801081c */
[----:B------:R-:W4:Y:S01]  /*4c70*/  LDSM.16.MT88.4 R16, [R110+0x6400] ;  /* 0x006400006e10783b */ /* 0x000f220000004200 */
[--C-:B------:R-:W-:Y:S01]  /*4c80*/  FFMA.FTZ R133, R133, UR11, -R128.reuse ;  /* 0x0000000b85857c23 */ /* 0x100fe20008010880 */
[--C-:B------:R-:W-:Y:S01]  /*4c90*/  FFMA.FTZ R103, R103, UR11, -R128.reuse ;  /* 0x0000000b67677c23 */ /* 0x100fe20008010880 */
[----:B------:R-:W5:Y:S01]  /*4ca0*/  MUFU.EX2 R106, R106 ;  /* 0x0000006a006a7308 */ /* 0x000f620000000800 */
[----:B-1----:R-:W-:Y:S01]  /*4cb0*/  F2FP.F16.F32.PACK_AB R48, R34, R139 ;  /* 0x0000008b2230723e */ /* 0x002fe200000000ff */
[--C-:B------:R-:W-:Y:S01]  /*4cc0*/  FFMA.FTZ R102, R102, UR11, -R128.reuse ;  /* 0x0000000b66667c23 */ /* 0x100fe20008010880 */
[----:B------:R-:W-:Y:S01]  /*4cd0*/  FFMA.FTZ R91, R91, UR11, -R128 ;  /* 0x0000000b5b5b7c23 */ /* 0x000fe20008010880 */
[--C-:B------:R-:W-:Y:S01]  /*4ce0*/  FFMA.FTZ R27, R27, UR11, -R28.reuse ;  /* 0x0000000b1b1b7c23 */ /* 0x100fe2000801081c */
[----:B------:R-:W-:Y:S01]  /*4cf0*/  FFMA.FTZ R26, R26, UR11, -R28 ;  /* 0x0000000b1a1a7c23 */ /* 0x000fe2000801081c */
[----:B------:R-:W-:Y:S01]  /*4d00*/  FFMA.FTZ R101, R101, UR11, -R128 ;  /* 0x0000000b65657c23 */ /* 0x000fe20008010880 */
[----:B------:R-:W-:Y:S01]  /*4d10*/  FFMA.FTZ R25, R25, UR11, -R28 ;  /* 0x0000000b19197c23 */ /* 0x000fe2000801081c */
[----:B------:R-:W-:Y:S01]  /*4d20*/  MUFU.EX2 R88, R88 ;  /* 0x0000005800587308 */ /* 0x000fe20000000800 */
[----:B------:R-:W-:-:S07]  /*4d30*/  LEA R134, P0, R97, UR8, 0x1 ;  /* 0x0000000861867c11 */ /* 0x000fce000f8008ff */
[----:B------:R-:W1:Y:S01]  /*4d40*/  MUFU.EX2 R137, R137 ;  /* 0x0000008900897308 */ /* 0x000e620000000800 */
[----:B-----5:R-:W-:-:S07]  /*4d50*/  F2FP.F16.F32.PACK_AB R50, R106, R135 ;  /* 0x000000876a32723e */ /* 0x020fce00000000ff */
[----:B------:R-:W-:Y:S08]  /*4d60*/  MUFU.EX2 R32, R32 ;  /* 0x0000002000207308 */ /* 0x000ff00000000800 */
[----:B------:R-:W5:Y:S01]  /*4d70*/  MUFU.EX2 R107, R107 ;  /* 0x0000006b006b7308 */ /* 0x000f620000000800 */
[----:B-1----:R-:W-:Y:S01]  /*4d80*/  F2FP.F16.F32.PACK_AB R49, R137, R88 ;  /* 0x000000588931723e */ /* 0x002fe200000000ff */
[----:B------:R-:W-:Y:S01]  /*4d90*/  FADD.FTZ R137, R88, R137 ;  /* 0x0000008958897221 */ /* 0x000fe20000010000 */
[----:B------:R-:W-:-:S05]  /*4da0*/  FFMA.FTZ R88, R131, UR11, -R28 ;  /* 0x0000000b83587c23 */ /* 0x000fca000801081c */
[----:B------:R-:W-:Y:S08]  /*4db0*/  MUFU.EX2 R104, R104 ;  /* 0x0000006800687308 */ /* 0x000ff00000000800 */
[----:B------:R-:W1:Y:S01]  /*4dc0*/  MUFU.EX2 R29, R29 ;  /* 0x0000001d001d7308 */ /* 0x000e620000000800 */
[----:B-----5:R-:W-:-:S07]  /*4dd0*/  F2FP.F16.F32.PACK_AB R51, R107, R32 ;  /* 0x000000206b33723e */ /* 0x020fce00000000ff */
        /* <DEDUP_REMOVED lines=8> */
[----:B--2---:R-:W-:Y:S01]  /*4e60*/  HMMA.16816.F32 R36, R48, R40, RZ ;  /* 0x000000283024723c */ /* 0x004fe200000018ff */
[----:B------:R-:W1:Y:S01]  /*4e70*/  MUFU.EX2 R30, R30 ;  /* 0x0000001e001e7308 */ /* 0x000e620000000800 */
[----:B-----5:R-:W-:-:S04]  /*4e80*/  F2FP.F16.F32.PACK_AB R6, R20, R21 ;  /* 0x000000151406723e */ /* 0x020fc800000000ff */
        /* <DEDUP_REMOVED lines=10> */
[----:B------:R-:W-:Y:S05]  /*4f30*/  MUFU.EX2 R89, R89 ;  /* 0x0000005900597308 */ /* 0x000fea0000000800 */
[C---:B------:R-:W-:Y:S03]  /*4f40*/  HMMA.16816.F32 R60, R4.reuse, R8, R60 ;  /* 0x00000008043c723c */ /* 0x040fe6000000183c */
[----:B------:R-:W-:Y:S03]  /*4f50*/  MUFU.EX2 R35, R35 ;  /* 0x0000002300237308 */ /* 0x000fe60000000800 */
[C---:B------:R-:W-:Y:S01]  /*4f60*/  HMMA.16816.F32 R76, R4.reuse, R10, R76 ;  /* 0x0000000a044c723c */ /* 0x040fe2000000184c */
[----:B------:R-:W1:Y:S04]  /*4f70*/  LDSM.16.MT88.4 R8, [R108+0x7400] ;  /* 0x007400006c08783b */ /* 0x000e680000004200 */
[----:B------:R-:W-:Y:S01]  /*4f80*/  MUFU.EX2 R88, R88 ;  /* 0x0000005800587308 */ /* 0x000fe20000000800 */
[C---:B---3--:R-:W-:Y:S06]  /*4f90*/  HMMA.16816.F32 R56, R4.reuse, R12, R56 ;  /* 0x0000000c0438723c */ /* 0x048fec0000001838 */
[C---:B----4-:R-:W-:Y:S01]  /*4fa0*/  HMMA.16816.F32 R64, R4.reuse, R16, R64 ;  /* 0x000000100440723c */ /* 0x050fe20000001840 */
[----:B------:R-:W-:Y:S01]  /*4fb0*/  FADD.FTZ R12, R32, R137 ;  /* 0x00000089200c7221 */ /* 0x000fe20000010000 */
[----:B------:R-:W-:Y:S01]  /*4fc0*/  FFMA.FTZ R32, R105, UR11, -R28 ;  /* 0x0000000b69207c23 */ /* 0x000fe2000801081c */
[----:B------:R-:W-:Y:S02]  /*4fd0*/  MUFU.EX2 R85, R85 ;  /* 0x0000005500557308 */ /* 0x000fe40000000800 */
[----:B------:R-:W-:Y:S01]  /*4fe0*/  FADD.FTZ R12, R107, R12 ;  /* 0x0000000c6b0c7221 */ /* 0x000fe20000010000 */
[----:B------:R-:W-:Y:S01]  /*4ff0*/  HMMA.16816.F32 R80, R4, R18, R80 ;  /* 0x000000120450723c */ /* 0x000fe20000001850 */
[----:B------:R-:W-:Y:S02]  /*5000*/  LDSM.16.MT88.4 R16, [R110+0x6c00] ;  /* 0x006c00006e10783b */ /* 0x000fe40000004200 */
[----:B------:R-:W-:-:S02]  /*5010*/  FADD.FTZ R31, R31, R12 ;  /* 0x0000000c1f1f7221 */ /* 0x000fc40000010000 */
[----:B------:R-:W-:Y:S01]  /*5020*/  MUFU.EX2 R33, R33 ;  /* 0x0000002100217308 */ /* 0x000fe20000000800 */
[----:B------:R-:W-:Y:S01]  /*5030*/  HMMA.16816.F32 R72, R4, R14, R72 ;  /* 0x0000000e0448723c */ /* 0x000fe20000001848 */
[----:B------:R-:W-:Y:S01]  /*5040*/  LDSM.16.MT88.4 R12, [R108+0x6c00] ;  /* 0x006c00006c0c783b */ /* 0x000fe20000004200 */
[----:B------:R-:W-:-:S04]  /*5050*/  FADD.FTZ R30, R30, R31 ;  /* 0x0000001f1e1e7221 */ /* 0x000fc80000010000 */
[----:B------:R-:W-:Y:S01]  /*5060*/  FADD.FTZ R23, R23, R30 ;  /* 0x0000001e17177221 */ /* 0x000fe20000010000 */
[----:B------:R-:W2:Y:S03]  /*5070*/  MUFU.EX2 R32, R32 ;  /* 0x0000002000207308 */ /* 0x000ea60000000800 */
[----:B------:R-:W-:-:S05]  /*5080*/  FADD.FTZ R23, R22, R23 ;  /* 0x0000001716177221 */ /* 0x000fca0000010000 */
        /* <DEDUP_REMOVED lines=19> */
[----:B--2---:R-:W-:Y:S01]  /*51c0*/  F2FP.F16.F32.PACK_AB R7, R32, R33 ;  /* 0x000000212007723e */ /* 0x004fe200000000ff */
[----:B------:R-:W2:Y:S01]  /*51d0*/  MUFU.EX2 R34, R133 ;  /* 0x0000008500227308 */ /* 0x000ea20000000800 */
[----:B------:R-:W-:Y:S01]  /*51e0*/  FFMA.FTZ R139, R24, UR11, -R28 ;  /* 0x0000000b188b7c23 */ /* 0x000fe2000801081c */
[----:B------:R-:W-:Y:S01]  /*51f0*/  FADD.FTZ R5, R135, R4 ;  /* 0x0000000487057221 */ /* 0x000fe20000010000 */
[----:B------:R-:W-:-:S03]  /*5200*/  F2FP.F16.F32.PACK_AB R4, R89, R90 ;  /* 0x0000005a5904723e */ /* 0x000fc600000000ff */
[----:B------:R-:W-:Y:S02]  /*5210*/  FADD.FTZ R5, R106, R5 ;  /* 0x000000056a057221 */ /* 0x000fe40000010000 */
[----:B------:R-:W3:Y:S02]  /*5220*/  MUFU.EX2 R106, R101 ;  /* 0x00000065006a7308 */ /* 0x000ee40000000800 */
[----:B------:R-:W-:Y:S01]  /*5230*/  FADD.FTZ R104, R104, R5 ;  /* 0x0000000568687221 */ /* 0x000fe20000010000 */
[----:B------:R-:W-:-:S03]  /*5240*/  F2FP.F16.F32.PACK_AB R5, R85, R88 ;  /* 0x000000585505723e */ /* 0x000fc600000000ff */
[----:B------:R-:W-:Y:S02]  /*5250*/  FADD.FTZ R104, R29, R104 ;  /* 0x000000681d687221 */ /* 0x000fe40000010000 */
[----:B------:R-:W-:Y:S01]  /*5260*/  MUFU.EX2 R24, R25 ;  /* 0x0000001900187308 */ /* 0x000fe20000000800 */
[----:B--2---:R-:W-:Y:S01]  /*5270*/  F2FP.F16.F32.PACK_AB R6, R34, R35 ;  /* 0x000000232206723e */ /* 0x004fe200000000ff */
[----:B------:R-:W-:Y:S01]  /*5280*/  FADD.FTZ R21, R21, R104 ;  /* 0x0000006815157221 */ /* 0x000fe20000010000 */
[----:B------:R-:W-:-:S03]  /*5290*/  LEA.HI.X R133, R97, UR9, R98, 0x1, P0 ;  /* 0x0000000961857c11 */ /* 0x000fc600080f0c62 */
[----:B------:R-:W-:Y:S02]  /*52a0*/  FADD.FTZ R21, R20, R21 ;  /* 0x0000001514157221 */ /* 0x000fe40000010000 */
[----:B------:R-:W2:Y:S01]  /*52b0*/  MUFU.EX2 R139, R139 ;  /* 0x0000008b008b7308 */ /* 0x000ea20000000800 */
        /* <DEDUP_REMOVED lines=20> */
[----:B---3--:R-:W-:Y:S02]  /*5400*/  F2FP.F16.F32.PACK_AB R6, R91, R106 ;  /* 0x0000006a5b06723e */ /* 0x008fe400000000ff */
[----:B--2---:R-:W-:-:S07]  /*5410*/  F2FP.F16.F32.PACK_AB R7, R139, R24 ;  /* 0x000000188b07723e */ /* 0x004fce00000000ff */
        /* <DEDUP_REMOVED lines=28> */
[----:B------:R-:W-:Y:S02]  /*55e0*/  FADD.FTZ R135, R91, R106 ;  /* 0x0000006a5b877221 */ /* 0x000fe40000010000 */
[----:B------:R-:W-:-:S04]  /*55f0*/  FADD.FTZ R24, R24, R27 ;  /* 0x0000001b18187221 */ /* 0x000fc80000010000 */
[----:B------:R-:W-:Y:S01]  /*5600*/  FADD.FTZ R139, R139, R24 ;  /* 0x000000188b8b7221 */ /* 0x000fe20000010000 */
[----:B------:R-:W-:-:S12]  /*5610*/  @!P4 BRA `(.L_x_5084) ;  /* 0x0000003000ccc947 */ /* 0x000fd80003800000 */
        /* <DEDUP_REMOVED lines=63> */
.L_x_5085:
[----:B------:R-:W-:-:S04]  /*5a10*/  LEA R4, -R94, RZ, 0x6 ;  /* 0x000000ff5e047211 */ /* 0x000fc800078e31ff */
[----:B------:R-:W-:-:S07]  /*5a20*/  SHF.R.S32.HI R5, RZ, 0x1f, R4 ;  /* 0x0000001fff057819 */ /* 0x000fce0000011404 */
.L_x_5086:
[----:B------:R-:W-:Y:S01]  /*5a30*/  ULDC UR4, c[0x0][0x2d0] ;  /* 0x0000b40000047ab9 */ /* 0x000fe20000000800 */
[----:B------:R-:W-:Y:S02]  /*5a40*/  IADD3 R7, P1, R119, R4, RZ ;  /* 0x0000000477077210 */ /* 0x000fe40007f3e0ff */
[----:B------:R-:W-:Y:S02]  /*5a50*/  ISETP.GE.AND P3, PT, R115, UR4, PT ;  /* 0x0000000473007c0c */ /* 0x000fe4000bf66270 */
[----:B------:R-:W-:Y:S01]  /*5a60*/  ISETP.GE.AND P2, PT, R114, UR4, PT ;  /* 0x0000000472007c0c */ /* 0x000fe2000bf46270 */
[----:B------:R-:W-:Y:S01]  /*5a70*/  IMAD.X R9, R118, 0x1, R5, P1 ;  /* 0x0000000176097824 */ /* 0x000fe200008e0605 */
[----:B------:R-:W-:Y:S02]  /*5a80*/  ISETP.GE.AND P4, PT, R124, UR4, PT ;  /* 0x000000047c007c0c */ /* 0x000fe4000bf86270 */
[----:B------:R-:W-:-:S04]  /*5a90*/  LEA R138, P0, R4, R138, 0x1 ;  /* 0x0000008a048a7211 */ /* 0x000fc800078008ff */
[----:B------:R-:W-:-:S03]  /*5aa0*/  LEA.HI.X R141, R4, R141, R5, 0x1, P0 ;  /* 0x0000008d048d7211 */ /* 0x000fc600000f0c05 */
        /* <DEDUP_REMOVED lines=9> */
[----:B------:R-:W-:Y:S01]  /*5b40*/  @!P4 IMAD.MOV.U32 R140, RZ, RZ, R138 ;  /* 0x000000ffff8cc224 */ /* 0x000fe200078e008a */
[----:B------:R-:W-:Y:S01]  /*5b50*/  @!P3 LEA.HI.X R15, R11, UR7, R6, 0x1, P5 ;  /* 0x000000070b0fbc11 */ /* 0x000fe2000a8f0c06 */
[----:B------:R-:W-:Y:S01]  /*5b60*/  @P4 STS [R121+0x6000], RZ ;  /* 0x006000ff79004388 */ /* 0x000fe20000000800 */
[----:B------:R-:W-:Y:S01]  /*5b70*/  @!P4 LEA R26, P5, R94, R138, 0x6 ;  /* 0x0000008a5e1ac211 */ /* 0x000fe200078a30ff */
[----:B------:R-:W-:Y:S01]  /*5b80*/  @!P2 IMAD.X R84, R9, 0x1, R84, P0 ;  /* 0x000000010954a824 */ /* 0x000fe200000e0654 */
[----:B------:R-:W-:Y:S01]  /*5b90*/  @!P2 LEA.HI.X R11, R4, UR7, R5, 0x1, P1 ;  /* 0x00000007040bac11 */ /* 0x000fe200088f0c05 */
[----:B------:R-:W-:Y:S01]  /*5ba0*/  @P4 STS [R121+0x6004], RZ ;  /* 0x006004ff79004388 */ /* 0x000fe20000000800 */
[----:B------:R-:W-:-:S02]  /*5bb0*/  @!P3 LEA R24, P1, R8, UR6, 0x1 ;  /* 0x000000060818bc11 */ /* 0x000fc4000f8208ff */
[C---:B------:R-:W-:Y:S01]  /*5bc0*/  @!P2 LEA R12, P0, R7.reuse, UR6, 0x1 ;  /* 0x00000006070cac11 */ /* 0x040fe2000f8008ff */
[----:B------:R-:W-:Y:S01]  /*5bd0*/  @P4 STS.64 [R121+0x6008], RZ ;  /* 0x006008ff79004388 */ /* 0x000fe20000000a00 */
[----:B------:R-:W-:Y:S02]  /*5be0*/  @!P4 LEA.HI.X R27, R94, R141, R95, 0x6, P5 ;  /* 0x0000008d5e1bc211 */ /* 0x000fe400028f345f */
        /* <DEDUP_REMOVED lines=105> */
[----:B------:R-:W-:-:S06]  /*6280*/  FMUL.FTZ R35, R35, UR10 ;  /* 0x0000000a23237c20 */ /* 0x000fcc0008410000 */
[----:B------:R-:W-:Y:S01]  /*6290*/  MUFU.TANH R35, R35 ;  /* 0x0000002300237308 */ /* 0x000fe20000002400 */
[C---:B-1----:R-:W-:Y:S06]  /*62a0*/  HMMA.16816.F32 R24, R88.reuse, R84, R24 ;  /* 0x000000545818723c */ /* 0x042fec0000001818 */
[----:B------:R-:W-:Y:S01]  /*62b0*/  HMMA.16816.F32 R20, R88, R86, R20 ;  /* 0x000000565814723c */ /* 0x000fe20000001814 */
[----:B------:R-:W1:-:S15]  /*62c0*/  LDSM.16.M88.4 R84, [R109+0x5800] ;  /* 0x005800006d54783b */ /* 0x000e5e0000000200 */
[----:B------:R-:W-:-:S02]  /*62d0*/  NOP ;  /* 0x0000000000007918 */ /* 0x000fc40000000000 */
[----:B------:R-:W-:-:S06]  /*62e0*/  FMUL.FTZ R137, R24, UR10 ;  /* 0x0000000a18897c20 */ /* 0x000fcc0008410000 */
[----:B------:R-:W-:Y:S01]  /*62f0*/  MUFU.TANH R137, R137 ;  /* 0x0000008900897308 */ /* 0x000fe20000002400 */
[----:B------:R-:W-:Y:S01]  /*6300*/  FMUL.FTZ R147, R20, UR10 ;  /* 0x0000000a14937c20 */ /* 0x000fe20008410000 */
[----:B------:R-:W-:Y:S01]  /*6310*/  FMUL.FTZ R22, R22, UR10 ;  /* 0x0000000a16167c20 */ /* 0x000fe20008410000 */
[----:B------:R-:W-:Y:S01]  /*6320*/  FMUL.FTZ R21, R21, UR10 ;  /* 0x0000000a15157c20 */ /* 0x000fe20008410000 */
[----:B------:R-:W-:-:S04]  /*6330*/  FMUL.FTZ R23, R23, UR10 ;  /* 0x0000000a17177c20 */ /* 0x000fc80008410000 */
[----:B------:R-:W-:Y:S08]  /*6340*/  MUFU.TANH R147, R147 ;  /* 0x0000009300937308 */ /* 0x000ff00000002400 */
[----:B------:R-:W-:Y:S01]  /*6350*/  MUFU.TANH R21, R21 ;  /* 0x0000001500157308 */ /* 0x000fe20000002400 */
[C---:B-1----:R-:W-:Y:S06]  /*6360*/  HMMA.16816.F32 R16, R88.reuse, R84, R16 ;  /* 0x000000545810723c */ /* 0x042fec0000001810 */
[----:B------:R-:W-:Y:S01]  /*6370*/  HMMA.16816.F32 R12, R88, R86, R12 ;  /* 0x00000056580c723c */ /* 0x000fe2000000180c */
[----:B------:R-:W1:Y:S01]  /*6380*/  LDSM.16.M88.4 R84, [R109+0x5c00] ;  /* 0x005c00006d54783b */ /* 0x000e620000000200 */
[----:B------:R-:W-:Y:S01]  /*6390*/  MUFU.TANH R23, R23 ;  /* 0x0000001700177308 */ /* 0x000fe20000002400 */
[----:B------:R-:W-:-:S15]  /*63a0*/  DEPBAR.LE SB0, 0x0 ;  /* 0x000080000000791a */ /* 0x000fde0000000000 */
[----:B------:R-:W-:Y:S01]  /*63b0*/  FMUL.FTZ R16, R16, UR10 ;  /* 0x0000000a10107c20 */ /* 0x000fe20008410000 */
[----:B------:R-:W-:Y:S01]  /*63c0*/  FMUL.FTZ R103, R18, UR10 ;  /* 0x0000000a12677c20 */ /* 0x000fe20008410000 */
[----:B------:R-:W-:Y:S01]  /*63d0*/  FMUL.FTZ R18, R17, UR10 ;  /* 0x0000000a11127c20 */ /* 0x000fe20008410000 */
[----:B------:R-:W-:-:S03]  /*63e0*/  FMUL.FTZ R17, R19, UR10 ;  /* 0x0000000a13117c20 */ /* 0x000fc60008410000 */
[----:B------:R-:W-:Y:S01]  /*63f0*/  FMUL.FTZ R19, R12, UR10 ;  /* 0x0000000a0c137c20 */ /* 0x000fe20008410000 */
[----:B------:R-:W-:Y:S01]  /*6400*/  MUFU.TANH R103, R103 ;  /* 0x0000006700677308 */ /* 0x000fe20000002400 */
[----:B------:R-:W-:Y:S01]  /*6410*/  FMUL.FTZ R14, R14, UR10 ;  /* 0x0000000a0e0e7c20 */ /* 0x000fe20008410000 */
[----:B------:R-:W-:Y:S01]  /*6420*/  FMUL.FTZ R12, R13, UR10 ;  /* 0x0000000a0d0c7c20 */ /* 0x000fe20008410000 */
[----:B------:R-:W-:-:S05]  /*6430*/  FMUL.FTZ R13, R15, UR10 ;  /* 0x0000000a0f0d7c20 */ /* 0x000fca0008410000 */
[----:B------:R-:W-:Y:S01]  /*6440*/  MUFU.TANH R19, R19 ;  /* 0x0000001300137308 */ /* 0x000fe20000002400 */
[C---:B-1----:R-:W-:Y:S07]  /*6450*/  HMMA.16816.F32 R8, R88.reuse, R84, R8 ;  /* 0x000000545808723c */ /* 0x042fee0000001808 */
[----:B------:R-:W-:Y:S01]  /*6460*/  MUFU.TANH R13, R13 ;  /* 0x0000000d000d7308 */ /* 0x000fe20000002400 */
[----:B------:R-:W-:Y:S01]  /*6470*/  HMMA.16816.F32 R4, R88, R86, R4 ;  /* 0x000000565804723c */ /* 0x000fe20000001804 */
[----:B------:R-:W-:Y:S01]  /*6480*/  FMUL.FTZ R85, R33, UR10 ;  /* 0x0000000a21557c20 */ /* 0x000fe20008410000 */
[----:B------:R-:W-:-:S05]  /*6490*/  FMUL.FTZ R84, R31, UR10 ;  /* 0x0000000a1f547c20 */ /* 0x000fca0008410000 */
[----:B------:R-:W1:Y:S01]  /*64a0*/  MUFU.TANH R85, R85 ;  /* 0x0000005500557308 */ /* 0x000e620000002400 */
[----:B------:R-:W-:Y:S01]  /*64b0*/  FMUL.FTZ R89, R28, UR10 ;  /* 0x0000000a1c597c20 */ /* 0x000fe20008410000 */
[----:B------:R-:W-:Y:S02]  /*64c0*/  IMAD R28, R120, 0x40, R129 ;  /* 0x00000040781c7824 */ /* 0x000fe400078e0281 */
[----:B------:R-:W-:Y:S01]  /*64d0*/  FMUL.FTZ R87, R30, UR10 ;  /* 0x0000000a1e577c20 */ /* 0x000fe20008410000 */
[----:B------:R-:W-:Y:S01]  /*64e0*/  FMUL.FTZ R86, R29, UR10 ;  /* 0x0000000a1d567c20 */ /* 0x000fe20008410000 */
[C---:B------:R-:W-:Y:S02]  /*64f0*/  VIADD R33, R28.reuse, 0x1 ;  /* 0x000000011c217836 */ /* 0x040fe40000000000 */
[----:B------:R-:W2:Y:S01]  /*6500*/  MUFU.TANH R89, R89 ;  /* 0x0000005900597308 */ /* 0x000ea20000002400 */
[C---:B------:R-:W-:Y:S02]  /*6510*/  VIADD R30, R28.reuse, 0x8 ;  /* 0x000000081c1e7836 */ /* 0x040fe40000000000 */
[CC--:B------:R-:W-:Y:S01]  /*6520*/  ISETP.GE.AND P0, PT, R33.reuse, R100.reuse, PT ;  /* 0x000000642100720c */ /* 0x0c0fe20003f06270 */
[C---:B------:R-:W-:Y:S01]  /*6530*/  VIADD R148, R28.reuse, 0x10 ;  /* 0x000000101c947836 */ /* 0x040fe20000000000 */
[----:B------:R-:W-:Y:S01]  /*6540*/  ISETP.GE.AND P5, PT, R33, R99, PT ;  /* 0x000000632100720c */ /* 0x000fe20003fa6270 */
[----:B------:R-:W-:Y:S01]  /*6550*/  VIADD R150, R28, 0x18 ;  /* 0x000000181c967836 */ /* 0x000fe20000000000 */
[----:B------:R-:W-:Y:S01]  /*6560*/  I2FP.F32.S32 R33, R33 ;  /* 0x0000002100217245 */ /* 0x000fe20000201400 */
[----:B------:R-:W3:Y:S01]  /*6570*/  MUFU.TANH R87, R87 ;  /* 0x0000005700577308 */ /* 0x000ee20000002400 */
[----:B------:R-:W-:Y:S01]  /*6580*/  ISETP.GE.AND P1, PT, R30, R100, PT ;  /* 0x000000641e00720c */ /* 0x000fe20003f26270 */
[----:B------:R-:W-:-:S02]  /*6590*/  VIADD R130, R28, 0x28 ;  /* 0x000000281c827836 */ /* 0x000fc40000000000 */
[----:B------:R-:W-:Y:S01]  /*65a0*/  FMUL.FTZ R8, R8, UR10 ;  /* 0x0000000a08087c20 */ /* 0x000fe20008410000 */
[CC--:B-1----:R-:W-:Y:S01]  /*65b0*/  FFMA.FTZ R29, R0.reuse, R33.reuse, R85 ;  /* 0x00000021001d7223 */ /* 0x0c2fe20000010055 */
[----:B------:R-:W-:Y:S01]  /*65c0*/  FFMA.FTZ R35, R0, R33, R35 ;  /* 0x0000002100237223 */ /* 0x000fe20000010023 */
[----:B------:R-:W-:Y:S01]  /*65d0*/  FMUL.FTZ R9, R9, UR10 ;  /* 0x0000000a09097c20 */ /* 0x000fe20008410000 */
[----:B------:R-:W-:Y:S01]  /*65e0*/  FMUL.FTZ R10, R10, UR10 ;  /* 0x0000000a0a0a7c20 */ /* 0x000fe20008410000 */
[----:B------:R1:W4:Y:S01]  /*65f0*/  MUFU.TANH R85, R86 ;  /* 0x0000005600557308 */ /* 0x0003220000002400 */
[----:B------:R-:W-:Y:S01]  /*6600*/  FSEL R29, R29, -INF , !P0 ;  /* 0xff8000001d1d7808 */ /* 0x000fe20004000000 */
[----:B------:R-:W-:Y:S01]  /*6610*/  FMUL.FTZ R11, R11, UR10 ;  /* 0x0000000a0b0b7c20 */ /* 0x000fe20008410000 */
[----:B------:R-:W-:Y:S01]  /*6620*/  ISETP.GE.AND P0, PT, R30, R99, PT ;  /* 0x000000631e00720c */ /* 0x000fe20003f06270 */
[----:B------:R-:W-:Y:S01]  /*6630*/  FMUL.FTZ R7, R7, UR10 ;  /* 0x0000000a07077c20 */ /* 0x000fe20008410000 */
[----:B------:R-:W-:-:S02]  /*6640*/  I2FP.F32.S32 R30, R30 ;  /* 0x0000001e001e7245 */ /* 0x000fc40000201400 */
[----:B------:R-:W-:Y:S01]  /*6650*/  FSEL R24, R35, -INF , !P5 ;  /* 0xff80000023187808 */ /* 0x000fe20006800000 */
[----:B------:R-:W-:Y:S01]  /*6660*/  FMUL.FTZ R35, R26, UR10 ;  /* 0x0000000a1a237c20 */ /* 0x000fe20008410000 */
[----:B------:R5:W5:Y:S01]  /*6670*/  MUFU.TANH R33, R84 ;  /* 0x0000005400217308 */ /* 0x000b620000002400 */
[CC--:B--2---:R-:W-:Y:S01]  /*6680*/  FFMA.FTZ R31, R0.reuse, R30.reuse, R89 ;  /* 0x0000001e001f7223 */ /* 0x0c4fe20000010059 */
[----:B---3--:R-:W-:Y:S01]  /*6690*/  FFMA.FTZ R30, R0, R30, R87 ;  /* 0x0000001e001e7223 */ /* 0x008fe20000010057 */
[----:B------:R-:W-:-:S03]  /*66a0*/  VIADD R87, R28, 0x9 ;  /* 0x000000091c577836 */ /* 0x000fc60000000000 */
[----:B------:R-:W-:Y:S02]  /*66b0*/  FSEL R31, R31, -INF , !P1 ;  /* 0xff8000001f1f7808 */ /* 0x000fe40004800000 */
[CC--:B------:R-:W-:Y:S01]  /*66c0*/  ISETP.GE.AND P5, PT, R87.reuse, R100.reuse, PT ;  /* 0x000000645700720c */ /* 0x0c0fe20003fa6270 */
[----:B------:R-:W2:Y:S01]  /*66d0*/  MUFU.TANH R35, R35 ;  /* 0x0000002300237308 */ /* 0x000ea20000002400 */
[----:B------:R-:W-:Y:S01]  /*66e0*/  ISETP.GE.AND P1, PT, R87, R99, PT ;  /* 0x000000635700720c */ /* 0x000fe20003f26270 */
[----:B-1----:R-:W-:Y:S01]  /*66f0*/  FMUL.FTZ R86, R25, UR10 ;  /* 0x0000000a19567c20 */ /* 0x002fe20008410000 */
[----:B------:R-:W-:Y:S02]  /*6700*/  I2FP.F32.S32 R87, R87 ;  /* 0x0000005700577245 */ /* 0x000fe40000201400 */
[----:B------:R-:W-:Y:S01]  /*6710*/  FSEL R26, R30, -INF , !P0 ;  /* 0xff8000001e1a7808 */ /* 0x000fe20004000000 */
[----:B------:R-:W-:Y:S01]  /*6720*/  BAR.SYNC.DEFER_BLOCKING 0x0 ;  /* 0x0000000000007b1d */ /* 0x000fe20000010000 */
[----:B------:R-:W-:Y:S01]  /*6730*/  ISETP.GE.AND P0, PT, R148, R100, PT ;  /* 0x000000649400720c */ /* 0x000fe20003f06270 */
[CC--:B----4-:R-:W-:Y:S01]  /*6740*/  FFMA.FTZ R25, R0.reuse, R87.reuse, R85 ;  /* 0x0000005700197223 */ /* 0x0d0fe20000010055 */
[----:B-----5:R-:W-:Y:S01]  /*6750*/  FMUL.FTZ R84, R27, UR10 ;  /* 0x0000000a1b547c20 */ /* 0x020fe20008410000 */
[----:B------:R-:W-:-:S02]  /*6760*/  FFMA.FTZ R27, R0, R87, R33 ;  /* 0x00000057001b7223 */ /* 0x000fc40000010021 */
[----:B------:R-:W1:Y:S01]  /*6770*/  MUFU.TANH R85, R86 ;  /* 0x0000005600557308 */ /* 0x000e620000002400 */
[----:B------:R-:W-:Y:S02]  /*6780*/  FSEL R25, R25, -INF , !P5 ;  /* 0xff80000019197808 */ /* 0x000fe40006800000 */
[----:B------:R-:W-:Y:S02]  /*6790*/  ISETP.GE.AND P5, PT, R148, R99, PT ;  /* 0x000000639400720c */ /* 0x000fe40003fa6270 */
[----:B------:R-:W-:Y:S02]  /*67a0*/  I2FP.F32.S32 R148, R148 ;  /* 0x0000009400947245 */ /* 0x000fe40000201400 */
[----:B------:R-:W-:Y:S01]  /*67b0*/  FSEL R20, R27, -INF , !P1 ;  /* 0xff8000001b147808 */ /* 0x000fe20004800000 */
[----:B------:R-:W3:Y:S02]  /*67c0*/  MUFU.TANH R33, R84 ;  /* 0x0000005400217308 */ /* 0x000ee40000002400 */
[CC--:B------:R-:W-:Y:S01]  /*67d0*/  FFMA.FTZ R137, R0.reuse, R148.reuse, R137 ;  /* 0x0000009400897223 */ /* 0x0c0fe20000010089 */
[----:B--2---:R-:W-:Y:S01]  /*67e0*/  FFMA.FTZ R148, R0, R148, R35 ;  /* 0x0000009400947223 */ /* 0x004fe20000010023 */
[----:B------:R-:W-:-:S03]  /*67f0*/  VIADD R35, R28, 0x11 ;  /* 0x000000111c237836 */ /* 0x000fc60000000000 */
[----:B------:R-:W-:Y:S01]  /*6800*/  FSEL R137, R137, -INF , !P0 ;  /* 0xff80000089897808 */ /* 0x000fe20004000000 */
[----:B------:R-:W2:Y:S01]  /*6810*/  MUFU.TANH R27, R22 ;  /* 0x00000016001b7308 */ /* 0x000ea20000002400 */
[CC--:B------:R-:W-:Y:S02]  /*6820*/  ISETP.GE.AND P1, PT, R35.reuse, R100.reuse, PT ;  /* 0x000000642300720c */ /* 0x0c0fe40003f26270 */
[----:B------:R-:W-:Y:S02]  /*6830*/  ISETP.GE.AND P0, PT, R35, R99, PT ;  /* 0x000000632300720c */ /* 0x000fe40003f06270 */
[----:B------:R-:W-:Y:S02]  /*6840*/  I2FP.F32.S32 R35, R35 ;  /* 0x0000002300237245 */ /* 0x000fe40000201400 */
[----:B------:R-:W-:Y:S01]  /*6850*/  FSEL R148, R148, -INF , !P5 ;  /* 0xff80000094947808 */ /* 0x000fe20006800000 */
[----:B------:R4:W-:Y:S01]  /*6860*/  MUFU.TANH R15, R8 ;  /* 0x00000008000f7308 */ /* 0x0009e20000002400 */
[----:B------:R-:W-:Y:S01]  /*6870*/  ISETP.GE.AND P5, PT, R150, R100, PT ;  /* 0x000000649600720c */ /* 0x000fe20003fa6270 */
[CC--:B-1----:R-:W-:Y:S01]  /*6880*/  FFMA.FTZ R85, R0.reuse, R35.reuse, R85 ;  /* 0x0000002300557223 */ /* 0x0c2fe20000010055 */
[----:B---3--:R-:W-:Y:S01]  /*6890*/  FFMA.FTZ R136, R0, R35, R33 ;  /* 0x0000002300887223 */ /* 0x008fe20000010021 */
[----:B------:R-:W-:-:S03]  /*68a0*/  VIADD R33, R28, 0x19 ;  /* 0x000000191c217836 */ /* 0x000fc60000000000 */
[----:B------:R-:W-:Y:S01]  /*68b0*/  FSEL R145, R85, -INF , !P1 ;  /* 0xff80000055917808 */ /* 0x000fe20004800000 */
[----:B------:R-:W-:Y:S01]  /*68c0*/  MUFU.TANH R9, R9 ;  /* 0x0000000900097308 */ /* 0x000fe20000002400 */
[----:B------:R-:W-:Y:S02]  /*68d0*/  ISETP.GE.AND P1, PT, R150, R99, PT ;  /* 0x000000639600720c */ /* 0x000fe40003f26270 */
[----:B------:R-:W-:Y:S02]  /*68e0*/  I2FP.F32.S32 R150, R150 ;  /* 0x0000009600967245 */ /* 0x000fe40000201400 */
[----:B------:R-:W-:Y:S02]  /*68f0*/  FSEL R136, R136, -INF , !P0 ;  /* 0xff80000088887808 */ /* 0x000fe40004000000 */
[----:B------:R-:W-:Y:S01]  /*6900*/  ISETP.GE.AND P0, PT, R33, R100, PT ;  /* 0x000000642100720c */ /* 0x000fe20003f06270 */
[CC--:B------:R-:W-:Y:S01]  /*6910*/  FFMA.FTZ R147, R0.reuse, R150.reuse, R147 ;  /* 0x0000009600937223 */ /* 0x0c0fe20000010093 */
[----:B--2---:R-:W-:Y:S01]  /*6920*/  FFMA.FTZ R150, R0, R150, R27 ;  /* 0x0000009600967223 */ /* 0x004fe2000001001b */
[----:B----4-:R-:W-:Y:S01]  /*6930*/  VIADD R8, R28, 0x30 ;  /* 0x000000301c087836 */ /* 0x010fe20000000000 */
[----:B------:R1:W2:Y:S02]  /*6940*/  MUFU.TANH R27, R16 ;  /* 0x00000010001b7308 */ /* 0x0002a40000002400 */
[----:B------:R-:W-:-:S02]  /*6950*/  FSEL R147, R147, -INF , !P5 ;  /* 0xff80000093937808 */ /* 0x000fc40006800000 */
[----:B------:R-:W-:Y:S02]  /*6960*/  ISETP.GE.AND P5, PT, R33, R99, PT ;  /* 0x000000632100720c */ /* 0x000fe40003fa6270 */
[----:B------:R-:W-:Y:S02]  /*6970*/  I2FP.F32.S32 R33, R33 ;  /* 0x0000002100217245 */ /* 0x000fe40000201400 */
[----:B------:R-:W-:Y:S01]  /*6980*/  FSEL R150, R150, -INF , !P1 ;  /* 0xff80000096967808 */ /* 0x000fe20004800000 */
[----:B------:R-:W-:Y:S02]  /*6990*/  MUFU.TANH R11, R11 ;  /* 0x0000000b000b7308 */ /* 0x000fe40000002400 */
[CC--:B------:R-:W-:Y:S01]  /*69a0*/  FFMA.FTZ R149, R0.reuse, R33.reuse, R21 ;  /* 0x0000002100957223 */ /* 0x0c0fe20000010015 */
[----:B------:R-:W-:-:S04]  /*69b0*/  FFMA.FTZ R146, R0, R33, R23 ;  /* 0x0000002100927223 */ /* 0x000fc80000010017 */
[----:B------:R-:W-:Y:S01]  /*69c0*/  FSEL R149, R149, -INF , !P0 ;  /* 0xff80000095957808 */ /* 0x000fe20004000000 */
[----:B-1----:R-:W-:Y:S01]  /*69d0*/  VIADD R16, R28, 0x20 ;  /* 0x000000201c107836 */ /* 0x002fe20000000000 */
[----:B------:R-:W1:Y:S01]  /*69e0*/  MUFU.TANH R21, R18 ;  /* 0x0000001200157308 */ /* 0x000e620000002400 */
[----:B------:R-:W-:-:S03]  /*69f0*/  FSEL R146, R146, -INF , !P5 ;  /* 0xff80000092927808 */ /* 0x000fc60006800000 */
[C---:B------:R-:W-:Y:S02]  /*6a00*/  ISETP.GE.AND P1, PT, R16.reuse, R100, PT ;  /* 0x000000641000720c */ /* 0x040fe40003f26270 */
[----:B------:R-:W-:Y:S02]  /*6a10*/  ISETP.GE.AND P0, PT, R16, R99, PT ;  /* 0x000000631000720c */ /* 0x000fe40003f06270 */
[----:B------:R-:W-:Y:S01]  /*6a20*/  I2FP.F32.S32 R16, R16 ;  /* 0x0000001000107245 */ /* 0x000fe20000201400 */
[----:B------:R-:W3:Y:S04]  /*6a30*/  MUFU.TANH R23, R17 ;  /* 0x0000001100177308 */ /* 0x000ee80000002400 */
[----:B--2---:R-:W-:Y:S01]  /*6a40*/  FFMA.FTZ R102, R0, R16, R27 ;  /* 0x0000001000667223 */ /* 0x004fe2000001001b */
[----:B------:R-:W-:-:S02]  /*6a50*/  VIADD R27, R28, 0x21 ;  /* 0x000000211c1b7836 */ /* 0x000fc40000000000 */
[----:B------:R-:W-:Y:S01]  /*6a60*/  FFMA.FTZ R103, R0, R16, R103 ;  /* 0x0000001000677223 */ /* 0x000fe20000010067 */
[----:B------:R-:W2:Y:S01]  /*6a70*/  MUFU.TANH R17, R14 ;  /* 0x0000000e00117308 */ /* 0x000ea20000002400 */
[----:B------:R-:W-:Y:S02]  /*6a80*/  FSEL R102, R102, -INF , !P1 ;  /* 0xff80000066667808 */ /* 0x000fe40004800000 */
[C---:B------:R-:W-:Y:S02]  /*6a90*/  ISETP.GE.AND P5, PT, R27.reuse, R100, PT ;  /* 0x000000641b00720c */ /* 0x040fe40003fa6270 */
[----:B------:R-:W-:Y:S02]  /*6aa0*/  ISETP.GE.AND P1, PT, R27, R99, PT ;  /* 0x000000631b00720c */ /* 0x000fe40003f26270 */
[----:B------:R-:W-:Y:S01]  /*6ab0*/  I2FP.F32.S32 R27, R27 ;  /* 0x0000001b001b7245 */ /* 0x000fe20000201400 */
[----:B------:R-:W-:Y:S01]  /*6ac0*/  MUFU.TANH R7, R7 ;  /* 0x0000000700077308 */ /* 0x000fe20000002400 */
[----:B------:R-:W-:-:S02]  /*6ad0*/  FSEL R103, R103, -INF , !P0 ;  /* 0xff80000067677808 */ /* 0x000fc40004000000 */
[----:B------:R-:W-:Y:S01]  /*6ae0*/  ISETP.GE.AND P0, PT, R130, R100, PT ;  /* 0x000000648200720c */ /* 0x000fe20003f06270 */
[CC--:B-1----:R-:W-:Y:S01]  /*6af0*/  FFMA.FTZ R104, R0.reuse, R27.reuse, R21 ;  /* 0x0000001b00687223 */ /* 0x0c2fe20000010015 */
[----:B---3--:R-:W-:-:S03]  /*6b00*/  FFMA.FTZ R106, R0, R27, R23 ;  /* 0x0000001b006a7223 */ /* 0x008fc60000010017 */
[----:B------:R-:W1:Y:S01]  /*6b10*/  MUFU.TANH R21, R12 ;  /* 0x0000000c00157308 */ /* 0x000e620000002400 */
[----:B------:R-:W-:Y:S02]  /*6b20*/  FSEL R104, R104, -INF , !P5 ;  /* 0xff80000068687808 */ /* 0x000fe40006800000 */
[----:B------:R-:W-:Y:S02]  /*6b30*/  ISETP.GE.AND P5, PT, R130, R99, PT ;  /* 0x000000638200720c */ /* 0x000fe40003fa6270 */
[----:B------:R-:W-:Y:S02]  /*6b40*/  I2FP.F32.S32 R130, R130 ;  /* 0x0000008200827245 */ /* 0x000fe40000201400 */
[----:B------:R-:W-:-:S03]  /*6b50*/  FSEL R106, R106, -INF , !P1 ;  /* 0xff8000006a6a7808 */ /* 0x000fc60004800000 */
[CC--:B------:R-:W-:Y:S01]  /*6b60*/  FFMA.FTZ R128, R0.reuse, R130.reuse, R19 ;  /* 0x0000008200807223 */ /* 0x0c0fe20000010013 */
[----:B--2---:R-:W-:Y:S01]  /*6b70*/  FFMA.FTZ R130, R0, R130, R17 ;  /* 0x0000008200827223 */ /* 0x004fe20000010011 */
[----:B------:R-:W-:Y:S01]  /*6b80*/  VIADD R17, R28, 0x29 ;  /* 0x000000291c117836 */ /* 0x000fe20000000000 */
[----:B------:R-:W2:Y:S02]  /*6b90*/  MUFU.TANH R19, R10 ;  /* 0x0000000a00137308 */ /* 0x000ea40000002400 */
[----:B------:R-:W-:Y:S02]  /*6ba0*/  FSEL R128, R128, -INF , !P0 ;  /* 0xff80000080807808 */ /* 0x000fe40004000000 */
[C---:B------:R-:W-:Y:S02]  /*6bb0*/  ISETP.GE.AND P1, PT, R17.reuse, R100, PT ;  /* 0x000000641100720c */ /* 0x040fe40003f26270 */
[----:B------:R-:W-:Y:S02]  /*6bc0*/  ISETP.GE.AND P0, PT, R17, R99, PT ;  /* 0x000000631100720c */ /* 0x000fe40003f06270 */
[----:B------:R-:W-:-:S02]  /*6bd0*/  I2FP.F32.S32 R17, R17 ;  /* 0x0000001100117245 */ /* 0x000fc40000201400 */
[----:B------:R-:W-:Y:S02]  /*6be0*/  FSEL R130, R130, -INF , !P5 ;  /* 0xff80000082827808 */ /* 0x000fe40006800000 */
[----:B------:R-:W-:Y:S01]  /*6bf0*/  ISETP.GE.AND P5, PT, R8, R100, PT ;  /* 0x000000640800720c */ /* 0x000fe20003fa6270 */
[CC--:B-1----:R-:W-:Y:S01]  /*6c00*/  FFMA.FTZ R21, R0.reuse, R17.reuse, R21 ;  /* 0x0000001100157223 */ /* 0x0c2fe20000010015 */
[----:B------:R-:W-:Y:S01]  /*6c10*/  FFMA.FTZ R13, R0, R17, R13 ;  /* 0x00000011000d7223 */ /* 0x000fe2000001000d */
[----:B------:R-:W-:Y:S01]  /*6c20*/  FMUL.FTZ R17, R4, UR10 ;  /* 0x0000000a04117c20 */ /* 0x000fe20008410000 */
[----:B------:R-:W-:Y:S02]  /*6c30*/  VIADD R4, R28, 0x31 ;  /* 0x000000311c047836 */ /* 0x000fe40000000000 */
[----:B------:R-:W-:Y:S02]  /*6c40*/  FSEL R131, R21, -INF , !P1 ;  /* 0xff80000015837808 */ /* 0x000fe40004800000 */
[----:B------:R-:W-:Y:S01]  /*6c50*/  ISETP.GE.AND P1, PT, R8, R99, PT ;  /* 0x000000630800720c */ /* 0x000fe20003f26270 */
[----:B------:R-:W1:Y:S01]  /*6c60*/  MUFU.TANH R17, R17 ;  /* 0x0000001100117308 */ /* 0x000e620000002400 */
[----:B------:R-:W-:-:S02]  /*6c70*/  I2FP.F32.S32 R8, R8 ;  /* 0x0000000800087245 */ /* 0x000fc40000201400 */
[----:B------:R-:W-:Y:S01]  /*6c80*/  FSEL R90, R13, -INF , !P0 ;  /* 0xff8000000d5a7808 */ /* 0x000fe20004000000 */
[----:B------:R-:W-:Y:S01]  /*6c90*/  FMUL.FTZ R13, R6, UR10 ;  /* 0x0000000a060d7c20 */ /* 0x000fe20008410000 */
[----:B------:R-:W-:Y:S01]  /*6ca0*/  ISETP.GE.AND P0, PT, R4, R100, PT ;  /* 0x000000640400720c */ /* 0x000fe20003f06270 */
[CC--:B------:R-:W-:Y:S01]  /*6cb0*/  FFMA.FTZ R15, R0.reuse, R8.reuse, R15 ;  /* 0x00000008000f7223 */ /* 0x0c0fe2000001000f */
[----:B--2---:R-:W-:Y:S01]  /*6cc0*/  FFMA.FTZ R19, R0, R8, R19 ;  /* 0x0000000800137223 */ /* 0x004fe20000010013 */
[----:B------:R-:W-:Y:S02]  /*6cd0*/  VIADD R6, R28, 0x38 ;  /* 0x000000381c067836 */ /* 0x000fe40000000000 */
[----:B------:R-:W-:Y:S01]  /*6ce0*/  FMUL.FTZ R8, R5, UR10 ;  /* 0x0000000a05087c20 */ /* 0x000fe20008410000 */
[----:B------:R-:W2:Y:S01]  /*6cf0*/  MUFU.TANH R13, R13 ;  /* 0x0000000d000d7308 */ /* 0x000ea20000002400 */
[----:B------:R-:W-:Y:S02]  /*6d00*/  FSEL R91, R15, -INF , !P5 ;  /* 0xff8000000f5b7808 */ /* 0x000fe40006800000 */
[----:B------:R-:W-:-:S02]  /*6d10*/  ISETP.GE.AND P5, PT, R4, R99, PT ;  /* 0x000000630400720c */ /* 0x000fc40003fa6270 */
[----:B------:R-:W-:Y:S02]  /*6d20*/  I2FP.F32.S32 R4, R4 ;  /* 0x0000000400047245 */ /* 0x000fe40000201400 */
[----:B------:R-:W-:Y:S02]  /*6d30*/  FSEL R95, R19, -INF , !P1 ;  /* 0xff800000135f7808 */ /* 0x000fe40004800000 */
[----:B------:R-:W-:Y:S01]  /*6d40*/  ISETP.GE.AND P1, PT, R6, R100, PT ;  /* 0x000000640600720c */ /* 0x000fe20003f26270 */
[CC--:B------:R-:W-:Y:S01]  /*6d50*/  FFMA.FTZ R9, R0.reuse, R4.reuse, R9 ;  /* 0x0000000400097223 */ /* 0x0c0fe20000010009 */
[----:B------:R-:W-:Y:S01]  /*6d60*/  FFMA.FTZ R11, R0, R4, R11 ;  /* 0x00000004000b7223 */ /* 0x000fe2000001000b */
[----:B------:R-:W-:-:S03]  /*6d70*/  VIADD R4, R28, 0x39 ;  /* 0x000000391c047836 */ /* 0x000fc60000000000 */
[----:B------:R-:W-:Y:S01]  /*6d80*/  FSEL R101, R9, -INF , !P0 ;  /* 0xff80000009657808 */ /* 0x000fe20004000000 */
[----:B------:R-:W-:Y:S01]  /*6d90*/  FMUL.FTZ R9, R32, UR10 ;  /* 0x0000000a20097c20 */ /* 0x000fe20008410000 */
[----:B------:R-:W-:Y:S02]  /*6da0*/  ISETP.GE.AND P0, PT, R6, R99, PT ;  /* 0x000000630600720c */ /* 0x000fe40003f06270 */
[----:B------:R-:W-:Y:S02]  /*6db0*/  I2FP.F32.S32 R6, R6 ;  /* 0x0000000600067245 */ /* 0x000fe40000201400 */
[----:B------:R-:W-:Y:S01]  /*6dc0*/  FSEL R105, R11, -INF , !P5 ;  /* 0xff8000000b697808 */ /* 0x000fe20006800000 */
[----:B------:R-:W3:Y:S01]  /*6dd0*/  MUFU.TANH R9, R9 ;  /* 0x0000000900097308 */ /* 0x000ee20000002400 */
[----:B------:R-:W-:Y:S01]  /*6de0*/  ISETP.GE.AND P5, PT, R28, R100, PT ;  /* 0x000000641c00720c */ /* 0x000fe20003fa6270 */
[CC--:B-1----:R-:W-:Y:S01]  /*6df0*/  FFMA.FTZ R17, R0.reuse, R6.reuse, R17 ;  /* 0x0000000600117223 */ /* 0x0c2fe20000010011 */
[----:B--2---:R-:W-:Y:S01]  /*6e00*/  FFMA.FTZ R6, R0, R6, R13 ;  /* 0x0000000600067223 */ /* 0x004fe2000001000d */
[----:B------:R-:W-:-:S03]  /*6e10*/  FMUL.FTZ R13, R34, UR10 ;  /* 0x0000000a220d7c20 */ /* 0x000fc60008410000 */
[----:B------:R-:W-:Y:S01]  /*6e20*/  FSEL R107, R17, -INF , !P1 ;  /* 0xff800000116b7808 */ /* 0x000fe20004800000 */
[----:B------:R-:W1:Y:S01]  /*6e30*/  MUFU.TANH R11, R8 ;  /* 0x00000008000b7308 */ /* 0x000e620000002400 */
[----:B------:R-:W-:Y:S02]  /*6e40*/  ISETP.GE.AND P1, PT, R4, R100, PT ;  /* 0x000000640400720c */ /* 0x000fe40003f26270 */
[----:B------:R-:W-:Y:S02]  /*6e50*/  FSEL R100, R6, -INF , !P0 ;  /* 0xff80000006647808 */ /* 0x000fe40004000000 */
[----:B------:R-:W-:Y:S02]  /*6e60*/  I2FP.F32.S32 R6, R28 ;  /* 0x0000001c00067245 */ /* 0x000fe40000201400 */
[----:B------:R-:W-:Y:S01]  /*6e70*/  ISETP.GE.AND P0, PT, R28, R99, PT ;  /* 0x000000631c00720c */ /* 0x000fe20003f06270 */
[----:B------:R-:W2:Y:S02]  /*6e80*/  MUFU.TANH R13, R13 ;  /* 0x0000000d000d7308 */ /* 0x000ea40000002400 */
[----:B---3--:R-:W-:-:S05]  /*6e90*/  FFMA.FTZ R5, R0, R6, R9 ;  /* 0x0000000600057223 */ /* 0x008fca0000010009 */
[----:B------:R-:W-:Y:S02]  /*6ea0*/  FSEL R5, R5, -INF , !P5 ;  /* 0xff80000005057808 */ /* 0x000fe40006800000 */
[----:B------:R-:W-:Y:S02]  /*6eb0*/  ISETP.GE.AND P5, PT, R4, R99, PT ;  /* 0x000000630400720c */ /* 0x000fe40003fa6270 */
[----:B------:R-:W-:-:S05]  /*6ec0*/  I2FP.F32.S32 R4, R4 ;  /* 0x0000000400047245 */ /* 0x000fca0000201400 */
[C---:B-1----:R-:W-:Y:S01]  /*6ed0*/  FFMA.FTZ R11, R0.reuse, R4, R11 ;  /* 0x00000004000b7223 */ /* 0x042fe2000001000b */
[C---:B--2---:R-:W-:Y:S01]  /*6ee0*/  FFMA.FTZ R13, R0.reuse, R6, R13 ;  /* 0x00000006000d7223 */ /* 0x044fe2000001000d */
[----:B------:R-:W-:-:S03]  /*6ef0*/  FFMA.FTZ R132, R0, R4, R7 ;  /* 0x0000000400847223 */ /* 0x000fc60000010007 */
[----:B------:R-:W-:Y:S02]  /*6f00*/  FSEL R99, R11, -INF , !P1 ;  /* 0xff8000000b637808 */ /* 0x000fe40004800000 */
[----:B------:R-:W-:Y:S02]  /*6f10*/  ISETP.GE.AND P1, PT, R96, 0x3, PT ;  /* 0x000000036000780c */ /* 0x000fe40003f26270 */
[----:B------:R-:W-:Y:S02]  /*6f20*/  FSEL R4, R13, -INF , !P0 ;  /* 0xff8000000d047808 */ /* 0x000fe40004000000 */
[C---:B------:R-:W-:Y:S02]  /*6f30*/  LEA R134, P0, R97.reuse, UR8, 0x1 ;  /* 0x0000000861867c11 */ /* 0x040fe4000f8008ff */
[----:B------:R-:W-:Y:S02]  /*6f40*/  FSEL R132, R132, -INF , !P5 ;  /* 0xff80000084847808 */ /* 0x000fe40006800000 */
[----:B------:R-:W-:-:S05]  /*6f50*/  LEA.HI.X R133, R97, UR9, R98, 0x1, P0 ;  /* 0x0000000961857c11 */ /* 0x000fca00080f0c62 */
[----:B------:R-:W-:Y:S05]  /*6f60*/  @!P1 BRA `(.L_x_5087) ;  /* 0x0000000400f49947 */ /* 0x000fea0003800000 */
        /* <DEDUP_REMOVED lines=13> */
[----:B------:R-:W-:-:S05]  /*7040*/  IABS R6, R10 ;  /* 0x0000000a00067213 */ /* 0x000fca0000000000 */
[----:B------:R-:W-:-:S05]  /*7050*/  IMAD.HI.U32 R12, R7, R6, RZ ;  /* 0x00000006070c7227 */ /* 0x000fca00078e00ff */
[----:B------:R-:W-:-:S05]  /*7060*/  IADD3 R11, -R12, RZ, RZ ;  /* 0x000000ff0c0b7210 */ /* 0x000fca0007ffe1ff */
[----:B------:R-:W-:Y:S01]  /*7070*/  IMAD R11, R8, R11, R6 ;  /* 0x0000000b080b7224 */ /* 0x000fe200078e0206 */
[C---:B------:R-:W-:Y:S01]  /*7080*/  LOP3.LUT R6, R10.reuse, R9, RZ, 0x3c, !PT ;  /* 0x000000090a067212 */ /* 0x040fe200078e3cff */
[----:B------:R-:W-:-:S03]  /*7090*/  VIADD R10, R10, 0xffffffc0 ;  /* 0xffffffc00a0a7836 */ /* 0x000fc60000000000 */
[----:B------:R-:W-:Y:S02]  /*70a0*/  ISETP.GT.U32.AND P1, PT, R8, R11, PT ;  /* 0x0000000b0800720c */ /* 0x000fe40003f24070 */
[----:B------:R-:W-:Y:S02]  /*70b0*/  ISETP.GE.AND P5, PT, R6, RZ, PT ;  /* 0x000000ff0600720c */ /* 0x000fe40003fa6270 */
[----:B------:R-:W-:Y:S02]  /*70c0*/  IABS R6, R10 ;  /* 0x0000000a00067213 */ /* 0x000fe40000000000 */
[----:B------:R-:W-:-:S03]  /*70d0*/  LOP3.LUT R10, R10, R9, RZ, 0x3c, !PT ;  /* 0x000000090a0a7212 */ /* 0x000fc600078e3cff */
[----:B------:R-:W-:-:S04]  /*70e0*/  IMAD.HI.U32 R7, R7, R6, RZ ;  /* 0x0000000607077227 */ /* 0x000fc800078e00ff */
[-C--:B------:R-:W-:Y:S02]  /*70f0*/  @!P1 IADD3 R11, R11, -R8.reuse, RZ ;  /* 0x800000080b0b9210 */ /* 0x080fe40007ffe0ff */
[----:B------:R-:W-:Y:S02]  /*7100*/  @!P1 IADD3 R12, R12, 0x1, RZ ;  /* 0x000000010c0c9810 */ /* 0x000fe40007ffe0ff */
[----:B------:R-:W-:Y:S01]  /*7110*/  ISETP.GE.U32.AND P0, PT, R11, R8, PT ;  /* 0x000000080b00720c */ /* 0x000fe20003f06070 */
[----:B------:R-:W-:-:S04]  /*7120*/  IMAD.MOV R11, RZ, RZ, -R7 ;  /* 0x000000ffff0b7224 */ /* 0x000fc800078e0a07 */
[----:B------:R-:W-:-:S05]  /*7130*/  IMAD R11, R8, R11, R6 ;  /* 0x0000000b080b7224 */ /* 0x000fca00078e0206 */
[----:B------:R-:W-:-:S03]  /*7140*/  ISETP.GT.U32.AND P1, PT, R8, R11, PT ;  /* 0x0000000b0800720c */ /* 0x000fc60003f24070 */
[----:B------:R-:W-:-:S04]  /*7150*/  @P0 IADD3 R12, R12, 0x1, RZ ;  /* 0x000000010c0c0810 */ /* 0x000fc80007ffe0ff */
[----:B------:R-:W-:-:S06]  /*7160*/  @!P5 IADD3 R12, -R12, RZ, RZ ;  /* 0x000000ff0c0cd210 */ /* 0x000fcc0007ffe1ff */
[----:B------:R-:W-:Y:S02]  /*7170*/  @!P1 IMAD.IADD R11, R11, 0x1, -R8 ;  /* 0x000000010b0b9824 */ /* 0x000fe400078e0a08 */
[----:B------:R-:W-:Y:S01]  /*7180*/  @!P1 VIADD R7, R7, 0x1 ;  /* 0x0000000107079836 */ /* 0x000fe20000000000 */
[----:B------:R-:W-:Y:S02]  /*7190*/  ISETP.GE.AND P1, PT, R10, RZ, PT ;  /* 0x000000ff0a00720c */ /* 0x000fe40003f26270 */
[----:B------:R-:W-:Y:S02]  /*71a0*/  ISETP.GE.U32.AND P0, PT, R11, R8, PT ;  /* 0x000000080b00720c */ /* 0x000fe40003f06070 */
[----:B------:R-:W-:-:S11]  /*71b0*/  LOP3.LUT R8, RZ, R9, RZ, 0x33, !PT ;  /* 0x00000009ff087212 */ /* 0x000fd600078e33ff */
[----:B------:R-:W-:Y:S02]  /*71c0*/  @P0 IADD3 R7, R7, 0x1, RZ ;  /* 0x0000000107070810 */ /* 0x000fe40007ffe0ff */
[----:B------:R-:W-:-:S03]  /*71d0*/  ISETP.NE.AND P0, PT, R9, RZ, PT ;  /* 0x000000ff0900720c */ /* 0x000fc60003f05270 */
        /* <DEDUP_REMOVED lines=16> */
[----:B------:R-:W-:Y:S01]  /*72e0*/  IADD3 R9, R11, R8, RZ ;  /* 0x000000080b097210 */ /* 0x000fe20007ffe0ff */
[----:B------:R-:W-:Y:S02]  /*72f0*/  IMAD.MOV.U32 R8, RZ, RZ, R10 ;  /* 0x000000ffff087224 */ /* 0x000fe400078e000a */
[----:B------:R-:W-:Y:S02]  /*7300*/  IMAD R7, R7, UR4, RZ ;  /* 0x0000000407077c24 */ /* 0x000fe4000f8e02ff */
[----:B------:R-:W-:-:S04]  /*7310*/  IMAD.WIDE.U32 R8, R6, UR4, R8 ;  /* 0x0000000406087c25 */ /* 0x000fc8000f8e0008 */
[----:B------:R-:W-:Y:S02]  /*7320*/  IMAD R7, R6, UR5, R7 ;  /* 0x0000000506077c24 */ /* 0x000fe4000f8e0207 */
[----:B------:R-:W-:-:S03]  /*7330*/  IMAD.MOV.U32 R6, RZ, RZ, R8 ;  /* 0x000000ffff067224 */ /* 0x000fc600078e0008 */
[----:B------:R-:W-:Y:S01]  /*7340*/  IADD3 R7, R9, R7, RZ ;  /* 0x0000000709077210 */ /* 0x000fe20007ffe0ff */
[----:B------:R-:W-:Y:S06]  /*7350*/  BRA `(.L_x_5089) ;  /* 0x0000000000087947 */ /* 0x000fec0003800000 */
.L_x_5088:
[----:B------:R-:W-:-:S04]  /*7360*/  LEA R6, -R92, RZ, 0x6 ;  /* 0x000000ff5c067211 */ /* 0x000fc800078e31ff */
[----:B------:R-:W-:-:S07]  /*7370*/  SHF.R.S32.HI R7, RZ, 0x1f, R6 ;  /* 0x0000001fff077819 */ /* 0x000fce0000011406 */
.L_x_5089:
[C---:B------:R-:W-:Y:S01]  /*7380*/  LEA R134, P0, R6.reuse, R134, 0x1 ;  /* 0x0000008606867211 */ /* 0x040fe200078008ff */
[----:B------:R1:W-:Y:S01]  /*7390*/  @P4 STS [R121+0x3000], RZ ;  /* 0x003000ff79004388 */ /* 0x0003e20000000800 */
[----:B------:R-:W-:Y:S02]  /*73a0*/  BSSY B0, `(.L_x_5090) ;  /* 0x0000038000007945 */ /* 0x000fe40003800000 */
[----:B------:R-:W-:Y:S01]  /*73b0*/  LEA.HI.X R133, R6, R133, R7, 0x1, P0 ;  /* 0x0000008506857211 */ /* 0x000fe200000f0c07 */
[----:B------:R-:W-:Y:S01]  /*73c0*/  @!P4 IMAD.MOV.U32 R14, RZ, RZ, R134 ;  /* 0x000000ffff0ec224 */ /* 0x000fe200078e0086 */
[-C--:B------:R-:W-:Y:S01]  /*73d0*/  @!P3 IADD3 R9, P0, R97, R6.reuse, RZ ;  /* 0x000000066109b210 */ /* 0x080fe20007f1e0ff */
        /* <DEDUP_REMOVED lines=52> */
.L_x_5091:
[----:B------:R-:W-:Y:S05]  /*7720*/  BSYNC B0 ;  /* 0x0000000000007941 */ /* 0x000fea0003800000 */
.L_x_5090:
[----:B------:R-:W0:Y:S02]  /*7730*/  LDGDEPBAR ;  /* 0x00000000000079af */ /* 0x000e240000000000 */
.L_x_5087:
[----:B------:R-:W-:Y:S01]  /*7740*/  FMNMX.FTZ R6, R3, R5, !PT ;  /* 0x0000000503067209 */ /* 0x000fe20007810000 */
[----:B------:R-:W-:Y:S01]  /*7750*/  LDSM.16.MT88.4 R32, [R108+0x7000] ;  /* 0x007000006c20783b */ /* 0x000fe20000004200 */
[----:B------:R-:W-:Y:S02]  /*7760*/  FMNMX.FTZ R7, R2, R4, !PT ;  /* 0x0000000402077209 */ /* 0x000fe40007810000 */
[----:B------:R-:W-:Y:S01]  /*7770*/  FMNMX.FTZ R6, R29, R6, !PT ;  /* 0x000000061d067209 */ /* 0x000fe20007810000 */
[----:B-1----:R-:W-:Y:S01]  /*7780*/  LDSM.16.MT88.4 R16, [R108+0x6000] ;  /* 0x006000006c10783b */ /* 0x002fe20000004200 */
        /* <DEDUP_REMOVED lines=35> */
[----:B------:R-:W-:Y:S01]  /*79c0*/  LDSM.16.MT88.4 R8, [R110+0x6000] ;  /* 0x006000006e08783b */ /* 0x000fe20000004200 */
[----:B-1----:R-:W-:Y:S02]  /*79d0*/  FMNMX.FTZ R85, R6, R85, !PT ;  /* 0x0000005506557209 */ /* 0x002fe40007810000 */
[----:B--2---:R-:W-:-:S03]  /*79e0*/  FMNMX.FTZ R84, R7, R84, !PT ;  /* 0x0000005407547209 */ /* 0x004fc60007810000 */
[C---:B------:R-:W-:Y:S01]  /*79f0*/  FMUL.FTZ R142, R85.reuse, UR11 ;  /* 0x0000000b558e7c20 */ /* 0x040fe20008410000 */
[----:B------:R-:W-:Y:S02]  /*7a00*/  FSETP.NEU.FTZ.AND P1, PT, R85, -INF , PT ;  /* 0xff8000005500780b */ /* 0x000fe40003f3d000 */
[C---:B------:R-:W-:Y:S01]  /*7a10*/  FSETP.NEU.FTZ.AND P0, PT, R84.reuse, -INF , PT ;  /* 0xff8000005400780b */ /* 0x040fe20003f1d000 */
[----:B------:R-:W-:Y:S01]  /*7a20*/  FMUL.FTZ R143, R84, UR11 ;  /* 0x0000000b548f7c20 */ /* 0x000fe20008410000 */
[----:B------:R-:W-:-:S04]  /*7a30*/  FSEL R142, R142, RZ, P1 ;  /* 0x000000ff8e8e7208 */ /* 0x000fc80000800000 */
[----:B------:R-:W-:Y:S01]  /*7a40*/  FSEL R143, R143, RZ, P0 ;  /* 0x000000ff8f8f7208 */ /* 0x000fe20000000000 */
[--C-:B------:R-:W-:Y:S01]  /*7a50*/  FFMA.FTZ R152, R5, UR11, -R142.reuse ;  /* 0x0000000b05987c23 */ /* 0x100fe2000801088e */
[----:B------:R-:W-:Y:S01]  /*7a60*/  FSEL R5, R84, RZ, P0 ;  /* 0x000000ff54057208 */ /* 0x000fe20000000000 */
[--C-:B------:R-:W-:Y:S01]  /*7a70*/  FFMA.FTZ R89, R29, UR11, -R142.reuse ;  /* 0x0000000b1d597c23 */ /* 0x100fe2000801088e */
[--C-:B------:R-:W-:Y:S01]  /*7a80*/  FFMA.FTZ R88, R31, UR11, -R142.reuse ;  /* 0x0000000b1f587c23 */ /* 0x100fe2000801088e */
[----:B------:R-:W-:Y:S01]  /*7a90*/  FFMA.FTZ R140, R4, UR11, -R143 ;  /* 0x0000000b048c7c23 */ /* 0x000fe2000801088f */
[----:B------:R-:W-:Y:S01]  /*7aa0*/  FSEL R4, R85, RZ, P1 ;  /* 0x000000ff55047208 */ /* 0x000fe20000800000 */
[----:B------:R-:W-:Y:S01]  /*7ab0*/  FADD.FTZ R5, R2, -R5 ;  /* 0x8000000502057221 */ /* 0x000fe20000010000 */
[----:B------:R-:W-:Y:S01]  /*7ac0*/  FFMA.FTZ R87, R25, UR11, -R142 ;  /* 0x0000000b19577c23 */ /* 0x000fe2000801088e */
[--C-:B------:R-:W-:Y:S01]  /*7ad0*/  FFMA.FTZ R86, R24, UR11, -R143.reuse ;  /* 0x0000000b18567c23 */ /* 0x100fe2000801088f */
[--C-:B------:R-:W-:Y:S01]  /*7ae0*/  FFMA.FTZ R2, R20, UR11, -R143.reuse ;  /* 0x0000000b14027c23 */ /* 0x100fe2000801088f */
        /* <DEDUP_REMOVED lines=10> */
[----:B------:R-:W-:Y:S01]  /*7b90*/  LDSM.16.MT88.4 R24, [R110+0x7000] ;  /* 0x007000006e18783b */ /* 0x000fe20000004200 */
[----:B------:R-:W1:Y:S01]  /*7ba0*/  MUFU.EX2 R151, R151 ;  /* 0x0000009700977308 */ /* 0x000e620000000800 */
[--C-:B------:R-:W-:Y:S01]  /*7bb0*/  FFMA.FTZ R104, R104, UR11, -R142.reuse ;  /* 0x0000000b68687c23 */ /* 0x100fe2000801088e */
[--C-:B------:R-:W-:Y:S01]  /*7bc0*/  FFMA.FTZ R131, R131, UR11, -R142.reuse ;  /* 0x0000000b83837c23 */ /* 0x100fe2000801088e */
[--C-:B------:R-:W-:Y:S01]  /*7bd0*/  FFMA.FTZ R90, R90, UR11, -R143.reuse ;  /* 0x0000000b5a5a7c23 */ /* 0x100fe2000801088f */
[--C-:B------:R-:W-:Y:S01]  /*7be0*/  FFMA.FTZ R91, R91, UR11, -R142.reuse ;  /* 0x0000000b5b5b7c23 */ /* 0x100fe2000801088e */
[----:B------:R-:W-:Y:S01]  /*7bf0*/  FFMA.FTZ R107, R107, UR11, -R142 ;  /* 0x0000000b6b6b7c23 */ /* 0x000fe2000801088e */
[----:B------:R-:W-:-:S02]  /*7c00*/  FFMA.FTZ R132, R132, UR11, -R143 ;  /* 0x0000000b84847c23 */ /* 0x000fc4000801088f */
[----:B------:R-:W2:Y:S08]  /*7c10*/  MUFU.EX2 R144, R144 ;  /* 0x0000009000907308 */ /* 0x000eb00000000800 */
[----:B------:R-:W3:Y:S01]  /*7c20*/  MUFU.EX2 R89, R89 ;  /* 0x0000005900597308 */ /* 0x000ee20000000800 */
        /* <DEDUP_REMOVED lines=11> */
[----:B------:R-:W1:Y:S01]  /*7ce0*/  LDSM.16.MT88.4 R52, [R110+0x8000] ;  /* 0x008000006e34783b */ /* 0x000e620000004200 */
[-C--:B------:R-:W-:Y:S01]  /*7cf0*/  FMUL.FTZ R7, R67, R144.reuse ;  /* 0x0000009043077220 */ /* 0x080fe20000410000 */
[-C--:B------:R-:W-:Y:S01]  /*7d00*/  FMUL.FTZ R38, R38, R144.reuse ;  /* 0x0000009026267220 */ /* 0x080fe20000410000 */
[----:B------:R-:W-:Y:S01]  /*7d10*/  FMUL.FTZ R39, R39, R144 ;  /* 0x0000009027277220 */ /* 0x000fe20000410000 */
[----:B------:R-:W2:Y:S01]  /*7d20*/  MUFU.EX2 R87, R87 ;  /* 0x0000005700577308 */ /* 0x000ea20000000800 */
        /* <DEDUP_REMOVED lines=10> */
[----:B------:R-:W-:Y:S01]  /*7dd0*/  LDSM.16.MT88.4 R56, [R110+0x6400] ;  /* 0x006400006e38783b */ /* 0x000fe20000004200 */
[-C--:B------:R-:W-:Y:S01]  /*7de0*/  FMUL.FTZ R69, R69, R151.reuse ;  /* 0x0000009745457220 */ /* 0x080fe20000410000 */
[-C--:B------:R-:W-:Y:S01]  /*7df0*/  FMUL.FTZ R70, R70, R144.reuse ;  /* 0x0000009046467220 */ /* 0x080fe20000410000 */
[----:B------:R-:W-:Y:S01]  /*7e00*/  FMUL.FTZ R71, R71, R144 ;  /* 0x0000009047477220 */ /* 0x000fe20000410000 */
[-C--:B------:R-:W-:Y:S01]  /*7e10*/  FMUL.FTZ R80, R80, R151.reuse ;  /* 0x0000009750507220 */ /* 0x080fe20000410000 */
[----:B------:R-:W3:Y:S01]  /*7e20*/  MUFU.EX2 R86, R86 ;  /* 0x0000005600567308 */ /* 0x000ee20000000800 */
        /* <DEDUP_REMOVED lines=25> */
[----:B------:R-:W-:Y:S01]  /*7fc0*/  FMUL.FTZ R73, R73, R151 ;  /* 0x0000009749497220 */ /* 0x000fe20000410000 */
[-C--:B------:R-:W-:Y:S01]  /*7fd0*/  FMUL.FTZ R74, R74, R144.reuse ;  /* 0x000000904a4a7220 */ /* 0x080fe20000410000 */
[-C--:B------:R-:W-:Y:S01]  /*7fe0*/  FMUL.FTZ R75, R75, R144.reuse ;  /* 0x000000904b4b7220 */ /* 0x080fe20000410000 */
[----:B------:R-:W-:Y:S01]  /*7ff0*/  LDSM.16.MT88.4 R60, [R110+0x6800] ;  /* 0x006800006e3c783b */ /* 0x000fe20000004200 */
[----:B------:R-:W-:-:S02]  /*8000*/  FFMA.FTZ R139, R139, R144, R140 ;  /* 0x000000908b8b7223 */ /* 0x000fc4000001008c */
[----:B------:R-:W-:Y:S01]  /*8010*/  MUFU.EX2 R97, R97 ;  /* 0x0000006100617308 */ /* 0x000fe20000000800 */
[----:B--2---:R-:W-:Y:S01]  /*8020*/  F2FP.F16.F32.PACK_AB R67, R2, R3 ;  /* 0x000000030243723e */ /* 0x004fe200000000ff */
[----:B------:R-:W-:-:S04]  /*8030*/  FADD.FTZ R86, R86, R139 ;  /* 0x0000008b56567221 */ /* 0x000fc80000010000 */
[----:B------:R-:W-:Y:S02]  /*8040*/  FADD.FTZ R3, R3, R86 ;  /* 0x0000005603037221 */ /* 0x000fe40000010000 */
[C---:B-1----:R-:W-:Y:S01]  /*8050*/  HMMA.16816.F32 R36, R64.reuse, R52, R36 ;  /* 0x000000344024723c */ /* 0x042fe20000001824 */
[----:B------:R-:W-:Y:S05]  /*8060*/  MUFU.EX2 R136, R136 ;  /* 0x0000008800887308 */ /* 0x000fea0000000800 */
[C---:B------:R-:W-:Y:S01]  /*8070*/  HMMA.16816.F32 R40, R64.reuse, R54, R40 ;  /* 0x000000364028723c */ /* 0x040fe20000001828 */
[----:B------:R-:W1:Y:S02]  /*8080*/  LDSM.16.MT88.4 R52, [R108+0x8000] ;  /* 0x008000006c34783b */ /* 0x000e640000004200 */
[----:B------:R-:W-:Y:S03]  /*8090*/  MUFU.EX2 R96, R96 ;  /* 0x0000006000607308 */ /* 0x000fe60000000800 */
[C---:B------:R-:W-:Y:S05]  /*80a0*/  HMMA.16816.F32 R28, R64.reuse, R32, R28 ;  /* 0x00000020401c723c */ /* 0x040fea000000181c */
[----:B------:R-:W-:Y:S01]  /*80b0*/  MUFU.EX2 R93, R93 ;  /* 0x0000005d005d7308 */ /* 0x000fe20000000800 */
[C---:B------:R-:W-:Y:S06]  /*80c0*/  HMMA.16816.F32 R32, R64.reuse, R34, R68 ;  /* 0x000000224020723c */ /* 0x040fec0000001844 */
[C---:B------:R-:W-:Y:S01]  /*80d0*/  HMMA.16816.F32 R4, R64.reuse, R8, R4 ;  /* 0x000000084004723c */ /* 0x040fe20000001804 */
[--C-:B------:R-:W-:Y:S01]  /*80e0*/  FFMA.FTZ R68, R137, UR11, -R142.reuse ;  /* 0x0000000b89447c23 */ /* 0x100fe2000801088e */
[----:B------:R-:W-:Y:S01]  /*80f0*/  FFMA.FTZ R137, R145, UR11, -R142 ;  /* 0x0000000b91897c23 */ /* 0x000fe2000801088e */
[--C-:B------:R-:W-:Y:S01]  /*8100*/  FFMA.FTZ R69, R148, UR11, -R143.reuse ;  /* 0x0000000b94457c23 */ /* 0x100fe2000801088f */
[----:B------:R-:W-:Y:S01]  /*8110*/  FFMA.FTZ R70, R135, R151, R152 ;  /* 0x0000009787467223 */ /* 0x000fe20000010098 */
[--C-:B------:R-:W-:Y:S01]  /*8120*/  FFMA.FTZ R135, R102, UR11, -R142.reuse ;  /* 0x0000000b66877c23 */ /* 0x100fe2000801088e */
[C---:B------:R-:W-:Y:S01]  /*8130*/  HMMA.16816.F32 R8, R64.reuse, R10, R80 ;  /* 0x0000000a4008723c */ /* 0x040fe20000001850 */
[----:B------:R-:W-:Y:S01]  /*8140*/  MUFU.EX2 R68, R68 ;  /* 0x0000004400447308 */ /* 0x000fe20000000800 */
[--C-:B------:R-:W-:Y:S01]  /*8150*/  FFMA.FTZ R102, R128, UR11, -R142.reuse ;  /* 0x0000000b80667c23 */ /* 0x100fe2000801088e */
[--C-:B------:R-:W-:Y:S01]  /*8160*/  FFMA.FTZ R128, R103, UR11, -R143.reuse ;  /* 0x0000000b67807c23 */ /* 0x100fe2000801088f */
[--C-:B------:R-:W-:Y:S01]  /*8170*/  FFMA.FTZ R145, R106, UR11, -R143.reuse ;  /* 0x0000000b6a917c23 */ /* 0x100fe2000801088f */
[--C-:B------:R-:W-:Y:S01]  /*8180*/  FFMA.FTZ R103, R130, UR11, -R143.reuse ;  /* 0x0000000b82677c23 */ /* 0x100fe2000801088f */
[C---:B------:R-:W-:Y:S01]  /*8190*/  HMMA.16816.F32 R12, R64.reuse, R16, R12 ;  /* 0x00000010400c723c */ /* 0x040fe2000000180c */
[----:B------:R-:W-:Y:S01]  /*81a0*/  LDSM.16.MT88.4 R80, [R110+0x6c00] ;  /* 0x006c00006e50783b */ /* 0x000fe20000004200 */
[--C-:B------:R-:W-:Y:S01]  /*81b0*/  FFMA.FTZ R106, R101, UR11, -R142.reuse ;  /* 0x0000000b656a7c23 */ /* 0x100fe2000801088e */
[----:B------:R-:W2:Y:S01]  /*81c0*/  MUFU.EX2 R137, R137 ;  /* 0x0000008900897308 */ /* 0x000ea20000000800 */
[----:B------:R-:W-:Y:S01]  /*81d0*/  FFMA.FTZ R142, R99, UR11, -R142 ;  /* 0x0000000b638e7c23 */ /* 0x000fe2000801088e */
[--C-:B------:R-:W-:Y:S01]  /*81e0*/  FFMA.FTZ R130, R95, UR11, -R143.reuse ;  /* 0x0000000b5f827c23 */ /* 0x100fe2000801088f */
[C---:B------:R-:W-:Y:S01]  /*81f0*/  HMMA.16816.F32 R16, R64.reuse, R18, R76 ;  /* 0x000000124010723c */ /* 0x040fe2000000184c */
[----:B------:R-:W-:Y:S01]  /*8200*/  LDSM.16.MT88.4 R76, [R108+0x6c00] ;  /* 0x006c00006c4c783b */ /* 0x000fe20000004200 */
[--C-:B------:R-:W-:Y:S01]  /*8210*/  FFMA.FTZ R99, R105, UR11, -R143.reuse ;  /* 0x0000000b69637c23 */ /* 0x100fe2000801088f */
[----:B------:R-:W-:Y:S01]  /*8220*/  FFMA.FTZ R71, R100, UR11, -R143 ;  /* 0x0000000b64477c23 */ /* 0x000fe2000801088f */
[----:B------:R-:W-:Y:S01]  /*8230*/  FADD.FTZ R89, R89, R70 ;  /* 0x0000004659597221 */ /* 0x000fe20000010000 */
[----:B------:R-:W3:Y:S01]  /*8240*/  MUFU.EX2 R69, R69 ;  /* 0x0000004500457308 */ /* 0x000ee20000000800 */
[----:B-1----:R-:W-:Y:S02]  /*8250*/  HMMA.16816.F32 R44, R64, R52, R44 ;  /* 0x00000034402c723c */ /* 0x002fe4000000182c */
[----:B------:R-:W-:-:S04]  /*8260*/  FADD.FTZ R88, R88, R89 ;  /* 0x0000005958587221 */ /* 0x000fc80000010000 */
[----:B------:R-:W-:Y:S01]  /*8270*/  HMMA.16816.F32 R48, R64, R54, R48 ;  /* 0x000000364030723c */ /* 0x000fe20000001830 */
[----:B------:R-:W-:Y:S01]  /*8280*/  MUFU.EX2 R135, R135 ;  /* 0x0000008700877308 */ /* 0x000fe20000000800 */
[----:B--2---:R-:W-:Y:S01]  /*8290*/  F2FP.F16.F32.PACK_AB R52, R137, R68 ;  /* 0x000000448934723e */ /* 0x004fe200000000ff */
[----:B------:R-:W-:-:S03]  /*82a0*/  FADD.FTZ R87, R87, R88 ;  /* 0x0000005857577221 */ /* 0x000fc60000010000 */
[C---:B------:R-:W-:Y:S01]  /*82b0*/  HMMA.16816.F32 R20, R64.reuse, R24, R20 ;  /* 0x000000184014723c */ /* 0x040fe20000001814 */
[----:B------:R-:W-:Y:S02]  /*82c0*/  F2FP.F16.F32.PACK_AB R54, R97, R98 ;  /* 0x000000626136723e */ /* 0x000fe400000000ff */
[----:B------:R-:W-:Y:S01]  /*82d0*/  F2FP.F16.F32.PACK_AB R55, R93, R96 ;  /* 0x000000605d37723e */ /* 0x000fe200000000ff */
[----:B------:R-:W1:Y:S01]  /*82e0*/  MUFU.EX2 R104, R104 ;  /* 0x0000006800687308 */ /* 0x000e620000000800 */
[----:B---3--:R-:W-:Y:S01]  /*82f0*/  F2FP.F16.F32.PACK_AB R53, R136, R69 ;  /* 0x000000458835723e */ /* 0x008fe200000000ff */
[----:B------:R-:W-:Y:S01]  /*8300*/  HMMA.16816.F32 R24, R64, R26, R72 ;  /* 0x0000001a4018723c */ /* 0x000fe20000001848 */
[----:B------:R-:W-:Y:S05]  /*8310*/  LDSM.16.MT88.4 R72, [R110+0x7c00] ;  /* 0x007c00006e48783b */ /* 0x000fea0000004200 */
[C---:B------:R-:W-:Y:S01]  /*8320*/  HMMA.16816.F32 R4, R52.reuse, R56, R4 ;  /* 0x000000383404723c */ /* 0x040fe20000001804 */
[----:B------:R-:W-:Y:S05]  /*8330*/  MUFU.EX2 R102, R102 ;  /* 0x0000006600667308 */ /* 0x000fea0000000800 */
[C---:B------:R-:W-:Y:S01]  /*8340*/  HMMA.16816.F32 R8, R52.reuse, R58, R8 ;  /* 0x0000003a3408723c */ /* 0x040fe20000001808 */
[----:B------:R-:W2:Y:S02]  /*8350*/  LDSM.16.MT88.4 R56, [R108+0x6400] ;  /* 0x006400006c38783b */ /* 0x000ea40000004200 */
[----:B------:R-:W-:Y:S08]  /*8360*/  MUFU.EX2 R131, R131 ;  /* 0x0000008300837308 */ /* 0x000ff00000000800 */
[----:B------:R-:W-:Y:S08]  /*8370*/  MUFU.EX2 R128, R128 ;  /* 0x0000008000807308 */ /* 0x000ff00000000800 */
[----:B------:R-:W3:Y:S08]  /*8380*/  MUFU.EX2 R145, R145 ;  /* 0x0000009100917308 */ /* 0x000ef00000000800 */
[----:B------:R-:W-:Y:S08]  /*8390*/  MUFU.EX2 R103, R103 ;  /* 0x0000006700677308 */ /* 0x000ff00000000800 */
[----:B------:R-:W4:Y:S01]  /*83a0*/  MUFU.EX2 R90, R90 ;  /* 0x0000005a005a7308 */ /* 0x000f220000000800 */
        /* <DEDUP_REMOVED lines=8> */
[----:B------:R-:W5:Y:S01]  /*8430*/  MUFU.EX2 R99, R99 ;  /* 0x0000006300637308 */ /* 0x000f620000000800 */
[C---:B--2---:R-:W-:Y:S07]  /*8440*/  HMMA.16816.F32 R20, R52.reuse, R56, R20 ;  /* 0x000000383414723c */ /* 0x044fee0000001814 */
[----:B------:R2:W-:Y:S01]  /*8450*/  MUFU.EX2 R101, R71 ;  /* 0x0000004700657308 */ /* 0x0005e20000000800 */
[C---:B------:R-:W-:Y:S01]  /*8460*/  HMMA.16816.F32 R24, R52.reuse, R58, R24 ;  /* 0x0000003a3418723c */ /* 0x040fe20000001818 */
[----:B------:R-:W1:Y:S06]  /*8470*/  LDSM.16.MT88.4 R56, [R108+0x7400] ;  /* 0x007400006c38783b */ /* 0x000e6c0000004200 */
        /* <DEDUP_REMOVED lines=11> */
[----:B---3--:R-:W-:Y:S02]  /*8530*/  F2FP.F16.F32.PACK_AB R53, R145, R128 ;  /* 0x000000809135723e */ /* 0x008fe400000000ff */
[----:B------:R-:W-:Y:S02]  /*8540*/  F2FP.F16.F32.PACK_AB R54, R131, R102 ;  /* 0x000000668336723e */ /* 0x000fe400000000ff */
[----:B----4-:R-:W-:-:S07]  /*8550*/  F2FP.F16.F32.PACK_AB R55, R90, R103 ;  /* 0x000000675a37723e */ /* 0x010fce00000000ff */
[C---:B------:R-:W-:Y:S01]  /*8560*/  HMMA.16816.F32 R64, R52.reuse, R60, R4 ;  /* 0x0000003c3440723c */ /* 0x040fe20000001804 */
[----:B------:R-:W3:Y:S05]  /*8570*/  LDSM.16.MT88.4 R4, [R108+0x7800] ;  /* 0x007800006c04783b */ /* 0x000eea0000004200 */
[C---:B------:R-:W-:Y:S06]  /*8580*/  HMMA.16816.F32 R8, R52.reuse, R62, R8 ;  /* 0x0000003e3408723c */ /* 0x040fec0000001808 */
        /* <DEDUP_REMOVED lines=11> */
[----:B------:R-:W-:Y:S01]  /*8640*/  FADD.FTZ R4, R2, R3 ;  /* 0x0000000302047221 */ /* 0x000fe20000010000 */
[----:B-----5:R-:W-:Y:S01]  /*8650*/  F2FP.F16.F32.PACK_AB R5, R99, R130 ;  /* 0x000000826305723e */ /* 0x020fe200000000ff */
[----:B------:R-:W-:-:S02]  /*8660*/  FADD.FTZ R2, R68, R87 ;  /* 0x0000005744027221 */ /* 0x000fc40000010000 */
[----:B------:R-:W-:Y:S01]  /*8670*/  FADD.FTZ R3, R69, R4 ;  /* 0x0000000445037221 */ /* 0x000fe20000010000 */
[----:B------:R-:W-:Y:S01]  /*8680*/  F2FP.F16.F32.PACK_AB R4, R106, R91 ;  /* 0x0000005b6a04723e */ /* 0x000fe200000000ff */
[----:B--2---:R-:W2:Y:S01]  /*8690*/  LDSM.16.MT88.4 R68, [R108+0x7c00] ;  /* 0x007c00006c44783b */ /* 0x004ea20000004200 */
        /* <DEDUP_REMOVED lines=23> */
[----:B------:R-:W-:Y:S01]  /*8810*/  FADD.FTZ R91, R91, R2 ;  /* 0x000000025b5b7221 */ /* 0x000fe20000010000 */
[----:B------:R-:W-:Y:S01]  /*8820*/  MOV R2, R84 ;  /* 0x0000005400027202 */ /* 0x000fe20000000f00 */
[----:B------:R-:W-:Y:S01]  /*8830*/  FADD.FTZ R130, R130, R3 ;  /* 0x0000000382827221 */ /* 0x000fe20000010000 */
[----:B------:R-:W-:Y:S01]  /*8840*/  MOV R3, R85 ;  /* 0x0000005500037202 */ /* 0x000fe20000000f00 */
[----:B------:R-:W-:Y:S01]  /*8850*/  FADD.FTZ R91, R106, R91 ;  /* 0x0000005b6a5b7221 */ /* 0x000fe20000010000 */
[----:B------:R-:W-:Y:S01]  /*8860*/  HMMA.16816.F32 R56, R4, R72, R20 ;  /* 0x000000480438723c */ /* 0x000fe20000001814 */
[----:B------:R-:W-:Y:S02]  /*8870*/  FADD.FTZ R130, R99, R130 ;  /* 0x0000008263827221 */ /* 0x000fe40000010000 */
[----:B------:R-:W-:-:S02]  /*8880*/  FADD.FTZ R100, R100, R91 ;  /* 0x0000005b64647221 */ /* 0x000fc40000010000 */
[----:B------:R-:W-:Y:S01]  /*8890*/  FADD.FTZ R101, R101, R130 ;  /* 0x0000008265657221 */ /* 0x000fe20000010000 */
[----:B--2---:R-:W-:Y:S01]  /*88a0*/  HMMA.16816.F32 R52, R4, R68, R28 ;  /* 0x000000440434723c */ /* 0x004fe2000000181c */
[----:B------:R-:W-:Y:S02]  /*88b0*/  FADD.FTZ R135, R95, R100 ;  /* 0x000000645f877221 */ /* 0x000fe40000010000 */
[----:B------:R-:W-:-:S03]  /*88c0*/  FADD.FTZ R139, R132, R101 ;  /* 0x00000065848b7221 */ /* 0x000fc60000010000 */
[C---:B------:R-:W-:Y:S06]  /*88d0*/  HMMA.16816.F32 R76, R4.reuse, R78, R16 ;  /* 0x0000004e044c723c */ /* 0x040fec0000001810 */
[C---:B------:R-:W-:Y:S06]  /*88e0*/  HMMA.16816.F32 R72, R4.reuse, R74, R24 ;  /* 0x0000004a0448723c */ /* 0x040fec0000001818 */
[C---:B------:R-:W-:Y:S06]  /*88f0*/  HMMA.16816.F32 R68, R4.reuse, R70, R32 ;  /* 0x000000460444723c */ /* 0x040fec0000001820 */
[C---:B---3--:R-:W-:Y:S06]  /*8900*/  HMMA.16816.F32 R36, R4.reuse, R12, R36 ;  /* 0x0000000c0424723c */ /* 0x048fec0000001824 */
[C---:B------:R-:W-:Y:S06]  /*8910*/  HMMA.16816.F32 R40, R4.reuse, R14, R40 ;  /* 0x0000000e0428723c */ /* 0x040fec0000001828 */
[C---:B------:R-:W-:Y:S06]  /*8920*/  HMMA.16816.F32 R44, R4.reuse, R8, R44 ;  /* 0x00000008042c723c */ /* 0x040fec000000182c */
[----:B------:R-:W-:-:S15]  /*8930*/  HMMA.16816.F32 R48, R4, R10, R48 ;  /* 0x0000000a0430723c */ /* 0x000fde0000001830 */
[----:B------:R-:W-:-:S09]  /*8940*/  NOP ;  /* 0x0000000000007918 */ /* 0x000fd20000000000 */
.L_x_5084:
        /* <DEDUP_REMOVED lines=11> */
.L_x_5096:
        /* <DEDUP_REMOVED lines=51> */
[----:B------:R-:W2:Y:S01]  /*8d30*/  LDC.64 R6, c[0x0][0x250] ;  /* 0x00009400ff067b82 */ /* 0x000ea20000000a00 */
        /* <DEDUP_REMOVED lines=14> */
[-C--:B----4-:R-:W-:Y:S04]  /*8e20*/  IMAD.WIDE.U32 R12, R9, R4.reuse, R12 ;  /* 0x00000004090c7225 */ /* 0x090fe800078e000c */
[----:B------:R-:W-:Y:S04]  /*8e30*/  IMAD R6, R7, R4, RZ ;  /* 0x0000000407067224 */ /* 0x000fe800078e02ff */
[----:B------:R-:W-:Y:S05]  /*8e40*/  IMAD R6, R9, R5, R6 ;  /* 0x0000000509067224 */ /* 0x000fea00078e0206 */
[----:B------:R-:W-:Y:S07]  /*8e50*/  IADD3 R87, R13, R6, RZ ;  /* 0x000000060d577210 */ /* 0x000fee0007ffe0ff */
.L_x_5093:
        /* <DEDUP_REMOVED lines=43> */
[----:B------:R-:W-:Y:S05]  /*9110*/  LDSM.16.M88.4 R88, [R113] ;  /* 0x000000007158783b */ /* 0x000fea0000000200 */
[----:B------:R-:W2:Y:S05]  /*9120*/  LDSM.16.M88.4 R92, [R112+0x3000] ;  /* 0x00300000705c783b */ /* 0x000eaa0000000200 */
[----:B------:R-:W3:Y:S05]  /*9130*/  LDSM.16.M88.4 R96, [R112+0x3400] ;  /* 0x003400007060783b */ /* 0x000eea0000000200 */
[----:B------:R-:W4:Y:S05]  /*9140*/  LDSM.16.M88.4 R100, [R112+0x3800] ;  /* 0x003800007064783b */ /* 0x000f2a0000000200 */
[----:B------:R-:W5:Y:S05]  /*9150*/  LDSM.16.M88.4 R104, [R112+0x3c00] ;  /* 0x003c00007068783b */ /* 0x000f6a0000000200 */
        /* <DEDUP_REMOVED lines=22> */
[----:B------:R-:W-:Y:S05]  /*92c0*/  LDSM.16.M88.4 R88, [R113+0x1000] ;  /* 0x001000007158783b */ /* 0x000fea0000000200 */
        /* <DEDUP_REMOVED lines=42> */
[----:B------:R-:W2:Y:S11]  /*9570*/  LDSM.16.M88.4 R92, [R109+0x5400] ;  /* 0x005400006d5c783b */ /* 0x000eb60000000200 */
[----:B------:R-:W-:Y:S06]  /*9580*/  @!UPT UIADD3 URZ, URZ, URZ, URZ ;  /* 0x0000003f3f3ff290 */ /* 0x000fec000fffe03f */
[----:B-1----:R-:W-:Y:S01]  /*9590*/  FMUL.FTZ R141, R4, UR5 ;  /* 0x00000005048d7c20 */ /* 0x002fe20008410000 */
[----:B------:R-:W-:Y:S01]  /*95a0*/  FMUL.FTZ R143, R5, UR5 ;  /* 0x00000005058f7c20 */ /* 0x000fe20008410000 */
[----:B------:R-:W-:Y:S01]  /*95b0*/  FMUL.FTZ R153, R6, UR5 ;  /* 0x0000000506997c20 */ /* 0x000fe20008410000 */
[----:B------:R-:W-:Y:S03]  /*95c0*/  FMUL.FTZ R157, R7, UR5 ;  /* 0x00000005079d7c20 */ /* 0x000fe60008410000 */
[----:B------:R-:W1:Y:S01]  /*95d0*/  MUFU.TANH R141, R141 ;  /* 0x0000008d008d7308 */ /* 0x000e620000002400 */
[----:B------:R-:W-:Y:S01]  /*95e0*/  FMUL.FTZ R2, R9, UR5 ;  /* 0x0000000509027c20 */ /* 0x000fe20008410000 */
[----:B------:R-:W-:Y:S01]  /*95f0*/  FMUL.FTZ R155, R8, UR5 ;  /* 0x00000005089b7c20 */ /* 0x000fe20008410000 */
[----:B------:R-:W-:Y:S01]  /*9600*/  FMUL.FTZ R161, R10, UR5 ;  /* 0x000000050aa17c20 */ /* 0x000fe20008410000 */
[----:B------:R-:W-:Y:S06]  /*9610*/  FMUL.FTZ R159, R11, UR5 ;  /* 0x000000050b9f7c20 */ /* 0x000fec0008410000 */
[----:B------:R3:W4:Y:S10]  /*9620*/  MUFU.TANH R8, R2 ;  /* 0x0000000200087308 */ /* 0x0007340000002400 */
[----:B------:R-:W1:Y:S01]  /*9630*/  MUFU.TANH R143, R143 ;  /* 0x0000008f008f7308 */ /* 0x000e620000002400 */
[C---:B--2---:R-:W-:Y:S06]  /*9640*/  HMMA.16816.F32 R12, R88.reuse, R92, R12 ;  /* 0x0000005c580c723c */ /* 0x044fec000000180c */
[C---:B------:R-:W-:Y:S03]  /*9650*/  HMMA.16816.F32 R16, R88.reuse, R94, R16 ;  /* 0x0000005e5810723c */ /* 0x040fe60000001810 */
[----:B------:R-:W2:Y:S01]  /*9660*/  MUFU.TANH R153, R153 ;  /* 0x0000009900997308 */ /* 0x000ea20000002400 */
[----:B------:R-:W5:Y:S09]  /*9670*/  LDSM.16.M88.4 R92, [R109+0x5800] ;  /* 0x005800006d5c783b */ /* 0x000f720000000200 */
        /* <DEDUP_REMOVED lines=12> */
[----:B------:R-:W1:Y:S01]  /*9740*/  MUFU.TANH R148, R148 ;  /* 0x0000009400947308 */ /* 0x000e620000002400 */
[C---:B-----5:R-:W-:Y:S06]  /*9750*/  HMMA.16816.F32 R20, R88.reuse, R92, R20 ;  /* 0x0000005c5814723c */ /* 0x060fec0000001814 */
[C---:B------:R-:W-:Y:S03]  /*9760*/  HMMA.16816.F32 R24, R88.reuse, R94, R24 ;  /* 0x0000005e5818723c */ /* 0x040fe60000001818 */
[----:B------:R-:W1:Y:S01]  /*9770*/  MUFU.TANH R146, R146 ;  /* 0x0000009200927308 */ /* 0x000e620000002400 */
[----:B------:R-:W5:Y:S02]  /*9780*/  LDSM.16.M88.4 R92, [R109+0x5c00] ;  /* 0x005c00006d5c783b */ /* 0x000f640000000200 */
[----:B------:R-:W-:Y:S07]  /*9790*/  DEPBAR.LE SB0, 0x0 ;  /* 0x000080000000791a */ /* 0x000fee0000000000 */
[----:B------:R-:W1:Y:S01]  /*97a0*/  MUFU.TANH R151, R151 ;  /* 0x0000009700977308 */ /* 0x000e620000002400 */
[----:B------:R-:W-:Y:S09]  /*97b0*/  BAR.SYNC.DEFER_BLOCKING 0x0 ;  /* 0x0000000000007b1d */ /* 0x000ff20000010000 */
[----:B------:R-:W1:Y:S01]  /*97c0*/  MUFU.TANH R149, R149 ;  /* 0x0000009500957308 */ /* 0x000e620000002400 */
[----:B------:R-:W-:Y:S01]  /*97d0*/  FMUL.FTZ R86, R20, UR5 ;  /* 0x0000000514567c20 */ /* 0x000fe20008410000 */
[----:B------:R-:W-:Y:S01]  /*97e0*/  FMUL.FTZ R3, R21, UR5 ;  /* 0x0000000515037c20 */ /* 0x000fe20008410000 */
[----:B---3--:R-:W-:Y:S01]  /*97f0*/  FMUL.FTZ R2, R23, UR5 ;  /* 0x0000000517027c20 */ /* 0x008fe20008410000 */
[----:B------:R-:W-:Y:S01]  /*9800*/  FMUL.FTZ R138, R22, UR5 ;  /* 0x00000005168a7c20 */ /* 0x000fe20008410000 */
[----:B------:R-:W-:Y:S01]  /*9810*/  FMUL.FTZ R87, R25, UR5 ;  /* 0x0000000519577c20 */ /* 0x000fe20008410000 */
[----:B------:R-:W-:Y:S04]  /*9820*/  FMUL.FTZ R140, R24, UR5 ;  /* 0x00000005188c7c20 */ /* 0x000fe80008410000 */
[----:B------:R3:W1:Y:S10]  /*9830*/  MUFU.TANH R102, R86 ;  /* 0x0000005600667308 */ /* 0x0006740000002400 */
[----:B------:R4:W1:Y:S10]  /*9840*/  MUFU.TANH R101, R3 ;  /* 0x0000000300657308 */ /* 0x0008740000002400 */
[----:B------:R2:W1:Y:S01]  /*9850*/  MUFU.TANH R99, R87 ;  /* 0x0000005700637308 */ /* 0x0004620000002400 */
[C---:B-----5:R-:W-:Y:S05]  /*9860*/  HMMA.16816.F32 R28, R88.reuse, R92, R28 ;  /* 0x0000005c581c723c */ /* 0x060fea000000181c */
[----:B---3--:R-:W-:Y:S01]  /*9870*/  FMUL.FTZ R86, R26, UR5 ;  /* 0x000000051a567c20 */ /* 0x008fe20008410000 */
[----:B------:R-:W-:Y:S03]  /*9880*/  HMMA.16816.F32 R32, R88, R94, R32 ;  /* 0x0000005e5820723c */ /* 0x000fe60000001820 */
[----:B------:R-:W3:Y:S02]  /*9890*/  MUFU.TANH R107, R2 ;  /* 0x00000002006b7308 */ /* 0x000ee40000002400 */
[----:B----4-:R-:W-:Y:S08]  /*98a0*/  FMUL.FTZ R3, R27, UR5 ;  /* 0x000000051b037c20 */ /* 0x010ff00008410000 */
[----:B------:R4:W1:Y:S10]  /*98b0*/  MUFU.TANH R106, R86 ;  /* 0x00000056006a7308 */ /* 0x0008740000002400 */
[----:B------:R5:W1:Y:S01]  /*98c0*/  MUFU.TANH R100, R140 ;  /* 0x0000008c00647308 */ /* 0x000a620000002400 */
[----:B------:R-:W-:Y:S01]  /*98d0*/  FMUL.FTZ R154, R28, UR5 ;  /* 0x000000051c9a7c20 */ /* 0x000fe20008410000 */
[----:B------:R-:W-:Y:S01]  /*98e0*/  FMUL.FTZ R152, R29, UR5 ;  /* 0x000000051d987c20 */ /* 0x000fe20008410000 */
[----:B------:R-:W-:Y:S01]  /*98f0*/  FMUL.FTZ R150, R30, UR5 ;  /* 0x000000051e967c20 */ /* 0x000fe20008410000 */
[----:B--2---:R-:W-:Y:S06]  /*9900*/  FMUL.FTZ R87, R34, UR5 ;  /* 0x0000000522577c20 */ /* 0x004fec0008410000 */
[----:B------:R2:W1:Y:S01]  /*9910*/  MUFU.TANH R105, R3 ;  /* 0x0000000300697308 */ /* 0x0004620000002400 */
[----:B----4-:R-:W-:Y:S01]  /*9920*/  FMUL.FTZ R86, R35, UR5 ;  /* 0x0000000523567c20 */ /* 0x010fe20008410000 */
[----:B------:R-:W-:Y:S08]  /*9930*/  FMUL.FTZ R2, R33, UR5 ;  /* 0x0000000521027c20 */ /* 0x000ff00008410000 */
[----:B------:R-:W4:Y:S01]  /*9940*/  MUFU.TANH R144, R144 ;  /* 0x0000009000907308 */ /* 0x000f220000002400 */
[----:B-----5:R-:W-:Y:S09]  /*9950*/  FMUL.FTZ R140, R31, UR5 ;  /* 0x000000051f8c7c20 */ /* 0x020ff20008410000 */
[----:B------:R-:W1:Y:S01]  /*9960*/  MUFU.TANH R142, R142 ;  /* 0x0000008e008e7308 */ /* 0x000e620000002400 */
[----:B--2---:R-:W-:Y:S09]  /*9970*/  FMUL.FTZ R3, R32, UR5 ;  /* 0x0000000520037c20 */ /* 0x004ff20008410000 */
[----:B------:R-:W2:Y:S10]  /*9980*/  MUFU.TANH R147, R147 ;  /* 0x0000009300937308 */ /* 0x000eb40000002400 */
        /* <DEDUP_REMOVED lines=11> */
[----:B------:R-:W-:Y:S02]  /*9a40*/  MOV R10, R130 ;  /* 0x00000082000a7202 */ /* 0x000fe40000000f00 */
[----:B------:R-:W-:Y:S01]  /*9a50*/  MOV R5, R128 ;  /* 0x0000008000057202 */ /* 0x000fe20000000f00 */
        /* <DEDUP_REMOVED lines=8> */
[----:B------:R-:W1:Y:S10]  /*9ae0*/  I2F.RP R12, R5 ;  /* 0x00000005000c7306 */ /* 0x000e740000209400 */
[----:B-1----:R-:W1:Y:S02]  /*9af0*/  MUFU.RCP R2, R12 ;  /* 0x0000000c00027308 */ /* 0x002e640000001000 */
[----:B-1----:R-:W-:Y:S08]  /*9b00*/  VIADD R10, R2, 0xffffffe ;  /* 0x0ffffffe020a7836 */ /* 0x002ff00000000000 */
[----:B------:R-:W1:Y:S02]  /*9b10*/  F2I.FTZ.U32.TRUNC.NTZ R3, R10 ;  /* 0x0000000a00037305 */ /* 0x000e64000021f000 */
[--C-:B-1----:R-:W-:Y:S04]  /*9b20*/  IMAD.MOV R2, RZ, RZ, -R3.reuse ;  /* 0x000000ffff027224 */ /* 0x102fe800078e0a03 */
[----:B------:R-:W-:Y:S02]  /*9b30*/  IMAD R9, R2, R5, RZ ;  /* 0x0000000502097224 */ /* 0x000fe400078e02ff */
[----:B------:R-:W-:Y:S04]  /*9b40*/  IMAD.MOV.U32 R2, RZ, RZ, RZ ;  /* 0x000000ffff027224 */ /* 0x000fe800078e00ff */
[----:B------:R-:W-:Y:S06]  /*9b50*/  IMAD.HI.U32 R3, R3, R9, R2 ;  /* 0x0000000903037227 */ /* 0x000fec00078e0002 */
[----:B------:R-:W-:Y:S05]  /*9b60*/  IMAD.HI.U32 R9, R3, R4, RZ ;  /* 0x0000000403097227 */ /* 0x000fea00078e00ff */
[----:B------:R-:W-:Y:S05]  /*9b70*/  IADD3 R2, -R9, RZ, RZ ;  /* 0x000000ff09027210 */ /* 0x000fea0007ffe1ff */
        /* <DEDUP_REMOVED lines=18> */
[----:B------:R-:W-:Y:S01]  /*9ca0*/  LOP3.LUT R2, RZ, R6, RZ, 0x33, !PT ;  /* 0x00000006ff027212 */ /* 0x000fe200078e33ff */
[----:B------:R-:W1:Y:S10]  /*9cb0*/  LDC.64 R4, c[0x0][0x248] ;  /* 0x00009200ff047b82 */ /* 0x000e740000000a00 */
[----:B------:R-:W-:Y:S01]  /*9cc0*/  @P5 VIADD R3, R3, 0x1 ;  /* 0x0000000103035836 */ /* 0x000fe20000000000 */
[----:B------:R-:W-:Y:S04]  /*9cd0*/  ISETP.GE.AND P5, PT, R11, RZ, PT ;  /* 0x000000ff0b00720c */ /* 0x000fe80003fa6270 */
[----:B------:R-:W-:Y:S04]  /*9ce0*/  @!P4 IADD3 R3, -R3, RZ, RZ ;  /* 0x000000ff0303c210 */ /* 0x000fe80007ffe1ff */
[C---:B------:R-:W-:Y:S04]  /*9cf0*/  SEL R3, R2.reuse, R3, !P0 ;  /* 0x0000000302037207 */ /* 0x040fe80004000000 */
[CC--:B------:R-:W-:Y:S01]  /*9d00*/  LEA R14, P4, R3.reuse, R126.reuse, 0x2 ;  /* 0x0000007e030e7211 */ /* 0x0c0fe200078810ff */
[----:B------:R-:W-:Y:S03]  /*9d10*/  @!P5 IMAD.MOV R9, RZ, RZ, -R9 ;  /* 0x000000ffff09d224 */ /* 0x000fe600078e0a09 */
[----:B------:R-:W-:Y:S02]  /*9d20*/  LEA.HI.X.SX32 R15, R3, R127, 0x2, P4 ;  /* 0x0000007f030f7211 */ /* 0x000fe400020f16ff */
        /* <DEDUP_REMOVED lines=9> */
[-C--:B-1----:R-:W-:Y:S04]  /*9dc0*/  IMAD R6, R11, R4.reuse, RZ ;  /* 0x000000040b067224 */ /* 0x082fe800078e02ff */
[C---:B------:R-:W-:Y:S01]  /*9dd0*/  IMAD R6, R9.reuse, R5, R6 ;  /* 0x0000000509067224 */ /* 0x040fe200078e0206 */
        /* <DEDUP_REMOVED lines=8> */
.L_x_5095:
[----:B------:R2:W-:Y:S01]  /*9e60*/  @P3 STS [R121+0x3000], RZ ;  /* 0x003000ff79003388 */ /* 0x0005e20000000800 */
[----:B-1----:R-:W1:Y:S01]  /*9e70*/  @!P3 LDC.64 R2, c[0x0][0x248] ;  /* 0x00009200ff02bb82 */ /* 0x002e620000000a00 */
        /* <DEDUP_REMOVED lines=22> */
[C---:B-1----:R-:W-:Y:S03]  /*9fe0*/  @!P3 LEA R12, P5, R2.reuse, R6, 0x6 ;  /* 0x00000006020cb211 */ /* 0x042fe600078a30ff */
        /* <DEDUP_REMOVED lines=21> */
.L_x_5094:
[----:B------:R-:W-:Y:S01]  /*a140*/  IADD3 R92, R120, -0x1, RZ ;  /* 0xffffffff785c7810 */ /* 0x000fe20007ffe0ff */
[----:B------:R-:W-:Y:S03]  /*a150*/  LDSM.16.MT88.4 R88, [R110+0x6000] ;  /* 0x006000006e58783b */ /* 0x000fe60000004200 */
[----:B-1----:R-:W-:Y:S04]  /*a160*/  LEA R2, R92, R129, 0x6 ;  /* 0x000000815c027211 */ /* 0x002fe800078e30ff */
[C---:B------:R-:W-:Y:S02]  /*a170*/  IADD3 R5, R2.reuse, 0x10, RZ ;  /* 0x0000001002057810 */ /* 0x040fe40007ffe0ff */
[----:B--2---:R-:W-:Y:S02]  /*a180*/  I2FP.F32.S32 R10, R2 ;  /* 0x00000002000a7245 */ /* 0x004fe40000201400 */
[----:B------:R-:W-:Y:S02]  /*a190*/  I2FP.F32.S32 R5, R5 ;  /* 0x0000000500057245 */ /* 0x000fe40000201400 */
[----:B------:R-:W-:Y:S01]  /*a1a0*/  IADD3 R16, R2, 0x1, RZ ;  /* 0x0000000102107810 */ /* 0x000fe20007ffe0ff */
[-C--:B------:R-:W-:Y:S01]  /*a1b0*/  FFMA.FTZ R153, R0, R10.reuse, R153 ;  /* 0x0000000a00997223 */ /* 0x080fe20000010099 */
[----:B------:R-:W-:Y:S01]  /*a1c0*/  IADD3 R12, R2, 0x8, RZ ;  /* 0x00000008020c7810 */ /* 0x000fe20007ffe0ff */
[CC--:B------:R-:W-:Y:S01]  /*a1d0*/  FFMA.FTZ R151, R0.reuse, R5.reuse, R151 ;  /* 0x0000000500977223 */ /* 0x0c0fe20000010097 */
[----:B------:R-:W-:Y:S01]  /*a1e0*/  FFMA.FTZ R148, R0, R5, R148 ;  /* 0x0000000500947223 */ /* 0x000fe20000010094 */
        /* <DEDUP_REMOVED lines=8> */
[----:B------:R-:W-:Y:S01]  /*a270*/  IADD3 R3, R2, 0x11, RZ ;  /* 0x0000001102037810 */ /* 0x000fe20007ffe0ff */
[CC--:B------:R-:W-:Y:S01]  /*a280*/  FFMA.FTZ R145, R0.reuse, R5.reuse, R145 ;  /* 0x0000000500917223 */ /* 0x0c0fe20000010091 */
[----:B------:R-:W-:Y:S01]  /*a290*/  I2FP.F32.S32 R4, R4 ;  /* 0x0000000400047245 */ /* 0x000fe20000201400 */
        /* <DEDUP_REMOVED lines=8> */
[----:B------:R-:W-:Y:S01]  /*a320*/  FFMA.FTZ R12, R0, R12, R155 ;  /* 0x0000000c000c7223 */ /* 0x000fe2000001009b */
[----:B------:R-:W-:Y:S01]  /*a330*/  IADD3 R4, R2, 0x18, RZ ;  /* 0x0000001802047810 */ /* 0x000fe20007ffe0ff */
[----:B------:R-:W-:Y:S01]  /*a340*/  FFMA.FTZ R149, R0, R3, R149 ;  /* 0x0000000300957223 */ /* 0x000fe20000010095 */
[----:B------:R-:W-:Y:S01]  /*a350*/  FMNMX.FTZ R5, R16, R5, !PT ;  /* 0x0000000510057209 */ /* 0x000fe20007810000 */
[----:B------:R-:W-:Y:S01]  /*a360*/  FFMA.FTZ R146, R0, R3, R146 ;  /* 0x0000000300927223 */ /* 0x000fe20000010092 */
[----:B------:R-:W-:Y:S02]  /*a370*/  IADD3 R3, R2, 0x20, RZ ;  /* 0x0000002002037810 */ /* 0x000fe40007ffe0ff */
[----:B------:R-:W-:Y:S02]  /*a380*/  FMNMX.FTZ R6, R161, R6, !PT ;  /* 0x00000006a1067209 */ /* 0x000fe40007810000 */
[----:B------:R-:W-:Y:S02]  /*a390*/  I2FP.F32.S32 R4, R4 ;  /* 0x0000000400047245 */ /* 0x000fe40000201400 */
[----:B------:R-:W-:Y:S02]  /*a3a0*/  FMNMX.FTZ R7, R12, R5, !PT ;  /* 0x000000050c077209 */ /* 0x000fe40007810000 */
[----:B------:R-:W-:Y:S01]  /*a3b0*/  I2FP.F32.S32 R3, R3 ;  /* 0x0000000300037245 */ /* 0x000fe20000201400 */
[C---:B------:R-:W-:Y:S01]  /*a3c0*/  FFMA.FTZ R147, R0.reuse, R4, R147 ;  /* 0x0000000400937223 */ /* 0x040fe20000010093 */
[----:B------:R-:W-:Y:S01]  /*a3d0*/  FMNMX.FTZ R6, R159, R6, !PT ;  /* 0x000000069f067209 */ /* 0x000fe20007810000 */
[----:B------:R-:W-:Y:S01]  /*a3e0*/  FFMA.FTZ R144, R0, R4, R144 ;  /* 0x0000000400907223 */ /* 0x000fe20000010090 */
[----:B------:R-:W-:Y:S01]  /*a3f0*/  FMNMX.FTZ R7, R8, R7, !PT ;  /* 0x0000000708077209 */ /* 0x000fe20007810000 */
[-C--:B------:R-:W-:Y:S01]  /*a400*/  FFMA.FTZ R138, R0, R3.reuse, R138 ;  /* 0x00000003008a7223 */ /* 0x080fe2000001008a */
[----:B------:R-:W-:Y:S01]  /*a410*/  IADD3 R4, R2, 0x21, RZ ;  /* 0x0000002102047810 */ /* 0x000fe20007ffe0ff */
        /* <DEDUP_REMOVED lines=23> */
[----:B------:R-:W-:Y:S02]  /*a590*/  I2FP.F32.S32 R3, R3 ;  /* 0x0000000300037245 */ /* 0x000fe40000201400 */
[----:B------:R-:W-:Y:S02]  /*a5a0*/  FMNMX.FTZ R5, R107, R6, !PT ;  /* 0x000000066b057209 */ /* 0x000fe40007810000 */
[----:B------:R-:W-:Y:S01]  /*a5b0*/  IADD3 R9, R2, 0x31, RZ ;  /* 0x0000003102097810 */ /* 0x000fe20007ffe0ff */
[CC--:B------:R-:W-:Y:S01]  /*a5c0*/  FFMA.FTZ R98, R0.reuse, R3.reuse, R98 ;  /* 0x0000000300627223 */ /* 0x0c0fe20000010062 */
        /* <DEDUP_REMOVED lines=10> */
[----:B------:R-:W-:Y:S02]  /*a670*/  IADD3 R5, R2, 0x39, RZ ;  /* 0x0000003902057810 */ /* 0x000fe40007ffe0ff */
[----:B------:R-:W-:Y:S01]  /*a680*/  FMNMX.FTZ R2, R98, R7, !PT ;  /* 0x0000000762027209 */ /* 0x000fe20007810000 */
[CC--:B------:R-:W-:Y:S01]  /*a690*/  FFMA.FTZ R87, R0.reuse, R3.reuse, R87 ;  /* 0x0000000300577223 */ /* 0x0c0fe20000010057 */
[----:B------:R-:W-:Y:S01]  /*a6a0*/  FMNMX.FTZ R4, R99, R4, !PT ;  /* 0x0000000463047209 */ /* 0x000fe20007810000 */
[C---:B------:R-:W-:Y:S01]  /*a6b0*/  FFMA.FTZ R93, R0.reuse, R3, R93 ;  /* 0x00000003005d7223 */ /* 0x040fe2000001005d */
        /* <DEDUP_REMOVED lines=29> */
[--C-:B------:R-:W-:Y:S01]  /*a890*/  FFMA.FTZ R141, R157, UR4, -R140.reuse ;  /* 0x000000049d8d7c23 */ /* 0x100fe2000801088c */
[----:B------:R-:W-:Y:S01]  /*a8a0*/  FSEL R103, R103, RZ, P0 ;  /* 0x000000ff67677208 */ /* 0x000fe20000000000 */
        /* <DEDUP_REMOVED lines=23> */
[----:B------:R-:W-:Y:S01]  /*aa20*/  FMUL.FTZ R35, R4, R71 ;  /* 0x0000004704237220 */ /* 0x000fe20000410000 */
[----:B------:R-:W-:Y:S01]  /*aa30*/  FFMA.FTZ R70, R8, UR4, -R103 ;  /* 0x0000000408467c23 */ /* 0x000fe20008010867 */
[C---:B------:R-:W-:Y:S01]  /*aa40*/  FMUL.FTZ R10, R4.reuse, R82 ;  /* 0x00000052040a7220 */ /* 0x040fe20000410000 */
[----:B------:R-:W-:Y:S01]  /*aa50*/  FMUL.FTZ R11, R4, R83 ;  /* 0x00000053040b7220 */ /* 0x000fe20000410000 */
[----:B------:R-:W-:Y:S01]  /*aa60*/  FMUL.FTZ R8, R84, R80 ;  /* 0x0000005054087220 */ /* 0x000fe20000410000 */
[----:B---3--:R-:W-:Y:S01]  /*aa70*/  FFMA.FTZ R78, R4, R139, R9 ;  /* 0x0000008b044e7223 */ /* 0x008fe20000010009 */
[--C-:B------:R-:W-:Y:S01]  /*aa80*/  FFMA.FTZ R74, R16, UR4, -R103.reuse ;  /* 0x00000004104a7c23 */ /* 0x100fe20008010867 */
[--C-:B------:R-:W-:Y:S01]  /*aa90*/  FFMA.FTZ R71, R12, UR4, -R103.reuse ;  /* 0x000000040c477c23 */ /* 0x100fe20008010867 */
[----:B------:R-:W-:Y:S01]  /*aaa0*/  MUFU.EX2 R70, R70 ;  /* 0x0000004600467308 */ /* 0x000fe20000000800 */
[C---:B------:R-:W-:Y:S01]  /*aab0*/  FMUL.FTZ R14, R4.reuse, R62 ;  /* 0x0000003e040e7220 */ /* 0x040fe20000410000 */
[----:B------:R-:W-:Y:S01]  /*aac0*/  FMUL.FTZ R15, R4, R63 ;  /* 0x0000003f040f7220 */ /* 0x000fe20000410000 */
[----:B------:R-:W-:Y:S01]  /*aad0*/  FMUL.FTZ R12, R84, R60 ;  /* 0x0000003c540c7220 */ /* 0x000fe20000410000 */
[----:B------:R-:W-:Y:S01]  /*aae0*/  FMUL.FTZ R19, R4, R79 ;  /* 0x0000004f04137220 */ /* 0x000fe20000410000 */
[----:B-1----:R-:W-:Y:S01]  /*aaf0*/  F2FP.F16.F32.PACK_AB R65, R141, R9 ;  /* 0x000000098d41723e */ /* 0x002fe200000000ff */
[----:B------:R-:W-:Y:S01]  /*ab00*/  FMUL.FTZ R9, R84, R81 ;  /* 0x0000005154097220 */ /* 0x000fe20000410000 */
[----:B------:R-:W-:Y:S03]  /*ab10*/  LDSM.16.MT88.4 R60, [R110+0x7000] ;  /* 0x007000006e3c783b */ /* 0x000fe60000004200 */
[----:B------:R-:W-:Y:S01]  /*ab20*/  MUFU.EX2 R74, R74 ;  /* 0x0000004a004a7308 */ /* 0x000fe20000000800 */
[C---:B------:R-:W-:Y:S01]  /*ab30*/  FMUL.FTZ R22, R4.reuse, R58 ;  /* 0x0000003a04167220 */ /* 0x040fe20000410000 */
[C---:B------:R-:W-:Y:S01]  /*ab40*/  FMUL.FTZ R23, R4.reuse, R59 ;  /* 0x0000003b04177220 */ /* 0x040fe20000410000 */
[C---:B------:R-:W-:Y:S01]  /*ab50*/  FMUL.FTZ R27, R4.reuse, R75 ;  /* 0x0000004b041b7220 */ /* 0x040fe20000410000 */
[C---:B------:R-:W-:Y:S01]  /*ab60*/  FMUL.FTZ R30, R4.reuse, R54 ;  /* 0x00000036041e7220 */ /* 0x040fe20000410000 */
[C---:B------:R-:W-:Y:S01]  /*ab70*/  FMUL.FTZ R31, R4.reuse, R55 ;  /* 0x00000037041f7220 */ /* 0x040fe20000410000 */
[C---:B------:R-:W-:Y:S01]  /*ab80*/  FMUL.FTZ R6, R4.reuse, R66 ;  /* 0x0000004204067220 */ /* 0x040fe20000410000 */
[----:B------:R-:W1:Y:S03]  /*ab90*/  LDSM.16.MT88.4 R80, [R108+0x6000] ;  /* 0x006000006c50783b */ /* 0x000e660000004200 */
        /* <DEDUP_REMOVED lines=12> */
[----:B------:R-:W3:Y:S01]  /*ac60*/  LDSM.16.MT88.4 R56, [R108+0x7000] ;  /* 0x007000006c38783b */ /* 0x000ee20000004200 */
[C---:B------:R-:W-:Y:S01]  /*ac70*/  FMUL.FTZ R16, R84.reuse, R76 ;  /* 0x0000004c54107220 */ /* 0x040fe20000410000 */
[C---:B------:R-:W-:Y:S01]  /*ac80*/  FMUL.FTZ R24, R84.reuse, R72 ;  /* 0x0000004854187220 */ /* 0x040fe20000410000 */
[----:B------:R-:W-:Y:S03]  /*ac90*/  FMUL.FTZ R25, R84, R73 ;  /* 0x0000004954197220 */ /* 0x000fe60000410000 */
[----:B------:R-:W4:Y:S01]  /*aca0*/  MUFU.EX2 R85, R85 ;  /* 0x0000005500557308 */ /* 0x000f220000000800 */
[----:B--2---:R-:W-:Y:S01]  /*acb0*/  F2FP.F16.F32.PACK_AB R66, R70, R71 ;  /* 0x000000474642723e */ /* 0x004fe200000000ff */
[C---:B------:R-:W-:Y:S01]  /*acc0*/  FMUL.FTZ R32, R84.reuse, R68 ;  /* 0x0000004454207220 */ /* 0x040fe20000410000 */
[C---:B------:R-:W-:Y:S01]  /*acd0*/  FMUL.FTZ R33, R84.reuse, R69 ;  /* 0x0000004554217220 */ /* 0x040fe20000410000 */
[----:B------:R-:W2:Y:S01]  /*ace0*/  LDSM.16.MT88.4 R52, [R110+0x8000] ;  /* 0x008000006e34783b */ /* 0x000ea20000004200 */
[C---:B------:R-:W-:Y:S01]  /*acf0*/  FMUL.FTZ R36, R84.reuse, R36 ;  /* 0x0000002454247220 */ /* 0x040fe20000410000 */
[C---:B------:R-:W-:Y:S01]  /*ad00*/  FMUL.FTZ R37, R84.reuse, R37 ;  /* 0x0000002554257220 */ /* 0x040fe20000410000 */
[C---:B------:R-:W-:Y:S03]  /*ad10*/  FMUL.FTZ R40, R84.reuse, R40 ;  /* 0x0000002854287220 */ /* 0x040fe60000410000 */
[----:B------:R-:W5:Y:S01]  /*ad20*/  MUFU.EX2 R143, R143 ;  /* 0x0000008f008f7308 */ /* 0x000f620000000800 */
[C---:B------:R-:W-:Y:S01]  /*ad30*/  FMUL.FTZ R41, R84.reuse, R41 ;  /* 0x0000002954297220 */ /* 0x040fe20000410000 */
[C---:B------:R-:W-:Y:S01]  /*ad40*/  FMUL.FTZ R44, R84.reuse, R44 ;  /* 0x0000002c542c7220 */ /* 0x040fe20000410000 */
[C---:B------:R-:W-:Y:S01]  /*ad50*/  FMUL.FTZ R45, R84.reuse, R45 ;  /* 0x0000002d542d7220 */ /* 0x040fe20000410000 */
[C---:B------:R-:W-:Y:S01]  /*ad60*/  FMUL.FTZ R48, R84.reuse, R48 ;  /* 0x0000003054307220 */ /* 0x040fe20000410000 */
[----:B------:R-:W-:Y:S01]  /*ad70*/  FMUL.FTZ R49, R84, R49 ;  /* 0x0000003154317220 */ /* 0x000fe20000410000 */
[--C-:B------:R-:W-:Y:S01]  /*ad80*/  FFMA.FTZ R69, R147, UR4, -R140.reuse ;  /* 0x0000000493457c23 */ /* 0x100fe2000801088c */
[--C-:B------:R-:W-:Y:S01]  /*ad90*/  FFMA.FTZ R73, R151, UR4, -R140.reuse ;  /* 0x0000000497497c23 */ /* 0x100fe2000801088c */
[----:B------:R-:W-:Y:S01]  /*ada0*/  FFMA.FTZ R68, R149, UR4, -R140 ;  /* 0x0000000495447c23 */ /* 0x000fe2000801088c */
[----:B----4-:R-:W-:Y:S01]  /*adb0*/  F2FP.F16.F32.PACK_AB R67, R85, R104 ;  /* 0x000000685543723e */ /* 0x010fe200000000ff */
[----:B------:R-:W-:Y:S01]  /*adc0*/  FFMA.FTZ R72, R148, UR4, -R103 ;  /* 0x0000000494487c23 */ /* 0x000fe20008010867 */
[----:B------:R-:W-:Y:S01]  /*add0*/  FADD.FTZ R141, R141, R78 ;  /* 0x0000004e8d8d7221 */ /* 0x000fe20000010000 */
[----:B------:R-:W-:Y:S01]  /*ade0*/  MUFU.EX2 R69, R69 ;  /* 0x0000004500457308 */ /* 0x000fe20000000800 */
[----:B------:R-:W-:Y:S01]  /*adf0*/  LDSM.16.MT88.4 R76, [R108+0x6c00] ;  /* 0x006c00006c4c783b */ /* 0x000fe20000004200 */
[----:B------:R-:W-:Y:S01]  /*ae00*/  ISETP.GT.AND P0, PT, R120, 0x1, PT ;  /* 0x000000017800780c */ /* 0x000fe20003f04270 */
[----:B------:R-:W-:Y:S01]  /*ae10*/  FADD.FTZ R104, R104, R141 ;  /* 0x0000008d68687221 */ /* 0x000fe20000010000 */
[----:B------:R-:W-:Y:S02]  /*ae20*/  MOV R141, R137 ;  /* 0x00000089008d7202 */ /* 0x000fe40000000f00 */
[----:B-----5:R-:W-:Y:S01]  /*ae30*/  F2FP.F16.F32.PACK_AB R64, R74, R143 ;  /* 0x0000008f4a40723e */ /* 0x020fe200000000ff */
[----:B------:R-:W-:Y:S03]  /*ae40*/  FFMA.FTZ R143, R84, R135, R143 ;  /* 0x00000087548f7223 */ /* 0x000fe6000001008f */
[----:B------:R-:W-:Y:S01]  /*ae50*/  MUFU.EX2 R73, R73 ;  /* 0x0000004900497308 */ /* 0x000fe20000000800 */
[----:B------:R-:W-:Y:S01]  /*ae60*/  FADD.FTZ R104, R85, R104 ;  /* 0x0000006855687221 */ /* 0x000fe20000010000 */
[----:B------:R-:W-:Y:S01]  /*ae70*/  MOV R120, R92 ;  /* 0x0000005c00787202 */ /* 0x000fe20000000f00 */
[----:B------:R-:W-:Y:S01]  /*ae80*/  FADD.FTZ R74, R74, R143 ;  /* 0x0000008f4a4a7221 */ /* 0x000fe20000010000 */
[C---:B------:R-:W-:Y:S06]  /*ae90*/  HMMA.16816.F32 R4, R64.reuse, R88, R4 ;  /* 0x000000584004723c */ /* 0x040fec0000001804 */
[----:B------:R-:W4:Y:S01]  /*aea0*/  MUFU.EX2 R68, R68 ;  /* 0x0000004400447308 */ /* 0x000f220000000800 */
[----:B------:R-:W-:Y:S01]  /*aeb0*/  FADD.FTZ R71, R71, R74 ;  /* 0x0000004a47477221 */ /* 0x000fe20000010000 */
[C---:B------:R-:W-:Y:S03]  /*aec0*/  HMMA.16816.F32 R8, R64.reuse, R90, R8 ;  /* 0x0000005a4008723c */ /* 0x040fe60000001808 */
[----:B------:R-:W-:Y:S03]  /*aed0*/  FADD.FTZ R71, R70, R71 ;  /* 0x0000004746477221 */ /* 0x000fe60000010000 */
[C---:B-1----:R-:W-:Y:S02]  /*aee0*/  HMMA.16816.F32 R12, R64.reuse, R80, R12 ;  /* 0x00000050400c723c */ /* 0x042fe4000000180c */
[----:B------:R-:W-:Y:S03]  /*aef0*/  MUFU.EX2 R72, R72 ;  /* 0x0000004800487308 */ /* 0x000fe60000000800 */
[--C-:B------:R-:W-:Y:S01]  /*af00*/  FFMA.FTZ R88, R145, UR4, -R140.reuse ;  /* 0x0000000491587c23 */ /* 0x100fe2000801088c */
[C---:B------:R-:W-:Y:S01]  /*af10*/  HMMA.16816.F32 R16, R64.reuse, R82, R16 ;  /* 0x000000524010723c */ /* 0x040fe20000001810 */
[----:B------:R-:W-:Y:S05]  /*af20*/  LDSM.16.MT88.4 R80, [R110+0x6c00] ;  /* 0x006c00006e50783b */ /* 0x000fea0000004200 */
[----:B------:R-:W-:Y:S01]  /*af30*/  MUFU.EX2 R138, R138 ;  /* 0x0000008a008a7308 */ /* 0x000fe20000000800 */
[--C-:B------:R-:W-:Y:S01]  /*af40*/  FFMA.FTZ R91, R106, UR4, -R140.reuse ;  /* 0x000000046a5b7c23 */ /* 0x100fe2000801088c */
[C---:B------:R-:W-:Y:S08]  /*af50*/  HMMA.16816.F32 R20, R64.reuse, R60, R20 ;  /* 0x0000003c4014723c */ /* 0x040ff00000001814 */
[----:B------:R-:W1:Y:S01]  /*af60*/  MUFU.EX2 R88, R88 ;  /* 0x0000005800587308 */ /* 0x000e620000000800 */
[C---:B------:R-:W-:Y:S01]  /*af70*/  HMMA.16816.F32 R24, R64.reuse, R62, R24 ;  /* 0x0000003e4018723c */ /* 0x040fe20000001818 */
[----:B------:R-:W-:Y:S02]  /*af80*/  LDSM.16.MT88.4 R60, [R108+0x6800] ;  /* 0x006800006c3c783b */ /* 0x000fe40000004200 */
[----:B------:R-:W-:Y:S03]  /*af90*/  FFMA.FTZ R106, R105, UR4, -R140 ;  /* 0x00000004696a7c23 */ /* 0x000fe6000801088c */
        /* <DEDUP_REMOVED lines=10> */
[----:B------:R-:W2:Y:S08]  /*b040*/  LDSM.16.MT88.4 R52, [R108+0x8000] ;  /* 0x008000006c34783b */ /* 0x000eb00000004200 */
[----:B------:R-:W3:Y:S10]  /*b050*/  MUFU.EX2 R89, R89 ;  /* 0x0000005900597308 */ /* 0x000ef40000000800 */
[----:B------:R-:W-:Y:S10]  /*b060*/  MUFU.EX2 R106, R106 ;  /* 0x0000006a006a7308 */ /* 0x000ff40000000800 */
[----:B------:R-:W-:Y:S10]  /*b070*/  MUFU.EX2 R102, R102 ;  /* 0x0000006600667308 */ /* 0x000ff40000000800 */
[----:B------:R-:W-:Y:S10]  /*b080*/  MUFU.EX2 R101, R101 ;  /* 0x0000006500657308 */ /* 0x000ff40000000800 */
[----:B------:R-:W-:Y:S01]  /*b090*/  MUFU.EX2 R100, R100 ;  /* 0x0000006400647308 */ /* 0x000fe20000000800 */
[C---:B--2---:R-:W-:Y:S06]  /*b0a0*/  HMMA.16816.F32 R44, R64.reuse, R52, R44 ;  /* 0x00000034402c723c */ /* 0x044fec000000182c */
[----:B------:R-:W-:Y:S03]  /*b0b0*/  HMMA.16816.F32 R48, R64, R54, R48 ;  /* 0x000000364030723c */ /* 0x000fe60000001830 */
[----:B------:R-:W-:Y:S02]  /*b0c0*/  MUFU.EX2 R99, R99 ;  /* 0x0000006300637308 */ /* 0x000fe40000000800 */
[----:B----4-:R-:W-:Y:S01]  /*b0d0*/  F2FP.F16.F32.PACK_AB R53, R68, R73 ;  /* 0x000000494435723e */ /* 0x010fe200000000ff */
[----:B------:R-:W-:Y:S01]  /*b0e0*/  FADD.FTZ R73, R73, R104 ;  /* 0x0000006849497221 */ /* 0x000fe20000010000 */
[----:B------:R-:W-:Y:S01]  /*b0f0*/  FFMA.FTZ R65, R146, UR4, -R103 ;  /* 0x0000000492417c23 */ /* 0x000fe20008010867 */
[----:B-1----:R-:W-:Y:S03]  /*b100*/  F2FP.F16.F32.PACK_AB R55, R88, R69 ;  /* 0x000000455837723e */ /* 0x002fe600000000ff */
[----:B---3--:R-:W-:Y:S01]  /*b110*/  F2FP.F16.F32.PACK_AB R54, R89, R90 ;  /* 0x0000005a5936723e */ /* 0x008fe200000000ff */
[----:B------:R-:W-:Y:S01]  /*b120*/  FADD.FTZ R68, R68, R73 ;  /* 0x0000004944447221 */ /* 0x000fe20000010000 */
[----:B------:R-:W1:Y:S01]  /*b130*/  MUFU.EX2 R65, R65 ;  /* 0x0000004100417308 */ /* 0x000e620000000800 */
[--C-:B------:R-:W-:Y:S01]  /*b140*/  FFMA.FTZ R67, R98, UR4, -R140.reuse ;  /* 0x0000000462437c23 */ /* 0x100fe2000801088c */
[----:B------:R-:W-:Y:S01]  /*b150*/  FFMA.FTZ R66, R97, UR4, -R140 ;  /* 0x0000000461427c23 */ /* 0x000fe2000801088c */
[----:B------:R-:W-:Y:S01]  /*b160*/  FADD.FTZ R105, R69, R68 ;  /* 0x0000004445697221 */ /* 0x000fe20000010000 */
[--C-:B------:R-:W-:Y:S01]  /*b170*/  FFMA.FTZ R64, R93, UR4, -R103.reuse ;  /* 0x000000045d407c23 */ /* 0x100fe20008010867 */
[--C-:B------:R-:W-:Y:S01]  /*b180*/  FFMA.FTZ R98, R95, UR4, -R103.reuse ;  /* 0x000000045f627c23 */ /* 0x100fe20008010867 */
[--C-:B------:R-:W-:Y:S01]  /*b190*/  FFMA.FTZ R97, R94, UR4, -R103.reuse ;  /* 0x000000045e617c23 */ /* 0x100fe20008010867 */
[----:B------:R-:W-:Y:S03]  /*b1a0*/  FFMA.FTZ R140, R86, UR4, -R140 ;  /* 0x00000004568c7c23 */ /* 0x000fe6000801088c */
[----:B------:R-:W-:Y:S01]  /*b1b0*/  MUFU.EX2 R95, R67 ;  /* 0x00000043005f7308 */ /* 0x000fe20000000800 */
[----:B------:R-:W-:Y:S01]  /*b1c0*/  FFMA.FTZ R103, R96, UR4, -R103 ;  /* 0x0000000460677c23 */ /* 0x000fe20008010867 */
[----:B------:R-:W-:Y:S08]  /*b1d0*/  FADD.FTZ R105, R88, R105 ;  /* 0x0000006958697221 */ /* 0x000ff00000010000 */
[----:B------:R-:W2:Y:S01]  /*b1e0*/  MUFU.EX2 R94, R66 ;  /* 0x00000042005e7308 */ /* 0x000ea20000000800 */
[C---:B-1----:R-:W-:Y:S01]  /*b1f0*/  F2FP.F16.F32.PACK_AB R52, R65.reuse, R72 ;  /* 0x000000484134723e */ /* 0x042fe200000000ff */
[----:B------:R-:W-:Y:S02]  /*b200*/  FADD.FTZ R72, R72, R71 ;  /* 0x0000004748487221 */ /* 0x000fe40000010000 */
[----:B------:R-:W-:Y:S02]  /*b210*/  LDSM.16.MT88.4 R68, [R108+0x7c00] ;  /* 0x007c00006c44783b */ /* 0x000fe40000004200 */
[----:B------:R-:W-:Y:S02]  /*b220*/  FADD.FTZ R135, R65, R72 ;  /* 0x0000004841877221 */ /* 0x000fe40000010000 */
[C---:B------:R-:W-:Y:S02]  /*b230*/  HMMA.16816.F32 R4, R52.reuse, R56, R4 ;  /* 0x000000383404723c */ /* 0x040fe40000001804 */
[----:B------:R-:W-:Y:S02]  /*b240*/  MUFU.EX2 R96, R64 ;  /* 0x0000004000607308 */ /* 0x000fe40000000800 */
[----:B------:R-:W-:Y:S01]  /*b250*/  LDSM.16.MT88.4 R72, [R110+0x7c00] ;  /* 0x007c00006e48783b */ /* 0x000fe20000004200 */
[----:B------:R-:W-:Y:S01]  /*b260*/  FADD.FTZ R90, R90, R135 ;  /* 0x000000875a5a7221 */ /* 0x000fe20000010000 */
[C---:B------:R-:W-:Y:S06]  /*b270*/  HMMA.16816.F32 R8, R52.reuse, R58, R8 ;  /* 0x0000003a3408723c */ /* 0x040fec0000001808 */
[----:B------:R-:W-:Y:S01]  /*b280*/  MUFU.EX2 R93, R87 ;  /* 0x00000057005d7308 */ /* 0x000fe20000000800 */
[----:B--2---:R-:W-:Y:S01]  /*b290*/  F2FP.F16.F32.PACK_AB R85, R94, R95 ;  /* 0x0000005f5e55723e */ /* 0x004fe200000000ff */
[----:B------:R-:W1:Y:S03]  /*b2a0*/  LDSM.16.MT88.4 R56, [R108+0x6400] ;  /* 0x006400006c38783b */ /* 0x000e660000004200 */
[----:B------:R-:W-:Y:S05]  /*b2b0*/  FADD.FTZ R89, R89, R90 ;  /* 0x0000005a59597221 */ /* 0x000fea0000010000 */
[----:B------:R-:W2:Y:S10]  /*b2c0*/  MUFU.EX2 R140, R140 ;  /* 0x0000008c008c7308 */ /* 0x000eb40000000800 */
[----:B------:R-:W-:Y:S10]  /*b2d0*/  MUFU.EX2 R98, R98 ;  /* 0x0000006200627308 */ /* 0x000ff40000000800 */
[----:B------:R-:W3:Y:S01]  /*b2e0*/  MUFU.EX2 R97, R97 ;  /* 0x0000006100617308 */ /* 0x000ee20000000800 */
[----:B--2---:R-:W-:Y:S09]  /*b2f0*/  F2FP.F16.F32.PACK_AB R87, R140, R93 ;  /* 0x0000005d8c57723e */ /* 0x004ff200000000ff */
[----:B------:R-:W2:Y:S01]  /*b300*/  MUFU.EX2 R103, R103 ;  /* 0x0000006700677308 */ /* 0x000ea20000000800 */
[----:B---3--:R-:W-:Y:S01]  /*b310*/  F2FP.F16.F32.PACK_AB R84, R97, R98 ;  /* 0x000000626154723e */ /* 0x008fe200000000ff */
[C---:B-1----:R-:W-:Y:S06]  /*b320*/  HMMA.16816.F32 R12, R52.reuse, R56, R12 ;  /* 0x00000038340c723c */ /* 0x042fec000000180c */
[C---:B------:R-:W-:Y:S01]  /*b330*/  HMMA.16816.F32 R16, R52.reuse, R58, R16 ;  /* 0x0000003a3410723c */ /* 0x040fe20000001810 */
[----:B------:R-:W1:Y:S04]  /*b340*/  LDSM.16.MT88.4 R56, [R110+0x7400] ;  /* 0x007400006e38783b */ /* 0x000e680000004200 */
        /* <DEDUP_REMOVED lines=33> */
[C---:B-1----:R-:W-:Y:S03]  /*b560*/  HMMA.16816.F32 R4, R52.reuse, R56, R4 ;  /* 0x000000383404723c */ /* 0x042fe60000001804 */
[----:B------:R-:W-:Y:S03]  /*b570*/  FADD.FTZ R135, R103, R96 ;  /* 0x0000006067877221 */ /* 0x000fe60000010000 */
        /* <DEDUP_REMOVED lines=12> */
[C---:B------:R-:W-:Y:S06]  /*b640*/  HMMA.16816.F32 R40, R52.reuse, R58, R40 ;  /* 0x0000003a3428723c */ /* 0x040fec0000001828 */
[C---:B--2---:R-:W-:Y:S06]  /*b650*/  HMMA.16816.F32 R44, R52.reuse, R60, R44 ;  /* 0x0000003c342c723c */ /* 0x044fec000000182c */
[----:B------:R-:W-:Y:S06]  /*b660*/  HMMA.16816.F32 R48, R52, R62, R48 ;  /* 0x0000003e3430723c */ /* 0x000fec0000001830 */
[C---:B------:R-:W-:Y:S01]  /*b670*/  HMMA.16816.F32 R64, R84.reuse, R80, R4 ;  /* 0x000000505440723c */ /* 0x040fe20000001804 */
[----:B------:R-:W1:Y:S05]  /*b680*/  LDSM.16.MT88.4 R4, [R110+0x8c00] ;  /* 0x008c00006e04783b */ /* 0x000e6a0000004200 */
[C---:B------:R-:W-:Y:S03]  /*b690*/  HMMA.16816.F32 R80, R84.reuse, R82, R8 ;  /* 0x000000525450723c */ /* 0x040fe60000001808 */
[----:B------:R-:W2:Y:S03]  /*b6a0*/  LDSM.16.MT88.4 R8, [R108+0x8c00] ;  /* 0x008c00006c08783b */ /* 0x000ea60000004200 */
        /* <DEDUP_REMOVED lines=8> */
[C---:B--2---:R-:W-:Y:S06]  /*b730*/  HMMA.16816.F32 R44, R84.reuse, R8, R44 ;  /* 0x00000008542c723c */ /* 0x044fec000000182c */
[----:B------:R-:W-:Y:S07]  /*b740*/  HMMA.16816.F32 R48, R84, R10, R48 ;  /* 0x0000000a5430723c */ /* 0x000fee0000001830 */
[----:B------:R-:W-:Y:S04]  /*b750*/  MOV R85, R2 ;  /* 0x0000000200557202 */ /* 0x000fe80000000f00 */
[----:B------:R-:W-:Y:S01]  /*b760*/  MOV R84, R3 ;  /* 0x0000000300547202 */ /* 0x000fe20000000f00 */
[----:B------:R-:W-:Y:S01]  /*b770*/  @!UPT UIADD3 URZ, URZ, URZ, URZ ;  /* 0x0000003f3f3ff290 */ /* 0x000fe2000fffe03f */
[----:B------:R-:W-:Y:S11]  /*b780*/  @P0 BRA `(.L_x_5096) ;  /* 0xffffffd0009c0947 */ /* 0x000ff6000383ffff */
.L_x_5092:
        /* <DEDUP_REMOVED lines=167> */
.L_x_5097:
[----:B------:R-:W1:Y:S01]  /*c200*/  S2R R22, SR_CTAID.Z ;  /* 0x0000000000167919 */ /* 0x000e620000002700 */
[----:B------:R-:W1:Y:S01]  /*c210*/  LDC R2, c[0x0][0x270] ;  /* 0x00009c00ff027b82 */ /* 0x000e620000000800 */
[----:B------:R-:W1:Y:S07]  /*c220*/  S2R R25, SR_CTAID.Y ;  /* 0x0000000000197919 */ /* 0x000e6e0000002600 */
[----:B------:R-:W2:Y:S01]  /*c230*/  LDC R23, c[0x0][0x2c4] ;  /* 0x0000b100ff177b82 */ /* 0x000ea20000000800 */
[----:B-1----:R-:W-:-:S04]  /*c240*/  IMAD R2, R25, R2, R22 ;  /* 0x0000000219027224 */ /* 0x002fc800078e0216 */
[----:B--2---:R-:W-:-:S07]  /*c250*/  IMAD R23, R2, R23, RZ ;  /* 0x0000001702177224 */ /* 0x004fce00078e02ff */
.L_x_5098:
[----:B------:R-:W1:Y:S01]  /*c260*/  S2R R20, SR_TID.X ;  /* 0x0000000000147919 */ /* 0x000e620000002100 */
[----:B------:R-:W2:Y:S01]  /*c270*/  LDC.64 R2, c[0x0][0x290] ;  /* 0x0000a400ff027b82 */ /* 0x000ea20000000a00 */
[----:B------:R-:W-:Y:S01]  /*c280*/  LOP3.LUT R9, R9, 0xffffffe0, RZ, 0xc0, !PT ;  /* 0xffffffe009097812 */ /* 0x000fe200078ec0ff */
[----:B------:R-:W-:Y:S06]  /*c290*/  BSSY B0, `(.L_x_5099) ;  /* 0x0000037000007945 */ /* 0x000fec0003800000 */
[----:B------:R-:W-:Y:S01]  /*c2a0*/  BAR.SYNC.DEFER_BLOCKING 0x0 ;  /* 0x0000000000007b1d */ /* 0x000fe20000010000 */
[----:B------:R-:W-:Y:S01]  /*c2b0*/  SHF.R.S32.HI R27, RZ, 0x1f, R25 ;  /* 0x0000001fff1b7819 */ /* 0x000fe20000011419 */
[----:B------:R-:W-:Y:S01]  /*c2c0*/  IMAD.IADD R0, R0, 0x1, -R9 ;  /* 0x0000000100007824 */ /* 0x000fe200078e0a09 */
[----:B------:R-:W-:-:S05]  /*c2d0*/  SHF.R.S32.HI R26, RZ, 0x1f, R11 ;  /* 0x0000001fff1a7819 */ /* 0x000fca000001140b */
[----:B------:R-:W4:Y:S01]  /*c2e0*/  LDC.64 R4, c[0x0][0x298] ;  /* 0x0000a600ff047b82 */ /* 0x000f220000000a00 */
[----:B------:R-:W-:Y:S01]  /*c2f0*/  ISETP.NE.AND P0, PT, R123, -0x1, PT ;  /* 0xffffffff7b00780c */ /* 0x000fe20003f05270 */
[----:B------:R-:W5:Y:S01]  /*c300*/  S2R R21, SR_CTAID.X ;  /* 0x0000000000157919 */ /* 0x000f620000002500 */
[----:B------:R-:W-:Y:S02]  /*c310*/  LEA.HI R26, R26, R11, RZ, 0x2 ;  /* 0x0000000b1a1a7211 */ /* 0x000fe400078f10ff */
[----:B------:R-:W-:Y:S02]  /*c320*/  LOP3.LUT P1, RZ, R0, 0x3, RZ, 0xc0, !PT ;  /* 0x0000000300ff7812 */ /* 0x000fe4000782c0ff */
[----:B------:R-:W-:Y:S02]  /*c330*/  LOP3.LUT R26, R26, 0xffffffc, RZ, 0xc0, !PT ;  /* 0x0ffffffc1a1a7812 */ /* 0x000fe400078ec0ff */
[----:B------:R-:W-:-:S03]  /*c340*/  SHF.R.S32.HI R125, RZ, 0x1f, R124 ;  /* 0x0000001fff7d7819 */ /* 0x000fc6000001147c */
[----:B------:R-:W-:Y:S02]  /*c350*/  IMAD.IADD R11, R11, 0x1, -R26 ;  /* 0x000000010b0b7824 */ /* 0x000fe400078e0a1a */
[-C--:B--2---:R-:W-:Y:S02]  /*c360*/  IMAD R24, R27, R2.reuse, RZ ;  /* 0x000000021b187224 */ /* 0x084fe400078e02ff */
[C---:B------:R-:W-:Y:S01]  /*c370*/  IMAD.WIDE.U32 R32, R25.reuse, R2, RZ ;  /* 0x0000000219207225 */ /* 0x040fe200078e00ff */
[----:B---3--:R2:W3:Y:S03]  /*c380*/  LDS.128 R16, [R121+0x800] ;  /* 0x0008000079107984 */ /* 0x0084e60000000c00 */
[----:B------:R-:W-:Y:S01]  /*c390*/  IMAD R24, R25, R3, R24 ;  /* 0x0000000319187224 */ /* 0x000fe200078e0218 */
[----:B------:R2:W2:Y:S01]  /*c3a0*/  LDS.128 R12, [R121+0x1800] ;  /* 0x00180000790c7984 */ /* 0x0004a20000000c00 */
[----:B-1----:R-:W-:Y:S01]  /*c3b0*/  SHF.R.S32.HI R9, RZ, 0x1f, R20 ;  /* 0x0000001fff097819 */ /* 0x002fe20000011414 */
[----:B----4-:R-:W-:-:S03]  /*c3c0*/  IMAD.WIDE.U32 R26, R123, R4, RZ ;  /* 0x000000047b1a7225 */ /* 0x010fc600078e00ff */
[----:B------:R-:W-:Y:S01]  /*c3d0*/  LEA.HI R0, R9, R20, RZ, 0x5 ;  /* 0x0000001409007211 */ /* 0x000fe200078f28ff */
[----:B------:R-:W-:Y:S01]  /*c3e0*/  IMAD R123, R123, R5, R27 ;  /* 0x000000057b7b7224 */ /* 0x000fe200078e021b */
[----:B------:R-:W-:Y:S01]  /*c3f0*/  SEL R31, R32, R26, !P0 ;  /* 0x0000001a201f7207 */ /* 0x000fe20004000000 */
[----:B------:R-:W-:Y:S01]  /*c400*/  @!P0 IMAD.IADD R123, R33, 0x1, R24 ;  /* 0x00000001217b8824 */ /* 0x000fe200078e0218 */
[----:B------:R-:W-:Y:S02]  /*c410*/  LOP3.LUT R3, R0, 0xffffffe0, RZ, 0xc0, !PT ;  /* 0xffffffe000037812 */ /* 0x000fe400078ec0ff */
[----:B------:R-:W-:Y:S02]  /*c420*/  LEA.HI.SX32 R24, R6, 0x20, 0x1e ;  /* 0x0000002006187811 */ /* 0x000fe400078ff2ff */
[----:B------:R-:W-:Y:S01]  /*c430*/  SHF.R.S32.HI R6, RZ, 0x1f, R22 ;  /* 0x0000001fff067819 */ /* 0x000fe20000011416 */
[----:B------:R-:W-:Y:S02]  /*c440*/  IMAD.IADD R0, R20, 0x1, -R3 ;  /* 0x0000000114007824 */ /* 0x000fe400078e0a03 */
[----:B-----5:R-:W-:-:S02]  /*c450*/  IMAD.SHL.U32 R3, R21, 0x40, RZ ;  /* 0x0000004015037824 */ /* 0x020fc400078e00ff */
[----:B------:R-:W-:Y:S01]  /*c460*/  IMAD R21, R21, -0x40, R122 ;  /* 0xffffffc015157824 */ /* 0x000fe200078e027a */
[----:B------:R-:W-:Y:S01]  /*c470*/  SHF.R.S32.HI R27, RZ, 0x1f, R0 ;  /* 0x0000001fff1b7819 */ /* 0x000fe20000011400 */
[----:B------:R-:W-:Y:S01]  /*c480*/  IMAD.WIDE.U32 R28, R3, R4, R124 ;  /* 0x00000004031c7225 */ /* 0x000fe200078e007c */
[--C-:B------:R-:W-:Y:S02]  /*c490*/  SHF.R.S32.HI R25, RZ, 0x1f, R3.reuse ;  /* 0x0000001fff197819 */ /* 0x100fe40000011403 */
[----:B------:R-:W-:Y:S01]  /*c4a0*/  LEA.HI R0, R27, R0, RZ, 0x2 ;  /* 0x000000001b007211 */ /* 0x000fe200078f10ff */
[----:B------:R-:W-:Y:S01]  /*c4b0*/  IMAD.IADD R26, R122, 0x1, -R3 ;  /* 0x000000017a1a7824 */ /* 0x000fe200078e0a03 */
[----:B------:R-:W-:Y:S01]  /*c4c0*/  IADD3 R30, P0, R31, R28, RZ ;  /* 0x0000001c1f1e7210 */ /* 0x000fe20007f1e0ff */
[----:B------:R-:W-:Y:S01]  /*c4d0*/  IMAD R2, R25, R4, RZ ;  /* 0x0000000419027224 */ /* 0x000fe200078e02ff */
[----:B------:R-:W-:-:S03]  /*c4e0*/  SHF.R.S32.HI R0, RZ, 0x2, R0 ;  /* 0x00000002ff007819 */ /* 0x000fc60000011400 */
[----:B------:R-:W-:Y:S02]  /*c4f0*/  IMAD R2, R3, R5, R2 ;  /* 0x0000000503027224 */ /* 0x000fe400078e0202 */
[----:B------:R-:W-:Y:S01]  /*c500*/  IMAD R11, R11, 0x10, R0 ;  /* 0x000000100b0b7824 */ /* 0x000fe200078e0200 */
[----:B--23--:R-:W-:Y:S06]  /*c510*/  @P1 BRA `(.L_x_5100) ;  /* 0x0000000000381947 */ /* 0x00cfec0003800000 */
        /* <DEDUP_REMOVED lines=14> */
.L_x_5100:
[----:B------:R-:W-:Y:S05]  /*c600*/  BSYNC B0 ;  /* 0x0000000000007941 */ /* 0x000fea0003800000 */
.L_x_5099:
[----:B------:R-:W-:Y:S01]  /*c610*/  ULDC.64 UR4, c[0x0][0x2a0] ;  /* 0x0000a80000047ab9 */ /* 0x000fe20000000a00 */
[----:B------:R-:W-:Y:S01]  /*c620*/  IADD3.X R31, R123, R29, R2, P0, !PT ;  /* 0x0000001d7b1f7210 */ /* 0x000fe200007fe402 */
[----:B------:R-:W-:Y:S01]  /*c630*/  IMAD R11, R6, UR4, RZ ;  /* 0x00000004060b7c24 */ /* 0x000fe2000f8e02ff */
[----:B------:R-:W-:Y:S01]  /*c640*/  ISETP.GE.AND P4, PT, R24, R21, PT ;  /* 0x000000151800720c */ /* 0x000fe20003f86270 */
[----:B------:R-:W-:Y:S01]  /*c650*/  BSSY B0, `(.L_x_5101) ;  /* 0x000001b000007945 */ /* 0x000fe20003800000 */
[----:B------:R-:W-:Y:S01]  /*c660*/  LEA.HI R3, R9, R20, RZ, 0x2 ;  /* 0x0000001409037211 */ /* 0x000fe200078f10ff */
[C---:B------:R-:W-:Y:S01]  /*c670*/  IMAD R0, R22.reuse, UR5, R11 ;  /* 0x0000000516007c24 */ /* 0x040fe2000f8e020b */
[----:B------:R-:W-:Y:S01]  /*c680*/  ISETP.GE.AND P0, PT, R7, R26, PT ;  /* 0x0000001a0700720c */ /* 0x000fe20003f06270 */
[----:B------:R-:W-:Y:S01]  /*c690*/  IMAD.WIDE.U32 R30, R22, UR4, R30 ;  /* 0x00000004161e7c25 */ /* 0x000fe2000f8e001e */
[----:B------:R2:W3:Y:S01]  /*c6a0*/  LDS.128 R24, [R121] ;  /* 0x0000000079187984 */ /* 0x0004e20000000c00 */
[----:B------:R-:W-:-:S02]  /*c6b0*/  SHF.R.S32.HI R3, RZ, 0x2, R3 ;  /* 0x00000002ff037819 */ /* 0x000fc40000011403 */
[----:B------:R-:W-:Y:S01]  /*c6c0*/  IMAD.IADD R29, R0, 0x1, R31 ;  /* 0x00000001001d7824 */ /* 0x000fe200078e021f */
[----:B------:R2:W4:Y:S01]  /*c6d0*/  LDS.128 R20, [R121+0x1000] ;  /* 0x0010000079147984 */ /* 0x0005220000000c00 */
[----:B------:R-:W-:-:S03]  /*c6e0*/  SHF.R.S32.HI R3, RZ, 0x1f, R3 ;  /* 0x0000001fff037819 */ /* 0x000fc60000011403 */
[----:B-1----:R2:W1:Y:S03]  /*c6f0*/  LDS.128 R8, [R121+0x2000] ;  /* 0x0020000079087984 */ /* 0x0024660000000c00 */
        /* <DEDUP_REMOVED lines=15> */
[----:B-1----:R3:W-:Y:S02]  /*c7f0*/  @!P0 STG.E.128 desc[UR12][R34.64+0x80], R8 ;  /* 0x0000800822008986 */ /* 0x0027e4000c101d0c */
.L_x_5102:
[----:B------:R-:W-:Y:S05]  /*c800*/  BSYNC B0 ;  /* 0x0000000000007941 */ /* 0x000fea0003800000 */
.L_x_5101:
[----:B-1-3--:R1:W3:Y:S01]  /*c810*/  LDS.128 R8, [R121+0x2800] ;  /* 0x0028000079087984 */ /* 0x00a2e20000000c00 */
        /* <DEDUP_REMOVED lines=21> */
.L_x_5103:
        /* <DEDUP_REMOVED lines=9> */
.L_x_6293:


//--------------------- .text._ZN5flash24flash_fwd_splitkv_kernelI23Flash_fwd_kernel_traitsILi96ELi64ELi64ELi4ELb0ELb0EN7cutlass6half_tE19Flash_kernel_traitsILi96ELi64ELi64ELi4ES3_EELb1ELb0ELb0ELb0ELb1ELb0ELb0ELb1EEEvNS_16Flash_fwd_paramsE --------------------------
	.section	.text._ZN5flash24flash_fwd_splitkv_kernelI23Flash_fwd_kernel_traitsILi96ELi64ELi64ELi4ELb0ELb0EN7cutlass6half_tE19Flash_kernel_traitsILi96ELi64ELi64ELi4ES3_EELb1ELb0ELb0ELb0ELb1ELb0ELb0ELb1EEEvNS_16Flash_fwd_paramsE,"ax",@progbits
	.align	128
        .global         _ZN5flash24flash_fwd_splitkv_kernelI23Flash_fwd_kernel_traitsILi96ELi64ELi64ELi4ELb0ELb0EN7cutlass6half_tE19Flash_kernel_traitsILi96ELi64ELi64ELi4ES3_EELb1ELb0ELb0ELb0ELb1ELb0ELb0ELb1EEEvNS_16Flash_fwd_paramsE
        .type           _ZN5flash24flash_fwd_splitkv_kernelI23Flash_fwd_kernel_traitsILi96ELi64ELi64ELi4ELb0ELb0EN7cutlass6half_tE19Flash_kernel_traitsILi96ELi64ELi64ELi4ES3_EELb1ELb0ELb0ELb0ELb1ELb0ELb0ELb1EEEvNS_16Flash_fwd_paramsE,@function
        .size           _ZN5flash24flash_fwd_splitkv_kernelI23Flash_fwd_kernel_traitsILi96ELi64ELi64ELi4ELb0ELb0EN7cutlass6half_tE19Flash_kernel_traitsILi96ELi64ELi64ELi4ES3_EELb1ELb0ELb0ELb0ELb1ELb0ELb0ELb1EEEvNS_16Flash_fwd_paramsE,(.L_x_6294 - _ZN5flash24flash_fwd_splitkv_kernelI23Flash_fwd_kernel_traitsILi96ELi64ELi64ELi4ELb0ELb0EN7cutlass6half_tE19Flash_kernel_traitsILi96ELi64ELi64ELi4ES3_EELb1ELb0ELb0ELb0ELb1ELb0ELb0ELb1EEEvNS_16Flash_fwd_paramsE)
        .other          _ZN5flash24flash_fwd_splitkv_kernelI23Flash_fwd_kernel_traitsILi96ELi64ELi64ELi4ELb0ELb0EN7cutlass6half_tE19Flash_kernel_traitsILi96ELi64ELi64ELi4ES3_EELb1ELb0ELb0ELb0ELb1ELb0ELb0ELb1EEEvNS_16Flash_fwd_paramsE,@"STO_CUDA_ENTRY STV_DEFAULT"
_ZN5flash24flash_fwd_splitkv_kernelI23Flash_fwd_kernel_traitsILi96ELi64ELi64ELi4ELb0ELb0EN7cutlass6half_tE19Flash_kernel_traitsILi96ELi64ELi64ELi4ES3_EELb1ELb0ELb0ELb0ELb1ELb0ELb0ELb1EEEvNS_16Flash_fwd_paramsE:
.text._ZN5flash24flash_fwd_splitkv_kernelI23Flash_fwd_kernel_traitsILi96ELi64ELi64ELi4ELb0ELb0EN7cutlass6half_tE19Flash_kernel_traitsILi96ELi64ELi64ELi4ES3_EELb1ELb0ELb0ELb0ELb1ELb0ELb0ELb1EEEvNS_16Flash_fwd_paramsE:
        /* <DEDUP_REMOVED lines=41> */
.L_x_5104:
[----:B------:R-:W1:Y:S02]  /*0290*/  LDC R7, c[0x0][0x2c8] ;  /* 0x0000b200ff077b82 */ /* 0x000e640000000800 */
.L_x_5105:
        /* <DEDUP_REMOVED lines=44> */
[C---:B------:R-:W-:Y:S01]  /*0560*/  LOP3.LUT P4, RZ, R55.reuse, 0x3, RZ, 0xc0, !PT ;  /* 0x0000000337ff7812 */ /* 0x040fe2000788c0ff */
[----:B------:R-:W-:Y:S01]  /*0570*/  BSSY B0, `(.L_x_5107) ;  /* 0x000002c000007945 */ /* 0x000fe20003800000 */
[----:B------:R-:W-:Y:S01]  /*0580*/  LOP3.LUT R8, R0, 0x1ffffffc, RZ, 0xc0, !PT ;  /* 0x1ffffffc00087812 */ /* 0x000fe200078ec0ff */
[----:B------:R-:W-:Y:S01]  /*0590*/  IMAD R12, R12, UR8, R57 ;  /* 0x000000080c0c7c24 */ /* 0x000fe2000f8e0239 */
[----:B------:R-:W2:Y:S03]  /*05a0*/  @!P0 LDC.64 R2, c[0x0][0x290] ;  /* 0x0000a400ff028b82 */ /* 0x000ea60000000a00 */
[----:B------:R-:W-:-:S04]  /*05b0*/  IMAD.IADD R8, R55, 0x1, -R8 ;  /* 0x0000000137087824 */ /* 0x000fc800078e0a08 */
[----:B------:R-:W-:Y:S02]  /*05c0*/  IMAD.SHL.U32 R8, R8, 0x8, RZ ;  /* 0x0000000808087824 */ /* 0x000fe400078e00ff */
[----:B-1----:R-:W-:-:S04]  /*05d0*/  @P0 IMAD.WIDE.U32 R10, R119, R4, RZ ;  /* 0x00000004770a0225 */ /* 0x002fc800078e00ff */
[----:B------:R-:W-:Y:S02]  /*05e0*/  @P0 IMAD R119, R119, R5, R11 ;  /* 0x0000000577770224 */ /* 0x000fe400078e020b */
[----:B--2---:R-:W-:Y:S01]  /*05f0*/  @!P0 IMAD R6, R9, R2, RZ ;  /* 0x0000000209068224 */ /* 0x004fe200078e02ff */
[----:B------:R-:W-:-:S03]  /*0600*/  SHF.R.S32.HI R9, RZ, 0x1f, R8 ;  /* 0x0000001fff097819 */ /* 0x000fc60000011408 */
[C---:B------:R-:W-:Y:S02]  /*0610*/  @!P0 IMAD R3, R23.reuse, R3, R6 ;  /* 0x0000000317038224 */ /* 0x040fe400078e0206 */
[----:B------:R-:W-:Y:S01]  /*0620*/  @!P0 IMAD.WIDE.U32 R6, R23, R2, RZ ;  /* 0x0000000217068225 */ /* 0x000fe200078e00ff */
[----:B------:R-:W-:-:S03]  /*0630*/  SHF.R.S32.HI R2, RZ, 0x1f, R94 ;  /* 0x0000001fff027819 */ /* 0x000fc6000001145e */
[----:B------:R-:W-:Y:S01]  /*0640*/  @!P0 IMAD.IADD R119, R7, 0x1, R3 ;  /* 0x0000000107778824 */ /* 0x000fe200078e0203 */
[----:B------:R-:W-:Y:S01]  /*0650*/  SHF.R.S32.HI R3, RZ, 0x1f, R57 ;  /* 0x0000001fff037819 */ /* 0x000fe20000011439 */
[----:B------:R-:W-:Y:S01]  /*0660*/  IMAD.WIDE.U32 R8, R57, R4, R8 ;  /* 0x0000000439087225 */ /* 0x000fe200078e0008 */
[----:B------:R-:W-:Y:S02]  /*0670*/  @!P0 MOV R10, R6 ;  /* 0x00000006000a8202 */ /* 0x000fe40000000f00 */
[----:B------:R-:W-:Y:S01]  /*0680*/  SHF.R.S32.HI R7, RZ, 0x2, R0 ;  /* 0x00000002ff077819 */ /* 0x000fe20000011400 */
[----:B------:R-:W-:Y:S01]  /*0690*/  IMAD R6, R3, R4, RZ ;  /* 0x0000000403067224 */ /* 0x000fe200078e02ff */
[----:B------:R-:W-:Y:S01]  /*06a0*/  IADD3 R10, P0, R10, R8, RZ ;  /* 0x000000080a0a7210 */ /* 0x000fe20007f1e0ff */
[----:B------:R-:W-:Y:S01]  /*06b0*/  IMAD R3, R2, UR4, RZ ;  /* 0x0000000402037c24 */ /* 0x000fe2000f8e02ff */
[-C--:B------:R-:W-:Y:S01]  /*06c0*/  ISETP.GE.AND P1, PT, R7, R118.reuse, PT ;  /* 0x000000760700720c */ /* 0x080fe20003f26270 */
[----:B------:R-:W-:Y:S01]  /*06d0*/  IMAD R6, R57, R5, R6 ;  /* 0x0000000539067224 */ /* 0x000fe200078e0206 */
[----:B------:R-:W-:Y:S01]  /*06e0*/  ISETP.GE.OR P3, PT, R7, R118, P4 ;  /* 0x000000760700720c */ /* 0x000fe20002766670 */
[----:B------:R-:W-:-:S02]  /*06f0*/  IMAD R15, R94, UR5, R3 ;  /* 0x000000055e0f7c24 */ /* 0x000fc4000f8e0203 */
        /* <DEDUP_REMOVED lines=19> */
.L_x_5108:
[----:B------:R-:W-:Y:S05]  /*0830*/  BSYNC B0 ;  /* 0x0000000000007941 */ /* 0x000fea0003800000 */
.L_x_5107:
        /* <DEDUP_REMOVED lines=15> */
.L_x_5110:
[----:B------:R-:W-:Y:S05]  /*0930*/  BSYNC B0 ;  /* 0x0000000000007941 */ /* 0x000fea0003800000 */
.L_x_5109:
        /* <DEDUP_REMOVED lines=11> */
.L_x_5106:
        /* <DEDUP_REMOVED lines=22> */
.L_x_5111:
        /* <DEDUP_REMOVED lines=31> */
[----:B--2---:R-:W-:-:S04]  /*0d40*/  IABS R2, R13 ;  /* 0x0000000d00027213 */ /* 0x004fc80000000000 */
[----:B------:R-:W2:Y:S08]  /*0d50*/  I2F.RP R10, R2 ;  /* 0x00000002000a7306 */ /* 0x000eb00000209400 */
[----:B--2---:R-:W2:Y:S02]  /*0d60*/  MUFU.RCP R7, R10 ;  /* 0x0000000a00077308 */ /* 0x004ea40000001000 */
[----:B--2---:R-:W-:-:S06]  /*0d70*/  IADD3 R7, R7, 0xffffffe, RZ ;  /* 0x0ffffffe07077810 */ /* 0x004fcc0007ffe0ff */
[----:B------:R-:W2:Y:S02]  /*0d80*/  F2I.FTZ.U32.TRUNC.NTZ R7, R7 ;  /* 0x0000000700077305 */ /* 0x000ea4000021f000 */
[----:B--2---:R-:W-:-:S04]  /*0d90*/  IMAD.MOV R0, RZ, RZ, -R7 ;  /* 0x000000ffff007224 */ /* 0x004fc800078e0a07 */
        /* <DEDUP_REMOVED lines=9> */
[----:B-1----:R-:W-:-:S12]  /*0e30*/  IMAD R17, R8, R6, R5 ;  /* 0x0000000608117224 */ /* 0x002fd800078e0205 */
        /* <DEDUP_REMOVED lines=23> */
[----:B------:R-:W-:-:S03]  /*0fb0*/  IMAD.MOV.U32 R22, RZ, RZ, R20 ;  /* 0x000000ffff167224 */ /* 0x000fc600078e0014 */
[----:B-----5:R-:W-:Y:S01]  /*0fc0*/  IADD3 R23, R21, R6, RZ ;  /* 0x0000000615177210 */ /* 0x020fe20007ffe0ff */
        /* <DEDUP_REMOVED lines=9> */
.L_x_5112:
        /* <DEDUP_REMOVED lines=17> */
[----:B------:R-:W-:Y:S02]  /*1170*/  IMAD.HI.U32 R2, R7, R2, R6 ;  /* 0x0000000207027227 */ /* 0x000fe400078e0006 */
[----:B------:R-:W1:Y:S02]  /*1180*/  @P4 LDC.64 R6, c[0x0][0x250] ;  /* 0x00009400ff064b82 */ /* 0x000e640000000a00 */
[----:B------:R-:W-:-:S04]  /*1190*/  IMAD.MOV.U32 R5, RZ, RZ, R0 ;  /* 0x000000ffff057224 */ /* 0x000fc800078e0000 */
[----:B------:R-:W-:-:S04]  /*11a0*/  IMAD.HI.U32 R0, R2, R5, RZ ;  /* 0x0000000502007227 */ /* 0x000fc800078e00ff */
[----:B------:R-:W-:-:S04]  /*11b0*/  IMAD.MOV R2, RZ, RZ, -R0 ;  /* 0x000000ffff027224 */ /* 0x000fc800078e0a00 */
[----:B------:R-:W-:Y:S01]  /*11c0*/  IMAD R2, R3, R2, R5 ;  /* 0x0000000203027224 */ /* 0x000fe200078e0205 */
[----:B------:R-:W-:-:S04]  /*11d0*/  LOP3.LUT R5, R94, R21, RZ, 0x3c, !PT ;  /* 0x000000155e057212 */ /* 0x000fc800078e3cff */
[----:B------:R-:W-:Y:S02]  /*11e0*/  ISETP.GT.U32.AND P0, PT, R3, R2, PT ;  /* 0x000000020300720c */ /* 0x000fe40003f04070 */
[----:B------:R-:W-:Y:S02]  /*11f0*/  ISETP.GE.AND P1, PT, R5, RZ, PT ;  /* 0x000000ff0500720c */ /* 0x000fe40003f26270 */
[----:B------:R-:W-:-:S04]  /*1200*/  LEA R5, R85, 0xffffffc0, 0x6 ;  /* 0xffffffc055057811 */ /* 0x000fc800078e30ff */
[----:B------:R-:W-:-:S05]  /*1210*/  SHF.R.S32.HI R15, RZ, 0x1f, R5 ;  /* 0x0000001fff0f7819 */ /* 0x000fca0000011405 */
        /* <DEDUP_REMOVED lines=20> */
.L_x_5114:
        /* <DEDUP_REMOVED lines=8> */
[----:B--2---:R-:W-:Y:S01]  /*13e0*/  IMAD R8, R13, R2, RZ ;  /* 0x000000020d087224 */ /* 0x004fe200078e02ff */
[----:B------:R-:W-:Y:S01]  /*13f0*/  @P4 MOV R12, R24 ;  /* 0x00000018000c4202 */ /* 0x000fe20000000f00 */
[----:B------:R-:W-:Y:S01]  /*1400*/  @P4 IMAD R25, R17, R7, R25 ;  /* 0x0000000711194224 */ /* 0x000fe200078e0219 */
[----:B------:R-:W-:Y:S01]  /*1410*/  MOV R17, R5 ;  /* 0x0000000500117202 */ /* 0x000fe20000000f00 */
[----:B------:R-:W-:-:S04]  /*1420*/  IMAD.WIDE.U32 R20, R0, R2, R20 ;  /* 0x0000000200147225 */ /* 0x000fc800078e0014 */
[----:B------:R-:W-:Y:S01]  /*1430*/  IMAD R3, R0, R3, R8 ;  /* 0x0000000300037224 */ /* 0x000fe200078e0208 */
[----:B------:R-:W-:-:S04]  /*1440*/  MOV R8, R20 ;  /* 0x0000001400087202 */ /* 0x000fc80000000f00 */
        /* <DEDUP_REMOVED lines=15> */
.L_x_5113:
[----:B------:R1:W5:Y:S01]  /*1540*/  @P5 LDG.E R4, desc[UR6][R96.64] ;  /* 0x0000000660045981 */ /* 0x000362000c1e1900 */
[----:B------:R-:W-:Y:S01]  /*1550*/  ISETP.NE.AND P0, PT, R119, -0x1, PT ;  /* 0xffffffff7700780c */ /* 0x000fe20003f05270 */
[----:B------:R-:W2:Y:S01]  /*1560*/  LDC.64 R6, c[0x0][0x240] ;  /* 0x00009000ff067b82 */ /* 0x000ea20000000a00 */
[----:B------:R-:W-:Y:S01]  /*1570*/  SHF.R.S32.HI R72, RZ, 0x1f, R55 ;  /* 0x0000001fff487819 */ /* 0x000fe20000011437 */
[----:B------:R-:W-:Y:S01]  /*1580*/  ULDC.64 UR4, c[0x0][0x268] ;  /* 0x00009a0000047ab9 */ /* 0x000fe20000000a00 */
[----:B------:R-:W-:Y:S01]  /*1590*/  MOV R44, 0x10 ;  /* 0x00000010002c7802 */ /* 0x000fe20000000f00 */
[----:B------:R-:W-:Y:S01]  /*15a0*/  IMAD.SHL.U32 R54, R52, 0x20, RZ ;  /* 0x0000002034367824 */ /* 0x000fe200078e00ff */
[CC--:B------:R-:W-:Y:S02]  /*15b0*/  LEA.HI R29, R72.reuse, R55.reuse, RZ, 0x2 ;  /* 0x00000037481d7211 */ /* 0x0c0fe400078f10ff */
[----:B------:R-:W-:Y:S01]  /*15c0*/  LEA.HI R74, R72, R55, RZ, 0x3 ;  /* 0x00000037484a7211 */ /* 0x000fe200078f18ff */
[----:B------:R-:W3:Y:S01]  /*15d0*/  LDC R68, c[0x0][0x2e0] ;  /* 0x0000b800ff447b82 */ /* 0x000ee20000000800 */
[----:B------:R-:W-:-:S02]  /*15e0*/  SHF.R.S32.HI R92, RZ, 0x2, R29 ;  /* 0x00000002ff5c7819 */ /* 0x000fc4000001141d */
[----:B------:R-:W-:Y:S02]  /*15f0*/  LOP3.LUT R10, R29, 0xfffffffc, RZ, 0xc0, !PT ;  /* 0xfffffffc1d0a7812 */ /* 0x000fe400078ec0ff */
[----:B------:R-:W-:Y:S02]  /*1600*/  SHF.R.S32.HI R93, RZ, 0x1f, R92 ;  /* 0x0000001fff5d7819 */ /* 0x000fe4000001145c */
[----:B------:R-:W-:Y:S01]  /*1610*/  SHF.R.S32.HI R73, RZ, 0x3, R74 ;  /* 0x00000003ff497819 */ /* 0x000fe2000001144a */
[----:B------:R-:W4:Y:S01]  /*1620*/  @!P0 LDC.64 R2, c[0x0][0x228] ;  /* 0x00008a00ff028b82 */ /* 0x000f220000000a00 */
[----:B------:R-:W-:Y:S01]  /*1630*/  IMAD.IADD R10, R55, 0x1, -R10 ;  /* 0x00000001370a7824 */ /* 0x000fe200078e0a0a */
[CC--:B------:R-:W-:Y:S01]  /*1640*/  LEA.HI R16, R72.reuse, R55.reuse, RZ, 0x5 ;  /* 0x0000003748107211 */ /* 0x0c0fe200078f28ff */
[----:B------:R-:W-:Y:S01]  /*1650*/  IMAD.WIDE R26, R19, 0x40, R92 ;  /* 0x00000040131a7825 */ /* 0x000fe200078e025c */
[----:B------:R-:W-:Y:S02]  /*1660*/  LEA.HI R19, R29, R92, RZ, 0x1 ;  /* 0x0000005c1d137211 */ /* 0x000fe400078f08ff */
[----:B------:R-:W-:Y:S01]  /*1670*/  SHF.R.S32.HI R16, RZ, 0x5, R16 ;  /* 0x00000005ff107819 */ /* 0x000fe20000011410 */
[----:B------:R-:W-:Y:S01]  /*1680*/  IMAD.SHL.U32 R29, R73, 0x40, RZ ;  /* 0x00000040491d7824 */ /* 0x000fe200078e00ff */
[----:B------:R-:W-:Y:S01]  /*1690*/  LOP3.LUT R19, R19, 0x7fffffe, RZ, 0xc0, !PT ;  /* 0x07fffffe13137812 */ /* 0x000fe200078ec0ff */
[----:B--2--5:R-:W-:Y:S01]  /*16a0*/  @P0 IMAD.WIDE.U32 R22, R119, R6, RZ ;  /* 0x0000000677160225 */ /* 0x024fe200078e00ff */
[----:B------:R-:W-:-:S02]  /*16b0*/  LEA.HI R72, R72, R55, RZ, 0x4 ;  /* 0x0000003748487211 */ /* 0x000fc400078f20ff */
[----:B------:R-:W-:Y:S01]  /*16c0*/  LOP3.LUT R29, R29, 0xc0, RZ, 0xc0, !PT ;  /* 0x000000c01d1d7812 */ /* 0x000fe200078ec0ff */
[----:B------:R-:W-:Y:S02]  /*16d0*/  @P0 IMAD.MOV.U32 R14, RZ, RZ, R22 ;  /* 0x000000ffff0e0224 */ /* 0x000fe400078e0016 */
[----:B------:R-:W-:Y:S01]  /*16e0*/  IMAD.IADD R19, R92, 0x1, -R19 ;  /* 0x000000015c137824 */ /* 0x000fe200078e0a13 */
[----:B---3--:R-:W-:Y:S01]  /*16f0*/  LEA.HI R68, R68, R68, RZ, 0x1 ;  /* 0x0000004444447211 */ /* 0x008fe200078f08ff */
[----:B------:R-:W-:Y:S02]  /*1700*/  @P0 IMAD R23, R119, R7, R23 ;  /* 0x0000000777170224 */ /* 0x000fe400078e0217 */
[----:B------:R-:W-:Y:S01]  /*1710*/  IMAD R16, R16, 0x8, R19 ;  /* 0x0000000810107824 */ /* 0x000fe200078e0213 */
[----:B------:R-:W-:Y:S01]  /*1720*/  SHF.R.S32.HI R65, RZ, 0x1, R68 ;  /* 0x00000001ff417819 */ /* 0x000fe20000011444 */
[-C--:B----4-:R-:W-:Y:S02]  /*1730*/  @!P0 IMAD R18, R9, R2.reuse, RZ ;  /* 0x0000000209128224 */ /* 0x090fe400078e02ff */
[----:B------:R-:W-:-:S04]  /*1740*/  @!P0 IMAD.WIDE.U32 R30, R11, R2, RZ ;  /* 0x000000020b1e8225 */ /* 0x000fc800078e00ff */
[----:B------:R-:W-:Y:S01]  /*1750*/  @!P0 IMAD R3, R11, R3, R18 ;  /* 0x000000030b038224 */ /* 0x000fe200078e0212 */
[----:B------:R-:W-:Y:S01]  /*1760*/  SHF.L.U32 R18, R10, 0x3, RZ ;  /* 0x000000030a127819 */ /* 0x000fe200000006ff */
[----:B------:R-:W-:Y:S02]  /*1770*/  @!P0 IMAD.MOV.U32 R14, RZ, RZ, R30 ;  /* 0x000000ffff0e8224 */ /* 0x000fe400078e001e */
[----:B------:R-:W-:Y:S01]  /*1780*/  @!P0 IMAD.IADD R23, R31, 0x1, R3 ;  /* 0x000000011f178824 */ /* 0x000fe200078e0203 */
[--C-:B------:R-:W-:Y:S01]  /*1790*/  LOP3.LUT R2, R29, 0x18, R18.reuse, 0xf8, !PT ;  /* 0x000000181d027812 */ /* 0x100fe200078ef812 */
[----:B------:R-:W-:Y:S01]  /*17a0*/  IMAD.SHL.U32 R67, R65, 0x20, RZ ;  /* 0x0000002041437824 */ /* 0x000fe200078e00ff */
[----:B------:R-:W-:Y:S02]  /*17b0*/  SHF.R.U32.HI R29, RZ, 0x3, R29 ;  /* 0x00000003ff1d7819 */ /* 0x000fe4000001161d */
[----:B------:R-:W-:Y:S02]  /*17c0*/  SHF.R.S32.HI R19, RZ, 0x1f, R18 ;  /* 0x0000001fff137819 */ /* 0x000fe40000011412 */
[----:B------:R-:W-:Y:S01]  /*17d0*/  LOP3.LUT R29, R2, R29, RZ, 0x3c, !PT ;  /* 0x0000001d021d7212 */ /* 0x000fe200078e3cff */
[----:B------:R-:W-:Y:S01]  /*17e0*/  IMAD R2, R27, R6, RZ ;  /* 0x000000061b027224 */ /* 0x000fe200078e02ff */
[----:B------:R-:W-:Y:S01]  /*17f0*/  IADD3 R22, P0, R18, R14, RZ ;  /* 0x0000000e12167210 */ /* 0x000fe20007f1e0ff */
[----:B------:R-:W-:Y:S01]  /*1800*/  IMAD R27, R13, UR4, RZ ;  /* 0x000000040d1b7c24 */ /* 0x000fe2000f8e02ff */
[----:B------:R-:W-:Y:S01]  /*1810*/  LEA R89, R16, R29, 0x5 ;  /* 0x0000001d10597211 */ /* 0x000fe200078e28ff */
[----:B------:R-:W-:Y:S01]  /*1820*/  IMAD R7, R26, R7, R2 ;  /* 0x000000071a077224 */ /* 0x000fe200078e0202 */
[----:B------:R-:W-:Y:S01]  /*1830*/  LOP3.LUT R14, R72, 0xfffffff0, RZ, 0xc0, !PT ;  /* 0xfffffff0480e7812 */ /* 0x000fe200078ec0ff */
[----:B------:R-:W2:Y:S01]  /*1840*/  LDC.64 R2, c[0x0][0x250] ;  /* 0x00009400ff027b82 */ /* 0x000ea20000000a00 */
[----:B------:R-:W-:Y:S01]  /*1850*/  IMAD.X R23, R19, 0x1, R23, P0 ;  /* 0x0000000113177824 */ /* 0x000fe200000e0617 */
[----:B------:R-:W-:Y:S01]  /*1860*/  IADD3 R24, P0, R18, R12, RZ ;  /* 0x0000000c12187210 */ /* 0x000fe20007f1e0ff */
[----:B------:R-:W-:-:S02]  /*1870*/  IMAD R16, R0, UR5, R27 ;  /* 0x0000000500107c24 */ /* 0x000fc4000f8e021b */
[----:B------:R-:W-:Y:S01]  /*1880*/  IMAD.WIDE.U32 R22, R26, R6, R22 ;  /* 0x000000061a167225 */ /* 0x000fe200078e0016 */
[----:B------:R-:W-:-:S03]  /*1890*/  SHF.R.S32.HI R6, RZ, 0x1f, R94 ;  /* 0x0000001fff067819 */ /* 0x000fc6000001145e */
[----:B------:R-:W-:Y:S01]  /*18a0*/  IMAD.X R25, R19, 0x1, R25, P0 ;  /* 0x0000000113197824 */ /* 0x000fe200000e0619 */
[----:B------:R-:W-:Y:S01]  /*18b0*/  IADD3 R86, P0, R92, R17, RZ ;  /* 0x000000115c567210 */ /* 0x000fe20007f1e0ff */
[----:B------:R-:W-:Y:S02]  /*18c0*/  IMAD.IADD R71, R55, 0x1, -R14 ;  /* 0x0000000137477824 */ /* 0x000fe400078e0a0e */
[----:B------:R-:W-:Y:S01]  /*18d0*/  IMAD.WIDE.U32 R24, R0, UR4, R24 ;  /* 0x0000000400187c25 */ /* 0x000fe2000f8e0018 */
[----:B------:R-:W-:Y:S02]  /*18e0*/  ULDC.64 UR4, c[0x0][0x258] ;  /* 0x0000960000047ab9 */ /* 0x000fe40000000a00 */
[----:B------:R-:W-:Y:S01]  /*18f0*/  LEA.HI R70, R71, R71, RZ, 0x1 ;  /* 0x0000004747467211 */ /* 0x000fe200078f08ff */
[----:B------:R-:W-:Y:S01]  /*1900*/  IMAD.IADD R17, R25, 0x1, R16 ;  /* 0x0000000119117824 */ /* 0x000fe200078e0210 */
[----:B------:R-:W-:Y:S01]  /*1910*/  IADD3 R25, R23, R7, RZ ;  /* 0x0000000717197210 */ /* 0x000fe20007ffe0ff */
[----:B------:R-:W-:Y:S01]  /*1920*/  IMAD.X R15, R93, 0x1, R15, P0 ;  /* 0x000000015d0f7824 */ /* 0x000fe200000e060f */
[--C-:B------:R-:W-:Y:S01]  /*1930*/  SHF.R.S32.HI R69, RZ, 0x1, R70.reuse ;  /* 0x00000001ff457819 */ /* 0x100fe20000011446 */
[----:B------:R-:W-:Y:S01]  /*1940*/  IMAD R23, R6, UR4, RZ ;  /* 0x0000000406177c24 */ /* 0x000fe2000f8e02ff */
[----:B------:R-:W-:Y:S01]  /*1950*/  SHF.R.S32.HI R12, RZ, 0x1f, R70 ;  /* 0x0000001fff0c7819 */ /* 0x000fe20000011446 */
[----:B------:R-:W-:Y:S01]  /*1960*/  IMAD.MOV.U32 R16, RZ, RZ, R24 ;  /* 0x000000ffff107224 */ /* 0x000fe200078e0018 */
[----:B------:R-:W-:Y:S01]  /*1970*/  IADD3 R90, P0, R18, R8, RZ ;  /* 0x00000008125a7210 */ /* 0x000fe20007f1e0ff */
[----:B--2---:R-:W-:Y:S01]  /*1980*/  IMAD R7, R15, R2, RZ ;  /* 0x000000020f077224 */ /* 0x004fe200078e02ff */
[----:B------:R-:W-:Y:S01]  /*1990*/  LEA.HI R12, R12, R69, RZ, 0x2 ;  /* 0x000000450c0c7211 */ /* 0x000fe200078f10ff */
[----:B------:R-:W-:Y:S01]  /*19a0*/  IMAD R15, R94, UR5, R23 ;  /* 0x000000055e0f7c24 */ /* 0x000fe2000f8e0217 */
[----:B------:R-:W-:Y:S01]  /*19b0*/  SHF.R.S32.HI R23, RZ, 0x1f, R58 ;  /* 0x0000001fff177819 */ /* 0x000fe2000001143a */
[----:B------:R-:W-:Y:S01]  /*19c0*/  IMAD R7, R86, R3, R7 ;  /* 0x0000000356077224 */ /* 0x000fe200078e0207 */
[----:B------:R-:W-:Y:S01]  /*19d0*/  IADD3.X R91, R19, R21, RZ, P0, !PT ;  /* 0x00000015135b7210 */ /* 0x000fe200007fe4ff */
[----:B------:R-:W-:Y:S01]  /*19e0*/  IMAD.SHL.U32 R21, R10, 0x4, RZ ;  /* 0x000000040a157824 */ /* 0x000fe200078e00ff */
[----:B------:R-:W-:Y:S01]  /*19f0*/  LEA.HI R76, R23, R58, RZ, 0x6 ;  /* 0x0000003a174c7211 */ /* 0x000fe200078f30ff */
[----:B------:R-:W-:Y:S01]  /*1a00*/  IMAD.WIDE.U32 R86, R86, R2, R16 ;  /* 0x0000000256567225 */ /* 0x000fe200078e0010 */
[----:B------:R-:W-:-:S02]  /*1a10*/  LOP3.LUT R12, R12, 0xfffffffc, RZ, 0xc0, !PT ;  /* 0xfffffffc0c0c7812 */ /* 0x000fc400078ec0ff */
[----:B------:R-:W-:Y:S01]  /*1a20*/  SHF.R.S32.HI R76, RZ, 0x6, R76 ;  /* 0x00000006ff4c7819 */ /* 0x000fe2000001144c */
[----:B------:R-:W-:Y:S01]  /*1a30*/  IMAD R17, R93, R52, RZ ;  /* 0x000000345d117224 */ /* 0x000fe200078e02ff */
[----:B------:R-:W-:Y:S01]  /*1a40*/  SHF.L.U64.HI R60, R2, 0x5, R3 ;  /* 0x00000005023c7819 */ /* 0x000fe20000010203 */
[----:B------:R-:W-:Y:S01]  /*1a50*/  IMAD.IADD R69, R69, 0x1, -R12 ;  /* 0x0000000145457824 */ /* 0x000fe200078e0a0c */
[----:B------:R-:W-:Y:S01]  /*1a60*/  VIMNMX R76, RZ, R76, !PT ;  /* 0x0000004cff4c7248 */ /* 0x000fe20007fe0100 */
[C---:B------:R-:W-:Y:S02]  /*1a70*/  IMAD R66, R92.reuse, R65, R21 ;  /* 0x000000415c427224 */ /* 0x040fe400078e0215 */
[----:B------:R-:W-:Y:S01]  /*1a80*/  IMAD.MOV.U32 R24, RZ, RZ, R22 ;  /* 0x000000ffff187224 */ /* 0x000fe200078e0016 */
[----:B------:R-:W-:Y:S01]  /*1a90*/  ISETP.GT.AND P0, PT, R85, R76, PT ;  /* 0x0000004c5500720c */ /* 0x000fe20003f04270 */
[C---:B------:R-:W-:Y:S01]  /*1aa0*/  IMAD R17, R92.reuse, R53, R17 ;  /* 0x000000355c117224 */ /* 0x040fe200078e0211 */
[----:B------:R-:W-:Y:S01]  /*1ab0*/  LOP3.LUT P1, RZ, R69, 0x2, RZ, 0xc0, !PT ;  /* 0x0000000245ff7812 */ /* 0x000fe2000782c0ff */
[----:B------:R-:W-:Y:S01]  /*1ac0*/  IMAD.WIDE.U32 R90, R92, R52, R90 ;  /* 0x000000345c5a7225 */ /* 0x000fe200078e005a */
[----:B------:R-:W-:-:S02]  /*1ad0*/  SHF.L.U64.HI R53, R52, 0x5, R53 ;  /* 0x0000000534357819 */ /* 0x000fc40000010235 */
[--C-:B------:R-:W-:Y:S01]  /*1ae0*/  SHF.R.S32.HI R63, RZ, 0x1f, R66.reuse ;  /* 0x0000001fff3f7819 */ /* 0x100fe20000011442 */
[----:B------:R-:W-:Y:S01]  /*1af0*/  IMAD.IADD R64, R21, 0x1, R66 ;  /* 0x0000000115407824 */ /* 0x000fe200078e0242 */
[----:B------:R-:W-:Y:S01]  /*1b00*/  IADD3 R52, R91, R17, RZ ;  /* 0x000000115b347210 */ /* 0x000fe20007ffe0ff */
[----:B------:R-:W-:Y:S01]  /*1b10*/  IMAD.WIDE.U32 R94, R94, UR4, R24 ;  /* 0x000000045e5e7c25 */ /* 0x000fe2000f8e0018 */
[----:B------:R-:W-:Y:S02]  /*1b20*/  SEL R44, R44, 0xfffffff0, !P1 ;  /* 0xfffffff02c2c7807 */ /* 0x000fe40004800000 */
[----:B------:R-:W-:Y:S01]  /*1b30*/  SHF.R.S32.HI R62, RZ, 0x1f, R64 ;  /* 0x0000001fff3e7819 */ /* 0x000fe20000011440 */
[----:B------:R-:W-:Y:S02]  /*1b40*/  IMAD.SHL.U32 R61, R2, 0x20, RZ ;  /* 0x00000020023d7824 */ /* 0x000fe400078e00ff */
[----:B------:R-:W-:Y:S02]  /*1b50*/  IMAD.IADD R56, R95, 0x1, R15 ;  /* 0x000000015f387824 */ /* 0x000fe400078e020f */
[----:B------:R-:W-:-:S02]  /*1b60*/  IMAD.IADD R84, R87, 0x1, R7 ;  /* 0x0000000157547824 */ /* 0x000fc400078e0207 */
[----:B------:R-:W-:Y:S01]  /*1b70*/  @!P5 IMAD.MOV.U32 R4, RZ, RZ, RZ ;  /* 0x000000ffff04d224 */ /* 0x000fe200078e00ff */
[----:B-1----:R-:W-:Y:S06]  /*1b80*/  @!P0 BRA `(.L_x_5115) ;  /* 0x0000004400948947 */ /* 0x002fec0003800000 */
[----:B------:R-:W-:Y:S01]  /*1b90*/  ULDC.64 UR4, c[0x0][0x330] ;  /* 0x0000cc0000047ab9 */ /* 0x000fe20000000a00 */
[----:B------:R-:W-:Y:S01]  /*1ba0*/  SHF.R.S32.HI R3, RZ, 0x1f, R5 ;  /* 0x0000001fff037819 */ /* 0x000fe20000011405 */
[----:B------:R-:W-:Y:S01]  /*1bb0*/  IMAD R2, R9, UR4, RZ ;  /* 0x0000000409027c24 */ /* 0x000fe2000f8e02ff */
[----:B------:R-:W-:Y:S01]  /*1bc0*/  SHF.R.S32.HI R7, RZ, 0x1f, R58 ;  /* 0x0000001fff077819 */ /* 0x000fe2000001143a */
[----:B------:R-:W-:Y:S01]  /*1bd0*/  IMAD.WIDE.U32 R14, R11, UR4, R18 ;  /* 0x000000040b0e7c25 */ /* 0x000fe2000f8e0012 */
[----:B------:R-:W-:Y:S01]  /*1be0*/  IADD3 R6, P1, P0, R5, R92, -R58 ;  /* 0x0000005c05067210 */ /* 0x000fe2000783e83a */
[----:B------:R-:W-:Y:S01]  /*1bf0*/  ULDC.64 UR14, c[0x0][0x340] ;  /* 0x0000d000000e7ab9 */ /* 0x000fe20000000a00 */
[----:B------:R-:W-:Y:S01]  /*1c00*/  ULDC.64 UR10, c[0x0][0x338] ;  /* 0x0000ce00000a7ab9 */ /* 0x000fe20000000a00 */
[----:B------:R-:W-:Y:S01]  /*1c10*/  IMAD R2, R11, UR5, R2 ;  /* 0x000000050b027c24 */ /* 0x000fe2000f8e0202 */
[----:B------:R-:W-:Y:S01]  /*1c20*/  ULDC.64 UR4, c[0x0][0x328] ;  /* 0x0000ca0000047ab9 */ /* 0x000fe20000000a00 */
[----:B------:R-:W-:Y:S01]  /*1c30*/  IADD3.X R3, R3, R93, ~R7, P1, P0 ;  /* 0x0000005d03037210 */ /* 0x000fe20000fe0c07 */
[----:B------:R-:W-:Y:S01]  /*1c40*/  IMAD R8, R9, UR4, RZ ;  /* 0x0000000409087c24 */ /* 0x000fe2000f8e02ff */
[----:B------:R-:W-:Y:S01]  /*1c50*/  ULDC.64 UR12, c[0x0][0x350] ;  /* 0x0000d400000c7ab9 */ /* 0x000fe20000000a00 */
[----:B------:R-:W-:Y:S01]  /*1c60*/  IMAD.WIDE.U32 R16, R11, UR4, R18 ;  /* 0x000000040b107c25 */ /* 0x000fe2000f8e0012 */
[----:B------:R-:W1:Y:S01]  /*1c70*/  LDC R77, c[0x0][0x340] ;  /* 0x0000d000ff4d7b82 */ /* 0x000e620000000800 */
[----:B------:R-:W-:Y:S01]  /*1c80*/  IADD3 R83, R67, 0x40, RZ ;  /* 0x0000004043537810 */ /* 0x000fe20007ffe0ff */
[----:B------:R-:W-:Y:S01]  /*1c90*/  ULDC.U8 UR19, c[0x0][0x3c3] ;  /* 0x0000f0c000137ab9 */ /* 0x000fe20000000000 */
[----:B------:R-:W-:Y:S01]  /*1ca0*/  IMAD R8, R11, UR5, R8 ;  /* 0x000000050b087c24 */ /* 0x000fe2000f8e0208 */
[----:B------:R-:W-:Y:S01]  /*1cb0*/  ULDC.64 UR4, c[0x0][0x348] ;  /* 0x0000d20000047ab9 */ /* 0x000fe20000000a00 */
[----:B------:R-:W-:Y:S01]  /*1cc0*/  IMAD.IADD R15, R15, 0x1, R2 ;  /* 0x000000010f0f7824 */ /* 0x000fe200078e0202 */
[----:B------:R-:W-:Y:S01]  /*1cd0*/  SHF.R.S32.HI R82, RZ, 0x1f, R67 ;  /* 0x0000001fff527819 */ /* 0x000fe20000011443 */
[C---:B------:R-:W-:Y:S01]  /*1ce0*/  IMAD R7, R3.reuse, UR14, RZ ;  /* 0x0000000e03077c24 */ /* 0x040fe2000f8e02ff */
[----:B------:R-:W-:Y:S01]  /*1cf0*/  SHF.R.S32.HI R80, RZ, 0x1f, R83 ;  /* 0x0000001fff507819 */ /* 0x000fe20000011453 */
[----:B------:R-:W-:Y:S01]  /*1d00*/  IMAD R3, R3, UR10, RZ ;  /* 0x0000000a03037c24 */ /* 0x000fe2000f8e02ff */
[----:B------:R-:W-:Y:S01]  /*1d10*/  ULDC UR18, c[0x0][0x2e0] ;  /* 0x0000b80000127ab9 */ /* 0x000fe20000000800 */
[----:B------:R-:W-:Y:S01]  /*1d20*/  IMAD.IADD R17, R17, 0x1, R8 ;  /* 0x0000000111117824 */ /* 0x000fe200078e0208 */
[----:B------:R-:W-:Y:S01]  /*1d30*/  ULDC.64 UR16, c[0x0][0x250] ;  /* 0x0000940000107ab9 */ /* 0x000fe20000000a00 */
[C---:B------:R-:W-:Y:S01]  /*1d40*/  IMAD R7, R6.reuse, UR15, R7 ;  /* 0x0000000f06077c24 */ /* 0x040fe2000f8e0207 */
[----:B------:R-:W-:Y:S01]  /*1d50*/  USHF.L.U64.HI UR15, UR14, 0x5, UR15 ;  /* 0x000000050e0f7899 */ /* 0x000fe2000801020f */
[----:B------:R-:W-:Y:S01]  /*1d60*/  IMAD.WIDE.U32 R14, R6, UR14, R14 ;  /* 0x0000000e060e7c25 */ /* 0x000fe2000f8e000e */
[----:B------:R-:W-:-:S03]  /*1d70*/  USHF.L.U32 UR14, UR14, 0x5, URZ ;  /* 0x000000050e0e7899 */ /* 0x000fc6000800063f */
[C---:B------:R-:W-:Y:S01]  /*1d80*/  IMAD R3, R6.reuse, UR11, R3 ;  /* 0x0000000b06037c24 */ /* 0x040fe2000f8e0203 */
[----:B------:R-:W-:Y:S01]  /*1d90*/  USHF.L.U64.HI UR20, UR14, 0x1, UR15 ;  /* 0x000000010e147899 */ /* 0x000fe2000801020f */
[----:B------:R-:W-:Y:S01]  /*1da0*/  IMAD.WIDE.U32 R8, R6, UR10, R16 ;  /* 0x0000000a06087c25 */ /* 0x000fe2000f8e0010 */
[----:B------:R-:W-:Y:S01]  /*1db0*/  USHF.L.U32 UR21, UR14, 0x1, URZ ;  /* 0x000000010e157899 */ /* 0x000fe2000800063f */
[----:B-1----:R-:W-:Y:S02]  /*1dc0*/  LEA R77, -R77, RZ, 0x6 ;  /* 0x000000ff4d4d7211 */ /* 0x002fe400078e31ff */
[----:B------:R-:W-:Y:S01]  /*1dd0*/  IMAD.IADD R15, R15, 0x1, R7 ;  /* 0x000000010f0f7824 */ /* 0x000fe200078e0207 */
[----:B------:R-:W-:Y:S01]  /*1de0*/  IADD3 R9, R9, R3, RZ ;  /* 0x0000000309097210 */ /* 0x000fe20007ffe0ff */
[----:B------:R-:W-:Y:S01]  /*1df0*/  IMAD R7, R13, UR12, RZ ;  /* 0x0000000c0d077c24 */ /* 0x000fe2000f8e02ff */
[----:B------:R-:W-:Y:S01]  /*1e00*/  ULDC.64 UR14, c[0x0][0x238] ;  /* 0x00008e00000e7ab9 */ /* 0x000fe20000000a00 */
[----:B------:R-:W-:-:S02]  /*1e10*/  IMAD.IADD R4, R4, 0x1, R5 ;  /* 0x0000000104047824 */ /* 0x000fc400078e0205 */
[C---:B------:R-:W-:Y:S02]  /*1e20*/  IMAD R3, R0.reuse, UR13, R7 ;  /* 0x0000000d00037c24 */ /* 0x040fe4000f8e0207 */
[----:B------:R-:W-:Y:S01]  /*1e30*/  IMAD.WIDE.U32 R6, R0, UR12, R14 ;  /* 0x0000000c00067c25 */ /* 0x000fe2000f8e000e */
[----:B------:R-:W-:Y:S01]  /*1e40*/  ULDC.64 UR12, c[0x0][0x320] ;  /* 0x0000c800000c7ab9 */ /* 0x000fe20000000a00 */
[----:B------:R-:W-:Y:S02]  /*1e50*/  IADD3 R15, R18, 0x20, RZ ;  /* 0x00000020120f7810 */ /* 0x000fe40007ffe0ff */
[----:B------:R-:W-:Y:S01]  /*1e60*/  IMAD.IADD R3, R7, 0x1, R3 ;  /* 0x0000000107037824 */ /* 0x000fe200078e0203 */
[----:B------:R-:W-:Y:S01]  /*1e70*/  LEA R78, P0, R6, UR12, 0x1 ;  /* 0x0000000c064e7c11 */ /* 0x000fe2000f8008ff */
[----:B------:R-:W-:Y:S01]  /*1e80*/  IMAD R13, R13, UR4, RZ ;  /* 0x000000040d0d7c24 */ /* 0x000fe2000f8e02ff */
[----:B------:R-:W-:Y:S01]  /*1e90*/  USHF.L.U64.HI UR12, UR10, 0x5, UR11 ;  /* 0x000000050a0c7899 */ /* 0x000fe2000801020b */
[----:B------:R-:W-:Y:S01]  /*1ea0*/  IMAD.WIDE.U32 R8, R0, UR4, R8 ;  /* 0x0000000400087c25 */ /* 0x000fe2000f8e0008 */
[----:B------:R-:W-:Y:S01]  /*1eb0*/  LEA.HI.X R79, R6, UR13, R3, 0x1, P0 ;  /* 0x0000000d064f7c11 */ /* 0x000fe200080f0c03 */
[----:B------:R-:W-:-:S02]  /*1ec0*/  USHF.L.U32 UR13, UR10, 0x5, URZ ;  /* 0x000000050a0d7899 */ /* 0x000fc4000800063f */
[----:B------:R-:W-:Y:S01]  /*1ed0*/  IMAD R3, R65, R4, RZ ;  /* 0x0000000441037224 */ /* 0x000fe200078e02ff */
[----:B------:R-:W-:Y:S01]  /*1ee0*/  ULDC.64 UR10, c[0x0][0x218] ;  /* 0x00008600000a7ab9 */ /* 0x000fe20000000a00 */
[----:B------:R-:W-:Y:S01]  /*1ef0*/  IMAD R2, R0, UR5, R13 ;  /* 0x0000000500027c24 */ /* 0x000fe2000f8e020d */
[----:B------:R-:W-:Y:S01]  /*1f00*/  ULDC.64 UR4, c[0x0][0x318] ;  /* 0x0000c60000047ab9 */ /* 0x000fe20000000a00 */
[----:B------:R-:W-:Y:S01]  /*1f10*/  LEA R104, P1, R90, UR10, 0x1 ;  /* 0x0000000a5a687c11 */ /* 0x000fe2000f8208ff */
[----:B------:R-:W-:Y:S01]  /*1f20*/  VIADD R88, R67, 0x20 ;  /* 0x0000002043587836 */ /* 0x000fe20000000000 */
[----:B------:R-:W-:Y:S01]  /*1f30*/  SHF.R.S32.HI R47, RZ, 0x1f, R3 ;  /* 0x0000001fff2f7819 */ /* 0x000fe20000011403 */
[----:B------:R-:W-:Y:S01]  /*1f40*/  VIADD R75, R92, 0x20 ;  /* 0x000000205c4b7836 */ /* 0x000fe20000000000 */
[-C--:B------:R-:W-:Y:S01]  /*1f50*/  IADD3 R98, P3, R64, R3.reuse, RZ ;  /* 0x0000000340627210 */ /* 0x080fe20007f7e0ff */
[----:B------:R-:W-:Y:S01]  /*1f60*/  VIADD R14, R18, 0x40 ;  /* 0x00000040120e7836 */ /* 0x000fe20000000000 */
[----:B------:R-:W-:Y:S01]  /*1f70*/  IADD3 R46, P4, R66, R3, RZ ;  /* 0x00000003422e7210 */ /* 0x000fe20007f9e0ff */
[----:B------:R-:W-:Y:S01]  /*1f80*/  IMAD.MOV.U32 R13, RZ, RZ, R85 ;  /* 0x000000ffff0d7224 */ /* 0x000fe200078e0055 */
[----:B------:R-:W-:Y:S01]  /*1f90*/  IADD3 R2, R9, R2, RZ ;  /* 0x0000000209027210 */ /* 0x000fe20007ffe0ff */
[--C-:B------:R-:W-:Y:S01]  /*1fa0*/  IMAD.X R99, R62, 0x1, R47.reuse, P3 ;  /* 0x000000013e637824 */ /* 0x100fe200018e062f */
[----:B------:R-:W-:Y:S01]  /*1fb0*/  LEA R108, P0, R8, UR4, 0x1 ;  /* 0x00000004086c7c11 */ /* 0x000fe2000f8008ff */
[----:B------:R-:W-:Y:S01]  /*1fc0*/  IMAD.X R47, R63, 0x1, R47, P4 ;  /* 0x000000013f2f7824 */ /* 0x000fe200020e062f */
[----:B------:R-:W-:Y:S01]  /*1fd0*/  LEA.HI.X R105, R90, UR11, R52, 0x1, P1 ;  /* 0x0000000b5a697c11 */ /* 0x000fe200088f0c34 */
[----:B------:R-:W-:Y:S01]  /*1fe0*/  ULDC.64 UR10, c[0x0][0x360] ;  /* 0x0000d800000a7ab9 */ /* 0x000fe20000000a00 */
[----:B------:R-:W-:Y:S01]  /*1ff0*/  LEA.HI.X R109, R8, UR5, R2, 0x1, P0 ;  /* 0x00000005086d7c11 */ /* 0x000fe200080f0c02 */
[----:B------:R-:W-:Y:S01]  /*2000*/  ULDC.64 UR4, c[0x0][0x220] ;  /* 0x0000880000047ab9 */ /* 0x000fe20000000a00 */
[C---:B------:R-:W-:Y:S01]  /*2010*/  SHF.L.U64.HI R47, R46.reuse, 0x1, R47 ;  /* 0x000000012e2f7819 */ /* 0x040fe2000001022f */
[----:B------:R-:W-:Y:S01]  /*2020*/  IMAD.SHL.U32 R46, R46, 0x2, RZ ;  /* 0x000000022e2e7824 */ /* 0x000fe200078e00ff */
[----:B------:R-:W-:Y:S01]  /*2030*/  LEA R102, P0, R86, UR4, 0x1 ;  /* 0x0000000456667c11 */ /* 0x000fe2000f8008ff */
[----:B------:R-:W-:Y:S01]  /*2040*/  USHF.L.U64.HI UR22, UR13, 0x1, UR12 ;  /* 0x000000010d167899 */ /* 0x000fe2000801020c */
[C---:B------:R-:W-:Y:S01]  /*2050*/  SHF.L.U64.HI R99, R98.reuse, 0x1, R99 ;  /* 0x0000000162637819 */ /* 0x040fe20000010263 */
[----:B------:R-:W-:Y:S01]  /*2060*/  USHF.L.U32 UR24, UR13, 0x1, URZ ;  /* 0x000000010d187899 */ /* 0x000fe2000800063f */
[----:B------:R-:W-:-:S02]  /*2070*/  SHF.L.U32 R98, R98, 0x1, RZ ;  /* 0x0000000162627819 */ /* 0x000fc400000006ff */
[----:B------:R-:W-:Y:S01]  /*2080*/  LEA.HI.X R103, R86, UR5, R84, 0x1, P0 ;  /* 0x0000000556677c11 */ /* 0x000fe200080f0c54 */
[----:B------:R-:W-:Y:S01]  /*2090*/  ULDC.64 UR4, c[0x0][0x358] ;  /* 0x0000d60000047ab9 */ /* 0x000fe20000000a00 */
[----:B------:R-:W-:Y:S01]  /*20a0*/  IADD3 R100, P4, R98, UR10, RZ ;  /* 0x0000000a62647c10 */ /* 0x000fe2000ff9e0ff */
[----:B------:R-:W-:Y:S01]  /*20b0*/  ULDC.64 UR12, c[0x0][0x230] ;  /* 0x00008c00000c7ab9 */ /* 0x000fe20000000a00 */
[----:B------:R-:W-:Y:S02]  /*20c0*/  IADD3 R20, P1, R46, UR10, RZ ;  /* 0x0000000a2e147c10 */ /* 0x000fe4000ff3e0ff */
[----:B------:R-:W-:Y:S02]  /*20d0*/  IADD3 R98, P3, R98, UR4, RZ ;  /* 0x0000000462627c10 */ /* 0x000fe4000ff7e0ff */
[----:B------:R-:W-:Y:S01]  /*20e0*/  IADD3 R46, P0, R46, UR4, RZ ;  /* 0x000000042e2e7c10 */ /* 0x000fe2000ff1e0ff */
[----:B------:R-:W-:Y:S01]  /*20f0*/  ULDC UR4, c[0x0][0x2e0] ;  /* 0x0000b80000047ab9 */ /* 0x000fe20000000800 */
[----:B------:R-:W-:-:S02]  /*2100*/  SHF.R.S32.HI R81, RZ, 0x1f, R88 ;  /* 0x0000001fff517819 */ /* 0x000fc40000011458 */
[----:B------:R-:W-:Y:S02]  /*2110*/  IADD3.X R101, R99, UR11, RZ, P4, !PT ;  /* 0x0000000b63657c10 */ /* 0x000fe4000a7fe4ff */
[----:B------:R-:W-:Y:S01]  /*2120*/  IADD3.X R21, R47, UR11, RZ, P1, !PT ;  /* 0x0000000b2f157c10 */ /* 0x000fe20008ffe4ff */
[----:B------:R-:W-:Y:S01]  /*2130*/  ULDC.64 UR10, c[0x0][0x248] ;  /* 0x00009200000a7ab9 */ /* 0x000fe20000000a00 */
[----:B------:R-:W-:Y:S02]  /*2140*/  IADD3.X R99, R99, UR5, RZ, P3, !PT ;  /* 0x0000000563637c10 */ /* 0x000fe40009ffe4ff */
[----:B------:R-:W-:Y:S01]  /*2150*/  IADD3.X R47, R47, UR5, RZ, P0, !PT ;  /* 0x000000052f2f7c10 */ /* 0x000fe200087fe4ff */
[----:B------:R-:W-:-:S06]  /*2160*/  ULDC UR5, c[0x0][0x2e0] ;  /* 0x0000b80000057ab9 */ /* 0x000fcc0000000800 */
.L_x_5141:
[----:B------:R-:W-:Y:S01]  /*2170*/  IMAD.SHL.U32 R17, R13, 0x40, RZ ;  /* 0x000000400d117824 */ /* 0x000fe200078e00ff */
[----:B------:R-:W-:Y:S02]  /*2180*/  ISETP.NE.AND P6, PT, RZ, UR4, PT ;  /* 0x00000004ff007c0c */ /* 0x000fe4000bfc5270 */
[----:B------:R-:W-:Y:S01]  /*2190*/  LEA R106, P4, R54, R104, 0x1 ;  /* 0x00000068366a7211 */ /* 0x000fe200078808ff */
[----:B------:R-:W-:Y:S01]  /*21a0*/  VIADD R16, R17, 0xffffffc0 ;  /* 0xffffffc011107836 */ /* 0x000fe20000000000 */
[----:B------:R-:W-:Y:S02]  /*21b0*/  IADD3 R110, P5, R108, UR24, RZ ;  /* 0x000000186c6e7c10 */ /* 0x000fe4000ffbe0ff */
[----:B------:R-:W-:Y:S01]  /*21c0*/  LEA.HI.X R107, R54, R105, R53, 0x1, P4 ;  /* 0x00000069366b7211 */ /* 0x000fe200020f0c35 */
[--C-:B------:R-:W-:Y:S01]  /*21d0*/  IMAD.IADD R2, R59, 0x1, -R16.reuse ;  /* 0x000000013b027824 */ /* 0x100fe200078e0a10 */
[----:B------:R-:W-:Y:S01]  /*21e0*/  IADD3.X R111, R109, UR22, RZ, P5, !PT ;  /* 0x000000166d6f7c10 */ /* 0x000fe2000affe4ff */
[----:B------:R-:W-:Y:S03]  /*21f0*/  IMAD.IADD R0, R58, 0x1, -R16 ;  /* 0x000000013a007824 */ /* 0x000fe600078e0a10 */
[CC--:B------:R-:W-:Y:S02]  /*2200*/  ISETP.GE.AND P1, PT, R92.reuse, R2.reuse, PT ;  /* 0x000000025c00720c */ /* 0x0c0fe40003f26270 */
[C---:B------:R-:W-:Y:S02]  /*2210*/  ISETP.GE.AND P3, PT, R75.reuse, R2, PT ;  /* 0x000000024b00720c */ /* 0x040fe40003f66270 */
[-C--:B------:R-:W-:Y:S02]  /*2220*/  ISETP.GE.AND P1, PT, R92, R0.reuse, !P1 ;  /* 0x000000005c00720c */ /* 0x080fe40004f26270 */
[----:B------:R-:W-:Y:S11]  /*2230*/  ISETP.GE.AND P3, PT, R75, R0, !P3 ;  /* 0x000000004b00720c */ /* 0x000ff60005f66270 */
[----:B------:R-:W2:Y:S02]  /*2240*/  @P1 LDG.E.128 R8, desc[UR6][R78.64] ;  /* 0x000000064e081981 */ /* 0x000ea4000c1e1d00 */
[----:B------:R-:W-:Y:S04]  /*2250*/  @P3 IADD3 R22, P0, R78, UR21, RZ ;  /* 0x000000154e163c10 */ /* 0x000fe8000ff1e0ff */
[----:B------:R-:W-:Y:S02]  /*2260*/  @P3 IADD3.X R23, R79, UR20, RZ, P0, !PT ;  /* 0x000000144f173c10 */ /* 0x000fe400087fe4ff */
[C---:B------:R-:W-:Y:S04]  /*2270*/  @P3 LEA R2, P0, R61.reuse, R102, 0x1 ;  /* 0x000000663d023211 */ /* 0x040fe800078008ff */
[----:B------:R-:W-:Y:S01]  /*2280*/  @P3 LEA.HI.X R3, R61, R103, R60, 0x1, P0 ;  /* 0x000000673d033211 */ /* 0x000fe200000f0c3c */
[----:B--2---:R1:W-:Y:S04]  /*2290*/  @P1 STG.E.128 desc[UR6][R102.64], R8 ;  /* 0x0000000866001986 */ /* 0x0043e8000c101d06 */
[----:B------:R-:W2:Y:S04]  /*22a0*/  @P1 LDG.E.128 R4, desc[UR6][R78.64+0x40] ;  /* 0x000040064e041981 */ /* 0x000ea8000c1e1d00 */
[----:B--2---:R2:W-:Y:S04]  /*22b0*/  @P1 STG.E.128 desc[UR6][R102.64+0x40], R4 ;  /* 0x0000400466001986 */ /* 0x0045e8000c101d06 */
[----:B------:R3:W4:Y:S02]  /*22c0*/  @P1 LDG.E.128 R28, desc[UR6][R78.64+0x80] ;  /* 0x000080064e1c1981 */ /* 0x000724000c1e1d00 */
[C---:B---3--:R-:W-:Y:S04]  /*22d0*/  LEA R78, P0, R77.reuse, R78, 0x1 ;  /* 0x0000004e4d4e7211 */ /* 0x048fe800078008ff */
[----:B------:R-:W-:Y:S01]  /*22e0*/  LEA.HI.X.SX32 R79, R77, R79, 0x1, P0 ;  /* 0x0000004f4d4f7211 */ /* 0x000fe200000f0eff */
[----:B----4-:R3:W-:Y:S04]  /*22f0*/  @P1 STG.E.128 desc[UR6][R102.64+0x80], R28 ;  /* 0x0000801c66001986 */ /* 0x0107e8000c101d06 */
[----:B------:R-:W4:Y:S04]  /*2300*/  @P3 LDG.E.128 R24, desc[UR6][R22.64] ;  /* 0x0000000616183981 */ /* 0x000f28000c1e1d00 */
[----:B----4-:R3:W-:Y:S04]  /*2310*/  @P3 STG.E.128 desc[UR6][R2.64], R24 ;  /* 0x0000001802003986 */ /* 0x0107e8000c101d06 */
[----:B-1----:R-:W4:Y:S04]  /*2320*/  @P3 LDG.E.128 R8, desc[UR6][R22.64+0x40] ;  /* 0x0000400616083981 */ /* 0x002f28000c1e1d00 */
[----:B----4-:R3:W-:Y:S04]  /*2330*/  @P3 STG.E.128 desc[UR6][R2.64+0x40], R8 ;  /* 0x0000400802003986 */ /* 0x0107e8000c101d06 */
[----:B--2---:R-:W2:Y:S04]  /*2340*/  @P3 LDG.E.128 R4, desc[UR6][R22.64+0x80] ;  /* 0x0000800616043981 */ /* 0x004ea8000c1e1d00 */
[----:B--2---:R3:W-:Y:S01]  /*2350*/  @P3 STG.E.128 desc[UR6][R2.64+0x80], R4 ;  /* 0x0000800402003986 */ /* 0x0047e2000c101d06 */
[----:B------:R-:W-:Y:S05]  /*2360*/  @!P6 BRA `(.L_x_5116) ;  /* 0x0000003400f4e947 */ /* 0x000fea0003800000 */
[----:B------:R-:W-:Y:S11]  /*2370*/  ISETP.NE.AND P0, PT, RZ, UR19, PT ;  /* 0x00000013ff007c0c */ /* 0x000ff6000bf05270 */
[----:B------:R-:W-:Y:S02]  /*2380*/  @!UPT UIADD3 URZ, URZ, URZ, URZ ;  /* 0x0000003f3f3ff290 */ /* 0x000fe4000fffe03f */
[----:B------:R-:W-:Y:S05]  /*2390*/  @!P0 BRA `(.L_x_5117) ;  /* 0x0000001000f88947 */ /* 0x000fea0003800000 */
[----:B---3--:R-:W1:Y:S01]  /*23a0*/  LDC R3, c[0x0][0x2e0] ;  /* 0x0000b800ff037b82 */ /* 0x008e620000000800 */
        /* <DEDUP_REMOVED lines=8> */
[----:B------:R-:W2:Y:S01]  /*2430*/  LDG.E.128 R24, desc[UR6][R108.64] ;  /* 0x000000066c187981 */ /* 0x000ea2000c1e1d00 */
        /* <DEDUP_REMOVED lines=145> */
.L_x_5119:
[----:B------:R-:W-:Y:S05]  /*2d50*/  BSYNC B0 ;  /* 0x0000000000007941 */ /* 0x000fea0003800000 */
.L_x_5118:
[----:B------:R-:W-:Y:S04]  /*2d60*/  BSSY B0, `(.L_x_5120) ;  /* 0x000009b000007945 */ /* 0x000fe80003800000 */
[----:B------:R-:W-:Y:S05]  /*2d70*/  @!P3 BRA `(.L_x_5121) ;  /* 0x000000080064b947 */ /* 0x000fea0003800000 */
[----:B------:R-:W-:Y:S01]  /*2d80*/  ISETP.GE.AND P0, PT, R18, UR4, PT ;  /* 0x0000000412007c0c */ /* 0x000fe2000bf06270 */
[----:B-1----:R-:W2:Y:S01]  /*2d90*/  LDG.E.128 R24, desc[UR6][R110.64] ;  /* 0x000000066e187981 */ /* 0x002ea2000c1e1d00 */
[C---:B------:R-:W-:Y:S02]  /*2da0*/  SHF.L.U32 R113, R67.reuse, 0x1, RZ ;  /* 0x0000000143717819 */ /* 0x040fe400000006ff */
[----:B------:R-:W-:Y:S02]  /*2db0*/  SHF.L.U64.HI R51, R67, 0x1, R82 ;  /* 0x0000000143337819 */ /* 0x000fe40000010252 */
[-C--:B------:R-:W-:Y:S02]  /*2dc0*/  IADD3 R32, P1, R20, R113.reuse, RZ ;  /* 0x0000007114207210 */ /* 0x080fe40007f3e0ff */
[----:B------:R-:W-:Y:S02]  /*2dd0*/  IADD3 R46, P3, R46, R113, RZ ;  /* 0x000000712e2e7210 */ /* 0x000fe40007f7e0ff */
[-C--:B------:R-:W-:Y:S02]  /*2de0*/  IADD3.X R33, R21, R51.reuse, RZ, P1, !PT ;  /* 0x0000003315217210 */ /* 0x080fe40000ffe4ff */
[----:B------:R-:W-:Y:S02]  /*2df0*/  IADD3.X R47, R47, R51, RZ, P3, !PT ;  /* 0x000000332f2f7210 */ /* 0x000fe40001ffe4ff */
[----:B------:R-:W-:Y:S01]  /*2e00*/  ISETP.GE.AND P1, PT, R15, UR4, PT ;  /* 0x000000040f007c0c */ /* 0x000fe2000bf26270 */
        /* <DEDUP_REMOVED lines=144> */
.L_x_5121:
[----:B------:R-:W-:Y:S05]  /*3710*/  BSYNC B0 ;  /* 0x0000000000007941 */ /* 0x000fea0003800000 */
.L_x_5120:
[----:B--2---:R-:W-:Y:S01]  /*3720*/  MOV R20, R45 ;  /* 0x0000002d00147202 */ /* 0x004fe20000000f00 */
[----:B------:R-:W-:Y:S01]  /*3730*/  IMAD.MOV.U32 R46, RZ, RZ, R49 ;  /* 0x000000ffff2e7224 */ /* 0x000fe200078e0031 */
[----:B------:R-:W-:Y:S01]  /*3740*/  MOV R21, R38 ;  /* 0x0000002600157202 */ /* 0x000fe20000000f00 */
[----:B------:R-:W-:Y:S01]  /*3750*/  IMAD.MOV.U32 R47, RZ, RZ, R48 ;  /* 0x000000ffff2f7224 */ /* 0x000fe200078e0030 */
[----:B------:R-:W-:Y:S01]  /*3760*/  UMOV UR4, UR18 ;  /* 0x0000001200047c82 */ /* 0x000fe20008000000 */
[----:B------:R-:W-:Y:S05]  /*3770*/  BRA `(.L_x_5122) ;  /* 0x0000002400247947 */ /* 0x000fea0003800000 */
.L_x_5117:
[----:B------:R-:W-:Y:S04]  /*3780*/  BSSY B1, `(.L_x_5123) ;  /* 0x0000113000017945 */ /* 0x000fe80003800000 */
[----:B------:R-:W-:Y:S05]  /*3790*/  @!P1 BRA `(.L_x_5124) ;  /* 0x0000001000449947 */ /* 0x000fea0003800000 */
[----:B------:R1:W5:Y:S01]  /*37a0*/  LDG.E.128 R48, desc[UR6][R108.64] ;  /* 0x000000066c307981 */ /* 0x000362000c1e1d00 */
[----:B------:R-:W-:Y:S01]  /*37b0*/  ISETP.GE.AND P0, PT, R18, UR4, PT ;  /* 0x0000000412007c0c */ /* 0x000fe2000bf06270 */
[----:B------:R-:W-:Y:S01]  /*37c0*/  BSSY B0, `(.L_x_5125) ;  /* 0x0000058000007945 */ /* 0x000fe20003800000 */
[----:B------:R-:W-:Y:S11]  /*37d0*/  ISETP.GE.AND P4, PT, R15, UR4, PT ;  /* 0x000000040f007c0c */ /* 0x000ff6000bf86270 */
        /* <DEDUP_REMOVED lines=13> */
[----:B---3--:R-:W-:Y:S02]  /*38b0*/  LEA R10, P1, R115, R108, 0x1 ;  /* 0x0000006c730a7211 */ /* 0x008fe400078208ff */
[----:B------:R-:W-:Y:S02]  /*38c0*/  LEA R122, P0, R113, R100, 0x1 ;  /* 0x00000064717a7211 */ /* 0x000fe400078008ff */
[----:B------:R-:W-:Y:S02]  /*38d0*/  LEA.HI.X.SX32 R11, R115, R109, 0x1, P1 ;  /* 0x0000006d730b7211 */ /* 0x000fe400008f0eff */
[----:B------:R-:W-:Y:S02]  /*38e0*/  LEA.HI.X.SX32 R123, R113, R101, 0x1, P0 ;  /* 0x00000065717b7211 */ /* 0x000fe400000f0eff */
[----:B------:R-:W-:Y:S01]  /*38f0*/  @P5 IADD3 R117, RZ, -UR23, RZ ;  /* 0x80000017ff755c10 */ /* 0x000fe2000fffe0ff */
[----:B------:R-:W2:Y:S03]  /*3900*/  LDG.E.128 R28, desc[UR6][R10.64] ;  /* 0x000000060a1c7981 */ /* 0x000ea6000c1e1d00 */
[C---:B------:R-:W-:Y:S04]  /*3910*/  LEA R32, P0, R117.reuse, R98, 0x1 ;  /* 0x0000006275207211 */ /* 0x040fe800078008ff */
[----:B------:R-:W-:Y:S01]  /*3920*/  LEA.HI.X.SX32 R33, R117, R99, 0x1, P0 ;  /* 0x0000006375217211 */ /* 0x000fe200000f0eff */
[----:B------:R-:W3:Y:S08]  /*3930*/  LDG.E.128 R112, desc[UR6][R122.64] ;  /* 0x000000067a707981 */ /* 0x000ef0000c1e1d00 */
[----:B------:R4:W2:Y:S02]  /*3940*/  LDG.E.128 R40, desc[UR6][R32.64] ;  /* 0x0000000620287981 */ /* 0x0008a4000c1e1d00 */
[--C-:B----4-:R-:W-:Y:S02]  /*3950*/  HADD2.F32 R33, -RZ, R35.reuse.H0_H0 ;  /* 0x20000023ff217230 */ /* 0x110fe40000004100 */
[----:B------:R-:W-:Y:S02]  /*3960*/  HADD2.F32 R35, -RZ, R35.H1_H1 ;  /* 0x30000023ff237230 */ /* 0x000fe40000004100 */
[--C-:B---3--:R-:W-:Y:S01]  /*3970*/  HADD2.F32 R25, -RZ, R113.reuse.H0_H0 ;  /* 0x20000071ff197230 */ /* 0x108fe20000004100 */
[----:B--2---:R-:W-:Y:S01]  /*3980*/  MOV R26, R28 ;  /* 0x0000001c001a7202 */ /* 0x004fe20000000f00 */
        /* <DEDUP_REMOVED lines=59> */
.L_x_5126:
[----:B------:R-:W-:Y:S05]  /*3d40*/  BSYNC B0 ;  /* 0x0000000000007941 */ /* 0x000fea0003800000 */
.L_x_5125:
        /* <DEDUP_REMOVED lines=21> */
[----:B------:R-:W3:Y:S03]  /*3ea0*/  LDG.E.128 R28, desc[UR6][R10.64+0x40] ;  /* 0x000040060a1c7981 */ /* 0x000ee6000c1e1d00 */
[C---:B------:R-:W-:Y:S04]  /*3eb0*/  LEA R32, P0, R117.reuse, R98, 0x1 ;  /* 0x0000006275207211 */ /* 0x040fe800078008ff */
[----:B------:R-:W-:Y:S01]  /*3ec0*/  LEA.HI.X.SX32 R33, R117, R99, 0x1, P0 ;  /* 0x0000006375217211 */ /* 0x000fe200000f0eff */
[----:B------:R-:W4:Y:S08]  /*3ed0*/  LDG.E.128 R112, desc[UR6][R122.64+0x40] ;  /* 0x000040067a707981 */ /* 0x000f30000c1e1d00 */
[----:B------:R1:W2:Y:S02]  /*3ee0*/  LDG.E.128 R40, desc[UR6][R32.64+0x40] ;  /* 0x0000400620287981 */ /* 0x0002a4000c1e1d00 */
[--C-:B-1----:R-:W-:Y:S02]  /*3ef0*/  HADD2.F32 R33, -RZ, R35.reuse.H0_H0 ;  /* 0x20000023ff217230 */ /* 0x102fe40000004100 */
[----:B------:R-:W-:Y:S02]  /*3f00*/  HADD2.F32 R35, -RZ, R35.H1_H1 ;  /* 0x30000023ff237230 */ /* 0x000fe40000004100 */
[--C-:B----4-:R-:W-:Y:S01]  /*3f10*/  HADD2.F32 R25, -RZ, R113.reuse.H0_H0 ;  /* 0x20000071ff197230 */ /* 0x110fe20000004100 */
[----:B---3--:R-:W-:Y:S01]  /*3f20*/  MOV R26, R28 ;  /* 0x0000001c001a7202 */ /* 0x008fe20000000f00 */
        /* <DEDUP_REMOVED lines=59> */
.L_x_5128:
[----:B------:R-:W-:Y:S05]  /*42e0*/  BSYNC B0 ;  /* 0x0000000000007941 */ /* 0x000fea0003800000 */
.L_x_5127:
[----:B-----5:R4:W-:Y:S01]  /*42f0*/  STG.E.128 desc[UR6][R104.64+0x40], R48 ;  /* 0x0000403068007986 */ /* 0x0209e2000c101d06 */
[----:B------:R-:W-:Y:S01]  /*4300*/  ISETP.GE.AND P0, PT, R14, UR4, PT ;  /* 0x000000040e007c0c */ /* 0x000fe2000bf06270 */
[----:B------:R-:W-:Y:S02]  /*4310*/  BSSY B0, `(.L_x_5129) ;  /* 0x0000058000007945 */ /* 0x000fe40003800000 */
[----:B----4-:R4:W5:Y:S10]  /*4320*/  LDG.E.128 R48, desc[UR6][R108.64+0x80] ;  /* 0x000080066c307981 */ /* 0x010974000c1e1d00 */
        /* <DEDUP_REMOVED lines=21> */
[----:B------:R-:W2:Y:S08]  /*4480*/  LDG.E.128 R112, desc[UR6][R122.64+0x80] ;  /* 0x000080067a707981 */ /* 0x000eb0000c1e1d00 */
[----:B------:R1:W4:Y:S02]  /*4490*/  LDG.E.128 R40, desc[UR6][R32.64+0x80] ;  /* 0x0000800620287981 */ /* 0x000324000c1e1d00 */
[--C-:B-1----:R-:W-:Y:S02]  /*44a0*/  HADD2.F32 R33, -RZ, R35.reuse.H0_H0 ;  /* 0x20000023ff217230 */ /* 0x102fe40000004100 */
[----:B------:R-:W-:Y:S02]  /*44b0*/  HADD2.F32 R35, -RZ, R35.H1_H1 ;  /* 0x30000023ff237230 */ /* 0x000fe40000004100 */
[--C-:B--2---:R-:W-:Y:S01]  /*44c0*/  HADD2.F32 R25, -RZ, R113.reuse.H0_H0 ;  /* 0x20000071ff197230 */ /* 0x104fe20000004100 */
        /* <DEDUP_REMOVED lines=60> */
.L_x_5130:
[----:B------:R-:W-:Y:S05]  /*4890*/  BSYNC B0 ;  /* 0x0000000000007941 */ /* 0x000fea0003800000 */
.L_x_5129:
[----:B-----5:R1:W-:Y:S02]  /*48a0*/  STG.E.128 desc[UR6][R104.64+0x80], R48 ;  /* 0x0000803068007986 */ /* 0x0203e4000c101d06 */
.L_x_5124:
[----:B------:R-:W-:Y:S05]  /*48b0*/  BSYNC B1 ;  /* 0x0000000000017941 */ /* 0x000fea0003800000 */
.L_x_5123:
[----:B------:R-:W-:Y:S04]  /*48c0*/  BSSY B1, `(.L_x_5131) ;  /* 0x000011f000017945 */ /* 0x000fe80003800000 */
[----:B------:R-:W-:Y:S05]  /*48d0*/  @!P3 BRA `(.L_x_5132) ;  /* 0x000000100074b947 */ /* 0x000fea0003800000 */
[----:B-1----:R1:W5:Y:S01]  /*48e0*/  LDG.E.128 R48, desc[UR6][R110.64] ;  /* 0x000000066e307981 */ /* 0x002362000c1e1d00 */
[----:B------:R-:W-:Y:S01]  /*48f0*/  ISETP.GE.AND P0, PT, R18, UR4, PT ;  /* 0x0000000412007c0c */ /* 0x000fe2000bf06270 */
[----:B------:R-:W-:Y:S01]  /*4900*/  BSSY B0, `(.L_x_5133) ;  /* 0x000005c000007945 */ /* 0x000fe20003800000 */
[----:B------:R-:W-:Y:S11]  /*4910*/  ISETP.GE.AND P1, PT, R15, UR4, PT ;  /* 0x000000040f007c0c */ /* 0x000ff6000bf26270 */
        /* <DEDUP_REMOVED lines=12> */
[----:B---3--:R-:W-:Y:S02]  /*49e0*/  LEA R10, P0, R117, R110, 0x1 ;  /* 0x0000006e750a7211 */ /* 0x008fe400078008ff */
[----:B------:R-:W-:Y:S02]  /*49f0*/  IADD3 R115, P4, R67, R113, RZ ;  /* 0x0000007143737210 */ /* 0x000fe40007f9e0ff */
[----:B------:R-:W-:Y:S02]  /*4a00*/  LEA.HI.X.SX32 R11, R117, R111, 0x1, P0 ;  /* 0x0000006f750b7211 */ /* 0x000fe400000f0eff */
[----:B------:R-:W-:Y:S02]  /*4a10*/  LEA.HI.X.SX32 R113, R113, R82, 0x1, P4 ;  /* 0x0000005271717211 */ /* 0x000fe400020f0eff */
[C---:B------:R-:W-:Y:S01]  /*4a20*/  LEA R124, P0, R115.reuse, R100, 0x1 ;  /* 0x00000064737c7211 */ /* 0x040fe200078008ff */
[----:B------:R-:W3:Y:S01]  /*4a30*/  LDG.E.128 R28, desc[UR6][R10.64] ;  /* 0x000000060a1c7981 */ /* 0x000ee2000c1e1d00 */
[----:B------:R-:W-:Y:S02]  /*4a40*/  MOV R117, RZ ;  /* 0x000000ff00757202 */ /* 0x000fe40000000f00 */
[----:B------:R-:W-:Y:S02]  /*4a50*/  @P3 IADD3 R117, RZ, -UR23, RZ ;  /* 0x80000017ff753c10 */ /* 0x000fe4000fffe0ff */
[----:B------:R-:W-:Y:S02]  /*4a60*/  LEA.HI.X R125, R115, R101, R113, 0x1, P0 ;  /* 0x00000065737d7211 */ /* 0x000fe400000f0c71 */
[----:B------:R-:W-:Y:S03]  /*4a70*/  IADD3 R123, P0, R67, R117, RZ ;  /* 0x00000075437b7210 */ /* 0x000fe60007f1e0ff */
[----:B------:R-:W2:Y:S01]  /*4a80*/  LDG.E.128 R112, desc[UR6][R124.64] ;  /* 0x000000067c707981 */ /* 0x000ea2000c1e1d00 */
[----:B------:R-:W-:Y:S02]  /*4a90*/  LEA.HI.X.SX32 R117, R117, R82, 0x1, P0 ;  /* 0x0000005275757211 */ /* 0x000fe400000f0eff */
[C---:B------:R-:W-:Y:S04]  /*4aa0*/  LEA R32, P0, R123.reuse, R98, 0x1 ;  /* 0x000000627b207211 */ /* 0x040fe800078008ff */
[----:B------:R-:W-:Y:S05]  /*4ab0*/  LEA.HI.X R33, R123, R99, R117, 0x1, P0 ;  /* 0x000000637b217211 */ /* 0x000fea00000f0c75 */
[----:B------:R4:W3:Y:S02]  /*4ac0*/  LDG.E.128 R40, desc[UR6][R32.64] ;  /* 0x0000000620287981 */ /* 0x0008e4000c1e1d00 */
[--C-:B----4-:R-:W-:Y:S02]  /*4ad0*/  HADD2.F32 R33, -RZ, R35.reuse.H0_H0 ;  /* 0x20000023ff217230 */ /* 0x110fe40000004100 */
        /* <DEDUP_REMOVED lines=62> */
.L_x_5134:
[----:B------:R-:W-:Y:S05]  /*4ec0*/  BSYNC B0 ;  /* 0x0000000000007941 */ /* 0x000fea0003800000 */
.L_x_5133:
        /* <DEDUP_REMOVED lines=15> */
[C---:B---3--:R-:W-:Y:S02]  /*4fc0*/  LEA R10, P0, R117.reuse, R110, 0x1 ;  /* 0x0000006e750a7211 */ /* 0x048fe400078008ff */
[C---:B------:R-:W-:Y:S02]  /*4fd0*/  IADD3 R115, P3, R88.reuse, R113, RZ ;  /* 0x0000007158737210 */ /* 0x040fe40007f7e0ff */
        /* <DEDUP_REMOVED lines=76> */
.L_x_5136:
[----:B------:R-:W-:Y:S05]  /*54a0*/  BSYNC B0 ;  /* 0x0000000000007941 */ /* 0x000fea0003800000 */
.L_x_5135:
[----:B-----5:R1:W-:Y:S01]  /*54b0*/  STG.E.128 desc[UR6][R106.64+0x40], R48 ;  /* 0x000040306a007986 */ /* 0x0203e2000c101d06 */
[----:B------:R-:W-:Y:S01]  /*54c0*/  ISETP.GE.AND P0, PT, R14, UR4, PT ;  /* 0x000000040e007c0c */ /* 0x000fe2000bf06270 */
[----:B------:R-:W-:Y:S02]  /*54d0*/  BSSY B0, `(.L_x_5137) ;  /* 0x000005c000007945 */ /* 0x000fe40003800000 */
[----:B-1----:R1:W5:Y:S10]  /*54e0*/  LDG.E.128 R48, desc[UR6][R110.64+0x80] ;  /* 0x000080066e307981 */ /* 0x002374000c1e1d00 */
        /* <DEDUP_REMOVED lines=18> */
[----:B-12---:R-:W-:Y:S02]  /*5610*/  MOV R111, RZ ;  /* 0x000000ff006f7202 */ /* 0x006fe40000000f00 */
[----:B------:R-:W-:Y:S02]  /*5620*/  @P1 IADD3 R111, RZ, -UR23, RZ ;  /* 0x80000017ff6f1c10 */ /* 0x000fe4000fffe0ff */
[----:B------:R-:W-:Y:S02]  /*5630*/  LEA.HI.X R123, R113, R101, R112, 0x1, P0 ;  /* 0x00000065717b7211 */ /* 0x000fe400000f0c70 */
[----:B------:R-:W-:Y:S03]  /*5640*/  IADD3 R117, P0, R83, R111, RZ ;  /* 0x0000006f53757210 */ /* 0x000fe60007f1e0ff */
[----:B------:R-:W2:Y:S01]  /*5650*/  LDG.E.128 R112, desc[UR6][R122.64] ;  /* 0x000000067a707981 */ /* 0x000ea2000c1e1d00 */
[----:B------:R-:W-:Y:S02]  /*5660*/  LEA.HI.X.SX32 R111, R111, R80, 0x1, P0 ;  /* 0x000000506f6f7211 */ /* 0x000fe400000f0eff */
[C---:B------:R-:W-:Y:S04]  /*5670*/  LEA R32, P0, R117.reuse, R98, 0x1 ;  /* 0x0000006275207211 */ /* 0x040fe800078008ff */
[----:B------:R-:W-:Y:S05]  /*5680*/  LEA.HI.X R33, R117, R99, R111, 0x1, P0 ;  /* 0x0000006375217211 */ /* 0x000fea00000f0c6f */
        /* <DEDUP_REMOVED lines=64> */
.L_x_5138:
[----:B------:R-:W-:Y:S05]  /*5a90*/  BSYNC B0 ;  /* 0x0000000000007941 */ /* 0x000fea0003800000 */
.L_x_5137:
[----:B-----5:R1:W-:Y:S02]  /*5aa0*/  STG.E.128 desc[UR6][R106.64+0x80], R48 ;  /* 0x000080306a007986 */ /* 0x0203e4000c101d06 */
.L_x_5132:
[----:B------:R-:W-:Y:S05]  /*5ab0*/  BSYNC B1 ;  /* 0x0000000000017941 */ /* 0x000fea0003800000 */
.L_x_5131:
[----:B---3--:R-:W3:Y:S01]  /*5ac0*/  LDC R3, c[0x0][0x2e0] ;  /* 0x0000b800ff037b82 */ /* 0x008ee20000000800 */
[----:B------:R-:W-:Y:S01]  /*5ad0*/  UMOV UR4, UR5 ;  /* 0x0000000500047c82 */ /* 0x000fe20008000000 */
[----:B---3--:R-:W-:Y:S05]  /*5ae0*/  IMAD.U32 R3, R3, -0x20, RZ ;  /* 0xffffffe003037824 */ /* 0x008fea00078e00ff */
[C---:B------:R-:W-:Y:S02]  /*5af0*/  LEA R98, P1, R3.reuse, R98, 0x1 ;  /* 0x0000006203627211 */ /* 0x040fe400078208ff */
[C---:B------:R-:W-:Y:S02]  /*5b00*/  LEA R100, P0, R3.reuse, R100, 0x1 ;  /* 0x0000006403647211 */ /* 0x040fe400078008ff */
[C---:B------:R-:W-:Y:S02]  /*5b10*/  LEA.HI.X.SX32 R99, R3.reuse, R99, 0x1, P1 ;  /* 0x0000006303637211 */ /* 0x040fe400008f0eff */
[----:B------:R-:W-:Y:S01]  /*5b20*/  LEA.HI.X.SX32 R101, R3, R101, 0x1, P0 ;  /* 0x0000006503657211 */ /* 0x000fe200000f0eff */
[----:B------:R-:W-:Y:S08]  /*5b30*/  BRA `(.L_x_5122) ;  /* 0x0000000000347947 */ /* 0x000ff00003800000 */
.L_x_5116:
[----:B------:R-:W2:Y:S01]  /*5b40*/  @P1 LDG.E.128 R32, desc[UR6][R108.64] ;  /* 0x000000066c201981 */ /* 0x000ea2000c1e1d00 */
[----:B------:R-:W-:Y:S03]  /*5b50*/  UMOV UR4, URZ ;  /* 0x0000003f00047c82 */ /* 0x000fe60008000000 */
[----:B--2---:R1:W-:Y:S04]  /*5b60*/  @P1 STG.E.128 desc[UR6][R104.64], R32 ;  /* 0x0000002068001986 */ /* 0x0043e8000c101d06 */
[----:B---3--:R-:W2:Y:S04]  /*5b70*/  @P1 LDG.E.128 R28, desc[UR6][R108.64+0x40] ;  /* 0x000040066c1c1981 */ /* 0x008ea8000c1e1d00 */
[----:B--2---:R1:W-:Y:S04]  /*5b80*/  @P1 STG.E.128 desc[UR6][R104.64+0x40], R28 ;  /* 0x0000401c68001986 */ /* 0x0043e8000c101d06 */
[----:B------:R-:W2:Y:S04]  /*5b90*/  @P1 LDG.E.128 R24, desc[UR6][R108.64+0x80] ;  /* 0x000080066c181981 */ /* 0x000ea8000c1e1d00 */
[----:B--2---:R1:W-:Y:S04]  /*5ba0*/  @P1 STG.E.128 desc[UR6][R104.64+0x80], R24 ;  /* 0x0000801868001986 */ /* 0x0043e8000c101d06 */
[----:B------:R-:W2:Y:S04]  /*5bb0*/  @P3 LDG.E.128 R8, desc[UR6][R110.64] ;  /* 0x000000066e083981 */ /* 0x000ea8000c1e1d00 */
[----:B--2---:R1:W-:Y:S04]  /*5bc0*/  @P3 STG.E.128 desc[UR6][R106.64], R8 ;  /* 0x000000086a003986 */ /* 0x0043e8000c101d06 */
[----:B------:R-:W2:Y:S04]  /*5bd0*/  @P3 LDG.E.128 R4, desc[UR6][R110.64+0x40] ;  /* 0x000040066e043981 */ /* 0x000ea8000c1e1d00 */
[----:B--2---:R1:W-:Y:S04]  /*5be0*/  @P3 STG.E.128 desc[UR6][R106.64+0x40], R4 ;  /* 0x000040046a003986 */ /* 0x0043e8000c101d06 */
[----:B------:R-:W2:Y:S04]  /*5bf0*/  @P3 LDG.E.128 R36, desc[UR6][R110.64+0x80] ;  /* 0x000080066e243981 */ /* 0x000ea8000c1e1d00 */
[----:B--2---:R1:W-:Y:S02]  /*5c00*/  @P3 STG.E.128 desc[UR6][R106.64+0x80], R36 ;  /* 0x000080246a003986 */ /* 0x0043e4000c101d06 */
.L_x_5122:
[----:B------:R-:W3:Y:S02]  /*5c10*/  LDC R3, c[0x0][0x338] ;  /* 0x0000ce00ff037b82 */ /* 0x000ee40000000800 */
[----:B---3--:R-:W-:Y:S05]  /*5c20*/  IMAD.U32 R3, R3, -0x40, RZ ;  /* 0xffffffc003037824 */ /* 0x008fea00078e00ff */
[C---:B-12-4-:R-:W-:Y:S04]  /*5c30*/  LEA R108, P0, R3.reuse, R108, 0x1 ;  /* 0x0000006c036c7211 */ /* 0x056fe800078008ff */
[----:B------:R-:W-:Y:S01]  /*5c40*/  LEA.HI.X.SX32 R109, R3, R109, 0x1, P0 ;  /* 0x0000006d036d7211 */ /* 0x000fe200000f0eff */
[----:B------:R-:W-:Y:S08]  /*5c50*/  @!P2 BRA `(.L_x_5139) ;  /* 0x000000040030a947 */ /* 0x000ff00003800000 */
[----:B------:R-:W-:Y:S04]  /*5c60*/  IADD3 R3, R13, -0x1, RZ ;  /* 0xffffffff0d037810 */ /* 0x000fe80007ffe0ff */
[----:B------:R-:W-:Y:S11]  /*5c70*/  ISETP.GT.AND P0, PT, R3, R76, PT ;  /* 0x0000004c0300720c */ /* 0x000ff60003f04270 */
[----:B------:R-:W-:Y:S02]  /*5c80*/  @!UPT UIADD3 URZ, URZ, URZ, URZ ;  /* 0x0000003f3f3ff290 */ /* 0x000fe4000fffe03f */
[----:B------:R-:W-:Y:S05]  /*5c90*/  @!P0 BRA `(.L_x_5140) ;  /* 0x0000000400408947 */ /* 0x000fea0003800000 */
[----:B------:R-:W-:Y:S01]  /*5ca0*/  IMAD.MOV.U32 R22, RZ, RZ, RZ ;  /* 0x000000ffff167224 */ /* 0x000fe200078e00ff */
        /* <DEDUP_REMOVED lines=56> */
[C---:B------:R-:W-:Y:S02]  /*6030*/  IMAD R5, R10.reuse, UR13, R5 ;  /* 0x0000000d0a057c24 */ /* 0x040fe4000f8e0205 */
        /* <DEDUP_REMOVED lines=14> */
.L_x_5139:
[----:B------:R-:W1:Y:S08]  /*6120*/  LDC R5, c[0x0][0x250] ;  /* 0x00009400ff057b82 */ /* 0x000e700000000800 */
[----:B------:R-:W2:Y:S02]  /*6130*/  LDC R3, c[0x0][0x248] ;  /* 0x00009200ff037b82 */ /* 0x000ea40000000800 */
[----:B--2---:R-:W-:Y:S02]  /*6140*/  IMAD.U32 R3, R3, -0x40, RZ ;  /* 0xffffffc003037824 */ /* 0x004fe400078e00ff */
[----:B-1----:R-:W-:Y:S03]  /*6150*/  IMAD.U32 R5, R5, -0x40, RZ ;  /* 0xffffffc005057824 */ /* 0x002fe600078e00ff */
[----:B------:R-:W-:Y:S02]  /*6160*/  LEA R104, P0, R3, R104, 0x1 ;  /* 0x0000006803687211 */ /* 0x000fe400078008ff */
[----:B------:R-:W-:Y:S02]  /*6170*/  LEA R102, P1, R5, R102, 0x1 ;  /* 0x0000006605667211 */ /* 0x000fe400078208ff */
[----:B------:R-:W-:Y:S02]  /*6180*/  LEA.HI.X.SX32 R105, R3, R105, 0x1, P0 ;  /* 0x0000006903697211 */ /* 0x000fe400000f0eff */
[----:B------:R-:W-:Y:S09]  /*6190*/  LEA.HI.X.SX32 R103, R5, R103, 0x1, P1 ;  /* 0x0000006705677211 */ /* 0x000ff200008f0eff */
.L_x_5140:
[----:B------:R-:W-:Y:S04]  /*61a0*/  IADD3 R13, R13, -0x1, RZ ;  /* 0xffffffff0d0d7810 */ /* 0x000fe80007ffe0ff */
[----:B------:R-:W-:Y:S11]  /*61b0*/  ISETP.GT.AND P0, PT, R13, R76, PT ;  /* 0x0000004c0d00720c */ /* 0x000ff60003f04270 */
[----:B------:R-:W-:Y:S02]  /*61c0*/  @!UPT UIADD3 URZ, URZ, URZ, URZ ;  /* 0x0000003f3f3ff290 */ /* 0x000fe4000fffe03f */
[----:B------:R-:W-:Y:S05]  /*61d0*/  @P0 BRA `(.L_x_5141) ;  /* 0xffffffbc00e40947 */ /* 0x000fea000383ffff */
.L_x_5115:
        /* <DEDUP_REMOVED lines=21> */
[----:B------:R-:W-:Y:S02]  /*6330*/  IADD3.X R5, R56, UR11, RZ, P0, !PT ;  /* 0x0000000b38057c10 */ /* 0x000fe400087fe4ff */
        /* <DEDUP_REMOVED lines=32> */
[----:B-----5:R-:W-:Y:S01]  /*6540*/  MOV R28, R22 ;  /* 0x00000016001c7202 */ /* 0x020fe20000000f00 */
[----:B------:R-:W-:Y:S02]  /*6550*/  HADD2.F32 R29, -RZ, R21.H1_H1 ;  /* 0x30000015ff1d7230 */ /* 0x000fe40000004100 */
[----:B------:R-:W-:Y:S02]  /*6560*/  HADD2.F32 R27, -RZ, R23.H1_H1 ;  /* 0x30000017ff1b7230 */ /* 0x000fe40000004100 */
[----:B------:R-:W-:-:S02]  /*6570*/  HADD2.F32 R30, -RZ, R21.H0_H0 ;  /* 0x20000015ff1e7230 */ /* 0x000fc40000004100 */
[----:B------:R-:W-:Y:S02]  /*6580*/  HADD2.F32 R26, -RZ, R23.H0_H0 ;  /* 0x20000017ff1a7230 */ /* 0x000fe40000004100 */
[----:B--2---:R-:W-:Y:S02]  /*6590*/  HADD2.F32 R22, -RZ, R2.H1_H1 ;  /* 0x30000002ff167230 */ /* 0x004fe40000004100 */
[----:B------:R-:W-:Y:S02]  /*65a0*/  HADD2.F32 R0, -RZ, R3.H1_H1 ;  /* 0x30000003ff007230 */ /* 0x000fe40000004100 */
[----:B---3--:R-:W-:Y:S02]  /*65b0*/  HADD2.F32 R25, -RZ, R4.H1_H1 ;  /* 0x30000004ff197230 */ /* 0x008fe40000004100 */
        /* <DEDUP_REMOVED lines=31> */
.L_x_5148:
[----:B------:R-:W-:Y:S05]  /*67b0*/  BSYNC B0 ;  /* 0x0000000000007941 */ /* 0x000fea0003800000 */
.L_x_5147:
[----:B-----5:R2:W-:Y:S01]  /*67c0*/  STS.128 [R122], R20 ;  /* 0x000000147a007388 */ /* 0x0205e20000000c00 */
[----:B------:R-:W-:Y:S01]  /*67d0*/  IADD3 R0, R18, 0x20, RZ ;  /* 0x0000002012007810 */ /* 0x000fe20007ffe0ff */
[----:B------:R-:W-:Y:S03]  /*67e0*/  BSSY B0, `(.L_x_5149) ;  /* 0x000002c000007945 */ /* 0x000fe60003800000 */
[----:B------:R-:W-:-:S13]  /*67f0*/  ISETP.GE.AND P0, PT, R0, UR5, PT ;  /* 0x0000000500007c0c */ /* 0x000fda000bf06270 */
[----:B------:R-:W-:Y:S05]  /*6800*/  @P0 BRA `(.L_x_5150) ;  /* 0x0000000000a40947 */ /* 0x000fea0003800000 */
[----:B------:R-:W3:Y:S04]  /*6810*/  LDG.E.64 R2, desc[UR6][R38.64+0x20] ;  /* 0x0000200626027981 */ /* 0x000ee8000c1e1b00 */
[----:B------:R-:W4:Y:S01]  /*6820*/  LDG.E.64 R4, desc[UR6][R36.64+0x20] ;  /* 0x0000200624047981 */ /* 0x000f22000c1e1b00 */
[----:B------:R-:W-:Y:S01]  /*6830*/  MOV R24, R14 ;  /* 0x0000000e00187202 */ /* 0x000fe20000000f00 */
[----:B------:R-:W-:Y:S02]  /*6840*/  HADD2.F32 R25, -RZ, R13.H1_H1 ;  /* 0x3000000dff197230 */ /* 0x000fe40000004100 */
[----:B--2---:R-:W-:Y:S02]  /*6850*/  HADD2.F32 R23, -RZ, R15.H1_H1 ;  /* 0x3000000fff177230 */ /* 0x004fe40000004100 */
        /* <DEDUP_REMOVED lines=36> */
.L_x_5150:
[----:B------:R-:W-:Y:S05]  /*6aa0*/  BSYNC B0 ;  /* 0x0000000000007941 */ /* 0x000fea0003800000 */
.L_x_5149:
[----:B------:R3:W-:Y:S01]  /*6ab0*/  STS.128 [R122+0x1000], R12 ;  /* 0x0010000c7a007388 */ /* 0x0007e20000000c00 */
[----:B------:R-:W-:Y:S01]  /*6ac0*/  IADD3 R0, R18, 0x40, RZ ;  /* 0x0000004012007810 */ /* 0x000fe20007ffe0ff */
[----:B------:R-:W-:Y:S03]  /*6ad0*/  BSSY B0, `(.L_x_5151) ;  /* 0x000002c000007945 */ /* 0x000fe60003800000 */
[----:B------:R-:W-:-:S13]  /*6ae0*/  ISETP.GE.AND P0, PT, R0, UR5, PT ;  /* 0x0000000500007c0c */ /* 0x000fda000bf06270 */
[----:B------:R-:W-:Y:S05]  /*6af0*/  @P0 BRA `(.L_x_5152) ;  /* 0x0000000000a40947 */ /* 0x000fea0003800000 */
[----:B------:R-:W4:Y:S04]  /*6b00*/  LDG.E.64 R2, desc[UR6][R38.64+0x40] ;  /* 0x0000400626027981 */ /* 0x000f28000c1e1b00 */
[----:B------:R-:W5:Y:S01]  /*6b10*/  LDG.E.64 R4, desc[UR6][R36.64+0x40] ;  /* 0x0000400624047981 */ /* 0x000f62000c1e1b00 */
[----:B--2---:R-:W-:Y:S01]  /*6b20*/  MOV R20, R10 ;  /* 0x0000000a00147202 */ /* 0x004fe20000000f00 */
[----:B------:R-:W-:Y:S02]  /*6b30*/  HADD2.F32 R21, -RZ, R9.H1_H1 ;  /* 0x30000009ff157230 */ /* 0x000fe40000004100 */
[----:B---3--:R-:W-:Y:S02]  /*6b40*/  HADD2.F32 R15, -RZ, R11.H1_H1 ;  /* 0x3000000bff0f7230 */ /* 0x008fe40000004100 */
[----:B------:R-:W-:-:S02]  /*6b50*/  HADD2.F32 R22, -RZ, R9.H0_H0 ;  /* 0x20000009ff167230 */ /* 0x000fc40000004100 */
[----:B------:R-:W-:Y:S02]  /*6b60*/  HADD2.F32 R14, -RZ, R11.H0_H0 ;  /* 0x2000000bff0e7230 */ /* 0x000fe40000004100 */
[----:B----4-:R-:W-:Y:S02]  /*6b70*/  HADD2.F32 R10, -RZ, R2.H1_H1 ;  /* 0x30000002ff0a7230 */ /* 0x010fe40000004100 */
[----:B------:R-:W-:Y:S02]  /*6b80*/  HADD2.F32 R0, -RZ, R3.H1_H1 ;  /* 0x30000003ff007230 */ /* 0x000fe40000004100 */
[----:B-----5:R-:W-:Y:S02]  /*6b90*/  HADD2.F32 R13, -RZ, R4.H1_H1 ;  /* 0x30000004ff0d7230 */ /* 0x020fe40000004100 */
        /* <DEDUP_REMOVED lines=31> */
.L_x_5152:
[----:B------:R-:W-:Y:S05]  /*6d90*/  BSYNC B0 ;  /* 0x0000000000007941 */ /* 0x000fea0003800000 */
.L_x_5151:
[----:B------:R4:W-:Y:S02]  /*6da0*/  STS.128 [R122+0x2000], R8 ;  /* 0x002000087a007388 */ /* 0x0009e40000000c00 */
.L_x_5146:
[----:B------:R-:W-:Y:S05]  /*6db0*/  BSYNC B1 ;  /* 0x0000000000017941 */ /* 0x000fea0003800000 */
.L_x_5145:
        /* <DEDUP_REMOVED lines=60> */
.L_x_5155:
[----:B------:R-:W-:Y:S05]  /*7180*/  BSYNC B0 ;  /* 0x0000000000007941 */ /* 0x000fea0003800000 */
.L_x_5154:
        /* <DEDUP_REMOVED lines=44> */
.L_x_5157:
[----:B------:R-:W-:Y:S05]  /*7450*/  BSYNC B0 ;  /* 0x0000000000007941 */ /* 0x000fea0003800000 */
.L_x_5156:
        /* <DEDUP_REMOVED lines=44> */
.L_x_5159:
[----:B------:R-:W-:Y:S05]  /*7720*/  BSYNC B0 ;  /* 0x0000000000007941 */ /* 0x000fea0003800000 */
.L_x_5158:
[----:B------:R1:W-:Y:S01]  /*7730*/  STS.128 [R122+0x2800], R8 ;  /* 0x002800087a007388 */ /* 0x0003e20000000c00 */
[----:B------:R-:W-:Y:S05]  /*7740*/  BRA `(.L_x_5153) ;  /* 0x0000002000fc7947 */ /* 0x000fea0003800000 */
.L_x_5144:
        /* <DEDUP_REMOVED lines=91> */
.L_x_5163:
[----:B------:R-:W-:Y:S05]  /*7d00*/  BSYNC B0 ;  /* 0x0000000000007941 */ /* 0x000fea0003800000 */
.L_x_5162:
        /* <DEDUP_REMOVED lines=88> */
.L_x_5165:
[----:B------:R-:W-:Y:S05]  /*8290*/  BSYNC B0 ;  /* 0x0000000000007941 */ /* 0x000fea0003800000 */
.L_x_5164:
        /* <DEDUP_REMOVED lines=87> */
.L_x_5167:
[----:B------:R-:W-:Y:S05]  /*8810*/  BSYNC B0 ;  /* 0x0000000000007941 */ /* 0x000fea0003800000 */
.L_x_5166:
[----:B------:R4:W-:Y:S02]  /*8820*/  STS.128 [R122+0x2000], R12 ;  /* 0x0020000c7a007388 */ /* 0x0009e40000000c00 */
.L_x_5161:
[----:B------:R-:W-:Y:S05]  /*8830*/  BSYNC B1 ;  /* 0x0000000000017941 */ /* 0x000fea0003800000 */
.L_x_5160:
        /* <DEDUP_REMOVED lines=96> */
.L_x_5169:
[----:B------:R-:W-:Y:S05]  /*8e40*/  BSYNC B0 ;  /* 0x0000000000007941 */ /* 0x000fea0003800000 */
.L_x_5168:
        /* <DEDUP_REMOVED lines=92> */
.L_x_5171:
[----:B------:R-:W-:Y:S05]  /*9410*/  BSYNC B0 ;  /* 0x0000000000007941 */ /* 0x000fea0003800000 */
.L_x_5170:
        /* <DEDUP_REMOVED lines=90> */
.L_x_5173:
[----:B------:R-:W-:Y:S05]  /*99c0*/  BSYNC B0 ;  /* 0x0000000000007941 */ /* 0x000fea0003800000 */
.L_x_5172:
[----:B------:R1:W-:Y:S01]  /*99d0*/  STS.128 [R122+0x2800], R12 ;  /* 0x0028000c7a007388 */ /* 0x0003e20000000c00 */
[----:B------:R-:W-:Y:S05]  /*99e0*/  BRA `(.L_x_5153) ;  /* 0x0000000000547947 */ /* 0x000fea0003800000 */
.L_x_5143:
[----:B------:R-:W-:Y:S02]  /*99f0*/  IMAD.IADD R0, R118, 0x1, -R57 ;  /* 0x0000000176007824 */ /* 0x000fe400078e0a39 */
[----:B------:R-:W-:-:S03]  /*9a00*/  VIADD R3, R92, 0x20 ;  /* 0x000000205c037836 */ /* 0x000fc60000000000 */
[-C--:B------:R-:W-:Y:S02]  /*9a10*/  ISETP.GE.AND P4, PT, R92, R0.reuse, PT ;  /* 0x000000005c00720c */ /* 0x080fe40003f86270 */
[----:B------:R-:W-:-:S11]  /*9a20*/  ISETP.GE.AND P3, PT, R3, R0, PT ;  /* 0x000000000300720c */ /* 0x000fd60003f66270 */
[----:B------:R-:W1:Y:S02]  /*9a30*/  @!P4 LDC.64 R6, c[0x0][0x210] ;  /* 0x00008400ff06cb82 */ /* 0x000e640000000a00 */
        /* <DEDUP_REMOVED lines=16> */
.L_x_5153:
[----:B------:R-:W-:Y:S05]  /*9b40*/  BSYNC B2 ;  /* 0x0000000000027941 */ /* 0x000fea0003800000 */
.L_x_5142:
[----:B------:R-:W-:Y:S01]  /*9b50*/  VIADD R123, R85, 0xffffffff ;  /* 0xffffffff557b7836 */ /* 0x000fe20000000000 */
[----:B------:R-:W-:Y:S01]  /*9b60*/  LOP3.LUT R116, R74, 0xfffffff8, RZ, 0xc0, !PT ;  /* 0xfffffff84a747812 */ /* 0x000fe200078ec0ff */
[----:B------:R-:W-:Y:S01]  /*9b70*/  ULDC.64 UR12, c[0x0][0x218] ;  /* 0x00008600000c7ab9 */ /* 0x000fe20000000a00 */
[----:B------:R-:W-:Y:S01]  /*9b80*/  LOP3.LUT R2, R70, 0x7fffffe, RZ, 0xc0, !PT ;  /* 0x07fffffe46027812 */ /* 0x000fe200078ec0ff */
[----:B------:R-:W-:Y:S01]  /*9b90*/  IMAD.SHL.U32 R0, R123, 0x40, RZ ;  /* 0x000000407b007824 */ /* 0x000fe200078e00ff */
[C---:B------:R-:W-:Y:S01]  /*9ba0*/  LEA R124, P0, R90.reuse, UR12, 0x1 ;  /* 0x0000000c5a7c7c11 */ /* 0x040fe2000f8008ff */
[----:B------:R-:W-:Y:S01]  /*9bb0*/  IMAD.IADD R116, R55, 0x1, -R116 ;  /* 0x0000000137747824 */ /* 0x000fe200078e0a74 */
[----:B-1----:R-:W-:Y:S01]  /*9bc0*/  SHF.R.S32.HI R6, RZ, 0x1f, R71 ;  /* 0x0000001fff067819 */ /* 0x002fe20000011447 */
[----:B------:R-:W-:Y:S01]  /*9bd0*/  IMAD.IADD R4, R59, 0x1, -R0 ;  /* 0x000000013b047824 */ /* 0x000fe200078e0a00 */
[----:B------:R-:W-:Y:S01]  /*9be0*/  LEA.HI.X R125, R90, UR13, R52, 0x1, P0 ;  /* 0x0000000d5a7d7c11 */ /* 0x000fe200080f0c34 */
[----:B------:R-:W-:Y:S01]  /*9bf0*/  IMAD.IADD R2, R71, 0x1, -R2 ;  /* 0x0000000147027824 */ /* 0x000fe200078e0a02 */
[----:B------:R-:W-:Y:S01]  /*9c00*/  LEA.HI R5, R116, R116, RZ, 0x1 ;  /* 0x0000007474057211 */ /* 0x000fe200078f08ff */
[----:B------:R-:W-:Y:S01]  /*9c10*/  ULDC.64 UR10, c[0x0][0x220] ;  /* 0x00008800000a7ab9 */ /* 0x000fe20000000a00 */
[-C--:B------:R-:W-:Y:S01]  /*9c20*/  ISETP.GE.AND P4, PT, R3, R4.reuse, PT ;  /* 0x000000040300720c */ /* 0x080fe20003f86270 */
[----:B------:R-:W-:Y:S01]  /*9c30*/  ULDC UR5, c[0x0][0x398] ;  /* 0x0000e60000057ab9 */ /* 0x000fe20000000800 */
[----:B------:R-:W-:-:S02]  /*9c40*/  ISETP.GE.AND P5, PT, R92, R4, PT ;  /* 0x000000045c00720c */ /* 0x000fc40003fa6270 */
[----:B----4-:R-:W-:Y:S02]  /*9c50*/  LOP3.LUT R9, R5, 0x3fffffe, RZ, 0xc0, !PT ;  /* 0x03fffffe05097812 */ /* 0x010fe400078ec0ff */
[----:B------:R-:W-:Y:S02]  /*9c60*/  SHF.R.S32.HI R7, RZ, 0x4, R72 ;  /* 0x00000004ff077819 */ /* 0x000fe40000011448 */
[----:B------:R-:W-:Y:S01]  /*9c70*/  LEA.HI R71, R6, R71, RZ, 0x3 ;  /* 0x0000004706477211 */ /* 0x000fe200078f18ff */
[----:B------:R-:W-:Y:S01]  /*9c80*/  IMAD.IADD R116, R116, 0x1, -R9 ;  /* 0x0000000174747824 */ /* 0x000fe200078e0a09 */
[----:B------:R-:W-:Y:S02]  /*9c90*/  LEA.HI R6, R72, R7, RZ, 0x1 ;  /* 0x0000000748067211 */ /* 0x000fe400078f08ff */
[----:B------:R-:W-:Y:S01]  /*9ca0*/  ISETP.GE.AND P1, PT, R3, R4, PT ;  /* 0x000000040300720c */ /* 0x000fe20003f26270 */
[----:B------:R-:W-:Y:S01]  /*9cb0*/  IMAD.SHL.U32 R47, R71, 0x20, RZ ;  /* 0x00000020472f7824 */ /* 0x000fe200078e00ff */
[----:B------:R-:W-:Y:S01]  /*9cc0*/  @!P4 LEA R8, P0, R54, R124, 0x1 ;  /* 0x0000007c3608c211 */ /* 0x000fe200078008ff */
[----:B------:R-:W-:Y:S01]  /*9cd0*/  @!PT LDS RZ, [RZ] ;  /* 0x00000000fffff984 */ /* 0x000fe20000000800 */
[----:B------:R-:W-:Y:S01]  /*9ce0*/  @!PT LDS RZ, [RZ] ;  /* 0x00000000fffff984 */ /* 0x000fe20000000800 */
[----:B------:R-:W-:Y:S01]  /*9cf0*/  @!PT LDS RZ, [RZ] ;  /* 0x00000000fffff984 */ /* 0x000fe20000000800 */
[----:B------:R-:W-:Y:S01]  /*9d00*/  @!P5 LDGSTS.E.BYPASS.LTC128B.128 [R122+0x3000], desc[UR6][R124.64] ;  /* 0x030000007c7adfae */ /* 0x000fe2000b901d46 */
[----:B------:R-:W-:-:S02]  /*9d10*/  LOP3.LUT R6, R6, 0xfffffffe, RZ, 0xc0, !PT ;  /* 0xfffffffe06067812 */ /* 0x000fc400078ec0ff */
[----:B------:R-:W-:Y:S01]  /*9d20*/  @!P4 LEA.HI.X R9, R54, R125, R53, 0x1, P0 ;  /* 0x0000007d3609c211 */ /* 0x000fe200000f0c35 */
[----:B------:R-:W-:Y:S01]  /*9d30*/  @!P5 LDGSTS.E.BYPASS.LTC128B.128 [R122+0x4000], desc[UR6][R124.64+0x40] ;  /* 0x040000407c7adfae */ /* 0x000fe2000b901d46 */
[----:B------:R-:W-:Y:S01]  /*9d40*/  SHF.R.S32.HI R3, RZ, 0x1, R5 ;  /* 0x00000001ff037819 */ /* 0x000fe20000011405 */
[----:B------:R-:W-:Y:S01]  /*9d50*/  IMAD.IADD R7, R7, 0x1, -R6 ;  /* 0x0000000107077824 */ /* 0x000fe200078e0a06 */
[----:B------:R-:W-:Y:S01]  /*9d60*/  SHF.R.S32.HI R56, RZ, 0x1f, R55 ;  /* 0x0000001fff387819 */ /* 0x000fe20000011437 */
[----:B------:R-:W-:Y:S01]  /*9d70*/  @!P5 LDGSTS.E.BYPASS.LTC128B.128 [R122+0x5000], desc[UR6][R124.64+0x80] ;  /* 0x050000807c7adfae */ /* 0x000fe2000b901d46 */
[----:B------:R-:W-:Y:S01]  /*9d80*/  IMAD.SHL.U32 R6, R69, 0x40, RZ ;  /* 0x0000004045067824 */ /* 0x000fe200078e00ff */
[----:B------:R-:W-:Y:S01]  /*9d90*/  ISETP.GE.AND P3, PT, R92, R4, PT ;  /* 0x000000045c00720c */ /* 0x000fe20003f66270 */
[----:B------:R-:W-:Y:S01]  /*9da0*/  IMAD.SHL.U32 R5, R3, 0x40, RZ ;  /* 0x0000004003057824 */ /* 0x000fe200078e00ff */
[----:B------:R-:W-:Y:S01]  /*9db0*/  @!P4 LDGSTS.E.BYPASS.LTC128B.128 [R122+0x3800], desc[UR6][R8.64] ;  /* 0x03800000087acfae */ /* 0x000fe2000b901d46 */
[----:B------:R-:W-:Y:S01]  /*9dc0*/  LEA.HI R56, R56, R55, RZ, 0x5 ;  /* 0x0000003738387211 */ /* 0x000fe200078f28ff */
[----:B------:R-:W-:Y:S01]  /*9dd0*/  IMAD.SHL.U32 R4, R73, 0x8, RZ ;  /* 0x0000000849047824 */ /* 0x000fe200078e00ff */
[----:B------:R-:W-:Y:S01]  /*9de0*/  LOP3.LUT R6, R6, 0xc0, RZ, 0xc0, !PT ;  /* 0x000000c006067812 */ /* 0x000fe200078ec0ff */
[----:B------:R-:W-:Y:S01]  /*9df0*/  @!P4 LDGSTS.E.BYPASS.LTC128B.128 [R122+0x4800], desc[UR6][R8.64+0x40] ;  /* 0x04800040087acfae */ /* 0x000fe2000b901d46 */
[----:B------:R-:W-:Y:S01]  /*9e00*/  IMAD.SHL.U32 R45, R7, 0x8, RZ ;  /* 0x00000008072d7824 */ /* 0x000fe200078e00ff */
[----:B------:R-:W-:Y:S01]  /*9e10*/  LOP3.LUT R5, R5, 0xc0, RZ, 0xc0, !PT ;  /* 0x000000c005057812 */ /* 0x000fe200078ec0ff */
[----:B------:R-:W-:Y:S01]  /*9e20*/  IMAD R116, R7, 0x8, R116 ;  /* 0x0000000807747824 */ /* 0x000fe200078e0274 */
[----:B------:R1:W-:Y:S01]  /*9e30*/  @!P4 LDGSTS.E.BYPASS.LTC128B.128 [R122+0x5800], desc[UR6][R8.64+0x80] ;  /* 0x05800080087acfae */ /* 0x0003e2000b901d46 */
[----:B------:R-:W-:-:S02]  /*9e40*/  SHF.R.S32.HI R46, RZ, 0x5, R56 ;  /* 0x00000005ff2e7819 */ /* 0x000fc40000011438 */
[----:B------:R-:W-:Y:S01]  /*9e50*/  LOP3.LUT R47, R47, 0xffffff00, RZ, 0xc0, !PT ;  /* 0xffffff002f2f7812 */ /* 0x000fe200078ec0ff */
[----:B------:R-:W0:Y:S01]  /*9e60*/  LDGDEPBAR ;  /* 0x00000000000079af */ /* 0x000e220000000000 */
[----:B------:R-:W-:Y:S01]  /*9e70*/  LOP3.LUT R45, R6, 0x8, R45, 0xf8, !PT ;  /* 0x00000008062d7812 */ /* 0x000fe200078ef82d */
[C---:B------:R-:W-:Y:S01]  /*9e80*/  IMAD R57, R46.reuse, 0x10, R57 ;  /* 0x000000102e397824 */ /* 0x040fe200078e0239 */
[----:B------:R-:W-:Y:S01]  /*9e90*/  LOP3.LUT R4, R5, 0x8, R4, 0xf8, !PT ;  /* 0x0000000805047812 */ /* 0x000fe200078ef804 */
[----:B------:R-:W-:Y:S01]  /*9ea0*/  IMAD R7, R46, 0x200, R47 ;  /* 0x000002002e077824 */ /* 0x000fe200078e022f */
[----:B------:R-:W-:Y:S02]  /*9eb0*/  SHF.R.U32.HI R6, RZ, 0x3, R6 ;  /* 0x00000003ff067819 */ /* 0x000fe40000011606 */
[----:B------:R-:W-:Y:S02]  /*9ec0*/  SHF.R.U32.HI R5, RZ, 0x3, R5 ;  /* 0x00000003ff057819 */ /* 0x000fe40000011605 */
[----:B------:R-:W-:-:S02]  /*9ed0*/  LEA R126, P0, R86, UR10, 0x1 ;  /* 0x0000000a567e7c11 */ /* 0x000fc4000f8008ff */
[----:B------:R-:W-:Y:S01]  /*9ee0*/  LOP3.LUT R45, R45, R6, RZ, 0x3c, !PT ;  /* 0x000000062d2d7212 */ /* 0x000fe200078e3cff */
[----:B------:R-:W-:Y:S01]  /*9ef0*/  IMAD R6, R2, 0x20, R7 ;  /* 0x0000002002067824 */ /* 0x000fe200078e0207 */
[----:B------:R-:W-:Y:S01]  /*9f00*/  LOP3.LUT R5, R4, R5, RZ, 0x3c, !PT ;  /* 0x0000000504057212 */ /* 0x000fe200078e3cff */
[----:B------:R-:W-:Y:S01]  /*9f10*/  IMAD R2, R2, 0x20, R47 ;  /* 0x0000002002027824 */ /* 0x000fe200078e022f */
[----:B------:R-:W-:Y:S01]  /*9f20*/  LEA.HI.X R127, R86, UR11, R84, 0x1, P0 ;  /* 0x0000000b567f7c11 */ /* 0x000fe200080f0c54 */
[----:B------:R-:W-:Y:S01]  /*9f30*/  IMAD.IADD R117, R45, 0x1, R6 ;  /* 0x000000012d757824 */ /* 0x000fe200078e0206 */
[C---:B---3--:R-:W-:Y:S01]  /*9f40*/  @!P1 LEA R12, P0, R61.reuse, R126, 0x1 ;  /* 0x0000007e3d0c9211 */ /* 0x048fe200078008ff */
[----:B------:R-:W-:Y:S01]  /*9f50*/  IMAD.U32 R116, R116, 0x20, R5 ;  /* 0x0000002074747824 */ /* 0x000fe200078e0005 */
[----:B------:R-:W-:Y:S02]  /*9f60*/  LOP3.LUT R56, R56, 0xffffffe0, RZ, 0xc0, !PT ;  /* 0xffffffe038387812 */ /* 0x000fe400078ec0ff */
[----:B------:R-:W-:-:S02]  /*9f70*/  @!P1 LEA.HI.X R13, R61, R127, R60, 0x1, P0 ;  /* 0x0000007f3d0d9211 */ /* 0x000fc400000f0c3c */
[----:B------:R-:W-:Y:S01]  /*9f80*/  LEA R117, R117, UR4, 0x1 ;  /* 0x0000000475757c11 */ /* 0x000fe2000f8e08ff */
[----:B------:R-:W-:-:S04]  /*9f90*/  DEPBAR.LE SB0, 0x0 ;  /* 0x000080000000791a */ /* 0x000fc80000000000 */
[----:B------:R-:W-:Y:S01]  /*9fa0*/  BAR.SYNC.DEFER_BLOCKING 0x0 ;  /* 0x0000000000007b1d */ /* 0x000fe20000010000 */
[----:B------:R-:W-:Y:S01]  /*9fb0*/  LEA R116, R116, UR4, 0x1 ;  /* 0x0000000474747c11 */ /* 0x000fe2000f8e08ff */
[----:B------:R-:W-:Y:S01]  /*9fc0*/  IMAD R115, R44, 0x2, R117 ;  /* 0x000000022c737824 */ /* 0x000fe200078e0275 */
[----:B------:R-:W-:Y:S01]  /*9fd0*/  LOP3.LUT P0, RZ, R3, 0x2, RZ, 0xc0, !PT ;  /* 0x0000000203ff7812 */ /* 0x000fe2000780c0ff */
[----:B------:R-:W-:Y:S02]  /*9fe0*/  IMAD.MOV.U32 R3, RZ, RZ, 0x20 ;  /* 0x00000020ff037424 */ /* 0x000fe400078e00ff */
[----:B------:R-:W-:-:S03]  /*9ff0*/  IMAD.IADD R56, R55, 0x1, -R56 ;  /* 0x0000000137387824 */ /* 0x000fc600078e0a38 */
[----:B------:R-:W-:-:S05]  /*a000*/  SEL R3, R3, 0xffffffe0, !P0 ;  /* 0xffffffe003037807 */ /* 0x000fca0004000000 */
[----:B------:R-:W-:Y:S01]  /*a010*/  IMAD.IADD R113, R116, 0x1, R3 ;  /* 0x0000000174717824 */ /* 0x000fe200078e0203 */
[----:B------:R-:W-:-:S04]  /*a020*/  SHF.R.S32.HI R3, RZ, 0x1f, R56 ;  /* 0x0000001fff037819 */ /* 0x000fc80000011438 */
[----:B------:R-:W-:Y:S01]  /*a030*/  LEA.HI R128, R3, R56, RZ, 0x2 ;  /* 0x0000003803807211 */ /* 0x000fe200078f10ff */
[----:B------:R-:W-:-:S03]  /*a040*/  IMAD.SHL.U32 R3, R55, 0x2, RZ ;  /* 0x0000000237037824 */ /* 0x000fc600078e00ff */
[----:B------:R-:W-:Y:S01]  /*a050*/  SHF.R.S32.HI R128, RZ, 0x2, R128 ;  /* 0x00000002ff807819 */ /* 0x000fe20000011480 */
[----:B------:R-:W-:Y:S01]  /*a060*/  @P3 STS [R122+0x6000], RZ ;  /* 0x006000ff7a003388 */ /* 0x000fe20000000800 */
[----:B------:R-:W-:Y:S02]  /*a070*/  LOP3.LUT R3, R3, 0x6, RZ, 0xc0, !PT ;  /* 0x0000000603037812 */ /* 0x000fe400078ec0ff */
[----:B------:R-:W-:Y:S01]  /*a080*/  IADD3 R46, R57, 0x1, R128 ;  /* 0x00000001392e7810 */ /* 0x000fe20007ffe080 */
[----:B------:R-:W-:Y:S02]  /*a090*/  @P3 STS [R122+0x6004], RZ ;  /* 0x006004ff7a003388 */ /* 0x000fe40000000800 */
[----:B------:R-:W-:Y:S01]  /*a0a0*/  IMAD.IADD R3, R0, 0x1, R3 ;  /* 0x0000000100037824 */ /* 0x000fe200078e0203 */
[----:B------:R-:W-:Y:S01]  /*a0b0*/  IADD3 R46, R59, R46, -R118 ;  /* 0x0000002e3b2e7210 */ /* 0x000fe20007ffe876 */
        /* <DEDUP_REMOVED lines=20> */
[----:B------:R-:W2:Y:S04]  /*a200*/  LDSM.16.M88.4 R24, [R116+0x3400] ;  /* 0x003400007418783b */ /* 0x000ea80000000200 */
[----:B------:R-:W5:Y:S04]  /*a210*/  LDSM.16.M88.4 R16, [R116+0x3800] ;  /* 0x003800007410783b */ /* 0x000f680000000200 */
[----:B------:R-:W-:Y:S04]  /*a220*/  LDSM.16.M88.4 R40, [R115] ;  /* 0x000000007328783b */ /* 0x000fe80000000200 */
[----:B------:R-:W5:Y:S04]  /*a230*/  LDSM.16.M88.4 R68, [R113+0x3000] ;  /* 0x003000007144783b */ /* 0x000f680000000200 */
[----:B-1----:R-:W1:Y:S04]  /*a240*/  LDSM.16.M88.4 R8, [R116+0x3c00] ;  /* 0x003c00007408783b */ /* 0x002e680000000200 */
[----:B------:R-:W1:Y:S04]  /*a250*/  LDSM.16.M88.4 R64, [R113+0x3400] ;  /* 0x003400007140783b */ /* 0x000e680000000200 */
[----:B------:R-:W1:Y:S04]  /*a260*/  LDSM.16.M88.4 R60, [R113+0x3800] ;  /* 0x00380000713c783b */ /* 0x000e680000000200 */
[----:B------:R-:W-:Y:S04]  /*a270*/  LDSM.16.M88.4 R92, [R117+0x1000] ;  /* 0x00100000755c783b */ /* 0x000fe80000000200 */
[----:B---3--:R-:W3:Y:S01]  /*a280*/  LDSM.16.M88.4 R12, [R116+0x4000] ;  /* 0x00400000740c783b */ /* 0x008ee20000000200 */
[C---:B----4-:R-:W-:Y:S03]  /*a290*/  HMMA.16816.F32 R36, R72.reuse, R32, RZ ;  /* 0x000000204824723c */ /* 0x050fe600000018ff */
[----:B------:R-:W4:Y:S04]  /*a2a0*/  LDSM.16.M88.4 R48, [R113+0x3c00] ;  /* 0x003c00007130783b */ /* 0x000f280000000200 */
[----:B------:R-:W4:Y:S01]  /*a2b0*/  LDSM.16.M88.4 R4, [R116+0x4400] ;  /* 0x004400007404783b */ /* 0x000f220000000200 */
[C---:B------:R-:W-:Y:S03]  /*a2c0*/  HMMA.16816.F32 R32, R72.reuse, R34, RZ ;  /* 0x000000224820723c */ /* 0x040fe600000018ff */
[----:B------:R-:W-:Y:S03]  /*a2d0*/  LDSM.16.M88.4 R80, [R116+0x4c00] ;  /* 0x004c00007450783b */ /* 0x000fe60000000200 */
[C---:B--2---:R-:W-:Y:S01]  /*a2e0*/  HMMA.16816.F32 R28, R72.reuse, R24, RZ ;  /* 0x00000018481c723c */ /* 0x044fe200000018ff */
[----:B------:R-:W0:Y:S05]  /*a2f0*/  LDGDEPBAR ;  /* 0x00000000000079af */ /* 0x000e2a0000000000 */
[C---:B------:R-:W-:Y:S06]  /*a300*/  HMMA.16816.F32 R24, R72.reuse, R26, RZ ;  /* 0x0000001a4818723c */ /* 0x040fec00000018ff */
[C---:B-----5:R-:W-:Y:S06]  /*a310*/  HMMA.16816.F32 R20, R72.reuse, R16, RZ ;  /* 0x000000104814723c */ /* 0x060fec00000018ff */
[----:B------:R-:W-:Y:S06]  /*a320*/  HMMA.16816.F32 R16, R72, R18, RZ ;  /* 0x000000124810723c */ /* 0x000fec00000018ff */
[----:B------:R-:W-:Y:S06]  /*a330*/  HMMA.16816.F32 R36, R40, R68, R36 ;  /* 0x000000442824723c */ /* 0x000fec0000001824 */
[C---:B-1----:R-:W-:Y:S06]  /*a340*/  HMMA.16816.F32 R76, R72.reuse, R8, RZ ;  /* 0x00000008484c723c */ /* 0x042fec00000018ff */
[----:B------:R-:W-:Y:S01]  /*a350*/  HMMA.16816.F32 R72, R72, R10, RZ ;  /* 0x0000000a4848723c */ /* 0x000fe200000018ff */
[----:B------:R-:W-:Y:S05]  /*a360*/  LDSM.16.M88.4 R8, [R116+0x4800] ;  /* 0x004800007408783b */ /* 0x000fea0000000200 */
        /* <DEDUP_REMOVED lines=8> */
[----:B---3--:R-:W-:Y:S06]  /*a3f0*/  HMMA.16816.F32 R36, R92, R12, R36 ;  /* 0x0000000c5c24723c */ /* 0x008fec0000001824 */
[C---:B----4-:R-:W-:Y:S06]  /*a400*/  HMMA.16816.F32 R76, R40.reuse, R48, R76 ;  /* 0x00000030284c723c */ /* 0x050fec000000184c */
[----:B------:R-:W-:Y:S01]  /*a410*/  HMMA.16816.F32 R72, R40, R50, R72 ;  /* 0x000000322848723c */ /* 0x000fe20000001848 */
[----:B------:R-:W-:Y:S04]  /*a420*/  LDSM.16.M88.4 R40, [R113+0x4c00] ;  /* 0x004c00007128783b */ /* 0x000fe80000000200 */
[----:B------:R-:W-:Y:S01]  /*a430*/  LDSM.16.M88.4 R48, [R113+0x4800] ;  /* 0x004800007130783b */ /* 0x000fe20000000200 */
[C---:B------:R-:W-:Y:S03]  /*a440*/  HMMA.16816.F32 R32, R92.reuse, R14, R32 ;  /* 0x0000000e5c20723c */ /* 0x040fe60000001820 */
[----:B------:R-:W-:Y:S03]  /*a450*/  LDSM.16.M88.4 R12, [R116+0x5000] ;  /* 0x00500000740c783b */ /* 0x000fe60000000200 */
[C---:B------:R-:W-:Y:S06]  /*a460*/  HMMA.16816.F32 R28, R92.reuse, R4, R28 ;  /* 0x000000045c1c723c */ /* 0x040fec000000181c */
[----:B------:R-:W-:Y:S01]  /*a470*/  HMMA.16816.F32 R24, R92, R6, R24 ;  /* 0x000000065c18723c */ /* 0x000fe20000001818 */
[----:B------:R-:W3:Y:S05]  /*a480*/  LDSM.16.M88.4 R4, [R117+0x2000] ;  /* 0x002000007504783b */ /* 0x000eea0000000200 */
[----:B-1----:R-:W-:Y:S06]  /*a490*/  HMMA.16816.F32 R36, R68, R64, R36 ;  /* 0x000000404424723c */ /* 0x002fec0000001824 */
[C---:B------:R-:W-:Y:S06]  /*a4a0*/  HMMA.16816.F32 R20, R92.reuse, R8, R20 ;  /* 0x000000085c14723c */ /* 0x040fec0000001814 */
[C---:B------:R-:W-:Y:S01]  /*a4b0*/  HMMA.16816.F32 R16, R92.reuse, R10, R16 ;  /* 0x0000000a5c10723c */ /* 0x040fe20000001810 */
[----:B------:R-:W1:Y:S05]  /*a4c0*/  LDSM.16.M88.4 R8, [R116+0x5400] ;  /* 0x005400007408783b */ /* 0x000e6a0000000200 */
[C---:B------:R-:W-:Y:S06]  /*a4d0*/  HMMA.16816.F32 R76, R92.reuse, R80, R76 ;  /* 0x000000505c4c723c */ /* 0x040fec000000184c */
[----:B------:R-:W-:Y:S01]  /*a4e0*/  HMMA.16816.F32 R72, R92, R82, R72 ;  /* 0x000000525c48723c */ /* 0x000fe20000001848 */
[----:B------:R-:W-:Y:S05]  /*a4f0*/  LDSM.16.M88.4 R80, [R116+0x5800] ;  /* 0x005800007450783b */ /* 0x000fea0000000200 */
[C---:B------:R-:W-:Y:S06]  /*a500*/  HMMA.16816.F32 R32, R68.reuse, R66, R32 ;  /* 0x000000424420723c */ /* 0x040fec0000001820 */
[C---:B--2---:R-:W-:Y:S06]  /*a510*/  HMMA.16816.F32 R28, R68.reuse, R60, R28 ;  /* 0x0000003c441c723c */ /* 0x044fec000000181c */
[----:B------:R-:W-:Y:S01]  /*a520*/  HMMA.16816.F32 R64, R68, R62, R24 ;  /* 0x0000003e4440723c */ /* 0x000fe20000001818 */
[----:B------:R-:W-:Y:S04]  /*a530*/  LDSM.16.M88.4 R24, [R115+0x2000] ;  /* 0x002000007318783b */ /* 0x000fe80000000200 */
[----:B------:R-:W2:Y:S01]  /*a540*/  LDSM.16.M88.4 R60, [R113+0x5000] ;  /* 0x00500000713c783b */ /* 0x000ea20000000200 */
[----:B---3--:R-:W-:Y:S06]  /*a550*/  HMMA.16816.F32 R36, R4, R12, R36 ;  /* 0x0000000c0424723c */ /* 0x008fec0000001824 */
[C---:B------:R-:W-:Y:S06]  /*a560*/  HMMA.16816.F32 R76, R68.reuse, R40, R76 ;  /* 0x00000028444c723c */ /* 0x040fec000000184c */
[----:B------:R-:W-:Y:S01]  /*a570*/  HMMA.16816.F32 R72, R68, R42, R72 ;  /* 0x0000002a4448723c */ /* 0x000fe20000001848 */
[----:B------:R-:W3:Y:S05]  /*a580*/  LDSM.16.M88.4 R40, [R113+0x5400] ;  /* 0x005400007128783b */ /* 0x000eea0000000200 */
[C---:B------:R-:W-:Y:S01]  /*a590*/  HMMA.16816.F32 R32, R4.reuse, R14, R32 ;  /* 0x0000000e0420723c */ /* 0x040fe20000001820 */
[----:B------:R-:W4:Y:S05]  /*a5a0*/  LDSM.16.M88.4 R12, [R116+0x5c00] ;  /* 0x005c0000740c783b */ /* 0x000f2a0000000200 */
[C---:B-1----:R-:W-:Y:S06]  /*a5b0*/  HMMA.16816.F32 R28, R4.reuse, R8, R28 ;  /* 0x00000008041c723c */ /* 0x042fec000000181c */
[----:B------:R-:W-:Y:S01]  /*a5c0*/  HMMA.16816.F32 R64, R4, R10, R64 ;  /* 0x0000000a0440723c */ /* 0x000fe20000001840 */
[----:B------:R-:W1:Y:S05]  /*a5d0*/  LDSM.16.M88.4 R8, [R113+0x5800] ;  /* 0x005800007108783b */ /* 0x000e6a0000000200 */
[----:B------:R-:W-:Y:S06]  /*a5e0*/  HMMA.16816.F32 R20, R68, R48, R20 ;  /* 0x000000304414723c */ /* 0x000fec0000001814 */
[----:B--2---:R-:W-:Y:S01]  /*a5f0*/  HMMA.16816.F32 R36, R24, R60, R36 ;  /* 0x0000003c1824723c */ /* 0x004fe20000001824 */
[----:B------:R-:W-:-:S02]  /*a600*/  VIADD R48, R46, UR5 ;  /* 0x000000052e307c36 */ /* 0x000fc40008000000 */
[----:B------:R-:W-:-:S03]  /*a610*/  VIADD R46, R3, 0x1 ;  /* 0x00000001032e7836 */ /* 0x000fc60000000000 */
[C---:B------:R-:W-:Y:S01]  /*a620*/  VIMNMX R108, R48.reuse, R59, PT ;  /* 0x0000003b306c7248 */ /* 0x040fe20003fe0100 */
[----:B------:R-:W-:Y:S01]  /*a630*/  HMMA.16816.F32 R16, R68, R50, R16 ;  /* 0x000000324410723c */ /* 0x000fe20000001810 */
[----:B------:R-:W-:Y:S02]  /*a640*/  VIADDMNMX R109, R48, 0x8, R59, PT ;  /* 0x00000008306d7846 */ /* 0x000fe4000380013b */
[-C--:B------:R-:W-:Y:S02]  /*a650*/  ISETP.GE.AND P4, PT, R3, R108.reuse, PT ;  /* 0x0000006c0300720c */ /* 0x080fe40003f86270 */
[C---:B------:R-:W-:Y:S01]  /*a660*/  ISETP.GE.AND P0, PT, R46.reuse, R108, PT ;  /* 0x0000006c2e00720c */ /* 0x040fe20003f06270 */
[----:B---3--:R-:W-:Y:S01]  /*a670*/  HMMA.16816.F32 R28, R24, R40, R28 ;  /* 0x00000028181c723c */ /* 0x008fe2000000181c */
[----:B------:R-:W-:-:S05]  /*a680*/  ISETP.GE.AND P5, PT, R46, R109, PT ;  /* 0x0000006d2e00720c */ /* 0x000fca0003fa6270 */
[----:B----4-:R-:W-:Y:S01]  /*a690*/  HMMA.16816.F32 R76, R4, R12, R76 ;  /* 0x0000000c044c723c */ /* 0x010fe2000000184c */
[----:B------:R-:W-:-:S04]  /*a6a0*/  VIADD R40, R3, 0x9 ;  /* 0x0000000903287836 */ /* 0x000fc80000000000 */
[----:B------:R-:W-:Y:S01]  /*a6b0*/  FSEL R47, R37, -INF , !P0 ;  /* 0xff800000252f7808 */ /* 0x000fe20004000000 */
[----:B------:R-:W-:Y:S01]  /*a6c0*/  HMMA.16816.F32 R64, R24, R42, R64 ;  /* 0x0000002a1840723c */ /* 0x000fe20000001840 */
[----:B------:R-:W-:Y:S01]  /*a6d0*/  FSEL R13, R36, -INF , !P4 ;  /* 0xff800000240d7808 */ /* 0x000fe20006000000 */
[C---:B------:R-:W-:Y:S01]  /*a6e0*/  VIADD R12, R3.reuse, 0x8 ;  /* 0x00000008030c7836 */ /* 0x040fe20000000000 */
[CC--:B------:R-:W-:Y:S01]  /*a6f0*/  ISETP.GE.AND P6, PT, R40.reuse, R108.reuse, PT ;  /* 0x0000006c2800720c */ /* 0x0c0fe20003fc6270 */
[----:B------:R-:W-:Y:S01]  /*a700*/  VIADD R36, R3, 0x11 ;  /* 0x0000001103247836 */ /* 0x000fe20000000000 */
[----:B------:R-:W-:Y:S01]  /*a710*/  ISETP.GE.AND P4, PT, R40, R109, PT ;  /* 0x0000006d2800720c */ /* 0x000fe20003f86270 */
[----:B------:R-:W-:Y:S01]  /*a720*/  HMMA.16816.F32 R20, R4, R80, R20 ;  /* 0x000000500414723c */ /* 0x000fe20000001814 */
[----:B------:R-:W2:Y:S01]  /*a730*/  LDSM.16.M88.4 R40, [R113+0x5c00] ;  /* 0x005c00007128783b */ /* 0x000ea20000000200 */
[----:B------:R-:W-:Y:S01]  /*a740*/  ISETP.GE.AND P3, PT, R12, R108, PT ;  /* 0x0000006c0c00720c */ /* 0x000fe20003f66270 */
[----:B------:R-:W-:-:S04]  /*a750*/  DEPBAR.LE SB0, 0x0 ;  /* 0x000080000000791a */ /* 0x000fc80000000000 */
[----:B------:R-:W-:Y:S01]  /*a760*/  HMMA.16816.F32 R32, R24, R62, R32 ;  /* 0x0000003e1820723c */ /* 0x000fe20000001820 */
[-C--:B------:R-:W-:Y:S01]  /*a770*/  ISETP.GE.AND P1, PT, R12, R109.reuse, PT ;  /* 0x0000006d0c00720c */ /* 0x080fe20003f26270 */
[C---:B------:R-:W-:Y:S01]  /*a780*/  VIADD R12, R3.reuse, 0x10 ;  /* 0x00000010030c7836 */ /* 0x040fe20000000000 */
[----:B------:R-:W-:Y:S01]  /*a790*/  BAR.SYNC.DEFER_BLOCKING 0x0 ;  /* 0x0000000000007b1d */ /* 0x000fe20000010000 */
[-C--:B------:R-:W-:Y:S02]  /*a7a0*/  ISETP.GE.AND P0, PT, R3, R109.reuse, PT ;  /* 0x0000006d0300720c */ /* 0x080fe40003f06270 */
[----:B------:R-:W-:Y:S02]  /*a7b0*/  HMMA.16816.F32 R16, R4, R82, R16 ;  /* 0x000000520410723c */ /* 0x000fe40000001810 */
[----:B------:R-:W-:Y:S02]  /*a7c0*/  FSEL R38, R38, -INF , !P0 ;  /* 0xff80000026267808 */ /* 0x000fe40004000000 */
[----:B------:R-:W-:-:S02]  /*a7d0*/  ISETP.GE.AND P0, PT, R12, R109, PT ;  /* 0x0000006d0c00720c */ /* 0x000fc40003f06270 */
[----:B------:R-:W-:Y:S02]  /*a7e0*/  HMMA.16816.F32 R72, R4, R14, R72 ;  /* 0x0000000e0448723c */ /* 0x000fe40000001848 */
[----:B------:R-:W-:-:S04]  /*a7f0*/  FSEL R30, R30, -INF , !P0 ;  /* 0xff8000001e1e7808 */ /* 0x000fc80004000000 */
[----:B-1----:R-:W-:Y:S01]  /*a800*/  HMMA.16816.F32 R20, R24, R8, R20 ;  /* 0x000000081814723c */ /* 0x002fe20000001814 */
[C---:B------:R-:W-:Y:S02]  /*a810*/  VIADD R4, R3.reuse, 0x21 ;  /* 0x0000002103047836 */ /* 0x040fe40000000000 */
[----:B------:R-:W-:-:S03]  /*a820*/  VIADD R7, R3, 0x28 ;  /* 0x0000002803077836 */ /* 0x000fc60000000000 */
[----:B------:R-:W-:Y:S01]  /*a830*/  FSEL R37, R32, -INF , !P3 ;  /* 0xff80000020257808 */ /* 0x000fe20005800000 */
[C---:B------:R-:W-:Y:S01]  /*a840*/  VIADD R9, R3.reuse, 0x18 ;  /* 0x0000001803097836 */ /* 0x040fe20000000000 */
[-C--:B------:R-:W-:Y:S02]  /*a850*/  ISETP.GE.AND P3, PT, R12, R108.reuse, PT ;  /* 0x0000006c0c00720c */ /* 0x080fe40003f66270 */
[----:B------:R-:W-:Y:S01]  /*a860*/  FSEL R12, R34, -INF , !P1 ;  /* 0xff800000220c7808 */ /* 0x000fe20004800000 */
[----:B------:R-:W-:Y:S01]  /*a870*/  VIADD R34, R3, 0x19 ;  /* 0x0000001903227836 */ /* 0x000fe20000000000 */
[C---:B------:R-:W-:Y:S01]  /*a880*/  HMMA.16816.F32 R16, R24.reuse, R10, R16 ;  /* 0x0000000a1810723c */ /* 0x040fe20000001810 */
[----:B------:R-:W-:Y:S02]  /*a890*/  FSEL R32, R39, -INF , !P5 ;  /* 0xff80000027207808 */ /* 0x000fe40006800000 */
[-C--:B------:R-:W-:Y:S02]  /*a8a0*/  ISETP.GE.AND P5, PT, R36, R108.reuse, PT ;  /* 0x0000006c2400720c */ /* 0x080fe40003fa6270 */
[----:B------:R-:W-:Y:S01]  /*a8b0*/  FSEL R33, R33, -INF , !P6 ;  /* 0xff80000021217808 */ /* 0x000fe20007000000 */
[----:B--2---:R-:W-:Y:S01]  /*a8c0*/  HMMA.16816.F32 R76, R24, R40, R76 ;  /* 0x00000028184c723c */ /* 0x004fe2000000184c */
[----:B------:R-:W-:Y:S01]  /*a8d0*/  FSEL R8, R35, -INF , !P4 ;  /* 0xff80000023087808 */ /* 0x000fe20006000000 */
[----:B------:R-:W-:Y:S01]  /*a8e0*/  VIADD R10, R3, 0x20 ;  /* 0x00000020030a7836 */ /* 0x000fe20000000000 */
[----:B------:R-:W-:-:S02]  /*a8f0*/  ISETP.GE.AND P4, PT, R9, R108, PT ;  /* 0x0000006c0900720c */ /* 0x000fc40003f86270 */
[-C--:B------:R-:W-:Y:S01]  /*a900*/  ISETP.GE.AND P6, PT, R9, R109.reuse, PT ;  /* 0x0000006d0900720c */ /* 0x080fe20003fc6270 */
[----:B------:R-:W-:Y:S01]  /*a910*/  HMMA.16816.F32 R72, R24, R42, R72 ;  /* 0x0000002a1848723c */ /* 0x000fe20000001848 */
[----:B------:R-:W-:Y:S02]  /*a920*/  FSEL R9, R28, -INF , !P3 ;  /* 0xff8000001c097808 */ /* 0x000fe40005800000 */
[-C--:B------:R-:W-:Y:S02]  /*a930*/  ISETP.GE.AND P1, PT, R36, R109.reuse, PT ;  /* 0x0000006d2400720c */ /* 0x080fe40003f26270 */
[C---:B------:R-:W-:Y:S02]  /*a940*/  ISETP.GE.AND P3, PT, R34.reuse, R108, PT ;  /* 0x0000006c2200720c */ /* 0x040fe40003f66270 */
[----:B------:R-:W-:Y:S02]  /*a950*/  FSEL R29, R29, -INF , !P5 ;  /* 0xff8000001d1d7808 */ /* 0x000fe40006800000 */
[----:B------:R-:W-:-:S02]  /*a960*/  ISETP.GE.AND P5, PT, R34, R109, PT ;  /* 0x0000006d2200720c */ /* 0x000fc40003fa6270 */
        /* <DEDUP_REMOVED lines=20> */
[----:B------:R-:W-:-:S02]  /*aab0*/  FSEL R98, R78, -INF , !P0 ;  /* 0xff8000004e627808 */ /* 0x000fc40004000000 */
[----:B------:R-:W-:Y:S02]  /*aac0*/  ISETP.GE.AND P0, PT, R85, 0x2, PT ;  /* 0x000000025500780c */ /* 0x000fe40003f06270 */
[----:B------:R-:W-:Y:S02]  /*aad0*/  FSEL R110, R23, -INF , !P1 ;  /* 0xff800000176e7808 */ /* 0x000fe40004800000 */
[----:B------:R-:W-:Y:S02]  /*aae0*/  FSEL R129, R17, -INF , !P4 ;  /* 0xff80000011817808 */ /* 0x000fe40006000000 */
[CC--:B------:R-:W-:Y:S02]  /*aaf0*/  ISETP.GE.AND P1, PT, R7.reuse, R108.reuse, PT ;  /* 0x0000006c0700720c */ /* 0x0c0fe40003f26270 */
[----:B------:R-:W-:Y:S01]  /*ab00*/  ISETP.GE.AND P4, PT, R7, R109, PT ;  /* 0x0000006d0700720c */ /* 0x000fe20003f86270 */
[C---:B------:R-:W-:Y:S01]  /*ab10*/  VIADD R7, R3.reuse, 0x38 ;  /* 0x0000003803077836 */ /* 0x040fe20000000000 */
[----:B------:R-:W-:Y:S01]  /*ab20*/  FSEL R105, R16, -INF , !P5 ;  /* 0xff80000010697808 */ /* 0x000fe20006800000 */
[----:B------:R-:W-:Y:S01]  /*ab30*/  VIADD R3, R3, 0x39 ;  /* 0x0000003903037836 */ /* 0x000fe20000000000 */
        /* <DEDUP_REMOVED lines=8> */
[----:B------:R-:W-:Y:S01]  /*abc0*/  ISETP.GE.AND P1, PT, R3, R109, PT ;  /* 0x0000006d0300720c */ /* 0x000fe20003f26270 */
[----:B------:R-:W-:Y:S01]  /*abd0*/  IMAD.IADD R3, R45, 0x1, R2 ;  /* 0x000000012d037824 */ /* 0x000fe200078e0202 */
[----:B------:R-:W-:Y:S02]  /*abe0*/  FSEL R97, R79, -INF , !P4 ;  /* 0xff8000004f617808 */ /* 0x000fe40006000000 */
        /* <DEDUP_REMOVED lines=66> */
.L_x_5175:
[----:B------:R-:W1:Y:S02]  /*b010*/  LDC R11, c[0x0][0x248] ;  /* 0x00009200ff0b7b82 */ /* 0x000e640000000800 */
[----:B-1----:R-:W-:-:S04]  /*b020*/  LEA R11, -R11, RZ, 0x6 ;  /* 0x000000ff0b0b7211 */ /* 0x002fc800078e31ff */
[----:B------:R-:W-:-:S07]  /*b030*/  SHF.R.S32.HI R7, RZ, 0x1f, R11 ;  /* 0x0000001fff077819 */ /* 0x000fce000001140b */
.L_x_5176:
[C---:B------:R-:W-:Y:S02]  /*b040*/  LEA R124, P5, R11.reuse, R124, 0x1 ;  /* 0x0000007c0b7c7211 */ /* 0x040fe400078a08ff */
[C---:B------:R-:W-:Y:S02]  /*b050*/  IADD3 R0, P4, R11.reuse, R90, RZ ;  /* 0x0000005a0b007210 */ /* 0x040fe40007f9e0ff */
[----:B------:R-:W-:Y:S02]  /*b060*/  IADD3 R90, P3, P1, R90, R11, R54 ;  /* 0x0000000b5a5a7210 */ /* 0x000fe4000797e036 */
[----:B------:R-:W-:Y:S01]  /*b070*/  LEA.HI.X R125, R11, R125, R7, 0x1, P5 ;  /* 0x0000007d0b7d7211 */ /* 0x000fe200028f0c07 */
[----:B------:R-:W-:Y:S01]  /*b080*/  IMAD.X R11, R7, 0x1, R52, P4 ;  /* 0x00000001070b7824 */ /* 0x000fe200020e0634 */
[----:B------:R-:W-:Y:S02]  /*b090*/  LEA R16, P4, R0, UR12, 0x1 ;  /* 0x0000000c00107c11 */ /* 0x000fe4000f8808ff */
[----:B------:R-:W-:Y:S01]  /*b0a0*/  IADD3.X R7, R52, R7, R53, P3, P1 ;  /* 0x0000000734077210 */ /* 0x000fe20001fe2435 */
[----:B------:R-:W-:Y:S01]  /*b0b0*/  @!PT LDS RZ, [RZ] ;  /* 0x00000000fffff984 */ /* 0x000fe20000000800 */
[----:B------:R-:W-:Y:S01]  /*b0c0*/  @!PT LDS RZ, [RZ] ;  /* 0x00000000fffff984 */ /* 0x000fe20000000800 */
[----:B------:R-:W-:Y:S01]  /*b0d0*/  @!PT LDS RZ, [RZ] ;  /* 0x00000000fffff984 */ /* 0x000fe20000000800 */
[----:B------:R1:W-:Y:S01]  /*b0e0*/  LDGSTS.E.BYPASS.LTC128B.128 [R122+0x3000], desc[UR6][R124.64] ;  /* 0x030000007c7a7fae */ /* 0x0003e2000b901d46 */
[----:B------:R-:W-:-:S02]  /*b0f0*/  LEA R10, P3, R54, R124, 0x1 ;  /* 0x0000007c360a7211 */ /* 0x000fc400078608ff */
[----:B------:R-:W-:Y:S02]  /*b100*/  LEA R14, P1, R90, UR12, 0x1 ;  /* 0x0000000c5a0e7c11 */ /* 0x000fe4000f8208ff */
[----:B------:R-:W-:Y:S02]  /*b110*/  LEA.HI.X R17, R0, UR13, R11, 0x1, P4 ;  /* 0x0000000d00117c11 */ /* 0x000fe4000a0f0c0b */
[----:B------:R-:W-:Y:S02]  /*b120*/  LEA.HI.X R11, R54, R125, R53, 0x1, P3 ;  /* 0x0000007d360b7211 */ /* 0x000fe400018f0c35 */
[----:B------:R-:W-:Y:S01]  /*b130*/  LEA.HI.X R15, R90, UR13, R7, 0x1, P1 ;  /* 0x0000000d5a0f7c11 */ /* 0x000fe200088f0c07 */
[----:B------:R1:W-:Y:S04]  /*b140*/  LDGSTS.E.BYPASS.LTC128B.128 [R122+0x4000], desc[UR6][R16.64+0x40] ;  /* 0x04000040107a7fae */ /* 0x0003e8000b901d46 */
[----:B------:R1:W-:Y:S04]  /*b150*/  LDGSTS.E.BYPASS.LTC128B.128 [R122+0x5000], desc[UR6][R16.64+0x80] ;  /* 0x05000080107a7fae */ /* 0x0003e8000b901d46 */
[----:B------:R1:W-:Y:S04]  /*b160*/  LDGSTS.E.BYPASS.LTC128B.128 [R122+0x3800], desc[UR6][R10.64] ;  /* 0x038000000a7a7fae */ /* 0x0003e8000b901d46 */
[----:B------:R1:W-:Y:S04]  /*b170*/  LDGSTS.E.BYPASS.LTC128B.128 [R122+0x4800], desc[UR6][R14.64+0x40] ;  /* 0x048000400e7a7fae */ /* 0x0003e8000b901d46 */
[----:B------:R1:W-:Y:S04]  /*b180*/  LDGSTS.E.BYPASS.LTC128B.128 [R122+0x5800], desc[UR6][R14.64+0x80] ;  /* 0x058000800e7a7fae */ /* 0x0003e8000b901d46 */
[----:B------:R-:W0:Y:S02]  /*b190*/  LDGDEPBAR ;  /* 0x00000000000079af */ /* 0x000e240000000000 */
.L_x_5174:
        /* <DEDUP_REMOVED lines=24> */
[----:B------:R-:W-:-:S02]  /*b320*/  LEA R114, R3, UR4, 0x1 ;  /* 0x0000000403727c11 */ /* 0x000fc4000f8e08ff */
[----:B------:R-:W-:Y:S02]  /*b330*/  FMNMX.FTZ R0, R100, R11, !PT ;  /* 0x0000000b64007209 */ /* 0x000fe40007810000 */
[----:B------:R-:W-:Y:S01]  /*b340*/  LEA R112, R44, R114, 0x1 ;  /* 0x000000722c707211 */ /* 0x000fe200078e08ff */
[----:B------:R-:W-:Y:S01]  /*b350*/  LDSM.16.MT88.4 R52, [R114+0x7000] ;  /* 0x007000007234783b */ /* 0x000fe20000004200 */
[----:B------:R-:W-:Y:S02]  /*b360*/  FMNMX.FTZ R11, R103, R0, !PT ;  /* 0x00000000670b7209 */ /* 0x000fe40007810000 */
[----:B------:R-:W-:Y:S01]  /*b370*/  FMNMX.FTZ R0, R98, R7, !PT ;  /* 0x0000000762007209 */ /* 0x000fe20007810000 */
[----:B------:R-:W-:Y:S01]  /*b380*/  LDSM.16.MT88.4 R60, [R112+0x7000] ;  /* 0x00700000703c783b */ /* 0x000fe20000004200 */
[----:B------:R-:W-:Y:S02]  /*b390*/  FMNMX.FTZ R10, R102, R11, !PT ;  /* 0x0000000b660a7209 */ /* 0x000fe40007810000 */
[----:B------:R-:W-:Y:S01]  /*b3a0*/  FMNMX.FTZ R7, R97, R0, !PT ;  /* 0x0000000061077209 */ /* 0x000fe20007810000 */
[----:B------:R-:W-:Y:S04]  /*b3b0*/  LDSM.16.MT88.4 R16, [R112+0x8000] ;  /* 0x008000007010783b */ /* 0x000fe80000004200 */
[----:B------:R-:W1:Y:S04]  /*b3c0*/  SHFL.BFLY PT, R11, R10, 0x2, 0x1f ;  /* 0x0c401f000a0b7f89 */ /* 0x000e6800000e0000 */
[----:B------:R-:W-:Y:S01]  /*b3d0*/  LDSM.16.MT88.4 R20, [R112+0x6400] ;  /* 0x006400007014783b */ /* 0x000fe20000004200 */
[----:B-1----:R-:W-:-:S02]  /*b3e0*/  FMNMX.FTZ R11, R10, R11, !PT ;  /* 0x0000000b0a0b7209 */ /* 0x002fc40007810000 */
[----:B------:R-:W-:-:S03]  /*b3f0*/  FMNMX.FTZ R10, R96, R7, !PT ;  /* 0x00000007600a7209 */ /* 0x000fc60007810000 */
[----:B------:R-:W1:Y:S01]  /*b400*/  SHFL.BFLY PT, R2, R11, 0x1, 0x1f ;  /* 0x0c201f000b027f89 */ /* 0x000e6200000e0000 */
[----:B------:R-:W-:-:S05]  /*b410*/  FMNMX.FTZ R10, R95, R10, !PT ;  /* 0x0000000a5f0a7209 */ /* 0x000fca0007810000 */
[----:B------:R-:W2:Y:S01]  /*b420*/  SHFL.BFLY PT, R7, R10, 0x2, 0x1f ;  /* 0x0c401f000a077f89 */ /* 0x000ea200000e0000 */
[----:B-1----:R-:W-:-:S04]  /*b430*/  FMNMX.FTZ R2, R11, R2, !PT ;  /* 0x000000020b027209 */ /* 0x002fc80007810000 */
[C---:B------:R-:W-:Y:S01]  /*b440*/  FSETP.NEU.FTZ.AND P1, PT, R2.reuse, -INF , PT ;  /* 0xff8000000200780b */ /* 0x040fe20003f3d000 */
[----:B------:R-:W-:Y:S01]  /*b450*/  FMUL.FTZ R104, R2, UR8 ;  /* 0x0000000802687c20 */ /* 0x000fe20008410000 */
[----:B--2---:R-:W-:-:S04]  /*b460*/  FMNMX.FTZ R7, R10, R7, !PT ;  /* 0x000000070a077209 */ /* 0x004fc80007810000 */
        /* <DEDUP_REMOVED lines=13> */
[--C-:B------:R-:W-:Y:S01]  /*b540*/  FFMA.FTZ R100, R100, UR8, -R104.reuse ;  /* 0x0000000864647c23 */ /* 0x100fe20008010868 */
[--C-:B------:R-:W-:Y:S01]  /*b550*/  FFMA.FTZ R103, R103, UR8, -R104.reuse ;  /* 0x0000000867677c23 */ /* 0x100fe20008010868 */
[----:B------:R-:W-:Y:S01]  /*b560*/  FFMA.FTZ R102, R102, UR8, -R104 ;  /* 0x0000000866667c23 */ /* 0x000fe20008010868 */
[----:B------:R-:W2:Y:S01]  /*b570*/  MUFU.EX2 R91, R91 ;  /* 0x0000005b005b7308 */ /* 0x000ea20000000800 */
[----:B-1----:R-:W-:-:S07]  /*b580*/  FMNMX.FTZ R0, R7, R0, !PT ;  /* 0x0000000007007209 */ /* 0x002fce0007810000 */
[----:B------:R-:W-:Y:S01]  /*b590*/  MUFU.EX2 R89, R89 ;  /* 0x0000005900597308 */ /* 0x000fe20000000800 */
[C---:B------:R-:W-:Y:S01]  /*b5a0*/  FSETP.NEU.FTZ.AND P1, PT, R0.reuse, -INF , PT ;  /* 0xff8000000000780b */ /* 0x040fe20003f3d000 */
[----:B------:R-:W-:-:S05]  /*b5b0*/  FMUL.FTZ R99, R0, UR8 ;  /* 0x0000000800637c20 */ /* 0x000fca0008410000 */
[----:B------:R-:W-:Y:S01]  /*b5c0*/  FSEL R99, R99, RZ, P1 ;  /* 0x000000ff63637208 */ /* 0x000fe20000800000 */
[----:B------:R-:W1:Y:S01]  /*b5d0*/  MUFU.EX2 R34, R34 ;  /* 0x0000002200227308 */ /* 0x000e620000000800 */
[----:B--2---:R-:W-:Y:S01]  /*b5e0*/  F2FP.F16.F32.PACK_AB R72, R91, R92 ;  /* 0x0000005c5b48723e */ /* 0x004fe200000000ff */
[----:B------:R-:W-:Y:S02]  /*b5f0*/  FADD.FTZ R92, R92, R91 ;  /* 0x0000005b5c5c7221 */ /* 0x000fe40000010000 */
        /* <DEDUP_REMOVED lines=12> */
[----:B------:R-:W2:Y:S01]  /*b6c0*/  LDSM.16.MT88.4 R36, [R114+0x6000] ;  /* 0x006000007224783b */ /* 0x000ea20000004200 */
[----:B-1----:R-:W-:Y:S01]  /*b6d0*/  F2FP.F16.F32.PACK_AB R74, R34, R89 ;  /* 0x00000059224a723e */ /* 0x002fe200000000ff */
[----:B------:R-:W1:Y:S01]  /*b6e0*/  MUFU.EX2 R93, R93 ;  /* 0x0000005d005d7308 */ /* 0x000e620000000800 */
[--C-:B------:R-:W-:Y:S01]  /*b6f0*/  FFMA.FTZ R97, R97, UR8, -R99.reuse ;  /* 0x0000000861617c23 */ /* 0x100fe20008010863 */
[----:B------:R-:W3:Y:S01]  /*b700*/  LDSM.16.MT88.4 R64, [R114+0x8000] ;  /* 0x008000007240783b */ /* 0x000ee20000004200 */
[----:B------:R-:W-:Y:S01]  /*b710*/  FFMA.FTZ R96, R96, UR8, -R99 ;  /* 0x0000000860607c23 */ /* 0x000fe20008010863 */
[----:B------:R-:W-:-:S02]  /*b720*/  FADD.FTZ R89, R89, R92 ;  /* 0x0000005c59597221 */ /* 0x000fc40000010000 */
[----:B------:R-:W4:Y:S02]  /*b730*/  LDSM.16.MT88.4 R28, [R114+0x6400] ;  /* 0x00640000721c783b */ /* 0x000f240000004200 */
[----:B------:R-:W-:Y:S01]  /*b740*/  MUFU.EX2 R90, R90 ;  /* 0x0000005a005a7308 */ /* 0x000fe20000000800 */
[----:B------:R-:W-:-:S07]  /*b750*/  FADD.FTZ R34, R34, R89 ;  /* 0x0000005922227221 */ /* 0x000fce0000010000 */
        /* <DEDUP_REMOVED lines=18> */
[----:B--2---:R-:W-:Y:S01]  /*b880*/  HMMA.16816.F32 R80, R72, R36, RZ ;  /* 0x000000244850723c */ /* 0x004fe200000018ff */
[----:B------:R-:W1:Y:S01]  /*b890*/  MUFU.EX2 R27, R27 ;  /* 0x0000001b001b7308 */ /* 0x000e620000000800 */
[----:B-----5:R-:W-:Y:S01]  /*b8a0*/  F2FP.F16.F32.PACK_AB R6, R24, R25 ;  /* 0x000000191806723e */ /* 0x020fe200000000ff */
[----:B------:R-:W-:-:S03]  /*b8b0*/  FADD.FTZ R25, R25, R26 ;  /* 0x0000001a19197221 */ /* 0x000fc60000010000 */
[C---:B------:R-:W-:Y:S01]  /*b8c0*/  HMMA.16816.F32 R40, R72.reuse, R44, RZ ;  /* 0x0000002c4828723c */ /* 0x040fe200000018ff */
[----:B------:R-:W-:Y:S02]  /*b8d0*/  FADD.FTZ R25, R24, R25 ;  /* 0x0000001918197221 */ /* 0x000fe40000010000 */
[----:B------:R-:W-:Y:S03]  /*b8e0*/  MUFU.EX2 R32, R32 ;  /* 0x0000002000207308 */ /* 0x000fe60000000800 */
[C---:B---3--:R-:W-:Y:S05]  /*b8f0*/  HMMA.16816.F32 R76, R72.reuse, R64, RZ ;  /* 0x00000040484c723c */ /* 0x048fea00000018ff */
        /* <DEDUP_REMOVED lines=9> */
[----:B------:R-:W-:Y:S01]  /*b990*/  MUFU.EX2 R100, R100 ;  /* 0x0000006400647308 */ /* 0x000fe20000000800 */
[----:B------:R-:W-:-:S02]  /*b9a0*/  FADD.FTZ R32, R32, R27 ;  /* 0x0000001b20207221 */ /* 0x000fc40000010000 */
[----:B------:R-:W-:Y:S02]  /*b9b0*/  HMMA.16816.F32 R68, R72, R16, RZ ;  /* 0x000000104844723c */ /* 0x000fe400000018ff */
[----:B------:R-:W-:-:S04]  /*b9c0*/  FADD.FTZ R32, R3, R32 ;  /* 0x0000002003207221 */ /* 0x000fc80000010000 */
[C---:B------:R-:W-:Y:S01]  /*b9d0*/  HMMA.16816.F32 R48, R4.reuse, R12, R48 ;  /* 0x0000000c0430723c */ /* 0x040fe20000001830 */
[----:B------:R-:W-:Y:S05]  /*b9e0*/  MUFU.EX2 R103, R103 ;  /* 0x0000006700677308 */ /* 0x000fea0000000800 */
[C---:B------:R-:W-:Y:S01]  /*b9f0*/  HMMA.16816.F32 R52, R4.reuse, R14, R52 ;  /* 0x0000000e0434723c */ /* 0x040fe20000001834 */
[----:B------:R-:W1:Y:S02]  /*ba00*/  LDSM.16.MT88.4 R12, [R114+0x8400] ;  /* 0x00840000720c783b */ /* 0x000e640000004200 */
[----:B------:R-:W-:Y:S03]  /*ba10*/  MUFU.EX2 R102, R102 ;  /* 0x0000006600667308 */ /* 0x000fe60000000800 */
[C---:B------:R-:W-:Y:S05]  /*ba20*/  HMMA.16816.F32 R56, R4.reuse, R8, R56 ;  /* 0x000000080438723c */ /* 0x040fea0000001838 */
[----:B------:R-:W-:Y:S01]  /*ba30*/  MUFU.EX2 R98, R98 ;  /* 0x0000006200627308 */ /* 0x000fe20000000800 */
[----:B------:R-:W-:Y:S01]  /*ba40*/  HMMA.16816.F32 R60, R4, R10, R60 ;  /* 0x0000000a043c723c */ /* 0x000fe2000000183c */
[----:B------:R-:W2:Y:S05]  /*ba50*/  LDSM.16.MT88.4 R8, [R112+0x8400] ;  /* 0x008400007008783b */ /* 0x000eaa0000004200 */
[----:B------:R-:W-:Y:S01]  /*ba60*/  HMMA.16816.F32 R72, R72, R18, RZ ;  /* 0x000000124848723c */ /* 0x000fe200000018ff */
[----:B------:R-:W-:Y:S01]  /*ba70*/  LDSM.16.MT88.4 R16, [R114+0x6c00] ;  /* 0x006c00007210783b */ /* 0x000fe20000004200 */
[----:B------:R-:W-:Y:S04]  /*ba80*/  MUFU.EX2 R97, R97 ;  /* 0x0000006100617308 */ /* 0x000fe80000000800 */
[C---:B----4-:R-:W-:Y:S06]  /*ba90*/  HMMA.16816.F32 R80, R4.reuse, R28, R80 ;  /* 0x0000001c0450723c */ /* 0x050fec0000001850 */
[----:B------:R-:W-:Y:S01]  /*baa0*/  HMMA.16816.F32 R36, R4, R30, R36 ;  /* 0x0000001e0424723c */ /* 0x000fe20000001824 */
[--C-:B------:R-:W-:Y:S01]  /*bab0*/  FFMA.FTZ R29, R107, UR8, -R104.reuse ;  /* 0x000000086b1d7c23 */ /* 0x100fe20008010868 */
[----:B------:R-:W-:-:S04]  /*bac0*/  FFMA.FTZ R28, R105, UR8, -R104 ;  /* 0x00000008691c7c23 */ /* 0x000fc80008010868 */
[C---:B------:R-:W-:Y:S01]  /*bad0*/  HMMA.16816.F32 R40, R4.reuse, R20, R40 ;  /* 0x000000140428723c */ /* 0x040fe20000001828 */
[--C-:B------:R-:W-:Y:S01]  /*bae0*/  FFMA.FTZ R30, R111, UR8, -R104.reuse ;  /* 0x000000086f1e7c23 */ /* 0x100fe20008010868 */
[--C-:B------:R-:W-:Y:S01]  /*baf0*/  FFMA.FTZ R31, R106, UR8, -R99.reuse ;  /* 0x000000086a1f7c23 */ /* 0x100fe20008010863 */
[----:B------:R-:W-:Y:S03]  /*bb00*/  MUFU.EX2 R29, R29 ;  /* 0x0000001d001d7308 */ /* 0x000fe60000000800 */
[----:B-1----:R-:W-:Y:S01]  /*bb10*/  HMMA.16816.F32 R76, R4, R12, R76 ;  /* 0x0000000c044c723c */ /* 0x002fe2000000184c */
[----:B------:R-:W-:Y:S01]  /*bb20*/  FFMA.FTZ R21, R129, UR8, -R104 ;  /* 0x0000000881157c23 */ /* 0x000fe20008010868 */
[----:B------:R-:W-:-:S03]  /*bb30*/  FFMA.FTZ R20, R130, UR8, -R99 ;  /* 0x0000000882147c23 */ /* 0x000fc60008010863 */
[----:B------:R-:W1:Y:S01]  /*bb40*/  MUFU.EX2 R30, R30 ;  /* 0x0000001e001e7308 */ /* 0x000e620000000800 */
[C---:B------:R-:W-:Y:S01]  /*bb50*/  HMMA.16816.F32 R64, R4.reuse, R14, R64 ;  /* 0x0000000e0440723c */ /* 0x040fe20000001840 */
[----:B------:R-:W3:Y:S05]  /*bb60*/  LDSM.16.MT88.4 R12, [R114+0x6800] ;  /* 0x00680000720c783b */ /* 0x000eea0000004200 */
[C---:B--2---:R-:W-:Y:S01]  /*bb70*/  HMMA.16816.F32 R68, R4.reuse, R8, R68 ;  /* 0x000000080444723c */ /* 0x044fe20000001844 */
[----:B------:R-:W-:Y:S05]  /*bb80*/  MUFU.EX2 R28, R28 ;  /* 0x0000001c001c7308 */ /* 0x000fea0000000800 */
[C---:B------:R-:W-:Y:S01]  /*bb90*/  HMMA.16816.F32 R72, R4.reuse, R10, R72 ;  /* 0x0000000a0448723c */ /* 0x040fe20000001848 */
[----:B------:R-:W2:Y:S02]  /*bba0*/  LDSM.16.MT88.4 R8, [R112+0x6800] ;  /* 0x006800007008783b */ /* 0x000ea40000004200 */
[----:B------:R-:W4:Y:S03]  /*bbb0*/  MUFU.EX2 R21, R21 ;  /* 0x0000001500157308 */ /* 0x000f260000000800 */
[----:B------:R-:W-:Y:S05]  /*bbc0*/  HMMA.16816.F32 R44, R4, R22, R44 ;  /* 0x00000016042c723c */ /* 0x000fea000000182c */
[----:B------:R-:W-:Y:S02]  /*bbd0*/  MUFU.EX2 R31, R31 ;  /* 0x0000001f001f7308 */ /* 0x000fe40000000800 */
[--C-:B------:R-:W-:Y:S01]  /*bbe0*/  FFMA.FTZ R22, R110, UR8, -R99.reuse ;  /* 0x000000086e167c23 */ /* 0x100fe20008010863 */
[--C-:B------:R-:W-:Y:S01]  /*bbf0*/  FFMA.FTZ R23, R132, UR8, -R99.reuse ;  /* 0x0000000884177c23 */ /* 0x100fe20008010863 */
[----:B-1----:R-:W-:Y:S01]  /*bc00*/  F2FP.F16.F32.PACK_AB R4, R29, R30 ;  /* 0x0000001e1d04723e */ /* 0x002fe200000000ff */
[----:B------:R-:W-:Y:S01]  /*bc10*/  FFMA.FTZ R132, R95, UR8, -R99 ;  /* 0x000000085f847c23 */ /* 0x000fe20008010863 */
[----:B------:R-:W-:-:S02]  /*bc20*/  FADD.FTZ R30, R30, R25 ;  /* 0x000000191e1e7221 */ /* 0x000fc40000010000 */
[----:B------:R-:W1:Y:S01]  /*bc30*/  MUFU.EX2 R22, R22 ;  /* 0x0000001600167308 */ /* 0x000e620000000800 */
[----:B----4-:R-:W-:Y:S01]  /*bc40*/  F2FP.F16.F32.PACK_AB R6, R21, R28 ;  /* 0x0000001c1506723e */ /* 0x010fe200000000ff */
[----:B------:R-:W-:-:S04]  /*bc50*/  FADD.FTZ R29, R29, R30 ;  /* 0x0000001e1d1d7221 */ /* 0x000fc80000010000 */
[----:B------:R-:W-:Y:S02]  /*bc60*/  FADD.FTZ R28, R28, R29 ;  /* 0x0000001d1c1c7221 */ /* 0x000fe40000010000 */
[----:B------:R-:W-:Y:S02]  /*bc70*/  MUFU.EX2 R23, R23 ;  /* 0x0000001700177308 */ /* 0x000fe40000000800 */
[----:B------:R-:W-:-:S06]  /*bc80*/  FADD.FTZ R28, R21, R28 ;  /* 0x0000001c151c7221 */ /* 0x000fcc0000010000 */
[----:B------:R-:W4:Y:S01]  /*bc90*/  MUFU.EX2 R20, R20 ;  /* 0x0000001400147308 */ /* 0x000f220000000800 */
[----:B-1----:R-:W-:Y:S01]  /*bca0*/  F2FP.F16.F32.PACK_AB R5, R22, R31 ;  /* 0x0000001f1605723e */ /* 0x002fe200000000ff */
[----:B------:R-:W-:-:S04]  /*bcb0*/  FADD.FTZ R31, R31, R32 ;  /* 0x000000201f1f7221 */ /* 0x000fc80000010000 */
[----:B------:R-:W-:Y:S02]  /*bcc0*/  FADD.FTZ R22, R22, R31 ;  /* 0x0000001f16167221 */ /* 0x000fe40000010000 */
[----:B------:R-:W-:Y:S08]  /*bcd0*/  MUFU.EX2 R95, R96 ;  /* 0x00000060005f7308 */ /* 0x000ff00000000800 */
[----:B------:R-:W1:Y:S01]  /*bce0*/  MUFU.EX2 R132, R132 ;  /* 0x0000008400847308 */ /* 0x000e620000000800 */
[----:B----4-:R-:W-:Y:S01]  /*bcf0*/  F2FP.F16.F32.PACK_AB R7, R20, R23 ;  /* 0x000000171407723e */ /* 0x010fe200000000ff */
[----:B------:R-:W-:-:S04]  /*bd00*/  FADD.FTZ R23, R23, R22 ;  /* 0x0000001617177221 */ /* 0x000fc80000010000 */
[----:B------:R-:W-:Y:S02]  /*bd10*/  FADD.FTZ R23, R20, R23 ;  /* 0x0000001714177221 */ /* 0x000fe40000010000 */
        /* <DEDUP_REMOVED lines=20> */
[C---:B------:R-:W-:Y:S01]  /*be60*/  F2FP.F16.F32.PACK_AB R5, R97.reuse, R98 ;  /* 0x000000626105723e */ /* 0x040fe200000000ff */
        /* <DEDUP_REMOVED lines=92> */
.L_x_5178:
[----:B------:R-:W1:Y:S02]  /*c430*/  LDC R3, c[0x0][0x250] ;  /* 0x00009400ff037b82 */ /* 0x000e640000000800 */
[----:B-1----:R-:W-:-:S05]  /*c440*/  IMAD.SHL.U32 R6, R3, 0x40, RZ ;  /* 0x0000004003067824 */ /* 0x002fca00078e00ff */
[----:B------:R-:W-:-:S04]  /*c450*/  IADD3 R6, -R6, RZ, RZ ;  /* 0x000000ff06067210 */ /* 0x000fc80007ffe1ff */
[----:B------:R-:W-:-:S07]  /*c460*/  SHF.R.S32.HI R5, RZ, 0x1f, R6 ;  /* 0x0000001fff057819 */ /* 0x000fce0000011406 */
.L_x_5179:
[----:B------:R-:W1:Y:S01]  /*c470*/  LDC R4, c[0x0][0x254] ;  /* 0x00009500ff047b82 */ /* 0x000e620000000800 */
[----:B------:R-:W-:Y:S02]  /*c480*/  LEA R7, P1, R3, R6, 0x5 ;  /* 0x0000000603077211 */ /* 0x000fe400078228ff */
[C---:B------:R-:W-:Y:S02]  /*c490*/  LEA R126, P4, R6.reuse, R126, 0x1 ;  /* 0x0000007e067e7211 */ /* 0x040fe400078808ff */
[CC--:B------:R-:W-:Y:S02]  /*c4a0*/  IADD3 R8, P3, R6.reuse, R86.reuse, RZ ;  /* 0x0000005606087210 */ /* 0x0c0fe40007f7e0ff */
[----:B------:R-:W-:Y:S02]  /*c4b0*/  IADD3 R86, P0, R7, R86, RZ ;  /* 0x0000005607567210 */ /* 0x000fe40007f1e0ff */
[----:B------:R-:W-:-:S05]  /*c4c0*/  LEA.HI.X R127, R6, R127, R5, 0x1, P4 ;  /* 0x0000007f067f7211 */ /* 0x000fca00020f0c05 */
[----:B------:R-:W-:Y:S01]  /*c4d0*/  @!PT LDS RZ, [RZ] ;  /* 0x00000000fffff984 */ /* 0x000fe20000000800 */
[----:B------:R-:W-:Y:S01]  /*c4e0*/  @!PT LDS RZ, [RZ] ;  /* 0x00000000fffff984 */ /* 0x000fe20000000800 */
[----:B------:R-:W-:Y:S01]  /*c4f0*/  @!PT LDS RZ, [RZ] ;  /* 0x00000000fffff984 */ /* 0x000fe20000000800 */
[----:B------:R-:W-:Y:S01]  /*c500*/  LDGSTS.E.BYPASS.LTC128B.128 [R122+0x6000], desc[UR6][R126.64] ;  /* 0x060000007e7a7fae */ /* 0x000fe2000b901d46 */
[----:B-1----:R-:W-:Y:S01]  /*c510*/  LEA.HI.X R7, R3, R5, R4, 0x5, P1 ;  /* 0x0000000503077211 */ /* 0x002fe200008f2c04 */
[--C-:B------:R-:W-:Y:S01]  /*c520*/  IMAD.X R5, R5, 0x1, R84.reuse, P3 ;  /* 0x0000000105057824 */ /* 0x100fe200018e0654 */
[----:B------:R-:W-:Y:S02]  /*c530*/  LEA R6, P1, R8, UR10, 0x1 ;  /* 0x0000000a08067c11 */ /* 0x000fe4000f8208ff */
[----:B------:R-:W-:Y:S01]  /*c540*/  LEA R10, P3, R3, R126, 0x6 ;  /* 0x0000007e030a7211 */ /* 0x000fe200078630ff */
[----:B------:R-:W-:Y:S01]  /*c550*/  IMAD.X R9, R7, 0x1, R84, P0 ;  /* 0x0000000107097824 */ /* 0x000fe200000e0654 */
[----:B------:R-:W-:Y:S02]  /*c560*/  LEA R16, P0, R86, UR10, 0x1 ;  /* 0x0000000a56107c11 */ /* 0x000fe4000f8008ff */
[----:B------:R-:W-:Y:S02]  /*c570*/  LEA.HI.X R7, R8, UR11, R5, 0x1, P1 ;  /* 0x0000000b08077c11 */ /* 0x000fe400088f0c05 */
[----:B------:R-:W-:-:S02]  /*c580*/  LEA.HI.X R11, R3, R127, R4, 0x6, P3 ;  /* 0x0000007f030b7211 */ /* 0x000fc400018f3404 */
[----:B------:R-:W-:Y:S01]  /*c590*/  LEA.HI.X R17, R86, UR11, R9, 0x1, P0 ;  /* 0x0000000b56117c11 */ /* 0x000fe200080f0c09 */
[----:B------:R-:W-:Y:S01]  /*c5a0*/  LDGSTS.E.BYPASS.LTC128B.128 [R122+0x7000], desc[UR6][R6.64+0x40] ;  /* 0x07000040067a7fae */ /* 0x000fe2000b901d46 */
[----:B------:R-:W-:-:S03]  /*c5b0*/  ISETP.GE.AND P0, PT, R85, 0x3, PT ;  /* 0x000000035500780c */ /* 0x000fc60003f06270 */
[----:B------:R-:W-:Y:S04]  /*c5c0*/  LDGSTS.E.BYPASS.LTC128B.128 [R122+0x8000], desc[UR6][R6.64+0x80] ;  /* 0x08000080067a7fae */ /* 0x000fe8000b901d46 */
[----:B------:R-:W-:Y:S04]  /*c5d0*/  LDGSTS.E.BYPASS.LTC128B.128 [R122+0x6800], desc[UR6][R10.64] ;  /* 0x068000000a7a7fae */ /* 0x000fe8000b901d46 */
[----:B------:R-:W-:Y:S04]  /*c5e0*/  LDGSTS.E.BYPASS.LTC128B.128 [R122+0x7800], desc[UR6][R16.64+0x40] ;  /* 0x07800040107a7fae */ /* 0x000fe8000b901d46 */
[----:B------:R1:W-:Y:S04]  /*c5f0*/  LDGSTS.E.BYPASS.LTC128B.128 [R122+0x8800], desc[UR6][R16.64+0x80] ;  /* 0x08800080107a7fae */ /* 0x0003e8000b901d46 */
[----:B------:R-:W-:Y:S04]  /*c600*/  LDSM.16.M88.4 R96, [R117] ;  /* 0x000000007560783b */ /* 0x000fe80000000200 */
[----:B------:R-:W2:Y:S04]  /*c610*/  LDSM.16.M88.4 R20, [R116+0x3400] ;  /* 0x003400007414783b */ /* 0x000ea80000000200 */
[----:B------:R-:W1:Y:S04]  /*c620*/  LDSM.16.M88.4 R12, [R116+0x3800] ;  /* 0x00380000740c783b */ /* 0x000e680000000200 */
[----:B------:R-:W3:Y:S04]  /*c630*/  LDSM.16.M88.4 R28, [R116+0x3000] ;  /* 0x00300000741c783b */ /* 0x000ee80000000200 */
[----:B------:R-:W4:Y:S04]  /*c640*/  LDSM.16.M88.4 R100, [R116+0x3c00] ;  /* 0x003c00007464783b */ /* 0x000f280000000200 */
[----:B------:R-:W-:Y:S04]  /*c650*/  LDSM.16.M88.4 R92, [R115] ;  /* 0x00000000735c783b */ /* 0x000fe80000000200 */
[----:B------:R-:W5:Y:S04]  /*c660*/  LDSM.16.M88.4 R88, [R113+0x3400] ;  /* 0x003400007158783b */ /* 0x000f680000000200 */
[----:B------:R-:W5:Y:S04]  /*c670*/  LDSM.16.M88.4 R32, [R113+0x3800] ;  /* 0x003800007120783b */ /* 0x000f680000000200 */
[----:B------:R-:W5:Y:S01]  /*c680*/  LDSM.16.M88.4 R104, [R113+0x3000] ;  /* 0x003000007168783b */ /* 0x000f620000000200 */
[----:B------:R-:W4:Y:S03]  /*c690*/  S2R R3, SR_TID.X ;  /* 0x0000000000037919 */ /* 0x000f260000002100 */
[----:B------:R-:W0:Y:S01]  /*c6a0*/  LDGDEPBAR ;  /* 0x00000000000079af */ /* 0x000e220000000000 */
[C---:B--2---:R-:W-:Y:S06]  /*c6b0*/  HMMA.16816.F32 R24, R96.reuse, R20, RZ ;  /* 0x000000146018723c */ /* 0x044fec00000018ff */
[C---:B-1----:R-:W-:Y:S06]  /*c6c0*/  HMMA.16816.F32 R16, R96.reuse, R12, RZ ;  /* 0x0000000c6010723c */ /* 0x042fec00000018ff */
[C---:B------:R-:W-:Y:S06]  /*c6d0*/  HMMA.16816.F32 R20, R96.reuse, R22, RZ ;  /* 0x000000166014723c */ /* 0x040fec00000018ff */
[C---:B------:R-:W-:Y:S06]  /*c6e0*/  HMMA.16816.F32 R12, R96.reuse, R14, RZ ;  /* 0x0000000e600c723c */ /* 0x040fec00000018ff */
[----:B---3--:R-:W-:Y:S01]  /*c6f0*/  HMMA.16816.F32 R4, R96, R28, RZ ;  /* 0x0000001c6004723c */ /* 0x008fe200000018ff */
[----:B----4-:R-:W-:-:S05]  /*c700*/  IMAD.SHL.U32 R3, R3, 0x2, RZ ;  /* 0x0000000203037824 */ /* 0x010fca00078e00ff */
[----:B------:R-:W-:Y:S01]  /*c710*/  HMMA.16816.F32 R28, R96, R30, RZ ;  /* 0x0000001e601c723c */ /* 0x000fe200000018ff */
[----:B------:R-:W-:-:S05]  /*c720*/  LOP3.LUT R84, R3, 0x6, RZ, 0xc0, !PT ;  /* 0x0000000603547812 */ /* 0x000fca00078ec0ff */
[----:B------:R-:W-:Y:S01]  /*c730*/  HMMA.16816.F32 R8, R96, R100, RZ ;  /* 0x000000646008723c */ /* 0x000fe200000018ff */
[----:B------:R-:W-:-:S04]  /*c740*/  IMAD R3, R123, 0x40, R84 ;  /* 0x000000407b037824 */ /* 0x000fc800078e0254 */
[C---:B------:R-:W-:Y:S01]  /*c750*/  VIADD R84, R3.reuse, 0x1 ;  /* 0x0000000103547836 */ /* 0x040fe20000000000 */
[----:B------:R-:W-:Y:S01]  /*c760*/  HMMA.16816.F32 R96, R96, R102, RZ ;  /* 0x000000666060723c */ /* 0x000fe200000018ff */
[----:B------:R-:W1:Y:S01]  /*c770*/  LDSM.16.M88.4 R100, [R113+0x3c00] ;  /* 0x003c00007164783b */ /* 0x000e620000000200 */
[C---:B------:R-:W-:Y:S02]  /*c780*/  VIADD R85, R3.reuse, 0x10 ;  /* 0x0000001003557836 */ /* 0x040fe40000000000 */
[C---:B------:R-:W-:Y:S01]  /*c790*/  ISETP.GE.AND P5, PT, R84.reuse, R108, PT ;  /* 0x0000006c5400720c */ /* 0x040fe20003fa6270 */
[C---:B------:R-:W-:Y:S01]  /*c7a0*/  VIADD R86, R3.reuse, 0x11 ;  /* 0x0000001103567836 */ /* 0x040fe20000000000 */
[----:B-----5:R-:W-:Y:S01]  /*c7b0*/  HMMA.16816.F32 R24, R92, R88, R24 ;  /* 0x000000585c18723c */ /* 0x020fe20000001818 */
[----:B------:R-:W-:Y:S01]  /*c7c0*/  ISETP.GE.AND P1, PT, R84, R109, PT ;  /* 0x0000006d5400720c */ /* 0x000fe20003f26270 */
[----:B------:R-:W-:-:S04]  /*c7d0*/  VIADD R84, R3, 0x9 ;  /* 0x0000000903547836 */ /* 0x000fc80000000000 */
[----:B------:R-:W-:Y:S01]  /*c7e0*/  HMMA.16816.F32 R20, R92, R90, R20 ;  /* 0x0000005a5c14723c */ /* 0x000fe20000001814 */
[----:B------:R-:W-:Y:S01]  /*c7f0*/  LDSM.16.M88.4 R88, [R117+0x1000] ;  /* 0x001000007558783b */ /* 0x000fe20000000200 */
[----:B------:R-:W-:-:S04]  /*c800*/  ISETP.GE.AND P3, PT, R84, R108, PT ;  /* 0x0000006c5400720c */ /* 0x000fc80003f66270 */
        /* <DEDUP_REMOVED lines=49> */
[C---:B------:R-:W-:Y:S06]  /*cb20*/  HMMA.16816.F32 R28, R100.reuse, R94, R28 ;  /* 0x0000005e641c723c */ /* 0x040fec000000181c */
[C---:B--2---:R-:W-:Y:S06]  /*cb30*/  HMMA.16816.F32 R16, R100.reuse, R32, R16 ;  /* 0x000000206410723c */ /* 0x044fec0000001810 */
[----:B------:R-:W-:Y:S01]  /*cb40*/  HMMA.16816.F32 R12, R100, R34, R12 ;  /* 0x00000022640c723c */ /* 0x000fe2000000180c */
[----:B------:R-:W-:-:S05]  /*cb50*/  VIADD R32, R3, 0x8 ;  /* 0x0000000803207836 */ /* 0x000fca0000000000 */
[C---:B------:R-:W-:Y:S01]  /*cb60*/  ISETP.GE.AND P4, PT, R32.reuse, R108, PT ;  /* 0x0000006c2000720c */ /* 0x040fe20003f86270 */
[----:B---3--:R-:W-:Y:S01]  /*cb70*/  HMMA.16816.F32 R24, R100, R88, R24 ;  /* 0x000000586418723c */ /* 0x008fe20000001818 */
[----:B------:R-:W-:Y:S02]  /*cb80*/  ISETP.GE.AND P6, PT, R32, R109, PT ;  /* 0x0000006d2000720c */ /* 0x000fe40003fc6270 */
[----:B------:R-:W1:Y:S01]  /*cb90*/  LDSM.16.M88.4 R32, [R113+0x5c00] ;  /* 0x005c00007120783b */ /* 0x000e620000000200 */
[----:B------:R-:W-:Y:S01]  /*cba0*/  FSEL R5, R5, -INF , !P5 ;  /* 0xff80000005057808 */ /* 0x000fe20006800000 */
[----:B------:R-:W-:-:S04]  /*cbb0*/  DEPBAR.LE SB0, 0x0 ;  /* 0x000080000000791a */ /* 0x000fc80000000000 */
[----:B------:R-:W-:Y:S01]  /*cbc0*/  HMMA.16816.F32 R20, R100, R90, R20 ;  /* 0x0000005a6414723c */ /* 0x000fe20000001814 */
[----:B------:R-:W-:Y:S01]  /*cbd0*/  BAR.SYNC.DEFER_BLOCKING 0x0 ;  /* 0x0000000000007b1d */ /* 0x000fe20000010000 */
        /* <DEDUP_REMOVED lines=15> */
[----:B------:R-:W-:Y:S01]  /*ccd0*/  FSEL R107, R25, -INF , !P6 ;  /* 0xff800000196b7808 */ /* 0x000fe20007000000 */
[----:B------:R-:W-:Y:S01]  /*cce0*/  VIADD R25, R3, 0x21 ;  /* 0x0000002103197836 */ /* 0x000fe20000000000 */
[----:B------:R-:W-:Y:S02]  /*ccf0*/  FSEL R142, R27, -INF , !P3 ;  /* 0xff8000001b8e7808 */ /* 0x000fe40005800000 */
[----:B------:R-:W-:Y:S01]  /*cd00*/  FSEL R137, R20, -INF , !P5 ;  /* 0xff80000014897808 */ /* 0x000fe20006800000 */
[----:B------:R-:W-:Y:S01]  /*cd10*/  VIADD R20, R3, 0x28 ;  /* 0x0000002803147836 */ /* 0x000fe20000000000 */
[-C--:B------:R-:W-:Y:S01]  /*cd20*/  ISETP.GE.AND P1, PT, R85, R109.reuse, PT ;  /* 0x0000006d5500720c */ /* 0x080fe20003f26270 */
[----:B-1----:R-:W-:Y:S01]  /*cd30*/  HMMA.16816.F32 R8, R100, R32, R8 ;  /* 0x000000206408723c */ /* 0x002fe20000001808 */
[----:B------:R-:W-:Y:S02]  /*cd40*/  FSEL R106, R26, -INF , !P4 ;  /* 0xff8000001a6a7808 */ /* 0x000fe40006000000 */
[----:B------:R-:W-:-:S02]  /*cd50*/  ISETP.GE.AND P6, PT, R31, R109, PT ;  /* 0x0000006d1f00720c */ /* 0x000fc40003fc6270 */
[-C--:B------:R-:W-:Y:S01]  /*cd60*/  ISETP.GE.AND P3, PT, R24, R108.reuse, PT ;  /* 0x0000006c1800720c */ /* 0x080fe20003f66270 */
[----:B------:R-:W-:Y:S01]  /*cd70*/  HMMA.16816.F32 R32, R100, R34, R96 ;  /* 0x000000226420723c */ /* 0x000fe20000001860 */
        /* <DEDUP_REMOVED lines=8> */
[C---:B------:R-:W-:Y:S02]  /*ce00*/  ISETP.GE.AND P6, PT, R20.reuse, R108, PT ;  /* 0x0000006c1400720c */ /* 0x040fe40003fc6270 */
[-C--:B------:R-:W-:Y:S01]  /*ce10*/  ISETP.GE.AND P3, PT, R20, R109.reuse, PT ;  /* 0x0000006d1400720c */ /* 0x080fe20003f66270 */
[----:B------:R-:W-:Y:S01]  /*ce20*/  VIADD R20, R3, 0x30 ;  /* 0x0000003003147836 */ /* 0x000fe20000000000 */
        /* <DEDUP_REMOVED lines=11> */
[----:B------:R-:W-:Y:S02]  /*cee0*/  FSEL R135, R13, -INF , !P5 ;  /* 0xff8000000d877808 */ /* 0x000fe40006800000 */
[----:B------:R-:W-:Y:S02]  /*cef0*/  FSEL R138, R15, -INF , !P1 ;  /* 0xff8000000f8a7808 */ /* 0x000fe40004800000 */
[----:B------:R-:W-:Y:S01]  /*cf00*/  FSEL R96, R8, -INF , !P4 ;  /* 0xff80000008607808 */ /* 0x000fe20006000000 */
[----:B------:R-:W-:Y:S01]  /*cf10*/  VIADD R8, R3, 0x39 ;  /* 0x0000003903087836 */ /* 0x000fe20000000000 */
[-C--:B------:R-:W-:Y:S02]  /*cf20*/  ISETP.GE.AND P6, PT, R20, R109.reuse, PT ;  /* 0x0000006d1400720c */ /* 0x080fe40003fc6270 */
        /* <DEDUP_REMOVED lines=64> */
[----:B------:R-:W-:Y:S01]  /*d330*/  IADD3 R11, R9, -R4, RZ ;  /* 0x80000004090b7210 */ /* 0x000fe20007ffe0ff */
[----:B------:R-:W-:-:S04]  /*d340*/  IMAD.U32 R4, RZ, RZ, UR4 ;  /* 0x00000004ff047e24 */ /* 0x000fc8000f8e00ff */
[----:B------:R-:W-:-:S05]  /*d350*/  IMAD R11, R11, R8, -0x40 ;  /* 0xffffffc00b0b7424 */ /* 0x000fca00078e0208 */
[----:B------:R-:W-:-:S05]  /*d360*/  SHF.R.S32.HI R9, RZ, 0x1f, R11 ;  /* 0x0000001fff097819 */ /* 0x000fca000001140b */
[----:B------:R-:W-:-:S04]  /*d370*/  IMAD R8, R9, R4, RZ ;  /* 0x0000000409087224 */ /* 0x000fc800078e02ff */
[----:B------:R-:W-:Y:S01]  /*d380*/  IMAD R8, R11, UR5, R8 ;  /* 0x000000050b087c24 */ /* 0x000fe2000f8e0208 */
[----:B------:R-:W-:Y:S01]  /*d390*/  ULDC.64 UR4, c[0x0][0x230] ;  /* 0x00008c0000047ab9 */ /* 0x000fe20000000a00 */
[----:B--2---:R-:W-:Y:S01]  /*d3a0*/  IADD3 R10, -R13, R10, RZ ;  /* 0x0000000a0d0a7210 */ /* 0x004fe20007ffe1ff */
[----:B------:R-:W-:-:S03]  /*d3b0*/  IMAD.WIDE.U32 R12, R11, R4, RZ ;  /* 0x000000040b0c7225 */ /* 0x000fc600078e00ff */
        /* <DEDUP_REMOVED lines=8> */
.L_x_5181:
[----:B------:R-:W1:Y:S02]  /*d440*/  LDC R4, c[0x0][0x248] ;  /* 0x00009200ff047b82 */ /* 0x000e640000000800 */
[----:B-1----:R-:W-:-:S05]  /*d450*/  IMAD.SHL.U32 R9, R4, 0x40, RZ ;  /* 0x0000004004097824 */ /* 0x002fca00078e00ff */
[----:B------:R-:W-:-:S04]  /*d460*/  IADD3 R9, -R9, RZ, RZ ;  /* 0x000000ff09097210 */ /* 0x000fc80007ffe1ff */
[----:B------:R-:W-:-:S07]  /*d470*/  SHF.R.S32.HI R10, RZ, 0x1f, R9 ;  /* 0x0000001fff0a7819 */ /* 0x000fce0000011409 */
.L_x_5182:
[----:B------:R-:W1:Y:S01]  /*d480*/  LDC R8, c[0x0][0x24c] ;  /* 0x00009300ff087b82 */ /* 0x000e620000000800 */
[----:B------:R-:W-:-:S04]  /*d490*/  LEA R124, P0, R9, R124, 0x1 ;  /* 0x0000007c097c7211 */ /* 0x000fc800078008ff */
[----:B------:R-:W-:Y:S02]  /*d4a0*/  LEA.HI.X R125, R9, R125, R10, 0x1, P0 ;  /* 0x0000007d097d7211 */ /* 0x000fe400000f0c0a */
[----:B------:R-:W-:-:S03]  /*d4b0*/  LEA R10, P0, R4, R124, 0x6 ;  /* 0x0000007c040a7211 */ /* 0x000fc600078030ff */
[----:B------:R-:W-:Y:S01]  /*d4c0*/  @!PT LDS RZ, [RZ] ;  /* 0x00000000fffff984 */ /* 0x000fe20000000800 */
[----:B------:R-:W-:Y:S01]  /*d4d0*/  @!PT LDS RZ, [RZ] ;  /* 0x00000000fffff984 */ /* 0x000fe20000000800 */
[----:B------:R-:W-:Y:S01]  /*d4e0*/  @!PT LDS RZ, [RZ] ;  /* 0x00000000fffff984 */ /* 0x000fe20000000800 */
[----:B------:R2:W-:Y:S04]  /*d4f0*/  LDGSTS.E.BYPASS.LTC128B.128 [R122+0x3000], desc[UR6][R124.64] ;  /* 0x030000007c7a7fae */ /* 0x0005e8000b901d46 */
[----:B------:R2:W-:Y:S04]  /*d500*/  LDGSTS.E.BYPASS.LTC128B.128 [R122+0x4000], desc[UR6][R124.64+0x40] ;  /* 0x040000407c7a7fae */ /* 0x0005e8000b901d46 */
[----:B------:R2:W-:Y:S01]  /*d510*/  LDGSTS.E.BYPASS.LTC128B.128 [R122+0x5000], desc[UR6][R124.64+0x80] ;  /* 0x050000807c7a7fae */ /* 0x0005e2000b901d46 */
[----:B-1----:R-:W-:-:S05]  /*d520*/  LEA.HI.X R11, R4, R125, R8, 0x6, P0 ;  /* 0x0000007d040b7211 */ /* 0x002fca00000f3408 */
[----:B------:R2:W-:Y:S04]  /*d530*/  LDGSTS.E.BYPASS.LTC128B.128 [R122+0x3800], desc[UR6][R10.64] ;  /* 0x038000000a7a7fae */ /* 0x0005e8000b901d46 */
[----:B------:R2:W-:Y:S04]  /*d540*/  LDGSTS.E.BYPASS.LTC128B.128 [R122+0x4800], desc[UR6][R10.64+0x40] ;  /* 0x048000400a7a7fae */ /* 0x0005e8000b901d46 */
[----:B------:R2:W-:Y:S04]  /*d550*/  LDGSTS.E.BYPASS.LTC128B.128 [R122+0x5800], desc[UR6][R10.64+0x80] ;  /* 0x058000800a7a7fae */ /* 0x0005e8000b901d46 */
[----:B------:R-:W0:Y:S02]  /*d560*/  LDGDEPBAR ;  /* 0x00000000000079af */ /* 0x000e240000000000 */
.L_x_5180:
        /* <DEDUP_REMOVED lines=24> */
[----:B--2---:R-:W-:Y:S02]  /*d6f0*/  FMNMX.FTZ R11, R135, R4, !PT ;  /* 0x00000004870b7209 */ /* 0x004fe40007810000 */
        /* <DEDUP_REMOVED lines=61> */
[----:B-1----:R-:W-:Y:S01]  /*dad0*/  F2FP.F16.F32.PACK_AB R4, R87, R90 ;  /* 0x0000005a5704723e */ /* 0x002fe200000000ff */
[--C-:B------:R-:W-:Y:S01]  /*dae0*/  FFMA.FTZ R94, R94, UR8, -R99.reuse ;  /* 0x000000085e5e7c23 */ /* 0x100fe20008010863 */
[--C-:B------:R-:W-:Y:S01]  /*daf0*/  FFMA.FTZ R93, R93, UR8, -R99.reuse ;  /* 0x000000085d5d7c23 */ /* 0x100fe20008010863 */
[--C-:B------:R-:W-:Y:S01]  /*db00*/  FFMA.FTZ R95, R95, UR8, -R99.reuse ;  /* 0x000000085f5f7c23 */ /* 0x100fe20008010863 */
[----:B------:R-:W-:-:S03]  /*db10*/  FFMA.FTZ R98, R98, UR8, -R99 ;  /* 0x0000000862627c23 */ /* 0x000fc60008010863 */
[----:B------:R-:W-:Y:S08]  /*db20*/  MUFU.EX2 R91, R91 ;  /* 0x0000005b005b7308 */ /* 0x000ff00000000800 */
[----:B------:R-:W1:Y:S01]  /*db30*/  MUFU.EX2 R84, R84 ;  /* 0x0000005400547308 */ /* 0x000e620000000800 */
[----:B--2---:R-:W-:-:S07]  /*db40*/  F2FP.F16.F32.PACK_AB R6, R85, R86 ;  /* 0x000000565506723e */ /* 0x004fce00000000ff */
[----:B------:R-:W-:Y:S08]  /*db50*/  MUFU.EX2 R3, R3 ;  /* 0x0000000300037308 */ /* 0x000ff00000000800 */
[----:B------:R-:W2:Y:S01]  /*db60*/  MUFU.EX2 R2, R28 ;  /* 0x0000001c00027308 */ /* 0x000ea20000000800 */
[----:B-1----:R-:W-:-:S07]  /*db70*/  F2FP.F16.F32.PACK_AB R5, R84, R91 ;  /* 0x0000005b5405723e */ /* 0x002fce00000000ff */
[----:B------:R-:W1:Y:S08]  /*db80*/  MUFU.EX2 R92, R92 ;  /* 0x0000005c005c7308 */ /* 0x000e700000000800 */
[----:B------:R-:W3:Y:S01]  /*db90*/  MUFU.EX2 R0, R0 ;  /* 0x0000000000007308 */ /* 0x000ee20000000800 */
[----:B--2---:R-:W-:Y:S01]  /*dba0*/  F2FP.F16.F32.PACK_AB R7, R2, R3 ;  /* 0x000000030207723e */ /* 0x004fe200000000ff */
[----:B------:R-:W2:Y:S06]  /*dbb0*/  LDSM.16.MT88.4 R28, [R114+0x7000] ;  /* 0x00700000721c783b */ /* 0x000eac0000004200 */
        /* <DEDUP_REMOVED lines=9> */
[-C--:B---3--:R-:W-:Y:S01]  /*dc50*/  FMUL.FTZ R10, R82, R0.reuse ;  /* 0x00000000520a7220 */ /* 0x088fe20000410000 */
[-C--:B------:R-:W-:Y:S01]  /*dc60*/  FMUL.FTZ R11, R83, R0.reuse ;  /* 0x00000000530b7220 */ /* 0x080fe20000410000 */
[-C--:B------:R-:W-:Y:S01]  /*dc70*/  FMUL.FTZ R38, R38, R0.reuse ;  /* 0x0000000026267220 */ /* 0x080fe20000410000 */
[-C--:B------:R-:W-:Y:S01]  /*dc80*/  FMUL.FTZ R39, R39, R0.reuse ;  /* 0x0000000027277220 */ /* 0x080fe20000410000 */
[-C--:B------:R-:W-:Y:S01]  /*dc90*/  FMUL.FTZ R18, R42, R0.reuse ;  /* 0x000000002a127220 */ /* 0x080fe20000410000 */
[-C--:B------:R-:W-:Y:S01]  /*dca0*/  FMUL.FTZ R19, R43, R0.reuse ;  /* 0x000000002b137220 */ /* 0x080fe20000410000 */
[-C--:B------:R-:W-:Y:S01]  /*dcb0*/  FMUL.FTZ R26, R50, R0.reuse ;  /* 0x00000000321a7220 */ /* 0x080fe20000410000 */
[----:B------:R-:W-:Y:S01]  /*dcc0*/  LDSM.16.MT88.4 R40, [R114+0x8000] ;  /* 0x008000007228783b */ /* 0x000fe20000004200 */
        /* <DEDUP_REMOVED lines=22> */
[C---:B--2---:R-:W-:Y:S01]  /*de30*/  HMMA.16816.F32 R24, R4.reuse, R28, R24 ;  /* 0x0000001c0418723c */ /* 0x044fe20000001818 */
[----:B------:R-:W-:Y:S01]  /*de40*/  FMUL.FTZ R65, R65, R92 ;  /* 0x0000005c41417220 */ /* 0x000fe20000410000 */
[-C--:B------:R-:W-:Y:S01]  /*de50*/  FMUL.FTZ R66, R66, R0.reuse ;  /* 0x0000000042427220 */ /* 0x080fe20000410000 */
[----:B------:R-:W-:Y:S01]  /*de60*/  FMUL.FTZ R67, R67, R0 ;  /* 0x0000000043437220 */ /* 0x000fe20000410000 */
[----:B------:R-:W2:Y:S01]  /*de70*/  MUFU.EX2 R107, R107 ;  /* 0x0000006b006b7308 */ /* 0x000ea20000000800 */
[-C--:B------:R-:W-:Y:S01]  /*de80*/  FMUL.FTZ R48, R68, R92.reuse ;  /* 0x0000005c44307220 */ /* 0x080fe20000410000 */
[C---:B------:R-:W-:Y:S01]  /*de90*/  HMMA.16816.F32 R28, R4.reuse, R30, R52 ;  /* 0x0000001e041c723c */ /* 0x040fe20000001834 */
[----:B------:R-:W3:Y:S01]  /*dea0*/  LDSM.16.MT88.4 R52, [R112+0x8000] ;  /* 0x008000007034783b */ /* 0x000ee20000004200 */
[----:B------:R-:W-:Y:S01]  /*deb0*/  FMUL.FTZ R49, R69, R92 ;  /* 0x0000005c45317220 */ /* 0x000fe20000410000 */
[-C--:B------:R-:W-:Y:S01]  /*dec0*/  FMUL.FTZ R50, R70, R0.reuse ;  /* 0x0000000046327220 */ /* 0x080fe20000410000 */
[----:B------:R-:W-:Y:S01]  /*ded0*/  FMUL.FTZ R51, R71, R0 ;  /* 0x0000000047337220 */ /* 0x000fe20000410000 */
[-C--:B------:R-:W-:Y:S01]  /*dee0*/  FMUL.FTZ R72, R72, R92.reuse ;  /* 0x0000005c48487220 */ /* 0x080fe20000410000 */
[C---:B------:R-:W-:Y:S01]  /*def0*/  HMMA.16816.F32 R20, R4.reuse, R22, R44 ;  /* 0x000000160414723c */ /* 0x040fe2000000182c */
[----:B------:R-:W-:Y:S01]  /*df00*/  MUFU.EX2 R104, R104 ;  /* 0x0000006800687308 */ /* 0x000fe20000000800 */
[----:B------:R-:W-:Y:S01]  /*df10*/  FMUL.FTZ R73, R73, R92 ;  /* 0x0000005c49497220 */ /* 0x000fe20000410000 */
[-C--:B------:R-:W-:Y:S01]  /*df20*/  FMUL.FTZ R74, R74, R0.reuse ;  /* 0x000000004a4a7220 */ /* 0x080fe20000410000 */
[----:B------:R-:W-:Y:S01]  /*df30*/  FMUL.FTZ R75, R75, R0 ;  /* 0x000000004b4b7220 */ /* 0x000fe20000410000 */
[----:B------:R-:W-:Y:S01]  /*df40*/  LDSM.16.MT88.4 R56, [R112+0x6400] ;  /* 0x006400007038783b */ /* 0x000fe20000004200 */
[-C--:B------:R-:W-:Y:S01]  /*df50*/  FFMA.FTZ R90, R131, R92.reuse, R90 ;  /* 0x0000005c835a7223 */ /* 0x080fe2000001005a */
[-C--:B------:R-:W-:Y:S01]  /*df60*/  FMUL.FTZ R44, R76, R92.reuse ;  /* 0x0000005c4c2c7220 */ /* 0x080fe20000410000 */
[----:B------:R-:W-:Y:S01]  /*df70*/  FMUL.FTZ R45, R77, R92 ;  /* 0x0000005c4d2d7220 */ /* 0x000fe20000410000 */
[-C--:B------:R-:W-:Y:S01]  /*df80*/  FMUL.FTZ R46, R78, R0.reuse ;  /* 0x000000004e2e7220 */ /* 0x080fe20000410000 */
[-C--:B------:R-:W-:Y:S01]  /*df90*/  FMUL.FTZ R47, R79, R0.reuse ;  /* 0x000000004f2f7220 */ /* 0x080fe20000410000 */
[----:B------:R-:W-:Y:S01]  /*dfa0*/  MUFU.EX2 R103, R103 ;  /* 0x0000006700677308 */ /* 0x000fe20000000800 */
[----:B------:R-:W-:Y:S01]  /*dfb0*/  FFMA.FTZ R91, R132, R0, R91 ;  /* 0x00000000845b7223 */ /* 0x000fe2000001005b */
[----:B-1----:R-:W-:Y:S01]  /*dfc0*/  HMMA.16816.F32 R32, R4, R36, R32 ;  /* 0x000000240420723c */ /* 0x002fe20000001820 */
[----:B------:R-:W-:-:S02]  /*dfd0*/  FADD.FTZ R87, R87, R90 ;  /* 0x0000005a57577221 */ /* 0x000fc40000010000 */
[----:B------:R-:W-:Y:S02]  /*dfe0*/  FADD.FTZ R84, R84, R91 ;  /* 0x0000005b54547221 */ /* 0x000fe40000010000 */
[----:B------:R-:W-:Y:S01]  /*dff0*/  FADD.FTZ R86, R86, R87 ;  /* 0x0000005756567221 */ /* 0x000fe20000010000 */
[C---:B------:R-:W-:Y:S01]  /*e000*/  HMMA.16816.F32 R36, R4.reuse, R38, R60 ;  /* 0x000000260424723c */ /* 0x040fe2000000183c */
[----:B------:R-:W1:Y:S01]  /*e010*/  LDSM.16.MT88.4 R60, [R114+0x6400] ;  /* 0x00640000723c783b */ /* 0x000e620000004200 */
[----:B------:R-:W-:Y:S01]  /*e020*/  MUFU.EX2 R106, R106 ;  /* 0x0000006a006a7308 */ /* 0x000fe20000000800 */
[----:B------:R-:W-:Y:S01]  /*e030*/  FADD.FTZ R3, R3, R84 ;  /* 0x0000005403037221 */ /* 0x000fe20000010000 */
[----:B------:R-:W-:Y:S02]  /*e040*/  FADD.FTZ R85, R85, R86 ;  /* 0x0000005655557221 */ /* 0x000fe40000010000 */
[----:B------:R-:W-:Y:S01]  /*e050*/  HMMA.16816.F32 R44, R4, R40, R44 ;  /* 0x00000028042c723c */ /* 0x000fe2000000182c */
[----:B------:R-:W-:-:S03]  /*e060*/  FADD.FTZ R3, R2, R3 ;  /* 0x0000000302037221 */ /* 0x000fc60000010000 */
[----:B------:R-:W4:Y:S02]  /*e070*/  MUFU.EX2 R105, R105 ;  /* 0x0000006900697308 */ /* 0x000f240000000800 */
[C---:B------:R-:W-:Y:S01]  /*e080*/  HMMA.16816.F32 R40, R4.reuse, R42, R64 ;  /* 0x0000002a0428723c */ /* 0x040fe20000001840 */
[----:B------:R-:W5:Y:S05]  /*e090*/  LDSM.16.MT88.4 R64, [R114+0x7400] ;  /* 0x007400007240783b */ /* 0x000f6a0000004200 */
[----:B------:R-:W1:Y:S01]  /*e0a0*/  MUFU.EX2 R110, R110 ;  /* 0x0000006e006e7308 */ /* 0x000e620000000800 */
[C---:B---3--:R-:W-:Y:S06]  /*e0b0*/  HMMA.16816.F32 R48, R4.reuse, R52, R48 ;  /* 0x000000340430723c */ /* 0x048fec0000001830 */
[----:B------:R-:W-:Y:S01]  /*e0c0*/  HMMA.16816.F32 R4, R4, R54, R72 ;  /* 0x000000360404723c */ /* 0x000fe20000001848 */
[----:B------:R-:W3:Y:S01]  /*e0d0*/  MUFU.EX2 R109, R109 ;  /* 0x0000006d006d7308 */ /* 0x000ee20000000800 */
[----:B--2---:R-:W-:Y:S01]  /*e0e0*/  F2FP.F16.F32.PACK_AB R52, R107, R108 ;  /* 0x0000006c6b34723e */ /* 0x004fe200000000ff */
[----:B------:R-:W-:Y:S01]  /*e0f0*/  FADD.FTZ R108, R108, R85 ;  /* 0x000000556c6c7221 */ /* 0x000fe20000010000 */
[----:B----4-:R-:W-:Y:S01]  /*e100*/  F2FP.F16.F32.PACK_AB R53, R105, R106 ;  /* 0x0000006a6935723e */ /* 0x010fe200000000ff */
[----:B------:R-:W-:-:S02]  /*e110*/  FADD.FTZ R106, R106, R3 ;  /* 0x000000036a6a7221 */ /* 0x000fc40000010000 */
[----:B------:R-:W-:Y:S01]  /*e120*/  F2FP.F16.F32.PACK_AB R54, R103, R104 ;  /* 0x000000686736723e */ /* 0x000fe200000000ff */
[----:B------:R-:W-:Y:S01]  /*e130*/  FADD.FTZ R107, R107, R108 ;  /* 0x0000006c6b6b7221 */ /* 0x000fe20000010000 */
[----:B------:R-:W-:Y:S01]  /*e140*/  MUFU.EX2 R137, R137 ;  /* 0x0000008900897308 */ /* 0x000fe20000000800 */
[----:B------:R-:W-:Y:S02]  /*e150*/  FADD.FTZ R105, R105, R106 ;  /* 0x0000006a69697221 */ /* 0x000fe40000010000 */
[----:B------:R-:W-:Y:S02]  /*e160*/  FADD.FTZ R0, R104, R107 ;  /* 0x0000006b68007221 */ /* 0x000fe40000010000 */
[----:B-1----:R-:W-:Y:S02]  /*e170*/  FADD.FTZ R2, R110, R105 ;  /* 0x000000696e027221 */ /* 0x002fe40000010000 */
[----:B------:R-:W-:Y:S01]  /*e180*/  FADD.FTZ R0, R103, R0 ;  /* 0x0000000067007221 */ /* 0x000fe20000010000 */
[----:B------:R-:W-:Y:S01]  /*e190*/  MUFU.EX2 R142, R142 ;  /* 0x0000008e008e7308 */ /* 0x000fe20000000800 */
[C---:B---3--:R-:W-:Y:S01]  /*e1a0*/  F2FP.F16.F32.PACK_AB R55, R109.reuse, R110 ;  /* 0x0000006e6d37723e */ /* 0x048fe200000000ff */
[----:B------:R-:W-:-:S06]  /*e1b0*/  FADD.FTZ R2, R109, R2 ;  /* 0x000000026d027221 */ /* 0x000fcc0000010000 */
[C---:B------:R-:W-:Y:S01]  /*e1c0*/  HMMA.16816.F32 R8, R52.reuse, R60, R8 ;  /* 0x0000003c3408723c */ /* 0x040fe20000001808 */
[----:B------:R-:W-:Y:S05]  /*e1d0*/  MUFU.EX2 R111, R111 ;  /* 0x0000006f006f7308 */ /* 0x000fea0000000800 */
[C---:B------:R-:W-:Y:S01]  /*e1e0*/  HMMA.16816.F32 R12, R52.reuse, R62, R12 ;  /* 0x0000003e340c723c */ /* 0x040fe2000000180c */
[----:B------:R-:W1:Y:S02]  /*e1f0*/  LDSM.16.MT88.4 R60, [R112+0x7400] ;  /* 0x00740000703c783b */ /* 0x000e640000004200 */
[----:B------:R-:W-:Y:S03]  /*e200*/  MUFU.EX2 R140, R140 ;  /* 0x0000008c008c7308 */ /* 0x000fe60000000800 */
[C---:B-----5:R-:W-:Y:S05]  /*e210*/  HMMA.16816.F32 R24, R52.reuse, R64, R24 ;  /* 0x000000403418723c */ /* 0x060fea0000001818 */
[----:B------:R-:W-:Y:S01]  /*e220*/  MUFU.EX2 R133, R133 ;  /* 0x0000008500857308 */ /* 0x000fe20000000800 */
[C---:B------:R-:W-:Y:S01]  /*e230*/  HMMA.16816.F32 R28, R52.reuse, R66, R28 ;  /* 0x00000042341c723c */ /* 0x040fe2000000181c */
[----:B------:R-:W2:Y:S05]  /*e240*/  LDSM.16.MT88.4 R64, [R112+0x8400] ;  /* 0x008400007040783b */ /* 0x000eaa0000004200 */
[C---:B------:R-:W-:Y:S01]  /*e250*/  HMMA.16816.F32 R16, R52.reuse, R56, R16 ;  /* 0x000000383410723c */ /* 0x040fe20000001810 */
[----:B------:R-:W-:Y:S05]  /*e260*/  MUFU.EX2 R134, R134 ;  /* 0x0000008600867308 */ /* 0x000fea0000000800 */
[C---:B------:R-:W-:Y:S01]  /*e270*/  HMMA.16816.F32 R20, R52.reuse, R58, R20 ;  /* 0x0000003a3414723c */ /* 0x040fe20000001814 */
[----:B------:R-:W3:Y:S02]  /*e280*/  LDSM.16.MT88.4 R56, [R114+0x8400] ;  /* 0x008400007238783b */ /* 0x000ee40000004200 */
[----:B------:R-:W-:Y:S08]  /*e290*/  MUFU.EX2 R129, R129 ;  /* 0x0000008100817308 */ /* 0x000ff00000000800 */
[----:B------:R-:W-:Y:S01]  /*e2a0*/  MUFU.EX2 R130, R130 ;  /* 0x0000008200827308 */ /* 0x000fe20000000800 */
[C---:B-1----:R-:W-:Y:S07]  /*e2b0*/  HMMA.16816.F32 R32, R52.reuse, R60, R32 ;  /* 0x0000003c3420723c */ /* 0x042fee0000001820 */
[----:B------:R-:W-:Y:S01]  /*e2c0*/  MUFU.EX2 R96, R96 ;  /* 0x0000006000607308 */ /* 0x000fe20000000800 */
[C---:B------:R-:W-:Y:S01]  /*e2d0*/  HMMA.16816.F32 R36, R52.reuse, R62, R36 ;  /* 0x0000003e3424723c */ /* 0x040fe20000001824 */
[----:B------:R-:W1:Y:S06]  /*e2e0*/  LDSM.16.MT88.4 R60, [R114+0x6800] ;  /* 0x00680000723c783b */ /* 0x000e6c0000004200 */
[----:B------:R-:W4:Y:S01]  /*e2f0*/  MUFU.EX2 R97, R97 ;  /* 0x0000006100617308 */ /* 0x000f220000000800 */
[C---:B--2---:R-:W-:Y:S06]  /*e300*/  HMMA.16816.F32 R48, R52.reuse, R64, R48 ;  /* 0x000000403430723c */ /* 0x044fec0000001830 */
[C---:B------:R-:W-:Y:S01]  /*e310*/  HMMA.16816.F32 R4, R52.reuse, R66, R4 ;  /* 0x000000423404723c */ /* 0x040fe20000001804 */
[----:B------:R-:W2:Y:S01]  /*e320*/  LDSM.16.MT88.4 R64, [R112+0x6800] ;  /* 0x006800007040783b */ /* 0x000ea20000004200 */
[----:B------:R-:W-:Y:S04]  /*e330*/  MUFU.EX2 R100, R100 ;  /* 0x0000006400647308 */ /* 0x000fe80000000800 */
[----:B---3--:R-:W-:Y:S01]  /*e340*/  HMMA.16816.F32 R44, R52, R56, R44 ;  /* 0x00000038342c723c */ /* 0x008fe2000000182c */
[----:B----4-:R-:W-:-:S03]  /*e350*/  F2FP.F16.F32.PACK_AB R72, R97, R96 ;  /* 0x000000606148723e */ /* 0x010fc600000000ff */
[----:B------:R-:W3:Y:S02]  /*e360*/  MUFU.EX2 R101, R101 ;  /* 0x0000006500657308 */ /* 0x000ee40000000800 */
[----:B------:R-:W-:Y:S01]  /*e370*/  HMMA.16816.F32 R40, R52, R58, R40 ;  /* 0x0000003a3428723c */ /* 0x000fe20000001828 */
[----:B------:R-:W4:Y:S05]  /*e380*/  LDSM.16.MT88.4 R56, [R114+0x7800] ;  /* 0x007800007238783b */ /* 0x000f2a0000004200 */
[----:B------:R-:W-:Y:S01]  /*e390*/  MUFU.EX2 R94, R94 ;  /* 0x0000005e005e7308 */ /* 0x000fe20000000800 */
[----:B------:R-:W-:Y:S01]  /*e3a0*/  F2FP.F16.F32.PACK_AB R52, R142, R137 ;  /* 0x000000898e34723e */ /* 0x000fe200000000ff */
[----:B------:R-:W-:Y:S01]  /*e3b0*/  FADD.FTZ R137, R137, R0 ;  /* 0x0000000089897221 */ /* 0x000fe20000010000 */
[----:B------:R-:W-:Y:S01]  /*e3c0*/  F2FP.F16.F32.PACK_AB R53, R134, R133 ;  /* 0x000000858635723e */ /* 0x000fe200000000ff */
[----:B------:R-:W-:Y:S01]  /*e3d0*/  FADD.FTZ R133, R133, R2 ;  /* 0x0000000285857221 */ /* 0x000fe20000010000 */
[----:B------:R-:W-:Y:S01]  /*e3e0*/  F2FP.F16.F32.PACK_AB R54, R140, R111 ;  /* 0x0000006f8c36723e */ /* 0x000fe200000000ff */
[----:B------:R-:W-:Y:S01]  /*e3f0*/  FADD.FTZ R142, R142, R137 ;  /* 0x000000898e8e7221 */ /* 0x000fe20000010000 */
[----:B------:R-:W-:Y:S01]  /*e400*/  F2FP.F16.F32.PACK_AB R55, R130, R129 ;  /* 0x000000818237723e */ /* 0x000fe200000000ff */
[----:B------:R-:W5:Y:S01]  /*e410*/  MUFU.EX2 R93, R93 ;  /* 0x0000005d005d7308 */ /* 0x000f620000000800 */
[----:B---3--:R-:W-:Y:S01]  /*e420*/  F2FP.F16.F32.PACK_AB R74, R101, R100 ;  /* 0x00000064654a723e */ /* 0x008fe200000000ff */
[----:B------:R-:W-:Y:S01]  /*e430*/  FADD.FTZ R134, R134, R133 ;  /* 0x0000008586867221 */ /* 0x000fe20000010000 */
[----:B------:R-:W-:Y:S01]  /*e440*/  FADD.FTZ R3, R111, R142 ;  /* 0x0000008e6f037221 */ /* 0x000fe20000010000 */
[----:B------:R-:W-:-:S02]  /*e450*/  MOV R0, R88 ;  /* 0x0000005800007202 */ /* 0x000fc40000000f00 */
[C---:B-1----:R-:W-:Y:S01]  /*e460*/  HMMA.16816.F32 R8, R52.reuse, R60, R8 ;  /* 0x0000003c3408723c */ /* 0x042fe20000001808 */
[----:B------:R-:W-:Y:S01]  /*e470*/  FADD.FTZ R3, R140, R3 ;  /* 0x000000038c037221 */ /* 0x000fe20000010000 */
[----:B------:R-:W-:Y:S01]  /*e480*/  MUFU.EX2 R95, R95 ;  /* 0x0000005f005f7308 */ /* 0x000fe20000000800 */
[----:B------:R-:W-:Y:S02]  /*e490*/  MOV R2, R89 ;  /* 0x0000005900027202 */ /* 0x000fe40000000f00 */
[----:B------:R-:W-:Y:S01]  /*e4a0*/  FADD.FTZ R96, R96, R3 ;  /* 0x0000000360607221 */ /* 0x000fe20000010000 */
[C---:B------:R-:W-:Y:S01]  /*e4b0*/  HMMA.16816.F32 R12, R52.reuse, R62, R12 ;  /* 0x0000003e340c723c */ /* 0x040fe2000000180c */
[----:B------:R-:W1:Y:S02]  /*e4c0*/  LDSM.16.MT88.4 R60, [R112+0x7800] ;  /* 0x00780000703c783b */ /* 0x000e640000004200 */
[----:B------:R-:W-:Y:S01]  /*e4d0*/  FADD.FTZ R97, R97, R96 ;  /* 0x0000006061617221 */ /* 0x000fe20000010000 */
[----:B------:R-:W3:Y:S01]  /*e4e0*/  MUFU.EX2 R98, R98 ;  /* 0x0000006200627308 */ /* 0x000ee20000000800 */
[----:B-----5:R-:W-:Y:S01]  /*e4f0*/  F2FP.F16.F32.PACK_AB R73, R93, R94 ;  /* 0x0000005e5d49723e */ /* 0x020fe200000000ff */
[----:B--2---:R-:W-:Y:S01]  /*e500*/  HMMA.16816.F32 R16, R52, R64, R16 ;  /* 0x000000403410723c */ /* 0x004fe20000001810 */
[----:B------:R-:W-:-:S04]  /*e510*/  FADD.FTZ R100, R100, R97 ;  /* 0x0000006164647221 */ /* 0x000fc80000010000 */
[----:B------:R-:W-:Y:S01]  /*e520*/  FADD.FTZ R131, R101, R100 ;  /* 0x0000006465837221 */ /* 0x000fe20000010000 */
[C---:B------:R-:W-:Y:S01]  /*e530*/  HMMA.16816.F32 R20, R52.reuse, R66, R20 ;  /* 0x000000423414723c */ /* 0x040fe20000001814 */
[----:B------:R-:W2:Y:S05]  /*e540*/  LDSM.16.MT88.4 R64, [R114+0x8800] ;  /* 0x008800007240783b */ /* 0x000eaa0000004200 */
[----:B----4-:R-:W-:Y:S01]  /*e550*/  HMMA.16816.F32 R24, R52, R56, R24 ;  /* 0x000000383418723c */ /* 0x010fe20000001818 */
[----:B---3--:R-:W-:-:S05]  /*e560*/  F2FP.F16.F32.PACK_AB R75, R98, R95 ;  /* 0x0000005f624b723e */ /* 0x008fca00000000ff */
[C---:B------:R-:W-:Y:S01]  /*e570*/  HMMA.16816.F32 R28, R52.reuse, R58, R28 ;  /* 0x0000003a341c723c */ /* 0x040fe2000000181c */
[----:B------:R-:W3:Y:S05]  /*e580*/  LDSM.16.MT88.4 R56, [R112+0x8800] ;  /* 0x008800007038783b */ /* 0x000eea0000004200 */
[C---:B-1----:R-:W-:Y:S06]  /*e590*/  HMMA.16816.F32 R32, R52.reuse, R60, R32 ;  /* 0x0000003c3420723c */ /* 0x042fec0000001820 */
[C---:B------:R-:W-:Y:S01]  /*e5a0*/  HMMA.16816.F32 R60, R52.reuse, R62, R36 ;  /* 0x0000003e343c723c */ /* 0x040fe20000001824 */
[----:B------:R-:W1:Y:S05]  /*e5b0*/  LDSM.16.MT88.4 R36, [R114+0x6c00] ;  /* 0x006c00007224783b */ /* 0x000e6a0000004200 */
[C---:B--2---:R-:W-:Y:S01]  /*e5c0*/  HMMA.16816.F32 R76, R52.reuse, R64, R44 ;  /* 0x00000040344c723c */ /* 0x044fe2000000182c */
[----:B------:R-:W2:Y:S05]  /*e5d0*/  LDSM.16.MT88.4 R44, [R112+0x6c00] ;  /* 0x006c0000702c783b */ /* 0x000eaa0000004200 */
[C---:B------:R-:W-:Y:S06]  /*e5e0*/  HMMA.16816.F32 R64, R52.reuse, R66, R40 ;  /* 0x000000423440723c */ /* 0x040fec0000001828 */
[C---:B---3--:R-:W-:Y:S06]  /*e5f0*/  HMMA.16816.F32 R68, R52.reuse, R56, R48 ;  /* 0x000000383444723c */ /* 0x048fec0000001830 */
[----:B------:R-:W-:Y:S01]  /*e600*/  HMMA.16816.F32 R4, R52, R58, R4 ;  /* 0x0000003a3404723c */ /* 0x000fe20000001804 */
[----:B------:R-:W3:Y:S05]  /*e610*/  LDSM.16.MT88.4 R52, [R114+0x7c00] ;  /* 0x007c00007234783b */ /* 0x000eea0000004200 */
[C---:B-1----:R-:W-:Y:S01]  /*e620*/  HMMA.16816.F32 R80, R72.reuse, R36, R8 ;  /* 0x000000244850723c */ /* 0x042fe20000001808 */
[----:B------:R-:W1:Y:S05]  /*e630*/  LDSM.16.MT88.4 R8, [R114+0x8c00] ;  /* 0x008c00007208783b */ /* 0x000e6a0000004200 */
[C---:B------:R-:W-:Y:S01]  /*e640*/  HMMA.16816.F32 R36, R72.reuse, R38, R12 ;  /* 0x000000264824723c */ /* 0x040fe2000000180c */
[----:B------:R-:W4:Y:S05]  /*e650*/  LDSM.16.MT88.4 R12, [R112+0x7c00] ;  /* 0x007c0000700c783b */ /* 0x000f2a0000004200 */
[C---:B--2---:R-:W-:Y:S01]  /*e660*/  HMMA.16816.F32 R40, R72.reuse, R44, R16 ;  /* 0x0000002c4828723c */ /* 0x044fe20000001810 */
[----:B------:R-:W2:Y:S05]  /*e670*/  LDSM.16.MT88.4 R16, [R112+0x8c00] ;  /* 0x008c00007010783b */ /* 0x000eaa0000004200 */
[C---:B------:R-:W-:Y:S06]  /*e680*/  HMMA.16816.F32 R44, R72.reuse, R46, R20 ;  /* 0x0000002e482c723c */ /* 0x040fec0000001814 */
[C---:B---3--:R-:W-:Y:S06]  /*e690*/  HMMA.16816.F32 R48, R72.reuse, R52, R24 ;  /* 0x000000344830723c */ /* 0x048fec0000001818 */
[C---:B------:R-:W-:Y:S06]  /*e6a0*/  HMMA.16816.F32 R52, R72.reuse, R54, R28 ;  /* 0x000000364834723c */ /* 0x040fec000000181c */
[C---:B-1----:R-:W-:Y:S06]  /*e6b0*/  HMMA.16816.F32 R76, R72.reuse, R8, R76 ;  /* 0x00000008484c723c */ /* 0x042fec000000184c */
[----:B----4-:R-:W-:Y:S01]  /*e6c0*/  HMMA.16816.F32 R56, R72, R12, R32 ;  /* 0x0000000c4838723c */ /* 0x010fe20000001820 */
[----:B------:R-:W-:-:S04]  /*e6d0*/  FADD.FTZ R9, R129, R134 ;  /* 0x0000008681097221 */ /* 0x000fc80000010000 */
[----:B------:R-:W-:Y:S01]  /*e6e0*/  FADD.FTZ R9, R130, R9 ;  /* 0x0000000982097221 */ /* 0x000fe20000010000 */
[----:B------:R-:W-:Y:S03]  /*e6f0*/  HMMA.16816.F32 R60, R72, R14, R60 ;  /* 0x0000000e483c723c */ /* 0x000fe6000000183c */
[----:B------:R-:W-:-:S03]  /*e700*/  FADD.FTZ R94, R94, R9 ;  /* 0x000000095e5e7221 */ /* 0x000fc60000010000 */
[----:B------:R-:W-:Y:S01]  /*e710*/  HMMA.16816.F32 R64, R72, R10, R64 ;  /* 0x0000000a4840723c */ /* 0x000fe20000001840 */
[----:B------:R-:W-:-:S04]  /*e720*/  FADD.FTZ R94, R93, R94 ;  /* 0x0000005e5d5e7221 */ /* 0x000fc80000010000 */
[----:B------:R-:W-:Y:S01]  /*e730*/  FADD.FTZ R95, R95, R94 ;  /* 0x0000005e5f5f7221 */ /* 0x000fe20000010000 */
[----:B--2---:R-:W-:Y:S03]  /*e740*/  HMMA.16816.F32 R68, R72, R16, R68 ;  /* 0x000000104844723c */ /* 0x004fe60000001844 */
[----:B------:R-:W-:-:S03]  /*e750*/  FADD.FTZ R132, R98, R95 ;  /* 0x0000005f62847221 */ /* 0x000fc60000010000 */
[----:B------:R-:W-:-:S15]  /*e760*/  HMMA.16816.F32 R72, R72, R18, R4 ;  /* 0x000000124848723c */ /* 0x000fde0000001804 */
[----:B------:R-:W-:-:S09]  /*e770*/  NOP ;  /* 0x0000000000007918 */ /* 0x000fd20000000000 */
.L_x_5177:
[----:B------:R-:W-:-:S13]  /*e780*/  ISETP.GE.AND P0, PT, R123, 0x1, PT ;  /* 0x000000017b00780c */ /* 0x000fda0003f06270 */
[----:B------:R-:W-:Y:S05]  /*e790*/  @!P0 BRA `(.L_x_5183) ;  /* 0x0000002000948947 */ /* 0x000fea0003800000 */
[----:B------:R-:W-:Y:S01]  /*e7a0*/  ULDC.64 UR4, c[0x0][0x250] ;  /* 0x0000940000047ab9 */ /* 0x000fe20000000a00 */
[----:B------:R-:W-:Y:S01]  /*e7b0*/  ULDC UR8, c[0x0][0x248] ;  /* 0x0000920000087ab9 */ /* 0x000fe20000000800 */
[----:B------:R-:W-:Y:S01]  /*e7c0*/  ULEA UR9, -UR4, URZ, 0x6 ;  /* 0x0000003f04097291 */ /* 0x000fe2000f8e313f */
[----:B------:R-:W-:Y:S01]  /*e7d0*/  IMAD.MOV.U32 R3, RZ, RZ, R0 ;  /* 0x000000ffff037224 */ /* 0x000fe200078e0000 */
[----:B------:R-:W-:Y:S01]  /*e7e0*/  USHF.L.U64.HI UR10, UR4, 0x5, UR5 ;  /* 0x00000005040a7899 */ /* 0x000fe20008010205 */
[----:B------:R-:W-:Y:S01]  /*e7f0*/  IMAD.MOV.U32 R85, RZ, RZ, R2 ;  /* 0x000000ffff557224 */ /* 0x000fe200078e0002 */
[----:B------:R-:W-:Y:S02]  /*e800*/  USHF.L.U32 UR11, UR4, 0x5, URZ ;  /* 0x00000005040b7899 */ /* 0x000fe4000800063f */
[----:B------:R-:W-:Y:S01]  /*e810*/  USHF.R.S32.HI UR4, URZ, 0x1f, UR9 ;  /* 0x0000001f3f047899 */ /* 0x000fe20008011409 */
[----:B------:R-:W-:Y:S01]  /*e820*/  MOV R130, UR9 ;  /* 0x0000000900827c02 */ /* 0x000fe20008000f00 */
[----:B------:R-:W-:-:S02]  /*e830*/  ULEA UR5, -UR8, URZ, 0x6 ;  /* 0x0000003f08057291 */ /* 0x000fc4000f8e313f */
[----:B------:R-:W-:Y:S02]  /*e840*/  USHF.L.U64.HI UR10, UR11, 0x1, UR10 ;  /* 0x000000010b0a7899 */ /* 0x000fe4000801020a */
[----:B------:R-:W-:Y:S01]  /*e850*/  MOV R129, UR4 ;  /* 0x0000000400817c02 */ /* 0x000fe20008000f00 */
[----:B------:R-:W-:Y:S02]  /*e860*/  USHF.R.S32.HI UR8, URZ, 0x1f, UR5 ;  /* 0x0000001f3f087899 */ /* 0x000fe40008011405 */
[----:B------:R-:W-:Y:S01]  /*e870*/  USHF.L.U32 UR11, UR11, 0x1, URZ ;  /* 0x000000010b0b7899 */ /* 0x000fe2000800063f */
[----:B------:R-:W-:-:S11]  /*e880*/  ULDC UR4, c[0x0][0x2ec] ;  /* 0x0000bb0000047ab9 */ /* 0x000fd60000000800 */
.L_x_5187:
        /* <DEDUP_REMOVED lines=66> */
.L_x_5184:
        /* <DEDUP_REMOVED lines=18> */
[----:B------:R-:W0:Y:S04]  /*edd0*/  LDGDEPBAR ;  /* 0x00000000000079af */ /* 0x000e280000000000 */
[----:B------:R-:W5:Y:S04]  /*ede0*/  LDSM.16.M88.4 R104, [R116+0x3c00] ;  /* 0x003c00007468783b */ /* 0x000f680000000200 */
[----:B------:R-:W-:Y:S01]  /*edf0*/  LDSM.16.M88.4 R108, [R113+0x3800] ;  /* 0x00380000716c783b */ /* 0x000fe20000000200 */
        /* <DEDUP_REMOVED lines=10> */
[----:B------:R-:W-:Y:S01]  /*eea0*/  HMMA.16816.F32 R32, R88, R106, RZ ;  /* 0x0000006a5820723c */ /* 0x000fe200000018ff */
[----:B------:R-:W4:Y:S04]  /*eeb0*/  LDSM.16.M88.4 R88, [R113+0x3c00] ;  /* 0x003c00007158783b */ /* 0x000f280000000200 */
[----:B------:R-:W-:Y:S01]  /*eec0*/  LDSM.16.M88.4 R104, [R116+0x4400] ;  /* 0x004400007468783b */ /* 0x000fe20000000200 */
[C---:B--2---:R-:W-:Y:S06]  /*eed0*/  HMMA.16816.F32 R4, R92.reuse, R96, R4 ;  /* 0x000000605c04723c */ /* 0x044fec0000001804 */
[C---:B------:R-:W-:Y:S01]  /*eee0*/  HMMA.16816.F32 R8, R92.reuse, R98, R8 ;  /* 0x000000625c08723c */ /* 0x040fe20000001808 */
[----:B------:R-:W-:Y:S05]  /*eef0*/  LDSM.16.M88.4 R96, [R117+0x1000] ;  /* 0x001000007560783b */ /* 0x000fea0000000200 */
[C---:B---3--:R-:W-:Y:S06]  /*ef00*/  HMMA.16816.F32 R12, R92.reuse, R100, R12 ;  /* 0x000000645c0c723c */ /* 0x048fec000000180c */
[C---:B------:R-:W-:Y:S01]  /*ef10*/  HMMA.16816.F32 R16, R92.reuse, R102, R16 ;  /* 0x000000665c10723c */ /* 0x040fe20000001810 */
[----:B------:R-:W2:Y:S05]  /*ef20*/  LDSM.16.M88.4 R100, [R116+0x4000] ;  /* 0x004000007464783b */ /* 0x000eaa0000000200 */
[C---:B------:R-:W-:Y:S06]  /*ef30*/  HMMA.16816.F32 R20, R92.reuse, R108, R20 ;  /* 0x0000006c5c14723c */ /* 0x040fec0000001814 */
[C---:B------:R-:W-:Y:S06]  /*ef40*/  HMMA.16816.F32 R24, R92.reuse, R110, R24 ;  /* 0x0000006e5c18723c */ /* 0x040fec0000001818 */
[C---:B----4-:R-:W-:Y:S06]  /*ef50*/  HMMA.16816.F32 R28, R92.reuse, R88, R28 ;  /* 0x000000585c1c723c */ /* 0x050fec000000181c */
[----:B------:R-:W-:Y:S01]  /*ef60*/  HMMA.16816.F32 R32, R92, R90, R32 ;  /* 0x0000005a5c20723c */ /* 0x000fe20000001820 */
[----:B------:R-:W3:Y:S04]  /*ef70*/  LDSM.16.M88.4 R88, [R116+0x4800] ;  /* 0x004800007458783b */ /* 0x000ee80000000200 */
[----:B------:R-:W4:Y:S01]  /*ef80*/  LDSM.16.M88.4 R92, [R116+0x4c00] ;  /* 0x004c0000745c783b */ /* 0x000f220000000200 */
[C---:B--2---:R-:W-:Y:S06]  /*ef90*/  HMMA.16816.F32 R4, R96.reuse, R100, R4 ;  /* 0x000000646004723c */ /* 0x044fec0000001804 */
[C---:B------:R-:W-:Y:S01]  /*efa0*/  HMMA.16816.F32 R8, R96.reuse, R102, R8 ;  /* 0x000000666008723c */ /* 0x040fe20000001808 */
[----:B------:R-:W-:Y:S05]  /*efb0*/  LDSM.16.M88.4 R100, [R113+0x4000] ;  /* 0x004000007164783b */ /* 0x000fea0000000200 */
[C---:B------:R-:W-:Y:S06]  /*efc0*/  HMMA.16816.F32 R12, R96.reuse, R104, R12 ;  /* 0x00000068600c723c */ /* 0x040fec000000180c */
[C---:B------:R-:W-:Y:S01]  /*efd0*/  HMMA.16816.F32 R16, R96.reuse, R106, R16 ;  /* 0x0000006a6010723c */ /* 0x040fe20000001810 */
[----:B------:R-:W-:Y:S05]  /*efe0*/  LDSM.16.M88.4 R104, [R113+0x4400] ;  /* 0x004400007168783b */ /* 0x000fea0000000200 */
[C---:B---3--:R-:W-:Y:S06]  /*eff0*/  HMMA.16816.F32 R20, R96.reuse, R88, R20 ;  /* 0x000000586014723c */ /* 0x048fec0000001814 */
[C---:B------:R-:W-:Y:S01]  /*f000*/  HMMA.16816.F32 R24, R96.reuse, R90, R24 ;  /* 0x0000005a6018723c */ /* 0x040fe20000001818 */
[----:B------:R-:W2:Y:S05]  /*f010*/  LDSM.16.M88.4 R88, [R115+0x1000] ;  /* 0x001000007358783b */ /* 0x000eaa0000000200 */
        /* <DEDUP_REMOVED lines=30> */
[----:B------:R-:W-:Y:S04]  /*f200*/  DEPBAR.LE SB0, 0x0 ;  /* 0x000080000000791a */ /* 0x000fe80000000000 */
[----:B------:R-:W-:Y:S01]  /*f210*/  BAR.SYNC.DEFER_BLOCKING 0x0 ;  /* 0x0000000000007b1d */ /* 0x000fe20000010000 */
[C---:B--2---:R-:W-:Y:S06]  /*f220*/  HMMA.16816.F32 R4, R88.reuse, R100, R4 ;  /* 0x000000645804723c */ /* 0x044fec0000001804 */
[C---:B------:R-:W-:Y:S06]  /*f230*/  HMMA.16816.F32 R8, R88.reuse, R102, R8 ;  /* 0x000000665808723c */ /* 0x040fec0000001808 */
[C---:B------:R-:W-:Y:S06]  /*f240*/  HMMA.16816.F32 R12, R88.reuse, R104, R12 ;  /* 0x00000068580c723c */ /* 0x040fec000000180c */
[C---:B------:R-:W-:Y:S06]  /*f250*/  HMMA.16816.F32 R16, R88.reuse, R106, R16 ;  /* 0x0000006a5810723c */ /* 0x040fec0000001810 */
[C---:B---3--:R-:W-:Y:S06]  /*f260*/  HMMA.16816.F32 R20, R88.reuse, R92, R20 ;  /* 0x0000005c5814723c */ /* 0x048fec0000001814 */
[C---:B------:R-:W-:Y:S06]  /*f270*/  HMMA.16816.F32 R24, R88.reuse, R94, R24 ;  /* 0x0000005e5818723c */ /* 0x040fec0000001818 */
[C---:B----4-:R-:W-:Y:S06]  /*f280*/  HMMA.16816.F32 R28, R88.reuse, R96, R28 ;  /* 0x00000060581c723c */ /* 0x050fec000000181c */
[----:B------:R-:W-:Y:S01]  /*f290*/  HMMA.16816.F32 R32, R88, R98, R32 ;  /* 0x000000625820723c */ /* 0x000fe20000001820 */
[----:B------:R-:W-:Y:S11]  /*f2a0*/  @!UPT UIADD3 URZ, URZ, URZ, URZ ;  /* 0x0000003f3f3ff290 */ /* 0x000ff6000fffe03f */
[----:B------:R-:W-:Y:S01]  /*f2b0*/  @!UPT UIADD3 URZ, URZ, URZ, URZ ;  /* 0x0000003f3f3ff290 */ /* 0x000fe2000fffe03f */
[----:B-1----:R-:W-:Y:S11]  /*f2c0*/  @!P0 BRA `(.L_x_5185) ;  /* 0x0000000400408947 */ /* 0x002ff60003800000 */
[----:B------:R-:W1:Y:S01]  /*f2d0*/  LDC.64 R86, c[0x0][0x248] ;  /* 0x00009200ff567b82 */ /* 0x000e620000000a00 */
[----:B------:R-:W-:Y:S02]  /*f2e0*/  MOV R92, UR5 ;  /* 0x00000005005c7c02 */ /* 0x000fe40008000f00 */
        /* <DEDUP_REMOVED lines=42> */
[----:B------:R-:W2:Y:S02]  /*f590*/  LDC.64 R90, c[0x0][0x248] ;  /* 0x00009200ff5a7b82 */ /* 0x000ea40000000a00 */
        /* <DEDUP_REMOVED lines=21> */
.L_x_5186:
[C---:B------:R-:W-:Y:S04]  /*f6f0*/  LEA R124, P0, R92.reuse, R124, 0x1 ;  /* 0x0000007c5c7c7211 */ /* 0x040fe800078008ff */
[----:B------:R-:W-:Y:S02]  /*f700*/  LEA.HI.X R125, R92, R125, R91, 0x1, P0 ;  /* 0x0000007d5c7d7211 */ /* 0x000fe400000f0c5b */
[C---:B-1----:R-:W-:Y:S03]  /*f710*/  LEA R88, P0, R86.reuse, R124, 0x6 ;  /* 0x0000007c56587211 */ /* 0x042fe600078030ff */
[----:B------:R-:W-:Y:S01]  /*f720*/  @!PT LDS RZ, [RZ] ;  /* 0x00000000fffff984 */ /* 0x000fe20000000800 */
[----:B------:R-:W-:Y:S01]  /*f730*/  @!PT LDS RZ, [RZ] ;  /* 0x00000000fffff984 */ /* 0x000fe20000000800 */
[----:B------:R-:W-:Y:S01]  /*f740*/  @!PT LDS RZ, [RZ] ;  /* 0x00000000fffff984 */ /* 0x000fe20000000800 */
[----:B------:R1:W-:Y:S01]  /*f750*/  LDGSTS.E.BYPASS.LTC128B.128 [R122+0x3000], desc[UR6][R124.64] ;  /* 0x030000007c7a7fae */ /* 0x0003e2000b901d46 */
[----:B------:R-:W-:Y:S03]  /*f760*/  LEA.HI.X R89, R86, R125, R87, 0x6, P0 ;  /* 0x0000007d56597211 */ /* 0x000fe600000f3457 */
[----:B------:R1:W-:Y:S04]  /*f770*/  LDGSTS.E.BYPASS.LTC128B.128 [R122+0x4000], desc[UR6][R124.64+0x40] ;  /* 0x040000407c7a7fae */ /* 0x0003e8000b901d46 */
[----:B------:R1:W-:Y:S04]  /*f780*/  LDGSTS.E.BYPASS.LTC128B.128 [R122+0x5000], desc[UR6][R124.64+0x80] ;  /* 0x050000807c7a7fae */ /* 0x0003e8000b901d46 */
[----:B------:R1:W-:Y:S04]  /*f790*/  LDGSTS.E.BYPASS.LTC128B.128 [R122+0x3800], desc[UR6][R88.64] ;  /* 0x03800000587a7fae */ /* 0x0003e8000b901d46 */
[----:B------:R1:W-:Y:S04]  /*f7a0*/  LDGSTS.E.BYPASS.LTC128B.128 [R122+0x4800], desc[UR6][R88.64+0x40] ;  /* 0x04800040587a7fae */ /* 0x0003e8000b901d46 */
[----:B------:R1:W-:Y:S04]  /*f7b0*/  LDGSTS.E.BYPASS.LTC128B.128 [R122+0x5800], desc[UR6][R88.64+0x80] ;  /* 0x05800080587a7fae */ /* 0x0003e8000b901d46 */
[----:B------:R-:W0:Y:S02]  /*f7c0*/  LDGDEPBAR ;  /* 0x00000000000079af */ /* 0x000e240000000000 */
.L_x_5185:
[----:B------:R-:W-:Y:S01]  /*f7d0*/  FMNMX.FTZ R0, R4, R85, !PT ;  /* 0x0000005504007209 */ /* 0x000fe20007810000 */
[----:B------:R-:W-:Y:S01]  /*f7e0*/  LDSM.16.MT88.4 R96, [R114+0x7000] ;  /* 0x007000007260783b */ /* 0x000fe20000004200 */
        /* <DEDUP_REMOVED lines=61> */
[--C-:B--2---:R-:W-:Y:S01]  /*fbc0*/  FFMA.FTZ R86, R9, UR4, -R104.reuse ;  /* 0x0000000409567c23 */ /* 0x104fe20008010868 */
[--C-:B------:R-:W-:Y:S02]  /*fbd0*/  FFMA.FTZ R100, R11, UR4, -R103.reuse ;  /* 0x000000040b647c23 */ /* 0x100fe40008010867 */
        /* <DEDUP_REMOVED lines=39> */
[--C-:B------:R-:W-:Y:S03]  /*fe50*/  FFMA.FTZ R108, R15, UR4, -R103.reuse ;  /* 0x000000040f6c7c23 */ /* 0x100fe60008010867 */
        /* <DEDUP_REMOVED lines=15> */
[----:B------:R-:W-:Y:S03]  /*ff50*/  LDSM.16.MT88.4 R76, [R114+0x6400] ;  /* 0x00640000724c783b */ /* 0x000fe60000004200 */
[----:B------:R-:W3:Y:S01]  /*ff60*/  MUFU.EX2 R100, R100 ;  /* 0x0000006400647308 */ /* 0x000ee20000000800 */
[----:B--2---:R-:W-:Y:S01]  /*ff70*/  F2FP.F16.F32.PACK_AB R82, R86, R7 ;  /* 0x000000075652723e */ /* 0x004fe200000000ff */
[--C-:B------:R-:W-:Y:S01]  /*ff80*/  FFMA.FTZ R109, R24, UR4, -R104.reuse ;  /* 0x00000004186d7c23 */ /* 0x100fe20008010868 */
[--C-:B------:R-:W-:Y:S01]  /*ff90*/  FFMA.FTZ R110, R25, UR4, -R104.reuse ;  /* 0x00000004196e7c23 */ /* 0x100fe20008010868 */
[--C-:B------:R-:W-:Y:S01]  /*ffa0*/  FFMA.FTZ R134, R26, UR4, -R103.reuse ;  /* 0x000000041a867c23 */ /* 0x100fe20008010867 */
[--C-:B------:R-:W-:Y:S01]  /*ffb0*/  FFMA.FTZ R111, R27, UR4, -R103.reuse ;  /* 0x000000041b6f7c23 */ /* 0x100fe20008010867 */
[----:B------:R-:W-:Y:S01]  /*ffc0*/  FFMA.FTZ R133, R32, UR4, -R104 ;  /* 0x0000000420857c23 */ /* 0x000fe20008010868 */
[----:B------:R-:W-:Y:S03]  /*ffd0*/  LDSM.16.MT88.4 R24, [R114+0x7800] ;  /* 0x007800007218783b */ /* 0x000fe60000004200 */
[----:B------:R-:W-:Y:S01]  /*ffe0*/  MUFU.EX2 R105, R105 ;  /* 0x0000006900697308 */ /* 0x000fe20000000800 */
[----:B------:R-:W-:Y:S01]  /*fff0*/  FFMA.FTZ R135, R34, UR4, -R103 ;  /* 0x0000000422877c23 */ /* 0x000fe20008010867 */
[----:B------:R-:W-:Y:S01]  /*10000*/  FFMA.FTZ R101, R84, R131, R101 ;  /* 0x0000008354657223 */ /* 0x000fe20000010065 */
[----:B------:R-:W-:Y:S01]  /*10010*/  FFMA.FTZ R102, R3, R132, R102 ;  /* 0x0000008403667223 */ /* 0x000fe20000010066 */
[----:B------:R-:W-:Y:S02]  /*10020*/  ISETP.GT.AND P0, PT, R123, 0x1, PT ;  /* 0x000000017b00780c */ /* 0x000fe40003f04270 */
[----:B------:R-:W-:Y:S01]  /*10030*/  MOV R85, R2 ;  /* 0x0000000200557202 */ /* 0x000fe20000000f00 */
[----:B------:R-:W-:Y:S03]  /*10040*/  FADD.FTZ R102, R6, R102 ;  /* 0x0000006606667221 */ /* 0x000fe60000010000 */
        /* <DEDUP_REMOVED lines=16> */
[----:B------:R-:W4:Y:S06]  /*10150*/  LDSM.16.MT88.4 R96, [R112+0x8000] ;  /* 0x008000007060783b */ /* 0x000f2c0000004200 */
[----:B------:R-:W-:Y:S10]  /*10160*/  MUFU.EX2 R111, R111 ;  /* 0x0000006f006f7308 */ /* 0x000ff40000000800 */
[----:B------:R-:W-:Y:S01]  /*10170*/  MUFU.EX2 R133, R133 ;  /* 0x0000008500857308 */ /* 0x000fe20000000800 */
[C---:B---3--:R-:W-:Y:S09]  /*10180*/  HMMA.16816.F32 R56, R80.reuse, R88, R56 ;  /* 0x000000585038723c */ /* 0x048ff20000001838 */
[----:B------:R-:W-:Y:S01]  /*10190*/  MUFU.EX2 R135, R135 ;  /* 0x0000008700877308 */ /* 0x000fe20000000800 */
[C---:B------:R-:W-:Y:S01]  /*101a0*/  HMMA.16816.F32 R60, R80.reuse, R90, R60 ;  /* 0x0000005a503c723c */ /* 0x040fe2000000183c */
[----:B------:R-:W3:Y:S05]  /*101b0*/  LDSM.16.MT88.4 R88, [R112+0x6400] ;  /* 0x006400007058783b */ /* 0x000eea0000004200 */
[C---:B-1----:R-:W-:Y:S03]  /*101c0*/  HMMA.16816.F32 R12, R80.reuse, R92, R12 ;  /* 0x0000005c500c723c */ /* 0x042fe6000000180c */
[----:B------:R-:W1:Y:S03]  /*101d0*/  MUFU.EX2 R92, R108 ;  /* 0x0000006c005c7308 */ /* 0x000e660000000800 */
[C---:B------:R-:W-:Y:S05]  /*101e0*/  HMMA.16816.F32 R64, R80.reuse, R94, R64 ;  /* 0x0000005e5040723c */ /* 0x040fea0000001840 */
[--C-:B------:R-:W-:Y:S01]  /*101f0*/  FFMA.FTZ R93, R16, UR4, -R104.reuse ;  /* 0x00000004105d7c23 */ /* 0x100fe20008010868 */
[C---:B----4-:R-:W-:Y:S05]  /*10200*/  HMMA.16816.F32 R68, R80.reuse, R96, R68 ;  /* 0x000000605044723c */ /* 0x050fea0000001844 */
[--C-:B------:R-:W-:Y:S01]  /*10210*/  FFMA.FTZ R94, R17, UR4, -R104.reuse ;  /* 0x00000004115e7c23 */ /* 0x100fe20008010868 */
[--C-:B------:R-:W-:Y:S01]  /*10220*/  FFMA.FTZ R95, R18, UR4, -R103.reuse ;  /* 0x00000004125f7c23 */ /* 0x100fe20008010867 */
[--C-:B------:R-:W-:Y:S01]  /*10230*/  FFMA.FTZ R96, R19, UR4, -R103.reuse ;  /* 0x0000000413607c23 */ /* 0x100fe20008010867 */
[----:B------:R-:W-:Y:S03]  /*10240*/  MUFU.EX2 R93, R93 ;  /* 0x0000005d005d7308 */ /* 0x000fe60000000800 */
[C---:B------:R-:W-:Y:S01]  /*10250*/  FMUL.FTZ R16, R84.reuse, R72 ;  /* 0x0000004854107220 */ /* 0x040fe20000410000 */
[----:B------:R-:W-:Y:S01]  /*10260*/  FMUL.FTZ R17, R84, R73 ;  /* 0x0000004954117220 */ /* 0x000fe20000410000 */
[C---:B------:R-:W-:Y:S01]  /*10270*/  FMUL.FTZ R18, R3.reuse, R74 ;  /* 0x0000004a03127220 */ /* 0x040fe20000410000 */
[----:B------:R-:W-:Y:S01]  /*10280*/  FMUL.FTZ R19, R3, R75 ;  /* 0x0000004b03137220 */ /* 0x000fe20000410000 */
[----:B--2---:R-:W-:Y:S03]  /*10290*/  F2FP.F16.F32.PACK_AB R72, R106, R105 ;  /* 0x000000696a48723e */ /* 0x004fe600000000ff */
[----:B------:R-:W2:Y:S01]  /*102a0*/  MUFU.EX2 R94, R94 ;  /* 0x0000005e005e7308 */ /* 0x000ea20000000800 */
[----:B-1----:R-:W-:Y:S01]  /*102b0*/  F2FP.F16.F32.PACK_AB R73, R92, R107 ;  /* 0x0000006b5c49723e */ /* 0x002fe200000000ff */
[----:B------:R-:W-:Y:S01]  /*102c0*/  FFMA.FTZ R97, R20, UR4, -R104 ;  /* 0x0000000414617c23 */ /* 0x000fe20008010868 */
[--C-:B------:R-:W-:Y:S01]  /*102d0*/  FFMA.FTZ R108, R23, UR4, -R103.reuse ;  /* 0x00000004176c7c23 */ /* 0x100fe20008010867 */
[----:B------:R-:W-:Y:S01]  /*102e0*/  F2FP.F16.F32.PACK_AB R23, R111, R134 ;  /* 0x000000866f17723e */ /* 0x000fe200000000ff */
[----:B------:R-:W-:Y:S01]  /*102f0*/  HMMA.16816.F32 R16, R80, R98, R16 ;  /* 0x000000625010723c */ /* 0x000fe20000001810 */
[----:B------:R-:W1:Y:S04]  /*10300*/  LDSM.16.MT88.4 R80, [R114+0x7400] ;  /* 0x007400007250783b */ /* 0x000e680000004200 */
[----:B------:R-:W-:Y:S01]  /*10310*/  MUFU.EX2 R95, R95 ;  /* 0x0000005f005f7308 */ /* 0x000fe20000000800 */
[----:B------:R-:W-:Y:S01]  /*10320*/  FADD.FTZ R107, R107, R100 ;  /* 0x000000646b6b7221 */ /* 0x000fe20000010000 */
[----:B------:R-:W-:Y:S01]  /*10330*/  IADD3 R3, R123, -0x1, RZ ;  /* 0xffffffff7b037810 */ /* 0x000fe20007ffe0ff */
[----:B------:R-:W-:Y:S03]  /*10340*/  FFMA.FTZ R98, R21, UR4, -R104 ;  /* 0x0000000415627c23 */ /* 0x000fe60008010868 */
[----:B------:R-:W-:Y:S04]  /*10350*/  FFMA.FTZ R99, R22, UR4, -R103 ;  /* 0x0000000416637c23 */ /* 0x000fe80008010867 */
[----:B------:R-:W4:Y:S01]  /*10360*/  MUFU.EX2 R96, R96 ;  /* 0x0000006000607308 */ /* 0x000f220000000800 */
[----:B--2---:R-:W-:Y:S01]  /*10370*/  F2FP.F16.F32.PACK_AB R74, R94, R93 ;  /* 0x0000005d5e4a723e */ /* 0x004fe200000000ff */
[----:B------:R-:W-:Y:S01]  /*10380*/  FADD.FTZ R92, R92, R107 ;  /* 0x0000006b5c5c7221 */ /* 0x000fe20000010000 */
[----:B------:R-:W-:Y:S02]  /*10390*/  F2FP.F16.F32.PACK_AB R22, R110, R109 ;  /* 0x0000006d6e16723e */ /* 0x000fe400000000ff */
[----:B------:R-:W-:Y:S02]  /*103a0*/  MOV R123, R3 ;  /* 0x00000003007b7202 */ /* 0x000fe40000000f00 */
[----:B------:R-:W-:Y:S03]  /*103b0*/  MOV R3, R0 ;  /* 0x0000000000037202 */ /* 0x000fe60000000f00 */
[----:B------:R-:W-:Y:S10]  /*103c0*/  MUFU.EX2 R97, R97 ;  /* 0x0000006100617308 */ /* 0x000ff40000000800 */
        /* <DEDUP_REMOVED lines=8> */
[----:B------:R-:W5:Y:S01]  /*10450*/  MUFU.EX2 R108, R108 ;  /* 0x0000006c006c7308 */ /* 0x000f620000000800 */
[----:B--2---:R-:W-:Y:S01]  /*10460*/  F2FP.F16.F32.PACK_AB R20, R98, R97 ;  /* 0x000000616214723e */ /* 0x004fe200000000ff */
[C---:B---3--:R-:W-:Y:S06]  /*10470*/  HMMA.16816.F32 R40, R72.reuse, R88, R40 ;  /* 0x000000584828723c */ /* 0x048fec0000001828 */
[C---:B------:R-:W-:Y:S01]  /*10480*/  HMMA.16816.F32 R44, R72.reuse, R90, R44 ;  /* 0x0000005a482c723c */ /* 0x040fe2000000182c */
[----:B------:R-:W2:Y:S05]  /*10490*/  LDSM.16.MT88.4 R88, [R114+0x8400] ;  /* 0x008400007258783b */ /* 0x000eaa0000004200 */
[C---:B-1----:R-:W-:Y:S05]  /*104a0*/  HMMA.16816.F32 R48, R72.reuse, R80, R48 ;  /* 0x000000504830723c */ /* 0x042fea0000001830 */
[C---:B-----5:R-:W-:Y:S01]  /*104b0*/  F2FP.F16.F32.PACK_AB R21, R108.reuse, R99 ;  /* 0x000000636c15723e */ /* 0x060fe200000000ff */
[C---:B------:R-:W-:Y:S01]  /*104c0*/  HMMA.16816.F32 R52, R72.reuse, R82, R52 ;  /* 0x000000524834723c */ /* 0x040fe20000001834 */
[----:B------:R-:W1:Y:S04]  /*104d0*/  LDSM.16.MT88.4 R80, [R112+0x8400] ;  /* 0x008400007050783b */ /* 0x000e680000004200 */
[----:B------:R-:W-:Y:S06]  /*104e0*/  FADD.FTZ R99, R99, R96 ;  /* 0x0000006063637221 */ /* 0x000fec0000010000 */
[----:B------:R-:W-:Y:S04]  /*104f0*/  FADD.FTZ R99, R108, R99 ;  /* 0x000000636c637221 */ /* 0x000fe80000010000 */
[----:B------:R-:W-:Y:S01]  /*10500*/  FADD.FTZ R134, R134, R99 ;  /* 0x0000006386867221 */ /* 0x000fe20000010000 */
[C---:B----4-:R-:W-:Y:S03]  /*10510*/  HMMA.16816.F32 R56, R72.reuse, R76, R56 ;  /* 0x0000004c4838723c */ /* 0x050fe60000001838 */
[----:B------:R-:W-:Y:S03]  /*10520*/  FADD.FTZ R111, R111, R134 ;  /* 0x000000866f6f7221 */ /* 0x000fe60000010000 */
[C---:B------:R-:W-:Y:S01]  /*10530*/  HMMA.16816.F32 R60, R72.reuse, R78, R60 ;  /* 0x0000004e483c723c */ /* 0x040fe2000000183c */
[----:B------:R-:W3:Y:S05]  /*10540*/  LDSM.16.MT88.4 R76, [R114+0x6800] ;  /* 0x00680000724c783b */ /* 0x000eea0000004200 */
[C---:B--2---:R-:W-:Y:S06]  /*10550*/  HMMA.16816.F32 R12, R72.reuse, R88, R12 ;  /* 0x00000058480c723c */ /* 0x044fec000000180c */
[C---:B------:R-:W-:Y:S01]  /*10560*/  HMMA.16816.F32 R64, R72.reuse, R90, R64 ;  /* 0x0000005a4840723c */ /* 0x040fe20000001840 */
[----:B------:R-:W2:Y:S05]  /*10570*/  LDSM.16.MT88.4 R88, [R112+0x6800] ;  /* 0x006800007058783b */ /* 0x000eaa0000004200 */
[C---:B-1----:R-:W-:Y:S06]  /*10580*/  HMMA.16816.F32 R68, R72.reuse, R80, R68 ;  /* 0x000000504844723c */ /* 0x042fec0000001844 */
[----:B------:R-:W-:Y:S01]  /*10590*/  HMMA.16816.F32 R16, R72, R82, R16 ;  /* 0x000000524810723c */ /* 0x000fe20000001810 */
[----:B------:R-:W1:Y:S05]  /*105a0*/  LDSM.16.MT88.4 R72, [R112+0x7800] ;  /* 0x007800007048783b */ /* 0x000e6a0000004200 */
[C---:B---3--:R-:W-:Y:S06]  /*105b0*/  HMMA.16816.F32 R8, R20.reuse, R76, R8 ;  /* 0x0000004c1408723c */ /* 0x048fec0000001808 */
[C---:B------:R-:W-:Y:S01]  /*105c0*/  HMMA.16816.F32 R36, R20.reuse, R78, R36 ;  /* 0x0000004e1424723c */ /* 0x040fe20000001824 */
[----:B------:R-:W3:Y:S05]  /*105d0*/  LDSM.16.MT88.4 R76, [R114+0x8800] ;  /* 0x00880000724c783b */ /* 0x000eea0000004200 */
[C---:B--2---:R-:W-:Y:S06]  /*105e0*/  HMMA.16816.F32 R40, R20.reuse, R88, R40 ;  /* 0x000000581428723c */ /* 0x044fec0000001828 */
[C---:B------:R-:W-:Y:S05]  /*105f0*/  HMMA.16816.F32 R44, R20.reuse, R90, R44 ;  /* 0x0000005a142c723c */ /* 0x040fea000000182c */
[--C-:B------:R-:W-:Y:S01]  /*10600*/  FFMA.FTZ R88, R28, UR4, -R104.reuse ;  /* 0x000000041c587c23 */ /* 0x100fe20008010868 */
[C---:B------:R-:W-:Y:S05]  /*10610*/  HMMA.16816.F32 R48, R20.reuse, R24, R48 ;  /* 0x000000181430723c */ /* 0x040fea0000001830 */
[--C-:B------:R-:W-:Y:S01]  /*10620*/  FFMA.FTZ R89, R29, UR4, -R104.reuse ;  /* 0x000000041d597c23 */ /* 0x100fe20008010868 */
[C---:B------:R-:W-:Y:S01]  /*10630*/  HMMA.16816.F32 R52, R20.reuse, R26, R52 ;  /* 0x0000001a1434723c */ /* 0x040fe20000001834 */
[----:B------:R-:W2:Y:S01]  /*10640*/  LDSM.16.MT88.4 R24, [R112+0x8800] ;  /* 0x008800007018783b */ /* 0x000ea20000004200 */
[----:B------:R-:W-:Y:S03]  /*10650*/  MUFU.EX2 R88, R88 ;  /* 0x0000005800587308 */ /* 0x000fe60000000800 */
[--C-:B------:R-:W-:Y:S01]  /*10660*/  FFMA.FTZ R90, R30, UR4, -R103.reuse ;  /* 0x000000041e5a7c23 */ /* 0x100fe20008010867 */
[C---:B-1----:R-:W-:Y:S06]  /*10670*/  HMMA.16816.F32 R56, R20.reuse, R72, R56 ;  /* 0x000000481438723c */ /* 0x042fec0000001838 */
[----:B------:R-:W1:Y:S01]  /*10680*/  MUFU.EX2 R89, R89 ;  /* 0x0000005900597308 */ /* 0x000e620000000800 */
[--C-:B------:R-:W-:Y:S01]  /*10690*/  FFMA.FTZ R91, R31, UR4, -R103.reuse ;  /* 0x000000041f5b7c23 */ /* 0x100fe20008010867 */
[C---:B------:R-:W-:Y:S01]  /*106a0*/  HMMA.16816.F32 R60, R20.reuse, R74, R60 ;  /* 0x0000004a143c723c */ /* 0x040fe2000000183c */
[----:B------:R-:W4:Y:S02]  /*106b0*/  LDSM.16.MT88.4 R28, [R114+0x6c00] ;  /* 0x006c0000721c783b */ /* 0x000f240000004200 */
[----:B------:R-:W-:Y:S03]  /*106c0*/  FFMA.FTZ R104, R33, UR4, -R104 ;  /* 0x0000000421687c23 */ /* 0x000fe60008010868 */
[C---:B---3--:R-:W-:Y:S02]  /*106d0*/  HMMA.16816.F32 R12, R20.reuse, R76, R12 ;  /* 0x0000004c140c723c */ /* 0x048fe4000000180c */
[----:B------:R-:W-:Y:S03]  /*106e0*/  MUFU.EX2 R90, R90 ;  /* 0x0000005a005a7308 */ /* 0x000fe60000000800 */
[----:B------:R-:W-:Y:S01]  /*106f0*/  FFMA.FTZ R103, R35, UR4, -R103 ;  /* 0x0000000423677c23 */ /* 0x000fe20008010867 */
[C---:B------:R-:W-:Y:S01]  /*10700*/  HMMA.16816.F32 R64, R20.reuse, R78, R64 ;  /* 0x0000004e1440723c */ /* 0x040fe20000001840 */
[----:B------:R-:W3:Y:S05]  /*10710*/  LDSM.16.MT88.4 R32, [R112+0x6c00] ;  /* 0x006c00007020783b */ /* 0x000eea0000004200 */
[----:B------:R-:W5:Y:S01]  /*10720*/  MUFU.EX2 R91, R91 ;  /* 0x0000005b005b7308 */ /* 0x000f620000000800 */
[----:B-1----:R-:W-:Y:S02]  /*10730*/  F2FP.F16.F32.PACK_AB R72, R89, R88 ;  /* 0x000000585948723e */ /* 0x002fe400000000ff */
[----:B------:R-:W1:Y:S07]  /*10740*/  LDSM.16.MT88.4 R76, [R114+0x7c00] ;  /* 0x007c0000724c783b */ /* 0x000e6e0000004200 */
[----:B------:R-:W4:Y:S01]  /*10750*/  MUFU.EX2 R104, R104 ;  /* 0x0000006800687308 */ /* 0x000f220000000800 */
[C---:B--2---:R-:W-:Y:S09]  /*10760*/  HMMA.16816.F32 R68, R20.reuse, R24, R68 ;  /* 0x000000181444723c */ /* 0x044ff20000001844 */
[----:B------:R-:W2:Y:S02]  /*10770*/  MUFU.EX2 R84, R103 ;  /* 0x0000006700547308 */ /* 0x000ea40000000800 */
[C---:B-----5:R-:W-:Y:S01]  /*10780*/  F2FP.F16.F32.PACK_AB R73, R91.reuse, R90 ;  /* 0x0000005a5b49723e */ /* 0x060fe200000000ff */
[----:B------:R-:W-:Y:S01]  /*10790*/  FADD.FTZ R90, R90, R111 ;  /* 0x0000006f5a5a7221 */ /* 0x000fe20000010000 */
[----:B------:R-:W-:Y:S01]  /*107a0*/  HMMA.16816.F32 R16, R20, R26, R16 ;  /* 0x0000001a1410723c */ /* 0x000fe20000001810 */
[----:B------:R-:W5:Y:S02]  /*107b0*/  LDSM.16.MT88.4 R20, [R112+0x7c00] ;  /* 0x007c00007014783b */ /* 0x000f640000004200 */
[----:B----4-:R-:W-:Y:S01]  /*107c0*/  F2FP.F16.F32.PACK_AB R74, R104, R133 ;  /* 0x00000085684a723e */ /* 0x010fe200000000ff */
[----:B------:R-:W-:Y:S05]  /*107d0*/  FADD.FTZ R90, R91, R90 ;  /* 0x0000005a5b5a7221 */ /* 0x000fea0000010000 */
[----:B------:R-:W-:Y:S02]  /*107e0*/  LDSM.16.MT88.4 R24, [R112+0x8c00] ;  /* 0x008c00007018783b */ /* 0x000fe40000004200 */
[C---:B--2---:R-:W-:Y:S01]  /*107f0*/  F2FP.F16.F32.PACK_AB R75, R84.reuse, R135 ;  /* 0x00000087544b723e */ /* 0x044fe200000000ff */
[----:B------:R-:W-:Y:S04]  /*10800*/  FADD.FTZ R135, R135, R90 ;  /* 0x0000005a87877221 */ /* 0x000fe80000010000 */
[----:B------:R-:W-:Y:S02]  /*10810*/  FADD.FTZ R132, R84, R135 ;  /* 0x0000008754847221 */ /* 0x000fe40000010000 */
[C---:B------:R-:W-:Y:S01]  /*10820*/  HMMA.16816.F32 R80, R72.reuse, R28, R8 ;  /* 0x0000001c4850723c */ /* 0x040fe20000001808 */
[----:B------:R-:W2:Y:S05]  /*10830*/  LDSM.16.MT88.4 R8, [R114+0x8c00] ;  /* 0x008c00007208783b */ /* 0x000eaa0000004200 */
        /* <DEDUP_REMOVED lines=9> */
[----:B------:R-:W-:Y:S01]  /*108d0*/  FADD.FTZ R106, R106, R105 ;  /* 0x000000696a6a7221 */ /* 0x000fe20000010000 */
[C---:B-----5:R-:W-:Y:S05]  /*108e0*/  HMMA.16816.F32 R56, R72.reuse, R20, R56 ;  /* 0x000000144838723c */ /* 0x060fea0000001838 */
        /* <DEDUP_REMOVED lines=14> */
[----:B------:R-:W-:Y:S01]  /*109d0*/  FADD.FTZ R131, R104, R131 ;  /* 0x0000008368837221 */ /* 0x000fe20000010000 */
[----:B------:R-:W-:Y:S06]  /*109e0*/  @P0 BRA `(.L_x_5187) ;  /* 0xffffffdc00a80947 */ /* 0x000fec000383ffff */
.L_x_5183:
        /* <DEDUP_REMOVED lines=169> */
.L_x_5188:
[----:B------:R-:W1:Y:S01]  /*11480*/  S2R R2, SR_CTAID.Z ;  /* 0x0000000000027919 */ /* 0x000e620000002700 */
[----:B------:R-:W1:Y:S01]  /*11490*/  LDC R5, c[0x0][0x270] ;  /* 0x00009c00ff057b82 */ /* 0x000e620000000800 */
[----:B------:R-:W1:Y:S07]  /*114a0*/  S2R R15, SR_CTAID.Y ;  /* 0x00000000000f7919 */ /* 0x000e6e0000002600 */
[----:B------:R-:W2:Y:S01]  /*114b0*/  LDC R0, c[0x0][0x2c4] ;  /* 0x0000b100ff007b82 */ /* 0x000ea20000000800 */
[----:B-1----:R-:W-:-:S04]  /*114c0*/  IMAD R5, R15, R5, R2 ;  /* 0x000000050f057224 */ /* 0x002fc800078e0202 */
[----:B--2---:R-:W-:-:S07]  /*114d0*/  IMAD R0, R5, R0, RZ ;  /* 0x0000000005007224 */ /* 0x004fce00078e02ff */
.L_x_5189:
        /* <DEDUP_REMOVED lines=25> */
.L_x_5191:
[----:B------:R-:W-:Y:S05]  /*11670*/  BSYNC B0 ;  /* 0x0000000000007941 */ /* 0x000fea0003800000 */
.L_x_5190:
        /* <DEDUP_REMOVED lines=51> */
.L_x_5193:
[----:B------:R-:W-:Y:S05]  /*119b0*/  BSYNC B0 ;  /* 0x0000000000007941 */ /* 0x000fea0003800000 */
.L_x_5192:
        /* <DEDUP_REMOVED lines=16> */
.L_x_5194:
        /* <DEDUP_REMOVED lines=12> */
.L_x_6294:


//--------------------- .text._ZN5flash24flash_fwd_splitkv_kernelI23Flash_fwd_kernel_traitsILi96ELi64ELi64ELi4ELb0ELb0EN7cutlass6half_tE19Flash_kernel_traitsILi96ELi64ELi64ELi4ES3_EELb1ELb0ELb0ELb0ELb1ELb1ELb0ELb1EEEvNS_16Flash_fwd_paramsE --------------------------
	.section	.text._ZN5flash24flash_fwd_splitkv_kernelI23Flash_fwd_kernel_traitsILi96ELi64ELi64ELi4ELb0ELb0EN7cutlass6half_tE19Flash_kernel_traitsILi96ELi64ELi64ELi4ES3_EELb1ELb0ELb0ELb0ELb1ELb1ELb0ELb1EEEvNS_16Flash_fwd_paramsE,"ax",@progbits
	.align	128
        .global         _ZN5flash24flash_fwd_splitkv_kernelI23Flash_fwd_kernel_traitsILi96ELi64ELi64ELi4ELb0ELb0EN7cutlass6half_tE19Flash_kernel_traitsILi96ELi64ELi64ELi4ES3_EELb1ELb0ELb0ELb0ELb1ELb1ELb0ELb1EEEvNS_16Flash_fwd_paramsE
        .type           _ZN5flash24flash_fwd_splitkv_kernelI23Flash_fwd_kernel_traitsILi96ELi64ELi64ELi4ELb0ELb0EN7cutlass6half_tE19Flash_kernel_traitsILi96ELi64ELi64ELi4ES3_EELb1ELb0ELb0ELb0ELb1ELb1ELb0ELb1EEEvNS_16Flash_fwd_paramsE,@function
        .size           _ZN5flash24flash_fwd_splitkv_kernelI23Flash_fwd_kernel_traitsILi96ELi64ELi64ELi4ELb0ELb0EN7cutlass6half_tE19Flash_kernel_traitsILi96ELi64ELi64ELi4ES3_EELb1ELb0ELb0ELb0ELb1ELb1ELb0ELb1EEEvNS_16Flash_fwd_paramsE,(.L_x_6295 - _ZN5flash24flash_fwd_splitkv_kernelI23Flash_fwd_kernel_traitsILi96ELi64ELi64ELi4ELb0ELb0EN7cutlass6half_tE19Flash_kernel_traitsILi96ELi64ELi64ELi4ES3_EELb1ELb0ELb0ELb0ELb1ELb1ELb0ELb1EEEvNS_16Flash_fwd_paramsE)
        .other          _ZN5flash24flash_fwd_splitkv_kernelI23Flash_fwd_kernel_traitsILi96ELi64ELi64ELi4ELb0ELb0EN7cutlass6half_tE19Flash_kernel_traitsILi96ELi64ELi64ELi4ES3_EELb1ELb0ELb0ELb0ELb1ELb1ELb0ELb1EEEvNS_16Flash_fwd_paramsE,@"STO_CUDA_ENTRY STV_DEFAULT"
_ZN5flash24flash_fwd_splitkv_kernelI23Flash_fwd_kernel_traitsILi96ELi64ELi64ELi4ELb0ELb0EN7cutlass6half_tE19Flash_kernel_traitsILi96ELi64ELi64ELi4ES3_EELb1ELb0ELb0ELb0ELb1ELb1ELb0ELb1EEEvNS_16Flash_fwd_paramsE:
.text._ZN5flash24flash_fwd_splitkv_kernelI23Flash_fwd_kernel_traitsILi96ELi64ELi64ELi4ELb0ELb0EN7cutlass6half_tE19Flash_kernel_traitsILi96ELi64ELi64ELi4ES3_EELb1ELb0ELb0ELb0ELb1ELb1ELb0ELb1EEEvNS_16Flash_fwd_paramsE:
        /* <DEDUP_REMOVED lines=41> */
.L_x_5195:
[----:B------:R-:W1:Y:S02]  /*0290*/  LDC R67, c[0x0][0x2c8] ;  /* 0x0000b200ff437b82 */ /* 0x000e640000000800 */
.L_x_5196:
        /* <DEDUP_REMOVED lines=50> */
[----:B------:R-:W-:-:S05]  /*05c0*/  IMAD.SHL.U32 R8, R8, 0x8, RZ ;  /* 0x0000000808087824 */ /* 0x000fca00078e00ff */
[----:B------:R-:W-:-:S03]  /*05d0*/  SHF.R.S32.HI R9, RZ, 0x1f, R8 ;  /* 0x0000001fff097819 */ /* 0x000fc60000011408 */
[----:B-1----:R-:W-:-:S04]  /*05e0*/  IMAD.WIDE.U32 R8, R57, R4, R8 ;  /* 0x0000000439087225 */ /* 0x002fc800078e0008 */
[----:B--2---:R-:W-:Y:S02]  /*05f0*/  @!P0 IMAD R6, R11, R2, RZ ;  /* 0x000000020b068224 */ /* 0x004fe400078e02ff */
[----:B------:R-:W-:-:S04]  /*0600*/  @P0 IMAD.WIDE.U32 R10, R119, R4, RZ ;  /* 0x00000004770a0225 */ /* 0x000fc800078e00ff */
[C---:B------:R-:W-:Y:S02]  /*0610*/  @!P0 IMAD R3, R27.reuse, R3, R6 ;  /* 0x000000031b038224 */ /* 0x040fe400078e0206 */
[----:B------:R-:W-:Y:S01]  /*0620*/  @!P0 IMAD.WIDE.U32 R6, R27, R2, RZ ;  /* 0x000000021b068225 */ /* 0x000fe200078e00ff */
[----:B------:R-:W-:-:S03]  /*0630*/  SHF.R.S32.HI R2, RZ, 0x1f, R94 ;  /* 0x0000001fff027819 */ /* 0x000fc6000001145e */
[-C--:B------:R-:W-:Y:S01]  /*0640*/  @P0 IMAD R119, R119, R5.reuse, R11 ;  /* 0x0000000577770224 */ /* 0x080fe200078e020b */
[----:B------:R-:W-:Y:S01]  /*0650*/  @!P0 MOV R10, R6 ;  /* 0x00000006000a8202 */ /* 0x000fe20000000f00 */
[----:B------:R-:W-:Y:S01]  /*0660*/  @!P0 IMAD.IADD R119, R7, 0x1, R3 ;  /* 0x0000000107778824 */ /* 0x000fe200078e0203 */
[----:B------:R-:W-:Y:S02]  /*0670*/  SHF.R.S32.HI R3, RZ, 0x1f, R57 ;  /* 0x0000001fff037819 */ /* 0x000fe40000011439 */
[----:B------:R-:W-:Y:S02]  /*0680*/  SHF.R.S32.HI R7, RZ, 0x2, R0 ;  /* 0x00000002ff077819 */ /* 0x000fe40000011400 */
[----:B------:R-:W-:Y:S01]  /*0690*/  IADD3 R10, P0, R10, R8, RZ ;  /* 0x000000080a0a7210 */ /* 0x000fe20007f1e0ff */
[----:B------:R-:W-:Y:S01]  /*06a0*/  IMAD R6, R3, R4, RZ ;  /* 0x0000000403067224 */ /* 0x000fe200078e02ff */
[CC--:B------:R-:W-:Y:S01]  /*06b0*/  ISETP.GE.AND P1, PT, R7.reuse, R118.reuse, PT ;  /* 0x000000760700720c */ /* 0x0c0fe20003f26270 */
[----:B------:R-:W-:Y:S01]  /*06c0*/  IMAD R3, R2, UR4, RZ ;  /* 0x0000000402037c24 */ /* 0x000fe2000f8e02ff */
[----:B------:R-:W-:Y:S01]  /*06d0*/  ISETP.GE.OR P3, PT, R7, R118, P4 ;  /* 0x000000760700720c */ /* 0x000fe20002766670 */
[----:B------:R-:W-:-:S02]  /*06e0*/  IMAD R6, R57, R5, R6 ;  /* 0x0000000539067224 */ /* 0x000fc400078e0206 */
        /* <DEDUP_REMOVED lines=20> */
.L_x_5199:
[----:B------:R-:W-:Y:S05]  /*0830*/  BSYNC B0 ;  /* 0x0000000000007941 */ /* 0x000fea0003800000 */
.L_x_5198:
        /* <DEDUP_REMOVED lines=15> */
.L_x_5201:
[----:B------:R-:W-:Y:S05]  /*0930*/  BSYNC B0 ;  /* 0x0000000000007941 */ /* 0x000fea0003800000 */
.L_x_5200:
        /* <DEDUP_REMOVED lines=11> */
.L_x_5197:
        /* <DEDUP_REMOVED lines=22> */
.L_x_5202:
[----:B------:R-:W-:Y:S05]  /*0b50*/  @!P2 BRA `(.L_x_5203) ;  /* 0x000000040040a947 */ /* 0x000fea0003800000 */
[----:B------:R-:W2:Y:S01]  /*0b60*/  LDC R15, c[0x0][0x380] ;  /* 0x0000e000ff0f7b82 */ /* 0x000ea20000000800 */
[----:B------:R-:W-:Y:S01]  /*0b70*/  LEA R0, R85, 0xffffffc0, 0x6 ;  /* 0xffffffc055007811 */ /* 0x000fe200078e30ff */
[----:B------:R-:W-:-:S06]  /*0b80*/  ULDC.64 UR4, c[0x0][0x230] ;  /* 0x00008c0000047ab9 */ /* 0x000fcc0000000a00 */
[----:B------:R-:W3:Y:S01]  /*0b90*/  LDC R9, c[0x0][0x278] ;  /* 0x00009e00ff097b82 */ /* 0x000ee20000000800 */
        /* <DEDUP_REMOVED lines=56> */
[----:B---3--:R-:W-:Y:S02]  /*0f20*/  IMAD R7, R7, R2, RZ ;  /* 0x0000000207077224 */ /* 0x008fe400078e02ff */
[C---:B------:R-:W-:Y:S01]  /*0f30*/  IMAD R10, R6.reuse, UR5, R17 ;  /* 0x00000005060a7c24 */ /* 0x040fe2000f8e0211 */
[----:B------:R-:W-:Y:S01]  /*0f40*/  SHF.R.S32.HI R17, RZ, 0x1f, R21 ;  /* 0x0000001fff117819 */ /* 0x000fe20000011415 */
[----:B------:R-:W-:Y:S01]  /*0f50*/  ULDC.64 UR4, c[0x0][0x260] ;  /* 0x0000980000047ab9 */ /* 0x000fe20000000a00 */
[----:B------:R-:W-:Y:S02]  /*0f60*/  IMAD R3, R6, R3, R7 ;  /* 0x0000000306037224 */ /* 0x000fe400078e0207 */
[----:B------:R-:W-:Y:S01]  /*0f70*/  IADD3 R15, R15, R10, RZ ;  /* 0x0000000a0f0f7210 */ /* 0x000fe20007ffe0ff */
[----:B-1----:R-:W-:-:S02]  /*0f80*/  IMAD R10, R17, R4, RZ ;  /* 0x00000004110a7224 */ /* 0x002fc400078e02ff */
[----:B------:R-:W-:-:S04]  /*0f90*/  IMAD.WIDE.U32 R6, R6, R2, RZ ;  /* 0x0000000206067225 */ /* 0x000fc800078e00ff */
[C---:B------:R-:W-:Y:S01]  /*0fa0*/  IMAD.WIDE.U32 R22, R21.reuse, R4, R14 ;  /* 0x0000000415167225 */ /* 0x040fe200078e000e */
[----:B------:R-:W-:Y:S02]  /*0fb0*/  SHF.R.S32.HI R15, RZ, 0x1f, R8 ;  /* 0x0000001fff0f7819 */ /* 0x000fe40000011408 */
[----:B------:R-:W-:Y:S01]  /*0fc0*/  MOV R14, R6 ;  /* 0x00000006000e7202 */ /* 0x000fe20000000f00 */
[----:B------:R-:W-:Y:S02]  /*0fd0*/  IMAD R9, R21, R5, R10 ;  /* 0x0000000515097224 */ /* 0x000fe400078e020a */
[----:B------:R-:W-:Y:S02]  /*0fe0*/  IMAD.IADD R25, R7, 0x1, R3 ;  /* 0x0000000107197824 */ /* 0x000fe400078e0203 */
[----:B------:R-:W-:Y:S02]  /*0ff0*/  IMAD.IADD R23, R23, 0x1, R9 ;  /* 0x0000000117177824 */ /* 0x000fe400078e0209 */
[----:B------:R-:W-:-:S02]  /*1000*/  IMAD R9, R15, UR4, RZ ;  /* 0x000000040f097c24 */ /* 0x000fc4000f8e02ff */
[----:B------:R-:W-:-:S04]  /*1010*/  IMAD.WIDE.U32 R22, R8, UR4, R22 ;  /* 0x0000000408167c25 */ /* 0x000fc8000f8e0016 */
[----:B------:R-:W-:Y:S01]  /*1020*/  IMAD R9, R8, UR5, R9 ;  /* 0x0000000508097c24 */ /* 0x000fe2000f8e0209 */
[----:B------:R-:W-:-:S04]  /*1030*/  MOV R10, R22 ;  /* 0x00000016000a7202 */ /* 0x000fc80000000f00 */
[----:B------:R-:W-:Y:S01]  /*1040*/  IADD3 R23, R23, R9, RZ ;  /* 0x0000000917177210 */ /* 0x000fe20007ffe0ff */
[----:B------:R-:W-:Y:S06]  /*1050*/  BRA `(.L_x_5204) ;  /* 0x0000000400487947 */ /* 0x000fec0003800000 */
.L_x_5203:
[----:B------:R-:W1:Y:S01]  /*1060*/  LDC R15, c[0x0][0x278] ;  /* 0x00009e00ff0f7b82 */ /* 0x000e620000000800 */
[----:B------:R-:W-:-:S13]  /*1070*/  ISETP.NE.AND P4, PT, R21, -0x1, PT ;  /* 0xffffffff1500780c */ /* 0x000fda0003f85270 */
[----:B------:R-:W-:Y:S01]  /*1080*/  @P4 IMAD.IADD R22, R12, 0x1, R21 ;  /* 0x000000010c164824 */ /* 0x000fe200078e0215 */
[----:B-1----:R-:W-:-:S04]  /*1090*/  IABS R3, R15 ;  /* 0x0000000f00037213 */ /* 0x002fc80000000000 */
[----:B------:R-:W1:Y:S08]  /*10a0*/  I2F.RP R6, R3 ;  /* 0x0000000300067306 */ /* 0x000e700000209400 */
[----:B-1----:R-:W1:Y:S02]  /*10b0*/  MUFU.RCP R4, R6 ;  /* 0x0000000600047308 */ /* 0x002e640000001000 */
[----:B-1----:R-:W-:Y:S01]  /*10c0*/  VIADD R4, R4, 0xffffffe ;  /* 0x0ffffffe04047836 */ /* 0x002fe20000000000 */
[----:B------:R-:W1:Y:S05]  /*10d0*/  @P4 LDC.64 R6, c[0x0][0x250] ;  /* 0x00009400ff064b82 */ /* 0x000e6a0000000a00 */
[----:B------:R-:W2:Y:S02]  /*10e0*/  F2I.FTZ.U32.TRUNC.NTZ R5, R4 ;  /* 0x0000000400057305 */ /* 0x000ea4000021f000 */
[----:B--2---:R-:W-:Y:S01]  /*10f0*/  IMAD.MOV R0, RZ, RZ, -R5 ;  /* 0x000000ffff007224 */ /* 0x004fe200078e0a05 */
[----:B------:R-:W-:-:S03]  /*1100*/  MOV R4, RZ ;  /* 0x000000ff00047202 */ /* 0x000fc60000000f00 */
[----:B------:R-:W-:Y:S01]  /*1110*/  IMAD R2, R0, R3, RZ ;  /* 0x0000000300027224 */ /* 0x000fe200078e02ff */
[----:B------:R-:W-:-:S03]  /*1120*/  IABS R0, R94 ;  /* 0x0000005e00007213 */ /* 0x000fc60000000000 */
[----:B------:R-:W-:-:S04]  /*1130*/  IMAD.HI.U32 R5, R5, R2, R4 ;  /* 0x0000000205057227 */ /* 0x000fc800078e0004 */
[----:B------:R-:W-:-:S04]  /*1140*/  IMAD.MOV.U32 R2, RZ, RZ, R0 ;  /* 0x000000ffff027224 */ /* 0x000fc800078e0000 */
[----:B------:R-:W-:Y:S02]  /*1150*/  IMAD.HI.U32 R16, R5, R2, RZ ;  /* 0x0000000205107227 */ /* 0x000fe400078e00ff */
[----:B------:R-:W2:Y:S02]  /*1160*/  @P4 LDC.64 R4, c[0x0][0x248] ;  /* 0x00009200ff044b82 */ /* 0x000ea40000000a00 */
[----:B------:R-:W-:-:S04]  /*1170*/  IMAD.MOV R0, RZ, RZ, -R16 ;  /* 0x000000ffff007224 */ /* 0x000fc800078e0a10 */
[----:B------:R-:W-:-:S05]  /*1180*/  IMAD R0, R3, R0, R2 ;  /* 0x0000000003007224 */ /* 0x000fca00078e0202 */
[----:B------:R-:W-:-:S13]  /*1190*/  ISETP.GT.U32.AND P0, PT, R3, R0, PT ;  /* 0x000000000300720c */ /* 0x000fda0003f04070 */
[----:B------:R-:W-:Y:S01]  /*11a0*/  @!P0 IADD3 R0, R0, -R3, RZ ;  /* 0x8000000300008210 */ /* 0x000fe20007ffe0ff */
[----:B--2---:R-:W-:Y:S01]  /*11b0*/  @P4 IMAD R9, R22, R5, RZ ;  /* 0x0000000516094224 */ /* 0x004fe200078e02ff */
[----:B------:R-:W-:Y:S01]  /*11c0*/  @!P0 IADD3 R16, R16, 0x1, RZ ;  /* 0x0000000110108810 */ /* 0x000fe20007ffe0ff */
[----:B------:R-:W-:Y:S01]  /*11d0*/  @P4 IMAD.WIDE.U32 R22, R22, R4, RZ ;  /* 0x0000000416164225 */ /* 0x000fe200078e00ff */
[----:B------:R-:W-:Y:S02]  /*11e0*/  ISETP.GE.U32.AND P3, PT, R0, R3, PT ;  /* 0x000000030000720c */ /* 0x000fe40003f66070 */
[----:B------:R-:W2:Y:S01]  /*11f0*/  LDC.64 R2, c[0x0][0x260] ;  /* 0x00009800ff027b82 */ /* 0x000ea20000000a00 */
        /* <DEDUP_REMOVED lines=23> */
.L_x_5205:
        /* <DEDUP_REMOVED lines=33> */
.L_x_5204:
[----:B------:R1:W5:Y:S01]  /*1580*/  @P5 LDG.E R9, desc[UR6][R96.64] ;  /* 0x0000000660095981 */ /* 0x000362000c1e1900 */
[----:B------:R-:W-:Y:S01]  /*1590*/  ISETP.NE.AND P0, PT, R119, -0x1, PT ;  /* 0xffffffff7700780c */ /* 0x000fe20003f05270 */
[----:B------:R-:W2:Y:S01]  /*15a0*/  LDC.64 R6, c[0x0][0x240] ;  /* 0x00009000ff067b82 */ /* 0x000ea20000000a00 */
[----:B------:R-:W-:Y:S01]  /*15b0*/  SHF.R.S32.HI R64, RZ, 0x1f, R55 ;  /* 0x0000001fff407819 */ /* 0x000fe20000011437 */
[----:B------:R-:W-:Y:S01]  /*15c0*/  ULDC.64 UR4, c[0x0][0x268] ;  /* 0x00009a0000047ab9 */ /* 0x000fe20000000a00 */
[----:B------:R-:W-:Y:S01]  /*15d0*/  SHF.R.S32.HI R76, RZ, 0x1f, R67 ;  /* 0x0000001fff4c7819 */ /* 0x000fe20000011443 */
[----:B------:R-:W-:Y:S01]  /*15e0*/  IMAD.MOV.U32 R44, RZ, RZ, 0x10 ;  /* 0x00000010ff2c7424 */ /* 0x000fe200078e00ff */
[-C--:B------:R-:W-:Y:S01]  /*15f0*/  LEA.HI R33, R64, R55.reuse, RZ, 0x2 ;  /* 0x0000003740217211 */ /* 0x080fe200078f10ff */
        /* <DEDUP_REMOVED lines=9> */
[----:B------:R-:W-:Y:S01]  /*1690*/  SHF.R.S32.HI R93, RZ, 0x1f, R92 ;  /* 0x0000001fff5d7819 */ /* 0x000fe2000001145c */
[----:B------:R-:W-:Y:S01]  /*16a0*/  IMAD.SHL.U32 R31, R60, 0x40, RZ ;  /* 0x000000403c1f7824 */ /* 0x000fe200078e00ff */
[----:B------:R-:W-:Y:S02]  /*16b0*/  LEA.HI R33, R33, R92, RZ, 0x1 ;  /* 0x0000005c21217211 */ /* 0x000fe400078f08ff */
[----:B------:R-:W-:Y:S01]  /*16c0*/  SHF.R.S32.HI R76, RZ, 0x6, R76 ;  /* 0x00000006ff4c7819 */ /* 0x000fe2000001144c */
[----:B------:R-:W-:Y:S01]  /*16d0*/  IMAD.WIDE R28, R19, 0x40, R92 ;  /* 0x00000040131c7825 */ /* 0x000fe200078e025c */
[----:B------:R-:W-:-:S02]  /*16e0*/  LOP3.LUT R33, R33, 0x7fffffe, RZ, 0xc0, !PT ;  /* 0x07fffffe21217812 */ /* 0x000fc400078ec0ff */
[----:B------:R-:W-:Y:S01]  /*16f0*/  LOP3.LUT R31, R31, 0xc0, RZ, 0xc0, !PT ;  /* 0x000000c01f1f7812 */ /* 0x000fe200078ec0ff */
[C---:B--2--5:R-:W-:Y:S01]  /*1700*/  @P0 IMAD.WIDE.U32 R26, R119.reuse, R6, RZ ;  /* 0x00000006771a0225 */ /* 0x064fe200078e00ff */
[C---:B------:R-:W-:Y:S02]  /*1710*/  LEA.HI R19, R64.reuse, R55, RZ, 0x5 ;  /* 0x0000003740137211 */ /* 0x040fe400078f28ff */
[----:B------:R-:W-:Y:S01]  /*1720*/  SHF.R.U32.HI R20, RZ, 0x3, R31 ;  /* 0x00000003ff147819 */ /* 0x000fe2000001161f */
[----:B------:R-:W-:Y:S01]  /*1730*/  @P0 IMAD R27, R119, R7, R27 ;  /* 0x00000007771b0224 */ /* 0x000fe200078e021b */
[----:B------:R-:W-:Y:S01]  /*1740*/  SHF.R.S32.HI R19, RZ, 0x5, R19 ;  /* 0x00000005ff137819 */ /* 0x000fe20000011413 */
[----:B------:R-:W-:Y:S01]  /*1750*/  @P0 IMAD.MOV.U32 R16, RZ, RZ, R26 ;  /* 0x000000ffff100224 */ /* 0x000fe200078e001a */
[----:B------:R-:W-:Y:S02]  /*1760*/  LEA.HI R64, R64, R55, RZ, 0x4 ;  /* 0x0000003740407211 */ /* 0x000fe400078f20ff */
[----:B------:R-:W-:-:S02]  /*1770*/  VIMNMX R76, RZ, R76, !PT ;  /* 0x0000004cff4c7248 */ /* 0x000fc40007fe0100 */
[----:B---3--:R-:W-:Y:S02]  /*1780*/  LEA.HI R74, R74, R74, RZ, 0x1 ;  /* 0x0000004a4a4a7211 */ /* 0x008fe400078f08ff */
[----:B------:R-:W-:Y:S01]  /*1790*/  SHF.L.U64.HI R54, R4, 0x5, R5 ;  /* 0x0000000504367819 */ /* 0x000fe20000010205 */
[-C--:B----4-:R-:W-:Y:S01]  /*17a0*/  @!P0 IMAD R18, R11, R2.reuse, RZ ;  /* 0x000000020b128224 */ /* 0x090fe200078e02ff */
[----:B------:R-:W-:Y:S01]  /*17b0*/  SHF.R.S32.HI R71, RZ, 0x1, R74 ;  /* 0x00000001ff477819 */ /* 0x000fe2000001144a */
[----:B------:R-:W-:-:S04]  /*17c0*/  @!P0 IMAD.WIDE.U32 R34, R13, R2, RZ ;  /* 0x000000020d228225 */ /* 0x000fc800078e00ff */
[----:B------:R-:W-:Y:S02]  /*17d0*/  @!P0 IMAD R3, R13, R3, R18 ;  /* 0x000000030d038224 */ /* 0x000fe400078e0212 */
[----:B------:R-:W-:Y:S02]  /*17e0*/  IMAD.SHL.U32 R18, R12, 0x8, RZ ;  /* 0x000000080c127824 */ /* 0x000fe400078e00ff */
[----:B------:R-:W-:Y:S02]  /*17f0*/  @!P0 IMAD.IADD R27, R35, 0x1, R3 ;  /* 0x00000001231b8824 */ /* 0x000fe400078e0203 */
[----:B------:R-:W-:Y:S01]  /*1800*/  IMAD.IADD R2, R92, 0x1, -R33 ;  /* 0x000000015c027824 */ /* 0x000fe200078e0a21 */
[----:B------:R-:W-:Y:S01]  /*1810*/  LOP3.LUT R3, R31, 0x18, R18, 0xf8, !PT ;  /* 0x000000181f037812 */ /* 0x000fe200078ef812 */
[----:B------:R-:W-:Y:S02]  /*1820*/  @!P0 IMAD.MOV.U32 R16, RZ, RZ, R34 ;  /* 0x000000ffff108224 */ /* 0x000fe400078e0022 */
[----:B------:R-:W-:Y:S01]  /*1830*/  IMAD.SHL.U32 R73, R71, 0x20, RZ ;  /* 0x0000002047497824 */ /* 0x000fe200078e00ff */
[----:B------:R-:W-:Y:S01]  /*1840*/  LOP3.LUT R89, R3, R20, RZ, 0x3c, !PT ;  /* 0x0000001403597212 */ /* 0x000fe200078e3cff */
[----:B------:R-:W-:Y:S01]  /*1850*/  IMAD R3, R29, R6, RZ ;  /* 0x000000061d037224 */ /* 0x000fe200078e02ff */
[----:B------:R-:W-:Y:S01]  /*1860*/  LEA R2, R19, R2, 0x3 ;  /* 0x0000000213027211 */ /* 0x000fe200078e18ff */
[----:B------:R-:W-:Y:S01]  /*1870*/  IMAD R29, R15, UR4, RZ ;  /* 0x000000040f1d7c24 */ /* 0x000fe2000f8e02ff */
[----:B------:R-:W-:Y:S01]  /*1880*/  IADD3 R26, P0, R18, R16, RZ ;  /* 0x00000010121a7210 */ /* 0x000fe20007f1e0ff */
[----:B------:R-:W-:Y:S01]  /*1890*/  IMAD R7, R28, R7, R3 ;  /* 0x000000071c077224 */ /* 0x000fe200078e0203 */
[----:B------:R-:W-:Y:S01]  /*18a0*/  SHF.R.S32.HI R19, RZ, 0x1f, R18 ;  /* 0x0000001fff137819 */ /* 0x000fe20000011412 */
[----:B------:R-:W-:Y:S01]  /*18b0*/  IMAD.U32 R89, R2, 0x20, R89 ;  /* 0x0000002002597824 */ /* 0x000fe200078e0059 */
[----:B------:R-:W-:Y:S01]  /*18c0*/  LOP3.LUT R16, R64, 0xfffffff0, RZ, 0xc0, !PT ;  /* 0xfffffff040107812 */ /* 0x000fe200078ec0ff */
[----:B------:R-:W2:Y:S01]  /*18d0*/  LDC.64 R2, c[0x0][0x250] ;  /* 0x00009400ff027b82 */ /* 0x000ea20000000a00 */
[----:B------:R-:W-:-:S02]  /*18e0*/  IMAD R24, R8, UR5, R29 ;  /* 0x0000000508187c24 */ /* 0x000fc4000f8e021d */
[----:B------:R-:W-:Y:S01]  /*18f0*/  IADD3 R63, -R16, R55, RZ ;  /* 0x00000037103f7210 */ /* 0x000fe20007ffe1ff */
[----:B------:R-:W-:Y:S01]  /*1900*/  IMAD.X R27, R19, 0x1, R27, P0 ;  /* 0x00000001131b7824 */ /* 0x000fe200000e061b */
[----:B------:R-:W-:Y:S02]  /*1910*/  IADD3 R30, P0, R18, R14, RZ ;  /* 0x0000000e121e7210 */ /* 0x000fe40007f1e0ff */
[----:B------:R-:W-:Y:S01]  /*1920*/  LEA.HI R62, R63, R63, RZ, 0x1 ;  /* 0x0000003f3f3e7211 */ /* 0x000fe200078f08ff */
[----:B------:R-:W-:Y:S01]  /*1930*/  IMAD.WIDE.U32 R26, R28, R6, R26 ;  /* 0x000000061c1a7225 */ /* 0x000fe200078e001a */
[----:B------:R-:W-:Y:S02]  /*1940*/  SHF.R.S32.HI R6, RZ, 0x1f, R94 ;  /* 0x0000001fff067819 */ /* 0x000fe4000001145e */
[--C-:B------:R-:W-:Y:S01]  /*1950*/  SHF.R.S32.HI R58, RZ, 0x1, R62.reuse ;  /* 0x00000001ff3a7819 */ /* 0x100fe2000001143e */
[----:B------:R-:W-:Y:S01]  /*1960*/  IMAD.X R31, R19, 0x1, R25, P0 ;  /* 0x00000001131f7824 */ /* 0x000fe200000e0619 */
[----:B------:R-:W-:Y:S01]  /*1970*/  SHF.R.S32.HI R25, RZ, 0x1f, R62 ;  /* 0x0000001fff197819 */ /* 0x000fe2000001143e */
[----:B------:R-:W-:Y:S01]  /*1980*/  IMAD.IADD R27, R27, 0x1, R7 ;  /* 0x000000011b1b7824 */ /* 0x000fe200078e0207 */
[----:B------:R-:W-:Y:S01]  /*1990*/  IADD3 R86, P0, R92, R21, RZ ;  /* 0x000000155c567210 */ /* 0x000fe20007f1e0ff */
[----:B------:R-:W-:Y:S01]  /*19a0*/  IMAD.WIDE.U32 R28, R8, UR4, R30 ;  /* 0x00000004081c7c25 */ /* 0x000fe2000f8e001e */
[----:B------:R-:W-:Y:S01]  /*19b0*/  LEA.HI R14, R25, R58, RZ, 0x2 ;  /* 0x0000003a190e7211 */ /* 0x000fe200078f10ff */
[----:B------:R-:W-:-:S02]  /*19c0*/  ULDC.64 UR4, c[0x0][0x258] ;  /* 0x0000960000047ab9 */ /* 0x000fc40000000a00 */
[----:B------:R-:W-:Y:S01]  /*19d0*/  IMAD.X R17, R93, 0x1, R17, P0 ;  /* 0x000000015d117824 */ /* 0x000fe200000e0611 */
[----:B------:R-:W-:Y:S01]  /*19e0*/  LOP3.LUT R21, R14, 0xfffffffc, RZ, 0xc0, !PT ;  /* 0xfffffffc0e157812 */ /* 0x000fe200078ec0ff */
[----:B------:R-:W-:Y:S01]  /*19f0*/  IMAD.IADD R25, R29, 0x1, R24 ;  /* 0x000000011d197824 */ /* 0x000fe200078e0218 */
[----:B------:R-:W-:Y:S01]  /*1a00*/  IADD3 R90, P0, R18, R10, RZ ;  /* 0x0000000a125a7210 */ /* 0x000fe20007f1e0ff */
[----:B--2---:R-:W-:Y:S01]  /*1a10*/  IMAD R7, R17, R2, RZ ;  /* 0x0000000211077224 */ /* 0x004fe200078e02ff */
[----:B------:R-:W-:Y:S01]  /*1a20*/  IADD3 R58, R58, -R21, RZ ;  /* 0x800000153a3a7210 */ /* 0x000fe20007ffe0ff */
[----:B------:R-:W-:Y:S01]  /*1a30*/  IMAD R21, R6, UR4, RZ ;  /* 0x0000000406157c24 */ /* 0x000fe2000f8e02ff */
[----:B------:R-:W-:Y:S01]  /*1a40*/  SHF.L.U64.HI R56, R2, 0x5, R3 ;  /* 0x0000000502387819 */ /* 0x000fe20000010203 */
[----:B------:R-:W-:Y:S01]  /*1a50*/  IMAD.X R91, R19, 0x1, R23, P0 ;  /* 0x00000001135b7824 */ /* 0x000fe200000e0617 */
[----:B------:R-:W-:Y:S01]  /*1a60*/  ISETP.GT.AND P0, PT, R85, R76, PT ;  /* 0x0000004c5500720c */ /* 0x000fe20003f04270 */
[----:B------:R-:W-:Y:S01]  /*1a70*/  IMAD R17, R94, UR5, R21 ;  /* 0x000000055e117c24 */ /* 0x000fe2000f8e0215 */
[----:B------:R-:W-:Y:S01]  /*1a80*/  LOP3.LUT P1, RZ, R58, 0x2, RZ, 0xc0, !PT ;  /* 0x000000023aff7812 */ /* 0x000fe2000782c0ff */
[----:B------:R-:W-:Y:S01]  /*1a90*/  IMAD R21, R93, R4, RZ ;  /* 0x000000045d157224 */ /* 0x000fe200078e02ff */
[----:B------:R-:W-:Y:S01]  /*1aa0*/  SHF.L.U32 R61, R2, 0x5, RZ ;  /* 0x00000005023d7819 */ /* 0x000fe200000006ff */
[----:B------:R-:W-:Y:S01]  /*1ab0*/  IMAD.MOV.U32 R24, RZ, RZ, R28 ;  /* 0x000000ffff187224 */ /* 0x000fe200078e001c */
[----:B------:R-:W-:Y:S01]  /*1ac0*/  SEL R44, R44, 0xfffffff0, !P1 ;  /* 0xfffffff02c2c7807 */ /* 0x000fe20004800000 */
[----:B------:R-:W-:-:S02]  /*1ad0*/  IMAD R21, R92, R5, R21 ;  /* 0x000000055c157224 */ /* 0x000fc400078e0215 */
[----:B------:R-:W-:Y:S02]  /*1ae0*/  IMAD.SHL.U32 R5, R12, 0x4, RZ ;  /* 0x000000040c057824 */ /* 0x000fe400078e00ff */
[----:B------:R-:W-:Y:S02]  /*1af0*/  IMAD R7, R86, R3, R7 ;  /* 0x0000000356077224 */ /* 0x000fe400078e0207 */
[C---:B------:R-:W-:Y:S02]  /*1b00*/  IMAD R72, R92.reuse, R71, R5 ;  /* 0x000000475c487224 */ /* 0x040fe400078e0205 */
[----:B------:R-:W-:-:S03]  /*1b10*/  IMAD.WIDE.U32 R90, R92, R4, R90 ;  /* 0x000000045c5a7225 */ /* 0x000fc600078e005a */
[--C-:B------:R-:W-:Y:S01]  /*1b20*/  SHF.R.S32.HI R69, RZ, 0x1f, R72.reuse ;  /* 0x0000001fff457819 */ /* 0x100fe20000011448 */
[----:B------:R-:W-:Y:S01]  /*1b30*/  IMAD.IADD R70, R5, 0x1, R72 ;  /* 0x0000000105467824 */ /* 0x000fe200078e0248 */
[----:B------:R-:W-:Y:S01]  /*1b40*/  IADD3 R52, R91, R21, RZ ;  /* 0x000000155b347210 */ /* 0x000fe20007ffe0ff */
[----:B------:R-:W-:-:S03]  /*1b50*/  IMAD.WIDE.U32 R94, R94, UR4, R26 ;  /* 0x000000045e5e7c25 */ /* 0x000fc6000f8e001a */
[----:B------:R-:W-:Y:S01]  /*1b60*/  SHF.R.S32.HI R68, RZ, 0x1f, R70 ;  /* 0x0000001fff447819 */ /* 0x000fe20000011446 */
[----:B------:R-:W-:-:S04]  /*1b70*/  IMAD.WIDE.U32 R86, R86, R2, R24 ;  /* 0x0000000256567225 */ /* 0x000fc800078e0018 */
[----:B------:R-:W-:Y:S02]  /*1b80*/  IMAD.IADD R66, R95, 0x1, R17 ;  /* 0x000000015f427824 */ /* 0x000fe400078e0211 */
[----:B------:R-:W-:Y:S02]  /*1b90*/  IMAD.IADD R84, R87, 0x1, R7 ;  /* 0x0000000157547824 */ /* 0x000fe400078e0207 */
[----:B------:R-:W-:Y:S01]  /*1ba0*/  @!P5 IMAD.MOV.U32 R9, RZ, RZ, RZ ;  /* 0x000000ffff09d224 */ /* 0x000fe200078e00ff */
[----:B-1----:R-:W-:Y:S06]  /*1bb0*/  @!P0 BRA `(.L_x_5206) ;  /* 0x0000004400948947 */ /* 0x002fec0003800000 */
        /* <DEDUP_REMOVED lines=43> */
[----:B------:R-:W-:-:S03]  /*1e70*/  ULDC.64 UR12, c[0x0][0x320] ;  /* 0x0000c800000c7ab9 */ /* 0x000fc60000000a00 */
[----:B------:R-:W-:Y:S01]  /*1e80*/  IMAD.IADD R3, R5, 0x1, R3 ;  /* 0x0000000105037824 */ /* 0x000fe200078e0203 */
[----:B------:R-:W-:Y:S01]  /*1e90*/  LEA R78, P0, R4, UR12, 0x1 ;  /* 0x0000000c044e7c11 */ /* 0x000fe2000f8008ff */
[----:B------:R-:W-:Y:S01]  /*1ea0*/  IMAD R15, R15, UR4, RZ ;  /* 0x000000040f0f7c24 */ /* 0x000fe2000f8e02ff */
[----:B------:R-:W-:Y:S01]  /*1eb0*/  USHF.L.U64.HI UR12, UR10, 0x5, UR11 ;  /* 0x000000050a0c7899 */ /* 0x000fe2000801020b */
[----:B------:R-:W-:Y:S01]  /*1ec0*/  IMAD.WIDE.U32 R6, R8, UR4, R6 ;  /* 0x0000000408067c25 */ /* 0x000fe2000f8e0006 */
[----:B------:R-:W-:Y:S01]  /*1ed0*/  LEA.HI.X R79, R4, UR13, R3, 0x1, P0 ;  /* 0x0000000d044f7c11 */ /* 0x000fe200080f0c03 */
[----:B------:R-:W-:Y:S02]  /*1ee0*/  USHF.L.U32 UR13, UR10, 0x5, URZ ;  /* 0x000000050a0d7899 */ /* 0x000fe4000800063f */
        /* <DEDUP_REMOVED lines=35> */
[----:B------:R-:W-:-:S02]  /*2120*/  IADD3 R15, R18, 0x20, RZ ;  /* 0x00000020120f7810 */ /* 0x000fc40007ffe0ff */
[----:B------:R-:W-:Y:S02]  /*2130*/  SHF.R.S32.HI R81, RZ, 0x1f, R88 ;  /* 0x0000001fff517819 */ /* 0x000fe40000011458 */
[----:B------:R-:W-:Y:S02]  /*2140*/  IADD3.X R101, R99, UR11, RZ, P4, !PT ;  /* 0x0000000b63657c10 */ /* 0x000fe4000a7fe4ff */
[----:B------:R-:W-:Y:S01]  /*2150*/  IADD3.X R21, R47, UR11, RZ, P1, !PT ;  /* 0x0000000b2f157c10 */ /* 0x000fe20008ffe4ff */
[----:B------:R-:W-:Y:S01]  /*2160*/  ULDC.64 UR10, c[0x0][0x248] ;  /* 0x00009200000a7ab9 */ /* 0x000fe20000000a00 */
[----:B------:R-:W-:Y:S02]  /*2170*/  IADD3.X R99, R99, UR5, RZ, P3, !PT ;  /* 0x0000000563637c10 */ /* 0x000fe40009ffe4ff */
[----:B------:R-:W-:Y:S01]  /*2180*/  IADD3.X R47, R47, UR5, RZ, P0, !PT ;  /* 0x000000052f2f7c10 */ /* 0x000fe200087fe4ff */
[----:B------:R-:W-:-:S06]  /*2190*/  ULDC UR5, c[0x0][0x2e0] ;  /* 0x0000b80000057ab9 */ /* 0x000fcc0000000800 */
.L_x_5232:
        /* <DEDUP_REMOVED lines=190> */
.L_x_5210:
[----:B------:R-:W-:Y:S05]  /*2d80*/  BSYNC B0 ;  /* 0x0000000000007941 */ /* 0x000fea0003800000 */
.L_x_5209:
        /* <DEDUP_REMOVED lines=155> */
.L_x_5212:
[----:B------:R-:W-:Y:S05]  /*3740*/  BSYNC B0 ;  /* 0x0000000000007941 */ /* 0x000fea0003800000 */
.L_x_5211:
[----:B--2---:R-:W-:Y:S01]  /*3750*/  MOV R20, R45 ;  /* 0x0000002d00147202 */ /* 0x004fe20000000f00 */
[----:B------:R-:W-:Y:S01]  /*3760*/  IMAD.MOV.U32 R46, RZ, RZ, R49 ;  /* 0x000000ffff2e7224 */ /* 0x000fe200078e0031 */
[----:B------:R-:W-:Y:S01]  /*3770*/  MOV R21, R38 ;  /* 0x0000002600157202 */ /* 0x000fe20000000f00 */
[----:B------:R-:W-:Y:S01]  /*3780*/  IMAD.MOV.U32 R47, RZ, RZ, R48 ;  /* 0x000000ffff2f7224 */ /* 0x000fe200078e0030 */
[----:B------:R-:W-:Y:S01]  /*3790*/  UMOV UR4, UR18 ;  /* 0x0000001200047c82 */ /* 0x000fe20008000000 */
[----:B------:R-:W-:Y:S05]  /*37a0*/  BRA `(.L_x_5213) ;  /* 0x0000002400247947 */ /* 0x000fea0003800000 */
.L_x_5208:
        /* <DEDUP_REMOVED lines=92> */
.L_x_5217:
[----:B------:R-:W-:Y:S05]  /*3d70*/  BSYNC B0 ;  /* 0x0000000000007941 */ /* 0x000fea0003800000 */
.L_x_5216:
        /* <DEDUP_REMOVED lines=89> */
.L_x_5219:
[----:B------:R-:W-:Y:S05]  /*4310*/  BSYNC B0 ;  /* 0x0000000000007941 */ /* 0x000fea0003800000 */
.L_x_5218:
        /* <DEDUP_REMOVED lines=90> */
.L_x_5221:
[----:B------:R-:W-:Y:S05]  /*48c0*/  BSYNC B0 ;  /* 0x0000000000007941 */ /* 0x000fea0003800000 */
.L_x_5220:
[----:B-----5:R1:W-:Y:S02]  /*48d0*/  STG.E.128 desc[UR6][R104.64+0x80], R48 ;  /* 0x0000803068007986 */ /* 0x0203e4000c101d06 */
.L_x_5215:
[----:B------:R-:W-:Y:S05]  /*48e0*/  BSYNC B1 ;  /* 0x0000000000017941 */ /* 0x000fea0003800000 */
.L_x_5214:
        /* <DEDUP_REMOVED lines=96> */
.L_x_5225:
[----:B------:R-:W-:Y:S05]  /*4ef0*/  BSYNC B0 ;  /* 0x0000000000007941 */ /* 0x000fea0003800000 */
.L_x_5224:
        /* <DEDUP_REMOVED lines=93> */
.L_x_5227:
[----:B------:R-:W-:Y:S05]  /*54d0*/  BSYNC B0 ;  /* 0x0000000000007941 */ /* 0x000fea0003800000 */
.L_x_5226:
        /* <DEDUP_REMOVED lines=94> */
.L_x_5229:
[----:B------:R-:W-:Y:S05]  /*5ac0*/  BSYNC B0 ;  /* 0x0000000000007941 */ /* 0x000fea0003800000 */
.L_x_5228:
[----:B-----5:R1:W-:Y:S02]  /*5ad0*/  STG.E.128 desc[UR6][R106.64+0x80], R48 ;  /* 0x000080306a007986 */ /* 0x0203e4000c101d06 */
.L_x_5223:
[----:B------:R-:W-:Y:S05]  /*5ae0*/  BSYNC B1 ;  /* 0x0000000000017941 */ /* 0x000fea0003800000 */
.L_x_5222:
        /* <DEDUP_REMOVED lines=8> */
.L_x_5207:
        /* <DEDUP_REMOVED lines=13> */
.L_x_5213:
        /* <DEDUP_REMOVED lines=81> */
.L_x_5230:
        /* <DEDUP_REMOVED lines=8> */
.L_x_5231:
[----:B------:R-:W-:Y:S04]  /*61d0*/  IADD3 R13, R13, -0x1, RZ ;  /* 0xffffffff0d0d7810 */ /* 0x000fe80007ffe0ff */
[----:B------:R-:W-:Y:S11]  /*61e0*/  ISETP.GT.AND P0, PT, R13, R76, PT ;  /* 0x0000004c0d00720c */ /* 0x000ff60003f04270 */
[----:B------:R-:W-:Y:S02]  /*61f0*/  @!UPT UIADD3 URZ, URZ, URZ, URZ ;  /* 0x0000003f3f3ff290 */ /* 0x000fe4000fffe03f */
[----:B------:R-:W-:Y:S05]  /*6200*/  @P0 BRA `(.L_x_5232) ;  /* 0xffffffbc00e40947 */ /* 0x000fea000383ffff */
.L_x_5206:
        /* <DEDUP_REMOVED lines=93> */
.L_x_5239:
[----:B------:R-:W-:Y:S05]  /*67e0*/  BSYNC B0 ;  /* 0x0000000000007941 */ /* 0x000fea0003800000 */
.L_x_5238:
        /* <DEDUP_REMOVED lines=46> */
.L_x_5241:
[----:B------:R-:W-:Y:S05]  /*6ad0*/  BSYNC B0 ;  /* 0x0000000000007941 */ /* 0x000fea0003800000 */
.L_x_5240:
        /* <DEDUP_REMOVED lines=46> */
.L_x_5243:
[----:B------:R-:W-:Y:S05]  /*6dc0*/  BSYNC B0 ;  /* 0x0000000000007941 */ /* 0x000fea0003800000 */
.L_x_5242:
[----:B------:R4:W-:Y:S02]  /*6dd0*/  STS.128 [R122+0x2000], R8 ;  /* 0x002000087a007388 */ /* 0x0009e40000000c00 */
.L_x_5237:
[----:B------:R-:W-:Y:S05]  /*6de0*/  BSYNC B1 ;  /* 0x0000000000017941 */ /* 0x000fea0003800000 */
.L_x_5236:
        /* <DEDUP_REMOVED lines=60> */
.L_x_5246:
[----:B------:R-:W-:Y:S05]  /*71b0*/  BSYNC B0 ;  /* 0x0000000000007941 */ /* 0x000fea0003800000 */
.L_x_5245:
        /* <DEDUP_REMOVED lines=44> */
.L_x_5248:
[----:B------:R-:W-:Y:S05]  /*7480*/  BSYNC B0 ;  /* 0x0000000000007941 */ /* 0x000fea0003800000 */
.L_x_5247:
        /* <DEDUP_REMOVED lines=44> */
.L_x_5250:
[----:B------:R-:W-:Y:S05]  /*7750*/  BSYNC B0 ;  /* 0x0000000000007941 */ /* 0x000fea0003800000 */
.L_x_5249:
[----:B------:R1:W-:Y:S01]  /*7760*/  STS.128 [R122+0x2800], R8 ;  /* 0x002800087a007388 */ /* 0x0003e20000000c00 */
[----:B------:R-:W-:Y:S05]  /*7770*/  BRA `(.L_x_5244) ;  /* 0x0000002000fc7947 */ /* 0x000fea0003800000 */
.L_x_5235:
        /* <DEDUP_REMOVED lines=91> */
.L_x_5254:
[----:B------:R-:W-:Y:S05]  /*7d30*/  BSYNC B0 ;  /* 0x0000000000007941 */ /* 0x000fea0003800000 */
.L_x_5253:
        /* <DEDUP_REMOVED lines=88> */
.L_x_5256:
[----:B------:R-:W-:Y:S05]  /*82c0*/  BSYNC B0 ;  /* 0x0000000000007941 */ /* 0x000fea0003800000 */
.L_x_5255:
        /* <DEDUP_REMOVED lines=87> */
.L_x_5258:
[----:B------:R-:W-:Y:S05]  /*8840*/  BSYNC B0 ;  /* 0x0000000000007941 */ /* 0x000fea0003800000 */
.L_x_5257:
[----:B------:R4:W-:Y:S02]  /*8850*/  STS.128 [R122+0x2000], R12 ;  /* 0x0020000c7a007388 */ /* 0x0009e40000000c00 */
.L_x_5252:
[----:B------:R-:W-:Y:S05]  /*8860*/  BSYNC B1 ;  /* 0x0000000000017941 */ /* 0x000fea0003800000 */
.L_x_5251:
        /* <DEDUP_REMOVED lines=96> */
.L_x_5260:
[----:B------:R-:W-:Y:S05]  /*8e70*/  BSYNC B0 ;  /* 0x0000000000007941 */ /* 0x000fea0003800000 */
.L_x_5259:
        /* <DEDUP_REMOVED lines=92> */
.L_x_5262:
[----:B------:R-:W-:Y:S05]  /*9440*/  BSYNC B0 ;  /* 0x0000000000007941 */ /* 0x000fea0003800000 */
.L_x_5261:
        /* <DEDUP_REMOVED lines=90> */
.L_x_5264:
[----:B------:R-:W-:Y:S05]  /*99f0*/  BSYNC B0 ;  /* 0x0000000000007941 */ /* 0x000fea0003800000 */
.L_x_5263:
[----:B------:R1:W-:Y:S01]  /*9a00*/  STS.128 [R122+0x2800], R12 ;  /* 0x0028000c7a007388 */ /* 0x0003e20000000c00 */
[----:B------:R-:W-:Y:S05]  /*9a10*/  BRA `(.L_x_5244) ;  /* 0x0000000000547947 */ /* 0x000fea0003800000 */
.L_x_5234:
        /* <DEDUP_REMOVED lines=21> */
.L_x_5244:
[----:B------:R-:W-:Y:S05]  /*9b70*/  BSYNC B2 ;  /* 0x0000000000027941 */ /* 0x000fea0003800000 */
.L_x_5233:
        /* <DEDUP_REMOVED lines=14> */
[----:B------:R-:W-:Y:S01]  /*9c60*/  ULDC.64 UR14, c[0x0][0x398] ;  /* 0x0000e600000e7ab9 */ /* 0x000fe20000000a00 */
        /* <DEDUP_REMOVED lines=9> */
[----:B------:R-:W-:Y:S01]  /*9d00*/  @!P5 IMAD.MOV.U32 R125, RZ, RZ, R123 ;  /* 0x000000ffff7dd224 */ /* 0x000fe200078e007b */
[----:B------:R-:W-:-:S02]  /*9d10*/  LOP3.LUT R6, R6, 0xfffffffe, RZ, 0xc0, !PT ;  /* 0xfffffffe06067812 */ /* 0x000fc400078ec0ff */
[----:B------:R-:W-:Y:S02]  /*9d20*/  @!P4 LEA.HI.X R9, R53, R123, R54, 0x1, P0 ;  /* 0x0000007b3509c211 */ /* 0x000fe400000f0c36 */
[----:B------:R-:W-:Y:S01]  /*9d30*/  @!PT LDS RZ, [RZ] ;  /* 0x00000000fffff984 */ /* 0x000fe20000000800 */
[----:B------:R-:W-:Y:S01]  /*9d40*/  @!PT LDS RZ, [RZ] ;  /* 0x00000000fffff984 */ /* 0x000fe20000000800 */
[----:B------:R-:W-:Y:S01]  /*9d50*/  @!PT LDS RZ, [RZ] ;  /* 0x00000000fffff984 */ /* 0x000fe20000000800 */
[----:B------:R-:W-:Y:S01]  /*9d60*/  @!P5 LDGSTS.E.BYPASS.LTC128B.128 [R122+0x3000], desc[UR6][R124.64] ;  /* 0x030000007c7adfae */ /* 0x000fe2000b901d46 */
[----:B------:R-:W-:Y:S01]  /*9d70*/  SHF.R.S32.HI R3, RZ, 0x1, R5 ;  /* 0x00000001ff037819 */ /* 0x000fe20000011405 */
[----:B------:R-:W-:Y:S01]  /*9d80*/  IMAD.IADD R7, R7, 0x1, -R6 ;  /* 0x0000000107077824 */ /* 0x000fe200078e0a06 */
[----:B------:R-:W-:Y:S01]  /*9d90*/  ISETP.GE.AND P3, PT, R92, R4, PT ;  /* 0x000000045c00720c */ /* 0x000fe20003f66270 */
[----:B------:R-:W-:Y:S01]  /*9da0*/  @!P5 LDGSTS.E.BYPASS.LTC128B.128 [R122+0x4000], desc[UR6][R124.64+0x40] ;  /* 0x040000407c7adfae */ /* 0x000fe2000b901d46 */
[----:B------:R-:W-:Y:S01]  /*9db0*/  IMAD.SHL.U32 R6, R58, 0x40, RZ ;  /* 0x000000403a067824 */ /* 0x000fe200078e00ff */
[----:B------:R-:W-:Y:S01]  /*9dc0*/  SHF.R.S32.HI R58, RZ, 0x1f, R55 ;  /* 0x0000001fff3a7819 */ /* 0x000fe20000011437 */
[----:B------:R-:W-:Y:S01]  /*9dd0*/  IMAD.SHL.U32 R5, R3, 0x40, RZ ;  /* 0x0000004003057824 */ /* 0x000fe200078e00ff */
[----:B------:R-:W-:Y:S01]  /*9de0*/  @!P5 LDGSTS.E.BYPASS.LTC128B.128 [R122+0x5000], desc[UR6][R124.64+0x80] ;  /* 0x050000807c7adfae */ /* 0x000fe2000b901d46 */
[----:B------:R-:W-:Y:S01]  /*9df0*/  IMAD.SHL.U32 R4, R60, 0x8, RZ ;  /* 0x000000083c047824 */ /* 0x000fe200078e00ff */
[----:B------:R-:W-:Y:S01]  /*9e00*/  LEA.HI R58, R58, R55, RZ, 0x5 ;  /* 0x000000373a3a7211 */ /* 0x000fe200078f28ff */
[C---:B------:R-:W-:Y:S01]  /*9e10*/  IMAD.SHL.U32 R45, R7.reuse, 0x8, RZ ;  /* 0x00000008072d7824 */ /* 0x040fe200078e00ff */
[----:B------:R-:W-:Y:S01]  /*9e20*/  @!P4 LDGSTS.E.BYPASS.LTC128B.128 [R122+0x3800], desc[UR6][R8.64] ;  /* 0x03800000087acfae */ /* 0x000fe2000b901d46 */
[----:B------:R-:W-:Y:S01]  /*9e30*/  LOP3.LUT R6, R6, 0xc0, RZ, 0xc0, !PT ;  /* 0x000000c006067812 */ /* 0x000fe200078ec0ff */
[----:B------:R-:W-:Y:S01]  /*9e40*/  IMAD R116, R7, 0x8, R116 ;  /* 0x0000000807747824 */ /* 0x000fe200078e0274 */
[----:B------:R-:W-:Y:S01]  /*9e50*/  LOP3.LUT R5, R5, 0xc0, RZ, 0xc0, !PT ;  /* 0x000000c005057812 */ /* 0x000fe200078ec0ff */
[----:B------:R-:W-:Y:S01]  /*9e60*/  @!P4 LDGSTS.E.BYPASS.LTC128B.128 [R122+0x4800], desc[UR6][R8.64+0x40] ;  /* 0x04800040087acfae */ /* 0x000fe2000b901d46 */
[----:B------:R-:W-:-:S02]  /*9e70*/  SHF.R.S32.HI R46, RZ, 0x5, R58 ;  /* 0x00000005ff2e7819 */ /* 0x000fc4000001143a */
[----:B------:R-:W-:Y:S01]  /*9e80*/  LOP3.LUT R47, R47, 0xffffff00, RZ, 0xc0, !PT ;  /* 0xffffff002f2f7812 */ /* 0x000fe200078ec0ff */
[----:B------:R1:W-:Y:S01]  /*9e90*/  @!P4 LDGSTS.E.BYPASS.LTC128B.128 [R122+0x5800], desc[UR6][R8.64+0x80] ;  /* 0x05800080087acfae */ /* 0x0003e2000b901d46 */
[----:B------:R-:W-:Y:S02]  /*9ea0*/  LOP3.LUT R45, R6, 0x8, R45, 0xf8, !PT ;  /* 0x00000008062d7812 */ /* 0x000fe400078ef82d */
[----:B------:R-:W-:Y:S01]  /*9eb0*/  LOP3.LUT R4, R5, 0x8, R4, 0xf8, !PT ;  /* 0x0000000805047812 */ /* 0x000fe200078ef804 */
[----:B------:R-:W0:Y:S01]  /*9ec0*/  LDGDEPBAR ;  /* 0x00000000000079af */ /* 0x000e220000000000 */
[----:B------:R-:W-:Y:S01]  /*9ed0*/  SHF.R.U32.HI R6, RZ, 0x3, R6 ;  /* 0x00000003ff067819 */ /* 0x000fe20000011606 */
[C---:B------:R-:W-:Y:S01]  /*9ee0*/  IMAD R7, R46.reuse, 0x200, R47 ;  /* 0x000002002e077824 */ /* 0x040fe200078e022f */
[----:B------:R-:W-:Y:S01]  /*9ef0*/  SHF.R.U32.HI R5, RZ, 0x3, R5 ;  /* 0x00000003ff057819 */ /* 0x000fe20000011605 */
[----:B------:R-:W-:Y:S01]  /*9f00*/  IMAD R46, R46, 0x10, R57 ;  /* 0x000000102e2e7824 */ /* 0x000fe200078e0239 */
[----:B------:R-:W-:Y:S01]  /*9f10*/  LEA R128, P0, R86, UR10, 0x1 ;  /* 0x0000000a56807c11 */ /* 0x000fe2000f8008ff */
[C---:B------:R-:W-:Y:S01]  /*9f20*/  IMAD R114, R2.reuse, 0x20, R47 ;  /* 0x0000002002727824 */ /* 0x040fe200078e022f */
[----:B------:R-:W-:Y:S01]  /*9f30*/  LOP3.LUT R45, R45, R6, RZ, 0x3c, !PT ;  /* 0x000000062d2d7212 */ /* 0x000fe200078e3cff */
[----:B------:R-:W-:Y:S01]  /*9f40*/  IMAD R6, R2, 0x20, R7 ;  /* 0x0000002002067824 */ /* 0x000fe200078e0207 */
[----:B------:R-:W-:-:S02]  /*9f50*/  LOP3.LUT R5, R4, R5, RZ, 0x3c, !PT ;  /* 0x0000000504057212 */ /* 0x000fc400078e3cff */
[----:B------:R-:W-:Y:S01]  /*9f60*/  LEA.HI.X R129, R86, UR11, R84, 0x1, P0 ;  /* 0x0000000b56817c11 */ /* 0x000fe200080f0c54 */
[C---:B------:R-:W-:Y:S01]  /*9f70*/  IMAD.IADD R117, R45.reuse, 0x1, R6 ;  /* 0x000000012d757824 */ /* 0x040fe200078e0206 */
[----:B------:R-:W-:Y:S01]  /*9f80*/  LOP3.LUT R58, R58, 0xffffffe0, RZ, 0xc0, !PT ;  /* 0xffffffe03a3a7812 */ /* 0x000fe200078ec0ff */
[----:B------:R-:W-:Y:S02]  /*9f90*/  IMAD.U32 R116, R116, 0x20, R5 ;  /* 0x0000002074747824 */ /* 0x000fe400078e0005 */
[----:B------:R-:W-:Y:S01]  /*9fa0*/  IMAD.IADD R114, R45, 0x1, R114 ;  /* 0x000000012d727824 */ /* 0x000fe200078e0272 */
[----:B------:R-:W-:Y:S02]  /*9fb0*/  LEA R117, R117, UR4, 0x1 ;  /* 0x0000000475757c11 */ /* 0x000fe4000f8e08ff */
[----:B------:R-:W-:-:S03]  /*9fc0*/  LEA R116, R116, UR4, 0x1 ;  /* 0x0000000474747c11 */ /* 0x000fc6000f8e08ff */
[----:B------:R-:W-:Y:S01]  /*9fd0*/  IMAD R115, R44, 0x2, R117 ;  /* 0x000000022c737824 */ /* 0x000fe200078e0275 */
[----:B-1----:R-:W-:Y:S01]  /*9fe0*/  @!P1 LEA R8, P0, R61, R128, 0x1 ;  /* 0x000000803d089211 */ /* 0x002fe200078008ff */
[----:B------:R-:W-:-:S04]  /*9ff0*/  DEPBAR.LE SB0, 0x0 ;  /* 0x000080000000791a */ /* 0x000fc80000000000 */
[----:B------:R-:W-:Y:S01]  /*a000*/  BAR.SYNC.DEFER_BLOCKING 0x0 ;  /* 0x0000000000007b1d */ /* 0x000fe20000010000 */
[----:B------:R-:W-:Y:S02]  /*a010*/  @!P1 LEA.HI.X R9, R61, R129, R56, 0x1, P0 ;  /* 0x000000813d099211 */ /* 0x000fe400000f0c38 */
[----:B------:R-:W-:Y:S01]  /*a020*/  LOP3.LUT P0, RZ, R3, 0x2, RZ, 0xc0, !PT ;  /* 0x0000000203ff7812 */ /* 0x000fe2000780c0ff */
[----:B------:R-:W-:-:S05]  /*a030*/  IMAD.MOV.U32 R3, RZ, RZ, 0x20 ;  /* 0x00000020ff037424 */ /* 0x000fca00078e00ff */
[----:B------:R-:W-:-:S05]  /*a040*/  SEL R3, R3, 0xffffffe0, !P0 ;  /* 0xffffffe003037807 */ /* 0x000fca0004000000 */
[----:B------:R-:W-:Y:S02]  /*a050*/  IMAD.IADD R113, R116, 0x1, R3 ;  /* 0x0000000174717824 */ /* 0x000fe400078e0203 */
[----:B------:R-:W-:Y:S01]  /*a060*/  IMAD.IADD R3, R55, 0x1, -R58 ;  /* 0x0000000137037824 */ /* 0x000fe200078e0a3a */
        /* <DEDUP_REMOVED lines=23> */
[----:B--23--:R-:W-:Y:S04]  /*a1e0*/  LDSM.16.M88.4 R20, [R113+0x3000] ;  /* 0x003000007114783b */ /* 0x00cfe80000000200 */
[----:B------:R-:W-:Y:S04]  /*a1f0*/  LDSM.16.M88.4 R64, [R117+0x1000] ;  /* 0x001000007540783b */ /* 0x000fe80000000200 */
[----:B------:R-:W-:Y:S04]  /*a200*/  LDSM.16.M88.4 R12, [R116+0x4000] ;  /* 0x00400000740c783b */ /* 0x000fe80000000200 */
[----:B------:R-:W2:Y:S04]  /*a210*/  LDSM.16.M88.4 R40, [R116+0x3400] ;  /* 0x003400007428783b */ /* 0x000ea80000000200 */
[----:B------:R-:W3:Y:S04]  /*a220*/  LDSM.16.M88.4 R76, [R116+0x3800] ;  /* 0x00380000744c783b */ /* 0x000ee80000000200 */
[----:B-1----:R-:W1:Y:S04]  /*a230*/  LDSM.16.M88.4 R8, [R116+0x3c00] ;  /* 0x003c00007408783b */ /* 0x002e680000000200 */
[----:B------:R-:W-:Y:S04]  /*a240*/  LDSM.16.M88.4 R32, [R115+0x1000] ;  /* 0x001000007320783b */ /* 0x000fe80000000200 */
[----:B------:R-:W5:Y:S01]  /*a250*/  LDSM.16.M88.4 R96, [R113+0x4000] ;  /* 0x004000007160783b */ /* 0x000f620000000200 */
[C---:B----4-:R-:W-:Y:S03]  /*a260*/  HMMA.16816.F32 R16, R68.reuse, R24, RZ ;  /* 0x000000184410723c */ /* 0x050fe600000018ff */
[----:B------:R-:W4:Y:S04]  /*a270*/  LDSM.16.M88.4 R4, [R113+0x3400] ;  /* 0x003400007104783b */ /* 0x000f280000000200 */
[----:B------:R-:W-:Y:S01]  /*a280*/  LDSM.16.M88.4 R60, [R116+0x4400] ;  /* 0x00440000743c783b */ /* 0x000fe20000000200 */
[C---:B------:R-:W-:Y:S03]  /*a290*/  HMMA.16816.F32 R24, R68.reuse, R26, RZ ;  /* 0x0000001a4418723c */ /* 0x040fe600000018ff */
[----:B------:R-:W-:Y:S04]  /*a2a0*/  LDSM.16.M88.4 R28, [R113+0x4400] ;  /* 0x00440000711c783b */ /* 0x000fe80000000200 */
[----:B------:R-:W4:Y:S04]  /*a2b0*/  LDSM.16.M88.4 R92, [R113+0x3800] ;  /* 0x00380000715c783b */ /* 0x000f280000000200 */
[----:B------:R-:W0:Y:S01]  /*a2c0*/  LDGDEPBAR ;  /* 0x00000000000079af */ /* 0x000e220000000000 */
[----:B--2---:R-:W-:Y:S06]  /*a2d0*/  HMMA.16816.F32 R48, R68, R40, RZ ;  /* 0x000000284430723c */ /* 0x004fec00000018ff */
[C---:B------:R-:W-:Y:S06]  /*a2e0*/  HMMA.16816.F32 R16, R80.reuse, R20, R16 ;  /* 0x000000145010723c */ /* 0x040fec0000001810 */
[----:B------:R-:W-:Y:S01]  /*a2f0*/  HMMA.16816.F32 R24, R80, R22, R24 ;  /* 0x000000165018723c */ /* 0x000fe20000001818 */
[----:B------:R-:W-:Y:S05]  /*a300*/  LDSM.16.M88.4 R20, [R116+0x5000] ;  /* 0x005000007414783b */ /* 0x000fea0000000200 */
[C---:B---3--:R-:W-:Y:S06]  /*a310*/  HMMA.16816.F32 R36, R68.reuse, R76, RZ ;  /* 0x0000004c4424723c */ /* 0x048fec00000018ff */
[----:B------:R-:W-:Y:S06]  /*a320*/  HMMA.16816.F32 R40, R68, R42, RZ ;  /* 0x0000002a4428723c */ /* 0x000fec00000018ff */
[C---:B------:R-:W-:Y:S06]  /*a330*/  HMMA.16816.F32 R16, R64.reuse, R12, R16 ;  /* 0x0000000c4010723c */ /* 0x040fec0000001810 */
[----:B------:R-:W-:Y:S01]  /*a340*/  HMMA.16816.F32 R24, R64, R14, R24 ;  /* 0x0000000e4018723c */ /* 0x000fe20000001818 */
[----:B------:R-:W-:Y:S05]  /*a350*/  LDSM.16.M88.4 R12, [R113+0x5000] ;  /* 0x00500000710c783b */ /* 0x000fea0000000200 */
[C---:B------:R-:W-:Y:S06]  /*a360*/  HMMA.16816.F32 R76, R68.reuse, R78, RZ ;  /* 0x0000004e444c723c */ /* 0x040fec00000018ff */
[C---:B-1----:R-:W-:Y:S06]  /*a370*/  HMMA.16816.F32 R72, R68.reuse, R8, RZ ;  /* 0x000000084448723c */ /* 0x042fec00000018ff */
[----:B------:R-:W-:Y:S01]  /*a380*/  HMMA.16816.F32 R68, R68, R10, RZ ;  /* 0x0000000a4444723c */ /* 0x000fe200000018ff */
[----:B------:R-:W1:Y:S05]  /*a390*/  LDSM.16.M88.4 R8, [R117+0x2000] ;  /* 0x002000007508783b */ /* 0x000e6a0000000200 */
[----:B-----5:R-:W-:Y:S06]  /*a3a0*/  HMMA.16816.F32 R16, R32, R96, R16 ;  /* 0x000000602010723c */ /* 0x020fec0000001810 */
[----:B----4-:R-:W-:Y:S06]  /*a3b0*/  HMMA.16816.F32 R48, R80, R4, R48 ;  /* 0x000000045030723c */ /* 0x010fec0000001830 */
[----:B------:R-:W-:Y:S01]  /*a3c0*/  HMMA.16816.F32 R24, R32, R98, R24 ;  /* 0x000000622018723c */ /* 0x000fe20000001818 */
[----:B------:R-:W-:Y:S05]  /*a3d0*/  LDSM.16.M88.4 R96, [R116+0x5400] ;  /* 0x005400007460783b */ /* 0x000fea0000000200 */
[C---:B------:R-:W-:Y:S01]  /*a3e0*/  HMMA.16816.F32 R40, R80.reuse, R6, R40 ;  /* 0x000000065028723c */ /* 0x040fe20000001828 */
[----:B------:R-:W2:Y:S05]  /*a3f0*/  LDSM.16.M88.4 R4, [R115+0x2000] ;  /* 0x002000007304783b */ /* 0x000eaa0000000200 */
[----:B------:R-:W-:Y:S06]  /*a400*/  HMMA.16816.F32 R36, R80, R92, R36 ;  /* 0x0000005c5024723c */ /* 0x000fec0000001824 */
[----:B------:R-:W-:Y:S06]  /*a410*/  HMMA.16816.F32 R48, R64, R60, R48 ;  /* 0x0000003c4030723c */ /* 0x000fec0000001830 */
[C---:B-1----:R-:W-:Y:S06]  /*a420*/  HMMA.16816.F32 R16, R8.reuse, R20, R16 ;  /* 0x000000140810723c */ /* 0x042fec0000001810 */
[----:B------:R-:W-:Y:S01]  /*a430*/  HMMA.16816.F32 R24, R8, R22, R24 ;  /* 0x000000160818723c */ /* 0x000fe20000001818 */
[----:B------:R-:W-:Y:S05]  /*a440*/  LDSM.16.M88.4 R20, [R113+0x4800] ;  /* 0x004800007114783b */ /* 0x000fea0000000200 */
[----:B------:R-:W-:Y:S01]  /*a450*/  HMMA.16816.F32 R40, R64, R62, R40 ;  /* 0x0000003e4028723c */ /* 0x000fe20000001828 */
[----:B------:R-:W1:Y:S05]  /*a460*/  LDSM.16.M88.4 R60, [R116+0x4800] ;  /* 0x00480000743c783b */ /* 0x000e6a0000000200 */
[----:B------:R-:W-:Y:S06]  /*a470*/  HMMA.16816.F32 R48, R32, R28, R48 ;  /* 0x0000001c2030723c */ /* 0x000fec0000001830 */
[----:B--2---:R-:W-:Y:S06]  /*a480*/  HMMA.16816.F32 R16, R4, R12, R16 ;  /* 0x0000000c0410723c */ /* 0x004fec0000001810 */
[----:B------:R-:W-:Y:S01]  /*a490*/  HMMA.16816.F32 R76, R80, R94, R76 ;  /* 0x0000005e504c723c */ /* 0x000fe2000000184c */
[----:B------:R-:W-:Y:S05]  /*a4a0*/  LDSM.16.M88.4 R92, [R116+0x5800] ;  /* 0x00580000745c783b */ /* 0x000fea0000000200 */
[----:B------:R-:W-:Y:S01]  /*a4b0*/  HMMA.16816.F32 R24, R4, R14, R24 ;  /* 0x0000000e0418723c */ /* 0x000fe20000001818 */
[----:B------:R-:W2:Y:S05]  /*a4c0*/  LDSM.16.M88.4 R12, [R113+0x3c00] ;  /* 0x003c0000710c783b */ /* 0x000eaa0000000200 */
[----:B------:R-:W-:Y:S06]  /*a4d0*/  HMMA.16816.F32 R48, R8, R96, R48 ;  /* 0x000000600830723c */ /* 0x000fec0000001830 */
[----:B------:R-:W-:Y:S01]  /*a4e0*/  FMUL.FTZ R16, R16, UR15 ;  /* 0x0000000f10107c20 */ /* 0x000fe20008410000 */
[----:B------:R-:W-:Y:S01]  /*a4f0*/  FMUL.FTZ R88, R17, UR15 ;  /* 0x0000000f11587c20 */ /* 0x000fe20008410000 */
[----:B------:R-:W-:Y:S01]  /*a500*/  FMUL.FTZ R89, R18, UR15 ;  /* 0x0000000f12597c20 */ /* 0x000fe20008410000 */
[----:B------:R-:W-:Y:S01]  /*a510*/  FMUL.FTZ R96, R19, UR15 ;  /* 0x0000000f13607c20 */ /* 0x000fe20008410000 */
[----:B------:R3:W4:Y:S01]  /*a520*/  MUFU.TANH R56, R16 ;  /* 0x0000001000387308 */ /* 0x0007220000002400 */
[C---:B-1----:R-:W-:Y:S06]  /*a530*/  HMMA.16816.F32 R36, R64.reuse, R60, R36 ;  /* 0x0000003c4024723c */ /* 0x042fec0000001824 */
[----:B------:R-:W-:Y:S01]  /*a540*/  HMMA.16816.F32 R76, R64, R62, R76 ;  /* 0x0000003e404c723c */ /* 0x000fe2000000184c */
[----:B------:R-:W-:Y:S01]  /*a550*/  LDSM.16.M88.4 R60, [R113+0x5800] ;  /* 0x00580000713c783b */ /* 0x000fe20000000200 */
[----:B------:R-:W-:Y:S01]  /*a560*/  FMUL.FTZ R24, R24, UR15 ;  /* 0x0000000f18187c20 */ /* 0x000fe20008410000 */
[----:B------:R-:W1:Y:S01]  /*a570*/  MUFU.TANH R88, R88 ;  /* 0x0000005800587308 */ /* 0x000e620000002400 */
[----:B------:R-:W-:Y:S01]  /*a580*/  FMUL.FTZ R26, R26, UR15 ;  /* 0x0000000f1a1a7c20 */ /* 0x000fe20008410000 */
[----:B------:R-:W-:Y:S01]  /*a590*/  FMUL.FTZ R25, R25, UR15 ;  /* 0x0000000f19197c20 */ /* 0x000fe20008410000 */
[----:B------:R-:W-:Y:S01]  /*a5a0*/  HMMA.16816.F32 R40, R32, R30, R40 ;  /* 0x0000001e2028723c */ /* 0x000fe20000001828 */
[----:B------:R-:W5:Y:S01]  /*a5b0*/  LDSM.16.M88.4 R28, [R113+0x5400] ;  /* 0x00540000711c783b */ /* 0x000f620000000200 */
[----:B------:R-:W-:-:S03]  /*a5c0*/  FMUL.FTZ R27, R27, UR15 ;  /* 0x0000000f1b1b7c20 */ /* 0x000fc60008410000 */
[----:B---3--:R-:W3:Y:S01]  /*a5d0*/  LDSM.16.M88.4 R16, [R116+0x4c00] ;  /* 0x004c00007410783b */ /* 0x008ee20000000200 */
[----:B------:R-:W-:Y:S01]  /*a5e0*/  MUFU.TANH R89, R89 ;  /* 0x0000005900597308 */ /* 0x000fe20000002400 */
[C---:B--2---:R-:W-:Y:S07]  /*a5f0*/  HMMA.16816.F32 R72, R80.reuse, R12, R72 ;  /* 0x0000000c5048723c */ /* 0x044fee0000001848 */
[----:B------:R-:W2:Y:S01]  /*a600*/  MUFU.TANH R24, R24 ;  /* 0x0000001800187308 */ /* 0x000ea20000002400 */
[----:B------:R-:W-:Y:S01]  /*a610*/  HMMA.16816.F32 R68, R80, R14, R68 ;  /* 0x0000000e5044723c */ /* 0x000fe20000001844 */
[----:B------:R-:W-:Y:S06]  /*a620*/  LDSM.16.M88.4 R12, [R116+0x5c00] ;  /* 0x005c0000740c783b */ /* 0x000fec0000000200 */
[----:B------:R-:W2:Y:S01]  /*a630*/  MUFU.TANH R96, R96 ;  /* 0x0000006000607308 */ /* 0x000ea20000002400 */
[C---:B------:R-:W-:Y:S06]  /*a640*/  HMMA.16816.F32 R36, R32.reuse, R20, R36 ;  /* 0x000000142024723c */ /* 0x040fec0000001824 */
[----:B------:R-:W-:Y:S01]  /*a650*/  HMMA.16816.F32 R76, R32, R22, R76 ;  /* 0x00000016204c723c */ /* 0x000fe2000000184c */
[----:B------:R-:W4:Y:S01]  /*a660*/  LDSM.16.M88.4 R20, [R113+0x4c00] ;  /* 0x004c00007114783b */ /* 0x000f220000000200 */
[----:B------:R-:W2:Y:S04]  /*a670*/  MUFU.TANH R26, R26 ;  /* 0x0000001a001a7308 */ /* 0x000ea80000002400 */
[----:B------:R-:W-:Y:S04]  /*a680*/  HMMA.16816.F32 R40, R8, R98, R40 ;  /* 0x000000620828723c */ /* 0x000fe80000001828 */
[----:B------:R-:W2:Y:S02]  /*a690*/  MUFU.TANH R25, R25 ;  /* 0x0000001900197308 */ /* 0x000ea40000002400 */
[----:B-----5:R-:W-:Y:S06]  /*a6a0*/  HMMA.16816.F32 R48, R4, R28, R48 ;  /* 0x0000001c0430723c */ /* 0x020fec0000001830 */
[C---:B---3--:R-:W-:Y:S01]  /*a6b0*/  HMMA.16816.F32 R72, R64.reuse, R16, R72 ;  /* 0x000000104048723c */ /* 0x048fe20000001848 */
[----:B------:R-:W3:Y:S05]  /*a6c0*/  MUFU.TANH R27, R27 ;  /* 0x0000001b001b7308 */ /* 0x000eea0000002400 */
[----:B------:R-:W-:Y:S01]  /*a6d0*/  HMMA.16816.F32 R68, R64, R18, R68 ;  /* 0x000000124044723c */ /* 0x000fe20000001844 */
[----:B------:R-:W5:Y:S01]  /*a6e0*/  LDSM.16.M88.4 R16, [R113+0x5c00] ;  /* 0x005c00007110783b */ /* 0x000f620000000200 */
[----:B------:R-:W-:-:S04]  /*a6f0*/  DEPBAR.LE SB0, 0x0 ;  /* 0x000080000000791a */ /* 0x000fc80000000000 */
[----:B------:R-:W-:Y:S06]  /*a700*/  HMMA.16816.F32 R36, R8, R92, R36 ;  /* 0x0000005c0824723c */ /* 0x000fec0000001824 */
[----:B------:R-:W-:Y:S01]  /*a710*/  HMMA.16816.F32 R40, R4, R30, R40 ;  /* 0x0000001e0428723c */ /* 0x000fe20000001828 */
[----:B------:R-:W-:Y:S01]  /*a720*/  FMUL.FTZ R28, R48, UR15 ;  /* 0x0000000f301c7c20 */ /* 0x000fe20008410000 */
[----:B------:R-:W-:-:S04]  /*a730*/  FMUL.FTZ R29, R49, UR15 ;  /* 0x0000000f311d7c20 */ /* 0x000fc80008410000 */
[C---:B----4-:R-:W-:Y:S01]  /*a740*/  HMMA.16816.F32 R72, R32.reuse, R20, R72 ;  /* 0x000000142048723c */ /* 0x050fe20000001848 */
[----:B------:R-:W4:Y:S05]  /*a750*/  MUFU.TANH R28, R28 ;  /* 0x0000001c001c7308 */ /* 0x000f2a0000002400 */
[----:B------:R-:W-:Y:S03]  /*a760*/  HMMA.16816.F32 R68, R32, R22, R68 ;  /* 0x000000162044723c */ /* 0x000fe60000001844 */
[----:B------:R-:W-:Y:S03]  /*a770*/  MUFU.TANH R29, R29 ;  /* 0x0000001d001d7308 */ /* 0x000fe60000002400 */
[----:B------:R-:W-:Y:S01]  /*a780*/  HMMA.16816.F32 R76, R8, R94, R76 ;  /* 0x0000005e084c723c */ /* 0x000fe2000000184c */
[----:B------:R-:W-:-:S04]  /*a790*/  SHF.R.S32.HI R22, RZ, 0x1f, R3 ;  /* 0x0000001fff167819 */ /* 0x000fc80000011403 */
[----:B------:R-:W-:Y:S01]  /*a7a0*/  LEA.HI R127, R22, R3, RZ, 0x2 ;  /* 0x00000003167f7211 */ /* 0x000fe200078f10ff */
[----:B------:R-:W-:Y:S01]  /*a7b0*/  IMAD.SHL.U32 R3, R55, 0x2, RZ ;  /* 0x0000000237037824 */ /* 0x000fe200078e00ff */
[----:B------:R-:W-:Y:S01]  /*a7c0*/  HMMA.16816.F32 R36, R4, R60, R36 ;  /* 0x0000003c0424723c */ /* 0x000fe20000001824 */
[----:B------:R-:W-:Y:S01]  /*a7d0*/  FMUL.FTZ R30, R40, UR15 ;  /* 0x0000000f281e7c20 */ /* 0x000fe20008410000 */
[----:B------:R-:W-:Y:S01]  /*a7e0*/  SHF.R.S32.HI R127, RZ, 0x2, R127 ;  /* 0x00000002ff7f7819 */ /* 0x000fe2000001147f */
[----:B------:R-:W-:Y:S01]  /*a7f0*/  FMUL.FTZ R31, R41, UR15 ;  /* 0x0000000f291f7c20 */ /* 0x000fe20008410000 */
[----:B------:R-:W-:Y:S01]  /*a800*/  LOP3.LUT R3, R3, 0x6, RZ, 0xc0, !PT ;  /* 0x0000000603037812 */ /* 0x000fe200078ec0ff */
[----:B------:R-:W-:Y:S01]  /*a810*/  FMUL.FTZ R20, R42, UR15 ;  /* 0x0000000f2a147c20 */ /* 0x000fe20008410000 */
[----:B------:R-:W-:Y:S01]  /*a820*/  IADD3 R46, R46, 0x1, R127 ;  /* 0x000000012e2e7810 */ /* 0x000fe20007ffe07f */
[C---:B------:R-:W-:Y:S01]  /*a830*/  HMMA.16816.F32 R72, R8.reuse, R12, R72 ;  /* 0x0000000c0848723c */ /* 0x040fe20000001848 */
[----:B------:R-:W4:Y:S01]  /*a840*/  MUFU.TANH R30, R30 ;  /* 0x0000001e001e7308 */ /* 0x000f220000002400 */
[----:B------:R-:W-:Y:S01]  /*a850*/  FMUL.FTZ R21, R43, UR15 ;  /* 0x0000000f2b157c20 */ /* 0x000fe20008410000 */
[----:B------:R-:W-:Y:S01]  /*a860*/  IADD3 R104, R59, R46, -R118 ;  /* 0x0000002e3b687210 */ /* 0x000fe20007ffe876 */
[----:B------:R-:W-:Y:S01]  /*a870*/  FMUL.FTZ R40, R50, UR15 ;  /* 0x0000000f32287c20 */ /* 0x000fe20008410000 */
[----:B------:R-:W-:Y:S01]  /*a880*/  FMUL.FTZ R41, R51, UR15 ;  /* 0x0000000f33297c20 */ /* 0x000fe20008410000 */
[----:B------:R-:W-:Y:S01]  /*a890*/  HMMA.16816.F32 R68, R8, R14, R68 ;  /* 0x0000000e0844723c */ /* 0x000fe20000001844 */
[----:B------:R-:W-:-:S02]  /*a8a0*/  IMAD.IADD R12, R0, 0x1, R3 ;  /* 0x00000001000c7824 */ /* 0x000fc400078e0203 */
[----:B------:R-:W-:Y:S01]  /*a8b0*/  VIADD R104, R104, UR14 ;  /* 0x0000000e68687c36 */ /* 0x000fe20008000000 */
[----:B------:R-:W4:Y:S01]  /*a8c0*/  MUFU.TANH R31, R31 ;  /* 0x0000001f001f7308 */ /* 0x000f220000002400 */
[C---:B------:R-:W-:Y:S01]  /*a8d0*/  VIADD R2, R12.reuse, 0x9 ;  /* 0x000000090c027836 */ /* 0x040fe20000000000 */
[C---:B------:R-:W-:Y:S01]  /*a8e0*/  HMMA.16816.F32 R76, R4.reuse, R62, R76 ;  /* 0x0000003e044c723c */ /* 0x040fe2000000184c */
[----:B------:R-:W-:Y:S01]  /*a8f0*/  VIADD R8, R12, 0x1 ;  /* 0x000000010c087836 */ /* 0x000fe20000000000 */
[C---:B------:R-:W-:Y:S02]  /*a900*/  VIMNMX R3, R104.reuse, R59, PT ;  /* 0x0000003b68037248 */ /* 0x040fe40003fe0100 */
[----:B------:R-:W-:Y:S01]  /*a910*/  VIADDMNMX R104, R104, 0x8, R59, PT ;  /* 0x0000000868687846 */ /* 0x000fe2000380013b */
[----:B------:R-:W-:Y:S01]  /*a920*/  FMUL.FTZ R36, R36, UR15 ;  /* 0x0000000f24247c20 */ /* 0x000fe20008410000 */
[CC--:B------:R-:W-:Y:S01]  /*a930*/  ISETP.GE.AND P3, PT, R8.reuse, R3.reuse, PT ;  /* 0x000000030800720c */ /* 0x0c0fe20003f66270 */
[----:B------:R-:W4:Y:S01]  /*a940*/  MUFU.TANH R20, R20 ;  /* 0x0000001400147308 */ /* 0x000f220000002400 */
[-C--:B------:R-:W-:Y:S01]  /*a950*/  ISETP.GE.AND P0, PT, R8, R104.reuse, PT ;  /* 0x000000680800720c */ /* 0x080fe20003f06270 */
[C---:B------:R-:W-:Y:S01]  /*a960*/  VIADD R8, R12.reuse, 0x8 ;  /* 0x000000080c087836 */ /* 0x040fe20000000000 */
[-C--:B------:R-:W-:Y:S01]  /*a970*/  ISETP.GE.AND P6, PT, R12, R3.reuse, PT ;  /* 0x000000030c00720c */ /* 0x080fe20003fc6270 */
[----:B------:R-:W-:Y:S01]  /*a980*/  FMUL.FTZ R37, R37, UR15 ;  /* 0x0000000f25257c20 */ /* 0x000fe20008410000 */
[-C--:B------:R-:W-:Y:S01]  /*a990*/  ISETP.GE.AND P5, PT, R2, R3.reuse, PT ;  /* 0x000000030200720c */ /* 0x080fe20003fa6270 */
[C---:B-----5:R-:W-:Y:S01]  /*a9a0*/  HMMA.16816.F32 R72, R4.reuse, R16, R72 ;  /* 0x000000100448723c */ /* 0x060fe20000001848 */
[----:B------:R-:W-:Y:S01]  /*a9b0*/  FSEL R11, R56, -INF , !P6 ;  /* 0xff800000380b7808 */ /* 0x000fe20007000000 */
[----:B------:R-:W5:Y:S01]  /*a9c0*/  MUFU.TANH R21, R21 ;  /* 0x0000001500157308 */ /* 0x000f620000002400 */
[-C--:B------:R-:W-:Y:S01]  /*a9d0*/  ISETP.GE.AND P6, PT, R2, R104.reuse, PT ;  /* 0x000000680200720c */ /* 0x080fe20003fc6270 */
[----:B------:R-:W-:Y:S01]  /*a9e0*/  VIADD R2, R12, 0x10 ;  /* 0x000000100c027836 */ /* 0x000fe20000000000 */
[----:B-1----:R-:W-:Y:S01]  /*a9f0*/  FSEL R15, R88, -INF , !P3 ;  /* 0xff800000580f7808 */ /* 0x002fe20005800000 */
[----:B------:R-:W-:Y:S01]  /*aa00*/  HMMA.16816.F32 R68, R4, R18, R68 ;  /* 0x000000120444723c */ /* 0x000fe20000001844 */
[-C--:B------:R-:W-:Y:S01]  /*aa10*/  ISETP.GE.AND P1, PT, R8, R3.reuse, PT ;  /* 0x000000030800720c */ /* 0x080fe20003f26270 */
[----:B------:R-:W-:Y:S01]  /*aa20*/  FMUL.FTZ R38, R38, UR15 ;  /* 0x0000000f26267c20 */ /* 0x000fe20008410000 */
[-C--:B------:R-:W-:Y:S01]  /*aa30*/  ISETP.GE.AND P3, PT, R12, R104.reuse, PT ;  /* 0x000000680c00720c */ /* 0x080fe20003f66270 */
[----:B------:R-:W1:Y:S01]  /*aa40*/  MUFU.TANH R40, R40 ;  /* 0x0000002800287308 */ /* 0x000e620000002400 */
[-C--:B------:R-:W-:Y:S01]  /*aa50*/  ISETP.GE.AND P4, PT, R8, R104.reuse, PT ;  /* 0x000000680800720c */ /* 0x080fe20003f86270 */
[----:B------:R-:W-:Y:S01]  /*aa60*/  FMUL.FTZ R39, R39, UR15 ;  /* 0x0000000f27277c20 */ /* 0x000fe20008410000 */
[----:B------:R-:W-:Y:S01]  /*aa70*/  VIADD R4, R12, 0x11 ;  /* 0x000000110c047836 */ /* 0x000fe20000000000 */
[----:B--2---:R-:W-:Y:S01]  /*aa80*/  FSEL R13, R24, -INF , !P1 ;  /* 0xff800000180d7808 */ /* 0x004fe20004800000 */
[----:B------:R-:W-:Y:S01]  /*aa90*/  FMUL.FTZ R78, R78, UR15 ;  /* 0x0000000f4e4e7c20 */ /* 0x000fe20008410000 */
[----:B------:R-:W-:Y:S01]  /*aaa0*/  FSEL R89, R89, -INF , !P3 ;  /* 0xff80000059597808 */ /* 0x000fe20005800000 */
[----:B------:R-:W-:Y:S01]  /*aab0*/  FMUL.FTZ R76, R76, UR15 ;  /* 0x0000000f4c4c7c20 */ /* 0x000fe20008410000 */
[CC--:B------:R-:W-:Y:S01]  /*aac0*/  ISETP.GE.AND P1, PT, R2.reuse, R3.reuse, PT ;  /* 0x000000030200720c */ /* 0x0c0fe20003f26270 */
[----:B------:R-:W2:Y:S01]  /*aad0*/  MUFU.TANH R137, R36 ;  /* 0x0000002400897308 */ /* 0x000ea20000002400 */
[-C--:B------:R-:W-:Y:S01]  /*aae0*/  ISETP.GE.AND P3, PT, R2, R104.reuse, PT ;  /* 0x000000680200720c */ /* 0x080fe20003f66270 */
[----:B------:R-:W-:Y:S01]  /*aaf0*/  VIADD R2, R12, 0x18 ;  /* 0x000000180c027836 */ /* 0x000fe20000000000 */
[----:B------:R-:W-:Y:S01]  /*ab00*/  FSEL R9, R96, -INF , !P0 ;  /* 0xff80000060097808 */ /* 0x000fe20004000000 */
        /* <DEDUP_REMOVED lines=9> */
[----:B---3--:R-:W-:Y:S01]  /*aba0*/  FSEL R17, R27, -INF , !P6 ;  /* 0xff8000001b117808 */ /* 0x008fe20007000000 */
[----:B------:R-:W-:Y:S01]  /*abb0*/  FMUL.FTZ R72, R72, UR15 ;  /* 0x0000000f48487c20 */ /* 0x000fe20008410000 */
[CC--:B------:R-:W-:Y:S01]  /*abc0*/  ISETP.GE.AND P5, PT, R2.reuse, R3.reuse, PT ;  /* 0x000000030200720c */ /* 0x0c0fe20003fa6270 */
[----:B------:R-:W3:Y:S01]  /*abd0*/  MUFU.TANH R41, R41 ;  /* 0x0000002900297308 */ /* 0x000ee20000002400 */
[-C--:B------:R-:W-:Y:S01]  /*abe0*/  ISETP.GE.AND P6, PT, R2, R104.reuse, PT ;  /* 0x000000680200720c */ /* 0x080fe20003fc6270 */
[----:B------:R-:W-:Y:S01]  /*abf0*/  VIADD R2, R12, 0x20 ;  /* 0x000000200c027836 */ /* 0x000fe20000000000 */
[----:B----4-:R-:W-:Y:S01]  /*ac00*/  FSEL R27, R28, -INF , !P1 ;  /* 0xff8000001c1b7808 */ /* 0x010fe20004800000 */
[----:B------:R-:W-:Y:S01]  /*ac10*/  FMUL.FTZ R73, R73, UR15 ;  /* 0x0000000f49497c20 */ /* 0x000fe20008410000 */
[-C--:B------:R-:W-:Y:S01]  /*ac20*/  ISETP.GE.AND P1, PT, R4, R3.reuse, PT ;  /* 0x000000030400720c */ /* 0x080fe20003f26270 */
[----:B------:R-:W-:Y:S01]  /*ac30*/  FMUL.FTZ R69, R69, UR15 ;  /* 0x0000000f45457c20 */ /* 0x000fe20008410000 */
[----:B------:R-:W-:Y:S01]  /*ac40*/  FSEL R23, R30, -INF , !P5 ;  /* 0xff8000001e177808 */ /* 0x000fe20006800000 */
[----:B------:R-:W4:Y:S01]  /*ac50*/  MUFU.TANH R125, R38 ;  /* 0x00000026007d7308 */ /* 0x000f220000002400 */
[----:B------:R-:W-:Y:S01]  /*ac60*/  FSEL R31, R31, -INF , !P1 ;  /* 0xff8000001f1f7808 */ /* 0x000fe20004800000 */
[----:B------:R-:W-:Y:S01]  /*ac70*/  FMUL.FTZ R74, R74, UR15 ;  /* 0x0000000f4a4a7c20 */ /* 0x000fe20008410000 */
[----:B------:R-:W-:Y:S01]  /*ac80*/  FSEL R29, R29, -INF , !P0 ;  /* 0xff8000001d1d7808 */ /* 0x000fe20004000000 */
[----:B------:R-:W-:Y:S01]  /*ac90*/  FMUL.FTZ R75, R75, UR15 ;  /* 0x0000000f4b4b7c20 */ /* 0x000fe20008410000 */
[-C--:B------:R-:W-:Y:S01]  /*aca0*/  ISETP.GE.AND P5, PT, R2, R3.reuse, PT ;  /* 0x000000030200720c */ /* 0x080fe20003fa6270 */
[----:B------:R-:W-:Y:S01]  /*acb0*/  FMUL.FTZ R70, R70, UR15 ;  /* 0x0000000f46467c20 */ /* 0x000fe20008410000 */
[-C--:B------:R-:W-:Y:S01]  /*acc0*/  ISETP.GE.AND P1, PT, R2, R104.reuse, PT ;  /* 0x000000680200720c */ /* 0x080fe20003f26270 */
[----:B------:R-:W4:Y:S01]  /*acd0*/  MUFU.TANH R111, R39 ;  /* 0x00000027006f7308 */ /* 0x000f220000002400 */
[----:B------:R-:W-:Y:S01]  /*ace0*/  ISETP.GE.AND P0, PT, R4, R104, PT ;  /* 0x000000680400720c */ /* 0x000fe20003f06270 */
[----:B------:R-:W-:Y:S01]  /*acf0*/  VIADD R2, R12, 0x28 ;  /* 0x000000280c027836 */ /* 0x000fe20000000000 */
[----:B------:R-:W-:Y:S01]  /*ad00*/  FSEL R5, R20, -INF , !P6 ;  /* 0xff80000014057808 */ /* 0x000fe20007000000 */
[----:B------:R-:W-:Y:S01]  /*ad10*/  VIADD R4, R12, 0x21 ;  /* 0x000000210c047836 */ /* 0x000fe20000000000 */
[----:B-----5:R-:W-:Y:S01]  /*ad20*/  FSEL R21, R21, -INF , !P0 ;  /* 0xff80000015157808 */ /* 0x020fe20004000000 */
[----:B------:R-:W-:Y:S01]  /*ad30*/  FMUL.FTZ R71, R71, UR15 ;  /* 0x0000000f47477c20 */ /* 0x000fe20008410000 */
        /* <DEDUP_REMOVED lines=8> */
[----:B------:R-:W-:Y:S02]  /*adc0*/  FSEL R135, R135, -INF , !P3 ;  /* 0xff80000087877808 */ /* 0x000fe40005800000 */
[----:B---3--:R-:W-:Y:S02]  /*add0*/  FSEL R41, R41, -INF , !P4 ;  /* 0xff80000029297808 */ /* 0x008fe40006000000 */
[----:B------:R-:W-:-:S02]  /*ade0*/  ISETP.GE.AND P5, PT, R2, R3, PT ;  /* 0x000000030200720c */ /* 0x000fc40003fa6270 */
[-C--:B------:R-:W-:Y:S01]  /*adf0*/  ISETP.GE.AND P3, PT, R2, R104.reuse, PT ;  /* 0x000000680200720c */ /* 0x080fe20003f66270 */
[----:B------:R-:W-:Y:S01]  /*ae00*/  VIADD R2, R12, 0x31 ;  /* 0x000000310c027836 */ /* 0x000fe20000000000 */
[-C--:B------:R-:W-:Y:S01]  /*ae10*/  ISETP.GE.AND P4, PT, R4, R104.reuse, PT ;  /* 0x000000680400720c */ /* 0x080fe20003f86270 */
[----:B------:R-:W3:Y:S01]  /*ae20*/  MUFU.TANH R133, R76 ;  /* 0x0000004c00857308 */ /* 0x000ee20000002400 */
[----:B----4-:R-:W-:Y:S01]  /*ae30*/  FSEL R125, R125, -INF , !P1 ;  /* 0xff8000007d7d7808 */ /* 0x010fe20004800000 */
[----:B------:R-:W-:Y:S01]  /*ae40*/  VIADD R4, R12, 0x30 ;  /* 0x000000300c047836 */ /* 0x000fe20000000000 */
[----:B------:R-:W-:Y:S02]  /*ae50*/  FSEL R111, R111, -INF , !P4 ;  /* 0xff8000006f6f7808 */ /* 0x000fe40006000000 */
[C---:B------:R-:W-:Y:S02]  /*ae60*/  ISETP.GE.AND P1, PT, R2.reuse, R3, PT ;  /* 0x000000030200720c */ /* 0x040fe40003f26270 */
[----:B------:R-:W-:Y:S01]  /*ae70*/  ISETP.GE.AND P4, PT, R2, R104, PT ;  /* 0x000000680200720c */ /* 0x000fe20003f86270 */
[C---:B------:R-:W-:Y:S01]  /*ae80*/  VIADD R2, R12.reuse, 0x38 ;  /* 0x000000380c027836 */ /* 0x040fe20000000000 */
[----:B------:R-:W4:Y:S01]  /*ae90*/  MUFU.TANH R131, R77 ;  /* 0x0000004d00837308 */ /* 0x000f220000002400 */
[----:B-1----:R-:W-:Y:S01]  /*aea0*/  FSEL R109, R109, -INF , !P0 ;  /* 0xff8000006d6d7808 */ /* 0x002fe20004000000 */
[----:B------:R-:W-:-:S02]  /*aeb0*/  VIADD R12, R12, 0x39 ;  /* 0x000000390c0c7836 */ /* 0x000fc40000000000 */
[----:B------:R-:W-:-:S04]  /*aec0*/  ISETP.GE.AND P0, PT, R2, R3, PT ;  /* 0x000000030200720c */ /* 0x000fc80003f06270 */
[----:B------:R-:W1:Y:S01]  /*aed0*/  MUFU.TANH R107, R79 ;  /* 0x0000004f006b7308 */ /* 0x000e620000002400 */
[----:B--2---:R-:W-:Y:S02]  /*aee0*/  FSEL R101, R101, -INF , !P0 ;  /* 0xff80000065657808 */ /* 0x004fe40004000000 */
[----:B------:R-:W-:Y:S02]  /*aef0*/  ISETP.GE.AND P0, PT, R85, 0x2, PT ;  /* 0x000000025500780c */ /* 0x000fe40003f06270 */
[----:B---3--:R-:W-:Y:S02]  /*af00*/  FSEL R133, R133, -INF , !P6 ;  /* 0xff80000085857808 */ /* 0x008fe40007000000 */
[C---:B------:R-:W-:Y:S01]  /*af10*/  ISETP.GE.AND P6, PT, R4.reuse, R3, PT ;  /* 0x000000030400720c */ /* 0x040fe20003fc6270 */
[----:B------:R-:W2:Y:S01]  /*af20*/  MUFU.TANH R103, R72 ;  /* 0x0000004800677308 */ /* 0x000ea20000002400 */
[----:B----4-:R-:W-:Y:S02]  /*af30*/  FSEL R131, R131, -INF , !P5 ;  /* 0xff80000083837808 */ /* 0x010fe40006800000 */
        /* <DEDUP_REMOVED lines=81> */
.L_x_5266:
[----:B------:R-:W1:Y:S02]  /*b450*/  LDC R0, c[0x0][0x248] ;  /* 0x00009200ff007b82 */ /* 0x000e640000000800 */
[----:B-1----:R-:W-:-:S04]  /*b460*/  LEA R0, -R0, RZ, 0x6 ;  /* 0x000000ff00007211 */ /* 0x002fc800078e31ff */
[----:B------:R-:W-:-:S07]  /*b470*/  SHF.R.S32.HI R33, RZ, 0x1f, R0 ;  /* 0x0000001fff217819 */ /* 0x000fce0000011400 */
.L_x_5267:
[C---:B------:R-:W-:Y:S02]  /*b480*/  LEA R124, P5, R0.reuse, R124, 0x1 ;  /* 0x0000007c007c7211 */ /* 0x040fe400078a08ff */
[----:B------:R-:W-:Y:S02]  /*b490*/  IADD3 R2, P4, R0, R90, RZ ;  /* 0x0000005a00027210 */ /* 0x000fe40007f9e0ff */
[----:B------:R-:W-:Y:S01]  /*b4a0*/  IADD3 R90, P3, P1, R90, R0, R53 ;  /* 0x000000005a5a7210 */ /* 0x000fe2000797e035 */
[----:B------:R-:W-:Y:S01]  /*b4b0*/  IMAD.MOV.U32 R38, RZ, RZ, R124 ;  /* 0x000000ffff267224 */ /* 0x000fe200078e007c */
[----:B------:R-:W-:Y:S01]  /*b4c0*/  LEA.HI.X R123, R0, R123, R33, 0x1, P5 ;  /* 0x0000007b007b7211 */ /* 0x000fe200028f0c21 */
[----:B------:R-:W-:Y:S01]  /*b4d0*/  IMAD.X R35, R33, 0x1, R52, P4 ;  /* 0x0000000121237824 */ /* 0x000fe200020e0634 */
[----:B------:R-:W-:Y:S02]  /*b4e0*/  LEA R36, P4, R2, UR12, 0x1 ;  /* 0x0000000c02247c11 */ /* 0x000fe4000f8808ff */
[----:B------:R-:W-:Y:S01]  /*b4f0*/  IADD3.X R33, R52, R33, R54, P3, P1 ;  /* 0x0000002134217210 */ /* 0x000fe20001fe2436 */
[----:B------:R-:W-:Y:S01]  /*b500*/  IMAD.MOV.U32 R39, RZ, RZ, R123 ;  /* 0x000000ffff277224 */ /* 0x000fe200078e007b */
[----:B------:R-:W-:-:S02]  /*b510*/  LEA R34, P3, R53, R124, 0x1 ;  /* 0x0000007c35227211 */ /* 0x000fc400078608ff */
[----:B------:R-:W-:Y:S02]  /*b520*/  LEA R32, P1, R90, UR12, 0x1 ;  /* 0x0000000c5a207c11 */ /* 0x000fe4000f8208ff */
[----:B------:R-:W-:Y:S01]  /*b530*/  LEA.HI.X R37, R2, UR13, R35, 0x1, P4 ;  /* 0x0000000d02257c11 */ /* 0x000fe2000a0f0c23 */
[----:B------:R-:W-:Y:S01]  /*b540*/  @!PT LDS RZ, [RZ] ;  /* 0x00000000fffff984 */ /* 0x000fe20000000800 */
[----:B------:R-:W-:Y:S01]  /*b550*/  @!PT LDS RZ, [RZ] ;  /* 0x00000000fffff984 */ /* 0x000fe20000000800 */
[----:B------:R-:W-:Y:S01]  /*b560*/  @!PT LDS RZ, [RZ] ;  /* 0x00000000fffff984 */ /* 0x000fe20000000800 */
[----:B------:R1:W-:Y:S01]  /*b570*/  LDGSTS.E.BYPASS.LTC128B.128 [R122+0x3000], desc[UR6][R38.64] ;  /* 0x03000000267a7fae */ /* 0x0003e2000b901d46 */
        /* <DEDUP_REMOVED lines=8> */
.L_x_5265:
        /* <DEDUP_REMOVED lines=57> */
[--C-:B------:R-:W-:Y:S01]  /*b990*/  FFMA.FTZ R103, R103, UR8, -R106.reuse ;  /* 0x0000000867677c23 */ /* 0x100fe2000801086a */
[----:B------:R-:W-:Y:S01]  /*b9a0*/  LDSM.16.MT88.4 R28, [R114+0x6400] ;  /* 0x00640000721c783b */ /* 0x000fe20000004200 */
[--C-:B------:R-:W-:Y:S01]  /*b9b0*/  FFMA.FTZ R102, R102, UR8, -R106.reuse ;  /* 0x0000000866667c23 */ /* 0x100fe2000801086a */
[----:B------:R-:W2:Y:S01]  /*b9c0*/  MUFU.EX2 R92, R92 ;  /* 0x0000005c005c7308 */ /* 0x000ea20000000800 */
[----:B------:R-:W-:-:S07]  /*b9d0*/  FFMA.FTZ R101, R101, UR8, -R106 ;  /* 0x0000000865657c23 */ /* 0x000fce000801086a */
        /* <DEDUP_REMOVED lines=17> */
[----:B-1----:R-:W-:Y:S01]  /*baf0*/  F2FP.F16.F32.PACK_AB R50, R34, R91 ;  /* 0x0000005b2232723e */ /* 0x002fe200000000ff */
[--C-:B------:R-:W-:Y:S01]  /*bb00*/  FFMA.FTZ R32, R5, UR8, -R100.reuse ;  /* 0x0000000805207c23 */ /* 0x100fe20008010864 */
[--C-:B------:R-:W-:Y:S01]  /*bb10*/  FFMA.FTZ R25, R21, UR8, -R100.reuse ;  /* 0x0000000815197c23 */ /* 0x100fe20008010864 */
[----:B------:R-:W1:Y:S01]  /*bb20*/  LDSM.16.MT88.4 R40, [R114+0x8000] ;  /* 0x008000007228783b */ /* 0x000e620000004200 */
[--C-:B------:R-:W-:Y:S01]  /*bb30*/  FFMA.FTZ R99, R99, UR8, -R100.reuse ;  /* 0x0000000863637c23 */ /* 0x100fe20008010864 */
[----:B------:R-:W-:Y:S01]  /*bb40*/  FFMA.FTZ R98, R98, UR8, -R100 ;  /* 0x0000000862627c23 */ /* 0x000fe20008010864 */
[----:B------:R-:W-:Y:S01]  /*bb50*/  FADD.FTZ R91, R91, R92 ;  /* 0x0000005c5b5b7221 */ /* 0x000fe20000010000 */
[----:B------:R-:W2:Y:S01]  /*bb60*/  MUFU.EX2 R94, R94 ;  /* 0x0000005e005e7308 */ /* 0x000ea20000000800 */
[----:B------:R-:W3:Y:S02]  /*bb70*/  LDSM.16.MT88.4 R16, [R112+0x8000] ;  /* 0x008000007010783b */ /* 0x000ee40000004200 */
[----:B------:R-:W-:-:S02]  /*bb80*/  FADD.FTZ R34, R34, R91 ;  /* 0x0000005b22227221 */ /* 0x000fc40000010000 */
[----:B------:R-:W-:Y:S03]  /*bb90*/  LDSM.16.MT88.4 R20, [R112+0x6400] ;  /* 0x006400007014783b */ /* 0x000fe60000004200 */
[----:B------:R-:W-:Y:S08]  /*bba0*/  MUFU.EX2 R90, R90 ;  /* 0x0000005a005a7308 */ /* 0x000ff00000000800 */
[----:B------:R-:W4:Y:S01]  /*bbb0*/  MUFU.EX2 R89, R89 ;  /* 0x0000005900597308 */ /* 0x000f220000000800 */
[----:B--2---:R-:W-:Y:S01]  /*bbc0*/  F2FP.F16.F32.PACK_AB R49, R94, R95 ;  /* 0x0000005f5e31723e */ /* 0x004fe200000000ff */
[----:B------:R-:W-:-:S06]  /*bbd0*/  FADD.FTZ R95, R95, R94 ;  /* 0x0000005e5f5f7221 */ /* 0x000fcc0000010000 */
[----:B------:R-:W2:Y:S08]  /*bbe0*/  MUFU.EX2 R26, R26 ;  /* 0x0000001a001a7308 */ /* 0x000eb00000000800 */
[----:B------:R-:W-:Y:S01]  /*bbf0*/  MUFU.EX2 R27, R27 ;  /* 0x0000001b001b7308 */ /* 0x000fe20000000800 */
[----:B----4-:R-:W-:Y:S01]  /*bc00*/  F2FP.F16.F32.PACK_AB R51, R89, R90 ;  /* 0x0000005a5933723e */ /* 0x010fe200000000ff */
[----:B------:R-:W-:-:S04]  /*bc10*/  FADD.FTZ R90, R90, R95 ;  /* 0x0000005f5a5a7221 */ /* 0x000fc80000010000 */
[----:B------:R-:W-:Y:S02]  /*bc20*/  FADD.FTZ R89, R89, R90 ;  /* 0x0000005a59597221 */ /* 0x000fe40000010000 */
        /* <DEDUP_REMOVED lines=9> */
[----:B------:R-:W-:Y:S01]  /*bcc0*/  HMMA.16816.F32 R52, R48, R54, RZ ;  /* 0x000000363034723c */ /* 0x000fe200000018ff */
[----:B----4-:R-:W-:Y:S01]  /*bcd0*/  F2FP.F16.F32.PACK_AB R6, R24, R27 ;  /* 0x0000001b1806723e */ /* 0x010fe200000000ff */
[----:B------:R-:W-:-:S04]  /*bce0*/  FADD.FTZ R27, R27, R26 ;  /* 0x0000001a1b1b7221 */ /* 0x000fc80000010000 */
[----:B-1----:R-:W-:Y:S01]  /*bcf0*/  HMMA.16816.F32 R36, R48, R40, RZ ;  /* 0x000000283024723c */ /* 0x002fe200000018ff */
[----:B------:R-:W-:Y:S01]  /*bd00*/  MUFU.EX2 R32, R32 ;  /* 0x0000002000207308 */ /* 0x000fe20000000800 */
[----:B------:R-:W-:-:S04]  /*bd10*/  FADD.FTZ R27, R24, R27 ;  /* 0x0000001b181b7221 */ /* 0x000fc80000010000 */
[C---:B------:R-:W-:Y:S03]  /*bd20*/  HMMA.16816.F32 R40, R48.reuse, R42, RZ ;  /* 0x0000002a3028723c */ /* 0x040fe600000018ff */
[----:B------:R-:W1:Y:S01]  /*bd30*/  MUFU.EX2 R25, R25 ;  /* 0x0000001900197308 */ /* 0x000e620000000800 */
[C---:B--2---:R-:W-:Y:S01]  /*bd40*/  F2FP.F16.F32.PACK_AB R5, R33.reuse, R88 ;  /* 0x000000582105723e */ /* 0x044fe200000000ff */
[----:B------:R-:W-:Y:S01]  /*bd50*/  FADD.FTZ R88, R88, R89 ;  /* 0x0000005958587221 */ /* 0x000fe20000010000 */
[C---:B------:R-:W-:Y:S03]  /*bd60*/  HMMA.16816.F32 R80, R48.reuse, R76, RZ ;  /* 0x0000004c3050723c */ /* 0x040fe600000018ff */
[----:B------:R-:W-:Y:S02]  /*bd70*/  FADD.FTZ R33, R33, R88 ;  /* 0x0000005821217221 */ /* 0x000fe40000010000 */
[----:B------:R-:W-:Y:S01]  /*bd80*/  MUFU.EX2 R103, R103 ;  /* 0x0000006700677308 */ /* 0x000fe20000000800 */
[C---:B------:R-:W-:Y:S06]  /*bd90*/  HMMA.16816.F32 R72, R48.reuse, R68, RZ ;  /* 0x000000443048723c */ /* 0x040fec00000018ff */
[----:B------:R-:W-:Y:S01]  /*bda0*/  HMMA.16816.F32 R76, R48, R78, RZ ;  /* 0x0000004e304c723c */ /* 0x000fe200000018ff */
[----:B------:R-:W-:Y:S01]  /*bdb0*/  MUFU.EX2 R102, R102 ;  /* 0x0000006600667308 */ /* 0x000fe20000000800 */
[----:B-1----:R-:W-:Y:S01]  /*bdc0*/  F2FP.F16.F32.PACK_AB R7, R25, R32 ;  /* 0x000000201907723e */ /* 0x002fe200000000ff */
[----:B------:R-:W-:-:S03]  /*bdd0*/  FADD.FTZ R32, R32, R33 ;  /* 0x0000002120207221 */ /* 0x000fc60000010000 */
[----:B------:R-:W-:Y:S01]  /*bde0*/  HMMA.16816.F32 R68, R48, R70, RZ ;  /* 0x000000463044723c */ /* 0x000fe200000018ff */
[----:B------:R-:W-:Y:S02]  /*bdf0*/  FADD.FTZ R32, R25, R32 ;  /* 0x0000002019207221 */ /* 0x000fe40000010000 */
[----:B------:R-:W-:Y:S03]  /*be00*/  MUFU.EX2 R101, R101 ;  /* 0x0000006500657308 */ /* 0x000fe60000000800 */
[C---:B------:R-:W-:Y:S05]  /*be10*/  HMMA.16816.F32 R64, R4.reuse, R12, R64 ;  /* 0x0000000c0440723c */ /* 0x040fea0000001840 */
[----:B------:R-:W-:Y:S01]  /*be20*/  MUFU.EX2 R99, R99 ;  /* 0x0000006300637308 */ /* 0x000fe20000000800 */
[C---:B------:R-:W-:Y:S01]  /*be30*/  HMMA.16816.F32 R60, R4.reuse, R14, R60 ;  /* 0x0000000e043c723c */ /* 0x040fe2000000183c */
[----:B------:R-:W1:Y:S05]  /*be40*/  LDSM.16.MT88.4 R12, [R114+0x8400] ;  /* 0x00840000720c783b */ /* 0x000e6a0000004200 */
[C---:B------:R-:W-:Y:S01]  /*be50*/  HMMA.16816.F32 R56, R4.reuse, R8, R56 ;  /* 0x000000080438723c */ /* 0x040fe20000001838 */
[----:B------:R-:W-:Y:S05]  /*be60*/  MUFU.EX2 R98, R98 ;  /* 0x0000006200627308 */ /* 0x000fea0000000800 */
[----:B------:R-:W-:Y:S01]  /*be70*/  HMMA.16816.F32 R52, R4, R10, R52 ;  /* 0x0000000a0434723c */ /* 0x000fe20000001834 */
[----:B------:R-:W2:Y:S05]  /*be80*/  LDSM.16.MT88.4 R8, [R112+0x8400] ;  /* 0x008400007008783b */ /* 0x000eaa0000004200 */
[C---:B---3--:R-:W-:Y:S06]  /*be90*/  HMMA.16816.F32 R44, R48.reuse, R16, RZ ;  /* 0x00000010302c723c */ /* 0x048fec00000018ff */
[----:B------:R-:W-:Y:S01]  /*bea0*/  HMMA.16816.F32 R48, R48, R18, RZ ;  /* 0x000000123030723c */ /* 0x000fe200000018ff */
[----:B------:R-:W-:Y:S05]  /*beb0*/  LDSM.16.MT88.4 R16, [R114+0x6c00] ;  /* 0x006c00007210783b */ /* 0x000fea0000004200 */
[C---:B------:R-:W-:Y:S06]  /*bec0*/  HMMA.16816.F32 R80, R4.reuse, R28, R80 ;  /* 0x0000001c0450723c */ /* 0x040fec0000001850 */
[----:B------:R-:W-:Y:S01]  /*bed0*/  HMMA.16816.F32 R76, R4, R30, R76 ;  /* 0x0000001e044c723c */ /* 0x000fe2000000184c */
[--C-:B------:R-:W-:Y:S01]  /*bee0*/  FFMA.FTZ R29, R135, UR8, -R106.reuse ;  /* 0x00000008871d7c23 */ /* 0x100fe2000801086a */
[----:B------:R-:W-:-:S04]  /*bef0*/  FFMA.FTZ R28, R133, UR8, -R106 ;  /* 0x00000008851c7c23 */ /* 0x000fc8000801086a */
[C---:B-1----:R-:W-:Y:S01]  /*bf00*/  HMMA.16816.F32 R36, R4.reuse, R12, R36 ;  /* 0x0000000c0424723c */ /* 0x042fe20000001824 */
[----:B------:R-:W-:Y:S01]  /*bf10*/  FFMA.FTZ R30, R137, UR8, -R106 ;  /* 0x00000008891e7c23 */ /* 0x000fe2000801086a */
[----:B------:R-:W-:Y:S01]  /*bf20*/  FFMA.FTZ R31, R125, UR8, -R100 ;  /* 0x000000087d1f7c23 */ /* 0x000fe20008010864 */
[----:B------:R-:W-:Y:S03]  /*bf30*/  MUFU.EX2 R29, R29 ;  /* 0x0000001d001d7308 */ /* 0x000fe60000000800 */
[C---:B------:R-:W-:Y:S01]  /*bf40*/  HMMA.16816.F32 R40, R4.reuse, R14, R40 ;  /* 0x0000000e0428723c */ /* 0x040fe20000001828 */
[----:B------:R-:W1:Y:S04]  /*bf50*/  LDSM.16.MT88.4 R12, [R114+0x6800] ;  /* 0x00680000720c783b */ /* 0x000e680000004200 */
[----:B------:R-:W3:Y:S01]  /*bf60*/  MUFU.EX2 R30, R30 ;  /* 0x0000001e001e7308 */ /* 0x000ee20000000800 */
        /* <DEDUP_REMOVED lines=8> */
[----:B------:R-:W-:Y:S01]  /*bff0*/  FFMA.FTZ R20, R107, UR8, -R100 ;  /* 0x000000086b147c23 */ /* 0x000fe20008010864 */
[----:B------:R-:W-:-:S04]  /*c000*/  FFMA.FTZ R106, R105, UR8, -R106 ;  /* 0x00000008696a7c23 */ /* 0x000fc8000801086a */
[--C-:B------:R-:W-:Y:S01]  /*c010*/  FFMA.FTZ R22, R111, UR8, -R100.reuse ;  /* 0x000000086f167c23 */ /* 0x100fe20008010864 */
[----:B------:R-:W-:Y:S01]  /*c020*/  FFMA.FTZ R23, R109, UR8, -R100 ;  /* 0x000000086d177c23 */ /* 0x000fe20008010864 */
[----:B------:R-:W4:Y:S01]  /*c030*/  MUFU.EX2 R21, R21 ;  /* 0x0000001500157308 */ /* 0x000f220000000800 */
[----:B---3--:R-:W-:Y:S01]  /*c040*/  F2FP.F16.F32.PACK_AB R4, R29, R30 ;  /* 0x0000001e1d04723e */ /* 0x008fe200000000ff */
[----:B------:R-:W-:-:S04]  /*c050*/  FADD.FTZ R30, R30, R27 ;  /* 0x0000001b1e1e7221 */ /* 0x000fc80000010000 */
[----:B------:R-:W-:Y:S02]  /*c060*/  FADD.FTZ R29, R29, R30 ;  /* 0x0000001e1d1d7221 */ /* 0x000fe40000010000 */
[----:B------:R-:W3:Y:S08]  /*c070*/  MUFU.EX2 R22, R22 ;  /* 0x0000001600167308 */ /* 0x000ef00000000800 */
[----:B------:R-:W-:Y:S01]  /*c080*/  MUFU.EX2 R23, R23 ;  /* 0x0000001700177308 */ /* 0x000fe20000000800 */
[----:B----4-:R-:W-:Y:S01]  /*c090*/  F2FP.F16.F32.PACK_AB R6, R21, R28 ;  /* 0x0000001c1506723e */ /* 0x010fe200000000ff */
[----:B------:R-:W-:-:S04]  /*c0a0*/  FADD.FTZ R28, R28, R29 ;  /* 0x0000001d1c1c7221 */ /* 0x000fc80000010000 */
[----:B------:R-:W-:Y:S02]  /*c0b0*/  FADD.FTZ R28, R21, R28 ;  /* 0x0000001c151c7221 */ /* 0x000fe40000010000 */
[----:B------:R-:W4:Y:S01]  /*c0c0*/  MUFU.EX2 R20, R20 ;  /* 0x0000001400147308 */ /* 0x000f220000000800 */
[----:B---3--:R-:W-:Y:S01]  /*c0d0*/  F2FP.F16.F32.PACK_AB R5, R22, R31 ;  /* 0x0000001f1605723e */ /* 0x008fe200000000ff */
[----:B------:R-:W-:-:S04]  /*c0e0*/  FADD.FTZ R31, R31, R32 ;  /* 0x000000201f1f7221 */ /* 0x000fc80000010000 */
[----:B------:R-:W-:Y:S02]  /*c0f0*/  FADD.FTZ R22, R22, R31 ;  /* 0x0000001f16167221 */ /* 0x000fe40000010000 */
[----:B------:R-:W3:Y:S01]  /*c100*/  MUFU.EX2 R106, R106 ;  /* 0x0000006a006a7308 */ /* 0x000ee20000000800 */
[----:B----4-:R-:W-:Y:S01]  /*c110*/  F2FP.F16.F32.PACK_AB R7, R20, R23 ;  /* 0x000000171407723e */ /* 0x010fe200000000ff */
        /* <DEDUP_REMOVED lines=16> */
[--C-:B------:R-:W-:Y:S01]  /*c220*/  FFMA.FTZ R12, R97, UR8, -R100.reuse ;  /* 0x00000008610c7c23 */ /* 0x100fe20008010864 */
[----:B------:R-:W-:-:S03]  /*c230*/  FFMA.FTZ R97, R96, UR8, -R100 ;  /* 0x0000000860617c23 */ /* 0x000fc60008010864 */
[----:B------:R1:W-:Y:S01]  /*c240*/  MUFU.EX2 R96, R12 ;  /* 0x0000000c00607308 */ /* 0x0003e20000000800 */
[C---:B--2---:R-:W-:Y:S06]  /*c250*/  HMMA.16816.F32 R44, R4.reuse, R8, R44 ;  /* 0x00000008042c723c */ /* 0x044fec000000182c */
[----:B------:R-:W-:Y:S01]  /*c260*/  HMMA.16816.F32 R48, R4, R10, R48 ;  /* 0x0000000a0430723c */ /* 0x000fe20000001830 */
[----:B------:R-:W2:Y:S01]  /*c270*/  LDSM.16.MT88.4 R8, [R114+0x7c00] ;  /* 0x007c00007208783b */ /* 0x000ea20000004200 */
[----:B------:R-:W4:Y:S05]  /*c280*/  MUFU.EX2 R97, R97 ;  /* 0x0000006100617308 */ /* 0x000f2a0000000800 */
[----:B------:R-:W-:Y:S01]  /*c290*/  F2FP.F16.F32.PACK_AB R4, R102, R103 ;  /* 0x000000676604723e */ /* 0x000fe200000000ff */
[----:B------:R-:W-:Y:S01]  /*c2a0*/  FADD.FTZ R103, R103, R28 ;  /* 0x0000001c67677221 */ /* 0x000fe20000010000 */
[----:B------:R-:W-:Y:S01]  /*c2b0*/  F2FP.F16.F32.PACK_AB R5, R98, R99 ;  /* 0x000000636205723e */ /* 0x000fe200000000ff */
[----:B-1----:R-:W1:Y:S01]  /*c2c0*/  LDSM.16.MT88.4 R12, [R112+0x6c00] ;  /* 0x006c0000700c783b */ /* 0x002e620000004200 */
[----:B---3--:R-:W-:Y:S01]  /*c2d0*/  F2FP.F16.F32.PACK_AB R6, R106, R101 ;  /* 0x000000656a06723e */ /* 0x008fe200000000ff */
[----:B------:R-:W-:Y:S01]  /*c2e0*/  FADD.FTZ R99, R99, R20 ;  /* 0x0000001463637221 */ /* 0x000fe20000010000 */
[----:B------:R-:W-:-:S03]  /*c2f0*/  FADD.FTZ R102, R102, R103 ;  /* 0x0000006766667221 */ /* 0x000fc60000010000 */
[----:B------:R-:W-:Y:S01]  /*c300*/  FADD.FTZ R99, R98, R99 ;  /* 0x0000006362637221 */ /* 0x000fe20000010000 */
[----:B------:R-:W-:Y:S01]  /*c310*/  FADD.FTZ R101, R101, R102 ;  /* 0x0000006665657221 */ /* 0x000fe20000010000 */
[----:B----4-:R-:W-:Y:S02]  /*c320*/  F2FP.F16.F32.PACK_AB R7, R97, R96 ;  /* 0x000000606107723e */ /* 0x010fe400000000ff */
[----:B------:R-:W-:Y:S01]  /*c330*/  FADD.FTZ R96, R96, R99 ;  /* 0x0000006360607221 */ /* 0x000fe20000010000 */
[----:B------:R-:W-:-:S03]  /*c340*/  FADD.FTZ R133, R106, R101 ;  /* 0x000000656a857221 */ /* 0x000fc60000010000 */
[----:B------:R-:W-:Y:S01]  /*c350*/  FADD.FTZ R132, R97, R96 ;  /* 0x0000006061847221 */ /* 0x000fe20000010000 */
        /* <DEDUP_REMOVED lines=84> */
.L_x_5269:
[----:B------:R-:W1:Y:S02]  /*c8a0*/  LDC R6, c[0x0][0x250] ;  /* 0x00009400ff067b82 */ /* 0x000e640000000800 */
[----:B-1----:R-:W-:-:S05]  /*c8b0*/  IMAD.SHL.U32 R7, R6, 0x40, RZ ;  /* 0x0000004006077824 */ /* 0x002fca00078e00ff */
[----:B------:R-:W-:-:S04]  /*c8c0*/  IADD3 R7, -R7, RZ, RZ ;  /* 0x000000ff07077210 */ /* 0x000fc80007ffe1ff */
[----:B------:R-:W-:-:S07]  /*c8d0*/  SHF.R.S32.HI R4, RZ, 0x1f, R7 ;  /* 0x0000001fff047819 */ /* 0x000fce0000011407 */
.L_x_5270:
[----:B------:R-:W1:Y:S01]  /*c8e0*/  LDC R5, c[0x0][0x254] ;  /* 0x00009500ff057b82 */ /* 0x000e620000000800 */
[----:B------:R-:W-:Y:S02]  /*c8f0*/  LEA R9, P1, R6, R7, 0x5 ;  /* 0x0000000706097211 */ /* 0x000fe400078228ff */
[C---:B------:R-:W-:Y:S02]  /*c900*/  LEA R128, P4, R7.reuse, R128, 0x1 ;  /* 0x0000008007807211 */ /* 0x040fe400078808ff */
[-C--:B------:R-:W-:Y:S02]  /*c910*/  IADD3 R8, P3, R7, R86.reuse, RZ ;  /* 0x0000005607087210 */ /* 0x080fe40007f7e0ff */
[----:B------:R-:W-:Y:S02]  /*c920*/  IADD3 R86, P0, R9, R86, RZ ;  /* 0x0000005609567210 */ /* 0x000fe40007f1e0ff */
[----:B------:R-:W-:Y:S01]  /*c930*/  LEA.HI.X R129, R7, R129, R4, 0x1, P4 ;  /* 0x0000008107817211 */ /* 0x000fe200020f0c04 */
[----:B------:R-:W-:Y:S01]  /*c940*/  IMAD.X R7, R4, 0x1, R84, P3 ;  /* 0x0000000104077824 */ /* 0x000fe200018e0654 */
[----:B------:R-:W-:-:S03]  /*c950*/  LEA R16, P3, R6, R128, 0x6 ;  /* 0x0000008006107211 */ /* 0x000fc600078630ff */
[----:B------:R-:W-:Y:S01]  /*c960*/  @!PT LDS RZ, [RZ] ;  /* 0x00000000fffff984 */ /* 0x000fe20000000800 */
[----:B------:R-:W-:Y:S01]  /*c970*/  @!PT LDS RZ, [RZ] ;  /* 0x00000000fffff984 */ /* 0x000fe20000000800 */
[----:B------:R-:W-:Y:S01]  /*c980*/  @!PT LDS RZ, [RZ] ;  /* 0x00000000fffff984 */ /* 0x000fe20000000800 */
[----:B------:R-:W-:Y:S01]  /*c990*/  LDGSTS.E.BYPASS.LTC128B.128 [R122+0x6000], desc[UR6][R128.64] ;  /* 0x06000000807a7fae */ /* 0x000fe2000b901d46 */
[--C-:B-1----:R-:W-:Y:S02]  /*c9a0*/  LEA.HI.X R9, R6, R4, R5.reuse, 0x5, P1 ;  /* 0x0000000406097211 */ /* 0x102fe400008f2c05 */
[----:B------:R-:W-:Y:S02]  /*c9b0*/  LEA R10, P1, R8, UR10, 0x1 ;  /* 0x0000000a080a7c11 */ /* 0x000fe4000f8208ff */
[----:B------:R-:W-:Y:S01]  /*c9c0*/  LEA.HI.X R17, R6, R129, R5, 0x6, P3 ;  /* 0x0000008106117211 */ /* 0x000fe200018f3405 */
[----:B------:R-:W-:Y:S01]  /*c9d0*/  IMAD.X R9, R9, 0x1, R84, P0 ;  /* 0x0000000109097824 */ /* 0x000fe200000e0654 */
[----:B------:R-:W-:Y:S02]  /*c9e0*/  LEA R18, P0, R86, UR10, 0x1 ;  /* 0x0000000a56127c11 */ /* 0x000fe4000f8008ff */
[----:B------:R-:W-:Y:S02]  /*c9f0*/  LEA.HI.X R11, R8, UR11, R7, 0x1, P1 ;  /* 0x0000000b080b7c11 */ /* 0x000fe400088f0c07 */
[----:B------:R-:W-:-:S02]  /*ca00*/  LEA.HI.X R19, R86, UR11, R9, 0x1, P0 ;  /* 0x0000000b56137c11 */ /* 0x000fc400080f0c09 */
[----:B------:R-:W-:Y:S01]  /*ca10*/  ISETP.GE.AND P0, PT, R85, 0x3, PT ;  /* 0x000000035500780c */ /* 0x000fe20003f06270 */
[----:B------:R-:W-:Y:S04]  /*ca20*/  LDGSTS.E.BYPASS.LTC128B.128 [R122+0x7000], desc[UR6][R10.64+0x40] ;  /* 0x070000400a7a7fae */ /* 0x000fe8000b901d46 */
[----:B------:R-:W-:Y:S04]  /*ca30*/  LDGSTS.E.BYPASS.LTC128B.128 [R122+0x8000], desc[UR6][R10.64+0x80] ;  /* 0x080000800a7a7fae */ /* 0x000fe8000b901d46 */
[----:B------:R-:W-:Y:S04]  /*ca40*/  LDGSTS.E.BYPASS.LTC128B.128 [R122+0x6800], desc[UR6][R16.64] ;  /* 0x06800000107a7fae */ /* 0x000fe8000b901d46 */
[----:B------:R-:W-:Y:S04]  /*ca50*/  LDGSTS.E.BYPASS.LTC128B.128 [R122+0x7800], desc[UR6][R18.64+0x40] ;  /* 0x07800040127a7fae */ /* 0x000fe8000b901d46 */
[----:B------:R1:W-:Y:S04]  /*ca60*/  LDGSTS.E.BYPASS.LTC128B.128 [R122+0x8800], desc[UR6][R18.64+0x80] ;  /* 0x08800080127a7fae */ /* 0x0003e8000b901d46 */
[----:B------:R-:W-:Y:S04]  /*ca70*/  LDSM.16.M88.4 R4, [R117] ;  /* 0x000000007504783b */ /* 0x000fe80000000200 */
[----:B------:R-:W2:Y:S04]  /*ca80*/  LDSM.16.M88.4 R28, [R116+0x3000] ;  /* 0x00300000741c783b */ /* 0x000ea80000000200 */
[----:B------:R-:W3:Y:S04]  /*ca90*/  LDSM.16.M88.4 R20, [R116+0x3400] ;  /* 0x003400007414783b */ /* 0x000ee80000000200 */
[----:B------:R-:W1:Y:S04]  /*caa0*/  LDSM.16.M88.4 R12, [R116+0x3800] ;  /* 0x00380000740c783b */ /* 0x000e680000000200 */
[----:B------:R-:W4:Y:S04]  /*cab0*/  LDSM.16.M88.4 R96, [R116+0x3c00] ;  /* 0x003c00007460783b */ /* 0x000f280000000200 */
[----:B------:R-:W-:Y:S04]  /*cac0*/  LDSM.16.M88.4 R88, [R115] ;  /* 0x000000007358783b */ /* 0x000fe80000000200 */
[----:B------:R-:W5:Y:S04]  /*cad0*/  LDSM.16.M88.4 R92, [R113+0x3000] ;  /* 0x00300000715c783b */ /* 0x000f680000000200 */
[----:B------:R-:W5:Y:S04]  /*cae0*/  LDSM.16.M88.4 R100, [R113+0x3400] ;  /* 0x003400007164783b */ /* 0x000f680000000200 */
[----:B------:R-:W0:Y:S01]  /*caf0*/  LDGDEPBAR ;  /* 0x00000000000079af */ /* 0x000e220000000000 */
[C---:B--2---:R-:W-:Y:S06]  /*cb00*/  HMMA.16816.F32 R32, R4.reuse, R28, RZ ;  /* 0x0000001c0420723c */ /* 0x044fec00000018ff */
[C---:B------:R-:W-:Y:S06]  /*cb10*/  HMMA.16816.F32 R28, R4.reuse, R30, RZ ;  /* 0x0000001e041c723c */ /* 0x040fec00000018ff */
[C---:B---3--:R-:W-:Y:S06]  /*cb20*/  HMMA.16816.F32 R24, R4.reuse, R20, RZ ;  /* 0x000000140418723c */ /* 0x048fec00000018ff */
[C---:B-1----:R-:W-:Y:S06]  /*cb30*/  HMMA.16816.F32 R16, R4.reuse, R12, RZ ;  /* 0x0000000c0410723c */ /* 0x042fec00000018ff */
[C---:B------:R-:W-:Y:S06]  /*cb40*/  HMMA.16816.F32 R20, R4.reuse, R22, RZ ;  /* 0x000000160414723c */ /* 0x040fec00000018ff */
[C---:B------:R-:W-:Y:S06]  /*cb50*/  HMMA.16816.F32 R12, R4.reuse, R14, RZ ;  /* 0x0000000e040c723c */ /* 0x040fec00000018ff */
[C---:B----4-:R-:W-:Y:S06]  /*cb60*/  HMMA.16816.F32 R8, R4.reuse, R96, RZ ;  /* 0x000000600408723c */ /* 0x050fec00000018ff */
        /* <DEDUP_REMOVED lines=54> */
[C---:B------:R-:W-:Y:S06]  /*ced0*/  HMMA.16816.F32 R28, R92.reuse, R90, R28 ;  /* 0x0000005a5c1c723c */ /* 0x040fec000000181c */
[----:B-1----:R-:W-:-:S12]  /*cee0*/  HMMA.16816.F32 R24, R92, R96, R24 ;  /* 0x000000605c18723c */ /* 0x002fd80000001818 */
[----:B------:R-:W-:Y:S01]  /*cef0*/  FMUL.FTZ R84, R32, UR15 ;  /* 0x0000000f20547c20 */ /* 0x000fe20008410000 */
[----:B------:R-:W-:Y:S01]  /*cf00*/  FMUL.FTZ R87, R33, UR15 ;  /* 0x0000000f21577c20 */ /* 0x000fe20008410000 */
[----:B------:R-:W-:Y:S01]  /*cf10*/  FMUL.FTZ R86, R34, UR15 ;  /* 0x0000000f22567c20 */ /* 0x000fe20008410000 */
[----:B------:R-:W-:Y:S02]  /*cf20*/  FMUL.FTZ R88, R35, UR15 ;  /* 0x0000000f23587c20 */ /* 0x000fe40008410000 */
[----:B------:R-:W1:Y:S01]  /*cf30*/  LDSM.16.M88.4 R32, [R113+0x5800] ;  /* 0x005800007120783b */ /* 0x000e620000000200 */
[----:B------:R-:W-:Y:S01]  /*cf40*/  HMMA.16816.F32 R20, R92, R98, R20 ;  /* 0x000000625c14723c */ /* 0x000fe20000001814 */
[----:B------:R-:W-:Y:S01]  /*cf50*/  FMUL.FTZ R28, R28, UR15 ;  /* 0x0000000f1c1c7c20 */ /* 0x000fe20008410000 */
[----:B------:R-:W-:Y:S01]  /*cf60*/  MUFU.TANH R87, R87 ;  /* 0x0000005700577308 */ /* 0x000fe20000002400 */
[----:B------:R-:W-:Y:S01]  /*cf70*/  FMUL.FTZ R31, R31, UR15 ;  /* 0x0000000f1f1f7c20 */ /* 0x000fe20008410000 */
[----:B------:R-:W-:Y:S01]  /*cf80*/  FMUL.FTZ R29, R29, UR15 ;  /* 0x0000000f1d1d7c20 */ /* 0x000fe20008410000 */
[----:B------:R-:W-:-:S05]  /*cf90*/  FMUL.FTZ R30, R30, UR15 ;  /* 0x0000000f1e1e7c20 */ /* 0x000fca0008410000 */
[----:B------:R-:W-:Y:S01]  /*cfa0*/  MUFU.TANH R88, R88 ;  /* 0x0000005800587308 */ /* 0x000fe20000002400 */
[----:B------:R-:W-:Y:S01]  /*cfb0*/  FMUL.FTZ R24, R24, UR15 ;  /* 0x0000000f18187c20 */ /* 0x000fe20008410000 */
[----:B------:R-:W-:Y:S01]  /*cfc0*/  FMUL.FTZ R25, R25, UR15 ;  /* 0x0000000f19197c20 */ /* 0x000fe20008410000 */
[----:B------:R-:W-:Y:S01]  /*cfd0*/  FMUL.FTZ R147, R26, UR15 ;  /* 0x0000000f1a937c20 */ /* 0x000fe20008410000 */
[----:B------:R-:W-:-:S04]  /*cfe0*/  FMUL.FTZ R105, R27, UR15 ;  /* 0x0000000f1b697c20 */ /* 0x000fc80008410000 */
[----:B------:R-:W-:Y:S06]  /*cff0*/  MUFU.TANH R103, R24 ;  /* 0x0000001800677308 */ /* 0x000fec0000002400 */
[----:B------:R-:W-:Y:S01]  /*d000*/  FMUL.FTZ R151, R20, UR15 ;  /* 0x0000000f14977c20 */ /* 0x000fe20008410000 */
[----:B------:R-:W-:Y:S01]  /*d010*/  FMUL.FTZ R21, R21, UR15 ;  /* 0x0000000f15157c20 */ /* 0x000fe20008410000 */
[----:B------:R-:W2:Y:S01]  /*d020*/  S2R R20, SR_TID.X ;  /* 0x0000000000147919 */ /* 0x000ea20000002100 */
[----:B------:R-:W-:Y:S01]  /*d030*/  FMUL.FTZ R22, R22, UR15 ;  /* 0x0000000f16167c20 */ /* 0x000fe20008410000 */
[----:B------:R-:W-:Y:S01]  /*d040*/  FMUL.FTZ R23, R23, UR15 ;  /* 0x0000000f17177c20 */ /* 0x000fe20008410000 */
[----:B------:R3:W-:Y:S08]  /*d050*/  MUFU.TANH R107, R25 ;  /* 0x00000019006b7308 */ /* 0x0007f00000002400 */
[----:B------:R-:W4:Y:S01]  /*d060*/  MUFU.TANH R28, R28 ;  /* 0x0000001c001c7308 */ /* 0x000f220000002400 */
[C---:B-1----:R-:W-:Y:S06]  /*d070*/  HMMA.16816.F32 R16, R92.reuse, R32, R16 ;  /* 0x000000205c10723c */ /* 0x042fec0000001810 */
[----:B------:R-:W-:Y:S01]  /*d080*/  HMMA.16816.F32 R12, R92, R34, R12 ;  /* 0x000000225c0c723c */ /* 0x000fe2000000180c */
[----:B---3--:R-:W1:Y:S01]  /*d090*/  LDSM.16.M88.4 R24, [R113+0x5c00] ;  /* 0x005c00007118783b */ /* 0x008e620000000200 */
[----:B------:R-:W-:Y:S01]  /*d0a0*/  MUFU.TANH R31, R31 ;  /* 0x0000001f001f7308 */ /* 0x000fe20000002400 */
[----:B------:R-:W-:-:S07]  /*d0b0*/  DEPBAR.LE SB0, 0x0 ;  /* 0x000080000000791a */ /* 0x000fce0000000000 */
[----:B------:R-:W3:Y:S08]  /*d0c0*/  MUFU.TANH R147, R147 ;  /* 0x0000009300937308 */ /* 0x000ef00000002400 */
[----:B------:R-:W-:Y:S01]  /*d0d0*/  FMUL.FTZ R139, R17, UR15 ;  /* 0x0000000f118b7c20 */ /* 0x000fe20008410000 */
[----:B--2---:R-:W-:Y:S02]  /*d0e0*/  IMAD.SHL.U32 R17, R20, 0x2, RZ ;  /* 0x0000000214117824 */ /* 0x004fe400078e00ff */
[----:B------:R-:W-:Y:S01]  /*d0f0*/  FMUL.FTZ R16, R16, UR15 ;  /* 0x0000000f10107c20 */ /* 0x000fe20008410000 */
[----:B------:R-:W2:Y:S01]  /*d100*/  MUFU.TANH R29, R29 ;  /* 0x0000001d001d7308 */ /* 0x000ea20000002400 */
        /* <DEDUP_REMOVED lines=8> */
[----:B------:R5:W-:Y:S03]  /*d190*/  MUFU.TANH R135, R16 ;  /* 0x0000001000877308 */ /* 0x000be60000002400 */
[----:B------:R-:W-:-:S02]  /*d1a0*/  VIADD R17, R12, 0x8 ;  /* 0x000000080c117836 */ /* 0x000fc40000000000 */
[C---:B------:R-:W-:Y:S02]  /*d1b0*/  VIADD R13, R12.reuse, 0x9 ;  /* 0x000000090c0d7836 */ /* 0x040fe40000000000 */
[----:B------:R-:W-:Y:S01]  /*d1c0*/  VIADD R14, R12, 0x10 ;  /* 0x000000100c0e7836 */ /* 0x000fe20000000000 */
[CC--:B------:R-:W-:Y:S01]  /*d1d0*/  ISETP.GE.AND P4, PT, R17.reuse, R3.reuse, PT ;  /* 0x000000031100720c */ /* 0x0c0fe20003f86270 */
[----:B------:R-:W2:Y:S01]  /*d1e0*/  MUFU.TANH R30, R30 ;  /* 0x0000001e001e7308 */ /* 0x000ea20000002400 */
[-C--:B------:R-:W-:Y:S01]  /*d1f0*/  ISETP.GE.AND P1, PT, R17, R104.reuse, PT ;  /* 0x000000681100720c */ /* 0x080fe20003f26270 */
[C---:B-1----:R-:W-:Y:S01]  /*d200*/  HMMA.16816.F32 R8, R92.reuse, R24, R8 ;  /* 0x000000185c08723c */ /* 0x042fe20000001808 */
[----:B------:R-:W-:Y:S02]  /*d210*/  ISETP.GE.AND P3, PT, R13, R3, PT ;  /* 0x000000030d00720c */ /* 0x000fe40003f66270 */
[----:B----4-:R-:W-:Y:S02]  /*d220*/  FSEL R17, R28, -INF , !P4 ;  /* 0xff8000001c117808 */ /* 0x010fe40006000000 */
[----:B------:R-:W-:Y:S01]  /*d230*/  ISETP.GE.AND P4, PT, R14, R104, PT ;  /* 0x000000680e00720c */ /* 0x000fe20003f86270 */
[----:B-----5:R-:W-:Y:S01]  /*d240*/  VIADD R16, R12, 0x1 ;  /* 0x000000010c107836 */ /* 0x020fe20000000000 */
[----:B------:R-:W-:Y:S01]  /*d250*/  HMMA.16816.F32 R4, R92, R26, R4 ;  /* 0x0000001a5c04723c */ /* 0x000fe20000001804 */
[----:B------:R-:W-:Y:S01]  /*d260*/  MUFU.TANH R149, R21 ;  /* 0x0000001500957308 */ /* 0x000fe20000002400 */
[----:B---3--:R-:W-:-:S02]  /*d270*/  FSEL R147, R147, -INF , !P4 ;  /* 0xff80000093937808 */ /* 0x008fc40006000000 */
[CC--:B------:R-:W-:Y:S02]  /*d280*/  ISETP.GE.AND P5, PT, R16.reuse, R3.reuse, PT ;  /* 0x000000031000720c */ /* 0x0c0fe40003fa6270 */
[-C--:B------:R-:W-:Y:S01]  /*d290*/  ISETP.GE.AND P6, PT, R16, R104.reuse, PT ;  /* 0x000000681000720c */ /* 0x080fe20003fc6270 */
[----:B------:R-:W-:Y:S01]  /*d2a0*/  VIADD R16, R12, 0x11 ;  /* 0x000000110c107836 */ /* 0x000fe20000000000 */
[----:B------:R-:W-:Y:S01]  /*d2b0*/  FSEL R87, R87, -INF , !P5 ;  /* 0xff80000057577808 */ /* 0x000fe20006800000 */
[----:B------:R-:W1:Y:S01]  /*d2c0*/  MUFU.TANH R145, R22 ;  /* 0x0000001600917308 */ /* 0x000e620000002400 */
[-C--:B------:R-:W-:Y:S02]  /*d2d0*/  ISETP.GE.AND P5, PT, R13, R104.reuse, PT ;  /* 0x000000680d00720c */ /* 0x080fe40003fa6270 */
[----:B------:R-:W-:Y:S02]  /*d2e0*/  FSEL R13, R88, -INF , !P6 ;  /* 0xff800000580d7808 */ /* 0x000fe40007000000 */
[-C--:B------:R-:W-:Y:S01]  /*d2f0*/  ISETP.GE.AND P6, PT, R14, R3.reuse, PT ;  /* 0x000000030e00720c */ /* 0x080fe20003fc6270 */
[----:B------:R-:W-:Y:S01]  /*d300*/  VIADD R14, R12, 0x18 ;  /* 0x000000180c0e7836 */ /* 0x000fe20000000000 */
[----:B------:R-:W-:Y:S01]  /*d310*/  FSEL R31, R31, -INF , !P5 ;  /* 0xff8000001f1f7808 */ /* 0x000fe20006800000 */
[----:B------:R-:W3:Y:S01]  /*d320*/  MUFU.TANH R105, R105 ;  /* 0x0000006900697308 */ /* 0x000ee20000002400 */
[----:B------:R-:W-:Y:S01]  /*d330*/  FSEL R103, R103, -INF , !P6 ;  /* 0xff80000067677808 */ /* 0x000fe20007000000 */
[----:B------:R-:W-:Y:S01]  /*d340*/  FMUL.FTZ R8, R8, UR15 ;  /* 0x0000000f08087c20 */ /* 0x000fe20008410000 */
[CC--:B------:R-:W-:Y:S01]  /*d350*/  ISETP.GE.AND P5, PT, R14.reuse, R3.reuse, PT ;  /* 0x000000030e00720c */ /* 0x0c0fe20003fa6270 */
[----:B------:R-:W-:Y:S01]  /*d360*/  FMUL.FTZ R98, R9, UR15 ;  /* 0x0000000f09627c20 */ /* 0x000fe20008410000 */
[-C--:B------:R-:W-:Y:S01]  /*d370*/  ISETP.GE.AND P6, PT, R14, R104.reuse, PT ;  /* 0x000000680e00720c */ /* 0x080fe20003fc6270 */
[----:B------:R-:W-:Y:S01]  /*d380*/  VIADD R14, R12, 0x19 ;  /* 0x000000190c0e7836 */ /* 0x000fe20000000000 */
[----:B--2---:R-:W-:Y:S01]  /*d390*/  FSEL R29, R29, -INF , !P3 ;  /* 0xff8000001d1d7808 */ /* 0x004fe20005800000 */
[----:B------:R-:W2:Y:S01]  /*d3a0*/  MUFU.TANH R151, R151 ;  /* 0x0000009700977308 */ /* 0x000ea20000002400 */
[-C--:B------:R-:W-:Y:S01]  /*d3b0*/  ISETP.GE.AND P3, PT, R16, R104.reuse, PT ;  /* 0x000000681000720c */ /* 0x080fe20003f66270 */
[----:B------:R-:W-:Y:S01]  /*d3c0*/  VIADD R9, R12, 0x20 ;  /* 0x000000200c097836 */ /* 0x000fe20000000000 */
[-C--:B------:R-:W-:Y:S01]  /*d3d0*/  ISETP.GE.AND P4, PT, R14, R3.reuse, PT ;  /* 0x000000030e00720c */ /* 0x080fe20003f86270 */
[----:B------:R-:W-:Y:S01]  /*d3e0*/  FMUL.FTZ R10, R10, UR15 ;  /* 0x0000000f0a0a7c20 */ /* 0x000fe20008410000 */
[----:B------:R-:W-:Y:S01]  /*d3f0*/  FSEL R15, R30, -INF , !P1 ;  /* 0xff8000001e0f7808 */ /* 0x000fe20004800000 */
[----:B------:R-:W-:Y:S01]  /*d400*/  FMUL.FTZ R100, R4, UR15 ;  /* 0x0000000f04647c20 */ /* 0x000fe20008410000 */
[-C--:B------:R-:W-:Y:S01]  /*d410*/  ISETP.GE.AND P1, PT, R16, R3.reuse, PT ;  /* 0x000000031000720c */ /* 0x080fe20003f26270 */
[----:B------:R-:W-:Y:S01]  /*d420*/  MUFU.TANH R139, R139 ;  /* 0x0000008b008b7308 */ /* 0x000fe20000002400 */
[----:B-1----:R-:W-:Y:S01]  /*d430*/  FSEL R145, R145, -INF , !P6 ;  /* 0xff80000091917808 */ /* 0x002fe20007000000 */
[----:B------:R-:W-:Y:S01]  /*d440*/  FMUL.FTZ R11, R11, UR15 ;  /* 0x0000000f0b0b7c20 */ /* 0x000fe20008410000 */
[----:B------:R-:W-:Y:S01]  /*d450*/  FSEL R149, R149, -INF , !P4 ;  /* 0xff80000095957808 */ /* 0x000fe20006000000 */
[----:B------:R-:W-:Y:S01]  /*d460*/  FMUL.FTZ R5, R5, UR15 ;  /* 0x0000000f05057c20 */ /* 0x000fe20008410000 */
[----:B---3--:R-:W-:Y:S01]  /*d470*/  FSEL R105, R105, -INF , !P3 ;  /* 0xff80000069697808 */ /* 0x008fe20005800000 */
[----:B------:R-:W-:Y:S01]  /*d480*/  FMUL.FTZ R6, R6, UR15 ;  /* 0x0000000f06067c20 */ /* 0x000fe20008410000 */
[----:B------:R-:W-:Y:S01]  /*d490*/  ISETP.GE.AND P3, PT, R9, R3, PT ;  /* 0x000000030900720c */ /* 0x000fe20003f66270 */
[----:B------:R-:W1:Y:S01]  /*d4a0*/  MUFU.TANH R137, R18 ;  /* 0x0000001200897308 */ /* 0x000e620000002400 */
[----:B--2---:R-:W-:Y:S01]  /*d4b0*/  FSEL R151, R151, -INF , !P5 ;  /* 0xff80000097977808 */ /* 0x004fe20006800000 */
[----:B------:R-:W-:Y:S01]  /*d4c0*/  FMUL.FTZ R7, R7, UR15 ;  /* 0x0000000f07077c20 */ /* 0x000fe20008410000 */
[-C--:B------:R-:W-:Y:S01]  /*d4d0*/  ISETP.GE.AND P5, PT, R9, R104.reuse, PT ;  /* 0x000000680900720c */ /* 0x080fe20003fa6270 */
[C---:B------:R-:W-:Y:S01]  /*d4e0*/  VIADD R9, R12.reuse, 0x28 ;  /* 0x000000280c097836 */ /* 0x040fe20000000000 */
[----:B------:R-:W-:Y:S01]  /*d4f0*/  FSEL R107, R107, -INF , !P1 ;  /* 0xff8000006b6b7808 */ /* 0x000fe20004800000 */
[----:B------:R-:W-:Y:S01]  /*d500*/  VIADD R4, R12, 0x31 ;  /* 0x000000310c047836 */ /* 0x000fe20000000000 */
[----:B------:R-:W-:Y:S01]  /*d510*/  ISETP.GE.AND P1, PT, R14, R104, PT ;  /* 0x000000680e00720c */ /* 0x000fe20003f26270 */
[----:B------:R-:W2:Y:S01]  /*d520*/  MUFU.TANH R109, R23 ;  /* 0x00000017006d7308 */ /* 0x000ea20000002400 */
[----:B------:R-:W-:-:S02]  /*d530*/  FSEL R135, R135, -INF , !P3 ;  /* 0xff80000087877808 */ /* 0x000fc40005800000 */
[----:B------:R-:W-:-:S05]  /*d540*/  ISETP.GE.AND P3, PT, R9, R104, PT ;  /* 0x000000680900720c */ /* 0x000fca0003f66270 */
[----:B------:R-:W-:Y:S01]  /*d550*/  MUFU.TANH R131, R19 ;  /* 0x0000001300837308 */ /* 0x000fe20000002400 */
[----:B-1----:R-:W-:-:S07]  /*d560*/  FSEL R137, R137, -INF , !P5 ;  /* 0xff80000089897808 */ /* 0x002fce0006800000 */
[----:B------:R-:W-:Y:S01]  /*d570*/  MUFU.TANH R143, R143 ;  /* 0x0000008f008f7308 */ /* 0x000fe20000002400 */
[----:B--2---:R-:W-:Y:S02]  /*d580*/  FSEL R109, R109, -INF , !P1 ;  /* 0xff8000006d6d7808 */ /* 0x004fe40004800000 */
[----:B------:R-:W-:-:S05]  /*d590*/  ISETP.GE.AND P1, PT, R9, R3, PT ;  /* 0x000000030900720c */ /* 0x000fca0003f26270 */
[----:B------:R-:W1:Y:S08]  /*d5a0*/  MUFU.TANH R111, R111 ;  /* 0x0000006f006f7308 */ /* 0x000e700000002400 */
[----:B------:R2:W-:Y:S08]  /*d5b0*/  MUFU.TANH R99, R8 ;  /* 0x0000000800637308 */ /* 0x0005f00000002400 */
[----:B------:R-:W3:Y:S01]  /*d5c0*/  MUFU.TANH R141, R141 ;  /* 0x0000008d008d7308 */ /* 0x000ee20000002400 */
[----:B-1----:R-:W-:-:S02]  /*d5d0*/  FSEL R111, R111, -INF , !P3 ;  /* 0xff8000006f6f7808 */ /* 0x002fc40005800000 */
[----:B------:R-:W-:-:S05]  /*d5e0*/  ISETP.GE.AND P3, PT, R4, R3, PT ;  /* 0x000000030400720c */ /* 0x000fca0003f66270 */
[----:B------:R-:W1:Y:S01]  /*d5f0*/  MUFU.TANH R125, R125 ;  /* 0x0000007d007d7308 */ /* 0x000e620000002400 */
[----:B--2---:R-:W-:-:S05]  /*d600*/  VIADD R8, R12, 0x21 ;  /* 0x000000210c087836 */ /* 0x004fca0000000000 */
[CC--:B------:R-:W-:Y:S02]  /*d610*/  ISETP.GE.AND P6, PT, R8.reuse, R3.reuse, PT ;  /* 0x000000030800720c */ /* 0x0c0fe40003fc6270 */
[----:B------:R-:W2:Y:S01]  /*d620*/  MUFU.TANH R97, R10 ;  /* 0x0000000a00617308 */ /* 0x000ea20000002400 */
[-C--:B------:R-:W-:Y:S01]  /*d630*/  ISETP.GE.AND P4, PT, R8, R104.reuse, PT ;  /* 0x000000680800720c */ /* 0x080fe20003f86270 */
[----:B------:R-:W-:Y:S01]  /*d640*/  VIADD R8, R12, 0x29 ;  /* 0x000000290c087836 */ /* 0x000fe20000000000 */
[----:B------:R-:W-:Y:S02]  /*d650*/  FSEL R139, R139, -INF , !P6 ;  /* 0xff8000008b8b7808 */ /* 0x000fe40007000000 */
[----:B------:R-:W-:Y:S02]  /*d660*/  FSEL R131, R131, -INF , !P4 ;  /* 0xff80000083837808 */ /* 0x000fe40006000000 */
[C---:B------:R-:W-:Y:S01]  /*d670*/  ISETP.GE.AND P5, PT, R8.reuse, R3, PT ;  /* 0x000000030800720c */ /* 0x040fe20003fa6270 */
[----:B------:R-:W4:Y:S01]  /*d680*/  MUFU.TANH R98, R98 ;  /* 0x0000006200627308 */ /* 0x000f220000002400 */
[----:B------:R-:W-:Y:S01]  /*d690*/  ISETP.GE.AND P6, PT, R8, R104, PT ;  /* 0x000000680800720c */ /* 0x000fe20003fc6270 */
[----:B------:R-:W-:Y:S01]  /*d6a0*/  VIADD R8, R12, 0x30 ;  /* 0x000000300c087836 */ /* 0x000fe20000000000 */
[----:B------:R-:W-:-:S02]  /*d6b0*/  FSEL R143, R143, -INF , !P5 ;  /* 0xff8000008f8f7808 */ /* 0x000fc40006800000 */
[----:B---3--:R-:W-:Y:S02]  /*d6c0*/  FSEL R141, R141, -INF , !P1 ;  /* 0xff8000008d8d7808 */ /* 0x008fe40004800000 */
[-C--:B------:R-:W-:Y:S01]  /*d6d0*/  ISETP.GE.AND P4, PT, R8, R3.reuse, PT ;  /* 0x000000030800720c */ /* 0x080fe20003f86270 */
[----:B------:R-:W3:Y:S01]  /*d6e0*/  MUFU.TANH R93, R11 ;  /* 0x0000000b005d7308 */ /* 0x000ee20000002400 */
[-C--:B------:R-:W-:Y:S01]  /*d6f0*/  ISETP.GE.AND P5, PT, R4, R104.reuse, PT ;  /* 0x000000680400720c */ /* 0x080fe20003fa6270 */
[----:B------:R-:W-:Y:S01]  /*d700*/  VIADD R4, R12, 0x38 ;  /* 0x000000380c047836 */ /* 0x000fe20000000000 */
[----:B------:R-:W-:Y:S02]  /*d710*/  ISETP.GE.AND P1, PT, R8, R104, PT ;  /* 0x000000680800720c */ /* 0x000fe40003f26270 */
[----:B-1----:R-:W-:Y:S02]  /*d720*/  FSEL R125, R125, -INF , !P6 ;  /* 0xff8000007d7d7808 */ /* 0x002fe40007000000 */
[----:B------:R-:W-:Y:S01]  /*d730*/  FSEL R99, R99, -INF , !P4 ;  /* 0xff80000063637808 */ /* 0x000fe20006000000 */
[----:B------:R-:W1:Y:S01]  /*d740*/  MUFU.TANH R100, R100 ;  /* 0x0000006400647308 */ /* 0x000e620000002400 */
[----:B------:R-:W-:-:S02]  /*d750*/  ISETP.GE.AND P6, PT, R12, R3, PT ;  /* 0x000000030c00720c */ /* 0x000fc40003fc6270 */
[CC--:B------:R-:W-:Y:S01]  /*d760*/  ISETP.GE.AND P4, PT, R12.reuse, R104.reuse, PT ;  /* 0x000000680c00720c */ /* 0x0c0fe20003f86270 */
[----:B------:R-:W-:Y:S01]  /*d770*/  VIADD R12, R12, 0x39 ;  /* 0x000000390c0c7836 */ /* 0x000fe20000000000 */
[----:B--2---:R-:W-:Y:S02]  /*d780*/  FSEL R97, R97, -INF , !P1 ;  /* 0xff80000061617808 */ /* 0x004fe40004800000 */
[----:B------:R-:W-:Y:S01]  /*d790*/  ISETP.GE.AND P1, PT, R4, R3, PT ;  /* 0x000000030400720c */ /* 0x000fe20003f26270 */
[----:B------:R-:W-:Y:S01]  /*d7a0*/  MUFU.TANH R84, R84 ;  /* 0x0000005400547308 */ /* 0x000fe20000002400 */
[----:B----4-:R-:W-:Y:S02]  /*d7b0*/  FSEL R98, R98, -INF , !P3 ;  /* 0xff80000062627808 */ /* 0x010fe40005800000 */
[----:B---3--:R-:W-:Y:S01]  /*d7c0*/  FSEL R93, R93, -INF , !P5 ;  /* 0xff8000005d5d7808 */ /* 0x008fe20006800000 */
[----:B------:R-:W-:Y:S01]  /*d7d0*/  BAR.SYNC.DEFER_BLOCKING 0x0 ;  /* 0x0000000000007b1d */ /* 0x000fe20000010000 */
[----:B------:R-:W-:-:S02]  /*d7e0*/  ISETP.GE.AND P3, PT, R4, R104, PT ;  /* 0x000000680400720c */ /* 0x000fc40003f66270 */
[----:B------:R-:W-:Y:S02]  /*d7f0*/  ISETP.GE.AND P5, PT, R12, R3, PT ;  /* 0x000000030c00720c */ /* 0x000fe40003fa6270 */
[----:B-1----:R-:W-:Y:S01]  /*d800*/  FSEL R100, R100, -INF , !P1 ;  /* 0xff80000064647808 */ /* 0x002fe20004800000 */
[----:B------:R-:W1:Y:S01]  /*d810*/  MUFU.TANH R86, R86 ;  /* 0x0000005600567308 */ /* 0x000e620000002400 */
[----:B------:R-:W-:-:S07]  /*d820*/  ISETP.GE.AND P1, PT, R12, R104, PT ;  /* 0x000000680c00720c */ /* 0x000fce0003f26270 */
[----:B------:R2:W3:Y:S08]  /*d830*/  MUFU.TANH R101, R5 ;  /* 0x0000000500657308 */ /* 0x0004f00000002400 */
[----:B------:R-:W4:Y:S01]  /*d840*/  MUFU.TANH R95, R6 ;  /* 0x00000006005f7308 */ /* 0x000f220000002400 */
[----:B-1----:R-:W-:-:S07]  /*d850*/  FSEL R3, R86, -INF , !P4 ;  /* 0xff80000056037808 */ /* 0x002fce0006000000 */
[----:B------:R-:W1:Y:S01]  /*d860*/  MUFU.TANH R94, R7 ;  /* 0x00000007005e7308 */ /* 0x000e620000002400 */
[----:B--2---:R-:W-:Y:S02]  /*d870*/  FSEL R5, R84, -INF , !P6 ;  /* 0xff80000054057808 */ /* 0x004fe40007000000 */
[----:B---3--:R-:W-:Y:S02]  /*d880*/  FSEL R101, R101, -INF , !P5 ;  /* 0xff80000065657808 */ /* 0x008fe40006800000 */
[----:B----4-:R-:W-:Y:S02]  /*d890*/  FSEL R95, R95, -INF , !P3 ;  /* 0xff8000005f5f7808 */ /* 0x010fe40005800000 */
[----:B-1----:R-:W-:Y:S01]  /*d8a0*/  FSEL R94, R94, -INF , !P1 ;  /* 0xff8000005e5e7808 */ /* 0x002fe20004800000 */
        /* <DEDUP_REMOVED lines=64> */
.L_x_5272:
[----:B------:R-:W1:Y:S02]  /*dcb0*/  LDC R4, c[0x0][0x248] ;  /* 0x00009200ff047b82 */ /* 0x000e640000000800 */
[----:B-1----:R-:W-:-:S05]  /*dcc0*/  IMAD.SHL.U32 R7, R4, 0x40, RZ ;  /* 0x0000004004077824 */ /* 0x002fca00078e00ff */
[----:B------:R-:W-:-:S04]  /*dcd0*/  IADD3 R7, -R7, RZ, RZ ;  /* 0x000000ff07077210 */ /* 0x000fc80007ffe1ff */
[----:B------:R-:W-:-:S07]  /*dce0*/  SHF.R.S32.HI R8, RZ, 0x1f, R7 ;  /* 0x0000001fff087819 */ /* 0x000fce0000011407 */
.L_x_5273:
[----:B------:R-:W1:Y:S01]  /*dcf0*/  LDC R6, c[0x0][0x24c] ;  /* 0x00009300ff067b82 */ /* 0x000e620000000800 */
[----:B------:R-:W-:-:S04]  /*dd00*/  LEA R124, P0, R7, R124, 0x1 ;  /* 0x0000007c077c7211 */ /* 0x000fc800078008ff */
[----:B------:R-:W-:Y:S02]  /*dd10*/  LEA.HI.X R123, R7, R123, R8, 0x1, P0 ;  /* 0x0000007b077b7211 */ /* 0x000fe400000f0c08 */
[----:B------:R-:W-:-:S03]  /*dd20*/  LEA R8, P0, R4, R124, 0x6 ;  /* 0x0000007c04087211 */ /* 0x000fc600078030ff */
[----:B------:R-:W-:Y:S01]  /*dd30*/  IMAD.MOV.U32 R7, RZ, RZ, R123 ;  /* 0x000000ffff077224 */ /* 0x000fe200078e007b */
[----:B-1----:R-:W-:Y:S01]  /*dd40*/  LEA.HI.X R9, R4, R123, R6, 0x6, P0 ;  /* 0x0000007b04097211 */ /* 0x002fe200000f3406 */
[----:B------:R-:W-:-:S05]  /*dd50*/  IMAD.MOV.U32 R6, RZ, RZ, R124 ;  /* 0x000000ffff067224 */ /* 0x000fca00078e007c */
        /* <DEDUP_REMOVED lines=10> */
.L_x_5271:
[----:B------:R-:W-:Y:S01]  /*de00*/  FMNMX.FTZ R4, R2, R5, !PT ;  /* 0x0000000502047209 */ /* 0x000fe20007810000 */
[----:B------:R-:W-:Y:S01]  /*de10*/  LDSM.16.MT88.4 R20, [R112+0x6000] ;  /* 0x006000007014783b */ /* 0x000fe20000004200 */
        /* <DEDUP_REMOVED lines=48> */
[----:B------:R-:W-:Y:S01]  /*e120*/  FFMA.FTZ R87, R87, UR8, -R102 ;  /* 0x0000000857577c23 */ /* 0x000fe20008010866 */
[--C-:B------:R-:W-:Y:S01]  /*e130*/  FFMA.FTZ R31, R31, UR8, -R96.reuse ;  /* 0x000000081f1f7c23 */ /* 0x100fe20008010860 */
[----:B------:R-:W-:Y:S01]  /*e140*/  FFMA.FTZ R91, R3, UR8, -R96 ;  /* 0x00000008035b7c23 */ /* 0x000fe20008010860 */
[----:B------:R-:W-:Y:S01]  /*e150*/  FADD.FTZ R92, R2, -R5 ;  /* 0x80000005025c7221 */ /* 0x000fe20000010000 */
[----:B------:R-:W-:Y:S01]  /*e160*/  FSEL R5, R88, RZ, P0 ;  /* 0x000000ff58057208 */ /* 0x000fe20000000000 */
[----:B------:R1:W-:Y:S01]  /*e170*/  MUFU.EX2 R2, R31 ;  /* 0x0000001f00027308 */ /* 0x0003e20000000800 */
[----:B------:R-:W-:Y:S01]  /*e180*/  FFMA.FTZ R86, R17, UR8, -R102 ;  /* 0x0000000811567c23 */ /* 0x000fe20008010866 */
[----:B------:R-:W-:Y:S01]  /*e190*/  FMUL.FTZ R92, R92, UR8 ;  /* 0x000000085c5c7c20 */ /* 0x000fe20008410000 */
[--C-:B------:R-:W-:Y:S01]  /*e1a0*/  FFMA.FTZ R84, R13, UR8, -R96.reuse ;  /* 0x000000080d547c23 */ /* 0x100fe20008010860 */
[----:B------:R-:W-:Y:S01]  /*e1b0*/  FADD.FTZ R0, R0, -R5 ;  /* 0x8000000500007221 */ /* 0x000fe20000010000 */
[----:B------:R-:W-:Y:S01]  /*e1c0*/  FFMA.FTZ R3, R15, UR8, -R96 ;  /* 0x000000080f037c23 */ /* 0x000fe20008010860 */
[--C-:B------:R-:W-:Y:S01]  /*e1d0*/  FFMA.FTZ R108, R103, UR8, -R102.reuse ;  /* 0x00000008676c7c23 */ /* 0x100fe20008010866 */
[----:B------:R-:W-:Y:S01]  /*e1e0*/  LDSM.16.MT88.4 R12, [R114+0x6000] ;  /* 0x00600000720c783b */ /* 0x000fe20000004200 */
[----:B------:R-:W-:Y:S01]  /*e1f0*/  FMUL.FTZ R0, R0, UR8 ;  /* 0x0000000800007c20 */ /* 0x000fe20008410000 */
[----:B------:R-:W2:Y:S01]  /*e200*/  MUFU.EX2 R92, R92 ;  /* 0x0000005c005c7308 */ /* 0x000ea20000000800 */
[--C-:B------:R-:W-:Y:S01]  /*e210*/  FFMA.FTZ R107, R107, UR8, -R102.reuse ;  /* 0x000000086b6b7c23 */ /* 0x100fe20008010866 */
[--C-:B------:R-:W-:Y:S01]  /*e220*/  FFMA.FTZ R104, R151, UR8, -R102.reuse ;  /* 0x0000000897687c23 */ /* 0x100fe20008010866 */
[----:B------:R-:W-:Y:S01]  /*e230*/  FFMA.FTZ R103, R149, UR8, -R102 ;  /* 0x0000000895677c23 */ /* 0x000fe20008010866 */
[--C-:B------:R-:W-:Y:S01]  /*e240*/  FFMA.FTZ R106, R147, UR8, -R96.reuse ;  /* 0x00000008936a7c23 */ /* 0x100fe20008010860 */
[--C-:B------:R-:W-:Y:S01]  /*e250*/  FFMA.FTZ R105, R105, UR8, -R96.reuse ;  /* 0x0000000869697c23 */ /* 0x100fe20008010860 */
[--C-:B------:R-:W-:Y:S01]  /*e260*/  FFMA.FTZ R110, R145, UR8, -R96.reuse ;  /* 0x00000008916e7c23 */ /* 0x100fe20008010860 */
[----:B------:R-:W-:Y:S01]  /*e270*/  FFMA.FTZ R109, R109, UR8, -R96 ;  /* 0x000000086d6d7c23 */ /* 0x000fe20008010860 */
[----:B-1----:R-:W1:Y:S01]  /*e280*/  LDSM.16.MT88.4 R28, [R114+0x7000] ;  /* 0x00700000721c783b */ /* 0x002e620000004200 */
[----:B------:R-:W3:Y:S01]  /*e290*/  MUFU.EX2 R0, R0 ;  /* 0x0000000000007308 */ /* 0x000ee20000000800 */
[--C-:B------:R-:W-:Y:S01]  /*e2a0*/  FFMA.FTZ R134, R135, UR8, -R102.reuse ;  /* 0x0000000887867c23 */ /* 0x100fe20008010866 */
[--C-:B------:R-:W-:Y:S01]  /*e2b0*/  FFMA.FTZ R139, R139, UR8, -R102.reuse ;  /* 0x000000088b8b7c23 */ /* 0x100fe20008010866 */
[--C-:B------:R-:W-:Y:S01]  /*e2c0*/  FFMA.FTZ R130, R141, UR8, -R102.reuse ;  /* 0x000000088d827c23 */ /* 0x100fe20008010866 */
[----:B------:R-:W-:Y:S01]  /*e2d0*/  FFMA.FTZ R135, R143, UR8, -R102 ;  /* 0x000000088f877c23 */ /* 0x000fe20008010866 */
        /* <DEDUP_REMOVED lines=51> */
[----:B------:R-:W4:Y:S01]  /*e610*/  MUFU.EX2 R3, R3 ;  /* 0x0000000300037308 */ /* 0x000f220000000800 */
        /* <DEDUP_REMOVED lines=8> */
[----:B--2---:R-:W-:Y:S01]  /*e6a0*/  F2FP.F16.F32.PACK_AB R5, R84, R91 ;  /* 0x0000005b5405723e */ /* 0x004fe200000000ff */
[-C--:B------:R-:W-:Y:S01]  /*e6b0*/  FMUL.FTZ R50, R50, R0.reuse ;  /* 0x0000000032327220 */ /* 0x080fe20000410000 */
[----:B------:R-:W-:Y:S01]  /*e6c0*/  FMUL.FTZ R51, R51, R0 ;  /* 0x0000000033337220 */ /* 0x000fe20000410000 */
[----:B------:R-:W-:Y:S01]  /*e6d0*/  FFMA.FTZ R136, R125, UR8, -R96 ;  /* 0x000000087d887c23 */ /* 0x000fe20008010860 */
[--C-:B------:R-:W-:Y:S01]  /*e6e0*/  FFMA.FTZ R99, R99, UR8, -R102.reuse ;  /* 0x0000000863637c23 */ /* 0x100fe20008010866 */
[--C-:B------:R-:W-:Y:S01]  /*e6f0*/  FFMA.FTZ R98, R98, UR8, -R102.reuse ;  /* 0x0000000862627c23 */ /* 0x100fe20008010866 */
[--C-:B------:R-:W-:Y:S01]  /*e700*/  FFMA.FTZ R100, R100, UR8, -R102.reuse ;  /* 0x0000000864647c23 */ /* 0x100fe20008010866 */
[----:B------:R-:W2:Y:S01]  /*e710*/  MUFU.EX2 R107, R107 ;  /* 0x0000006b006b7308 */ /* 0x000ea20000000800 */
[----:B----4-:R-:W-:Y:S01]  /*e720*/  F2FP.F16.F32.PACK_AB R7, R2, R3 ;  /* 0x000000030207723e */ /* 0x010fe200000000ff */
[----:B------:R-:W-:Y:S01]  /*e730*/  FFMA.FTZ R101, R101, UR8, -R102 ;  /* 0x0000000865657c23 */ /* 0x000fe20008010866 */
[--C-:B------:R-:W-:Y:S01]  /*e740*/  FFMA.FTZ R102, R93, UR8, -R96.reuse ;  /* 0x000000085d667c23 */ /* 0x100fe20008010860 */
[--C-:B------:R-:W-:Y:S01]  /*e750*/  FFMA.FTZ R97, R97, UR8, -R96.reuse ;  /* 0x0000000861617c23 */ /* 0x100fe20008010860 */
[--C-:B------:R-:W-:Y:S01]  /*e760*/  FFMA.FTZ R93, R95, UR8, -R96.reuse ;  /* 0x000000085f5d7c23 */ /* 0x100fe20008010860 */
[----:B------:R-:W-:Y:S01]  /*e770*/  FFMA.FTZ R94, R94, UR8, -R96 ;  /* 0x000000085e5e7c23 */ /* 0x000fe20008010860 */
[----:B------:R-:W-:Y:S01]  /*e780*/  FFMA.FTZ R90, R133, R92, R90 ;  /* 0x0000005c855a7223 */ /* 0x000fe2000001005a */
[----:B-1----:R-:W-:Y:S01]  /*e790*/  HMMA.16816.F32 R24, R4, R28, R24 ;  /* 0x0000001c0418723c */ /* 0x002fe20000001818 */
[----:B------:R-:W-:Y:S01]  /*e7a0*/  MUFU.EX2 R104, R104 ;  /* 0x0000006800687308 */ /* 0x000fe20000000800 */
[----:B------:R-:W-:Y:S01]  /*e7b0*/  FFMA.FTZ R91, R132, R0, R91 ;  /* 0x00000000845b7223 */ /* 0x000fe2000001005b */
        /* <DEDUP_REMOVED lines=9> */
[----:B------:R-:W-:Y:S01]  /*e850*/  MUFU.EX2 R106, R106 ;  /* 0x0000006a006a7308 */ /* 0x000fe20000000800 */
[----:B------:R-:W-:Y:S01]  /*e860*/  HMMA.16816.F32 R52, R4, R66, R52 ;  /* 0x000000420434723c */ /* 0x000fe20000001834 */
[----:B------:R-:W3:Y:S01]  /*e870*/  LDSM.16.MT88.4 R64, [R112+0x8000] ;  /* 0x008000007040783b */ /* 0x000ee20000004200 */
[----:B------:R-:W-:Y:S01]  /*e880*/  FADD.FTZ R3, R2, R3 ;  /* 0x0000000302037221 */ /* 0x000fe20000010000 */
[----:B------:R-:W-:-:S03]  /*e890*/  MOV R2, R89 ;  /* 0x0000005900027202 */ /* 0x000fc60000000f00 */
        /* <DEDUP_REMOVED lines=8> */
[----:B------:R-:W-:Y:S05]  /*e920*/  LDSM.16.MT88.4 R68, [R112+0x6c00] ;  /* 0x006c00007044783b */ /* 0x000fea0000004200 */
[C---:B-1----:R-:W-:Y:S01]  /*e930*/  HMMA.16816.F32 R40, R4.reuse, R60, R56 ;  /* 0x0000003c0428723c */ /* 0x042fe20000001838 */
[----:B------:R-:W1:Y:S01]  /*e940*/  LDSM.16.MT88.4 R56, [R112+0x6400] ;  /* 0x006400007038783b */ /* 0x000e620000004200 */
[----:B------:R-:W-:Y:S04]  /*e950*/  MUFU.EX2 R134, R134 ;  /* 0x0000008600867308 */ /* 0x000fe80000000800 */
[C---:B------:R-:W-:Y:S01]  /*e960*/  HMMA.16816.F32 R36, R4.reuse, R62, R36 ;  /* 0x0000003e0424723c */ /* 0x040fe20000001824 */
[----:B------:R-:W1:Y:S03]  /*e970*/  LDSM.16.MT88.4 R60, [R114+0x6400] ;  /* 0x00640000723c783b */ /* 0x000e660000004200 */
[----:B------:R-:W1:Y:S02]  /*e980*/  MUFU.EX2 R139, R139 ;  /* 0x0000008b008b7308 */ /* 0x000e640000000800 */
[C---:B---3--:R-:W-:Y:S06]  /*e990*/  HMMA.16816.F32 R44, R4.reuse, R64, R44 ;  /* 0x00000040042c723c */ /* 0x048fec000000182c */
[----:B------:R-:W-:Y:S01]  /*e9a0*/  HMMA.16816.F32 R4, R4, R66, R48 ;  /* 0x000000420404723c */ /* 0x000fe20000001830 */
[----:B------:R-:W3:Y:S01]  /*e9b0*/  LDSM.16.MT88.4 R64, [R114+0x7400] ;  /* 0x007400007240783b */ /* 0x000ee20000004200 */
[----:B------:R-:W-:Y:S05]  /*e9c0*/  MUFU.EX2 R130, R130 ;  /* 0x0000008200827308 */ /* 0x000fea0000000800 */
[----:B--2---:R-:W-:Y:S01]  /*e9d0*/  F2FP.F16.F32.PACK_AB R48, R107, R108 ;  /* 0x0000006c6b30723e */ /* 0x004fe200000000ff */
[----:B------:R-:W-:Y:S01]  /*e9e0*/  FADD.FTZ R108, R108, R85 ;  /* 0x000000556c6c7221 */ /* 0x000fe20000010000 */
[----:B----4-:R-:W-:Y:S01]  /*e9f0*/  F2FP.F16.F32.PACK_AB R49, R105, R106 ;  /* 0x0000006a6931723e */ /* 0x010fe200000000ff */
[----:B------:R-:W-:Y:S01]  /*ea00*/  MUFU.EX2 R135, R135 ;  /* 0x0000008700877308 */ /* 0x000fe20000000800 */
[----:B------:R-:W-:Y:S01]  /*ea10*/  F2FP.F16.F32.PACK_AB R50, R103, R104 ;  /* 0x000000686732723e */ /* 0x000fe200000000ff */
[----:B------:R-:W-:Y:S01]  /*ea20*/  FADD.FTZ R106, R106, R3 ;  /* 0x000000036a6a7221 */ /* 0x000fe20000010000 */
[----:B-----5:R-:W-:Y:S01]  /*ea30*/  F2FP.F16.F32.PACK_AB R51, R109, R110 ;  /* 0x0000006e6d33723e */ /* 0x020fe200000000ff */
[----:B------:R-:W-:-:S02]  /*ea40*/  FADD.FTZ R107, R107, R108 ;  /* 0x0000006c6b6b7221 */ /* 0x000fc40000010000 */
[----:B------:R-:W-:Y:S02]  /*ea50*/  FADD.FTZ R105, R105, R106 ;  /* 0x0000006a69697221 */ /* 0x000fe40000010000 */
[----:B------:R-:W-:Y:S01]  /*ea60*/  MUFU.EX2 R137, R137 ;  /* 0x0000008900897308 */ /* 0x000fe20000000800 */
[----:B------:R-:W-:Y:S01]  /*ea70*/  FADD.FTZ R104, R104, R107 ;  /* 0x0000006b68687221 */ /* 0x000fe20000010000 */
[----:B------:R-:W-:Y:S01]  /*ea80*/  FADD.FTZ R0, R110, R105 ;  /* 0x000000696e007221 */ /* 0x000fe20000010000 */
[C---:B-1----:R-:W-:Y:S02]  /*ea90*/  HMMA.16816.F32 R16, R48.reuse, R56, R16 ;  /* 0x000000383010723c */ /* 0x042fe40000001810 */
[----:B------:R-:W-:Y:S01]  /*eaa0*/  FADD.FTZ R103, R103, R104 ;  /* 0x0000006867677221 */ /* 0x000fe20000010000 */
[----:B------:R-:W-:Y:S02]  /*eab0*/  FADD.FTZ R0, R109, R0 ;  /* 0x000000006d007221 */ /* 0x000fe40000010000 */
[----:B------:R-:W1:Y:S01]  /*eac0*/  MUFU.EX2 R138, R138 ;  /* 0x0000008a008a7308 */ /* 0x000e620000000800 */
[C---:B------:R-:W-:Y:S07]  /*ead0*/  HMMA.16816.F32 R8, R48.reuse, R60, R8 ;  /* 0x0000003c3008723c */ /* 0x040fee0000001808 */
[----:B------:R-:W-:Y:S01]  /*eae0*/  MUFU.EX2 R111, R111 ;  /* 0x0000006f006f7308 */ /* 0x000fe20000000800 */
[C---:B------:R-:W-:Y:S01]  /*eaf0*/  HMMA.16816.F32 R12, R48.reuse, R62, R12 ;  /* 0x0000003e300c723c */ /* 0x040fe2000000180c */
[----:B------:R-:W2:Y:S05]  /*eb00*/  LDSM.16.MT88.4 R60, [R112+0x7400] ;  /* 0x00740000703c783b */ /* 0x000eaa0000004200 */
[C---:B------:R-:W-:Y:S01]  /*eb10*/  HMMA.16816.F32 R20, R48.reuse, R58, R20 ;  /* 0x0000003a3014723c */ /* 0x040fe20000001814 */
[----:B------:R-:W4:Y:S01]  /*eb20*/  LDSM.16.MT88.4 R56, [R114+0x8400] ;  /* 0x008400007238783b */ /* 0x000f220000004200 */
[----:B------:R-:W5:Y:S04]  /*eb30*/  MUFU.EX2 R136, R136 ;  /* 0x0000008800887308 */ /* 0x000f680000000800 */
[C---:B---3--:R-:W-:Y:S04]  /*eb40*/  HMMA.16816.F32 R24, R48.reuse, R64, R24 ;  /* 0x000000403018723c */ /* 0x048fe80000001818 */
[----:B------:R-:W-:Y:S02]  /*eb50*/  MUFU.EX2 R99, R99 ;  /* 0x0000006300637308 */ /* 0x000fe40000000800 */
[C---:B------:R-:W-:Y:S01]  /*eb60*/  HMMA.16816.F32 R28, R48.reuse, R66, R28 ;  /* 0x00000042301c723c */ /* 0x040fe2000000181c */
[----:B------:R-:W-:Y:S05]  /*eb70*/  LDSM.16.MT88.4 R64, [R114+0x6800] ;  /* 0x006800007240783b */ /* 0x000fea0000004200 */
[----:B------:R-:W3:Y:S08]  /*eb80*/  MUFU.EX2 R98, R98 ;  /* 0x0000006200627308 */ /* 0x000ef00000000800 */
[----:B------:R-:W-:Y:S08]  /*eb90*/  MUFU.EX2 R100, R100 ;  /* 0x0000006400647308 */ /* 0x000ff00000000800 */
[----:B------:R-:W-:Y:S01]  /*eba0*/  MUFU.EX2 R101, R101 ;  /* 0x0000006500657308 */ /* 0x000fe20000000800 */
[C---:B--2---:R-:W-:Y:S06]  /*ebb0*/  HMMA.16816.F32 R32, R48.reuse, R60, R32 ;  /* 0x0000003c3020723c */ /* 0x044fec0000001820 */
[C---:B------:R-:W-:Y:S01]  /*ebc0*/  HMMA.16816.F32 R52, R48.reuse, R62, R52 ;  /* 0x0000003e3034723c */ /* 0x040fe20000001834 */
[----:B------:R-:W2:Y:S01]  /*ebd0*/  LDSM.16.MT88.4 R60, [R112+0x8400] ;  /* 0x00840000703c783b */ /* 0x000ea20000004200 */
[----:B------:R-:W-:Y:S04]  /*ebe0*/  MUFU.EX2 R97, R97 ;  /* 0x0000006100617308 */ /* 0x000fe80000000800 */
[C---:B----4-:R-:W-:Y:S04]  /*ebf0*/  HMMA.16816.F32 R40, R48.reuse, R56, R40 ;  /* 0x000000383028723c */ /* 0x050fe80000001828 */
[----:B------:R-:W4:Y:S02]  /*ec00*/  MUFU.EX2 R102, R102 ;  /* 0x0000006600667308 */ /* 0x000f240000000800 */
[C---:B------:R-:W-:Y:S01]  /*ec10*/  HMMA.16816.F32 R36, R48.reuse, R58, R36 ;  /* 0x0000003a3024723c */ /* 0x040fe20000001824 */
[----:B------:R-:W3:Y:S05]  /*ec20*/  LDSM.16.MT88.4 R56, [R112+0x6800] ;  /* 0x006800007038783b */ /* 0x000eea0000004200 */
[----:B------:R-:W-:Y:S08]  /*ec30*/  MUFU.EX2 R93, R93 ;  /* 0x0000005d005d7308 */ /* 0x000ff00000000800 */
[----:B------:R-:W4:Y:S01]  /*ec40*/  MUFU.EX2 R94, R94 ;  /* 0x0000005e005e7308 */ /* 0x000f220000000800 */
[C---:B--2---:R-:W-:Y:S06]  /*ec50*/  HMMA.16816.F32 R44, R48.reuse, R60, R44 ;  /* 0x0000003c302c723c */ /* 0x044fec000000182c */
[----:B------:R-:W-:Y:S01]  /*ec60*/  HMMA.16816.F32 R4, R48, R62, R4 ;  /* 0x0000003e3004723c */ /* 0x000fe20000001804 */
[----:B------:R-:W2:Y:S06]  /*ec70*/  LDSM.16.MT88.4 R60, [R114+0x7800] ;  /* 0x00780000723c783b */ /* 0x000eac0000004200 */
[----:B------:R-:W-:Y:S01]  /*ec80*/  F2FP.F16.F32.PACK_AB R48, R139, R134 ;  /* 0x000000868b30723e */ /* 0x000fe200000000ff */
[----:B------:R-:W-:Y:S01]  /*ec90*/  FADD.FTZ R134, R134, R103 ;  /* 0x0000006786867221 */ /* 0x000fe20000010000 */
[----:B-1----:R-:W-:Y:S01]  /*eca0*/  F2FP.F16.F32.PACK_AB R49, R138, R137 ;  /* 0x000000898a31723e */ /* 0x002fe200000000ff */
[----:B------:R-:W-:Y:S01]  /*ecb0*/  FADD.FTZ R137, R137, R0 ;  /* 0x0000000089897221 */ /* 0x000fe20000010000 */
[----:B------:R-:W-:Y:S01]  /*ecc0*/  F2FP.F16.F32.PACK_AB R50, R135, R130 ;  /* 0x000000828732723e */ /* 0x000fe200000000ff */
[----:B------:R-:W-:Y:S01]  /*ecd0*/  FADD.FTZ R139, R139, R134 ;  /* 0x000000868b8b7221 */ /* 0x000fe20000010000 */
[----:B-----5:R-:W-:Y:S01]  /*ece0*/  F2FP.F16.F32.PACK_AB R51, R136, R111 ;  /* 0x0000006f8833723e */ /* 0x020fe200000000ff */
[----:B------:R-:W-:-:S02]  /*ecf0*/  FADD.FTZ R138, R138, R137 ;  /* 0x000000898a8a7221 */ /* 0x000fc40000010000 */
[----:B------:R-:W-:Y:S02]  /*ed00*/  FADD.FTZ R0, R130, R139 ;  /* 0x0000008b82007221 */ /* 0x000fe40000010000 */
[----:B------:R-:W-:Y:S02]  /*ed10*/  FADD.FTZ R111, R111, R138 ;  /* 0x0000008a6f6f7221 */ /* 0x000fe40000010000 */
[----:B------:R-:W-:Y:S01]  /*ed20*/  HMMA.16816.F32 R80, R48, R64, R8 ;  /* 0x000000403050723c */ /* 0x000fe20000001808 */
[----:B------:R-:W1:Y:S01]  /*ed30*/  LDSM.16.MT88.4 R8, [R112+0x7800] ;  /* 0x007800007008783b */ /* 0x000e620000004200 */
[----:B------:R-:W-:Y:S01]  /*ed40*/  FADD.FTZ R0, R135, R0 ;  /* 0x0000000087007221 */ /* 0x000fe20000010000 */
[----:B------:R-:W-:-:S03]  /*ed50*/  FADD.FTZ R136, R136, R111 ;  /* 0x0000006f88887221 */ /* 0x000fc60000010000 */
[C---:B---3--:R-:W-:Y:S06]  /*ed60*/  HMMA.16816.F32 R16, R48.reuse, R56, R16 ;  /* 0x000000383010723c */ /* 0x048fec0000001810 */
[C---:B------:R-:W-:Y:S01]  /*ed70*/  HMMA.16816.F32 R20, R48.reuse, R58, R20 ;  /* 0x0000003a3014723c */ /* 0x040fe20000001814 */
[----:B------:R-:W3:Y:S05]  /*ed80*/  LDSM.16.MT88.4 R56, [R114+0x8800] ;  /* 0x008800007238783b */ /* 0x000eea0000004200 */
[C---:B------:R-:W-:Y:S06]  /*ed90*/  HMMA.16816.F32 R12, R48.reuse, R66, R12 ;  /* 0x00000042300c723c */ /* 0x040fec000000180c */
        /* <DEDUP_REMOVED lines=9> */
[----:B------:R-:W1:Y:S06]  /*ee30*/  LDSM.16.MT88.4 R60, [R114+0x7c00] ;  /* 0x007c0000723c783b */ /* 0x000e6c0000004200 */
[----:B------:R-:W-:Y:S01]  /*ee40*/  F2FP.F16.F32.PACK_AB R48, R98, R99 ;  /* 0x000000636230723e */ /* 0x000fe200000000ff */
[----:B------:R-:W-:Y:S01]  /*ee50*/  FADD.FTZ R99, R99, R0 ;  /* 0x0000000063637221 */ /* 0x000fe20000010000 */
[----:B----4-:R-:W-:Y:S01]  /*ee60*/  F2FP.F16.F32.PACK_AB R49, R102, R97 ;  /* 0x000000616631723e */ /* 0x010fe200000000ff */
[----:B------:R-:W-:Y:S01]  /*ee70*/  FADD.FTZ R97, R97, R136 ;  /* 0x0000008861617221 */ /* 0x000fe20000010000 */
[----:B------:R-:W-:Y:S01]  /*ee80*/  F2FP.F16.F32.PACK_AB R50, R101, R100 ;  /* 0x000000646532723e */ /* 0x000fe200000000ff */
[----:B------:R-:W-:Y:S01]  /*ee90*/  FADD.FTZ R99, R98, R99 ;  /* 0x0000006362637221 */ /* 0x000fe20000010000 */
[----:B------:R-:W-:Y:S01]  /*eea0*/  F2FP.F16.F32.PACK_AB R51, R94, R93 ;  /* 0x0000005d5e33723e */ /* 0x000fe200000000ff */
[----:B------:R-:W-:Y:S01]  /*eeb0*/  FADD.FTZ R102, R102, R97 ;  /* 0x0000006166667221 */ /* 0x000fe20000010000 */
[----:B------:R-:W-:Y:S01]  /*eec0*/  MOV R0, R88 ;  /* 0x0000005800007202 */ /* 0x000fe20000000f00 */
[----:B------:R-:W-:-:S02]  /*eed0*/  FADD.FTZ R100, R100, R99 ;  /* 0x0000006364647221 */ /* 0x000fc40000010000 */
[----:B------:R-:W-:Y:S02]  /*eee0*/  FADD.FTZ R93, R93, R102 ;  /* 0x000000665d5d7221 */ /* 0x000fe40000010000 */
[----:B------:R-:W-:Y:S01]  /*eef0*/  HMMA.16816.F32 R80, R48, R76, R80 ;  /* 0x0000004c3050723c */ /* 0x000fe20000001850 */
[----:B------:R-:W-:Y:S01]  /*ef00*/  FADD.FTZ R133, R101, R100 ;  /* 0x0000006465857221 */ /* 0x000fe20000010000 */
[----:B------:R-:W-:-:S04]  /*ef10*/  FADD.FTZ R132, R94, R93 ;  /* 0x0000005d5e847221 */ /* 0x000fc80000010000 */
[C---:B------:R-:W-:Y:S01]  /*ef20*/  HMMA.16816.F32 R72, R48.reuse, R68, R16 ;  /* 0x000000443048723c */ /* 0x040fe20000001810 */
[----:B------:R-:W2:Y:S05]  /*ef30*/  LDSM.16.MT88.4 R16, [R112+0x7c00] ;  /* 0x007c00007010783b */ /* 0x000eaa0000004200 */
[C---:B------:R-:W-:Y:S01]  /*ef40*/  HMMA.16816.F32 R76, R48.reuse, R78, R12 ;  /* 0x0000004e304c723c */ /* 0x040fe2000000180c */
[----:B------:R-:W3:Y:S05]  /*ef50*/  LDSM.16.MT88.4 R12, [R114+0x8c00] ;  /* 0x008c0000720c783b */ /* 0x000eea0000004200 */
[C---:B------:R-:W-:Y:S01]  /*ef60*/  HMMA.16816.F32 R68, R48.reuse, R70, R20 ;  /* 0x000000463044723c */ /* 0x040fe20000001814 */
[----:B------:R-:W4:Y:S05]  /*ef70*/  LDSM.16.MT88.4 R20, [R112+0x8c00] ;  /* 0x008c00007014783b */ /* 0x000f2a0000004200 */
[C---:B-1----:R-:W-:Y:S06]  /*ef80*/  HMMA.16816.F32 R64, R48.reuse, R60, R24 ;  /* 0x0000003c3040723c */ /* 0x042fec0000001818 */
[C---:B------:R-:W-:Y:S06]  /*ef90*/  HMMA.16816.F32 R60, R48.reuse, R62, R28 ;  /* 0x0000003e303c723c */ /* 0x040fec000000181c */
[C---:B--2---:R-:W-:Y:S06]  /*efa0*/  HMMA.16816.F32 R56, R48.reuse, R16, R32 ;  /* 0x000000103038723c */ /* 0x044fec0000001820 */
[C---:B------:R-:W-:Y:S06]  /*efb0*/  HMMA.16816.F32 R52, R48.reuse, R18, R52 ;  /* 0x000000123034723c */ /* 0x040fec0000001834 */
[C---:B---3--:R-:W-:Y:S06]  /*efc0*/  HMMA.16816.F32 R36, R48.reuse, R12, R8 ;  /* 0x0000000c3024723c */ /* 0x048fec0000001808 */
[C---:B------:R-:W-:Y:S06]  /*efd0*/  HMMA.16816.F32 R40, R48.reuse, R14, R40 ;  /* 0x0000000e3028723c */ /* 0x040fec0000001828 */
[C---:B----4-:R-:W-:Y:S06]  /*efe0*/  HMMA.16816.F32 R44, R48.reuse, R20, R44 ;  /* 0x00000014302c723c */ /* 0x050fec000000182c */
[----:B------:R-:W-:-:S15]  /*eff0*/  HMMA.16816.F32 R48, R48, R22, R4 ;  /* 0x000000163030723c */ /* 0x000fde0000001804 */
[----:B------:R-:W-:-:S09]  /*f000*/  NOP ;  /* 0x0000000000007918 */ /* 0x000fd20000000000 */
.L_x_5268:
        /* <DEDUP_REMOVED lines=16> */
[----:B------:R-:W-:Y:S01]  /*f110*/  ULDC UR4, c[0x0][0x2ec] ;  /* 0x0000bb0000047ab9 */ /* 0x000fe20000000800 */
[----:B------:R-:W-:-:S10]  /*f120*/  ULDC UR9, c[0x0][0x39c] ;  /* 0x0000e70000097ab9 */ /* 0x000fd40000000800 */
.L_x_5278:
        /* <DEDUP_REMOVED lines=66> */
.L_x_5275:
        /* <DEDUP_REMOVED lines=18> */
[----:B------:R-:W0:Y:S06]  /*f670*/  LDGDEPBAR ;  /* 0x00000000000079af */ /* 0x000e2c0000000000 */
[----:B------:R-:W5:Y:S06]  /*f680*/  LDSM.16.M88.4 R104, [R116+0x3c00] ;  /* 0x003c00007468783b */ /* 0x000f6c0000000200 */
        /* <DEDUP_REMOVED lines=12> */
[----:B------:R-:W4:Y:S06]  /*f750*/  LDSM.16.M88.4 R88, [R113+0x3c00] ;  /* 0x003c00007158783b */ /* 0x000f2c0000000200 */
        /* <DEDUP_REMOVED lines=11> */
[----:B------:R-:W3:Y:S06]  /*f810*/  LDSM.16.M88.4 R88, [R116+0x4800] ;  /* 0x004800007458783b */ /* 0x000eec0000000200 */
        /* <DEDUP_REMOVED lines=39> */
[C---:B--2---:R-:W-:Y:S06]  /*fa90*/  HMMA.16816.F32 R4, R100.reuse, R104, R4 ;  /* 0x000000686404723c */ /* 0x044fec0000001804 */
[C---:B------:R-:W-:Y:S06]  /*faa0*/  HMMA.16816.F32 R8, R100.reuse, R106, R8 ;  /* 0x0000006a6408723c */ /* 0x040fec0000001808 */
[C---:B---3--:R-:W-:Y:S06]  /*fab0*/  HMMA.16816.F32 R12, R100.reuse, R88, R12 ;  /* 0x00000058640c723c */ /* 0x048fec000000180c */
[C---:B------:R-:W-:Y:S01]  /*fac0*/  HMMA.16816.F32 R16, R100.reuse, R90, R16 ;  /* 0x0000005a6410723c */ /* 0x040fe20000001810 */
[----:B------:R-:W2:Y:S01]  /*fad0*/  LDSM.16.M88.4 R88, [R113+0x5c00] ;  /* 0x005c00007158783b */ /* 0x000ea20000000200 */
[----:B------:R-:W-:Y:S04]  /*fae0*/  DEPBAR.LE SB0, 0x0 ;  /* 0x000080000000791a */ /* 0x000fe80000000000 */
[C---:B----4-:R-:W-:Y:S01]  /*faf0*/  HMMA.16816.F32 R20, R100.reuse, R92, R20 ;  /* 0x0000005c6414723c */ /* 0x050fe20000001814 */
[----:B------:R-:W-:Y:S04]  /*fb00*/  BAR.SYNC.DEFER_BLOCKING 0x0 ;  /* 0x0000000000007b1d */ /* 0x000fe80000010000 */
[----:B------:R-:W-:Y:S01]  /*fb10*/  FMUL.FTZ R158, R4, UR9 ;  /* 0x00000009049e7c20 */ /* 0x000fe20008410000 */
[C---:B------:R-:W-:Y:S05]  /*fb20*/  HMMA.16816.F32 R24, R100.reuse, R94, R24 ;  /* 0x0000005e6418723c */ /* 0x040fea0000001818 */
        /* <DEDUP_REMOVED lines=23> */
[C---:B--2---:R-:W-:Y:S03]  /*fca0*/  HMMA.16816.F32 R28, R100.reuse, R88, R28 ;  /* 0x00000058641c723c */ /* 0x044fe6000000181c */
[----:B------:R-:W-:Y:S01]  /*fcb0*/  FMUL.FTZ R142, R24, UR9 ;  /* 0x00000009188e7c20 */ /* 0x000fe20008410000 */
[----:B------:R-:W-:Y:S01]  /*fcc0*/  FMUL.FTZ R140, R25, UR9 ;  /* 0x00000009198c7c20 */ /* 0x000fe20008410000 */
[----:B------:R-:W-:Y:S01]  /*fcd0*/  FMUL.FTZ R141, R26, UR9 ;  /* 0x000000091a8d7c20 */ /* 0x000fe20008410000 */
[----:B------:R-:W-:Y:S03]  /*fce0*/  HMMA.16816.F32 R32, R100, R90, R32 ;  /* 0x0000005a6420723c */ /* 0x000fe60000001820 */
[----:B------:R-:W2:Y:S02]  /*fcf0*/  MUFU.TANH R162, R162 ;  /* 0x000000a200a27308 */ /* 0x000ea40000002400 */
        /* <DEDUP_REMOVED lines=34> */
[----:B------:R-:W2:Y:S10]  /*ff20*/  MUFU.TANH R86, R86 ;  /* 0x0000005600567308 */ /* 0x000eb40000002400 */
[----:B-1----:R1:W1:Y:S01]  /*ff30*/  MUFU.TANH R85, R35 ;  /* 0x0000002300557308 */ /* 0x0022620000002400 */
[----:B---34-:R-:W-:Y:S05]  /*ff40*/  @!P0 BRA `(.L_x_5276) ;  /* 0x0000000400448947 */ /* 0x018fea0003800000 */
[----:B------:R-:W3:Y:S01]  /*ff50*/  LDC.64 R4, c[0x0][0x248] ;  /* 0x00009200ff047b82 */ /* 0x000ee20000000a00 */
[----:B------:R-:W-:Y:S02]  /*ff60*/  MOV R10, UR5 ;  /* 0x00000005000a7c02 */ /* 0x000fe40008000f00 */
[----:B------:R-:W-:Y:S01]  /*ff70*/  MOV R9, UR8 ;  /* 0x0000000800097c02 */ /* 0x000fe20008000f00 */
[----:B------:R-:W-:Y:S06]  /*ff80*/  @!P2 BRA `(.L_x_5277) ;  /* 0x0000000000f8a947 */ /* 0x000fec0003800000 */
[----:B------:R-:W4:Y:S01]  /*ff90*/  LDC R0, c[0x0][0x380] ;  /* 0x0000e000ff007b82 */ /* 0x000f220000000800 */
[----:B------:R-:W-:Y:S05]  /*ffa0*/  SHF.L.U32 R13, R126, 0x6, RZ ;  /* 0x000000067e0d7819 */ /* 0x000fea00000006ff */
[C---:B------:R-:W-:Y:S02]  /*ffb0*/  VIADD R11, R13.reuse, 0xffffff80 ;  /* 0xffffff800d0b7836 */ /* 0x040fe40000000000 */
[----:B------:R-:W-:Y:S05]  /*ffc0*/  VIADD R13, R13, 0xffffffc0 ;  /* 0xffffffc00d0d7836 */ /* 0x000fea0000000000 */
[----:B------:R-:W-:Y:S02]  /*ffd0*/  IABS R8, R13 ;  /* 0x0000000d00087213 */ /* 0x000fe40000000000 */
[-C--:B----4-:R-:W-:Y:S02]  /*ffe0*/  IABS R2, R0.reuse ;  /* 0x0000000000027213 */ /* 0x090fe40000000000 */
[-C--:B------:R-:W-:Y:S02]  /*fff0*/  LOP3.LUT R13, R13, R0.reuse, RZ, 0x3c, !PT ;  /* 0x000000000d0d7212 */ /* 0x080fe400078e3cff */
[----:B------:R-:W4:Y:S02]  /*10000*/  I2F.RP R9, R2 ;  /* 0x0000000200097306 */ /* 0x000f240000209400 */
[----:B------:R-:W-:Y:S02]  /*10010*/  ISETP.GE.AND P3, PT, R13, RZ, PT ;  /* 0x000000ff0d00720c */ /* 0x000fe40003f66270 */
[-C--:B------:R-:W-:Y:S06]  /*10020*/  LOP3.LUT R13, RZ, R0.reuse, RZ, 0x33, !PT ;  /* 0x00000000ff0d7212 */ /* 0x080fec00078e33ff */
[----:B----4-:R-:W4:Y:S02]  /*10030*/  MUFU.RCP R6, R9 ;  /* 0x0000000900067308 */ /* 0x010f240000001000 */
[----:B----4-:R-:W-:Y:S01]  /*10040*/  VIADD R14, R6, 0xffffffe ;  /* 0x0ffffffe060e7836 */ /* 0x010fe20000000000 */
[----:B------:R-:W-:Y:S02]  /*10050*/  IABS R6, R11 ;  /* 0x0000000b00067213 */ /* 0x000fe40000000000 */
[----:B------:R-:W-:Y:S05]  /*10060*/  LOP3.LUT R11, R11, R0, RZ, 0x3c, !PT ;  /* 0x000000000b0b7212 */ /* 0x000fea00078e3cff */
[----:B------:R-:W4:Y:S01]  /*10070*/  F2I.FTZ.U32.TRUNC.NTZ R15, R14 ;  /* 0x0000000e000f7305 */ /* 0x000f22000021f000 */
[----:B------:R-:W-:Y:S01]  /*10080*/  ISETP.GE.AND P0, PT, R11, RZ, PT ;  /* 0x000000ff0b00720c */ /* 0x000fe20003f06270 */
[--C-:B----4-:R-:W-:Y:S01]  /*10090*/  IMAD.MOV R7, RZ, RZ, -R15.reuse ;  /* 0x000000ffff077224 */ /* 0x110fe200078e0a0f */
        /* <DEDUP_REMOVED lines=18> */
[----:B------:R-:W4:Y:S07]  /*101c0*/  LDC.64 R8, c[0x0][0x248] ;  /* 0x00009200ff087b82 */ /* 0x000f2e0000000a00 */
        /* <DEDUP_REMOVED lines=11> */
[----:B------:R-:W5:Y:S01]  /*10280*/  LDG.E R2, desc[UR6][R18.64] ;  /* 0x0000000612027981 */ /* 0x000f62000c1e1900 */
[----:B------:R-:W2:Y:S01]  /*10290*/  LDC.64 R6, c[0x0][0x230] ;  /* 0x00008c00ff067b82 */ /* 0x000ea20000000a00 */
[----:B------:R-:W-:Y:S02]  /*102a0*/  IMAD R13, R13, R0, -0x40 ;  /* 0xffffffc00d0d7424 */ /* 0x000fe400078e0200 */
[----:B------:R-:W5:Y:S03]  /*102b0*/  LDG.E R11, desc[UR6][R16.64] ;  /* 0x00000006100b7981 */ /* 0x000f66000c1e1900 */
[----:B------:R-:W-:Y:S05]  /*102c0*/  SHF.R.S32.HI R15, RZ, 0x1f, R13 ;  /* 0x0000001fff0f7819 */ /* 0x000fea000001140d */
[----:B----4-:R-:W-:Y:S04]  /*102d0*/  IMAD R0, R15, R8, RZ ;  /* 0x000000080f007224 */ /* 0x010fe800078e02ff */
[----:B------:R-:W-:Y:S01]  /*102e0*/  IMAD R0, R13, R9, R0 ;  /* 0x000000090d007224 */ /* 0x000fe200078e0200 */
[----:B-----5:R-:W-:Y:S01]  /*102f0*/  IADD3 R2, -R11, R2, RZ ;  /* 0x000000020b027210 */ /* 0x020fe20007ffe1ff */
[----:B------:R-:W-:Y:S03]  /*10300*/  IMAD.WIDE.U32 R10, R13, R8, RZ ;  /* 0x000000080d0a7225 */ /* 0x000fe600078e00ff */
[----:B------:R-:W-:Y:S01]  /*10310*/  SHF.R.S32.HI R9, RZ, 0x1f, R2 ;  /* 0x0000001fff097819 */ /* 0x000fe20000011402 */
[----:B------:R-:W-:Y:S04]  /*10320*/  IMAD.IADD R11, R11, 0x1, R0 ;  /* 0x000000010b0b7824 */ /* 0x000fe800078e0200 */
[-C--:B--2---:R-:W-:Y:S02]  /*10330*/  IMAD R9, R9, R6.reuse, RZ ;  /* 0x0000000609097224 */ /* 0x084fe400078e02ff */
[C---:B------:R-:W-:Y:S04]  /*10340*/  IMAD.WIDE.U32 R10, R2.reuse, R6, R10 ;  /* 0x00000006020a7225 */ /* 0x040fe800078e000a */
[----:B------:R-:W-:Y:S05]  /*10350*/  IMAD R9, R2, R7, R9 ;  /* 0x0000000702097224 */ /* 0x000fea00078e0209 */
[----:B------:R-:W-:Y:S07]  /*10360*/  IADD3 R9, R11, R9, RZ ;  /* 0x000000090b097210 */ /* 0x000fee0007ffe0ff */
.L_x_5277:
[C---:B------:R-:W-:Y:S04]  /*10370*/  LEA R124, P0, R10.reuse, R124, 0x1 ;  /* 0x0000007c0a7c7211 */ /* 0x040fe800078008ff */
[----:B------:R-:W-:Y:S02]  /*10380*/  LEA.HI.X R123, R10, R123, R9, 0x1, P0 ;  /* 0x0000007b0a7b7211 */ /* 0x000fe400000f0c09 */
[C---:B---3--:R-:W-:Y:S03]  /*10390*/  LEA R6, P0, R4.reuse, R124, 0x6 ;  /* 0x0000007c04067211 */ /* 0x048fe600078030ff */
[----:B------:R-:W-:Y:S01]  /*103a0*/  IMAD.MOV.U32 R125, RZ, RZ, R123 ;  /* 0x000000ffff7d7224 */ /* 0x000fe200078e007b */
[----:B------:R-:W-:Y:S04]  /*103b0*/  LEA.HI.X R7, R4, R123, R5, 0x6, P0 ;  /* 0x0000007b04077211 */ /* 0x000fe800000f3405 */
        /* <DEDUP_REMOVED lines=10> */
.L_x_5276:
[----:B------:R-:W-:Y:S01]  /*10460*/  FMNMX.FTZ R5, R158, R87, !PT ;  /* 0x000000579e057209 */ /* 0x000fe20007810000 */
[----:B------:R-:W-:Y:S01]  /*10470*/  LDSM.16.MT88.4 R16, [R114+0x6000] ;  /* 0x006000007210783b */ /* 0x000fe20000004200 */
[----:B------:R-:W-:Y:S02]  /*10480*/  FMNMX.FTZ R0, R157, R3, !PT ;  /* 0x000000039d007209 */ /* 0x000fe40007810000 */
[----:B------:R-:W-:Y:S02]  /*10490*/  FMNMX.FTZ R5, R156, R5, !PT ;  /* 0x000000059c057209 */ /* 0x000fe40007810000 */
[----:B------:R-:W-:Y:S02]  /*104a0*/  FMNMX.FTZ R0, R161, R0, !PT ;  /* 0x00000000a1007209 */ /* 0x000fe40007810000 */
[----:B--2---:R-:W-:Y:S01]  /*104b0*/  FMNMX.FTZ R5, R162, R5, !PT ;  /* 0x00000005a2057209 */ /* 0x004fe20007810000 */
        /* <DEDUP_REMOVED lines=26> */
[----:B---3--:R-:W-:Y:S02]  /*10660*/  FMNMX.FTZ R6, R135, R0, !PT ;  /* 0x0000000087067209 */ /* 0x008fe40007810000 */
        /* <DEDUP_REMOVED lines=61> */
[C---:B------:R-:W-:Y:S01]  /*10a40*/  FMUL.FTZ R37, R84.reuse, R37 ;  /* 0x0000002554257220 */ /* 0x040fe20000410000 */
[----:B------:R-:W-:Y:S03]  /*10a50*/  FMUL.FTZ R38, R3, R38 ;  /* 0x0000002603267220 */ /* 0x000fe60000410000 */
[----:B------:R-:W3:Y:S01]  /*10a60*/  MUFU.EX2 R94, R94 ;  /* 0x0000005e005e7308 */ /* 0x000ee20000000800 */
[----:B-1----:R-:W-:Y:S01]  /*10a70*/  F2FP.F16.F32.PACK_AB R80, R97, R89 ;  /* 0x000000596150723e */ /* 0x002fe200000000ff */
[----:B------:R-:W1:Y:S01]  /*10a80*/  LDSM.16.MT88.4 R64, [R114+0x8000] ;  /* 0x008000007240783b */ /* 0x000e620000004200 */
[C---:B------:R-:W-:Y:S01]  /*10a90*/  FMUL.FTZ R39, R3.reuse, R39 ;  /* 0x0000002703277220 */ /* 0x040fe20000410000 */
[C---:B------:R-:W-:Y:S01]  /*10aa0*/  FMUL.FTZ R40, R84.reuse, R40 ;  /* 0x0000002854287220 */ /* 0x040fe20000410000 */
[C---:B------:R-:W-:Y:S01]  /*10ab0*/  FMUL.FTZ R41, R84.reuse, R41 ;  /* 0x0000002954297220 */ /* 0x040fe20000410000 */
[C---:B------:R-:W-:Y:S01]  /*10ac0*/  FMUL.FTZ R42, R3.reuse, R42 ;  /* 0x0000002a032a7220 */ /* 0x040fe20000410000 */
[C---:B------:R-:W-:Y:S03]  /*10ad0*/  FMUL.FTZ R43, R3.reuse, R43 ;  /* 0x0000002b032b7220 */ /* 0x040fe60000410000 */
[----:B------:R-:W-:Y:S01]  /*10ae0*/  MUFU.EX2 R96, R96 ;  /* 0x0000006000607308 */ /* 0x000fe20000000800 */
[C---:B------:R-:W-:Y:S01]  /*10af0*/  FMUL.FTZ R44, R84.reuse, R44 ;  /* 0x0000002c542c7220 */ /* 0x040fe20000410000 */
[----:B------:R-:W4:Y:S01]  /*10b00*/  LDSM.16.MT88.4 R56, [R112+0x8000] ;  /* 0x008000007038783b */ /* 0x000f220000004200 */
[----:B------:R-:W-:Y:S01]  /*10b10*/  FMUL.FTZ R45, R84, R45 ;  /* 0x0000002d542d7220 */ /* 0x000fe20000410000 */
[C---:B------:R-:W-:Y:S01]  /*10b20*/  FMUL.FTZ R46, R3.reuse, R46 ;  /* 0x0000002e032e7220 */ /* 0x040fe20000410000 */
[----:B------:R-:W-:Y:S01]  /*10b30*/  FMUL.FTZ R47, R3, R47 ;  /* 0x0000002f032f7220 */ /* 0x000fe20000410000 */
[--C-:B------:R-:W-:Y:S01]  /*10b40*/  FFMA.FTZ R105, R148, UR4, -R91.reuse ;  /* 0x0000000494697c23 */ /* 0x100fe2000801085b */
[--C-:B------:R-:W-:Y:S03]  /*10b50*/  FFMA.FTZ R104, R151, UR4, -R90.reuse ;  /* 0x0000000497687c23 */ /* 0x100fe6000801085a */
[----:B------:R-:W5:Y:S01]  /*10b60*/  MUFU.EX2 R95, R95 ;  /* 0x0000005f005f7308 */ /* 0x000f620000000800 */
[----:B---3--:R-:W-:Y:S01]  /*10b70*/  F2FP.F16.F32.PACK_AB R81, R94, R88 ;  /* 0x000000585e51723e */ /* 0x008fe200000000ff */
[--C-:B------:R-:W-:Y:S01]  /*10b80*/  FFMA.FTZ R103, R149, UR4, -R90.reuse ;  /* 0x0000000495677c23 */ /* 0x100fe2000801085a */
[C---:B------:R-:W-:Y:S01]  /*10b90*/  FMUL.FTZ R48, R84.reuse, R48 ;  /* 0x0000003054307220 */ /* 0x040fe20000410000 */
[----:B------:R-:W-:Y:S01]  /*10ba0*/  FMUL.FTZ R49, R84, R49 ;  /* 0x0000003154317220 */ /* 0x000fe20000410000 */
[C---:B------:R-:W-:Y:S01]  /*10bb0*/  FMUL.FTZ R50, R3.reuse, R50 ;  /* 0x0000003203327220 */ /* 0x040fe20000410000 */
[----:B------:R-:W-:Y:S01]  /*10bc0*/  FMUL.FTZ R51, R3, R51 ;  /* 0x0000003303337220 */ /* 0x000fe20000410000 */
        /* <DEDUP_REMOVED lines=10> */
[----:B-----5:R-:W-:Y:S01]  /*10c70*/  F2FP.F16.F32.PACK_AB R82, R95, R96 ;  /* 0x000000605f52723e */ /* 0x020fe200000000ff */
        /* <DEDUP_REMOVED lines=8> */
[--C-:B------:R-:W-:Y:S01]  /*10d00*/  FFMA.FTZ R86, R86, UR4, -R90.reuse ;  /* 0x0000000456567c23 */ /* 0x100fe2000801085a */
[----:B------:R-:W-:Y:S01]  /*10d10*/  FFMA.FTZ R90, R85, UR4, -R90 ;  /* 0x00000004555a7c23 */ /* 0x000fe2000801085a */
[----:B------:R-:W-:Y:S06]  /*10d20*/  ISETP.GT.AND P0, PT, R126, 0x1, PT ;  /* 0x000000017e00780c */ /* 0x000fec0003f04270 */
[----:B------:R-:W5:Y:S01]  /*10d30*/  MUFU.EX2 R98, R98 ;  /* 0x0000006200627308 */ /* 0x000f620000000800 */
[----:B---3--:R-:W-:Y:S07]  /*10d40*/  F2FP.F16.F32.PACK_AB R83, R92, R93 ;  /* 0x0000005d5c53723e */ /* 0x008fee00000000ff */
        /* <DEDUP_REMOVED lines=17> */
[C---:B------:R-:W-:Y:S05]  /*10e60*/  FMUL.FTZ R27, R3.reuse, R63 ;  /* 0x0000003f031b7220 */ /* 0x040fea0000410000 */
[----:B------:R-:W-:Y:S01]  /*10e70*/  MUFU.EX2 R110, R110 ;  /* 0x0000006e006e7308 */ /* 0x000fe20000000800 */
[----:B------:R-:W3:Y:S01]  /*10e80*/  LDSM.16.MT88.4 R60, [R114+0x6400] ;  /* 0x00640000723c783b */ /* 0x000ee20000004200 */
[----:B------:R-:W-:Y:S01]  /*10e90*/  FMUL.FTZ R32, R84, R52 ;  /* 0x0000003454207220 */ /* 0x000fe20000410000 */
[----:B-----5:R-:W-:Y:S01]  /*10ea0*/  F2FP.F16.F32.PACK_AB R52, R98, R99 ;  /* 0x000000636234723e */ /* 0x020fe200000000ff */
[C---:B------:R-:W-:Y:S06]  /*10eb0*/  HMMA.16816.F32 R24, R80.reuse, R34, R24 ;  /* 0x000000225018723c */ /* 0x040fec0000001818 */
[----:B------:R-:W-:Y:S01]  /*10ec0*/  MUFU.EX2 R111, R111 ;  /* 0x0000006f006f7308 */ /* 0x000fe20000000800 */
[C---:B------:R-:W-:Y:S01]  /*10ed0*/  FMUL.FTZ R33, R84.reuse, R53 ;  /* 0x0000003554217220 */ /* 0x040fe20000410000 */
[----:B------:R-:W-:Y:S01]  /*10ee0*/  FFMA.FTZ R84, R84, R133, R89 ;  /* 0x0000008554547223 */ /* 0x000fe20000010059 */
[C---:B--2---:R-:W-:Y:S07]  /*10ef0*/  HMMA.16816.F32 R28, R80.reuse, R72, R28 ;  /* 0x00000048501c723c */ /* 0x044fee000000181c */
[----:B------:R-:W-:Y:S01]  /*10f00*/  MUFU.EX2 R100, R100 ;  /* 0x0000006400647308 */ /* 0x000fe20000000800 */
[C---:B------:R-:W-:Y:S03]  /*10f10*/  FMUL.FTZ R34, R3.reuse, R54 ;  /* 0x0000003603227220 */ /* 0x040fe60000410000 */
[C---:B------:R-:W-:Y:S01]  /*10f20*/  FMUL.FTZ R35, R3.reuse, R55 ;  /* 0x0000003703237220 */ /* 0x040fe20000410000 */
[----:B------:R-:W-:Y:S01]  /*10f30*/  FFMA.FTZ R3, R3, R132, R88 ;  /* 0x0000008403037223 */ /* 0x000fe20000010058 */
[----:B------:R-:W-:Y:S03]  /*10f40*/  FADD.FTZ R97, R97, R84 ;  /* 0x0000005461617221 */ /* 0x000fe60000010000 */
[----:B------:R-:W-:Y:S01]  /*10f50*/  FADD.FTZ R94, R94, R3 ;  /* 0x000000035e5e7221 */ /* 0x000fe20000010000 */
[----:B------:R-:W-:Y:S01]  /*10f60*/  MUFU.EX2 R140, R140 ;  /* 0x0000008c008c7308 */ /* 0x000fe20000000800 */
[C---:B------:R-:W-:Y:S03]  /*10f70*/  HMMA.16816.F32 R32, R80.reuse, R74, R32 ;  /* 0x0000004a5020723c */ /* 0x040fe60000001820 */
[----:B------:R-:W-:Y:S01]  /*10f80*/  IADD3 R3, R126, -0x1, RZ ;  /* 0xffffffff7e037810 */ /* 0x000fe20007ffe0ff */
[----:B------:R-:W-:Y:S02]  /*10f90*/  FADD.FTZ R93, R93, R94 ;  /* 0x0000005e5d5d7221 */ /* 0x000fe40000010000 */
[C---:B-1----:R-:W-:Y:S03]  /*10fa0*/  HMMA.16816.F32 R36, R80.reuse, R64, R36 ;  /* 0x000000405024723c */ /* 0x042fe60000001824 */
[----:B------:R-:W-:Y:S02]  /*10fb0*/  MUFU.EX2 R125, R125 ;  /* 0x0000007d007d7308 */ /* 0x000fe40000000800 */
[----:B------:R-:W-:Y:S01]  /*10fc0*/  FADD.FTZ R93, R92, R93 ;  /* 0x0000005d5c5d7221 */ /* 0x000fe20000010000 */
[C---:B------:R-:W-:Y:S01]  /*10fd0*/  HMMA.16816.F32 R40, R80.reuse, R66, R40 ;  /* 0x000000425028723c */ /* 0x040fe20000001828 */
[----:B------:R-:W1:Y:S06]  /*10fe0*/  LDSM.16.MT88.4 R64, [R112+0x6400] ;  /* 0x006400007040783b */ /* 0x000e6c0000004200 */
[----:B------:R-:W2:Y:S01]  /*10ff0*/  MUFU.EX2 R101, R101 ;  /* 0x0000006500657308 */ /* 0x000ea20000000800 */
[----:B------:R-:W-:Y:S01]  /*11000*/  MOV R126, R3 ;  /* 0x00000003007e7202 */ /* 0x000fe20000000f00 */
[C---:B----4-:R-:W-:Y:S08]  /*11010*/  HMMA.16816.F32 R44, R80.reuse, R56, R44 ;  /* 0x00000038502c723c */ /* 0x050ff0000000182c */
[----:B------:R-:W-:Y:S01]  /*11020*/  MUFU.EX2 R102, R102 ;  /* 0x0000006600667308 */ /* 0x000fe20000000800 */
[----:B------:R-:W-:Y:S01]  /*11030*/  HMMA.16816.F32 R48, R80, R58, R48 ;  /* 0x0000003a5030723c */ /* 0x000fe20000001830 */
[----:B------:R-:W4:Y:S02]  /*11040*/  LDSM.16.MT88.4 R56, [R114+0x7400] ;  /* 0x007400007238783b */ /* 0x000f240000004200 */
[----:B------:R-:W-:Y:S06]  /*11050*/  MOV R3, R0 ;  /* 0x0000000000037202 */ /* 0x000fec0000000f00 */
[----:B------:R-:W5:Y:S02]  /*11060*/  MUFU.EX2 R105, R105 ;  /* 0x0000006900697308 */ /* 0x000f640000000800 */
[C---:B--2---:R-:W-:Y:S01]  /*11070*/  F2FP.F16.F32.PACK_AB R53, R101.reuse, R100 ;  /* 0x000000646535723e */ /* 0x044fe200000000ff */
[----:B------:R-:W-:Y:S07]  /*11080*/  FADD.FTZ R100, R100, R93 ;  /* 0x0000005d64647221 */ /* 0x000fee0000010000 */
[----:B------:R-:W-:Y:S01]  /*11090*/  MUFU.EX2 R104, R104 ;  /* 0x0000006800687308 */ /* 0x000fe20000000800 */
[----:B------:R-:W-:Y:S09]  /*110a0*/  FADD.FTZ R101, R101, R100 ;  /* 0x0000006465657221 */ /* 0x000ff20000010000 */
[----:B------:R-:W2:Y:S01]  /*110b0*/  MUFU.EX2 R103, R103 ;  /* 0x0000006700677308 */ /* 0x000ea20000000800 */
[----:B-----5:R-:W-:Y:S09]  /*110c0*/  F2FP.F16.F32.PACK_AB R54, R105, R102 ;  /* 0x000000666936723e */ /* 0x020ff200000000ff */
[----:B------:R-:W-:Y:S10]  /*110d0*/  MUFU.EX2 R139, R139 ;  /* 0x0000008b008b7308 */ /* 0x000ff40000000800 */
[----:B------:R-:W5:Y:S01]  /*110e0*/  MUFU.EX2 R136, R136 ;  /* 0x0000008800887308 */ /* 0x000f620000000800 */
[C---:B--2---:R-:W-:Y:S01]  /*110f0*/  F2FP.F16.F32.PACK_AB R55, R103.reuse, R104 ;  /* 0x000000686737723e */ /* 0x044fe200000000ff */
[----:B------:R-:W-:Y:S04]  /*11100*/  FADD.FTZ R104, R104, R101 ;  /* 0x0000006568687221 */ /* 0x000fe80000010000 */
[----:B------:R-:W-:Y:S02]  /*11110*/  FADD.FTZ R103, R103, R104 ;  /* 0x0000006867677221 */ /* 0x000fe40000010000 */
[C---:B---3--:R-:W-:Y:S02]  /*11120*/  HMMA.16816.F32 R4, R52.reuse, R60, R4 ;  /* 0x0000003c3404723c */ /* 0x048fe40000001804 */
[----:B------:R-:W-:Y:S04]  /*11130*/  MUFU.EX2 R137, R137 ;  /* 0x0000008900897308 */ /* 0x000fe80000000800 */
[C---:B------:R-:W-:Y:S01]  /*11140*/  HMMA.16816.F32 R8, R52.reuse, R62, R8 ;  /* 0x0000003e3408723c */ /* 0x040fe20000001808 */
[----:B------:R-:W2:Y:S05]  /*11150*/  LDSM.16.MT88.4 R60, [R112+0x7400] ;  /* 0x00740000703c783b */ /* 0x000eaa0000004200 */
[----:B------:R-:W3:Y:S01]  /*11160*/  MUFU.EX2 R138, R138 ;  /* 0x0000008a008a7308 */ /* 0x000ee20000000800 */
[----:B-----5:R-:W-:Y:S01]  /*11170*/  F2FP.F16.F32.PACK_AB R88, R136, R139 ;  /* 0x0000008b8858723e */ /* 0x020fe200000000ff */
[C---:B-1----:R-:W-:Y:S08]  /*11180*/  HMMA.16816.F32 R12, R52.reuse, R64, R12 ;  /* 0x00000040340c723c */ /* 0x042ff0000000180c */
[----:B------:R-:W-:Y:S01]  /*11190*/  MUFU.EX2 R134, R134 ;  /* 0x0000008600867308 */ /* 0x000fe20000000800 */
[C---:B------:R-:W-:Y:S01]  /*111a0*/  HMMA.16816.F32 R16, R52.reuse, R66, R16 ;  /* 0x000000423410723c */ /* 0x040fe20000001810 */
[----:B------:R-:W1:Y:S05]  /*111b0*/  LDSM.16.MT88.4 R64, [R114+0x8400] ;  /* 0x008400007240783b */ /* 0x000e6a0000004200 */
[C---:B----4-:R-:W-:Y:S03]  /*111c0*/  HMMA.16816.F32 R20, R52.reuse, R56, R20 ;  /* 0x000000383414723c */ /* 0x050fe60000001814 */
[----:B------:R-:W4:Y:S02]  /*111d0*/  MUFU.EX2 R135, R91 ;  /* 0x0000005b00877308 */ /* 0x000f240000000800 */
[----:B---3--:R-:W-:Y:S01]  /*111e0*/  F2FP.F16.F32.PACK_AB R89, R138, R137 ;  /* 0x000000898a59723e */ /* 0x008fe200000000ff */
[C---:B------:R-:W-:Y:S01]  /*111f0*/  HMMA.16816.F32 R24, R52.reuse, R58, R24 ;  /* 0x0000003a3418723c */ /* 0x040fe20000001818 */
[----:B------:R-:W3:Y:S06]  /*11200*/  LDSM.16.MT88.4 R56, [R112+0x8400] ;  /* 0x008400007038783b */ /* 0x000eec0000004200 */
[----:B------:R-:W-:Y:S10]  /*11210*/  MUFU.EX2 R86, R86 ;  /* 0x0000005600567308 */ /* 0x000ff40000000800 */
[----:B------:R4:W5:Y:S01]  /*11220*/  MUFU.EX2 R85, R90 ;  /* 0x0000005a00557308 */ /* 0x0009620000000800 */
[C---:B--2---:R-:W-:Y:S06]  /*11230*/  HMMA.16816.F32 R28, R52.reuse, R60, R28 ;  /* 0x0000003c341c723c */ /* 0x044fec000000181c */
[C---:B------:R-:W-:Y:S01]  /*11240*/  HMMA.16816.F32 R32, R52.reuse, R62, R32 ;  /* 0x0000003e3420723c */ /* 0x040fe20000001820 */
[----:B------:R-:W2:Y:S04]  /*11250*/  LDSM.16.MT88.4 R60, [R114+0x6800] ;  /* 0x00680000723c783b */ /* 0x000ea80000004200 */
[----:B----4-:R-:W-:Y:S01]  /*11260*/  F2FP.F16.F32.PACK_AB R90, R135, R134 ;  /* 0x00000086875a723e */ /* 0x010fe200000000ff */
[C---:B-1----:R-:W-:Y:S05]  /*11270*/  HMMA.16816.F32 R36, R52.reuse, R64, R36 ;  /* 0x000000403424723c */ /* 0x042fea0000001824 */
[----:B-----5:R-:W-:Y:S01]  /*11280*/  F2FP.F16.F32.PACK_AB R91, R85, R86 ;  /* 0x00000056555b723e */ /* 0x020fe200000000ff */
[C---:B------:R-:W-:Y:S01]  /*11290*/  HMMA.16816.F32 R40, R52.reuse, R66, R40 ;  /* 0x000000423428723c */ /* 0x040fe20000001828 */
[----:B------:R-:W1:Y:S05]  /*112a0*/  LDSM.16.MT88.4 R64, [R112+0x6800] ;  /* 0x006800007040783b */ /* 0x000e6a0000004200 */
[C---:B---3--:R-:W-:Y:S06]  /*112b0*/  HMMA.16816.F32 R44, R52.reuse, R56, R44 ;  /* 0x00000038342c723c */ /* 0x048fec000000182c */
[----:B------:R-:W-:Y:S01]  /*112c0*/  HMMA.16816.F32 R48, R52, R58, R48 ;  /* 0x0000003a3430723c */ /* 0x000fe20000001830 */
[----:B------:R-:W3:Y:S06]  /*112d0*/  LDSM.16.MT88.4 R56, [R114+0x7800] ;  /* 0x007800007238783b */ /* 0x000eec0000004200 */
[----:B------:R-:W-:Y:S04]  /*112e0*/  F2FP.F16.F32.PACK_AB R52, R107, R106 ;  /* 0x0000006a6b34723e */ /* 0x000fe800000000ff */
[----:B------:R-:W-:Y:S01]  /*112f0*/  F2FP.F16.F32.PACK_AB R53, R109, R108 ;  /* 0x0000006c6d35723e */ /* 0x000fe200000000ff */
[----:B------:R-:W-:Y:S01]  /*11300*/  FADD.FTZ R108, R108, R103 ;  /* 0x000000676c6c7221 */ /* 0x000fe20000010000 */
[----:B------:R-:W-:Y:S02]  /*11310*/  F2FP.F16.F32.PACK_AB R54, R111, R110 ;  /* 0x0000006e6f36723e */ /* 0x000fe400000000ff */
[----:B------:R-:W-:Y:S01]  /*11320*/  F2FP.F16.F32.PACK_AB R55, R125, R140 ;  /* 0x0000008c7d37723e */ /* 0x000fe200000000ff */
[----:B------:R-:W-:Y:S04]  /*11330*/  FADD.FTZ R109, R109, R108 ;  /* 0x0000006c6d6d7221 */ /* 0x000fe80000010000 */
[----:B------:R-:W-:Y:S02]  /*11340*/  FADD.FTZ R140, R140, R109 ;  /* 0x0000006d8c8c7221 */ /* 0x000fe40000010000 */
[C---:B--2---:R-:W-:Y:S03]  /*11350*/  HMMA.16816.F32 R4, R52.reuse, R60, R4 ;  /* 0x0000003c3404723c */ /* 0x044fe60000001804 */
[----:B------:R-:W-:Y:S03]  /*11360*/  FADD.FTZ R140, R125, R140 ;  /* 0x0000008c7d8c7221 */ /* 0x000fe60000010000 */
[C---:B------:R-:W-:Y:S01]  /*11370*/  HMMA.16816.F32 R8, R52.reuse, R62, R8 ;  /* 0x0000003e3408723c */ /* 0x040fe20000001808 */
[----:B------:R-:W2:Y:S04]  /*11380*/  LDSM.16.MT88.4 R60, [R112+0x7800] ;  /* 0x00780000703c783b */ /* 0x000ea80000004200 */
[----:B------:R-:W-:Y:S01]  /*11390*/  FADD.FTZ R137, R137, R140 ;  /* 0x0000008c89897221 */ /* 0x000fe20000010000 */
[C---:B-1----:R-:W-:Y:S05]  /*113a0*/  HMMA.16816.F32 R12, R52.reuse, R64, R12 ;  /* 0x00000040340c723c */ /* 0x042fea000000180c */
[----:B------:R-:W-:Y:S01]  /*113b0*/  FADD.FTZ R137, R138, R137 ;  /* 0x000000898a897221 */ /* 0x000fe20000010000 */
[C---:B------:R-:W-:Y:S01]  /*113c0*/  HMMA.16816.F32 R16, R52.reuse, R66, R16 ;  /* 0x000000423410723c */ /* 0x040fe20000001810 */
[----:B------:R-:W1:Y:S04]  /*113d0*/  LDSM.16.MT88.4 R64, [R114+0x8800] ;  /* 0x008800007240783b */ /* 0x000e680000004200 */
[----:B------:R-:W-:Y:S01]  /*113e0*/  FADD.FTZ R86, R86, R137 ;  /* 0x0000008956567221 */ /* 0x000fe20000010000 */
[C---:B---3--:R-:W-:Y:S05]  /*113f0*/  HMMA.16816.F32 R20, R52.reuse, R56, R20 ;  /* 0x000000383414723c */ /* 0x048fea0000001814 */
[----:B------:R-:W-:Y:S01]  /*11400*/  FADD.FTZ R132, R85, R86 ;  /* 0x0000005655847221 */ /* 0x000fe20000010000 */
        /* <DEDUP_REMOVED lines=8> */
[----:B------:R-:W-:Y:S01]  /*11490*/  HMMA.16816.F32 R48, R52, R58, R48 ;  /* 0x0000003a3430723c */ /* 0x000fe20000001830 */
[----:B------:R-:W1:Y:S05]  /*114a0*/  LDSM.16.MT88.4 R52, [R112+0x7c00] ;  /* 0x007c00007034783b */ /* 0x000e6a0000004200 */
[C---:B------:R-:W-:Y:S03]  /*114b0*/  HMMA.16816.F32 R80, R88.reuse, R76, R4 ;  /* 0x0000004c5850723c */ /* 0x040fe60000001804 */
[----:B------:R-:W3:Y:S03]  /*114c0*/  LDSM.16.MT88.4 R4, [R114+0x8c00] ;  /* 0x008c00007204783b */ /* 0x000ee60000004200 */
[C---:B------:R-:W-:Y:S05]  /*114d0*/  HMMA.16816.F32 R76, R88.reuse, R78, R8 ;  /* 0x0000004e584c723c */ /* 0x040fea0000001808 */
[----:B------:R-:W4:Y:S01]  /*114e0*/  LDSM.16.MT88.4 R8, [R112+0x8c00] ;  /* 0x008c00007008783b */ /* 0x000f220000004200 */
        /* <DEDUP_REMOVED lines=25> */
.L_x_5274:
        /* <DEDUP_REMOVED lines=169> */
.L_x_5279:
[----:B------:R-:W1:Y:S01]  /*12110*/  S2R R2, SR_CTAID.Z ;  /* 0x0000000000027919 */ /* 0x000e620000002700 */
[----:B------:R-:W1:Y:S01]  /*12120*/  LDC R5, c[0x0][0x270] ;  /* 0x00009c00ff057b82 */ /* 0x000e620000000800 */
[----:B------:R-:W1:Y:S07]  /*12130*/  S2R R15, SR_CTAID.Y ;  /* 0x00000000000f7919 */ /* 0x000e6e0000002600 */
[----:B------:R-:W2:Y:S01]  /*12140*/  LDC R0, c[0x0][0x2c4] ;  /* 0x0000b100ff007b82 */ /* 0x000ea20000000800 */
[----:B-1----:R-:W-:-:S04]  /*12150*/  IMAD R5, R15, R5, R2 ;  /* 0x000000050f057224 */ /* 0x002fc800078e0202 */
[----:B--2---:R-:W-:-:S07]  /*12160*/  IMAD R0, R5, R0, RZ ;  /* 0x0000000005007224 */ /* 0x004fce00078e02ff */
.L_x_5280:
        /* <DEDUP_REMOVED lines=25> */
.L_x_5282:
[----:B------:R-:W-:Y:S05]  /*12300*/  BSYNC B0 ;  /* 0x0000000000007941 */ /* 0x000fea0003800000 */
.L_x_5281:
        /* <DEDUP_REMOVED lines=8> */
[----:B------:R-:W5:Y:S02]  /*12390*/  LDC.64 R4, c[0x0][0x290] ;  /* 0x0000a400ff047b82 */ /* 0x000f640000000a00 */
[----:B-1----:R1:W1:Y:S04]  /*123a0*/  LDS.128 R8, [R122+0x2800] ;  /* 0x002800007a087984 */ /* 0x0022680000000c00 */
[----:B------:R1:W1:Y:S02]  /*123b0*/  LDS.128 R28, [R122+0x2000] ;  /* 0x002000007a1c7984 */ /* 0x0002640000000c00 */
[----:B------:R-:W4:Y:S01]  /*123c0*/  LDC.64 R6, c[0x0][0x298] ;  /* 0x0000a600ff067b82 */ /* 0x000f220000000a00 */
[----:B--2---:R-:W-:-:S04]  /*123d0*/  USHF.L.U32 UR8, UR8, 0x6, URZ ;  /* 0x0000000608087899 */ /* 0x004fc8000800063f */
[----:B------:R-:W-:Y:S02]  /*123e0*/  USHF.R.S32.HI UR4, URZ, 0x1f, UR8 ;  /* 0x0000001f3f047899 */ /* 0x000fe40008011408 */
[----:B------:R-:W-:Y:S01]  /*123f0*/  IADD3 R118, R118, -UR8, RZ ;  /* 0x8000000876767c10 */ /* 0x000fe2000fffe0ff */
[----:B-----5:R-:W-:-:S04]  /*12400*/  IMAD R0, R25, R4, RZ ;  /* 0x0000000419007224 */ /* 0x020fc800078e02ff */
[C---:B------:R-:W-:Y:S02]  /*12410*/  IMAD R0, R15.reuse, R5, R0 ;  /* 0x000000050f007224 */ /* 0x040fe400078e0200 */
[----:B------:R-:W-:-:S04]  /*12420*/  IMAD.WIDE.U32 R14, R15, R4, RZ ;  /* 0x000000040f0e7225 */ /* 0x000fc800078e00ff */
[----:B----4-:R-:W-:-:S04]  /*12430*/  IMAD.WIDE.U32 R24, R119, R6, RZ ;  /* 0x0000000677187225 */ /* 0x010fc800078e00ff */
        /* <DEDUP_REMOVED lines=8> */
[----:B------:R2:W4:Y:S01]  /*124c0*/  LDS.128 R24, [R122] ;  /* 0x000000007a187984 */ /* 0x0005220000000c00 */
        /* <DEDUP_REMOVED lines=11> */
[----:B---3--:R-:W-:Y:S05]  /*12580*/  @P0 BRA `(.L_x_5284) ;  /* 0x00000000002c0947 */ /* 0x008fea0003800000 */
        /* <DEDUP_REMOVED lines=8> */
[----:B----4-:R3:W-:Y:S04]  /*12610*/  STG.E.128 desc[UR6][R38.64], R24 ;  /* 0x0000001826007986 */ /* 0x0107e8000c101d06 */
[----:B-1----:R3:W-:Y:S04]  /*12620*/  STG.E.128 desc[UR6][R38.64+0x40], R12 ;  /* 0x0000400c26007986 */ /* 0x0027e8000c101d06 */
[----:B------:R3:W-:Y:S02]  /*12630*/  STG.E.128 desc[UR6][R38.64+0x80], R28 ;  /* 0x0000801c26007986 */ /* 0x0007e4000c101d06 */
.L_x_5284:
[----:B------:R-:W-:Y:S05]  /*12640*/  BSYNC B0 ;  /* 0x0000000000007941 */ /* 0x000fea0003800000 */
.L_x_5283:
        /* <DEDUP_REMOVED lines=14> */
[----:B-1----:R-:W-:Y:S01]  /*12730*/  STG.E.128 desc[UR6][R2.64+0x80], R8 ;  /* 0x0000800802007986 */ /* 0x002fe2000c101d06 */
[----:B------:R-:W-:Y:S05]  /*12740*/  EXIT ;  /* 0x000000000000794d */ /* 0x000fea0003800000 */
.L_x_5285:
        /* <DEDUP_REMOVED lines=11> */
.L_x_6295:


//--------------------- .text._ZN5flash24flash_fwd_splitkv_kernelI23Flash_fwd_kernel_traitsILi96ELi64ELi64ELi4ELb0ELb0EN7cutlass6half_tE19Flash_kernel_traitsILi96ELi64ELi64ELi4ES3_EELb1ELb0ELb1ELb0ELb0ELb0ELb0ELb1EEEvNS_16Flash_fwd_paramsE --------------------------
	.section	.text._ZN5flash24flash_fwd_splitkv_kernelI23Flash_fwd_kernel_traitsILi96ELi64ELi64ELi4ELb0ELb0EN7cutlass6half_tE19Flash_kernel_traitsILi96ELi64ELi64ELi4ES3_EELb1ELb0ELb1ELb0ELb0ELb0ELb0ELb1EEEvNS_16Flash_fwd_paramsE,"ax",@progbits
	.align	128
        .global         _ZN5flash24flash_fwd_splitkv_kernelI23Flash_fwd_kernel_traitsILi96ELi64ELi64ELi4ELb0ELb0EN7cutlass6half_tE19Flash_kernel_traitsILi96ELi64ELi64ELi4ES3_EELb1ELb0ELb1ELb0ELb0ELb0ELb0ELb1EEEvNS_16Flash_fwd_paramsE
        .type           _ZN5flash24flash_fwd_splitkv_kernelI23Flash_fwd_kernel_traitsILi96ELi64ELi64ELi4ELb0ELb0EN7cutlass6half_tE19Flash_kernel_traitsILi96ELi64ELi64ELi4ES3_EELb1ELb0ELb1ELb0ELb0ELb0ELb0ELb1EEEvNS_16Flash_fwd_paramsE,@function
        .size           _ZN5flash24flash_fwd_splitkv_kernelI23Flash_fwd_kernel_traitsILi96ELi64ELi64ELi4ELb0ELb0EN7cutlass6half_tE19Flash_kernel_traitsILi96ELi64ELi64ELi4ES3_EELb1ELb0ELb1ELb0ELb0ELb0ELb0ELb1EEEvNS_16Flash_fwd_paramsE,(.L_x_6296 - _ZN5flash24flash_fwd_splitkv_kernelI23Flash_fwd_kernel_traitsILi96ELi64ELi64ELi4ELb0ELb0EN7cutlass6half_tE19Flash_kernel_traitsILi96ELi64ELi64ELi4ES3_EELb1ELb0ELb1ELb0ELb0ELb0ELb0ELb1EEEvNS_16Flash_fwd_paramsE)
        .other          _ZN5flash24flash_fwd_splitkv_kernelI23Flash_fwd_kernel_traitsILi96ELi64ELi64ELi4ELb0ELb0EN7cutlass6half_tE19Flash_kernel_traitsILi96ELi64ELi64ELi4ES3_EELb1ELb0ELb1ELb0ELb0ELb0ELb0ELb1EEEvNS_16Flash_fwd_paramsE,@"STO_CUDA_ENTRY STV_DEFAULT"
_ZN5flash24flash_fwd_splitkv_kernelI23Flash_fwd_kernel_traitsILi96ELi64ELi64ELi4ELb0ELb0EN7cutlass6half_tE19Flash_kernel_traitsILi96ELi64ELi64ELi4ES3_EELb1ELb0ELb1ELb0ELb0ELb0ELb0ELb1EEEvNS_16Flash_fwd_paramsE:
.text._ZN5flash24flash_fwd_splitkv_kernelI23Flash_fwd_kernel_traitsILi96ELi64ELi64ELi4ELb0ELb0EN7cutlass6half_tE19Flash_kernel_traitsILi96ELi64ELi64ELi4ES3_EELb1ELb0ELb1ELb0ELb0ELb0ELb0ELb1EEEvNS_16Flash_fwd_paramsE:
        /* <DEDUP_REMOVED lines=40> */
.L_x_5286:
[----:B------:R-:W1:Y:S02]  /*0280*/  LDC R71, c[0x0][0x2c8] ;  /* 0x0000b200ff477b82 */ /* 0x000e640000000800 */
.L_x_5287:
        /* <DEDUP_REMOVED lines=43> */
[----:B------:R-:W-:-:S03]  /*0540*/  LOP3.LUT R7, R0, 0xfffffffc, RZ, 0xc0, !PT ;  /* 0xfffffffc00077812 */ /* 0x000fc600078ec0ff */
[----:B------:R-:W2:Y:S02]  /*0550*/  @!P0 LDC.64 R2, c[0x0][0x290] ;  /* 0x0000a400ff028b82 */ /* 0x000ea40000000a00 */
[----:B------:R-:W-:-:S05]  /*0560*/  IMAD.IADD R7, R56, 0x1, -R7 ;  /* 0x0000000138077824 */ /* 0x000fca00078e0a07 */
[C---:B------:R-:W-:Y:S02]  /*0570*/  SHF.L.U32 R10, R7.reuse, 0x3, RZ ;  /* 0x00000003070a7819 */ /* 0x040fe400000006ff */
[----:B------:R-:W-:Y:S01]  /*0580*/  ISETP.NE.AND P6, PT, R7, RZ, PT ;  /* 0x000000ff0700720c */ /* 0x000fe20003fc5270 */
[----:B-1----:R-:W-:-:S04]  /*0590*/  @P0 IMAD.WIDE.U32 R8, R119, R4, RZ ;  /* 0x0000000477080225 */ /* 0x002fc800078e00ff */
[----:B------:R-:W-:Y:S01]  /*05a0*/  @P0 IMAD R119, R119, R5, R9 ;  /* 0x0000000577770224 */ /* 0x000fe200078e0209 */
[----:B------:R-:W-:Y:S01]  /*05b0*/  SHF.R.S32.HI R9, RZ, 0x1f, R69 ;  /* 0x0000001fff097819 */ /* 0x000fe20000011445 */
[-C--:B--2---:R-:W-:Y:S02]  /*05c0*/  @!P0 IMAD R6, R57, R2.reuse, RZ ;  /* 0x0000000239068224 */ /* 0x084fe400078e02ff */
[----:B------:R-:W-:-:S04]  /*05d0*/  @!P0 IMAD.WIDE.U32 R12, R11, R2, RZ ;  /* 0x000000020b0c8225 */ /* 0x000fc800078e00ff */
[C---:B------:R-:W-:Y:S01]  /*05e0*/  @!P0 IMAD R3, R11.reuse, R3, R6 ;  /* 0x000000030b038224 */ /* 0x040fe200078e0206 */
[----:B------:R-:W-:Y:S01]  /*05f0*/  @!P0 MOV R8, R12 ;  /* 0x0000000c00088202 */ /* 0x000fe20000000f00 */
[----:B------:R-:W-:Y:S01]  /*0600*/  IMAD R2, R11, UR4, R108 ;  /* 0x000000040b027c24 */ /* 0x000fe2000f8e026c */
[----:B------:R-:W-:Y:S01]  /*0610*/  SHF.R.S32.HI R11, RZ, 0x1f, R10 ;  /* 0x0000001fff0b7819 */ /* 0x000fe2000001140a */
[----:B------:R-:W-:Y:S01]  /*0620*/  @!P0 IMAD.IADD R119, R13, 0x1, R3 ;  /* 0x000000010d778824 */ /* 0x000fe200078e0203 */
[----:B------:R-:W-:Y:S01]  /*0630*/  SHF.R.S32.HI R3, RZ, 0x2, R0 ;  /* 0x00000002ff037819 */ /* 0x000fe20000011400 */
[-C--:B------:R-:W-:Y:S01]  /*0640*/  IMAD R6, R9, R4.reuse, RZ ;  /* 0x0000000409067224 */ /* 0x080fe200078e02ff */
[----:B------:R-:W-:Y:S01]  /*0650*/  ULDC UR4, c[0x0][0x2c4] ;  /* 0x0000b10000047ab9 */ /* 0x000fe20000000800 */
[----:B------:R-:W-:Y:S01]  /*0660*/  IMAD.WIDE.U32 R16, R69, R4, R10 ;  /* 0x0000000445107225 */ /* 0x000fe200078e000a */
[----:B------:R-:W-:Y:S02]  /*0670*/  SHF.R.S32.HI R9, RZ, 0x1f, R108 ;  /* 0x0000001fff097819 */ /* 0x000fe4000001146c */
[----:B------:R-:W-:Y:S01]  /*0680*/  ISETP.GE.AND P1, PT, R3, R118, PT ;  /* 0x000000760300720c */ /* 0x000fe20003f26270 */
[----:B------:R-:W-:Y:S01]  /*0690*/  IMAD R6, R69, R5, R6 ;  /* 0x0000000545067224 */ /* 0x000fe200078e0206 */
[----:B------:R-:W-:Y:S01]  /*06a0*/  IADD3 R8, P0, R8, R16, RZ ;  /* 0x0000001008087210 */ /* 0x000fe20007f1e0ff */
[----:B------:R-:W-:Y:S01]  /*06b0*/  IMAD R2, R2, UR4, R69 ;  /* 0x0000000402027c24 */ /* 0x000fe2000f8e0245 */
[----:B------:R-:W-:Y:S01]  /*06c0*/  ULDC.64 UR4, c[0x0][0x2a0] ;  /* 0x0000a80000047ab9 */ /* 0x000fe20000000a00 */
[----:B------:R-:W-:Y:S01]  /*06d0*/  IADD3 R7, R3, 0x20, RZ ;  /* 0x0000002003077810 */ /* 0x000fe20007ffe0ff */
[----:B------:R-:W-:Y:S01]  /*06e0*/  IMAD R15, R9, UR4, RZ ;  /* 0x00000004090f7c24 */ /* 0x000fe2000f8e02ff */
[----:B------:R-:W-:Y:S01]  /*06f0*/  IADD3.X R9, R119, R17, R6, P0, !PT ;  /* 0x0000001177097210 */ /* 0x000fe200007fe406 */
[----:B------:R-:W-:Y:S01]  /*0700*/  VIADD R12, R10, 0x20 ;  /* 0x000000200a0c7836 */ /* 0x000fe20000000000 */
[----:B------:R-:W-:Y:S01]  /*0710*/  IADD3 R0, P3, R2, R3, RZ ;  /* 0x0000000302007210 */ /* 0x000fe20007f7e0ff */
[C---:B------:R-:W-:Y:S01]  /*0720*/  IMAD R15, R108.reuse, UR5, R15 ;  /* 0x000000056c0f7c24 */ /* 0x040fe2000f8e020f */
[----:B------:R-:W-:Y:S01]  /*0730*/  ISETP.GE.AND P0, PT, R7, R118, PT ;  /* 0x000000760700720c */ /* 0x000fe20003f06270 */
[----:B------:R-:W-:Y:S01]  /*0740*/  IMAD.WIDE.U32 R108, R108, UR4, R8 ;  /* 0x000000046c6c7c25 */ /* 0x000fe2000f8e0008 */
[----:B------:R-:W-:-:S02]  /*0750*/  SHF.R.S32.HI R9, RZ, 0x1f, R3 ;  /* 0x0000001fff097819 */ /* 0x000fc40000011403 */
[----:B------:R-:W-:Y:S01]  /*0760*/  IADD3 R8, R10, 0x40, RZ ;  /* 0x000000400a087810 */ /* 0x000fe20007ffe0ff */
        /* <DEDUP_REMOVED lines=17> */
.L_x_5290:
[----:B------:R-:W-:Y:S05]  /*0880*/  BSYNC B0 ;  /* 0x0000000000007941 */ /* 0x000fea0003800000 */
.L_x_5289:
        /* <DEDUP_REMOVED lines=20> */
.L_x_5292:
[----:B------:R-:W-:Y:S05]  /*09d0*/  BSYNC B0 ;  /* 0x0000000000007941 */ /* 0x000fea0003800000 */
.L_x_5291:
        /* <DEDUP_REMOVED lines=11> */
.L_x_5288:
        /* <DEDUP_REMOVED lines=22> */
.L_x_5293:
        /* <DEDUP_REMOVED lines=30> */
[----:B---3--:R-:W-:Y:S02]  /*0dd0*/  IABS R2, R9 ;  /* 0x0000000900027213 */ /* 0x008fe40000000000 */
        /* <DEDUP_REMOVED lines=23> */
[----:B------:R-:W3:Y:S05]  /*0f50*/  LDC.64 R2, c[0x0][0x238] ;  /* 0x00008e00ff027b82 */ /* 0x000eea0000000a00 */
[----:B------:R-:W-:-:S06]  /*0f60*/  @P2 VIADD R8, R8, 0x1 ;  /* 0x0000000108082836 */ /* 0x000fcc0000000000 */
[----:B------:R-:W-:Y:S02]  /*0f70*/  @!P0 IADD3 R8, -R8, RZ, RZ ;  /* 0x000000ff08088210 */ /* 0x000fe40007ffe1ff */
[----:B------:R-:W-:-:S04]  /*0f80*/  @!P1 LOP3.LUT R8, RZ, R9, RZ, 0x33, !PT ;  /* 0x00000009ff089212 */ /* 0x000fc800078e33ff */
[----:B------:R-:W-:Y:S02]  /*0f90*/  SHF.R.S32.HI R9, RZ, 0x1f, R8 ;  /* 0x0000001fff097819 */ /* 0x000fe40000011408 */
[----:B--2---:R-:W-:Y:S01]  /*0fa0*/  SHF.R.S32.HI R7, RZ, 0x1f, R6 ;  /* 0x0000001fff077819 */ /* 0x004fe20000011406 */
[----:B------:R-:W-:-:S04]  /*0fb0*/  IMAD.WIDE.U32 R12, R6, UR4, RZ ;  /* 0x00000004060c7c25 */ /* 0x000fc8000f8e00ff */
[C---:B------:R-:W-:Y:S02]  /*0fc0*/  IMAD R11, R7.reuse, UR4, RZ ;  /* 0x00000004070b7c24 */ /* 0x040fe4000f8e02ff */
[----:B---3--:R-:W-:Y:S02]  /*0fd0*/  IMAD R7, R7, R2, RZ ;  /* 0x0000000207077224 */ /* 0x008fe400078e02ff */
[C---:B------:R-:W-:Y:S01]  /*0fe0*/  IMAD R10, R6.reuse, UR5, R11 ;  /* 0x00000005060a7c24 */ /* 0x040fe2000f8e020b */
[----:B------:R-:W-:Y:S01]  /*0ff0*/  ULDC.64 UR4, c[0x0][0x260] ;  /* 0x0000980000047ab9 */ /* 0x000fe20000000a00 */
[----:B------:R-:W-:Y:S02]  /*1000*/  IMAD R3, R6, R3, R7 ;  /* 0x0000000306037224 */ /* 0x000fe400078e0207 */
[----:B------:R-:W-:Y:S02]  /*1010*/  IMAD.IADD R13, R13, 0x1, R10 ;  /* 0x000000010d0d7824 */ /* 0x000fe400078e020a */
[----:B-1----:R-:W-:-:S02]  /*1020*/  IMAD R10, R17, R4, RZ ;  /* 0x00000004110a7224 */ /* 0x002fc400078e02ff */
[----:B------:R-:W-:-:S04]  /*1030*/  IMAD.WIDE.U32 R12, R19, R4, R12 ;  /* 0x00000004130c7225 */ /* 0x000fc800078e000c */
[----:B------:R-:W-:Y:S02]  /*1040*/  IMAD R10, R19, R5, R10 ;  /* 0x00000005130a7224 */ /* 0x000fe400078e020a */
[----:B------:R-:W-:Y:S02]  /*1050*/  IMAD R11, R9, UR4, RZ ;  /* 0x00000004090b7c24 */ /* 0x000fe4000f8e02ff */
[----:B------:R-:W-:Y:S01]  /*1060*/  IMAD.WIDE.U32 R6, R6, R2, RZ ;  /* 0x0000000206067225 */ /* 0x000fe200078e00ff */
[----:B------:R-:W-:-:S03]  /*1070*/  IADD3 R13, R13, R10, RZ ;  /* 0x0000000a0d0d7210 */ /* 0x000fc60007ffe0ff */
[C---:B------:R-:W-:Y:S01]  /*1080*/  IMAD R11, R8.reuse, UR5, R11 ;  /* 0x00000005080b7c24 */ /* 0x040fe2000f8e020b */
[----:B------:R-:W-:Y:S01]  /*1090*/  MOV R18, R6 ;  /* 0x0000000600127202 */ /* 0x000fe20000000f00 */
[----:B------:R-:W-:-:S04]  /*10a0*/  IMAD.WIDE.U32 R12, R8, UR4, R12 ;  /* 0x00000004080c7c25 */ /* 0x000fc8000f8e000c */
[----:B------:R-:W-:Y:S01]  /*10b0*/  IMAD.IADD R21, R7, 0x1, R3 ;  /* 0x0000000107157824 */ /* 0x000fe200078e0203 */
[----:B------:R-:W-:Y:S02]  /*10c0*/  IADD3 R15, R13, R11, RZ ;  /* 0x0000000b0d0f7210 */ /* 0x000fe40007ffe0ff */
[----:B------:R-:W-:Y:S01]  /*10d0*/  MOV R16, R12 ;  /* 0x0000000c00107202 */ /* 0x000fe20000000f00 */
[----:B------:R-:W-:Y:S06]  /*10e0*/  BRA `(.L_x_5295) ;  /* 0x00000004003c7947 */ /* 0x000fec0003800000 */
.L_x_5294:
[----:B------:R-:W2:Y:S01]  /*10f0*/  LDC R9, c[0x0][0x278] ;  /* 0x00009e00ff097b82 */ /* 0x000ea20000000800 */
[----:B-1----:R-:W-:Y:S02]  /*1100*/  IABS R2, R108 ;  /* 0x0000006c00027213 */ /* 0x002fe40000000000 */
[----:B------:R-:W-:-:S13]  /*1110*/  ISETP.NE.AND P4, PT, R13, -0x1, PT ;  /* 0xffffffff0d00780c */ /* 0x000fda0003f85270 */
[----:B------:R-:W1:Y:S01]  /*1120*/  @P4 LDC.64 R20, c[0x0][0x250] ;  /* 0x00009400ff144b82 */ /* 0x000e620000000a00 */
[----:B------:R-:W-:Y:S01]  /*1130*/  @P4 IMAD.IADD R14, R10, 0x1, R13 ;  /* 0x000000010a0e4824 */ /* 0x000fe200078e020d */
[----:B--2---:R-:W-:-:S04]  /*1140*/  IABS R3, R9 ;  /* 0x0000000900037213 */ /* 0x004fc80000000000 */
[----:B------:R-:W2:Y:S08]  /*1150*/  I2F.RP R4, R3 ;  /* 0x0000000300047306 */ /* 0x000eb00000209400 */
[----:B--2---:R-:W2:Y:S02]  /*1160*/  MUFU.RCP R6, R4 ;  /* 0x0000000400067308 */ /* 0x004ea40000001000 */
[----:B--2---:R-:W-:-:S06]  /*1170*/  VIADD R6, R6, 0xffffffe ;  /* 0x0ffffffe06067836 */ /* 0x004fcc0000000000 */
[----:B------:R-:W2:Y:S02]  /*1180*/  F2I.FTZ.U32.TRUNC.NTZ R7, R6 ;  /* 0x0000000600077305 */ /* 0x000ea4000021f000 */
[----:B--2---:R-:W-:Y:S01]  /*1190*/  IMAD.MOV R0, RZ, RZ, -R7 ;  /* 0x000000ffff007224 */ /* 0x004fe200078e0a07 */
[----:B------:R-:W-:-:S03]  /*11a0*/  MOV R6, RZ ;  /* 0x000000ff00067202 */ /* 0x000fc60000000f00 */
[----:B------:R-:W-:-:S04]  /*11b0*/  IMAD R5, R0, R3, RZ ;  /* 0x0000000300057224 */ /* 0x000fc800078e02ff */
[----:B------:R-:W-:-:S06]  /*11c0*/  IMAD.HI.U32 R5, R7, R5, R6 ;  /* 0x0000000507057227 */ /* 0x000fcc00078e0006 */
        /* <DEDUP_REMOVED lines=34> */
.L_x_5296:
        /* <DEDUP_REMOVED lines=10> */
[-C--:B--2---:R-:W-:Y:S02]  /*1490*/  IMAD R6, R9, R2.reuse, RZ ;  /* 0x0000000209067224 */ /* 0x084fe400078e02ff */
        /* <DEDUP_REMOVED lines=20> */
.L_x_5295:
[----:B------:R1:W5:Y:S01]  /*15e0*/  @P5 LDG.E R13, desc[UR6][R112.64] ;  /* 0x00000006700d5981 */ /* 0x000362000c1e1900 */
[----:B------:R-:W-:Y:S01]  /*15f0*/  SHF.R.S32.HI R65, RZ, 0x1f, R56 ;  /* 0x0000001fff417819 */ /* 0x000fe20000011438 */
[----:B------:R-:W2:Y:S01]  /*1600*/  LDC.64 R6, c[0x0][0x240] ;  /* 0x00009000ff067b82 */ /* 0x000ea20000000a00 */
[----:B------:R-:W-:Y:S01]  /*1610*/  ISETP.NE.AND P0, PT, R119, -0x1, PT ;  /* 0xffffffff7700780c */ /* 0x000fe20003f05270 */
[----:B------:R-:W-:Y:S01]  /*1620*/  ULDC UR5, c[0x0][0x2d0] ;  /* 0x0000b40000057ab9 */ /* 0x000fe20000000800 */
[CC--:B-----5:R-:W-:Y:S01]  /*1630*/  LEA.HI R11, R65.reuse, R56.reuse, RZ, 0x2 ;  /* 0x00000038410b7211 */ /* 0x0e0fe200078f10ff */
[----:B------:R-:W-:Y:S01]  /*1640*/  IMAD.SHL.U32 R61, R4, 0x20, RZ ;  /* 0x00000020043d7824 */ /* 0x000fe200078e00ff */
[----:B------:R-:W-:Y:S01]  /*1650*/  LEA.HI R68, R65, R56, RZ, 0x3 ;  /* 0x0000003841447211 */ /* 0x000fe200078f18ff */
[----:B------:R-:W-:Y:S01]  /*1660*/  ULDC.64 UR10, c[0x0][0x268] ;  /* 0x00009a00000a7ab9 */ /* 0x000fe20000000a00 */
[----:B------:R-:W-:Y:S01]  /*1670*/  LOP3.LUT R3, R11, 0xfffffffc, RZ, 0xc0, !PT ;  /* 0xfffffffc0b037812 */ /* 0x000fe200078ec0ff */
[----:B------:R-:W3:Y:S01]  /*1680*/  LDC R79, c[0x0][0x2e0] ;  /* 0x0000b800ff4f7b82 */ /* 0x000ee20000000800 */
[----:B------:R-:W-:Y:S01]  /*1690*/  SHF.R.S32.HI R67, RZ, 0x3, R68 ;  /* 0x00000003ff437819 */ /* 0x000fe20000011444 */
[----:B------:R-:W-:Y:S01]  /*16a0*/  IMAD.MOV.U32 R42, RZ, RZ, 0x10 ;  /* 0x00000010ff2a7424 */ /* 0x000fe200078e00ff */
[----:B------:R-:W-:Y:S01]  /*16b0*/  SHF.R.S32.HI R120, RZ, 0x2, R11 ;  /* 0x00000002ff787819 */ /* 0x000fe2000001140b */
[----:B------:R-:W-:Y:S01]  /*16c0*/  IMAD.IADD R14, R56, 0x1, -R3 ;  /* 0x00000001380e7824 */ /* 0x000fe200078e0a03 */
[----:B------:R-:W-:Y:S01]  /*16d0*/  SHF.L.U64.HI R58, R4, 0x5, R5 ;  /* 0x00000005043a7819 */ /* 0x000fe20000010205 */
[----:B------:R-:W-:Y:S01]  /*16e0*/  IMAD.SHL.U32 R25, R67, 0x40, RZ ;  /* 0x0000004043197824 */ /* 0x000fe200078e00ff */
[----:B------:R-:W-:Y:S01]  /*16f0*/  LEA.HI R11, R11, R120, RZ, 0x1 ;  /* 0x000000780b0b7211 */ /* 0x000fe200078f08ff */
[----:B------:R-:W4:Y:S01]  /*1700*/  @!P0 LDC.64 R2, c[0x0][0x228] ;  /* 0x00008a00ff028b82 */ /* 0x000f220000000a00 */
[C---:B------:R-:W-:Y:S01]  /*1710*/  IMAD.SHL.U32 R10, R14.reuse, 0x8, RZ ;  /* 0x000000080e0a7824 */ /* 0x040fe200078e00ff */
[--C-:B------:R-:W-:Y:S01]  /*1720*/  SHF.R.S32.HI R121, RZ, 0x1f, R120.reuse ;  /* 0x0000001fff797819 */ /* 0x100fe20000011478 */
[----:B------:R-:W-:Y:S01]  /*1730*/  IMAD.SHL.U32 R14, R14, 0x4, RZ ;  /* 0x000000040e0e7824 */ /* 0x000fe200078e00ff */
[----:B------:R-:W-:Y:S01]  /*1740*/  LOP3.LUT R25, R25, 0xc0, RZ, 0xc0, !PT ;  /* 0x000000c019197812 */ /* 0x000fe200078ec0ff */
[----:B------:R-:W-:Y:S01]  /*1750*/  VIADD R85, R10, 0x20 ;  /* 0x000000200a557836 */ /* 0x000fe20000000000 */
[----:B------:R-:W-:Y:S01]  /*1760*/  LOP3.LUT R11, R11, 0x7fffffe, RZ, 0xc0, !PT ;  /* 0x07fffffe0b0b7812 */ /* 0x000fe200078ec0ff */
[----:B------:R-:W-:Y:S01]  /*1770*/  IMAD.WIDE R110, R111, 0x40, R120 ;  /* 0x000000406f6e7825 */ /* 0x000fe200078e0278 */
[----:B------:R-:W-:-:S02]  /*1780*/  LOP3.LUT R12, R25, 0x18, R10, 0xf8, !PT ;  /* 0x00000018190c7812 */ /* 0x000fc400078ef80a */
[----:B------:R-:W-:Y:S01]  /*1790*/  SHF.R.U32.HI R25, RZ, 0x3, R25 ;  /* 0x00000003ff197819 */ /* 0x000fe20000011619 */
[----:B--2---:R-:W-:Y:S01]  /*17a0*/  @P0 IMAD.WIDE.U32 R22, R119, R6, RZ ;  /* 0x0000000677160225 */ /* 0x004fe200078e00ff */
[----:B------:R-:W-:Y:S02]  /*17b0*/  ISETP.GE.AND P1, PT, R85, UR5, PT ;  /* 0x0000000555007c0c */ /* 0x000fe4000bf26270 */
[----:B------:R-:W-:Y:S01]  /*17c0*/  LOP3.LUT R25, R12, R25, RZ, 0x3c, !PT ;  /* 0x000000190c197212 */ /* 0x000fe200078e3cff */
[----:B------:R-:W-:Y:S01]  /*17d0*/  @P0 IMAD.MOV.U32 R20, RZ, RZ, R22 ;  /* 0x000000ffff140224 */ /* 0x000fe200078e0016 */
[-C--:B------:R-:W-:Y:S01]  /*17e0*/  LEA.HI R12, R65, R56.reuse, RZ, 0x5 ;  /* 0x00000038410c7211 */ /* 0x080fe200078f28ff */
[----:B------:R-:W-:Y:S01]  /*17f0*/  IMAD.IADD R11, R120, 0x1, -R11 ;  /* 0x00000001780b7824 */ /* 0x000fe200078e0a0b */
[----:B------:R-:W-:Y:S01]  /*1800*/  SEL R70, RZ, 0xffffffff, P1 ;  /* 0xffffffffff467807 */ /* 0x000fe20000800000 */
[----:B------:R-:W-:Y:S01]  /*1810*/  @P0 IMAD R23, R119, R7, R23 ;  /* 0x0000000777170224 */ /* 0x000fe200078e0217 */
[----:B------:R-:W-:Y:S01]  /*1820*/  SHF.R.S32.HI R66, RZ, 0x5, R12 ;  /* 0x00000005ff427819 */ /* 0x000fe2000001140c */
[C---:B------:R-:W-:Y:S01]  /*1830*/  VIADD R84, R10.reuse, 0x40 ;  /* 0x000000400a547836 */ /* 0x040fe20000000000 */
[----:B------:R-:W-:Y:S01]  /*1840*/  ISETP.GE.AND P2, PT, R10, UR5, PT ;  /* 0x000000050a007c0c */ /* 0x000fe2000bf46270 */
[----:B------:R-:W-:Y:S01]  /*1850*/  IMAD.SHL.U32 R70, R70, 0x2, RZ ;  /* 0x0000000246467824 */ /* 0x000fe200078e00ff */
[----:B------:R-:W-:Y:S01]  /*1860*/  LEA.HI R65, R65, R56, RZ, 0x4 ;  /* 0x0000003841417211 */ /* 0x000fe200078f20ff */
[-C--:B----4-:R-:W-:Y:S01]  /*1870*/  @!P0 IMAD R22, R57, R2.reuse, RZ ;  /* 0x0000000239168224 */ /* 0x090fe200078e02ff */
[----:B---3--:R-:W-:Y:S01]  /*1880*/  LEA.HI R79, R79, R79, RZ, 0x1 ;  /* 0x0000004f4f4f7211 */ /* 0x008fe200078f08ff */
[----:B------:R-:W-:Y:S01]  /*1890*/  IMAD R104, R66, 0x8, R11 ;  /* 0x0000000842687824 */ /* 0x000fe200078e020b */
[----:B------:R-:W-:Y:S01]  /*18a0*/  SEL R11, RZ, 0x1, P2 ;  /* 0x00000001ff0b7807 */ /* 0x000fe20001000000 */
[----:B------:R-:W-:Y:S01]  /*18b0*/  @!P0 IMAD.WIDE.U32 R26, R59, R2, RZ ;  /* 0x000000023b1a8225 */ /* 0x000fe200078e00ff */
[----:B------:R-:W-:-:S02]  /*18c0*/  SHF.R.S32.HI R75, RZ, 0x1, R79 ;  /* 0x00000001ff4b7819 */ /* 0x000fc4000001144f */
[----:B------:R-:W-:Y:S01]  /*18d0*/  LOP3.LUT R70, R70, 0x2, R11, 0xe2, !PT ;  /* 0x0000000246467812 */ /* 0x000fe200078ee20b */
[----:B------:R-:W-:Y:S01]  /*18e0*/  @!P0 IMAD R3, R59, R3, R22 ;  /* 0x000000033b038224 */ /* 0x000fe200078e0216 */
[----:B------:R-:W-:Y:S01]  /*18f0*/  SHF.R.S32.HI R11, RZ, 0x1f, R10 ;  /* 0x0000001fff0b7819 */ /* 0x000fe2000001140a */
[----:B------:R-:W-:Y:S01]  /*1900*/  IMAD.U32 R104, R104, 0x20, R25 ;  /* 0x0000002068687824 */ /* 0x000fe200078e0019 */
[----:B------:R-:W-:Y:S01]  /*1910*/  LOP3.LUT R25, R65, 0xfffffff0, RZ, 0xc0, !PT ;  /* 0xfffffff041197812 */ /* 0x000fe200078ec0ff */
[----:B------:R-:W-:Y:S01]  /*1920*/  @!P0 IMAD.MOV.U32 R20, RZ, RZ, R26 ;  /* 0x000000ffff148224 */ /* 0x000fe200078e001a */
[----:B------:R-:W-:Y:S01]  /*1930*/  @!P0 IADD3 R23, R27, R3, RZ ;  /* 0x000000031b178210 */ /* 0x000fe20007ffe0ff */
[----:B------:R-:W-:Y:S01]  /*1940*/  IMAD R77, R120, R75, R14 ;  /* 0x0000004b784d7224 */ /* 0x000fe200078e020e */
[----:B------:R-:W-:Y:S01]  /*1950*/  IADD3 R24, P0, R10, R18, RZ ;  /* 0x000000120a187210 */ /* 0x000fe20007f1e0ff */
[----:B------:R-:W-:Y:S01]  /*1960*/  IMAD.IADD R64, R56, 0x1, -R25 ;  /* 0x0000000138407824 */ /* 0x000fe200078e0a19 */
[----:B------:R-:W-:Y:S01]  /*1970*/  IADD3 R26, P1, R10, R20, RZ ;  /* 0x000000140a1a7210 */ /* 0x000fe20007f3e0ff */
[----:B------:R-:W-:Y:S01]  /*1980*/  IMAD R20, R111, R6, RZ ;  /* 0x000000066f147224 */ /* 0x000fe200078e02ff */
[----:B------:R-:W2:Y:S01]  /*1990*/  LDC.64 R2, c[0x0][0x250] ;  /* 0x00009400ff027b82 */ /* 0x000ea20000000a00 */
[C---:B------:R-:W-:Y:S01]  /*19a0*/  IMAD.X R25, R11.reuse, 0x1, R21, P0 ;  /* 0x000000010b197824 */ /* 0x040fe200000e0615 */
[----:B------:R-:W-:Y:S01]  /*19b0*/  IADD3 R88, P0, R120, R19, RZ ;  /* 0x0000001378587210 */ /* 0x000fe20007f1e0ff */
[----:B------:R-:W-:Y:S01]  /*19c0*/  IMAD.X R27, R11, 0x1, R23, P1 ;  /* 0x000000010b1b7824 */ /* 0x000fe200008e0617 */
[----:B------:R-:W-:Y:S01]  /*19d0*/  LEA.HI R63, R64, R64, RZ, 0x1 ;  /* 0x00000040403f7211 */ /* 0x000fe200078f08ff */
[----:B------:R-:W-:Y:S01]  /*19e0*/  IMAD R7, R110, R7, R20 ;  /* 0x000000076e077224 */ /* 0x000fe200078e0214 */
[----:B------:R-:W-:Y:S01]  /*19f0*/  SHF.R.S32.HI R109, RZ, 0x1f, R108 ;  /* 0x0000001fff6d7819 */ /* 0x000fe2000001146c */
[----:B------:R-:W-:Y:S01]  /*1a00*/  IMAD.X R17, R121, 0x1, R17, P0 ;  /* 0x0000000179117824 */ /* 0x000fe200000e0611 */
[----:B------:R-:W-:Y:S01]  /*1a10*/  IADD3 R106, P0, R10, R16, RZ ;  /* 0x000000100a6a7210 */ /* 0x000fe20007f1e0ff */
[----:B------:R-:W-:Y:S01]  /*1a20*/  IMAD.WIDE.U32 R110, R110, R6, R26 ;  /* 0x000000066e6e7225 */ /* 0x000fe200078e001a */
[----:B------:R-:W-:-:S02]  /*1a30*/  SHF.R.S32.HI R62, RZ, 0x1, R63 ;  /* 0x00000001ff3e7819 */ /* 0x000fc4000001143f */
[----:B------:R-:W-:Y:S01]  /*1a40*/  SHF.R.S32.HI R21, RZ, 0x1f, R63 ;  /* 0x0000001fff157819 */ /* 0x000fe2000001143f */
[----:B------:R-:W-:Y:S01]  /*1a50*/  IMAD.X R107, R11, 0x1, R15, P0 ;  /* 0x000000010b6b7824 */ /* 0x000fe200000e060f */
[----:B------:R-:W-:Y:S01]  /*1a60*/  ISETP.GE.AND P1, PT, R84, UR5, PT ;  /* 0x0000000554007c0c */ /* 0x000fe2000bf26270 */
[----:B------:R-:W-:Y:S01]  /*1a70*/  IMAD R6, R121, R4, RZ ;  /* 0x0000000479067224 */ /* 0x000fe200078e02ff */
[----:B------:R-:W-:Y:S01]  /*1a80*/  LEA.HI R21, R21, R62, RZ, 0x2 ;  /* 0x0000003e15157211 */ /* 0x000fe200078f10ff */
[----:B------:R-:W-:Y:S01]  /*1a90*/  IMAD.WIDE.U32 R106, R120, R4, R106 ;  /* 0x00000004786a7225 */ /* 0x000fe200078e006a */
[----:B------:R-:W-:Y:S02]  /*1aa0*/  SHF.R.S32.HI R4, RZ, 0x1f, R71 ;  /* 0x0000001fff047819 */ /* 0x000fe40000011447 */
[----:B------:R-:W-:Y:S01]  /*1ab0*/  LOP3.LUT R21, R21, 0xfffffffc, RZ, 0xc0, !PT ;  /* 0xfffffffc15157812 */ /* 0x000fe200078ec0ff */
[----:B------:R-:W-:Y:S01]  /*1ac0*/  IMAD R23, R9, UR10, RZ ;  /* 0x0000000a09177c24 */ /* 0x000fe2000f8e02ff */
[----:B------:R-:W-:Y:S01]  /*1ad0*/  LEA.HI R4, R4, R71, RZ, 0x6 ;  /* 0x0000004704047211 */ /* 0x000fe200078f30ff */
[----:B------:R-:W-:Y:S01]  /*1ae0*/  IMAD.WIDE.U32 R24, R8, UR10, R24 ;  /* 0x0000000a08187c25 */ /* 0x000fe2000f8e0018 */
[----:B------:R-:W-:-:S02]  /*1af0*/  IADD3 R62, R62, -R21, RZ ;  /* 0x800000153e3e7210 */ /* 0x000fc40007ffe0ff */
[----:B------:R-:W-:Y:S01]  /*1b00*/  SHF.R.S32.HI R4, RZ, 0x6, R4 ;  /* 0x00000006ff047819 */ /* 0x000fe20000011404 */
[----:B------:R-:W-:Y:S01]  /*1b10*/  IMAD R22, R8, UR11, R23 ;  /* 0x0000000b08167c24 */ /* 0x000fe2000f8e0217 */
[----:B------:R-:W-:Y:S01]  /*1b20*/  ULDC.64 UR10, c[0x0][0x258] ;  /* 0x00009600000a7ab9 */ /* 0x000fe20000000a00 */
[----:B------:R-:W-:Y:S01]  /*1b30*/  IMAD.IADD R111, R111, 0x1, R7 ;  /* 0x000000016f6f7824 */ /* 0x000fe200078e0207 */
[----:B------:R-:W-:Y:S01]  /*1b40*/  VIMNMX R82, RZ, R4, !PT ;  /* 0x00000004ff527248 */ /* 0x000fe20007fe0100 */
[----:B------:R-:W-:Y:S01]  /*1b50*/  IMAD.IADD R23, R25, 0x1, R22 ;  /* 0x0000000119177824 */ /* 0x000fe200078e0216 */
[----:B------:R-:W-:Y:S01]  /*1b60*/  SEL R19, RZ, 0x4, P1 ;  /* 0x00000004ff137807 */ /* 0x000fe20000800000 */
[----:B--2---:R-:W-:Y:S01]  /*1b70*/  IMAD R7, R17, R2, RZ ;  /* 0x0000000211077224 */ /* 0x004fe200078e02ff */
[----:B------:R-:W-:Y:S01]  /*1b80*/  ISETP.GT.AND P0, PT, R87, R82, PT ;  /* 0x000000525700720c */ /* 0x000fe20003f04270 */
[----:B------:R-:W-:Y:S01]  /*1b90*/  IMAD R15, R120, R5, R6 ;  /* 0x00000005780f7224 */ /* 0x000fe200078e0206 */
[----:B------:R-:W-:Y:S01]  /*1ba0*/  SHF.L.U64.HI R54, R2, 0x5, R3 ;  /* 0x0000000502367819 */ /* 0x000fe20000010203 */
[----:B------:R-:W-:Y:S01]  /*1bb0*/  IMAD.MOV.U32 R22, RZ, RZ, R24 ;  /* 0x000000ffff167224 */ /* 0x000fe200078e0018 */
[----:B------:R-:W-:Y:S01]  /*1bc0*/  LOP3.LUT P1, RZ, R62, 0x2, RZ, 0xc0, !PT ;  /* 0x000000023eff7812 */ /* 0x000fe2000782c0ff */
[----:B------:R-:W-:Y:S01]  /*1bd0*/  IMAD R5, R109, UR10, RZ ;  /* 0x0000000a6d057c24 */ /* 0x000fe2000f8e02ff */
[----:B------:R-:W-:Y:S01]  /*1be0*/  LOP3.LUT R70, R70, R19, RZ, 0xfc, !PT ;  /* 0x0000001346467212 */ /* 0x000fe200078efcff */
[----:B------:R-:W-:Y:S01]  /*1bf0*/  IMAD R7, R88, R3, R7 ;  /* 0x0000000358077224 */ /* 0x000fe200078e0207 */
[----:B------:R-:W-:Y:S01]  /*1c00*/  LOP3.LUT R3, R12, 0xffffffe0, RZ, 0xc0, !PT ;  /* 0xffffffe00c037812 */ /* 0x000fe200078ec0ff */
[--C-:B------:R-:W-:Y:S01]  /*1c10*/  IMAD.IADD R76, R14, 0x1, R77.reuse ;  /* 0x000000010e4c7824 */ /* 0x100fe200078e024d */
[----:B------:R-:W-:Y:S01]  /*1c20*/  SHF.R.S32.HI R74, RZ, 0x1f, R77 ;  /* 0x0000001fff4a7819 */ /* 0x000fe2000001144d */
[----:B------:R-:W-:Y:S01]  /*1c30*/  IMAD.WIDE.U32 R88, R88, R2, R22 ;  /* 0x0000000258587225 */ /* 0x000fe200078e0016 */
[----:B------:R-:W-:-:S02]  /*1c40*/  IADD3 R60, -R3, R56, RZ ;  /* 0x00000038033c7210 */ /* 0x000fc40007ffe1ff */
[----:B------:R-:W-:Y:S01]  /*1c50*/  SHF.R.S32.HI R73, RZ, 0x1f, R76 ;  /* 0x0000001fff497819 */ /* 0x000fe2000001144c */
[----:B------:R-:W-:Y:S01]  /*1c60*/  IMAD R5, R108, UR11, R5 ;  /* 0x0000000b6c057c24 */ /* 0x000fe2000f8e0205 */
[----:B------:R-:W-:Y:S01]  /*1c70*/  SEL R42, R42, 0xfffffff0, !P1 ;  /* 0xfffffff02a2a7807 */ /* 0x000fe20004800000 */
[----:B------:R-:W-:-:S04]  /*1c80*/  IMAD.WIDE.U32 R110, R108, UR10, R110 ;  /* 0x0000000a6c6e7c25 */ /* 0x000fc8000f8e006e */
        /* <DEDUP_REMOVED lines=40> */
[C---:B------:R-:W-:Y:S01]  /*1f10*/  IMAD R2, R5.reuse, R81, R2 ;  /* 0x0000005105027224 */ /* 0x040fe200078e0202 */
        /* <DEDUP_REMOVED lines=19> */
[----:B------:R-:W-:Y:S02]  /*2050*/  ULDC.64 UR10, c[0x0][0x318] ;  /* 0x0000c600000a7ab9 */ /* 0x000fe40000000a00 */
[----:B------:R-:W-:Y:S01]  /*2060*/  IMAD.IADD R95, R5, 0x1, R3 ;  /* 0x00000001055f7824 */ /* 0x000fe200078e0203 */
[----:B------:R-:W-:Y:S01]  /*2070*/  SHF.R.S32.HI R3, RZ, 0x1f, R44 ;  /* 0x0000001fff037819 */ /* 0x000fe2000001142c */
[----:B------:R-:W-:Y:S01]  /*2080*/  IMAD.IADD R131, R9, 0x1, R131 ;  /* 0x0000000109837824 */ /* 0x000fe200078e0283 */
[----:B------:R-:W-:Y:S01]  /*2090*/  IADD3 R44, P4, R77, R44, RZ ;  /* 0x0000002c4d2c7210 */ /* 0x000fe20007f9e0ff */
[----:B------:R-:W-:Y:S01]  /*20a0*/  IMAD.SHL.U32 R90, R80, 0x20, RZ ;  /* 0x00000020505a7824 */ /* 0x000fe200078e00ff */
[----:B------:R-:W-:Y:S01]  /*20b0*/  LEA R130, P0, R8, UR10, 0x1 ;  /* 0x0000000a08827c11 */ /* 0x000fe2000f8008ff */
[----:B------:R-:W-:Y:S01]  /*20c0*/  IMAD.X R5, R73, 0x1, R3, P2 ;  /* 0x0000000149057824 */ /* 0x000fe200010e0603 */
[----:B------:R-:W-:Y:S01]  /*20d0*/  LEA.HI.X R95, R4, UR13, R95, 0x1, P1 ;  /* 0x0000000d045f7c11 */ /* 0x000fe200088f0c5f */
[----:B------:R-:W-:Y:S01]  /*20e0*/  IMAD.X R3, R74, 0x1, R3, P4 ;  /* 0x000000014a037824 */ /* 0x000fe200020e0603 */
[----:B------:R-:W-:Y:S01]  /*20f0*/  LEA.HI.X R131, R8, UR11, R131, 0x1, P0 ;  /* 0x0000000b08837c11 */ /* 0x000fe200080f0c83 */
        /* <DEDUP_REMOVED lines=36> */
.L_x_5346:
        /* <DEDUP_REMOVED lines=21> */
.L_x_5299:
[----:B------:R-:W-:Y:S05]  /*2490*/  BSYNC B0 ;  /* 0x0000000000007941 */ /* 0x000fea0003800000 */
.L_x_5298:
        /* <DEDUP_REMOVED lines=15> */
.L_x_5301:
[----:B------:R-:W-:Y:S05]  /*2590*/  BSYNC B0 ;  /* 0x0000000000007941 */ /* 0x000fea0003800000 */
.L_x_5300:
        /* <DEDUP_REMOVED lines=69> */
.L_x_5307:
[----:B------:R-:W-:Y:S05]  /*29f0*/  BSYNC B0 ;  /* 0x0000000000007941 */ /* 0x000fea0003800000 */
.L_x_5306:
        /* <DEDUP_REMOVED lines=52> */
.L_x_5309:
[----:B------:R-:W-:Y:S05]  /*2d40*/  BSYNC B0 ;  /* 0x0000000000007941 */ /* 0x000fea0003800000 */
.L_x_5308:
        /* <DEDUP_REMOVED lines=51> */
.L_x_5305:
[----:B------:R-:W-:Y:S05]  /*3080*/  BSYNC B1 ;  /* 0x0000000000017941 */ /* 0x000fea0003800000 */
.L_x_5304:
        /* <DEDUP_REMOVED lines=64> */
.L_x_5313:
[----:B------:R-:W-:Y:S05]  /*3490*/  BSYNC B0 ;  /* 0x0000000000007941 */ /* 0x000fea0003800000 */
.L_x_5312:
        /* <DEDUP_REMOVED lines=52> */
.L_x_5315:
[----:B------:R-:W-:Y:S05]  /*37e0*/  BSYNC B0 ;  /* 0x0000000000007941 */ /* 0x000fea0003800000 */
.L_x_5314:
        /* <DEDUP_REMOVED lines=51> */
.L_x_5311:
[----:B------:R-:W-:Y:S05]  /*3b20*/  BSYNC B1 ;  /* 0x0000000000017941 */ /* 0x000fea0003800000 */
.L_x_5310:
        /* <DEDUP_REMOVED lines=8> */
.L_x_5303:
        /* <DEDUP_REMOVED lines=98> */
.L_x_5322:
[----:B------:R-:W-:Y:S05]  /*41d0*/  BSYNC B0 ;  /* 0x0000000000007941 */ /* 0x000fea0003800000 */
.L_x_5321:
[----:B-----5:R4:W-:Y:S02]  /*41e0*/  STG.E.128 desc[UR6][R126.64], R36 ;  /* 0x000000247e007986 */ /* 0x0209e4000c101d06 */
.L_x_5320:
[----:B------:R-:W-:Y:S05]  /*41f0*/  BSYNC B1 ;  /* 0x0000000000017941 */ /* 0x000fea0003800000 */
.L_x_5319:
        /* <DEDUP_REMOVED lines=95> */
.L_x_5326:
[----:B------:R-:W-:Y:S05]  /*47f0*/  BSYNC B0 ;  /* 0x0000000000007941 */ /* 0x000fea0003800000 */
.L_x_5325:
[----:B-----5:R1:W-:Y:S02]  /*4800*/  STG.E.128 desc[UR6][R126.64+0x40], R36 ;  /* 0x000040247e007986 */ /* 0x0203e4000c101d06 */
.L_x_5324:
[----:B------:R-:W-:Y:S05]  /*4810*/  BSYNC B1 ;  /* 0x0000000000017941 */ /* 0x000fea0003800000 */
.L_x_5323:
        /* <DEDUP_REMOVED lines=94> */
.L_x_5328:
[----:B------:R-:W-:Y:S05]  /*4e00*/  BSYNC B0 ;  /* 0x0000000000007941 */ /* 0x000fea0003800000 */
.L_x_5327:
[----:B-----5:R4:W-:Y:S02]  /*4e10*/  STG.E.128 desc[UR6][R126.64+0x80], R36 ;  /* 0x000080247e007986 */ /* 0x0209e4000c101d06 */
.L_x_5318:
[----:B------:R-:W-:Y:S05]  /*4e20*/  BSYNC B2 ;  /* 0x0000000000027941 */ /* 0x000fea0003800000 */
.L_x_5317:
        /* <DEDUP_REMOVED lines=102> */
.L_x_5334:
[----:B------:R-:W-:Y:S05]  /*5490*/  BSYNC B0 ;  /* 0x0000000000007941 */ /* 0x000fea0003800000 */
.L_x_5333:
[----:B-----5:R4:W-:Y:S02]  /*54a0*/  STG.E.128 desc[UR6][R128.64], R36 ;  /* 0x0000002480007986 */ /* 0x0209e4000c101d06 */
.L_x_5332:
[----:B------:R-:W-:Y:S05]  /*54b0*/  BSYNC B1 ;  /* 0x0000000000017941 */ /* 0x000fea0003800000 */
.L_x_5331:
        /* <DEDUP_REMOVED lines=101> */
.L_x_5338:
[----:B------:R-:W-:Y:S05]  /*5b10*/  BSYNC B0 ;  /* 0x0000000000007941 */ /* 0x000fea0003800000 */
.L_x_5337:
[----:B-----5:R4:W-:Y:S02]  /*5b20*/  STG.E.128 desc[UR6][R128.64+0x40], R36 ;  /* 0x0000402480007986 */ /* 0x0209e4000c101d06 */
.L_x_5336:
[----:B------:R-:W-:Y:S05]  /*5b30*/  BSYNC B1 ;  /* 0x0000000000017941 */ /* 0x000fea0003800000 */
.L_x_5335:
        /* <DEDUP_REMOVED lines=100> */
.L_x_5340:
[----:B------:R-:W-:Y:S05]  /*6180*/  BSYNC B0 ;  /* 0x0000000000007941 */ /* 0x000fea0003800000 */
.L_x_5339:
[----:B-----5:R4:W-:Y:S02]  /*6190*/  STG.E.128 desc[UR6][R128.64+0x80], R36 ;  /* 0x0000802480007986 */ /* 0x0209e4000c101d06 */
.L_x_5330:
[----:B------:R-:W-:Y:S05]  /*61a0*/  BSYNC B2 ;  /* 0x0000000000027941 */ /* 0x000fea0003800000 */
.L_x_5329:
        /* <DEDUP_REMOVED lines=8> */
.L_x_5302:
        /* <DEDUP_REMOVED lines=11> */
.L_x_5342:
[----:B------:R-:W-:Y:S05]  /*62e0*/  BSYNC B0 ;  /* 0x0000000000007941 */ /* 0x000fea0003800000 */
.L_x_5341:
        /* <DEDUP_REMOVED lines=12> */
.L_x_5343:
[----:B------:R-:W-:Y:S05]  /*63b0*/  BSYNC B0 ;  /* 0x0000000000007941 */ /* 0x000fea0003800000 */
.L_x_5316:
        /* <DEDUP_REMOVED lines=81> */
.L_x_5344:
        /* <DEDUP_REMOVED lines=8> */
.L_x_5345:
[----:B------:R-:W-:Y:S04]  /*6950*/  IADD3 R9, R9, -0x1, RZ ;  /* 0xffffffff09097810 */ /* 0x000fe80007ffe0ff */
[----:B------:R-:W-:Y:S11]  /*6960*/  ISETP.GT.AND P0, PT, R9, R82, PT ;  /* 0x000000520900720c */ /* 0x000ff60003f04270 */
[----:B------:R-:W-:Y:S02]  /*6970*/  @!UPT UIADD3 URZ, URZ, URZ, URZ ;  /* 0x0000003f3f3ff290 */ /* 0x000fe4000fffe03f */
[----:B------:R-:W-:Y:S05]  /*6980*/  @P0 BRA `(.L_x_5346) ;  /* 0xffffffb8006c0947 */ /* 0x000fea000383ffff */
.L_x_5297:
        /* <DEDUP_REMOVED lines=100> */
.L_x_5355:
[----:B------:R-:W-:Y:S05]  /*6fd0*/  BSYNC B0 ;  /* 0x0000000000007941 */ /* 0x000fea0003800000 */
.L_x_5354:
[----:B-----5:R3:W-:Y:S02]  /*6fe0*/  STS.128 [R127], R12 ;  /* 0x0000000c7f007388 */ /* 0x0207e40000000c00 */
.L_x_5353:
[----:B------:R-:W-:Y:S05]  /*6ff0*/  BSYNC B1 ;  /* 0x0000000000017941 */ /* 0x000fea0003800000 */
.L_x_5352:
        /* <DEDUP_REMOVED lines=48> */
.L_x_5359:
[----:B------:R-:W-:Y:S05]  /*7300*/  BSYNC B0 ;  /* 0x0000000000007941 */ /* 0x000fea0003800000 */
.L_x_5358:
[----:B-----5:R1:W-:Y:S02]  /*7310*/  STS.128 [R127+0x1000], R12 ;  /* 0x0010000c7f007388 */ /* 0x0203e40000000c00 */
.L_x_5357:
[----:B------:R-:W-:Y:S05]  /*7320*/  BSYNC B1 ;  /* 0x0000000000017941 */ /* 0x000fea0003800000 */
.L_x_5356:
        /* <DEDUP_REMOVED lines=44> */
.L_x_5361:
[----:B------:R-:W-:Y:S05]  /*75f0*/  BSYNC B0 ;  /* 0x0000000000007941 */ /* 0x000fea0003800000 */
.L_x_5360:
[----:B-----5:R2:W-:Y:S02]  /*7600*/  STS.128 [R127+0x2000], R28 ;  /* 0x0020001c7f007388 */ /* 0x0205e40000000c00 */
.L_x_5351:
[----:B------:R-:W-:Y:S05]  /*7610*/  BSYNC B2 ;  /* 0x0000000000027941 */ /* 0x000fea0003800000 */
.L_x_5350:
        /* <DEDUP_REMOVED lines=62> */
.L_x_5366:
[----:B------:R-:W-:Y:S05]  /*7a00*/  BSYNC B0 ;  /* 0x0000000000007941 */ /* 0x000fea0003800000 */
.L_x_5365:
[----:B-----5:R3:W-:Y:S02]  /*7a10*/  STS.128 [R127+0x800], R12 ;  /* 0x0008000c7f007388 */ /* 0x0207e40000000c00 */
.L_x_5364:
[----:B------:R-:W-:Y:S05]  /*7a20*/  BSYNC B1 ;  /* 0x0000000000017941 */ /* 0x000fea0003800000 */
.L_x_5363:
        /* <DEDUP_REMOVED lines=46> */
.L_x_5370:
[----:B------:R-:W-:Y:S05]  /*7d10*/  BSYNC B0 ;  /* 0x0000000000007941 */ /* 0x000fea0003800000 */
.L_x_5369:
[----:B-----5:R3:W-:Y:S02]  /*7d20*/  STS.128 [R127+0x1800], R12 ;  /* 0x0018000c7f007388 */ /* 0x0207e40000000c00 */
.L_x_5368:
[----:B------:R-:W-:Y:S05]  /*7d30*/  BSYNC B1 ;  /* 0x0000000000017941 */ /* 0x000fea0003800000 */
.L_x_5367:
        /* <DEDUP_REMOVED lines=8> */
[--C-:B-----5:R-:W-:Y:S02]  /*7dc0*/  HADD2.F32 R18, -RZ, R25.reuse.H0_H0 ;  /* 0x20000019ff127230 */ /* 0x120fe40000004100 */
[----:B------:R-:W-:Y:S02]  /*7dd0*/  HADD2.F32 R19, -RZ, R25.H1_H1 ;  /* 0x30000019ff137230 */ /* 0x000fe40000004100 */
[--C-:B---3--:R-:W-:Y:S02]  /*7de0*/  HADD2.F32 R15, -RZ, R27.reuse.H1_H1 ;  /* 0x3000001bff0f7230 */ /* 0x108fe40000004100 */
[----:B------:R-:W-:-:S02]  /*7df0*/  HADD2.F32 R14, -RZ, R27.H0_H0 ;  /* 0x2000001bff0e7230 */ /* 0x000fc40000004100 */
[----:B--2---:R-:W-:Y:S02]  /*7e00*/  HADD2.F32 R3, -RZ, R4.H1_H1 ;  /* 0x30000004ff037230 */ /* 0x004fe40000004100 */
[----:B------:R-:W-:Y:S02]  /*7e10*/  HADD2.F32 R0, -RZ, R5.H1_H1 ;  /* 0x30000005ff007230 */ /* 0x000fe40000004100 */
[----:B----4-:R-:W-:Y:S02]  /*7e20*/  HADD2.F32 R12, -RZ, R7.H1_H1 ;  /* 0x30000007ff0c7230 */ /* 0x010fe40000004100 */
        /* <DEDUP_REMOVED lines=9> */
[----:B------:R-:W-:Y:S01]  /*7ec0*/  FFMA.FTZ R8, R19, R13, R8 ;  /* 0x0000000d13087223 */ /* 0x000fe20000010008 */
[----:B------:R-:W-:Y:S01]  /*7ed0*/  HADD2.F32 R4, -RZ, R4.H0_H0 ;  /* 0x20000004ff047230 */ /* 0x000fe20000004100 */
[----:B------:R-:W-:Y:S01]  /*7ee0*/  F2FP.F16.F32.PACK_AB R27, R0, R3 ;  /* 0x00000003001b723e */ /* 0x000fe200000000ff */
[----:B------:R-:W-:Y:S02]  /*7ef0*/  HADD2.F32 R5, -RZ, R5.H0_H0 ;  /* 0x20000005ff057230 */ /* 0x000fe40000004100 */
        /* <DEDUP_REMOVED lines=16> */
.L_x_5372:
[----:B------:R-:W-:Y:S05]  /*8000*/  BSYNC B0 ;  /* 0x0000000000007941 */ /* 0x000fea0003800000 */
.L_x_5371:
[----:B-----5:R1:W-:Y:S01]  /*8010*/  STS.128 [R127+0x2800], R24 ;  /* 0x002800187f007388 */ /* 0x0203e20000000c00 */
[----:B------:R-:W-:Y:S05]  /*8020*/  BRA `(.L_x_5362) ;  /* 0x0000002400f87947 */ /* 0x000fea0003800000 */
.L_x_5349:
        /* <DEDUP_REMOVED lines=95> */
.L_x_5378:
[----:B------:R-:W-:Y:S05]  /*8620*/  BSYNC B0 ;  /* 0x0000000000007941 */ /* 0x000fea0003800000 */
.L_x_5377:
[----:B-----5:R3:W-:Y:S02]  /*8630*/  STS.128 [R127], R20 ;  /* 0x000000147f007388 */ /* 0x0207e40000000c00 */
.L_x_5376:
[----:B------:R-:W-:Y:S05]  /*8640*/  BSYNC B1 ;  /* 0x0000000000017941 */ /* 0x000fea0003800000 */
.L_x_5375:
        /* <DEDUP_REMOVED lines=89> */
.L_x_5382:
[----:B------:R-:W-:Y:S05]  /*8be0*/  BSYNC B0 ;  /* 0x0000000000007941 */ /* 0x000fea0003800000 */
.L_x_5381:
[----:B-----5:R1:W-:Y:S02]  /*8bf0*/  STS.128 [R127+0x1000], R20 ;  /* 0x001000147f007388 */ /* 0x0203e40000000c00 */
.L_x_5380:
[----:B------:R-:W-:Y:S05]  /*8c00*/  BSYNC B1 ;  /* 0x0000000000017941 */ /* 0x000fea0003800000 */
.L_x_5379:
        /* <DEDUP_REMOVED lines=88> */
.L_x_5384:
[----:B------:R-:W-:Y:S05]  /*9190*/  BSYNC B0 ;  /* 0x0000000000007941 */ /* 0x000fea0003800000 */
.L_x_5383:
[----:B-----5:R3:W-:Y:S02]  /*91a0*/  STS.128 [R127+0x2000], R20 ;  /* 0x002000147f007388 */ /* 0x0207e40000000c00 */
.L_x_5374:
[----:B------:R-:W-:Y:S05]  /*91b0*/  BSYNC B2 ;  /* 0x0000000000027941 */ /* 0x000fea0003800000 */
.L_x_5373:
        /* <DEDUP_REMOVED lines=97> */
.L_x_5388:
[----:B------:R-:W-:Y:S05]  /*97d0*/  BSYNC B0 ;  /* 0x0000000000007941 */ /* 0x000fea0003800000 */
.L_x_5387:
[----:B-----5:R3:W-:Y:S02]  /*97e0*/  STS.128 [R127+0x800], R20 ;  /* 0x000800147f007388 */ /* 0x0207e40000000c00 */
.L_x_5386:
[----:B------:R-:W-:Y:S05]  /*97f0*/  BSYNC B1 ;  /* 0x0000000000017941 */ /* 0x000fea0003800000 */
.L_x_5385:
        /* <DEDUP_REMOVED lines=92> */
.L_x_5392:
[----:B------:R-:W-:Y:S05]  /*9dc0*/  BSYNC B0 ;  /* 0x0000000000007941 */ /* 0x000fea0003800000 */
.L_x_5391:
[----:B-----5:R3:W-:Y:S02]  /*9dd0*/  STS.128 [R127+0x1800], R20 ;  /* 0x001800147f007388 */ /* 0x0207e40000000c00 */
.L_x_5390:
[----:B------:R-:W-:Y:S05]  /*9de0*/  BSYNC B1 ;  /* 0x0000000000017941 */ /* 0x000fea0003800000 */
.L_x_5389:
        /* <DEDUP_REMOVED lines=21> */
[----:B------:R-:W-:-:S03]  /*9f40*/  LEA R4, P1, R5, UR8, 0x1 ;  /* 0x0000000805047c11 */ /* 0x000fc6000f8208ff */
[----:B------:R-:W3:Y:S01]  /*9f50*/  LDG.E.128 R20, desc[UR6][R20.64] ;  /* 0x0000000614147981 */ /* 0x000ee2000c1e1d00 */
[----:B------:R-:W-:Y:S01]  /*9f60*/  LEA.HI.X R5, R5, UR9, R0, 0x1, P1 ;  /* 0x0000000905057c11 */ /* 0x000fe200088f0c00 */
[----:B------:R-:W-:Y:S01]  /*9f70*/  ULDC.64 UR8, c[0x0][0x358] ;  /* 0x0000d60000087ab9 */ /* 0x000fe20000000a00 */
[----:B------:R-:W-:Y:S02]  /*9f80*/  MOV R0, RZ ;  /* 0x000000ff00007202 */ /* 0x000fe40000000f00 */
[----:B------:R-:W-:Y:S02]  /*9f90*/  @P0 IADD3 R0, -R79, RZ, RZ ;  /* 0x000000ff4f000210 */ /* 0x000fe40007ffe1ff */
[----:B------:R-:W2:Y:S02]  /*9fa0*/  LDG.E.128 R4, desc[UR6][R4.64] ;  /* 0x0000000604047981 */ /* 0x000ea4000c1e1d00 */
        /* <DEDUP_REMOVED lines=8> */
[--C-:B------:R-:W-:Y:S02]  /*a030*/  HADD2.F32 R3, -RZ, R4.reuse.H0_H0 ;  /* 0x20000004ff037230 */ /* 0x100fe40000004100 */
[----:B------:R-:W-:Y:S02]  /*a040*/  HADD2.F32 R5, -RZ, R5.H1_H1 ;  /* 0x30000005ff057230 */ /* 0x000fe40000004100 */
[----:B------:R-:W-:-:S02]  /*a050*/  HADD2.F32 R8, -RZ, R4.H1_H1 ;  /* 0x30000004ff087230 */ /* 0x000fc40000004100 */
[----:B------:R-:W-:Y:S01]  /*a060*/  @!P0 FADD.FTZ R0, -R0, -RZ ;  /* 0x800000ff00008221 */ /* 0x000fe20000010100 */
[--C-:B------:R-:W-:Y:S02]  /*a070*/  HADD2.F32 R4, -RZ, R6.reuse.H0_H0 ;  /* 0x20000006ff047230 */ /* 0x100fe40000004100 */
[----:B------:R-:W-:Y:S01]  /*a080*/  @!P0 FADD.FTZ R3, -R3, -RZ ;  /* 0x800000ff03038221 */ /* 0x000fe20000010100 */
[----:B------:R-:W-:Y:S02]  /*a090*/  HADD2.F32 R9, -RZ, R6.H1_H1 ;  /* 0x30000006ff097230 */ /* 0x000fe40000004100 */
[--C-:B------:R-:W-:Y:S02]  /*a0a0*/  HADD2.F32 R6, -RZ, R7.reuse.H0_H0 ;  /* 0x20000007ff067230 */ /* 0x100fe40000004100 */
[----:B------:R-:W-:Y:S01]  /*a0b0*/  @!P0 FADD.FTZ R5, -R5, -RZ ;  /* 0x800000ff05058221 */ /* 0x000fe20000010100 */
[----:B------:R-:W-:Y:S02]  /*a0c0*/  HADD2.F32 R7, -RZ, R7.H1_H1 ;  /* 0x30000007ff077230 */ /* 0x000fe40000004100 */
[----:B------:R-:W-:-:S02]  /*a0d0*/  HADD2.F32 R24, -RZ, R21.H1_H1 ;  /* 0x30000015ff187230 */ /* 0x000fc40000004100 */
[----:B------:R-:W-:Y:S01]  /*a0e0*/  FMUL.FTZ R25, R25, R0 ;  /* 0x0000000019197220 */ /* 0x000fe20000410000 */
[----:B------:R-:W-:Y:S01]  /*a0f0*/  FMUL.FTZ R26, R26, R3 ;  /* 0x000000031a1a7220 */ /* 0x000fe20000410000 */
[--C-:B------:R-:W-:Y:S02]  /*a100*/  HADD2.F32 R3, -RZ, R23.reuse.H0_H0 ;  /* 0x20000017ff037230 */ /* 0x100fe40000004100 */
[----:B------:R-:W-:Y:S01]  /*a110*/  @!P0 FADD.FTZ R6, -R6, -RZ ;  /* 0x800000ff06068221 */ /* 0x000fe20000010100 */
[----:B------:R-:W-:Y:S02]  /*a120*/  HADD2.F32 R0, -RZ, R23.H1_H1 ;  /* 0x30000017ff007230 */ /* 0x000fe40000004100 */
[----:B------:R-:W-:Y:S01]  /*a130*/  FMUL.FTZ R24, R24, R5 ;  /* 0x0000000518187220 */ /* 0x000fe20000410000 */
        /* <DEDUP_REMOVED lines=12> */
[----:B------:R-:W-:-:S02]  /*a200*/  HADD2.F32 R13, -RZ, R13.H1_H1 ;  /* 0x3000000dff0d7230 */ /* 0x000fc40000004100 */
[----:B------:R-:W-:Y:S02]  /*a210*/  HADD2.F32 R5, -RZ, R16.H0_H0 ;  /* 0x20000010ff057230 */ /* 0x000fe40000004100 */
[----:B------:R-:W-:Y:S02]  /*a220*/  HADD2.F32 R8, -RZ, R12.H0_H0 ;  /* 0x2000000cff087230 */ /* 0x000fe40000004100 */
[----:B------:R-:W-:Y:S01]  /*a230*/  @!P0 FADD.FTZ R9, -R9, -RZ ;  /* 0x800000ff09098221 */ /* 0x000fe20000010100 */
[----:B------:R-:W-:Y:S02]  /*a240*/  HADD2.F32 R22, -RZ, R22.H1_H1 ;  /* 0x30000016ff167230 */ /* 0x000fe40000004100 */
[----:B------:R-:W-:Y:S01]  /*a250*/  FFMA.FTZ R13, R17, R13, R24 ;  /* 0x0000000d110d7223 */ /* 0x000fe20000010018 */
[--C-:B------:R-:W-:Y:S02]  /*a260*/  HADD2.F32 R23, -RZ, R15.reuse.H0_H0 ;  /* 0x2000000fff177230 */ /* 0x100fe40000004100 */
[----:B------:R-:W-:Y:S01]  /*a270*/  FFMA.FTZ R0, R0, R3, R25 ;  /* 0x0000000300007223 */ /* 0x000fe20000010019 */
[----:B------:R-:W-:-:S02]  /*a280*/  HADD2.F32 R20, -RZ, R15.H1_H1 ;  /* 0x3000000fff147230 */ /* 0x000fc40000004100 */
[----:B------:R-:W-:Y:S01]  /*a290*/  FFMA.FTZ R5, R5, R8, R26 ;  /* 0x0000000805057223 */ /* 0x000fe2000001001a */
[----:B------:R-:W-:Y:S02]  /*a2a0*/  HADD2.F32 R15, -RZ, R14.H0_H0 ;  /* 0x2000000eff0f7230 */ /* 0x000fe40000004100 */
[----:B------:R-:W-:Y:S02]  /*a2b0*/  HADD2.F32 R17, -RZ, R18.H0_H0 ;  /* 0x20000012ff117230 */ /* 0x000fe40000004100 */
[----:B------:R-:W-:Y:S01]  /*a2c0*/  FMUL.FTZ R9, R22, R9 ;  /* 0x0000000916097220 */ /* 0x000fe20000410000 */
[----:B------:R-:W-:Y:S02]  /*a2d0*/  HADD2.F32 R12, -RZ, R12.H1_H1 ;  /* 0x3000000cff0c7230 */ /* 0x000fe40000004100 */
[----:B------:R-:W-:Y:S02]  /*a2e0*/  HADD2.F32 R14, -RZ, R14.H1_H1 ;  /* 0x3000000eff0e7230 */ /* 0x000fe40000004100 */
[----:B------:R-:W-:-:S02]  /*a2f0*/  HADD2.F32 R16, -RZ, R16.H1_H1 ;  /* 0x30000010ff107230 */ /* 0x000fc40000004100 */
        /* <DEDUP_REMOVED lines=12> */
.L_x_5394:
[----:B------:R-:W-:Y:S05]  /*a3c0*/  BSYNC B0 ;  /* 0x0000000000007941 */ /* 0x000fea0003800000 */
.L_x_5393:
[----:B-----5:R1:W-:Y:S01]  /*a3d0*/  STS.128 [R127+0x2800], R16 ;  /* 0x002800107f007388 */ /* 0x0203e20000000c00 */
[----:B------:R-:W-:Y:S05]  /*a3e0*/  BRA `(.L_x_5362) ;  /* 0x0000000400087947 */ /* 0x000fea0003800000 */
.L_x_5348:
[----:B------:R-:W-:Y:S01]  /*a3f0*/  IMAD.IADD R3, R118, 0x1, -R69 ;  /* 0x0000000176037824 */ /* 0x000fe200078e0a45 */
[----:B------:R-:W-:Y:S01]  /*a400*/  BSSY B0, `(.L_x_5395) ;  /* 0x0000022000007945 */ /* 0x000fe20003800000 */
[----:B------:R-:W-:-:S03]  /*a410*/  VIADD R2, R120, 0x20 ;  /* 0x0000002078027836 */ /* 0x000fc60000000000 */
[-C--:B------:R-:W-:Y:S02]  /*a420*/  ISETP.GE.AND P2, PT, R120, R3.reuse, PT ;  /* 0x000000037800720c */ /* 0x080fe40003f46270 */
[----:B------:R-:W-:-:S11]  /*a430*/  ISETP.GE.AND P6, PT, R2, R3, PT ;  /* 0x000000030200720c */ /* 0x000fd60003fc6270 */
[----:B------:R-:W-:Y:S05]  /*a440*/  @P2 BRA `(.L_x_5396) ;  /* 0x0000000000742947 */ /* 0x000fea0003800000 */
[----:B------:R-:W-:Y:S01]  /*a450*/  ULDC UR5, c[0x0][0x2d0] ;  /* 0x0000b40000057ab9 */ /* 0x000fe20000000800 */
[----:B--2---:R-:W1:Y:S01]  /*a460*/  @!P1 LDC.64 R4, c[0x0][0x210] ;  /* 0x00008400ff049b82 */ /* 0x004e620000000a00 */
        /* <DEDUP_REMOVED lines=27> */
.L_x_5396:
[----:B------:R-:W-:Y:S05]  /*a620*/  BSYNC B0 ;  /* 0x0000000000007941 */ /* 0x000fea0003800000 */
.L_x_5395:
[----:B------:R-:W-:Y:S05]  /*a630*/  @P6 BRA `(.L_x_5362) ;  /* 0x0000000000746947 */ /* 0x000fea0003800000 */
[----:B------:R-:W-:Y:S01]  /*a640*/  ULDC UR5, c[0x0][0x2d0] ;  /* 0x0000b40000057ab9 */ /* 0x000fe20000000800 */
[----:B-123--:R-:W1:Y:S01]  /*a650*/  @!P1 LDC.64 R4, c[0x0][0x210] ;  /* 0x00008400ff049b82 */ /* 0x00ee620000000a00 */
        /* <DEDUP_REMOVED lines=27> */
.L_x_5362:
[----:B------:R-:W-:Y:S05]  /*a810*/  BSYNC B3 ;  /* 0x0000000000037941 */ /* 0x000fea0003800000 */
.L_x_5347:
[----:B------:R-:W-:Y:S01]  /*a820*/  VIADD R130, R87, 0xffffffff ;  /* 0xffffffff57827836 */ /* 0x000fe20000000000 */
[----:B------:R-:W-:Y:S01]  /*a830*/  ULDC.64 UR12, c[0x0][0x218] ;  /* 0x00008600000c7ab9 */ /* 0x000fe20000000a00 */
[----:B------:R-:W-:Y:S01]  /*a840*/  LOP3.LUT R124, R70, 0xffff, RZ, 0xc0, !PT ;  /* 0x0000ffff467c7812 */ /* 0x000fe200078ec0ff */
[----:B------:R-:W-:Y:S01]  /*a850*/  BSSY B0, `(.L_x_5397) ;  /* 0x0000023000007945 */ /* 0x000fe20003800000 */
[----:B--234-:R-:W-:Y:S01]  /*a860*/  IMAD R7, R130, -0x40, R53 ;  /* 0xffffffc082077824 */ /* 0x01cfe200078e0235 */
        /* <DEDUP_REMOVED lines=8> */
[----:B-1----:R-:W-:Y:S02]  /*a8f0*/  @P1 IMAD.MOV.U32 R4, RZ, RZ, R126 ;  /* 0x000000ffff041224 */ /* 0x002fe400078e007e */
        /* <DEDUP_REMOVED lines=23> */
.L_x_5399:
[----:B------:R3:W-:Y:S02]  /*aa70*/  STS.128 [R127+0x5000], RZ ;  /* 0x005000ff7f007388 */ /* 0x0007e40000000c00 */
.L_x_5398:
[----:B------:R-:W-:Y:S05]  /*aa80*/  BSYNC B0 ;  /* 0x0000000000007941 */ /* 0x000fea0003800000 */
.L_x_5397:
        /* <DEDUP_REMOVED lines=8> */
[----:B-12---:R-:W-:Y:S02]  /*ab10*/  @P0 LEA R4, P2, R3, UR12, 0x1 ;  /* 0x0000000c03040c11 */ /* 0x006fe4000f8408ff */
[----:B------:R-:W-:Y:S02]  /*ab20*/  @!P1 LEA R8, P4, R61, R126, 0x1 ;  /* 0x0000007e3d089211 */ /* 0x000fe400078808ff */
        /* <DEDUP_REMOVED lines=21> */
.L_x_5402:
[----:B------:R4:W-:Y:S02]  /*ac80*/  STS.128 [R127+0x5800], RZ ;  /* 0x005800ff7f007388 */ /* 0x0009e40000000c00 */
.L_x_5401:
[----:B------:R-:W-:Y:S05]  /*ac90*/  BSYNC B0 ;  /* 0x0000000000007941 */ /* 0x000fea0003800000 */
.L_x_5400:
[----:B-12---:R-:W1:Y:S01]  /*aca0*/  LDC.64 R4, c[0x0][0x3c8] ;  /* 0x0000f200ff047b82 */ /* 0x006e620000000a00 */
[----:B------:R-:W-:Y:S01]  /*acb0*/  ULDC.64 UR8, c[0x0][0x3d0] ;  /* 0x0000f40000087ab9 */ /* 0x000fe20000000a00 */
[----:B------:R-:W0:Y:S01]  /*acc0*/  LDGDEPBAR ;  /* 0x00000000000079af */ /* 0x000e220000000000 */
[----:B------:R-:W-:Y:S01]  /*acd0*/  IMAD R0, R57, UR8, RZ ;  /* 0x0000000839007c24 */ /* 0x000fe2000f8e02ff */
[----:B------:R-:W-:Y:S01]  /*ace0*/  SHF.R.S32.HI R13, RZ, 0x1f, R64 ;  /* 0x0000001fff0d7819 */ /* 0x000fe20000011440 */
[----:B------:R-:W-:Y:S01]  /*acf0*/  IMAD.WIDE.U32 R108, R59, UR8, R108 ;  /* 0x000000083b6c7c25 */ /* 0x000fe2000f8e006c */
[----:B------:R-:W-:Y:S01]  /*ad00*/  LOP3.LUT R63, R63, 0x7fffffe, RZ, 0xc0, !PT ;  /* 0x07fffffe3f3f7812 */ /* 0x000fe200078ec0ff */
[----:B------:R-:W-:Y:S01]  /*ad10*/  ULDC UR5, c[0x0][0x2e8] ;  /* 0x0000ba0000057ab9 */ /* 0x000fe20000000800 */
[----:B------:R-:W-:Y:S01]  /*ad20*/  SHF.R.S32.HI R6, RZ, 0x4, R65 ;  /* 0x00000004ff067819 */ /* 0x000fe20000011441 */
[----:B------:R-:W-:Y:S01]  /*ad30*/  IMAD R0, R59, UR9, R0 ;  /* 0x000000093b007c24 */ /* 0x000fe2000f8e0200 */
[----:B------:R-:W-:Y:S01]  /*ad40*/  SHF.R.S32.HI R9, RZ, 0x1f, R60 ;  /* 0x0000001fff097819 */ /* 0x000fe2000001143c */
[----:B------:R-:W-:Y:S01]  /*ad50*/  IMAD R69, R66, 0x10, R69 ;  /* 0x0000001042457824 */ /* 0x000fe200078e0245 */
[----:B------:R-:W-:Y:S01]  /*ad60*/  ISETP.GE.AND P1, PT, R120, R7, PT ;  /* 0x000000077800720c */ /* 0x000fe20003f26270 */
[----:B------:R-:W-:Y:S01]  /*ad70*/  IMAD.IADD R0, R109, 0x1, R0 ;  /* 0x000000016d007824 */ /* 0x000fe200078e0200 */
[----:B------:R-:W-:Y:S01]  /*ad80*/  ULDC.64 UR10, c[0x0][0x220] ;  /* 0x00008800000a7ab9 */ /* 0x000fe20000000a00 */
[----:B-1----:R-:W-:Y:S01]  /*ad90*/  LEA R16, P0, R108, R4, 0x2 ;  /* 0x000000046c107211 */ /* 0x002fe200078010ff */
[----:B------:R-:W-:-:S04]  /*ada0*/  DEPBAR.LE SB0, 0x0 ;  /* 0x000080000000791a */ /* 0x000fc80000000000 */
[----:B------:R-:W-:-:S05]  /*adb0*/  LEA.HI.X R17, R108, R5, R0, 0x2, P0 ;  /* 0x000000056c117211 */ /* 0x000fca00000f1400 */
[----:B------:R1:W2:Y:S01]  /*adc0*/  LDG.E R3, desc[UR6][R16.64] ;  /* 0x0000000610037981 */ /* 0x0002a2000c1e1900 */
[----:B------:R-:W-:Y:S01]  /*add0*/  LEA.HI R13, R13, R64, RZ, 0x3 ;  /* 0x000000400d0d7211 */ /* 0x000fe200078f18ff */
[----:B------:R-:W-:Y:S01]  /*ade0*/  IMAD.IADD R0, R64, 0x1, -R63 ;  /* 0x0000000140007824 */ /* 0x000fe200078e0a3f */
[----:B------:R-:W-:Y:S01]  /*adf0*/  LOP3.LUT R5, R68, 0xfffffff8, RZ, 0xc0, !PT ;  /* 0xfffffff844057812 */ /* 0x000fe200078ec0ff */
[----:B------:R-:W-:Y:S01]  /*ae00*/  BAR.SYNC.DEFER_BLOCKING 0x0 ;  /* 0x0000000000007b1d */ /* 0x000fe20000010000 */
[----:B------:R-:W-:Y:S01]  /*ae10*/  LEA.HI R15, R65, R6, RZ, 0x1 ;  /* 0x00000006410f7211 */ /* 0x000fe200078f08ff */
[----:B------:R-:W-:Y:S01]  /*ae20*/  IMAD.SHL.U32 R13, R13, 0x20, RZ ;  /* 0x000000200d0d7824 */ /* 0x000fe200078e00ff */
[----:B------:R-:W-:Y:S01]  /*ae30*/  LEA.HI R128, R9, R60, RZ, 0x2 ;  /* 0x0000003c09807211 */ /* 0x000fe200078f10ff */
[C---:B------:R-:W-:Y:S01]  /*ae40*/  IMAD.IADD R4, R56.reuse, 0x1, -R5 ;  /* 0x0000000138047824 */ /* 0x040fe200078e0a05 */
[----:B------:R-:W-:Y:S01]  /*ae50*/  LOP3.LUT R15, R15, 0xfffffffe, RZ, 0xc0, !PT ;  /* 0xfffffffe0f0f7812 */ /* 0x000fe200078ec0ff */
[----:B------:R-:W-:Y:S01]  /*ae60*/  IMAD.SHL.U32 R129, R56, 0x2, RZ ;  /* 0x0000000238817824 */ /* 0x000fe200078e00ff */
[----:B------:R-:W-:Y:S01]  /*ae70*/  LOP3.LUT R13, R13, 0xffffff00, RZ, 0xc0, !PT ;  /* 0xffffff000d0d7812 */ /* 0x000fe200078ec0ff */
[----:B------:R-:W-:Y:S01]  /*ae80*/  BSSY B0, `(.L_x_5403) ;  /* 0x0000046000007945 */ /* 0x000fe20003800000 */
[----:B------:R-:W-:Y:S01]  /*ae90*/  LEA.HI R5, R4, R4, RZ, 0x1 ;  /* 0x0000000404057211 */ /* 0x000fe200078f08ff */
[----:B------:R-:W-:Y:S01]  /*aea0*/  IMAD.IADD R15, R6, 0x1, -R15 ;  /* 0x00000001060f7824 */ /* 0x000fe200078e0a0f */
[----:B------:R-:W-:-:S02]  /*aeb0*/  SHF.R.S32.HI R128, RZ, 0x2, R128 ;  /* 0x00000002ff807819 */ /* 0x000fc40000011480 */
[----:B------:R-:W-:Y:S01]  /*aec0*/  LOP3.LUT R9, R5, 0x7fffffe, RZ, 0xc0, !PT ;  /* 0x07fffffe05097812 */ /* 0x000fe200078ec0ff */
[----:B------:R-:W-:Y:S01]  /*aed0*/  IMAD.SHL.U32 R8, R15, 0x8, RZ ;  /* 0x000000080f087824 */ /* 0x000fe200078e00ff */
[----:B------:R-:W-:Y:S02]  /*aee0*/  SHF.R.S32.HI R5, RZ, 0x1, R5 ;  /* 0x00000001ff057819 */ /* 0x000fe40000011405 */
[----:B------:R-:W-:Y:S01]  /*aef0*/  LEA R138, P0, R88, UR10, 0x1 ;  /* 0x0000000a588a7c11 */ /* 0x000fe2000f8008ff */
[----:B------:R-:W-:Y:S01]  /*af00*/  IMAD.IADD R4, R4, 0x1, -R9 ;  /* 0x0000000104047824 */ /* 0x000fe200078e0a09 */
[C---:B------:R-:W-:Y:S01]  /*af10*/  LOP3.LUT P2, RZ, R5.reuse, 0x2, RZ, 0xc0, !PT ;  /* 0x0000000205ff7812 */ /* 0x040fe2000784c0ff */
[----:B------:R-:W-:Y:S01]  /*af20*/  IMAD.SHL.U32 R6, R5, 0x40, RZ ;  /* 0x0000004005067824 */ /* 0x000fe200078e00ff */
[----:B------:R-:W-:Y:S01]  /*af30*/  LOP3.LUT R129, R129, 0x6, RZ, 0xc0, !PT ;  /* 0x0000000681817812 */ /* 0x000fe200078ec0ff */
[--C-:B-1----:R-:W-:Y:S01]  /*af40*/  IMAD R17, R66, 0x200, R13.reuse ;  /* 0x0000020042117824 */ /* 0x102fe200078e020d */
[----:B------:R-:W-:Y:S01]  /*af50*/  LEA.HI.X R137, R88, UR11, R86, 0x1, P0 ;  /* 0x0000000b58897c11 */ /* 0x000fe200080f0c56 */
[----:B------:R-:W-:Y:S01]  /*af60*/  IMAD R13, R0, 0x20, R13 ;  /* 0x00000020000d7824 */ /* 0x000fe200078e020d */
[----:B------:R-:W-:Y:S01]  /*af70*/  LOP3.LUT R6, R6, 0xc0, RZ, 0xc0, !PT ;  /* 0x000000c006067812 */ /* 0x000fe200078ec0ff */
[----:B------:R-:W-:Y:S01]  /*af80*/  IMAD R17, R0, 0x20, R17 ;  /* 0x0000002000117824 */ /* 0x000fe200078e0211 */
[----:B------:R1:W-:Y:S01]  /*af90*/  @P1 STS [R127+0x6000], RZ ;  /* 0x006000ff7f001388 */ /* 0x0003e20000000800 */
[----:B------:R-:W2:Y:S01]  /*afa0*/  MUFU.RCP R0, UR5 ;  /* 0x0000000500007d08 */ /* 0x000ea20008001000 */
[----:B------:R-:W-:Y:S01]  /*afb0*/  IMAD.SHL.U32 R9, R62, 0x40, RZ ;  /* 0x000000403e097824 */ /* 0x000fe200078e00ff */
[----:B------:R-:W-:Y:S01]  /*afc0*/  ULDC UR5, c[0x0][0x398] ;  /* 0x0000e60000057ab9 */ /* 0x000fe20000000800 */
[----:B------:R-:W-:Y:S01]  /*afd0*/  IMAD.SHL.U32 R5, R67, 0x8, RZ ;  /* 0x0000000843057824 */ /* 0x000fe200078e00ff */
[----:B------:R1:W-:Y:S01]  /*afe0*/  @P1 STS [R127+0x6004], RZ ;  /* 0x006004ff7f001388 */ /* 0x0003e20000000800 */
[----:B------:R-:W-:Y:S01]  /*aff0*/  IMAD R116, R15, 0x8, R4 ;  /* 0x000000080f747824 */ /* 0x000fe200078e0204 */
[----:B------:R-:W-:-:S02]  /*b000*/  LOP3.LUT R9, R9, 0xc0, RZ, 0xc0, !PT ;  /* 0x000000c009097812 */ /* 0x000fc400078ec0ff */
[----:B------:R1:W-:Y:S01]  /*b010*/  @P1 STS.64 [R127+0x6008], RZ ;  /* 0x006008ff7f001388 */ /* 0x0003e20000000a00 */
[----:B------:R-:W-:Y:S02]  /*b020*/  LOP3.LUT R5, R6, 0x8, R5, 0xf8, !PT ;  /* 0x0000000806057812 */ /* 0x000fe400078ef805 */
[----:B------:R-:W-:Y:S01]  /*b030*/  LOP3.LUT R8, R9, 0x8, R8, 0xf8, !PT ;  /* 0x0000000809087812 */ /* 0x000fe200078ef808 */
[----:B------:R1:W-:Y:S01]  /*b040*/  @P1 STS.128 [R127+0x7000], RZ ;  /* 0x007000ff7f001388 */ /* 0x0003e20000000c00 */
[----:B------:R-:W-:Y:S02]  /*b050*/  SHF.R.U32.HI R6, RZ, 0x3, R6 ;  /* 0x00000003ff067819 */ /* 0x000fe40000011606 */
[----:B------:R-:W-:Y:S01]  /*b060*/  SHF.R.U32.HI R9, RZ, 0x3, R9 ;  /* 0x00000003ff097819 */ /* 0x000fe20000011609 */
[----:B------:R1:W-:Y:S01]  /*b070*/  @P1 STS.128 [R127+0x8000], RZ ;  /* 0x008000ff7f001388 */ /* 0x0003e20000000c00 */
[----:B------:R-:W-:Y:S02]  /*b080*/  LOP3.LUT R5, R5, R6, RZ, 0x3c, !PT ;  /* 0x0000000605057212 */ /* 0x000fe400078e3cff */
[----:B------:R-:W-:-:S03]  /*b090*/  LOP3.LUT R8, R8, R9, RZ, 0x3c, !PT ;  /* 0x0000000908087212 */ /* 0x000fc600078e3cff */
[----:B------:R-:W-:Y:S02]  /*b0a0*/  IMAD.U32 R116, R116, 0x20, R5 ;  /* 0x0000002074747824 */ /* 0x000fe400078e0005 */
[C---:B------:R-:W-:Y:S02]  /*b0b0*/  IMAD.IADD R117, R8.reuse, 0x1, R17 ;  /* 0x0000000108757824 */ /* 0x040fe400078e0211 */
[----:B------:R-:W-:Y:S02]  /*b0c0*/  IMAD.MOV.U32 R5, RZ, RZ, 0x10 ;  /* 0x00000010ff057424 */ /* 0x000fe400078e00ff */
[----:B------:R-:W-:Y:S01]  /*b0d0*/  IMAD.IADD R4, R8, 0x1, R13 ;  /* 0x0000000108047824 */ /* 0x000fe200078e020d */
[----:B------:R-:W-:Y:S02]  /*b0e0*/  LEA R117, R117, UR4, 0x1 ;  /* 0x0000000475757c11 */ /* 0x000fe4000f8e08ff */
[----:B------:R-:W-:Y:S01]  /*b0f0*/  SEL R5, R5, 0xfffffff0, !P2 ;  /* 0xfffffff005057807 */ /* 0x000fe20005000000 */
[----:B--2---:R-:W-:Y:S01]  /*b100*/  FMUL.FTZ R3, R3, R0 ;  /* 0x0000000003037220 */ /* 0x004fe20000410000 */
[----:B------:R-:W-:-:S04]  /*b110*/  IADD3 R0, R69, 0x1, R128 ;  /* 0x0000000145007810 */ /* 0x000fc80007ffe080 */
[----:B------:R-:W-:-:S05]  /*b120*/  IADD3 R0, R53, R0, -R118 ;  /* 0x0000000035007210 */ /* 0x000fca0007ffe876 */
[----:B------:R-:W-:Y:S01]  /*b130*/  VIADD R0, R0, UR5 ;  /* 0x0000000500007c36 */ /* 0x000fe20008000000 */
[----:B-1----:R-:W-:Y:S06]  /*b140*/  @P1 BRA `(.L_x_5404) ;  /* 0x0000000000641947 */ /* 0x002fec0003800000 */
        /* <DEDUP_REMOVED lines=24> */
.L_x_5405:
[----:B------:R2:W-:Y:S02]  /*b2d0*/  STS.128 [R127+0x8000], RZ ;  /* 0x008000ff7f007388 */ /* 0x0005e40000000c00 */
.L_x_5404:
[----:B------:R-:W-:Y:S05]  /*b2e0*/  BSYNC B0 ;  /* 0x0000000000007941 */ /* 0x000fea0003800000 */
.L_x_5403:
        /* <DEDUP_REMOVED lines=32> */
.L_x_5408:
[----:B------:R1:W-:Y:S02]  /*b4f0*/  STS.128 [R127+0x8800], RZ ;  /* 0x008800ff7f007388 */ /* 0x0003e40000000c00 */
.L_x_5407:
[----:B------:R-:W-:Y:S05]  /*b500*/  BSYNC B0 ;  /* 0x0000000000007941 */ /* 0x000fea0003800000 */
.L_x_5406:
[----:B------:R-:W-:Y:S01]  /*b510*/  LEA R116, R116, UR4, 0x1 ;  /* 0x0000000474747c11 */ /* 0x000fe2000f8e08ff */
[----:B------:R-:W-:Y:S01]  /*b520*/  LDSM.16.M88.4 R44, [R117] ;  /* 0x00000000752c783b */ /* 0x000fe20000000200 */
[----:B------:R-:W-:Y:S01]  /*b530*/  IMAD R115, R42, 0x2, R117 ;  /* 0x000000022a737824 */ /* 0x000fe200078e0275 */
[----:B-1----:R-:W-:Y:S01]  /*b540*/  VIMNMX R8, R0, R53, PT ;  /* 0x0000003500087248 */ /* 0x002fe20003fe0100 */
[----:B------:R-:W-:Y:S01]  /*b550*/  IMAD R2, R130, 0x40, R129 ;  /* 0x0000004082027824 */ /* 0x000fe200078e0281 */
[----:B------:R-:W1:Y:S01]  /*b560*/  LDSM.16.M88.4 R20, [R116+0x3000] ;  /* 0x003000007414783b */ /* 0x000e620000000200 */
[----:B------:R-:W-:Y:S01]  /*b570*/  IMAD R113, R5, 0x2, R116 ;  /* 0x0000000205717824 */ /* 0x000fe200078e0274 */
[----:B------:R-:W-:Y:S01]  /*b580*/  VIADDMNMX R9, R0, 0x8, R53, PT ;  /* 0x0000000800097846 */ /* 0x000fe20003800135 */
[C---:B------:R-:W-:Y:S01]  /*b590*/  VIADD R5, R2.reuse, 0x1 ;  /* 0x0000000102057836 */ /* 0x040fe20000000000 */
[----:B------:R-:W5:Y:S01]  /*b5a0*/  LDSM.16.M88.4 R64, [R116+0x3400] ;  /* 0x003400007440783b */ /* 0x000f620000000200 */
[----:B------:R-:W-:-:S03]  /*b5b0*/  VIADD R6, R2, 0x8 ;  /* 0x0000000802067836 */ /* 0x000fc60000000000 */
[----:B------:R-:W2:Y:S01]  /*b5c0*/  LDSM.16.M88.4 R56, [R116+0x3800] ;  /* 0x003800007438783b */ /* 0x000ea20000000200 */
[C---:B------:R-:W-:Y:S02]  /*b5d0*/  ISETP.GE.AND P5, PT, R5.reuse, R8, PT ;  /* 0x000000080500720c */ /* 0x040fe40003fa6270 */
[----:B------:R-:W-:Y:S01]  /*b5e0*/  ISETP.GE.AND P0, PT, R5, R9, PT ;  /* 0x000000090500720c */ /* 0x000fe20003f06270 */
[----:B------:R-:W3:Y:S01]  /*b5f0*/  LDSM.16.M88.4 R72, [R116+0x3c00] ;  /* 0x003c00007448783b */ /* 0x000ee20000000200 */
[----:B------:R-:W-:Y:S02]  /*b600*/  I2FP.F32.S32 R0, R5 ;  /* 0x0000000500007245 */ /* 0x000fe40000201400 */
[----:B------:R-:W-:Y:S01]  /*b610*/  I2FP.F32.S32 R5, R6 ;  /* 0x0000000600057245 */ /* 0x000fe20000201400 */
[----:B------:R-:W-:Y:S01]  /*b620*/  LDSM.16.M88.4 R16, [R115] ;  /* 0x000000007310783b */ /* 0x000fe20000000200 */
[C---:B------:R-:W-:Y:S02]  /*b630*/  ISETP.GE.AND P4, PT, R6.reuse, R8, PT ;  /* 0x000000080600720c */ /* 0x040fe40003f86270 */
[----:B------:R-:W-:Y:S01]  /*b640*/  ISETP.GE.AND P1, PT, R6, R9, PT ;  /* 0x000000090600720c */ /* 0x000fe20003f26270 */
[----:B------:R-:W4:Y:S01]  /*b650*/  LDSM.16.M88.4 R36, [R113+0x3000] ;  /* 0x003000007124783b */ /* 0x000f220000000200 */
[----:B------:R-:W-:-:S03]  /*b660*/  VIADD R6, R2, 0x19 ;  /* 0x0000001902067836 */ /* 0x000fc60000000000 */
[----:B------:R-:W4:Y:S04]  /*b670*/  LDSM.16.M88.4 R32, [R113+0x3400] ;  /* 0x003400007120783b */ /* 0x000f280000000200 */
[----:B------:R-:W4:Y:S04]  /*b680*/  LDSM.16.M88.4 R28, [R113+0x3800] ;  /* 0x00380000711c783b */ /* 0x000f280000000200 */
[----:B------:R-:W4:Y:S04]  /*b690*/  LDSM.16.M88.4 R96, [R113+0x3c00] ;  /* 0x003c00007160783b */ /* 0x000f280000000200 */
[----:B------:R-:W-:Y:S01]  /*b6a0*/  LDSM.16.M88.4 R12, [R117+0x1000] ;  /* 0x00100000750c783b */ /* 0x000fe20000000200 */
[C---:B-1----:R-:W-:Y:S03]  /*b6b0*/  HMMA.16816.F32 R24, R44.reuse, R20, RZ ;  /* 0x000000142c18723c */ /* 0x042fe600000018ff */
[----:B------:R-:W1:Y:S04]  /*b6c0*/  LDSM.16.M88.4 R92, [R116+0x4000] ;  /* 0x00400000745c783b */ /* 0x000e680000000200 */
[----:B------:R-:W1:Y:S01]  /*b6d0*/  LDSM.16.M88.4 R80, [R116+0x4400] ;  /* 0x004400007450783b */ /* 0x000e620000000200 */
[C---:B------:R-:W-:Y:S03]  /*b6e0*/  HMMA.16816.F32 R20, R44.reuse, R22, RZ ;  /* 0x000000162c14723c */ /* 0x040fe600000018ff */
[----:B------:R-:W1:Y:S03]  /*b6f0*/  LDSM.16.M88.4 R76, [R116+0x4800] ;  /* 0x00480000744c783b */ /* 0x000e660000000200 */
[C---:B-----5:R-:W-:Y:S01]  /*b700*/  HMMA.16816.F32 R68, R44.reuse, R64, RZ ;  /* 0x000000402c44723c */ /* 0x060fe200000018ff */
[----:B------:R-:W0:Y:S05]  /*b710*/  LDGDEPBAR ;  /* 0x00000000000079af */ /* 0x000e2a0000000000 */
[C---:B--2---:R-:W-:Y:S06]  /*b720*/  HMMA.16816.F32 R60, R44.reuse, R56, RZ ;  /* 0x000000382c3c723c */ /* 0x044fec00000018ff */
[C---:B------:R-:W-:Y:S06]  /*b730*/  HMMA.16816.F32 R64, R44.reuse, R66, RZ ;  /* 0x000000422c40723c */ /* 0x040fec00000018ff */
[C---:B------:R-:W-:Y:S06]  /*b740*/  HMMA.16816.F32 R56, R44.reuse, R58, RZ ;  /* 0x0000003a2c38723c */ /* 0x040fec00000018ff */
[C---:B---3--:R-:W-:Y:S06]  /*b750*/  HMMA.16816.F32 R48, R44.reuse, R72, RZ ;  /* 0x000000482c30723c */ /* 0x048fec00000018ff */
[----:B------:R-:W-:Y:S01]  /*b760*/  HMMA.16816.F32 R44, R44, R74, RZ ;  /* 0x0000004a2c2c723c */ /* 0x000fe200000018ff */
[----:B------:R-:W2:Y:S05]  /*b770*/  LDSM.16.M88.4 R72, [R116+0x4c00] ;  /* 0x004c00007448783b */ /* 0x000eaa0000000200 */
[C---:B----4-:R-:W-:Y:S06]  /*b780*/  HMMA.16816.F32 R24, R16.reuse, R36, R24 ;  /* 0x000000241018723c */ /* 0x050fec0000001818 */
[C---:B------:R-:W-:Y:S01]  /*b790*/  HMMA.16816.F32 R20, R16.reuse, R38, R20 ;  /* 0x000000261014723c */ /* 0x040fe20000001814 */
[----:B------:R-:W-:Y:S05]  /*b7a0*/  LDSM.16.M88.4 R36, [R113+0x4000] ;  /* 0x004000007124783b */ /* 0x000fea0000000200 */
[C---:B------:R-:W-:Y:S06]  /*b7b0*/  HMMA.16816.F32 R68, R16.reuse, R32, R68 ;  /* 0x000000201044723c */ /* 0x040fec0000001844 */
[C---:B------:R-:W-:Y:S01]  /*b7c0*/  HMMA.16816.F32 R64, R16.reuse, R34, R64 ;  /* 0x000000221040723c */ /* 0x040fe20000001840 */
[----:B------:R-:W-:Y:S05]  /*b7d0*/  LDSM.16.M88.4 R32, [R113+0x4400] ;  /* 0x004400007120783b */ /* 0x000fea0000000200 */
[C---:B------:R-:W-:Y:S06]  /*b7e0*/  HMMA.16816.F32 R60, R16.reuse, R28, R60 ;  /* 0x0000001c103c723c */ /* 0x040fec000000183c */
        /* <DEDUP_REMOVED lines=17> */
[----:B------:R-:W1:Y:S04]  /*b900*/  LDSM.16.M88.4 R12, [R116+0x5000] ;  /* 0x00500000740c783b */ /* 0x000e680000000200 */
[----:B------:R-:W2:Y:S01]  /*b910*/  LDSM.16.M88.4 R72, [R116+0x5c00] ;  /* 0x005c00007448783b */ /* 0x000ea20000000200 */
        /* <DEDUP_REMOVED lines=9> */
[C---:B-----5:R-:W-:Y:S06]  /*b9b0*/  HMMA.16816.F32 R44, R28.reuse, R98, R44 ;  /* 0x000000621c2c723c */ /* 0x060fec000000182c */
[----:B------:R-:W-:Y:S01]  /*b9c0*/  HMMA.16816.F32 R48, R28, R96, R48 ;  /* 0x000000601c30723c */ /* 0x000fe20000001830 */
[----:B------:R-:W-:Y:S05]  /*b9d0*/  LDSM.16.M88.4 R28, [R113+0x5800] ;  /* 0x00580000711c783b */ /* 0x000fea0000000200 */
[C---:B-1----:R-:W-:Y:S06]  /*b9e0*/  HMMA.16816.F32 R24, R92.reuse, R12, R24 ;  /* 0x0000000c5c18723c */ /* 0x042fec0000001818 */
[----:B------:R-:W-:Y:S01]  /*b9f0*/  HMMA.16816.F32 R20, R92, R14, R20 ;  /* 0x0000000e5c14723c */ /* 0x000fe20000001814 */
[----:B------:R-:W1:Y:S01]  /*ba00*/  LDSM.16.M88.4 R12, [R113+0x5c00] ;  /* 0x005c0000710c783b */ /* 0x000e620000000200 */
[----:B------:R-:W-:-:S04]  /*ba10*/  DEPBAR.LE SB0, 0x0 ;  /* 0x000080000000791a */ /* 0x000fc80000000000 */
[C---:B------:R-:W-:Y:S06]  /*ba20*/  HMMA.16816.F32 R68, R92.reuse, R80, R68 ;  /* 0x000000505c44723c */ /* 0x040fec0000001844 */
[C---:B--2---:R-:W-:Y:S06]  /*ba30*/  HMMA.16816.F32 R44, R92.reuse, R74, R44 ;  /* 0x0000004a5c2c723c */ /* 0x044fec000000182c */
[C---:B------:R-:W-:Y:S06]  /*ba40*/  HMMA.16816.F32 R64, R92.reuse, R82, R64 ;  /* 0x000000525c40723c */ /* 0x040fec0000001840 */
[C---:B------:R-:W-:Y:S06]  /*ba50*/  HMMA.16816.F32 R60, R92.reuse, R76, R60 ;  /* 0x0000004c5c3c723c */ /* 0x040fec000000183c */
[C---:B------:R-:W-:Y:S06]  /*ba60*/  HMMA.16816.F32 R56, R92.reuse, R78, R56 ;  /* 0x0000004e5c38723c */ /* 0x040fec0000001838 */
[----:B------:R-:W-:Y:S06]  /*ba70*/  HMMA.16816.F32 R48, R92, R72, R48 ;  /* 0x000000485c30723c */ /* 0x000fec0000001830 */
[C---:B---3--:R-:W-:Y:S06]  /*ba80*/  HMMA.16816.F32 R24, R16.reuse, R36, R24 ;  /* 0x000000241018723c */ /* 0x048fec0000001818 */
[C---:B------:R-:W-:Y:S06]  /*ba90*/  HMMA.16816.F32 R20, R16.reuse, R38, R20 ;  /* 0x000000261014723c */ /* 0x040fec0000001814 */
[C---:B----4-:R-:W-:Y:S06]  /*baa0*/  HMMA.16816.F32 R68, R16.reuse, R32, R68 ;  /* 0x000000201044723c */ /* 0x050fec0000001844 */
[C---:B-1----:R-:W-:Y:S06]  /*bab0*/  HMMA.16816.F32 R44, R16.reuse, R14, R44 ;  /* 0x0000000e102c723c */ /* 0x042fec000000182c */
[----:B------:R-:W-:Y:S01]  /*bac0*/  HMMA.16816.F32 R64, R16, R34, R64 ;  /* 0x000000221040723c */ /* 0x000fe20000001840 */
[CC--:B------:R-:W-:Y:S01]  /*bad0*/  FFMA.FTZ R7, R3.reuse, R0.reuse, R25 ;  /* 0x0000000003077223 */ /* 0x0c0fe20000010019 */
[----:B------:R-:W-:Y:S01]  /*bae0*/  FFMA.FTZ R27, R3, R0, R27 ;  /* 0x00000000031b7223 */ /* 0x000fe2000001001b */
[----:B------:R-:W-:-:S03]  /*baf0*/  VIADD R0, R2, 0x9 ;  /* 0x0000000902007836 */ /* 0x000fc60000000000 */
[C---:B------:R-:W-:Y:S01]  /*bb00*/  HMMA.16816.F32 R60, R16.reuse, R28, R60 ;  /* 0x0000001c103c723c */ /* 0x040fe2000000183c */
[CC--:B------:R-:W-:Y:S01]  /*bb10*/  FFMA.FTZ R20, R3.reuse, R5.reuse, R20 ;  /* 0x0000000503147223 */ /* 0x0c0fe20000010014 */
[----:B------:R-:W-:Y:S01]  /*bb20*/  FFMA.FTZ R14, R3, R5, R22 ;  /* 0x00000005030e7223 */ /* 0x000fe20000010016 */
[----:B------:R-:W-:Y:S02]  /*bb30*/  FSEL R7, R7, -INF , !P5 ;  /* 0xff80000007077808 */ /* 0x000fe40006800000 */
[----:B------:R-:W-:Y:S01]  /*bb40*/  I2FP.F32.S32 R22, R0 ;  /* 0x0000000000167245 */ /* 0x000fe20000201400 */
[C---:B------:R-:W-:Y:S01]  /*bb50*/  HMMA.16816.F32 R56, R16.reuse, R30, R56 ;  /* 0x0000001e1038723c */ /* 0x040fe20000001838 */
[----:B------:R-:W-:Y:S02]  /*bb60*/  FSEL R28, R27, -INF , !P0 ;  /* 0xff8000001b1c7808 */ /* 0x000fe40004000000 */
[----:B------:R-:W-:Y:S01]  /*bb70*/  FSEL R5, R20, -INF , !P4 ;  /* 0xff80000014057808 */ /* 0x000fe20006000000 */
[CC--:B------:R-:W-:Y:S01]  /*bb80*/  FFMA.FTZ R21, R3.reuse, R22.reuse, R21 ;  /* 0x0000001603157223 */ /* 0x0c0fe20000010015 */
[----:B------:R-:W-:Y:S01]  /*bb90*/  FSEL R14, R14, -INF , !P1 ;  /* 0xff8000000e0e7808 */ /* 0x000fe20004800000 */
[----:B------:R-:W-:Y:S01]  /*bba0*/  HMMA.16816.F32 R48, R16, R12, R48 ;  /* 0x0000000c1030723c */ /* 0x000fe20000001830 */
[----:B------:R-:W-:Y:S01]  /*bbb0*/  FFMA.FTZ R22, R3, R22, R23 ;  /* 0x0000001603167223 */ /* 0x000fe20000010017 */
[----:B------:R-:W-:Y:S01]  /*bbc0*/  BAR.SYNC.DEFER_BLOCKING 0x0 ;  /* 0x0000000000007b1d */ /* 0x000fe20000010000 */
[----:B------:R-:W-:-:S02]  /*bbd0*/  ISETP.GE.AND P6, PT, R0, R8, PT ;  /* 0x000000080000720c */ /* 0x000fc40003fc6270 */
[-C--:B------:R-:W-:Y:S01]  /*bbe0*/  ISETP.GE.AND P2, PT, R0, R9.reuse, PT ;  /* 0x000000090000720c */ /* 0x080fe20003f46270 */
[C---:B------:R-:W-:Y:S01]  /*bbf0*/  VIADD R0, R2.reuse, 0x29 ;  /* 0x0000002902007836 */ /* 0x040fe20000000000 */
[----:B------:R-:W-:Y:S01]  /*bc00*/  FSEL R21, R21, -INF , !P6 ;  /* 0xff80000015157808 */ /* 0x000fe20007000000 */
[----:B------:R-:W-:Y:S01]  /*bc10*/  VIADD R13, R2, 0x10 ;  /* 0x00000010020d7836 */ /* 0x000fe20000000000 */
[----:B------:R-:W-:Y:S01]  /*bc20*/  FSEL R22, R22, -INF , !P2 ;  /* 0xff80000016167808 */ /* 0x000fe20005000000 */
[C---:B------:R-:W-:Y:S02]  /*bc30*/  VIADD R18, R2.reuse, 0x11 ;  /* 0x0000001102127836 */ /* 0x040fe40000000000 */
[C---:B------:R-:W-:Y:S01]  /*bc40*/  VIADD R16, R2.reuse, 0x18 ;  /* 0x0000001802107836 */ /* 0x040fe20000000000 */
[C---:B------:R-:W-:Y:S01]  /*bc50*/  ISETP.GE.AND P5, PT, R13.reuse, R8, PT ;  /* 0x000000080d00720c */ /* 0x040fe20003fa6270 */
[----:B------:R-:W-:Y:S01]  /*bc60*/  VIADD R12, R2, 0x21 ;  /* 0x00000021020c7836 */ /* 0x000fe20000000000 */
[----:B------:R-:W-:-:S02]  /*bc70*/  ISETP.GE.AND P0, PT, R13, R9, PT ;  /* 0x000000090d00720c */ /* 0x000fc40003f06270 */
[C---:B------:R-:W-:Y:S02]  /*bc80*/  ISETP.GE.AND P4, PT, R18.reuse, R8, PT ;  /* 0x000000081200720c */ /* 0x040fe40003f86270 */
[----:B------:R-:W-:Y:S02]  /*bc90*/  ISETP.GE.AND P1, PT, R18, R9, PT ;  /* 0x000000091200720c */ /* 0x000fe40003f26270 */
[----:B------:R-:W-:Y:S02]  /*bca0*/  I2FP.F32.S32 R13, R13 ;  /* 0x0000000d000d7245 */ /* 0x000fe40000201400 */
[----:B------:R-:W-:Y:S02]  /*bcb0*/  I2FP.F32.S32 R18, R18 ;  /* 0x0000001200127245 */ /* 0x000fe40000201400 */
[----:B------:R-:W-:Y:S01]  /*bcc0*/  ISETP.GE.AND P6, PT, R16, R8, PT ;  /* 0x000000081000720c */ /* 0x000fe20003fc6270 */
[CC--:B------:R-:W-:Y:S01]  /*bcd0*/  FFMA.FTZ R17, R3.reuse, R13.reuse, R68 ;  /* 0x0000000d03117223 */ /* 0x0c0fe20000010044 */
[C---:B------:R-:W-:Y:S01]  /*bce0*/  FFMA.FTZ R20, R3.reuse, R13, R70 ;  /* 0x0000000d03147223 */ /* 0x040fe20000010046 */
[CC--:B------:R-:W-:Y:S01]  /*bcf0*/  FFMA.FTZ R15, R3.reuse, R18.reuse, R69 ;  /* 0x00000012030f7223 */ /* 0x0c0fe20000010045 */
[----:B------:R-:W-:Y:S01]  /*bd00*/  FFMA.FTZ R18, R3, R18, R71 ;  /* 0x0000001203127223 */ /* 0x000fe20000010047 */
[----:B------:R-:W-:Y:S01]  /*bd10*/  VIADD R13, R2, 0x20 ;  /* 0x00000020020d7836 */ /* 0x000fe20000000000 */
[----:B------:R-:W-:-:S02]  /*bd20*/  FSEL R17, R17, -INF , !P5 ;  /* 0xff80000011117808 */ /* 0x000fc40006800000 */
[----:B------:R-:W-:Y:S02]  /*bd30*/  FSEL R20, R20, -INF , !P0 ;  /* 0xff80000014147808 */ /* 0x000fe40004000000 */
[C---:B------:R-:W-:Y:S02]  /*bd40*/  ISETP.GE.AND P5, PT, R6.reuse, R8, PT ;  /* 0x000000080600720c */ /* 0x040fe40003fa6270 */
[----:B------:R-:W-:Y:S02]  /*bd50*/  ISETP.GE.AND P0, PT, R6, R9, PT ;  /* 0x000000090600720c */ /* 0x000fe40003f06270 */
[----:B------:R-:W-:Y:S02]  /*bd60*/  FSEL R15, R15, -INF , !P4 ;  /* 0xff8000000f0f7808 */ /* 0x000fe40006000000 */
[----:B------:R-:W-:Y:S02]  /*bd70*/  FSEL R18, R18, -INF , !P1 ;  /* 0xff80000012127808 */ /* 0x000fe40004800000 */
[----:B------:R-:W-:-:S02]  /*bd80*/  I2FP.F32.S32 R6, R6 ;  /* 0x0000000600067245 */ /* 0x000fc40000201400 */
[C---:B------:R-:W-:Y:S02]  /*bd90*/  ISETP.GE.AND P4, PT, R13.reuse, R8, PT ;  /* 0x000000080d00720c */ /* 0x040fe40003f86270 */
[----:B------:R-:W-:Y:S01]  /*bda0*/  ISETP.GE.AND P1, PT, R13, R9, PT ;  /* 0x000000090d00720c */ /* 0x000fe20003f26270 */
[CC--:B------:R-:W-:Y:S01]  /*bdb0*/  FFMA.FTZ R19, R3.reuse, R6.reuse, R65 ;  /* 0x0000000603137223 */ /* 0x0c0fe20000010041 */
[----:B------:R-:W-:Y:S01]  /*bdc0*/  I2FP.F32.S32 R13, R13 ;  /* 0x0000000d000d7245 */ /* 0x000fe20000201400 */
[C---:B------:R-:W-:Y:S01]  /*bdd0*/  FFMA.FTZ R6, R3.reuse, R6, R67 ;  /* 0x0000000603067223 */ /* 0x040fe20000010043 */
[----:B------:R-:W-:Y:S02]  /*bde0*/  ISETP.GE.AND P2, PT, R16, R9, PT ;  /* 0x000000091000720c */ /* 0x000fe40003f46270 */
[----:B------:R-:W-:Y:S01]  /*bdf0*/  I2FP.F32.S32 R16, R16 ;  /* 0x0000001000107245 */ /* 0x000fe20000201400 */
[CC--:B------:R-:W-:Y:S01]  /*be00*/  FFMA.FTZ R60, R3.reuse, R13.reuse, R60 ;  /* 0x0000000d033c7223 */ /* 0x0c0fe2000001003c */
[----:B------:R-:W-:Y:S01]  /*be10*/  FFMA.FTZ R62, R3, R13, R62 ;  /* 0x0000000d033e7223 */ /* 0x000fe2000001003e */
[----:B------:R-:W-:Y:S01]  /*be20*/  VIADD R13, R2, 0x28 ;  /* 0x00000028020d7836 */ /* 0x000fe20000000000 */
[----:B------:R-:W-:Y:S01]  /*be30*/  FSEL R19, R19, -INF , !P5 ;  /* 0xff80000013137808 */ /* 0x000fe20006800000 */
[CC--:B------:R-:W-:Y:S01]  /*be40*/  FFMA.FTZ R23, R3.reuse, R16.reuse, R64 ;  /* 0x0000001003177223 */ /* 0x0c0fe20000010040 */
[----:B------:R-:W-:Y:S01]  /*be50*/  FFMA.FTZ R16, R3, R16, R66 ;  /* 0x0000001003107223 */ /* 0x000fe20000010042 */
[----:B------:R-:W-:-:S02]  /*be60*/  FSEL R6, R6, -INF , !P0 ;  /* 0xff80000006067808 */ /* 0x000fc40004000000 */
[CC--:B------:R-:W-:Y:S02]  /*be70*/  ISETP.GE.AND P5, PT, R13.reuse, R8.reuse, PT ;  /* 0x000000080d00720c */ /* 0x0c0fe40003fa6270 */
[----:B------:R-:W-:Y:S02]  /*be80*/  ISETP.GE.AND P0, PT, R13, R9, PT ;  /* 0x000000090d00720c */ /* 0x000fe40003f06270 */
        /* <DEDUP_REMOVED lines=25> */
[----:B------:R-:W-:Y:S02]  /*c020*/  I2FP.F32.S32 R13, R0 ;  /* 0x00000000000d7245 */ /* 0x000fe40000201400 */
[----:B------:R-:W-:Y:S01]  /*c030*/  FSEL R103, R61, -INF , !P6 ;  /* 0xff8000003d677808 */ /* 0x000fe20007000000 */
[----:B------:R-:W-:Y:S01]  /*c040*/  FFMA.FTZ R49, R3, R30, R49 ;  /* 0x0000001e03317223 */ /* 0x000fe20000010031 */
        /* <DEDUP_REMOVED lines=8> */
[C---:B------:R-:W-:Y:S01]  /*c0d0*/  ISETP.GE.AND P4, PT, R0.reuse, R8, PT ;  /* 0x000000080000720c */ /* 0x040fe20003f86270 */
[-C--:B------:R-:W-:Y:S01]  /*c0e0*/  FFMA.FTZ R48, R3, R12.reuse, R48 ;  /* 0x0000000c03307223 */ /* 0x080fe20000010030 */
[----:B------:R-:W-:Y:S01]  /*c0f0*/  FSEL R98, R59, -INF , !P1 ;  /* 0xff8000003b627808 */ /* 0x000fe20004800000 */
[----:B------:R-:W-:Y:S01]  /*c100*/  FFMA.FTZ R35, R3, R12, R50 ;  /* 0x0000000c03237223 */ /* 0x000fe20000010032 */
[----:B------:R-:W-:Y:S01]  /*c110*/  ISETP.GE.AND P1, PT, R0, R9, PT ;  /* 0x000000090000720c */ /* 0x000fe20003f26270 */
        /* <DEDUP_REMOVED lines=73> */
[----:B------:R-:W-:-:S05]  /*c5b0*/  SHF.R.S32.HI R29, RZ, 0x1f, R31 ;  /* 0x0000001fff1d7819 */ /* 0x000fca000001141f */
[----:B------:R-:W-:-:S04]  /*c5c0*/  IMAD R24, R29, R0, RZ ;  /* 0x000000001d187224 */ /* 0x000fc800078e02ff */
[C---:B------:R-:W-:Y:S02]  /*c5d0*/  IMAD R24, R31.reuse, UR9, R24 ;  /* 0x000000091f187c24 */ /* 0x040fe4000f8e0218 */
        /* <DEDUP_REMOVED lines=10> */
.L_x_5410:
[----:B------:R-:W1:Y:S02]  /*c680*/  LDC R0, c[0x0][0x248] ;  /* 0x00009200ff007b82 */ /* 0x000e640000000800 */
[----:B-1----:R-:W-:-:S05]  /*c690*/  IMAD.SHL.U32 R29, R0, 0x40, RZ ;  /* 0x00000040001d7824 */ /* 0x002fca00078e00ff */
[----:B------:R-:W-:-:S04]  /*c6a0*/  IADD3 R29, -R29, RZ, RZ ;  /* 0x000000ff1d1d7210 */ /* 0x000fc80007ffe1ff */
[----:B------:R-:W-:-:S07]  /*c6b0*/  SHF.R.S32.HI R31, RZ, 0x1f, R29 ;  /* 0x0000001fff1f7819 */ /* 0x000fce000001141d */
.L_x_5411:
[C---:B------:R-:W-:Y:S01]  /*c6c0*/  LOP3.LUT P2, RZ, R90.reuse, 0x2, RZ, 0xc0, !PT ;  /* 0x000000025aff7812 */ /* 0x040fe2000784c0ff */
[----:B------:R-:W1:Y:S01]  /*c6d0*/  LDC R13, c[0x0][0x24c] ;  /* 0x00009300ff0d7b82 */ /* 0x000e620000000800 */
[C---:B------:R-:W-:Y:S02]  /*c6e0*/  LOP3.LUT P1, RZ, R90.reuse, 0x4, RZ, 0xc0, !PT ;  /* 0x000000045aff7812 */ /* 0x040fe4000782c0ff */
[----:B------:R-:W-:Y:S02]  /*c6f0*/  LOP3.LUT P6, RZ, R90, 0x1, RZ, 0xc0, !PT ;  /* 0x000000015aff7812 */ /* 0x000fe400078cc0ff */
[----:B------:R-:W-:-:S04]  /*c700*/  LEA R126, P5, R29, R126, 0x1 ;  /* 0x0000007e1d7e7211 */ /* 0x000fc800078a08ff */
[----:B------:R-:W-:-:S03]  /*c710*/  LEA.HI.X R125, R29, R125, R31, 0x1, P5 ;  /* 0x0000007d1d7d7211 */ /* 0x000fc600028f0c1f */
[----:B------:R-:W-:-:S04]  /*c720*/  @P2 IADD3 R33, P0, R29, R106, RZ ;  /* 0x0000006a1d212210 */ /* 0x000fc80007f1e0ff */
[----:B------:R-:W-:Y:S01]  /*c730*/  @P2 LEA R36, P5, R33, UR12, 0x1 ;  /* 0x0000000c21242c11 */ /* 0x000fe2000f8a08ff */
[----:B------:R-:W-:Y:S01]  /*c740*/  @P2 IMAD.X R2, R31, 0x1, R52, P0 ;  /* 0x000000011f022824 */ /* 0x000fe200000e0634 */
[----:B------:R-:W-:Y:S01]  /*c750*/  @P1 IADD3 R27, P0, R29, R106, RZ ;  /* 0x0000006a1d1b1210 */ /* 0x000fe20007f1e0ff */
[----:B------:R-:W-:Y:S02]  /*c760*/  @P6 IMAD.MOV.U32 R38, RZ, RZ, R126 ;  /* 0x000000ffff266224 */ /* 0x000fe400078e007e */
[----:B------:R-:W-:Y:S01]  /*c770*/  @P6 IMAD.MOV.U32 R39, RZ, RZ, R125 ;  /* 0x000000ffff276224 */ /* 0x000fe200078e007d */
[----:B------:R-:W-:Y:S01]  /*c780*/  @P2 LEA.HI.X R37, R33, UR13, R2, 0x1, P5 ;  /* 0x0000000d21252c11 */ /* 0x000fe2000a8f0c02 */
[----:B------:R-:W-:Y:S01]  /*c790*/  @P1 IMAD.X R12, R31, 0x1, R52, P0 ;  /* 0x000000011f0c1824 */ /* 0x000fe200000e0634 */
[C---:B------:R-:W-:Y:S01]  /*c7a0*/  @P1 LEA R26, P0, R27.reuse, UR12, 0x1 ;  /* 0x0000000c1b1a1c11 */ /* 0x040fe2000f8008ff */
[C---:B------:R-:W-:Y:S01]  /*c7b0*/  @P6 IMAD.SHL.U32 R2, R0.reuse, 0x20, RZ ;  /* 0x0000002000026824 */ /* 0x040fe200078e00ff */
[----:B------:R-:W-:Y:S01]  /*c7c0*/  LEA R29, P5, R0, R29, 0x5 ;  /* 0x0000001d001d7211 */ /* 0x000fe200078a28ff */
[----:B------:R-:W-:Y:S01]  /*c7d0*/  @!PT LDS RZ, [RZ] ;  /* 0x00000000fffff984 */ /* 0x000fe20000000800 */
[----:B------:R-:W-:Y:S01]  /*c7e0*/  @!PT LDS RZ, [RZ] ;  /* 0x00000000fffff984 */ /* 0x000fe20000000800 */
[----:B------:R-:W-:Y:S01]  /*c7f0*/  @!PT LDS RZ, [RZ] ;  /* 0x00000000fffff984 */ /* 0x000fe20000000800 */
[----:B------:R2:W-:Y:S01]  /*c800*/  @P6 LDGSTS.E.BYPASS.LTC128B.128 [R127+0x3000], desc[UR6][R38.64] ;  /* 0x03000000267f6fae */ /* 0x0005e2000b901d46 */
[----:B------:R-:W-:-:S02]  /*c810*/  @P1 LEA.HI.X R27, R27, UR13, R12, 0x1, P0 ;  /* 0x0000000d1b1b1c11 */ /* 0x000fc400080f0c0c */
[--C-:B-1----:R-:W-:Y:S01]  /*c820*/  @P6 SHF.L.U64.HI R12, R0, 0x5, R13.reuse ;  /* 0x00000005000c6819 */ /* 0x102fe2000001020d */
[----:B------:R2:W-:Y:S01]  /*c830*/  @!P6 STS [R127+0x3000], RZ ;  /* 0x003000ff7f00e388 */ /* 0x0005e20000000800 */
[----:B------:R-:W-:Y:S02]  /*c840*/  @P6 LEA R30, P0, R2, R126, 0x1 ;  /* 0x0000007e021e6211 */ /* 0x000fe400078008ff */
[----:B------:R-:W-:Y:S01]  /*c850*/  LEA.HI.X R13, R0, R31, R13, 0x5, P5 ;  /* 0x0000001f000d7211 */ /* 0x000fe200028f2c0d */
[----:B------:R2:W-:Y:S01]  /*c860*/  @!P6 STS [R127+0x3004], RZ ;  /* 0x003004ff7f00e388 */ /* 0x0005e20000000800 */
[CC--:B------:R-:W-:Y:S02]  /*c870*/  @P2 IADD3 R0, P5, R29.reuse, R106.reuse, RZ ;  /* 0x0000006a1d002210 */ /* 0x0c0fe40007fbe0ff */
[----:B------:R-:W-:Y:S01]  /*c880*/  @P6 LEA.HI.X R31, R2, R125, R12, 0x1, P0 ;  /* 0x0000007d021f6211 */ /* 0x000fe200000f0c0c */
[----:B------:R2:W-:Y:S01]  /*c890*/  @!P6 STS.64 [R127+0x3008], RZ ;  /* 0x003008ff7f00e388 */ /* 0x0005e20000000a00 */
[----:B------:R-:W-:Y:S01]  /*c8a0*/  @P1 IADD3 R29, P0, R29, R106, RZ ;  /* 0x0000006a1d1d1210 */ /* 0x000fe20007f1e0ff */
[C-C-:B------:R-:W-:Y:S01]  /*c8b0*/  @P2 IMAD.X R33, R13.reuse, 0x1, R52.reuse, P5 ;  /* 0x000000010d212824 */ /* 0x140fe200028e0634 */
[C---:B------:R-:W-:Y:S01]  /*c8c0*/  @P2 LEA R12, P5, R0.reuse, UR12, 0x1 ;  /* 0x0000000c000c2c11 */ /* 0x040fe2000f8a08ff */
[----:B------:R-:W-:Y:S01]  /*c8d0*/  @!PT LDS RZ, [RZ] ;  /* 0x00000000fffff984 */ /* 0x000fe20000000800 */
[----:B------:R-:W-:Y:S01]  /*c8e0*/  @!PT LDS RZ, [RZ] ;  /* 0x00000000fffff984 */ /* 0x000fe20000000800 */
[----:B------:R-:W-:Y:S01]  /*c8f0*/  @!PT LDS RZ, [RZ] ;  /* 0x00000000fffff984 */ /* 0x000fe20000000800 */
[----:B------:R2:W-:Y:S02]  /*c900*/  @P2 LDGSTS.E.BYPASS.LTC128B.128 [R127+0x4000], desc[UR6][R36.64+0x40] ;  /* 0x04000040247f2fae */ /* 0x0005e4000b901d46 */
[----:B------:R-:W-:Y:S01]  /*c910*/  @P1 IMAD.X R52, R13, 0x1, R52, P0 ;  /* 0x000000010d341824 */ /* 0x000fe200000e0634 */
[----:B------:R-:W-:Y:S01]  /*c920*/  @P1 LEA R40, P0, R29, UR12, 0x1 ;  /* 0x0000000c1d281c11 */ /* 0x000fe2000f8008ff */
[----:B------:R2:W-:Y:S01]  /*c930*/  @!P2 STS.128 [R127+0x4000], RZ ;  /* 0x004000ff7f00a388 */ /* 0x0005e20000000c00 */
[----:B------:R-:W-:-:S02]  /*c940*/  @P2 LEA.HI.X R13, R0, UR13, R33, 0x1, P5 ;  /* 0x0000000d000d2c11 */ /* 0x000fc4000a8f0c21 */
[----:B------:R-:W-:Y:S01]  /*c950*/  @P1 LEA.HI.X R41, R29, UR13, R52, 0x1, P0 ;  /* 0x0000000d1d291c11 */ /* 0x000fe200080f0c34 */
        /* <DEDUP_REMOVED lines=21> */
.L_x_5409:
[----:B------:R-:W-:Y:S01]  /*cab0*/  FMNMX.FTZ R0, R25, R7, !PT ;  /* 0x0000000719007209 */ /* 0x000fe20007810000 */
[----:B------:R-:W-:Y:S01]  /*cac0*/  ULDC UR8, c[0x0][0x2ec] ;  /* 0x0000bb0000087ab9 */ /* 0x000fe20000000800 */
[----:B--2---:R-:W-:Y:S02]  /*cad0*/  FMNMX.FTZ R27, R32, R28, !PT ;  /* 0x0000001c201b7209 */ /* 0x004fe40007810000 */
        /* <DEDUP_REMOVED lines=65> */
[----:B------:R-:W-:Y:S01]  /*cef0*/  FFMA.FTZ R131, R131, UR8, -R134 ;  /* 0x0000000883837c23 */ /* 0x000fe20008010886 */
[----:B------:R-:W-:Y:S01]  /*cf00*/  FSEL R93, R93, RZ, P0 ;  /* 0x000000ff5d5d7208 */ /* 0x000fe20000000000 */
[----:B------:R-:W-:Y:S04]  /*cf10*/  MUFU.EX2 R95, R95 ;  /* 0x0000005f005f7308 */ /* 0x000fe80000000800 */
[--C-:B------:R-:W-:Y:S01]  /*cf20*/  FFMA.FTZ R94, R32, UR8, -R93.reuse ;  /* 0x00000008205e7c23 */ /* 0x100fe2000801085d */
[--C-:B------:R-:W-:Y:S01]  /*cf30*/  FFMA.FTZ R97, R28, UR8, -R93.reuse ;  /* 0x000000081c617c23 */ /* 0x100fe2000801085d */
[--C-:B------:R-:W-:Y:S01]  /*cf40*/  FFMA.FTZ R96, R14, UR8, -R93.reuse ;  /* 0x000000080e607c23 */ /* 0x100fe2000801085d */
[--C-:B------:R-:W-:Y:S01]  /*cf50*/  FFMA.FTZ R33, R22, UR8, -R93.reuse ;  /* 0x0000000816217c23 */ /* 0x100fe2000801085d */
[----:B------:R-:W2:Y:S01]  /*cf60*/  MUFU.EX2 R30, R30 ;  /* 0x0000001e001e7308 */ /* 0x000ea20000000800 */
[----:B------:R-:W3:Y:S01]  /*cf70*/  LDSM.16.MT88.4 R12, [R114+0x6400] ;  /* 0x00640000720c783b */ /* 0x000ee20000004200 */
        /* <DEDUP_REMOVED lines=9> */
[----:B------:R-:W4:Y:S01]  /*d010*/  LDSM.16.MT88.4 R20, [R112+0x6400] ;  /* 0x006400007014783b */ /* 0x000f220000004200 */
[--C-:B------:R-:W-:Y:S01]  /*d020*/  FFMA.FTZ R101, R110, UR8, -R93.reuse ;  /* 0x000000086e657c23 */ /* 0x100fe2000801085d */
[--C-:B------:R-:W-:Y:S01]  /*d030*/  FFMA.FTZ R98, R98, UR8, -R93.reuse ;  /* 0x0000000862627c23 */ /* 0x100fe2000801085d */
[--C-:B------:R-:W-:Y:S01]  /*d040*/  FFMA.FTZ R35, R35, UR8, -R93.reuse ;  /* 0x0000000823237c23 */ /* 0x100fe2000801085d */
[--C-:B------:R-:W-:Y:S01]  /*d050*/  FFMA.FTZ R34, R34, UR8, -R93.reuse ;  /* 0x0000000822227c23 */ /* 0x100fe2000801085d */
[----:B------:R-:W5:Y:S01]  /*d060*/  MUFU.EX2 R97, R97 ;  /* 0x0000006100617308 */ /* 0x000f620000000800 */
[----:B--2---:R-:W-:Y:S01]  /*d070*/  F2FP.F16.F32.PACK_AB R74, R30, R95 ;  /* 0x0000005f1e4a723e */ /* 0x004fe200000000ff */
[--C-:B------:R-:W-:Y:S01]  /*d080*/  FFMA.FTZ R92, R92, UR8, -R93.reuse ;  /* 0x000000085c5c7c23 */ /* 0x100fe2000801085d */
[----:B------:R-:W-:Y:S01]  /*d090*/  FFMA.FTZ R133, R91, UR8, -R93 ;  /* 0x000000085b857c23 */ /* 0x000fe2000801085d */
[----:B------:R-:W-:-:S04]  /*d0a0*/  FADD.FTZ R106, R107, R106 ;  /* 0x0000006a6b6a7221 */ /* 0x000fc80000010000 */
[----:B------:R-:W-:Y:S01]  /*d0b0*/  MUFU.EX2 R96, R96 ;  /* 0x0000006000607308 */ /* 0x000fe20000000800 */
[----:B------:R-:W-:-:S04]  /*d0c0*/  FADD.FTZ R95, R95, R106 ;  /* 0x0000006a5f5f7221 */ /* 0x000fc80000010000 */
[----:B------:R-:W-:-:S03]  /*d0d0*/  FADD.FTZ R30, R30, R95 ;  /* 0x0000005f1e1e7221 */ /* 0x000fc60000010000 */
[----:B------:R-:W2:Y:S01]  /*d0e0*/  MUFU.EX2 R33, R33 ;  /* 0x0000002100217308 */ /* 0x000ea20000000800 */
[----:B-----5:R-:W-:Y:S01]  /*d0f0*/  F2FP.F16.F32.PACK_AB R73, R97, R94 ;  /* 0x0000005e6149723e */ /* 0x020fe200000000ff */
[----:B------:R-:W-:-:S06]  /*d100*/  FADD.FTZ R97, R94, R97 ;  /* 0x000000615e617221 */ /* 0x000fcc0000010000 */
[----:B------:R-:W-:Y:S08]  /*d110*/  MUFU.EX2 R31, R31 ;  /* 0x0000001f001f7308 */ /* 0x000ff00000000800 */
[----:B------:R-:W5:Y:S01]  /*d120*/  MUFU.EX2 R26, R26 ;  /* 0x0000001a001a7308 */ /* 0x000f620000000800 */
[----:B--2---:R-:W-:Y:S01]  /*d130*/  F2FP.F16.F32.PACK_AB R75, R33, R96 ;  /* 0x00000060214b723e */ /* 0x004fe200000000ff */
[----:B------:R-:W-:-:S04]  /*d140*/  FADD.FTZ R96, R96, R97 ;  /* 0x0000006160607221 */ /* 0x000fc80000010000 */
[----:B------:R-:W-:Y:S02]  /*d150*/  FADD.FTZ R33, R33, R96 ;  /* 0x0000006021217221 */ /* 0x000fe40000010000 */
[C---:B------:R-:W-:Y:S01]  /*d160*/  HMMA.16816.F32 R80, R72.reuse, R76, RZ ;  /* 0x0000004c4850723c */ /* 0x040fe200000018ff */
[----:B------:R-:W-:Y:S05]  /*d170*/  MUFU.EX2 R27, R27 ;  /* 0x0000001b001b7308 */ /* 0x000fea0000000800 */
[C---:B------:R-:W-:Y:S03]  /*d180*/  HMMA.16816.F32 R76, R72.reuse, R78, RZ ;  /* 0x0000004e484c723c */ /* 0x040fe600000018ff */
[----:B------:R-:W2:Y:S01]  /*d190*/  MUFU.EX2 R24, R24 ;  /* 0x0000001800187308 */ /* 0x000ea20000000800 */
        /* <DEDUP_REMOVED lines=8> */
[----:B--2---:R-:W-:Y:S01]  /*d220*/  F2FP.F16.F32.PACK_AB R6, R24, R27 ;  /* 0x0000001b1806723e */ /* 0x004fe200000000ff */
[----:B------:R-:W-:-:S03]  /*d230*/  FADD.FTZ R27, R27, R26 ;  /* 0x0000001a1b1b7221 */ /* 0x000fc60000010000 */
[C---:B------:R-:W-:Y:S01]  /*d240*/  HMMA.16816.F32 R44, R72.reuse, R48, RZ ;  /* 0x00000030482c723c */ /* 0x040fe200000018ff */
[----:B------:R-:W-:Y:S02]  /*d250*/  FADD.FTZ R27, R24, R27 ;  /* 0x0000001b181b7221 */ /* 0x000fe40000010000 */
[----:B------:R-:W-:Y:S03]  /*d260*/  MUFU.EX2 R28, R28 ;  /* 0x0000001c001c7308 */ /* 0x000fe60000000800 */
[C---:B------:R-:W-:Y:S05]  /*d270*/  HMMA.16816.F32 R60, R72.reuse, R64, RZ ;  /* 0x00000040483c723c */ /* 0x040fea00000018ff */
[----:B------:R-:W2:Y:S01]  /*d280*/  MUFU.EX2 R25, R25 ;  /* 0x0000001900197308 */ /* 0x000ea20000000800 */
[----:B-----5:R-:W-:Y:S01]  /*d290*/  F2FP.F16.F32.PACK_AB R5, R29, R32 ;  /* 0x000000201d05723e */ /* 0x020fe200000000ff */
        /* <DEDUP_REMOVED lines=10> */
[C---:B---3--:R-:W-:Y:S02]  /*d340*/  HMMA.16816.F32 R80, R4.reuse, R12, R80 ;  /* 0x0000000c0450723c */ /* 0x048fe40000001850 */
[----:B------:R-:W-:Y:S04]  /*d350*/  MUFU.EX2 R102, R102 ;  /* 0x0000006600667308 */ /* 0x000fe80000000800 */
[C---:B------:R-:W-:Y:S01]  /*d360*/  HMMA.16816.F32 R76, R4.reuse, R14, R76 ;  /* 0x0000000e044c723c */ /* 0x040fe2000000184c */
[----:B------:R-:W3:Y:S03]  /*d370*/  LDSM.16.MT88.4 R12, [R112+0x7400] ;  /* 0x00740000700c783b */ /* 0x000ee60000004200 */
[----:B------:R-:W-:Y:S02]  /*d380*/  MUFU.EX2 R99, R99 ;  /* 0x0000006300637308 */ /* 0x000fe40000000800 */
[C---:B-1----:R-:W-:Y:S06]  /*d390*/  HMMA.16816.F32 R44, R4.reuse, R16, R44 ;  /* 0x00000010042c723c */ /* 0x042fec000000182c */
[C---:B------:R-:W-:Y:S01]  /*d3a0*/  HMMA.16816.F32 R48, R4.reuse, R18, R48 ;  /* 0x000000120430723c */ /* 0x040fe20000001830 */
[----:B------:R-:W1:Y:S01]  /*d3b0*/  LDSM.16.MT88.4 R16, [R114+0x8400] ;  /* 0x008400007210783b */ /* 0x000e620000004200 */
[----:B------:R-:W-:Y:S04]  /*d3c0*/  MUFU.EX2 R105, R105 ;  /* 0x0000006900697308 */ /* 0x000fe80000000800 */
[C---:B----4-:R-:W-:Y:S04]  /*d3d0*/  HMMA.16816.F32 R36, R4.reuse, R20, R36 ;  /* 0x000000140424723c */ /* 0x050fe80000001824 */
[----:B------:R-:W4:Y:S02]  /*d3e0*/  MUFU.EX2 R100, R100 ;  /* 0x0000006400647308 */ /* 0x000f240000000800 */
[C---:B------:R-:W-:Y:S01]  /*d3f0*/  HMMA.16816.F32 R40, R4.reuse, R22, R40 ;  /* 0x000000160428723c */ /* 0x040fe20000001828 */
[----:B------:R-:W-:Y:S05]  /*d400*/  LDSM.16.MT88.4 R20, [R114+0x6c00] ;  /* 0x006c00007214783b */ /* 0x000fea0000004200 */
[----:B------:R-:W-:Y:S08]  /*d410*/  MUFU.EX2 R101, R101 ;  /* 0x0000006500657308 */ /* 0x000ff00000000800 */
[----:B------:R-:W5:Y:S01]  /*d420*/  MUFU.EX2 R98, R98 ;  /* 0x0000006200627308 */ /* 0x000f620000000800 */
[C---:B---3--:R-:W-:Y:S07]  /*d430*/  HMMA.16816.F32 R52, R4.reuse, R12, R52 ;  /* 0x0000000c0434723c */ /* 0x048fee0000001834 */
[----:B------:R-:W-:Y:S01]  /*d440*/  MUFU.EX2 R109, R109 ;  /* 0x0000006d006d7308 */ /* 0x000fe20000000800 */
[C---:B------:R-:W-:Y:S01]  /*d450*/  HMMA.16816.F32 R56, R4.reuse, R14, R56 ;  /* 0x0000000e0438723c */ /* 0x040fe20000001838 */
[----:B------:R-:W3:Y:S05]  /*d460*/  LDSM.16.MT88.4 R12, [R112+0x8000] ;  /* 0x00800000700c783b */ /* 0x000eea0000004200 */
[C---:B-1----:R-:W-:Y:S01]  /*d470*/  HMMA.16816.F32 R60, R4.reuse, R16, R60 ;  /* 0x00000010043c723c */ /* 0x042fe2000000183c */
[----:B------:R-:W1:Y:S05]  /*d480*/  MUFU.EX2 R108, R108 ;  /* 0x0000006c006c7308 */ /* 0x000e6a0000000800 */
[----:B------:R-:W-:Y:S01]  /*d490*/  HMMA.16816.F32 R64, R4, R18, R64 ;  /* 0x000000120440723c */ /* 0x000fe20000001840 */
[----:B------:R-:W-:Y:S02]  /*d4a0*/  LDSM.16.MT88.4 R16, [R112+0x6c00] ;  /* 0x006c00007010783b */ /* 0x000fe40000004200 */
[----:B------:R-:W-:Y:S08]  /*d4b0*/  MUFU.EX2 R111, R111 ;  /* 0x0000006f006f7308 */ /* 0x000ff00000000800 */
[----:B------:R-:W-:Y:S08]  /*d4c0*/  MUFU.EX2 R136, R131 ;  /* 0x0000008300887308 */ /* 0x000ff00000000800 */
[----:B------:R-:W-:Y:S08]  /*d4d0*/  MUFU.EX2 R35, R35 ;  /* 0x0000002300237308 */ /* 0x000ff00000000800 */
[----:B------:R-:W1:Y:S01]  /*d4e0*/  MUFU.EX2 R34, R34 ;  /* 0x0000002200227308 */ /* 0x000e620000000800 */
[C---:B---3--:R-:W-:Y:S06]  /*d4f0*/  HMMA.16816.F32 R68, R72.reuse, R12, RZ ;  /* 0x0000000c4844723c */ /* 0x048fec00000018ff */
[----:B------:R-:W-:Y:S01]  /*d500*/  HMMA.16816.F32 R72, R72, R14, RZ ;  /* 0x0000000e4848723c */ /* 0x000fe200000018ff */
[----:B------:R-:W3:Y:S01]  /*d510*/  LDSM.16.MT88.4 R12, [R112+0x8400] ;  /* 0x00840000700c783b */ /* 0x000ee20000004200 */
[----:B------:R-:W-:Y:S08]  /*d520*/  MUFU.EX2 R92, R92 ;  /* 0x0000005c005c7308 */ /* 0x000ff00000000800 */
[----:B------:R-:W1:Y:S08]  /*d530*/  MUFU.EX2 R133, R133 ;  /* 0x0000008500857308 */ /* 0x000e700000000800 */
[C---:B---3--:R-:W-:Y:S06]  /*d540*/  HMMA.16816.F32 R68, R4.reuse, R12, R68 ;  /* 0x0000000c0444723c */ /* 0x048fec0000001844 */
[----:B------:R-:W-:Y:S01]  /*d550*/  HMMA.16816.F32 R72, R4, R14, R72 ;  /* 0x0000000e0448723c */ /* 0x000fe20000001848 */
[----:B------:R-:W3:Y:S06]  /*d560*/  LDSM.16.MT88.4 R12, [R114+0x6800] ;  /* 0x00680000720c783b */ /* 0x000eec0000004200 */
[----:B--2---:R-:W-:Y:S01]  /*d570*/  F2FP.F16.F32.PACK_AB R4, R103, R104 ;  /* 0x000000686704723e */ /* 0x004fe200000000ff */
[----:B------:R-:W-:Y:S01]  /*d580*/  FADD.FTZ R104, R104, R27 ;  /* 0x0000001b68687221 */ /* 0x000fe20000010000 */
[----:B----4-:R-:W-:Y:S01]  /*d590*/  F2FP.F16.F32.PACK_AB R5, R100, R105 ;  /* 0x000000696405723e */ /* 0x010fe200000000ff */
[----:B------:R-:W-:Y:S01]  /*d5a0*/  FADD.FTZ R105, R105, R28 ;  /* 0x0000001c69697221 */ /* 0x000fe20000010000 */
[----:B------:R-:W-:Y:S01]  /*d5b0*/  F2FP.F16.F32.PACK_AB R6, R99, R102 ;  /* 0x000000666306723e */ /* 0x000fe200000000ff */
[----:B------:R-:W-:Y:S01]  /*d5c0*/  FADD.FTZ R103, R103, R104 ;  /* 0x0000006867677221 */ /* 0x000fe20000010000 */
[----:B-----5:R-:W-:Y:S01]  /*d5d0*/  F2FP.F16.F32.PACK_AB R7, R98, R101 ;  /* 0x000000656207723e */ /* 0x020fe200000000ff */
[----:B------:R-:W-:-:S02]  /*d5e0*/  FADD.FTZ R100, R100, R105 ;  /* 0x0000006964647221 */ /* 0x000fc40000010000 */
[----:B------:R-:W-:Y:S02]  /*d5f0*/  FADD.FTZ R102, R102, R103 ;  /* 0x0000006766667221 */ /* 0x000fe40000010000 */
[----:B------:R-:W-:Y:S02]  /*d600*/  FADD.FTZ R101, R101, R100 ;  /* 0x0000006465657221 */ /* 0x000fe40000010000 */
[----:B------:R-:W-:Y:S02]  /*d610*/  FADD.FTZ R102, R99, R102 ;  /* 0x0000006663667221 */ /* 0x000fe40000010000 */
[----:B------:R-:W-:Y:S01]  /*d620*/  FADD.FTZ R98, R98, R101 ;  /* 0x0000006562627221 */ /* 0x000fe20000010000 */
        /* <DEDUP_REMOVED lines=18> */
[----:B-1----:R-:W-:Y:S01]  /*d750*/  F2FP.F16.F32.PACK_AB R4, R108, R109 ;  /* 0x0000006d6c04723e */ /* 0x002fe200000000ff */
        /* <DEDUP_REMOVED lines=95> */
.L_x_5413:
[----:B------:R-:W1:Y:S02]  /*dd50*/  LDC R6, c[0x0][0x250] ;  /* 0x00009400ff067b82 */ /* 0x000e640000000800 */
[----:B-1----:R-:W-:-:S05]  /*dd60*/  IMAD.SHL.U32 R13, R6, 0x40, RZ ;  /* 0x00000040060d7824 */ /* 0x002fca00078e00ff */
[----:B------:R-:W-:-:S04]  /*dd70*/  IADD3 R13, -R13, RZ, RZ ;  /* 0x000000ff0d0d7210 */ /* 0x000fc80007ffe1ff */
[----:B------:R-:W-:-:S07]  /*dd80*/  SHF.R.S32.HI R7, RZ, 0x1f, R13 ;  /* 0x0000001fff077819 */ /* 0x000fce000001140d */
.L_x_5414:
        /* <DEDUP_REMOVED lines=8> */
[--C-:B------:R-:W-:Y:S01]  /*de10*/  @P4 IMAD.X R15, R7, 0x1, R86.reuse, P0 ;  /* 0x00000001070f4824 */ /* 0x100fe200000e0656 */
[----:B------:R-:W-:Y:S01]  /*de20*/  @P2 IADD3 R12, P0, R13, R88, RZ ;  /* 0x000000580d0c2210 */ /* 0x000fe20007f1e0ff */
[----:B------:R-:W-:Y:S01]  /*de30*/  @P5 IMAD.MOV.U32 R139, RZ, RZ, R137 ;  /* 0x000000ffff8b5224 */ /* 0x000fe200078e0089 */
[----:B------:R-:W-:Y:S02]  /*de40*/  LEA R13, P1, R6, R13, 0x5 ;  /* 0x0000000d060d7211 */ /* 0x000fe400078228ff */
[----:B------:R-:W-:Y:S01]  /*de50*/  @P4 LEA.HI.X R17, R4, UR11, R15, 0x1, P6 ;  /* 0x0000000b04114c11 */ /* 0x000fe2000b0f0c0f */
[----:B------:R-:W-:Y:S01]  /*de60*/  @P2 IMAD.X R15, R7, 0x1, R86, P0 ;  /* 0x00000001070f2824 */ /* 0x000fe200000e0656 */
[----:B------:R-:W-:Y:S01]  /*de70*/  @P2 LEA R14, P0, R12, UR10, 0x1 ;  /* 0x0000000a0c0e2c11 */ /* 0x000fe2000f8008ff */
[C---:B------:R-:W-:Y:S01]  /*de80*/  @P5 IMAD.SHL.U32 R4, R6.reuse, 0x20, RZ ;  /* 0x0000002006045824 */ /* 0x040fe200078e00ff */
[----:B-1----:R-:W-:Y:S01]  /*de90*/  LEA.HI.X R7, R6, R7, R5, 0x5, P1 ;  /* 0x0000000706077211 */ /* 0x002fe200008f2c05 */
[----:B------:R-:W-:Y:S01]  /*dea0*/  @!PT LDS RZ, [RZ] ;  /* 0x00000000fffff984 */ /* 0x000fe20000000800 */
[----:B------:R-:W-:Y:S01]  /*deb0*/  @!PT LDS RZ, [RZ] ;  /* 0x00000000fffff984 */ /* 0x000fe20000000800 */
[----:B------:R-:W-:Y:S01]  /*dec0*/  @!PT LDS RZ, [RZ] ;  /* 0x00000000fffff984 */ /* 0x000fe20000000800 */
[----:B------:R-:W-:Y:S01]  /*ded0*/  @P5 LDGSTS.E.BYPASS.LTC128B.128 [R127+0x6000], desc[UR6][R138.64] ;  /* 0x060000008a7f5fae */ /* 0x000fe2000b901d46 */
[----:B------:R-:W-:-:S02]  /*dee0*/  @P2 LEA.HI.X R15, R12, UR11, R15, 0x1, P0 ;  /* 0x0000000b0c0f2c11 */ /* 0x000fc400080f0c0f */
[----:B------:R-:W-:Y:S01]  /*def0*/  @P4 IADD3 R12, P6, R13, R88, RZ ;  /* 0x000000580d0c4210 */ /* 0x000fe20007fde0ff */
[----:B------:R-:W-:Y:S01]  /*df00*/  @!P5 STS [R127+0x6000], RZ ;  /* 0x006000ff7f00d388 */ /* 0x000fe20000000800 */
[----:B------:R-:W-:Y:S02]  /*df10*/  @P5 SHF.L.U64.HI R5, R6, 0x5, R5 ;  /* 0x0000000506055819 */ /* 0x000fe40000010205 */
[C---:B------:R-:W-:Y:S01]  /*df20*/  @P5 LEA R20, P1, R4.reuse, R138, 0x1 ;  /* 0x0000008a04145211 */ /* 0x040fe200078208ff */
[--C-:B------:R-:W-:Y:S01]  /*df30*/  @P4 IMAD.X R19, R7, 0x1, R86.reuse, P6 ;  /* 0x0000000107134824 */ /* 0x100fe200030e0656 */
[----:B------:R-:W-:Y:S01]  /*df40*/  @P2 IADD3 R13, P0, R13, R88, RZ ;  /* 0x000000580d0d2210 */ /* 0x000fe20007f1e0ff */
[----:B------:R-:W-:Y:S01]  /*df50*/  @!P5 STS [R127+0x6004], RZ ;  /* 0x006004ff7f00d388 */ /* 0x000fe20000000800 */
[----:B------:R-:W-:Y:S02]  /*df60*/  @P5 LEA.HI.X R21, R4, R137, R5, 0x1, P1 ;  /* 0x0000008904155211 */ /* 0x000fe400008f0c05 */
[C---:B------:R-:W-:Y:S01]  /*df70*/  @P4 LEA R26, P1, R12.reuse, UR10, 0x1 ;  /* 0x0000000a0c1a4c11 */ /* 0x040fe2000f8208ff */
[----:B------:R-:W-:Y:S01]  /*df80*/  @P2 IMAD.X R86, R7, 0x1, R86, P0 ;  /* 0x0000000107562824 */ /* 0x000fe200000e0656 */
[----:B------:R-:W-:Y:S01]  /*df90*/  @P2 LEA R24, P0, R13, UR10, 0x1 ;  /* 0x0000000a0d182c11 */ /* 0x000fe2000f8008ff */
[----:B------:R-:W-:Y:S01]  /*dfa0*/  @!P5 STS.64 [R127+0x6008], RZ ;  /* 0x006008ff7f00d388 */ /* 0x000fe20000000a00 */
        /* <DEDUP_REMOVED lines=28> */
[----:B------:R-:W-:Y:S04]  /*e170*/  LDSM.16.M88.4 R96, [R117] ;  /* 0x000000007560783b */ /* 0x000fe80000000200 */
[----:B------:R-:W3:Y:S04]  /*e180*/  LDSM.16.M88.4 R4, [R116+0x3000] ;  /* 0x003000007404783b */ /* 0x000ee80000000200 */
[----:B-1----:R-:W2:Y:S04]  /*e190*/  LDSM.16.M88.4 R20, [R116+0x3400] ;  /* 0x003400007414783b */ /* 0x002ea80000000200 */
[----:B------:R-:W-:Y:S04]  /*e1a0*/  LDSM.16.M88.4 R88, [R115] ;  /* 0x000000007358783b */ /* 0x000fe80000000200 */
[----:B------:R-:W1:Y:S04]  /*e1b0*/  LDSM.16.M88.4 R16, [R113+0x3000] ;  /* 0x003000007110783b */ /* 0x000e680000000200 */
[----:B------:R-:W4:Y:S04]  /*e1c0*/  LDSM.16.M88.4 R32, [R113+0x3400] ;  /* 0x003400007120783b */ /* 0x000f280000000200 */
[----:B------:R-:W5:Y:S04]  /*e1d0*/  LDSM.16.M88.4 R100, [R116+0x3800] ;  /* 0x003800007464783b */ /* 0x000f680000000200 */
[----:B------:R-:W5:Y:S04]  /*e1e0*/  LDSM.16.M88.4 R92, [R116+0x3c00] ;  /* 0x003c0000745c783b */ /* 0x000f680000000200 */
[----:B------:R-:W5:Y:S04]  /*e1f0*/  LDSM.16.M88.4 R28, [R113+0x3800] ;  /* 0x00380000711c783b */ /* 0x000f680000000200 */
[----:B------:R-:W0:Y:S01]  /*e200*/  LDGDEPBAR ;  /* 0x00000000000079af */ /* 0x000e220000000000 */
[C---:B---3--:R-:W-:Y:S06]  /*e210*/  HMMA.16816.F32 R12, R96.reuse, R4, RZ ;  /* 0x00000004600c723c */ /* 0x048fec00000018ff */
[C---:B--2---:R-:W-:Y:S06]  /*e220*/  HMMA.16816.F32 R24, R96.reuse, R20, RZ ;  /* 0x000000146018723c */ /* 0x044fec00000018ff */
[C---:B------:R-:W-:Y:S06]  /*e230*/  HMMA.16816.F32 R4, R96.reuse, R6, RZ ;  /* 0x000000066004723c */ /* 0x040fec00000018ff */
[----:B------:R-:W-:Y:S06]  /*e240*/  HMMA.16816.F32 R20, R96, R22, RZ ;  /* 0x000000166014723c */ /* 0x000fec00000018ff */
[C---:B-1----:R-:W-:Y:S06]  /*e250*/  HMMA.16816.F32 R12, R88.reuse, R16, R12 ;  /* 0x00000010580c723c */ /* 0x042fec000000180c */
[C---:B----4-:R-:W-:Y:S06]  /*e260*/  HMMA.16816.F32 R24, R88.reuse, R32, R24 ;  /* 0x000000205818723c */ /* 0x050fec0000001818 */
[C---:B------:R-:W-:Y:S06]  /*e270*/  HMMA.16816.F32 R4, R88.reuse, R18, R4 ;  /* 0x000000125804723c */ /* 0x040fec0000001804 */
[----:B------:R-:W-:Y:S06]  /*e280*/  HMMA.16816.F32 R20, R88, R34, R20 ;  /* 0x000000225814723c */ /* 0x000fec0000001814 */
[C---:B-----5:R-:W-:Y:S06]  /*e290*/  HMMA.16816.F32 R16, R96.reuse, R100, RZ ;  /* 0x000000646010723c */ /* 0x060fec00000018ff */
[C---:B------:R-:W-:Y:S06]  /*e2a0*/  HMMA.16816.F32 R32, R96.reuse, R92, RZ ;  /* 0x0000005c6020723c */ /* 0x040fec00000018ff */
[C---:B------:R-:W-:Y:S06]  /*e2b0*/  HMMA.16816.F32 R100, R96.reuse, R102, RZ ;  /* 0x000000666064723c */ /* 0x040fec00000018ff */
[----:B------:R-:W-:Y:S01]  /*e2c0*/  HMMA.16816.F32 R92, R96, R94, RZ ;  /* 0x0000005e605c723c */ /* 0x000fe200000018ff */
[----:B------:R-:W1:Y:S05]  /*e2d0*/  LDSM.16.M88.4 R96, [R113+0x3c00] ;  /* 0x003c00007160783b */ /* 0x000e6a0000000200 */
[----:B------:R-:W-:-:S12]  /*e2e0*/  HMMA.16816.F32 R16, R88, R28, R16 ;  /* 0x0000001c5810723c */ /* 0x000fd80000001810 */
        /* <DEDUP_REMOVED lines=54> */
[----:B------:R-:W-:-:S04]  /*e650*/  IMAD R29, R130, 0x40, R129 ;  /* 0x00000040821d7824 */ /* 0x000fc800078e0281 */
[C---:B------:R-:W-:Y:S01]  /*e660*/  VIADD R28, R29.reuse, 0x1 ;  /* 0x000000011d1c7836 */ /* 0x040fe20000000000 */
[----:B--2---:R-:W-:Y:S04]  /*e670*/  HMMA.16816.F32 R32, R88, R96, R32 ;  /* 0x000000605820723c */ /* 0x004fe80000001820 */
[----:B------:R-:W-:Y:S01]  /*e680*/  I2FP.F32.S32 R86, R28 ;  /* 0x0000001c00567245 */ /* 0x000fe20000201400 */
[----:B------:R-:W-:Y:S01]  /*e690*/  BAR.SYNC.DEFER_BLOCKING 0x0 ;  /* 0x0000000000007b1d */ /* 0x000fe20000010000 */
[C---:B------:R-:W-:Y:S01]  /*e6a0*/  ISETP.GE.AND P4, PT, R28.reuse, R8, PT ;  /* 0x000000081c00720c */ /* 0x040fe20003f86270 */
[C---:B------:R-:W-:Y:S01]  /*e6b0*/  VIADD R96, R29.reuse, 0x29 ;  /* 0x000000291d607836 */ /* 0x040fe20000000000 */
[----:B------:R-:W-:Y:S01]  /*e6c0*/  ISETP.GE.AND P6, PT, R28, R9, PT ;  /* 0x000000091c00720c */ /* 0x000fe20003fc6270 */
[----:B------:R-:W-:-:S02]  /*e6d0*/  VIADD R28, R29, 0x8 ;  /* 0x000000081d1c7836 */ /* 0x000fc40000000000 */
[CC--:B------:R-:W-:Y:S01]  /*e6e0*/  FFMA.FTZ R30, R3.reuse, R86.reuse, R13 ;  /* 0x00000056031e7223 */ /* 0x0c0fe2000001000d */
[----:B------:R-:W-:Y:S01]  /*e6f0*/  FFMA.FTZ R15, R3, R86, R15 ;  /* 0x00000056030f7223 */ /* 0x000fe2000001000f */
[----:B------:R-:W-:Y:S01]  /*e700*/  VIADD R86, R29, 0x9 ;  /* 0x000000091d567836 */ /* 0x000fe20000000000 */
[----:B------:R-:W-:Y:S01]  /*e710*/  HMMA.16816.F32 R92, R88, R98, R92 ;  /* 0x00000062585c723c */ /* 0x000fe2000000185c */
[C---:B------:R-:W-:Y:S02]  /*e720*/  ISETP.GE.AND P1, PT, R28.reuse, R8, PT ;  /* 0x000000081c00720c */ /* 0x040fe40003f26270 */
[----:B------:R-:W-:Y:S02]  /*e730*/  ISETP.GE.AND P5, PT, R28, R9, PT ;  /* 0x000000091c00720c */ /* 0x000fe40003fa6270 */
[----:B------:R-:W-:Y:S02]  /*e740*/  I2FP.F32.S32 R13, R28 ;  /* 0x0000001c000d7245 */ /* 0x000fe40000201400 */
[----:B------:R-:W-:-:S02]  /*e750*/  FSEL R28, R30, -INF , !P4 ;  /* 0xff8000001e1c7808 */ /* 0x000fc40006000000 */
[C---:B------:R-:W-:Y:S01]  /*e760*/  ISETP.GE.AND P2, PT, R86.reuse, R8, PT ;  /* 0x000000085600720c */ /* 0x040fe20003f46270 */
[C---:B------:R-:W-:Y:S01]  /*e770*/  FFMA.FTZ R30, R3.reuse, R13, R4 ;  /* 0x0000000d031e7223 */ /* 0x040fe20000010004 */
[----:B------:R-:W-:Y:S01]  /*e780*/  ISETP.GE.AND P4, PT, R86, R9, PT ;  /* 0x000000095600720c */ /* 0x000fe20003f86270 */
[----:B------:R-:W-:Y:S01]  /*e790*/  FFMA.FTZ R6, R3, R13, R6 ;  /* 0x0000000d03067223 */ /* 0x000fe20000010006 */
[----:B------:R-:W-:Y:S01]  /*e7a0*/  I2FP.F32.S32 R86, R86 ;  /* 0x0000005600567245 */ /* 0x000fe20000201400 */
[----:B------:R-:W-:Y:S01]  /*e7b0*/  VIADD R4, R29, 0x10 ;  /* 0x000000101d047836 */ /* 0x000fe20000000000 */
[----:B------:R-:W-:Y:S02]  /*e7c0*/  FSEL R15, R15, -INF , !P6 ;  /* 0xff8000000f0f7808 */ /* 0x000fe40007000000 */
[----:B------:R-:W-:Y:S01]  /*e7d0*/  FSEL R30, R30, -INF , !P1 ;  /* 0xff8000001e1e7808 */ /* 0x000fe20004800000 */
[CC--:B------:R-:W-:Y:S01]  /*e7e0*/  FFMA.FTZ R5, R3.reuse, R86.reuse, R5 ;  /* 0x0000005603057223 */ /* 0x0c0fe20000010005 */
[----:B------:R-:W-:Y:S01]  /*e7f0*/  FFMA.FTZ R13, R3, R86, R7 ;  /* 0x00000056030d7223 */ /* 0x000fe20000010007 */
[----:B------:R-:W-:Y:S01]  /*e800*/  VIADD R86, R29, 0x11 ;  /* 0x000000111d567836 */ /* 0x000fe20000000000 */
[----:B------:R-:W-:-:S02]  /*e810*/  FSEL R7, R6, -INF , !P5 ;  /* 0xff80000006077808 */ /* 0x000fc40006800000 */
[----:B------:R-:W-:Y:S01]  /*e820*/  FSEL R6, R5, -INF , !P2 ;  /* 0xff80000005067808 */ /* 0x000fe20005000000 */
[----:B------:R-:W-:Y:S01]  /*e830*/  VIADD R5, R29, 0x30 ;  /* 0x000000301d057836 */ /* 0x000fe20000000000 */
        /* <DEDUP_REMOVED lines=9> */
[-C--:B------:R-:W-:Y:S01]  /*e8d0*/  FFMA.FTZ R25, R3, R86.reuse, R25 ;  /* 0x0000005603197223 */ /* 0x080fe20000010019 */
[----:B------:R-:W-:Y:S02]  /*e8e0*/  VIADD R4, R29, 0x18 ;  /* 0x000000181d047836 */ /* 0x000fe40000000000 */
[----:B------:R-:W-:Y:S01]  /*e8f0*/  FFMA.FTZ R27, R3, R86, R27 ;  /* 0x00000056031b7223 */ /* 0x000fe2000001001b */
        /* <DEDUP_REMOVED lines=48> */
[----:B------:R-:W-:Y:S02]  /*ec00*/  FSEL R108, R100, -INF , !P5 ;  /* 0xff800000646c7808 */ /* 0x000fe40006800000 */
        /* <DEDUP_REMOVED lines=14> */
[----:B------:R-:W-:Y:S02]  /*ecf0*/  FSEL R98, R32, -INF , !P1 ;  /* 0xff80000020627808 */ /* 0x000fe40004800000 */
[----:B------:R-:W-:-:S02]  /*ed00*/  FSEL R100, R33, -INF , !P2 ;  /* 0xff80000021647808 */ /* 0x000fc40005000000 */
[C---:B------:R-:W-:Y:S02]  /*ed10*/  ISETP.GE.AND P1, PT, R16.reuse, R8, PT ;  /* 0x000000081000720c */ /* 0x040fe40003f26270 */
[-C--:B------:R-:W-:Y:S02]  /*ed20*/  ISETP.GE.AND P2, PT, R16, R9.reuse, PT ;  /* 0x000000091000720c */ /* 0x080fe40003f46270 */
[----:B------:R-:W-:Y:S02]  /*ed30*/  I2FP.F32.S32 R16, R16 ;  /* 0x0000001000107245 */ /* 0x000fe40000201400 */
[----:B------:R-:W-:Y:S02]  /*ed40*/  FSEL R101, R35, -INF , !P4 ;  /* 0xff80000023657808 */ /* 0x000fe40006000000 */
[----:B------:R-:W-:Y:S01]  /*ed50*/  ISETP.GE.AND P6, PT, R29, R8, PT ;  /* 0x000000081d00720c */ /* 0x000fe20003fc6270 */
[-C--:B------:R-:W-:Y:S01]  /*ed60*/  FFMA.FTZ R92, R3, R16.reuse, R92 ;  /* 0x00000010035c7223 */ /* 0x080fe2000001005c */
[----:B------:R-:W-:Y:S01]  /*ed70*/  ISETP.GE.AND P4, PT, R29, R9, PT ;  /* 0x000000091d00720c */ /* 0x000fe20003f86270 */
[----:B------:R-:W-:Y:S01]  /*ed80*/  FFMA.FTZ R94, R3, R16, R94 ;  /* 0x00000010035e7223 */ /* 0x000fe2000001005e */
[----:B------:R-:W-:-:S02]  /*ed90*/  I2FP.F32.S32 R29, R29 ;  /* 0x0000001d001d7245 */ /* 0x000fc40000201400 */
[----:B------:R-:W-:Y:S02]  /*eda0*/  I2FP.F32.S32 R4, R5 ;  /* 0x0000000500047245 */ /* 0x000fe40000201400 */
[----:B------:R-:W-:Y:S02]  /*edb0*/  FSEL R97, R34, -INF , !P5 ;  /* 0xff80000022617808 */ /* 0x000fe40006800000 */
[----:B------:R-:W-:Y:S01]  /*edc0*/  FSEL R102, R92, -INF , !P1 ;  /* 0xff8000005c667808 */ /* 0x000fe20004800000 */
[----:B------:R-:W-:Y:S01]  /*edd0*/  FFMA.FTZ R93, R3, R4, R93 ;  /* 0x00000004035d7223 */ /* 0x000fe2000001005d */
[----:B------:R-:W-:Y:S01]  /*ede0*/  ISETP.GE.AND P5, PT, R5, R8, PT ;  /* 0x000000080500720c */ /* 0x000fe20003fa6270 */
[----:B------:R-:W-:Y:S01]  /*edf0*/  FFMA.FTZ R8, R3, R29, R12 ;  /* 0x0000001d03087223 */ /* 0x000fe2000001000c */
[----:B------:R-:W-:Y:S01]  /*ee00*/  ISETP.GE.AND P1, PT, R5, R9, PT ;  /* 0x000000090500720c */ /* 0x000fe20003f26270 */
[C---:B------:R-:W-:Y:S01]  /*ee10*/  FFMA.FTZ R9, R3.reuse, R29, R14 ;  /* 0x0000001d03097223 */ /* 0x040fe2000001000e */
[----:B------:R-:W-:Y:S01]  /*ee20*/  FFMA.FTZ R95, R3, R4, R95 ;  /* 0x00000004035f7223 */ /* 0x000fe2000001005f */
        /* <DEDUP_REMOVED lines=27> */
[----:B------:R-:W-:Y:S02]  /*efe0*/  ISETP.GE.AND P2, PT, R5, RZ, PT ;  /* 0x000000ff0500720c */ /* 0x000fe40003f46270 */
[----:B------:R-:W-:Y:S01]  /*eff0*/  ISETP.GE.AND P0, PT, R21, RZ, PT ;  /* 0x000000ff1500720c */ /* 0x000fe20003f06270 */
        /* <DEDUP_REMOVED lines=28> */
[-C--:B------:R-:W-:Y:S02]  /*f1c0*/  IMAD R16, R19, R12.reuse, RZ ;  /* 0x0000000c13107224 */ /* 0x080fe400078e02ff */
[----:B------:R-:W-:-:S04]  /*f1d0*/  IMAD.WIDE.U32 R18, R21, R12, RZ ;  /* 0x0000000c15127225 */ /* 0x000fc800078e00ff */
[----:B------:R-:W-:-:S04]  /*f1e0*/  IMAD R16, R21, UR5, R16 ;  /* 0x0000000515107c24 */ /* 0x000fc8000f8e0210 */
[----:B------:R-:W-:Y:S01]  /*f1f0*/  IMAD.IADD R19, R19, 0x1, R16 ;  /* 0x0000000113137824 */ /* 0x000fe200078e0210 */
[----:B--2---:R-:W-:-:S04]  /*f200*/  IADD3 R14, -R17, R14, RZ ;  /* 0x0000000e110e7210 */ /* 0x004fc80007ffe1ff */
[----:B------:R-:W-:Y:S01]  /*f210*/  SHF.R.S32.HI R17, RZ, 0x1f, R14 ;  /* 0x0000001fff117819 */ /* 0x000fe2000001140e */
[----:B-1----:R-:W-:-:S04]  /*f220*/  IMAD.WIDE.U32 R18, R14, R4, R18 ;  /* 0x000000040e127225 */ /* 0x002fc800078e0012 */
[----:B------:R-:W-:-:S04]  /*f230*/  IMAD R17, R17, R4, RZ ;  /* 0x0000000411117224 */ /* 0x000fc800078e02ff */
[----:B------:R-:W-:Y:S02]  /*f240*/  IMAD R5, R14, R5, R17 ;  /* 0x000000050e057224 */ /* 0x000fe400078e0211 */
[----:B------:R-:W-:-:S03]  /*f250*/  IMAD.MOV.U32 R17, RZ, RZ, R18 ;  /* 0x000000ffff117224 */ /* 0x000fc600078e0012 */
[----:B------:R-:W-:Y:S01]  /*f260*/  IADD3 R4, R19, R5, RZ ;  /* 0x0000000513047210 */ /* 0x000fe20007ffe0ff */
[----:B------:R-:W-:Y:S06]  /*f270*/  BRA `(.L_x_5417) ;  /* 0x0000000000107947 */ /* 0x000fec0003800000 */
.L_x_5416:
[----:B------:R-:W1:Y:S02]  /*f280*/  LDC R12, c[0x0][0x248] ;  /* 0x00009200ff0c7b82 */ /* 0x000e640000000800 */
[----:B-1----:R-:W-:-:S05]  /*f290*/  IMAD.SHL.U32 R17, R12, 0x40, RZ ;  /* 0x000000400c117824 */ /* 0x002fca00078e00ff */
[----:B------:R-:W-:-:S04]  /*f2a0*/  IADD3 R17, -R17, RZ, RZ ;  /* 0x000000ff11117210 */ /* 0x000fc80007ffe1ff */
[----:B------:R-:W-:-:S07]  /*f2b0*/  SHF.R.S32.HI R4, RZ, 0x1f, R17 ;  /* 0x0000001fff047819 */ /* 0x000fce0000011411 */
.L_x_5417:
[----:B------:R-:W1:Y:S01]  /*f2c0*/  LDC R5, c[0x0][0x24c] ;  /* 0x00009300ff057b82 */ /* 0x000e620000000800 */
[----:B------:R-:W-:Y:S01]  /*f2d0*/  ULDC UR4, c[0x0][0x2d0] ;  /* 0x0000b40000047ab9 */ /* 0x000fe20000000800 */
[----:B------:R-:W-:Y:S02]  /*f2e0*/  LEA R16, P4, R17, R126, 0x1 ;  /* 0x0000007e11107211 */ /* 0x000fe400078808ff */
[----:B------:R-:W-:Y:S02]  /*f2f0*/  ISETP.GE.AND P0, PT, R84, UR4, PT ;  /* 0x0000000454007c0c */ /* 0x000fe4000bf06270 */
[----:B------:R-:W-:Y:S02]  /*f300*/  ISETP.GE.AND P1, PT, R85, UR4, PT ;  /* 0x0000000455007c0c */ /* 0x000fe4000bf26270 */
[----:B------:R-:W-:Y:S02]  /*f310*/  SEL R11, RZ, 0x3fffc, P0 ;  /* 0x0003fffcff0b7807 */ /* 0x000fe40000000000 */
[----:B------:R-:W-:-:S02]  /*f320*/  ISETP.GE.AND P2, PT, R10, UR4, PT ;  /* 0x000000040a007c0c */ /* 0x000fc4000bf46270 */
[----:B------:R-:W-:Y:S02]  /*f330*/  LOP3.LUT P5, RZ, R11, 0x4, RZ, 0xc0, !PT ;  /* 0x000000040bff7812 */ /* 0x000fe400078ac0ff */
[----:B------:R-:W-:Y:S02]  /*f340*/  LEA R10, P0, R12, R17, 0x5 ;  /* 0x000000110c0a7211 */ /* 0x000fe400078028ff */
[----:B------:R-:W-:-:S03]  /*f350*/  LEA.HI.X R17, R17, R125, R4, 0x1, P4 ;  /* 0x0000007d11117211 */ /* 0x000fc600020f0c04 */
[----:B------:R-:W-:-:S04]  /*f360*/  @!P1 LEA R18, P4, R10, R126, 0x1 ;  /* 0x0000007e0a129211 */ /* 0x000fc800078808ff */
[----:B------:R-:W-:Y:S01]  /*f370*/  @!PT LDS RZ, [RZ] ;  /* 0x00000000fffff984 */ /* 0x000fe20000000800 */
[----:B------:R-:W-:Y:S01]  /*f380*/  @!PT LDS RZ, [RZ] ;  /* 0x00000000fffff984 */ /* 0x000fe20000000800 */
[----:B------:R-:W-:Y:S01]  /*f390*/  @!PT LDS RZ, [RZ] ;  /* 0x00000000fffff984 */ /* 0x000fe20000000800 */
[----:B------:R2:W-:Y:S01]  /*f3a0*/  @!P2 LDGSTS.E.BYPASS.LTC128B.128 [R127+0x3000], desc[UR6][R16.64] ;  /* 0x03000000107fafae */ /* 0x0005e2000b901d46 */
[----:B-1----:R-:W-:Y:S02]  /*f3b0*/  LEA.HI.X R4, R12, R4, R5, 0x5, P0 ;  /* 0x000000040c047211 */ /* 0x002fe400000f2c05 */
[C---:B------:R-:W-:Y:S01]  /*f3c0*/  @P5 LEA R20, P0, R10.reuse, R126, 0x1 ;  /* 0x0000007e0a145211 */ /* 0x040fe200078008ff */
[----:B------:R2:W-:Y:S01]  /*f3d0*/  @P2 STS [R127+0x3000], RZ ;  /* 0x003000ff7f002388 */ /* 0x0005e20000000800 */
[CC--:B------:R-:W-:Y:S01]  /*f3e0*/  @!P1 LEA.HI.X R19, R10.reuse, R125.reuse, R4, 0x1, P4 ;  /* 0x0000007d0a139211 */ /* 0x0c0fe200020f0c04 */
[----:B------:R-:W-:Y:S01]  /*f3f0*/  IMAD.MOV.U32 R126, RZ, RZ, R16 ;  /* 0x000000ffff7e7224 */ /* 0x000fe200078e0010 */
[----:B------:R-:W-:Y:S01]  /*f400*/  @P5 LEA.HI.X R21, R10, R125, R4, 0x1, P0 ;  /* 0x0000007d0a155211 */ /* 0x000fe200000f0c04 */
[----:B------:R2:W-:Y:S01]  /*f410*/  @P2 STS [R127+0x3004], RZ ;  /* 0x003004ff7f002388 */ /* 0x0005e20000000800 */
[----:B------:R-:W-:Y:S01]  /*f420*/  @!P2 LEA R4, P0, R12, R16, 0x6 ;  /* 0x000000100c04a211 */ /* 0x000fe200078030ff */
[----:B------:R-:W-:-:S02]  /*f430*/  IMAD.MOV.U32 R125, RZ, RZ, R17 ;  /* 0x000000ffff7d7224 */ /* 0x000fc400078e0011 */
[----:B------:R2:W-:Y:S01]  /*f440*/  @P2 STS.64 [R127+0x3008], RZ ;  /* 0x003008ff7f002388 */ /* 0x0005e20000000a00 */
        /* <DEDUP_REMOVED lines=27> */
.L_x_5415:
[----:B--2---:R-:W-:Y:S01]  /*f600*/  FMNMX.FTZ R5, R2, R8, !PT ;  /* 0x0000000802057209 */ /* 0x004fe20007810000 */
        /* <DEDUP_REMOVED lines=61> */
[--C-:B------:R-:W-:Y:S01]  /*f9e0*/  FFMA.FTZ R146, R104, UR8, -R143.reuse ;  /* 0x0000000868927c23 */ /* 0x100fe2000801088f */
[--C-:B------:R-:W-:Y:S01]  /*f9f0*/  FFMA.FTZ R104, R108, UR8, -R143.reuse ;  /* 0x000000086c687c23 */ /* 0x100fe2000801088f */
[----:B------:R-:W-:Y:S01]  /*fa00*/  FFMA.FTZ R100, R100, UR8, -R143 ;  /* 0x0000000864647c23 */ /* 0x000fe2000801088f */
[--C-:B------:R-:W-:Y:S01]  /*fa10*/  FFMA.FTZ R88, R9, UR8, -R144.reuse ;  /* 0x0000000809587c23 */ /* 0x100fe20008010890 */
[----:B------:R-:W-:Y:S01]  /*fa20*/  FSEL R9, R87, RZ, P0 ;  /* 0x000000ff57097208 */ /* 0x000fe20000000000 */
[--C-:B------:R-:W-:Y:S01]  /*fa30*/  FFMA.FTZ R91, R15, UR8, -R144.reuse ;  /* 0x000000080f5b7c23 */ /* 0x100fe20008010890 */
[--C-:B------:R-:W-:Y:S01]  /*fa40*/  FFMA.FTZ R93, R7, UR8, -R144.reuse ;  /* 0x00000008075d7c23 */ /* 0x100fe20008010890 */
[----:B------:R-:W2:Y:S01]  /*fa50*/  MUFU.EX2 R90, R90 ;  /* 0x0000005a005a7308 */ /* 0x000ea20000000800 */
[--C-:B------:R-:W-:Y:S01]  /*fa60*/  FFMA.FTZ R140, R139, UR8, -R144.reuse ;  /* 0x000000088b8c7c23 */ /* 0x100fe20008010890 */
[----:B------:R-:W-:Y:S01]  /*fa70*/  FADD.FTZ R2, R0, -R9 ;  /* 0x8000000900027221 */ /* 0x000fe20000010000 */
[--C-:B------:R-:W-:Y:S01]  /*fa80*/  FFMA.FTZ R0, R13, UR8, -R144.reuse ;  /* 0x000000080d007c23 */ /* 0x100fe20008010890 */
[----:B------:R-:W3:Y:S01]  /*fa90*/  LDSM.16.MT88.4 R8, [R114+0x6000] ;  /* 0x006000007208783b */ /* 0x000ee20000004200 */
[--C-:B------:R-:W-:Y:S01]  /*faa0*/  FFMA.FTZ R139, R147, UR8, -R144.reuse ;  /* 0x00000008938b7c23 */ /* 0x100fe20008010890 */
[----:B------:R-:W-:Y:S01]  /*fab0*/  FMUL.FTZ R2, R2, UR8 ;  /* 0x0000000802027c20 */ /* 0x000fe20008410000 */
        /* <DEDUP_REMOVED lines=16> */
[--C-:B------:R-:W-:Y:S01]  /*fbc0*/  FFMA.FTZ R109, R109, UR8, -R144.reuse ;  /* 0x000000086d6d7c23 */ /* 0x100fe20008010890 */
[----:B------:R-:W2:Y:S01]  /*fbd0*/  MUFU.EX2 R86, R86 ;  /* 0x0000005600567308 */ /* 0x000ea20000000800 */
        /* <DEDUP_REMOVED lines=21> */
[----:B------:R-:W2:Y:S01]  /*fd30*/  LDSM.16.MT88.4 R60, [R114+0x6400] ;  /* 0x00640000723c783b */ /* 0x000ea20000004200 */
        /* <DEDUP_REMOVED lines=8> */
[----:B------:R-:W-:Y:S01]  /*fdc0*/  FMUL.FTZ R65, R65, R94 ;  /* 0x0000005e41417220 */ /* 0x000fe20000410000 */
[----:B------:R-:W4:Y:S01]  /*fdd0*/  MUFU.EX2 R0, R0 ;  /* 0x0000000000007308 */ /* 0x000f220000000800 */
        /* <DEDUP_REMOVED lines=12> */
[--C-:B------:R-:W-:Y:S01]  /*fea0*/  FFMA.FTZ R145, R105, UR8, -R143.reuse ;  /* 0x0000000869917c23 */ /* 0x100fe2000801088f */
        /* <DEDUP_REMOVED lines=13> */
[----:B------:R-:W-:Y:S01]  /*ff80*/  FFMA.FTZ R98, R98, UR8, -R143 ;  /* 0x0000000862627c23 */ /* 0x000fe2000801088f */
[----:B------:R-:W-:Y:S01]  /*ff90*/  FFMA.FTZ R101, R101, UR8, -R144 ;  /* 0x0000000865657c23 */ /* 0x000fe20008010890 */
[----:B------:R-:W-:Y:S01]  /*ffa0*/  FFMA.FTZ R95, R136, R94, R95 ;  /* 0x0000005e885f7223 */ /* 0x000fe2000001005f */
[C---:B------:R-:W-:Y:S01]  /*ffb0*/  HMMA.16816.F32 R32, R80.reuse, R34, R56 ;  /* 0x000000225020723c */ /* 0x040fe20000001838 */
[----:B------:R-:W4:Y:S01]  /*ffc0*/  LDSM.16.MT88.4 R56, [R112+0x6400] ;  /* 0x006400007038783b */ /* 0x000f220000004200 */
[----:B------:R-:W-:Y:S01]  /*ffd0*/  FFMA.FTZ R2, R133, R2, R88 ;  /* 0x0000000285027223 */ /* 0x000fe20000010058 */
[----:B------:R-:W5:Y:S01]  /*ffe0*/  MUFU.EX2 R111, R111 ;  /* 0x0000006f006f7308 */ /* 0x000f620000000800 */
[----:B-1----:R-:W-:Y:S01]  /*fff0*/  F2FP.F16.F32.PACK_AB R52, R141, R142 ;  /* 0x0000008e8d34723e */ /* 0x002fe200000000ff */
[----:B------:R-:W-:Y:S01]  /*10000*/  FADD.FTZ R90, R90, R95 ;  /* 0x0000005f5a5a7221 */ /* 0x000fe20000010000 */
[----:B---3--:R-:W-:Y:S01]  /*10010*/  HMMA.16816.F32 R4, R80, R8, R4 ;  /* 0x000000085004723c */ /* 0x008fe20000001804 */
[----:B------:R-:W-:-:S02]  /*10020*/  FADD.FTZ R2, R91, R2 ;  /* 0x000000025b027221 */ /* 0x000fc40000010000 */
[----:B------:R-:W-:Y:S02]  /*10030*/  FADD.FTZ R95, R89, R90 ;  /* 0x0000005a595f7221 */ /* 0x000fe40000010000 */
[----:B------:R-:W-:Y:S01]  /*10040*/  MUFU.EX2 R140, R140 ;  /* 0x0000008c008c7308 */ /* 0x000fe20000000800 */
[----:B------:R-:W-:Y:S01]  /*10050*/  HMMA.16816.F32 R8, R80, R10, R76 ;  /* 0x0000000a5008723c */ /* 0x000fe2000000184c */
[----:B------:R-:W-:Y:S01]  /*10060*/  LDSM.16.MT88.4 R76, [R114+0x6c00] ;  /* 0x006c0000724c783b */ /* 0x000fe20000004200 */
[----:B------:R-:W-:Y:S01]  /*10070*/  FADD.FTZ R93, R93, R2 ;  /* 0x000000025d5d7221 */ /* 0x000fe20000010000 */
[----:B------:R-:W-:-:S03]  /*10080*/  FADD.FTZ R95, R86, R95 ;  /* 0x0000005f565f7221 */ /* 0x000fc60000010000 */
[C---:B------:R-:W-:Y:S01]  /*10090*/  HMMA.16816.F32 R12, R80.reuse, R16, R12 ;  /* 0x00000010500c723c */ /* 0x040fe2000000180c */
[----:B------:R-:W1:Y:S01]  /*100a0*/  MUFU.EX2 R139, R139 ;  /* 0x0000008b008b7308 */ /* 0x000e620000000800 */
[----:B-----5:R-:W-:Y:S01]  /*100b0*/  F2FP.F16.F32.PACK_AB R54, R111, R132 ;  /* 0x000000846f36723e */ /* 0x020fe200000000ff */
[----:B------:R-:W-:Y:S01]  /*100c0*/  FADD.FTZ R93, R0, R93 ;  /* 0x0000005d005d7221 */ /* 0x000fe20000010000 */
[----:B------:R-:W-:Y:S02]  /*100d0*/  FADD.FTZ R142, R142, R95 ;  /* 0x0000005f8e8e7221 */ /* 0x000fe40000010000 */
[C---:B------:R-:W-:Y:S01]  /*100e0*/  HMMA.16816.F32 R16, R80.reuse, R18, R40 ;  /* 0x000000125010723c */ /* 0x040fe20000001828 */
[----:B------:R-:W3:Y:S01]  /*100f0*/  LDSM.16.MT88.4 R40, [R114+0x8000] ;  /* 0x008000007228783b */ /* 0x000ee20000004200 */
[----:B------:R-:W-:Y:S01]  /*10100*/  FADD.FTZ R141, R141, R142 ;  /* 0x0000008e8d8d7221 */ /* 0x000fe20000010000 */
[----:B------:R-:W5:Y:S03]  /*10110*/  MUFU.EX2 R110, R110 ;  /* 0x0000006e006e7308 */ /* 0x000f660000000800 */
[----:B------:R-:W-:Y:S01]  /*10120*/  HMMA.16816.F32 R20, R80, R24, R20 ;  /* 0x000000185014723c */ /* 0x000fe20000001814 */
[----:B------:R-:W-:-:S04]  /*10130*/  FADD.FTZ R0, R132, R141 ;  /* 0x0000008d84007221 */ /* 0x000fc80000010000 */
[----:B------:R-:W2:Y:S01]  /*10140*/  MUFU.EX2 R109, R109 ;  /* 0x0000006d006d7308 */ /* 0x000ea20000000800 */
[----:B-1----:R-:W-:Y:S01]  /*10150*/  F2FP.F16.F32.PACK_AB R53, R139, R140 ;  /* 0x0000008c8b35723e */ /* 0x002fe200000000ff */
[----:B------:R-:W-:Y:S01]  /*10160*/  HMMA.16816.F32 R24, R80, R26, R48 ;  /* 0x0000001a5018723c */ /* 0x000fe20000001830 */
[----:B------:R-:W1:Y:S01]  /*10170*/  LDSM.16.MT88.4 R48, [R112+0x8000] ;  /* 0x008000007030783b */ /* 0x000e620000004200 */
[----:B------:R-:W-:Y:S01]  /*10180*/  FADD.FTZ R140, R140, R93 ;  /* 0x0000005d8c8c7221 */ /* 0x000fe20000010000 */
[----:B------:R-:W-:-:S03]  /*10190*/  FADD.FTZ R0, R111, R0 ;  /* 0x000000006f007221 */ /* 0x000fc60000010000 */
[----:B------:R-:W-:Y:S01]  /*101a0*/  MUFU.EX2 R145, R145 ;  /* 0x0000009100917308 */ /* 0x000fe20000000800 */
[----:B------:R-:W-:-:S04]  /*101b0*/  FADD.FTZ R139, R139, R140 ;  /* 0x0000008c8b8b7221 */ /* 0x000fc80000010000 */
[----:B-----5:R-:W-:-:S03]  /*101c0*/  FADD.FTZ R2, R110, R139 ;  /* 0x0000008b6e027221 */ /* 0x020fc60000010000 */
[----:B------:R-:W-:Y:S01]  /*101d0*/  MUFU.EX2 R146, R146 ;  /* 0x0000009200927308 */ /* 0x000fe20000000800 */
[C---:B--2---:R-:W-:Y:S01]  /*101e0*/  F2FP.F16.F32.PACK_AB R55, R109.reuse, R110 ;  /* 0x0000006e6d37723e */ /* 0x044fe200000000ff */
[----:B------:R-:W-:-:S06]  /*101f0*/  FADD.FTZ R2, R109, R2 ;  /* 0x000000026d027221 */ /* 0x000fcc0000010000 */
[C---:B------:R-:W-:Y:S01]  /*10200*/  HMMA.16816.F32 R4, R52.reuse, R60, R4 ;  /* 0x0000003c3404723c */ /* 0x040fe20000001804 */
[----:B------:R-:W-:Y:S05]  /*10210*/  MUFU.EX2 R104, R104 ;  /* 0x0000006800687308 */ /* 0x000fea0000000800 */
[C---:B------:R-:W-:Y:S01]  /*10220*/  HMMA.16816.F32 R8, R52.reuse, R62, R8 ;  /* 0x0000003e3408723c */ /* 0x040fe20000001808 */
[----:B------:R-:W2:Y:S02]  /*10230*/  LDSM.16.MT88.4 R60, [R114+0x7400] ;  /* 0x00740000723c783b */ /* 0x000ea40000004200 */
[----:B------:R-:W-:Y:S03]  /*10240*/  MUFU.EX2 R105, R105 ;  /* 0x0000006900697308 */ /* 0x000fe60000000800 */
[C---:B----4-:R-:W-:Y:S05]  /*10250*/  HMMA.16816.F32 R12, R52.reuse, R56, R12 ;  /* 0x00000038340c723c */ /* 0x050fea000000180c */
[----:B------:R-:W-:Y:S01]  /*10260*/  MUFU.EX2 R107, R107 ;  /* 0x0000006b006b7308 */ /* 0x000fe20000000800 */
[----:B------:R-:W-:Y:S01]  /*10270*/  HMMA.16816.F32 R16, R52, R58, R16 ;  /* 0x0000003a3410723c */ /* 0x000fe20000001810 */
[----:B------:R-:W4:Y:S05]  /*10280*/  LDSM.16.MT88.4 R56, [R112+0x7400] ;  /* 0x007400007038783b */ /* 0x000f2a0000004200 */
[C---:B---3--:R-:W-:Y:S01]  /*10290*/  HMMA.16816.F32 R36, R80.reuse, R40, R36 ;  /* 0x000000285024723c */ /* 0x048fe20000001824 */
[----:B------:R-:W-:Y:S05]  /*102a0*/  MUFU.EX2 R106, R106 ;  /* 0x0000006a006a7308 */ /* 0x000fea0000000800 */
[C---:B------:R-:W-:Y:S01]  /*102b0*/  HMMA.16816.F32 R40, R80.reuse, R42, R64 ;  /* 0x0000002a5028723c */ /* 0x040fe20000001840 */
[----:B------:R-:W-:Y:S02]  /*102c0*/  LDSM.16.MT88.4 R64, [R114+0x8800] ;  /* 0x008800007240783b */ /* 0x000fe40000004200 */
[----:B------:R-:W-:Y:S03]  /*102d0*/  MUFU.EX2 R99, R99 ;  /* 0x0000006300637308 */ /* 0x000fe60000000800 */
[C---:B-1----:R-:W-:Y:S05]  /*102e0*/  HMMA.16816.F32 R44, R80.reuse, R48, R44 ;  /* 0x00000030502c723c */ /* 0x042fea000000182c */
[----:B------:R-:W-:Y:S01]  /*102f0*/  MUFU.EX2 R96, R96 ;  /* 0x0000006000607308 */ /* 0x000fe20000000800 */
[----:B------:R-:W-:Y:S01]  /*10300*/  HMMA.16816.F32 R48, R80, R50, R72 ;  /* 0x000000325030723c */ /* 0x000fe20000001848 */
[----:B------:R-:W-:Y:S05]  /*10310*/  LDSM.16.MT88.4 R72, [R112+0x8800] ;  /* 0x008800007048783b */ /* 0x000fea0000004200 */
[C---:B--2---:R-:W-:Y:S01]  /*10320*/  HMMA.16816.F32 R20, R52.reuse, R60, R20 ;  /* 0x0000003c3414723c */ /* 0x044fe20000001814 */
[----:B------:R-:W-:Y:S01]  /*10330*/  FFMA.FTZ R80, R97, UR8, -R144 ;  /* 0x0000000861507c23 */ /* 0x000fe20008010890 */
[----:B------:R-:W-:Y:S04]  /*10340*/  MUFU.EX2 R100, R100 ;  /* 0x0000006400647308 */ /* 0x000fe80000000800 */
[C---:B------:R-:W-:Y:S01]  /*10350*/  HMMA.16816.F32 R24, R52.reuse, R62, R24 ;  /* 0x0000003e3418723c */ /* 0x040fe20000001818 */
[----:B------:R-:W1:Y:S03]  /*10360*/  LDSM.16.MT88.4 R60, [R114+0x8400] ;  /* 0x00840000723c783b */ /* 0x000e660000004200 */
[----:B------:R-:W2:Y:S02]  /*10370*/  MUFU.EX2 R97, R98 ;  /* 0x0000006200617308 */ /* 0x000ea40000000800 */
[C---:B----4-:R-:W-:Y:S06]  /*10380*/  HMMA.16816.F32 R28, R52.reuse, R56, R28 ;  /* 0x00000038341c723c */ /* 0x050fec000000181c */
[----:B------:R-:W-:Y:S01]  /*10390*/  HMMA.16816.F32 R32, R52, R58, R32 ;  /* 0x0000003a3420723c */ /* 0x000fe20000001820 */
[----:B------:R-:W3:Y:S01]  /*103a0*/  LDSM.16.MT88.4 R56, [R112+0x8400] ;  /* 0x008400007038783b */ /* 0x000ee20000004200 */
[----:B------:R-:W-:Y:S01]  /*103b0*/  MUFU.EX2 R102, R102 ;  /* 0x0000006600667308 */ /* 0x000fe20000000800 */
[----:B--2---:R-:W-:-:S07]  /*103c0*/  F2FP.F16.F32.PACK_AB R88, R100, R97 ;  /* 0x000000616458723e */ /* 0x004fce00000000ff */
[----:B------:R-:W2:Y:S08]  /*103d0*/  MUFU.EX2 R135, R135 ;  /* 0x0000008700877308 */ /* 0x000eb00000000800 */
[----:B------:R-:W-:Y:S08]  /*103e0*/  MUFU.EX2 R103, R80 ;  /* 0x0000005000677308 */ /* 0x000ff00000000800 */
[----:B------:R-:W4:Y:S01]  /*103f0*/  MUFU.EX2 R108, R101 ;  /* 0x00000065006c7308 */ /* 0x000f220000000800 */
[----:B--2---:R-:W-:Y:S01]  /*10400*/  F2FP.F16.F32.PACK_AB R90, R135, R102 ;  /* 0x00000066875a723e */ /* 0x004fe200000000ff */
[C---:B-1----:R-:W-:Y:S06]  /*10410*/  HMMA.16816.F32 R36, R52.reuse, R60, R36 ;  /* 0x0000003c3424723c */ /* 0x042fec0000001824 */
[----:B------:R-:W-:Y:S01]  /*10420*/  MUFU.EX2 R134, R134 ;  /* 0x0000008600867308 */ /* 0x000fe20000000800 */
[C---:B------:R-:W-:Y:S01]  /*10430*/  HMMA.16816.F32 R40, R52.reuse, R62, R40 ;  /* 0x0000003e3428723c */ /* 0x040fe20000001828 */
[----:B------:R-:W1:Y:S05]  /*10440*/  LDSM.16.MT88.4 R60, [R114+0x6800] ;  /* 0x00680000723c783b */ /* 0x000e6a0000004200 */
[----:B---3--:R-:W-:Y:S01]  /*10450*/  HMMA.16816.F32 R44, R52, R56, R44 ;  /* 0x00000038342c723c */ /* 0x008fe2000000182c */
[----:B------:R-:W2:Y:S01]  /*10460*/  MUFU.EX2 R131, R131 ;  /* 0x0000008300837308 */ /* 0x000ea20000000800 */
[----:B----4-:R-:W-:-:S04]  /*10470*/  F2FP.F16.F32.PACK_AB R89, R108, R103 ;  /* 0x000000676c59723e */ /* 0x010fc800000000ff */
[----:B------:R-:W-:Y:S01]  /*10480*/  HMMA.16816.F32 R48, R52, R58, R48 ;  /* 0x0000003a3430723c */ /* 0x000fe20000001830 */
[----:B------:R-:W3:Y:S06]  /*10490*/  LDSM.16.MT88.4 R56, [R112+0x6800] ;  /* 0x006800007038783b */ /* 0x000eec0000004200 */
[----:B------:R-:W-:Y:S02]  /*104a0*/  F2FP.F16.F32.PACK_AB R52, R146, R145 ;  /* 0x000000919234723e */ /* 0x000fe400000000ff */
[----:B------:R-:W-:Y:S01]  /*104b0*/  F2FP.F16.F32.PACK_AB R53, R106, R107 ;  /* 0x0000006b6a35723e */ /* 0x000fe200000000ff */
[----:B------:R-:W-:Y:S01]  /*104c0*/  FADD.FTZ R107, R107, R2 ;  /* 0x000000026b6b7221 */ /* 0x000fe20000010000 */
[----:B------:R-:W-:-:S02]  /*104d0*/  F2FP.F16.F32.PACK_AB R54, R105, R104 ;  /* 0x000000686936723e */ /* 0x000fc400000000ff */
[----:B------:R-:W-:Y:S01]  /*104e0*/  F2FP.F16.F32.PACK_AB R55, R96, R99 ;  /* 0x000000636037723e */ /* 0x000fe200000000ff */
[----:B------:R-:W-:Y:S01]  /*104f0*/  FADD.FTZ R106, R106, R107 ;  /* 0x0000006b6a6a7221 */ /* 0x000fe20000010000 */
[----:B--2---:R-:W-:Y:S02]  /*10500*/  F2FP.F16.F32.PACK_AB R91, R131, R134 ;  /* 0x00000086835b723e */ /* 0x004fe400000000ff */
[----:B------:R-:W-:Y:S01]  /*10510*/  MOV R2, R92 ;  /* 0x0000005c00027202 */ /* 0x000fe20000000f00 */
[----:B------:R-:W-:Y:S02]  /*10520*/  FADD.FTZ R99, R99, R106 ;  /* 0x0000006a63637221 */ /* 0x000fe40000010000 */
[----:B------:R-:W-:Y:S02]  /*10530*/  HMMA.16816.F32 R68, R52, R72, R44 ;  /* 0x000000483444723c */ /* 0x000fe4000000182c */
[----:B------:R-:W-:-:S04]  /*10540*/  FADD.FTZ R96, R96, R99 ;  /* 0x0000006360607221 */ /* 0x000fc80000010000 */
[----:B------:R-:W-:Y:S01]  /*10550*/  HMMA.16816.F32 R72, R52, R74, R48 ;  /* 0x0000004a3448723c */ /* 0x000fe20000001830 */
[----:B------:R-:W-:Y:S01]  /*10560*/  LDSM.16.MT88.4 R48, [R114+0x7c00] ;  /* 0x007c00007230783b */ /* 0x000fe20000004200 */
[----:B------:R-:W-:-:S04]  /*10570*/  FADD.FTZ R103, R103, R96 ;  /* 0x0000006067677221 */ /* 0x000fc80000010000 */
[----:B-1----:R-:W-:Y:S01]  /*10580*/  HMMA.16816.F32 R4, R52, R60, R4 ;  /* 0x0000003c3404723c */ /* 0x002fe20000001804 */
[----:B------:R-:W-:-:S04]  /*10590*/  FADD.FTZ R103, R108, R103 ;  /* 0x000000676c677221 */ /* 0x000fc80000010000 */
[----:B------:R-:W-:Y:S01]  /*105a0*/  FADD.FTZ R134, R134, R103 ;  /* 0x0000006786867221 */ /* 0x000fe20000010000 */
[----:B------:R-:W-:Y:S01]  /*105b0*/  HMMA.16816.F32 R8, R52, R62, R8 ;  /* 0x0000003e3408723c */ /* 0x000fe20000001808 */
[----:B------:R-:W1:Y:S02]  /*105c0*/  LDSM.16.MT88.4 R60, [R114+0x7800] ;  /* 0x00780000723c783b */ /* 0x000e640000004200 */
[----:B------:R-:W-:-:S03]  /*105d0*/  FADD.FTZ R133, R131, R134 ;  /* 0x0000008683857221 */ /* 0x000fc60000010000 */
[C---:B---3--:R-:W-:Y:S06]  /*105e0*/  HMMA.16816.F32 R12, R52.reuse, R56, R12 ;  /* 0x00000038340c723c */ /* 0x048fec000000180c */
[----:B------:R-:W-:Y:S01]  /*105f0*/  HMMA.16816.F32 R16, R52, R58, R16 ;  /* 0x0000003a3410723c */ /* 0x000fe20000001810 */
[----:B------:R-:W2:Y:S05]  /*10600*/  LDSM.16.MT88.4 R56, [R112+0x7800] ;  /* 0x007800007038783b */ /* 0x000eaa0000004200 */
[C---:B------:R-:W-:Y:S01]  /*10610*/  HMMA.16816.F32 R80, R88.reuse, R76, R4 ;  /* 0x0000004c5850723c */ /* 0x040fe20000001804 */
[----:B------:R-:W-:Y:S05]  /*10620*/  LDSM.16.MT88.4 R4, [R112+0x8c00] ;  /* 0x008c00007004783b */ /* 0x000fea0000004200 */
[----:B------:R-:W-:Y:S01]  /*10630*/  HMMA.16816.F32 R76, R88, R78, R8 ;  /* 0x0000004e584c723c */ /* 0x000fe20000001808 */
[----:B------:R-:W3:Y:S05]  /*10640*/  LDSM.16.MT88.4 R8, [R114+0x8c00] ;  /* 0x008c00007208783b */ /* 0x000eea0000004200 */
[C---:B-1----:R-:W-:Y:S06]  /*10650*/  HMMA.16816.F32 R20, R52.reuse, R60, R20 ;  /* 0x0000003c3414723c */ /* 0x042fec0000001814 */
[C---:B------:R-:W-:Y:S06]  /*10660*/  HMMA.16816.F32 R24, R52.reuse, R62, R24 ;  /* 0x0000003e3418723c */ /* 0x040fec0000001818 */
[C---:B------:R-:W-:Y:S06]  /*10670*/  HMMA.16816.F32 R60, R52.reuse, R64, R36 ;  /* 0x00000040343c723c */ /* 0x040fec0000001824 */
[C---:B--2---:R-:W-:Y:S06]  /*10680*/  HMMA.16816.F32 R28, R52.reuse, R56, R28 ;  /* 0x00000038341c723c */ /* 0x044fec000000181c */
[C---:B------:R-:W-:Y:S01]  /*10690*/  HMMA.16816.F32 R32, R52.reuse, R58, R32 ;  /* 0x0000003a3420723c */ /* 0x040fe20000001820 */
[----:B------:R-:W1:Y:S05]  /*106a0*/  LDSM.16.MT88.4 R56, [R112+0x7c00] ;  /* 0x007c00007038783b */ /* 0x000e6a0000004200 */
[----:B------:R-:W-:Y:S01]  /*106b0*/  HMMA.16816.F32 R64, R52, R66, R40 ;  /* 0x000000423440723c */ /* 0x000fe20000001828 */
[----:B------:R-:W2:Y:S05]  /*106c0*/  LDSM.16.MT88.4 R40, [R112+0x6c00] ;  /* 0x006c00007028783b */ /* 0x000eaa0000004200 */
[C---:B---3--:R-:W-:Y:S06]  /*106d0*/  HMMA.16816.F32 R60, R88.reuse, R8, R60 ;  /* 0x00000008583c723c */ /* 0x048fec000000183c */
        /* <DEDUP_REMOVED lines=8> */
[----:B------:R-:W-:Y:S01]  /*10760*/  HMMA.16816.F32 R68, R88, R4, R68 ;  /* 0x000000045844723c */ /* 0x000fe20000001844 */
[----:B------:R-:W-:Y:S02]  /*10770*/  MOV R0, R87 ;  /* 0x0000005700007202 */ /* 0x000fe40000000f00 */
[----:B------:R-:W-:-:S03]  /*10780*/  FADD.FTZ R97, R100, R97 ;  /* 0x0000006164617221 */ /* 0x000fc60000010000 */
[----:B-1----:R-:W-:Y:S01]  /*10790*/  HMMA.16816.F32 R52, R88, R56, R28 ;  /* 0x000000385834723c */ /* 0x002fe2000000181c */
[----:B------:R-:W-:-:S04]  /*107a0*/  FADD.FTZ R102, R102, R97 ;  /* 0x0000006166667221 */ /* 0x000fc80000010000 */
[----:B------:R-:W-:Y:S01]  /*107b0*/  FADD.FTZ R136, R135, R102 ;  /* 0x0000006687887221 */ /* 0x000fe20000010000 */
[C---:B--2---:R-:W-:Y:S06]  /*107c0*/  HMMA.16816.F32 R36, R88.reuse, R40, R12 ;  /* 0x000000285824723c */ /* 0x044fec000000180c */
[C---:B------:R-:W-:Y:S06]  /*107d0*/  HMMA.16816.F32 R40, R88.reuse, R42, R16 ;  /* 0x0000002a5828723c */ /* 0x040fec0000001810 */
[C---:B------:R-:W-:Y:S06]  /*107e0*/  HMMA.16816.F32 R56, R88.reuse, R58, R32 ;  /* 0x0000003a5838723c */ /* 0x040fec0000001820 */
[----:B------:R-:W-:-:S15]  /*107f0*/  HMMA.16816.F32 R72, R88, R6, R72 ;  /* 0x000000065848723c */ /* 0x000fde0000001848 */
[----:B------:R-:W-:-:S09]  /*10800*/  NOP ;  /* 0x0000000000007918 */ /* 0x000fd20000000000 */
.L_x_5412:
        /* <DEDUP_REMOVED lines=13> */
.L_x_5422:
        /* <DEDUP_REMOVED lines=71> */
.L_x_5419:
        /* <DEDUP_REMOVED lines=192> */
.L_x_5421:
[----:B------:R-:W1:Y:S01]  /*11950*/  LDC.64 R90, c[0x0][0x248] ;  /* 0x00009200ff5a7b82 */ /* 0x000e620000000a00 */
[C---:B------:R-:W-:Y:S04]  /*11960*/  LEA R96, P1, R94.reuse, R126, 0x1 ;  /* 0x0000007e5e607211 */ /* 0x040fe800078208ff */
[----:B------:R-:W-:Y:S05]  /*11970*/  LEA.HI.X R97, R94, R125, R93, 0x1, P1 ;  /* 0x0000007d5e617211 */ /* 0x000fea00008f0c5d */
[----:B------:R-:W-:Y:S01]  /*11980*/  @!PT LDS RZ, [RZ] ;  /* 0x00000000fffff984 */ /* 0x000fe20000000800 */
[----:B------:R-:W-:Y:S01]  /*11990*/  @!PT LDS RZ, [RZ] ;  /* 0x00000000fffff984 */ /* 0x000fe20000000800 */
[----:B------:R-:W-:Y:S01]  /*119a0*/  @!PT LDS RZ, [RZ] ;  /* 0x00000000fffff984 */ /* 0x000fe20000000800 */
[----:B------:R2:W-:Y:S04]  /*119b0*/  @P6 LDGSTS.E.BYPASS.LTC128B.128 [R127+0x3000], desc[UR6][R96.64] ;  /* 0x03000000607f6fae */ /* 0x0005e8000b901d46 */
[----:B------:R2:W-:Y:S04]  /*119c0*/  @!P6 STS [R127+0x3000], RZ ;  /* 0x003000ff7f00e388 */ /* 0x0005e80000000800 */
[----:B------:R2:W-:Y:S04]  /*119d0*/  @!P6 STS [R127+0x3004], RZ ;  /* 0x003004ff7f00e388 */ /* 0x0005e80000000800 */
[----:B------:R2:W-:Y:S01]  /*119e0*/  @!P6 STS.64 [R127+0x3008], RZ ;  /* 0x003008ff7f00e388 */ /* 0x0005e20000000a00 */
[C---:B-1----:R-:W-:Y:S03]  /*119f0*/  @P6 LEA R98, P2, R90.reuse, R96, 0x6 ;  /* 0x000000605a626211 */ /* 0x042fe600078430ff */
[----:B------:R-:W-:Y:S01]  /*11a00*/  @!PT LDS RZ, [RZ] ;  /* 0x00000000fffff984 */ /* 0x000fe20000000800 */
[----:B------:R-:W-:Y:S01]  /*11a10*/  @!PT LDS RZ, [RZ] ;  /* 0x00000000fffff984 */ /* 0x000fe20000000800 */
[----:B------:R-:W-:Y:S01]  /*11a20*/  @!PT LDS RZ, [RZ] ;  /* 0x00000000fffff984 */ /* 0x000fe20000000800 */
[----:B------:R2:W-:Y:S01]  /*11a30*/  @P5 LDGSTS.E.BYPASS.LTC128B.128 [R127+0x4000], desc[UR6][R96.64+0x40] ;  /* 0x04000040607f5fae */ /* 0x0005e2000b901d46 */
[C---:B------:R-:W-:Y:S02]  /*11a40*/  LEA R0, P0, R90.reuse, R94, 0x5 ;  /* 0x0000005e5a007211 */ /* 0x040fe400078028ff */
[--C-:B------:R-:W-:Y:S01]  /*11a50*/  @P6 LEA.HI.X R99, R90, R97, R91.reuse, 0x6, P2 ;  /* 0x000000615a636211 */ /* 0x100fe200010f345b */
[----:B------:R2:W-:Y:S01]  /*11a60*/  @!P5 STS.128 [R127+0x4000], RZ ;  /* 0x004000ff7f00d388 */ /* 0x0005e20000000c00 */
[-C--:B------:R-:W-:Y:S02]  /*11a70*/  @P5 LEA R94, P1, R0, R126.reuse, 0x1 ;  /* 0x0000007e005e5211 */ /* 0x080fe400078208ff */
[----:B------:R-:W-:Y:S01]  /*11a80*/  LEA.HI.X R93, R90, R93, R91, 0x5, P0 ;  /* 0x0000005d5a5d7211 */ /* 0x000fe200000f2c5b */
[----:B------:R-:W-:Y:S01]  /*11a90*/  @!PT LDS RZ, [RZ] ;  /* 0x00000000fffff984 */ /* 0x000fe20000000800 */
[----:B------:R-:W-:Y:S01]  /*11aa0*/  @!PT LDS RZ, [RZ] ;  /* 0x00000000fffff984 */ /* 0x000fe20000000800 */
[----:B------:R-:W-:Y:S01]  /*11ab0*/  @!PT LDS RZ, [RZ] ;  /* 0x00000000fffff984 */ /* 0x000fe20000000800 */
[----:B------:R2:W-:Y:S01]  /*11ac0*/  @P4 LDGSTS.E.BYPASS.LTC128B.128 [R127+0x5000], desc[UR6][R96.64+0x80] ;  /* 0x05000080607f4fae */ /* 0x0005e2000b901d46 */
[C---:B------:R-:W-:Y:S01]  /*11ad0*/  @P4 LEA R92, P0, R0.reuse, R126, 0x1 ;  /* 0x0000007e005c4211 */ /* 0x040fe200078008ff */
[----:B------:R-:W-:Y:S01]  /*11ae0*/  IMAD.MOV.U32 R126, RZ, RZ, R96 ;  /* 0x000000ffff7e7224 */ /* 0x000fe200078e0060 */
[CCC-:B------:R-:W-:Y:S01]  /*11af0*/  @P5 LEA.HI.X R95, R0.reuse, R125.reuse, R93.reuse, 0x1, P1 ;  /* 0x0000007d005f5211 */ /* 0x1c0fe200008f0c5d */
[----:B------:R2:W-:Y:S01]  /*11b00*/  @!P4 STS.128 [R127+0x5000], RZ ;  /* 0x005000ff7f00c388 */ /* 0x0005e20000000c00 */
[----:B------:R-:W-:Y:S01]  /*11b10*/  @P4 LEA.HI.X R93, R0, R125, R93, 0x1, P0 ;  /* 0x0000007d005d4211 */ /* 0x000fe200000f0c5d */
[----:B------:R-:W-:Y:S02]  /*11b20*/  IMAD.MOV.U32 R125, RZ, RZ, R97 ;  /* 0x000000ffff7d7224 */ /* 0x000fe400078e0061 */
        /* <DEDUP_REMOVED lines=16> */
.L_x_5420:
[----:B--2---:R-:W-:Y:S04]  /*11c30*/  IADD3 R92, R130, -0x1, RZ ;  /* 0xffffffff825c7810 */ /* 0x004fe80007ffe0ff */
        /* <DEDUP_REMOVED lines=14> */
[C---:B------:R-:W-:Y:S01]  /*11d20*/  IADD3 R86, R0.reuse, 0x19, RZ ;  /* 0x0000001900567810 */ /* 0x040fe20007ffe0ff */
[C---:B------:R-:W-:Y:S01]  /*11d30*/  FFMA.FTZ R8, R3.reuse, R93, R8 ;  /* 0x0000005d03087223 */ /* 0x040fe20000010008 */
[C---:B------:R-:W-:Y:S01]  /*11d40*/  IADD3 R93, R0.reuse, 0x18, RZ ;  /* 0x00000018005d7810 */ /* 0x040fe20007ffe0ff */
[CC--:B------:R-:W-:Y:S01]  /*11d50*/  FFMA.FTZ R14, R3.reuse, R91.reuse, R14 ;  /* 0x0000005b030e7223 */ /* 0x0c0fe2000001000e */
[----:B------:R-:W-:Y:S01]  /*11d60*/  I2FP.F32.S32 R2, R2 ;  /* 0x0000000200027245 */ /* 0x000fe20000201400 */
[C---:B------:R-:W-:Y:S01]  /*11d70*/  FFMA.FTZ R12, R3.reuse, R91, R12 ;  /* 0x0000005b030c7223 */ /* 0x040fe2000001000c */
[----:B------:R-:W-:Y:S02]  /*11d80*/  I2FP.F32.S32 R86, R86 ;  /* 0x0000005600567245 */ /* 0x000fe40000201400 */
[----:B------:R-:W-:Y:S01]  /*11d90*/  IADD3 R91, R0, 0x20, RZ ;  /* 0x00000020005b7810 */ /* 0x000fe20007ffe0ff */
[C---:B------:R-:W-:Y:S01]  /*11da0*/  FFMA.FTZ R7, R3.reuse, R2, R7 ;  /* 0x0000000203077223 */ /* 0x040fe20000010007 */
[----:B------:R-:W-:Y:S01]  /*11db0*/  I2FP.F32.S32 R93, R93 ;  /* 0x0000005d005d7245 */ /* 0x000fe20000201400 */
[CC--:B------:R-:W-:Y:S01]  /*11dc0*/  FFMA.FTZ R19, R3.reuse, R86.reuse, R19 ;  /* 0x0000005603137223 */ /* 0x0c0fe20000010013 */
[----:B------:R-:W-:Y:S01]  /*11dd0*/  I2FP.F32.S32 R91, R91 ;  /* 0x0000005b005b7245 */ /* 0x000fe20000201400 */
[C---:B------:R-:W-:Y:S01]  /*11de0*/  FFMA.FTZ R17, R3.reuse, R86, R17 ;  /* 0x0000005603117223 */ /* 0x040fe20000010011 */
[----:B------:R-:W-:Y:S01]  /*11df0*/  FMNMX.FTZ R88, R6, R89, !PT ;  /* 0x0000005906587209 */ /* 0x000fe20007810000 */
[C---:B------:R-:W-:Y:S01]  /*11e00*/  FFMA.FTZ R5, R3.reuse, R2, R5 ;  /* 0x0000000203057223 */ /* 0x040fe20000010005 */
[----:B------:R-:W-:Y:S01]  /*11e10*/  FMNMX.FTZ R86, R4, R87, !PT ;  /* 0x0000005704567209 */ /* 0x000fe20007810000 */
[CC--:B------:R-:W-:Y:S01]  /*11e20*/  FFMA.FTZ R18, R3.reuse, R93.reuse, R18 ;  /* 0x0000005d03127223 */ /* 0x0c0fe20000010012 */
[----:B------:R-:W-:Y:S01]  /*11e30*/  FFMA.FTZ R16, R3, R93, R16 ;  /* 0x0000005d03107223 */ /* 0x000fe20000010010 */
[----:B------:R-:W-:Y:S01]  /*11e40*/  FMNMX.FTZ R93, R7, R88, !PT ;  /* 0x00000058075d7209 */ /* 0x000fe20007810000 */
[CC--:B------:R-:W-:Y:S01]  /*11e50*/  FFMA.FTZ R22, R3.reuse, R91.reuse, R22 ;  /* 0x0000005b03167223 */ /* 0x0c0fe20000010016 */
[----:B------:R-:W-:Y:S01]  /*11e60*/  IADD3 R2, R0, 0x11, RZ ;  /* 0x0000001100027810 */ /* 0x000fe20007ffe0ff */
[----:B------:R-:W-:Y:S01]  /*11e70*/  FFMA.FTZ R20, R3, R91, R20 ;  /* 0x0000005b03147223 */ /* 0x000fe20000010014 */
[----:B------:R-:W-:Y:S02]  /*11e80*/  FMNMX.FTZ R91, R5, R86, !PT ;  /* 0x00000056055b7209 */ /* 0x000fe40007810000 */
[----:B------:R-:W-:Y:S02]  /*11e90*/  FMNMX.FTZ R88, R10, R93, !PT ;  /* 0x0000005d0a587209 */ /* 0x000fe40007810000 */
[----:B------:R-:W-:Y:S02]  /*11ea0*/  I2FP.F32.S32 R2, R2 ;  /* 0x0000000200027245 */ /* 0x000fe40000201400 */
[----:B------:R-:W-:Y:S02]  /*11eb0*/  FMNMX.FTZ R86, R8, R91, !PT ;  /* 0x0000005b08567209 */ /* 0x000fe40007810000 */
[C---:B------:R-:W-:Y:S01]  /*11ec0*/  IADD3 R90, R0.reuse, 0x28, RZ ;  /* 0x00000028005a7810 */ /* 0x040fe20007ffe0ff */
[----:B------:R-:W-:Y:S01]  /*11ed0*/  FFMA.FTZ R15, R3, R2, R15 ;  /* 0x00000002030f7223 */ /* 0x000fe2000001000f */
[----:B------:R-:W-:Y:S01]  /*11ee0*/  FMNMX.FTZ R91, R11, R88, !PT ;  /* 0x000000580b5b7209 */ /* 0x000fe20007810000 */
[----:B------:R-:W-:Y:S01]  /*11ef0*/  FFMA.FTZ R13, R3, R2, R13 ;  /* 0x00000002030d7223 */ /* 0x000fe2000001000d */
        /* <DEDUP_REMOVED lines=66> */
[----:B------:R-:W-:Y:S01]  /*12320*/  FMUL.FTZ R88, R86, UR4 ;  /* 0x0000000456587c20 */ /* 0x000fe20008410000 */
[----:B------:R-:W1:Y:S02]  /*12330*/  MUFU.EX2 R87, R89 ;  /* 0x0000005900577308 */ /* 0x000e640000000800 */
[----:B------:R-:W-:Y:S02]  /*12340*/  FSEL R105, R105, RZ, P0 ;  /* 0x000000ff69697208 */ /* 0x000fe40000000000 */
[----:B------:R-:W-:Y:S03]  /*12350*/  FSETP.NEU.FTZ.AND P0, PT, R2, -INF , PT ;  /* 0xff8000000200780b */ /* 0x000fe60003f1d000 */
[--C-:B------:R-:W-:Y:S03]  /*12360*/  FFMA.FTZ R95, R10, UR4, -R105.reuse ;  /* 0x000000040a5f7c23 */ /* 0x100fe60008010869 */
[----:B------:R2:W3:Y:S01]  /*12370*/  MUFU.EX2 R86, R88 ;  /* 0x0000005800567308 */ /* 0x0004e20000000800 */
        /* <DEDUP_REMOVED lines=8> */
[C---:B-1----:R-:W-:Y:S01]  /*12400*/  FMUL.FTZ R8, R87.reuse, R76 ;  /* 0x0000004c57087220 */ /* 0x042fe20000410000 */
[----:B------:R-:W-:Y:S01]  /*12410*/  FMUL.FTZ R9, R87, R77 ;  /* 0x0000004d57097220 */ /* 0x000fe20000410000 */
[--C-:B------:R-:W-:Y:S01]  /*12420*/  FFMA.FTZ R97, R5, UR4, -R99.reuse ;  /* 0x0000000405617c23 */ /* 0x100fe20008010863 */
[----:B------:R-:W-:Y:S01]  /*12430*/  MUFU.EX2 R101, R101 ;  /* 0x0000006500657308 */ /* 0x000fe20000000800 */
[C---:B------:R-:W-:Y:S01]  /*12440*/  FMUL.FTZ R4, R87.reuse, R80 ;  /* 0x0000005057047220 */ /* 0x040fe20000410000 */
[C---:B------:R-:W-:Y:S01]  /*12450*/  FMUL.FTZ R5, R87.reuse, R81 ;  /* 0x0000005157057220 */ /* 0x040fe20000410000 */
[C---:B------:R-:W-:Y:S01]  /*12460*/  FMUL.FTZ R36, R87.reuse, R36 ;  /* 0x0000002457247220 */ /* 0x040fe20000410000 */
[C---:B------:R-:W-:Y:S01]  /*12470*/  FMUL.FTZ R37, R87.reuse, R37 ;  /* 0x0000002557257220 */ /* 0x040fe20000410000 */
[----:B--2---:R-:W1:Y:S01]  /*12480*/  LDSM.16.MT88.4 R88, [R114+0x6000] ;  /* 0x006000007258783b */ /* 0x004e620000004200 */
[C---:B---3--:R-:W-:Y:S01]  /*12490*/  FMUL.FTZ R10, R86.reuse, R78 ;  /* 0x0000004e560a7220 */ /* 0x048fe20000410000 */
[C---:B------:R-:W-:Y:S03]  /*124a0*/  FMUL.FTZ R11, R86.reuse, R79 ;  /* 0x0000004f560b7220 */ /* 0x040fe60000410000 */
[----:B------:R-:W2:Y:S01]  /*124b0*/  MUFU.EX2 R98, R98 ;  /* 0x0000006200627308 */ /* 0x000ea20000000800 */
[C---:B------:R-:W-:Y:S01]  /*124c0*/  FMUL.FTZ R6, R86.reuse, R82 ;  /* 0x0000005256067220 */ /* 0x040fe20000410000 */
[C---:B------:R-:W-:Y:S01]  /*124d0*/  FMUL.FTZ R7, R86.reuse, R83 ;  /* 0x0000005356077220 */ /* 0x040fe20000410000 */
[C---:B------:R-:W-:Y:S01]  /*124e0*/  FMUL.FTZ R38, R86.reuse, R38 ;  /* 0x0000002656267220 */ /* 0x040fe20000410000 */
[C---:B------:R-:W-:Y:S01]  /*124f0*/  FMUL.FTZ R39, R86.reuse, R39 ;  /* 0x0000002756277220 */ /* 0x040fe20000410000 */
[----:B------:R-:W3:Y:S01]  /*12500*/  LDSM.16.MT88.4 R76, [R112+0x6000] ;  /* 0x00600000704c783b */ /* 0x000ee20000004200 */
        /* <DEDUP_REMOVED lines=41> */
[----:B------:R-:W-:Y:S03]  /*127a0*/  FMUL.FTZ R72, R87, R72 ;  /* 0x0000004857487220 */ /* 0x000fe60000410000 */
[----:B------:R-:W4:Y:S01]  /*127b0*/  MUFU.EX2 R93, R93 ;  /* 0x0000005d005d7308 */ /* 0x000f220000000800 */
[----:B--2---:R-:W-:Y:S01]  /*127c0*/  F2FP.F16.F32.PACK_AB R80, R97, R104 ;  /* 0x000000686150723e */ /* 0x004fe200000000ff */
[----:B------:R-:W-:Y:S01]  /*127d0*/  FMUL.FTZ R73, R87, R73 ;  /* 0x0000004957497220 */ /* 0x000fe20000410000 */
        /* <DEDUP_REMOVED lines=8> */
[--C-:B------:R-:W-:Y:S01]  /*12860*/  FFMA.FTZ R110, R20, UR4, -R99.reuse ;  /* 0x00000004146e7c23 */ /* 0x100fe20008010863 */
[--C-:B------:R-:W-:Y:S01]  /*12870*/  FFMA.FTZ R139, R21, UR4, -R99.reuse ;  /* 0x00000004158b7c23 */ /* 0x100fe20008010863 */
[----:B------:R-:W-:Y:S01]  /*12880*/  FFMA.FTZ R138, R24, UR4, -R99 ;  /* 0x00000004188a7c23 */ /* 0x000fe20008010863 */
[----:B------:R-:W-:Y:S01]  /*12890*/  LDSM.16.MT88.4 R20, [R112+0x6800] ;  /* 0x006800007014783b */ /* 0x000fe20000004200 */
[----:B------:R-:W-:Y:S03]  /*128a0*/  FFMA.FTZ R24, R30, UR4, -R105 ;  /* 0x000000041e187c23 */ /* 0x000fe60008010869 */
[----:B------:R-:W-:Y:S01]  /*128b0*/  MUFU.EX2 R102, R102 ;  /* 0x0000006600667308 */ /* 0x000fe20000000800 */
[----:B----4-:R-:W-:Y:S01]  /*128c0*/  F2FP.F16.F32.PACK_AB R82, R93, R96 ;  /* 0x000000605d52723e */ /* 0x010fe200000000ff */
[--C-:B------:R-:W-:Y:S01]  /*128d0*/  FFMA.FTZ R137, R25, UR4, -R99.reuse ;  /* 0x0000000419897c23 */ /* 0x100fe20008010863 */
[----:B------:R-:W-:Y:S01]  /*128e0*/  FFMA.FTZ R25, R28, UR4, -R99 ;  /* 0x000000041c197c23 */ /* 0x000fe20008010863 */
[----:B------:R-:W-:Y:S01]  /*128f0*/  FFMA.FTZ R30, R34, UR4, -R105 ;  /* 0x00000004221e7c23 */ /* 0x000fe20008010869 */
[----:B------:R-:W-:Y:S01]  /*12900*/  FFMA.FTZ R28, R32, UR4, -R99 ;  /* 0x00000004201c7c23 */ /* 0x000fe20008010863 */
[----:B------:R-:W-:Y:S01]  /*12910*/  FFMA.FTZ R31, R31, UR4, -R105 ;  /* 0x000000041f1f7c23 */ /* 0x000fe20008010869 */
[----:B------:R-:W-:Y:S01]  /*12920*/  FFMA.FTZ R29, R29, UR4, -R99 ;  /* 0x000000041d1d7c23 */ /* 0x000fe20008010863 */
[C---:B-1----:R-:W-:Y:S02]  /*12930*/  HMMA.16816.F32 R4, R80.reuse, R88, R4 ;  /* 0x000000585004723c */ /* 0x042fe40000001804 */
[----:B------:R-:W-:Y:S03]  /*12940*/  MUFU.EX2 R34, R24 ;  /* 0x0000001800227308 */ /* 0x000fe60000000800 */
[----:B------:R-:W-:Y:S01]  /*12950*/  FFMA.FTZ R101, R86, R133, R101 ;  /* 0x0000008556657223 */ /* 0x000fe20000010065 */
[C---:B------:R-:W-:Y:S06]  /*12960*/  HMMA.16816.F32 R8, R80.reuse, R90, R8 ;  /* 0x0000005a5008723c */ /* 0x040fec0000001808 */
[----:B------:R1:W-:Y:S01]  /*12970*/  MUFU.EX2 R32, R25 ;  /* 0x0000001900207308 */ /* 0x0003e20000000800 */
[----:B------:R-:W-:Y:S01]  /*12980*/  ISETP.GT.AND P0, PT, R130, 0x1, PT ;  /* 0x000000018200780c */ /* 0x000fe20003f04270 */
[--C-:B------:R-:W-:Y:S01]  /*12990*/  FFMA.FTZ R88, R18, UR4, -R105.reuse ;  /* 0x0000000412587c23 */ /* 0x100fe20008010869 */
[C---:B---3--:R-:W-:Y:S03]  /*129a0*/  HMMA.16816.F32 R36, R80.reuse, R76, R36 ;  /* 0x0000004c5024723c */ /* 0x048fe60000001824 */
[--C-:B------:R-:W-:Y:S03]  /*129b0*/  FFMA.FTZ R89, R19, UR4, -R105.reuse ;  /* 0x0000000413597c23 */ /* 0x100fe60008010869 */
[C---:B------:R-:W-:Y:S01]  /*129c0*/  HMMA.16816.F32 R40, R80.reuse, R78, R40 ;  /* 0x0000004e5028723c */ /* 0x040fe20000001828 */
[----:B------:R-:W2:Y:S01]  /*129d0*/  LDSM.16.MT88.4 R76, [R114+0x7000] ;  /* 0x00700000724c783b */ /* 0x000ea20000004200 */
[----:B------:R-:W-:Y:S03]  /*129e0*/  MUFU.EX2 R88, R88 ;  /* 0x0000005800587308 */ /* 0x000fe60000000800 */
[----:B------:R-:W-:Y:S01]  /*129f0*/  FFMA.FTZ R90, R15, UR4, -R105 ;  /* 0x000000040f5a7c23 */ /* 0x000fe20008010869 */
[----:B------:R-:W-:Y:S01]  /*12a00*/  FFMA.FTZ R91, R12, UR4, -R99 ;  /* 0x000000040c5b7c23 */ /* 0x000fe20008010863 */
[----:B------:R-:W-:Y:S01]  /*12a10*/  FFMA.FTZ R105, R35, UR4, -R105 ;  /* 0x0000000423697c23 */ /* 0x000fe20008010869 */
[----:B------:R-:W-:Y:S01]  /*12a20*/  FFMA.FTZ R99, R33, UR4, -R99 ;  /* 0x0000000421637c23 */ /* 0x000fe20008010863 */
[----:B------:R-:W-:Y:S03]  /*12a30*/  LDSM.16.MT88.4 R16, [R112+0x6400] ;  /* 0x006400007010783b */ /* 0x000fe60000004200 */
[----:B------:R-:W3:Y:S01]  /*12a40*/  MUFU.EX2 R89, R89 ;  /* 0x0000005900597308 */ /* 0x000ee20000000800 */
[----:B------:R-:W-:Y:S01]  /*12a50*/  FFMA.FTZ R104, R87, R136, R104 ;  /* 0x0000008857687223 */ /* 0x000fe20000010068 */
[----:B------:R-:W-:Y:S01]  /*12a60*/  FADD.FTZ R98, R98, R101 ;  /* 0x0000006562627221 */ /* 0x000fe20000010000 */
[----:B------:R-:W-:Y:S02]  /*12a70*/  MOV R130, R92 ;  /* 0x0000005c00827202 */ /* 0x000fe40000000f00 */
[----:B------:R-:W-:Y:S01]  /*12a80*/  FADD.FTZ R97, R97, R104 ;  /* 0x0000006861617221 */ /* 0x000fe20000010000 */
[----:B------:R-:W-:Y:S01]  /*12a90*/  FADD.FTZ R95, R95, R98 ;  /* 0x000000625f5f7221 */ /* 0x000fe20000010000 */
[----:B-1----:R-:W-:Y:S03]  /*12aa0*/  LDSM.16.MT88.4 R24, [R114+0x7c00] ;  /* 0x007c00007218783b */ /* 0x002fe60000004200 */
[----:B------:R-:W1:Y:S01]  /*12ab0*/  MUFU.EX2 R90, R90 ;  /* 0x0000005a005a7308 */ /* 0x000e620000000800 */
[----:B------:R-:W-:Y:S01]  /*12ac0*/  FADD.FTZ R86, R96, R97 ;  /* 0x0000006160567221 */ /* 0x000fe20000010000 */
[----:B------:R-:W-:Y:S01]  /*12ad0*/  FADD.FTZ R94, R94, R95 ;  /* 0x0000005f5e5e7221 */ /* 0x000fe20000010000 */
[----:B------:R-:W-:Y:S02]  /*12ae0*/  MOV R87, R2 ;  /* 0x0000000200577202 */ /* 0x000fe40000000f00 */
[----:B------:R-:W-:Y:S05]  /*12af0*/  FADD.FTZ R86, R93, R86 ;  /* 0x000000565d567221 */ /* 0x000fea0000010000 */
[----:B------:R-:W4:Y:S01]  /*12b00*/  MUFU.EX2 R91, R91 ;  /* 0x0000005b005b7308 */ /* 0x000f220000000800 */
[----:B---3--:R-:W-:Y:S09]  /*12b10*/  F2FP.F16.F32.PACK_AB R15, R89, R88 ;  /* 0x00000058590f723e */ /* 0x008ff200000000ff */
[----:B------:R-:W-:Y:S01]  /*12b20*/  MUFU.EX2 R103, R103 ;  /* 0x0000006700677308 */ /* 0x000fe20000000800 */
[C---:B-1----:R-:W-:Y:S01]  /*12b30*/  F2FP.F16.F32.PACK_AB R13, R90.reuse, R107 ;  /* 0x0000006b5a0d723e */ /* 0x042fe200000000ff */
[----:B------:R-:W-:Y:S04]  /*12b40*/  FADD.FTZ R107, R107, R94 ;  /* 0x0000005e6b6b7221 */ /* 0x000fe80000010000 */
[----:B------:R-:W-:Y:S01]  /*12b50*/  FADD.FTZ R107, R90, R107 ;  /* 0x0000006b5a6b7221 */ /* 0x000fe20000010000 */
[C---:B--2---:R-:W-:Y:S03]  /*12b60*/  HMMA.16816.F32 R44, R80.reuse, R76, R44 ;  /* 0x0000004c502c723c */ /* 0x044fe6000000182c */
[----:B------:R-:W1:Y:S01]  /*12b70*/  MUFU.EX2 R100, R100 ;  /* 0x0000006400647308 */ /* 0x000e620000000800 */
[----:B----4-:R-:W-:Y:S01]  /*12b80*/  F2FP.F16.F32.PACK_AB R12, R102, R91 ;  /* 0x0000005b660c723e */ /* 0x010fe200000000ff */
[----:B------:R-:W-:Y:S01]  /*12b90*/  FADD.FTZ R91, R91, R86 ;  /* 0x000000565b5b7221 */ /* 0x000fe20000010000 */
[----:B------:R-:W-:Y:S01]  /*12ba0*/  FADD.FTZ R88, R88, R107 ;  /* 0x0000006b58587221 */ /* 0x000fe20000010000 */
[C---:B------:R-:W-:Y:S01]  /*12bb0*/  HMMA.16816.F32 R48, R80.reuse, R78, R48 ;  /* 0x0000004e5030723c */ /* 0x040fe20000001830 */
[----:B------:R-:W2:Y:S05]  /*12bc0*/  LDSM.16.MT88.4 R76, [R112+0x7000] ;  /* 0x00700000704c783b */ /* 0x000eaa0000004200 */
[----:B------:R-:W-:Y:S01]  /*12bd0*/  MUFU.EX2 R111, R111 ;  /* 0x0000006f006f7308 */ /* 0x000fe20000000800 */
[----:B------:R-:W-:Y:S01]  /*12be0*/  FADD.FTZ R102, R102, R91 ;  /* 0x0000005b66667221 */ /* 0x000fe20000010000 */
[----:B------:R-:W-:Y:S03]  /*12bf0*/  FADD.FTZ R88, R89, R88 ;  /* 0x0000005859587221 */ /* 0x000fe60000010000 */
[----:B------:R-:W-:Y:S05]  /*12c00*/  MOV R89, R0 ;  /* 0x0000000000597202 */ /* 0x000fea0000000f00 */
[----:B------:R-:W3:Y:S01]  /*12c10*/  MUFU.EX2 R108, R108 ;  /* 0x0000006c006c7308 */ /* 0x000ee20000000800 */
[C---:B-1----:R-:W-:Y:S01]  /*12c20*/  F2FP.F16.F32.PACK_AB R14, R100.reuse, R103 ;  /* 0x00000067640e723e */ /* 0x042fe200000000ff */
[----:B------:R-:W-:Y:S04]  /*12c30*/  FADD.FTZ R103, R103, R102 ;  /* 0x0000006667677221 */ /* 0x000fe80000010000 */
[----:B------:R-:W-:Y:S04]  /*12c40*/  FADD.FTZ R103, R100, R103 ;  /* 0x0000006764677221 */ /* 0x000fe80000010000 */
[----:B------:R-:W-:Y:S10]  /*12c50*/  MUFU.EX2 R106, R106 ;  /* 0x0000006a006a7308 */ /* 0x000ff40000000800 */
[----:B------:R-:W1:Y:S10]  /*12c60*/  MUFU.EX2 R109, R109 ;  /* 0x0000006d006d7308 */ /* 0x000e740000000800 */
[----:B------:R-:W-:Y:S01]  /*12c70*/  MUFU.EX2 R110, R110 ;  /* 0x0000006e006e7308 */ /* 0x000fe20000000800 */
[C---:B--2---:R-:W-:Y:S09]  /*12c80*/  HMMA.16816.F32 R52, R80.reuse, R76, R52 ;  /* 0x0000004c5034723c */ /* 0x044ff20000001834 */
[----:B------:R-:W2:Y:S01]  /*12c90*/  MUFU.EX2 R139, R139 ;  /* 0x0000008b008b7308 */ /* 0x000ea20000000800 */
[C---:B------:R-:W-:Y:S01]  /*12ca0*/  HMMA.16816.F32 R56, R80.reuse, R78, R56 ;  /* 0x0000004e5038723c */ /* 0x040fe20000001838 */
[----:B------:R-:W4:Y:S08]  /*12cb0*/  LDSM.16.MT88.4 R76, [R114+0x8000] ;  /* 0x00800000724c783b */ /* 0x000f300000004200 */
[----:B------:R-:W-:Y:S10]  /*12cc0*/  MUFU.EX2 R138, R138 ;  /* 0x0000008a008a7308 */ /* 0x000ff40000000800 */
[----:B------:R-:W5:Y:S10]  /*12cd0*/  MUFU.EX2 R137, R137 ;  /* 0x0000008900897308 */ /* 0x000f740000000800 */
[----:B------:R-:W5:Y:S10]  /*12ce0*/  MUFU.EX2 R31, R31 ;  /* 0x0000001f001f7308 */ /* 0x000f740000000800 */
[----:B------:R-:W-:Y:S10]  /*12cf0*/  MUFU.EX2 R30, R30 ;  /* 0x0000001e001e7308 */ /* 0x000ff40000000800 */
[----:B------:R-:W5:Y:S01]  /*12d00*/  MUFU.EX2 R105, R105 ;  /* 0x0000006900697308 */ /* 0x000f620000000800 */
[C---:B----4-:R-:W-:Y:S09]  /*12d10*/  HMMA.16816.F32 R60, R80.reuse, R76, R60 ;  /* 0x0000004c503c723c */ /* 0x050ff2000000183c */
[----:B------:R-:W4:Y:S01]  /*12d20*/  MUFU.EX2 R29, R29 ;  /* 0x0000001d001d7308 */ /* 0x000f220000000800 */
[C---:B------:R-:W-:Y:S01]  /*12d30*/  HMMA.16816.F32 R64, R80.reuse, R78, R64 ;  /* 0x0000004e5040723c */ /* 0x040fe20000001840 */
[----:B------:R-:W3:Y:S08]  /*12d40*/  LDSM.16.MT88.4 R76, [R112+0x8000] ;  /* 0x00800000704c783b */ /* 0x000ef00000004200 */
[----:B------:R-:W-:Y:S10]  /*12d50*/  MUFU.EX2 R28, R28 ;  /* 0x0000001c001c7308 */ /* 0x000ff40000000800 */
[----:B------:R-:W4:Y:S01]  /*12d60*/  MUFU.EX2 R99, R99 ;  /* 0x0000006300637308 */ /* 0x000f220000000800 */
[C---:B---3--:R-:W-:Y:S06]  /*12d70*/  HMMA.16816.F32 R68, R80.reuse, R76, R68 ;  /* 0x0000004c5044723c */ /* 0x048fec0000001844 */
[----:B------:R-:W-:Y:S01]  /*12d80*/  HMMA.16816.F32 R72, R80, R78, R72 ;  /* 0x0000004e5048723c */ /* 0x000fe20000001848 */
[----:B------:R-:W3:Y:S05]  /*12d90*/  LDSM.16.MT88.4 R76, [R114+0x6400] ;  /* 0x00640000724c783b */ /* 0x000eea0000004200 */
[C---:B---3--:R-:W-:Y:S06]  /*12da0*/  HMMA.16816.F32 R4, R12.reuse, R76, R4 ;  /* 0x0000004c0c04723c */ /* 0x048fec0000001804 */
[C---:B------:R-:W-:Y:S01]  /*12db0*/  HMMA.16816.F32 R8, R12.reuse, R78, R8 ;  /* 0x0000004e0c08723c */ /* 0x040fe20000001808 */
[----:B------:R-:W-:Y:S05]  /*12dc0*/  LDSM.16.MT88.4 R76, [R114+0x6c00] ;  /* 0x006c0000724c783b */ /* 0x000fea0000004200 */
[C---:B------:R-:W-:Y:S06]  /*12dd0*/  HMMA.16816.F32 R36, R12.reuse, R16, R36 ;  /* 0x000000100c24723c */ /* 0x040fec0000001824 */
        /* <DEDUP_REMOVED lines=14> */
[C---:B------:R-:W-:Y:S01]  /*12ec0*/  F2FP.F16.F32.PACK_AB R13, R108.reuse, R111 ;  /* 0x0000006f6c0d723e */ /* 0x040fe200000000ff */
[----:B------:R-:W-:Y:S03]  /*12ed0*/  FADD.FTZ R111, R111, R88 ;  /* 0x000000586f6f7221 */ /* 0x000fe60000010000 */
[----:B-1----:R-:W-:Y:S01]  /*12ee0*/  F2FP.F16.F32.PACK_AB R15, R109, R106 ;  /* 0x0000006a6d0f723e */ /* 0x002fe200000000ff */
[----:B------:R-:W-:Y:S01]  /*12ef0*/  FADD.FTZ R111, R108, R111 ;  /* 0x0000006f6c6f7221 */ /* 0x000fe20000010000 */
[----:B--2---:R-:W-:Y:S01]  /*12f00*/  F2FP.F16.F32.PACK_AB R12, R139, R110 ;  /* 0x0000006e8b0c723e */ /* 0x004fe200000000ff */
[----:B------:R-:W-:Y:S01]  /*12f10*/  FADD.FTZ R110, R110, R103 ;  /* 0x000000676e6e7221 */ /* 0x000fe20000010000 */
[----:B-----5:R-:W-:Y:S01]  /*12f20*/  F2FP.F16.F32.PACK_AB R14, R137, R138 ;  /* 0x0000008a890e723e */ /* 0x020fe200000000ff */
[----:B------:R-:W-:Y:S02]  /*12f30*/  FADD.FTZ R106, R106, R111 ;  /* 0x0000006f6a6a7221 */ /* 0x000fe40000010000 */
[----:B------:R-:W-:Y:S02]  /*12f40*/  FADD.FTZ R139, R139, R110 ;  /* 0x0000006e8b8b7221 */ /* 0x000fe40000010000 */
[----:B------:R-:W-:Y:S02]  /*12f50*/  FADD.FTZ R109, R109, R106 ;  /* 0x0000006a6d6d7221 */ /* 0x000fe40000010000 */
[----:B------:R-:W-:Y:S04]  /*12f60*/  FADD.FTZ R138, R138, R139 ;  /* 0x0000008b8a8a7221 */ /* 0x000fe80000010000 */
[----:B------:R-:W-:Y:S01]  /*12f70*/  FADD.FTZ R137, R137, R138 ;  /* 0x0000008a89897221 */ /* 0x000fe20000010000 */
[----:B------:R-:W-:Y:S01]  /*12f80*/  MOV R138, R134 ;  /* 0x00000086008a7202 */ /* 0x000fe20000000f00 */
[C---:B---3--:R-:W-:Y:S06]  /*12f90*/  HMMA.16816.F32 R4, R12.reuse, R16, R4 ;  /* 0x000000100c04723c */ /* 0x048fec0000001804 */
        /* <DEDUP_REMOVED lines=27> */
[----:B------:R-:W-:Y:S02]  /*13150*/  FADD.FTZ R133, R105, R30 ;  /* 0x0000001e69857221 */ /* 0x000fe40000010000 */
[C---:B------:R-:W-:Y:S01]  /*13160*/  HMMA.16816.F32 R80, R12.reuse, R76, R4 ;  /* 0x0000004c0c50723c */ /* 0x040fe20000001804 */
[----:B------:R-:W3:Y:S02]  /*13170*/  LDSM.16.MT88.4 R4, [R114+0x8c00] ;  /* 0x008c00007204783b */ /* 0x000ee40000004200 */
[----:B------:R-:W-:Y:S03]  /*13180*/  FADD.FTZ R28, R28, R29 ;  /* 0x0000001d1c1c7221 */ /* 0x000fe60000010000 */
[C---:B------:R-:W-:Y:S03]  /*13190*/  HMMA.16816.F32 R76, R12.reuse, R78, R8 ;  /* 0x0000004e0c4c723c */ /* 0x040fe60000001808 */
[----:B------:R-:W4:Y:S02]  /*131a0*/  LDSM.16.MT88.4 R8, [R112+0x8c00] ;  /* 0x008c00007008783b */ /* 0x000f240000004200 */
[----:B------:R-:W-:Y:S01]  /*131b0*/  FADD.FTZ R136, R99, R28 ;  /* 0x0000001c63887221 */ /* 0x000fe20000010000 */
[C---:B-1----:R-:W-:Y:S06]  /*131c0*/  HMMA.16816.F32 R36, R12.reuse, R16, R36 ;  /* 0x000000100c24723c */ /* 0x042fec0000001824 */
[C---:B------:R-:W-:Y:S06]  /*131d0*/  HMMA.16816.F32 R40, R12.reuse, R18, R40 ;  /* 0x000000120c28723c */ /* 0x040fec0000001828 */
[C---:B------:R-:W-:Y:S06]  /*131e0*/  HMMA.16816.F32 R44, R12.reuse, R24, R44 ;  /* 0x000000180c2c723c */ /* 0x040fec000000182c */
        /* <DEDUP_REMOVED lines=10> */
.L_x_5418:
        /* <DEDUP_REMOVED lines=8> */
[----:B---3--:R-:W-:-:S03]  /*13310*/  FADD.FTZ R7, R7, R136 ;  /* 0x0000008807077221 */ /* 0x008fc60000010000 */
[----:B------:R-:W1:Y:S04]  /*13320*/  SHFL.BFLY PT, R3, R8, 0x1, 0x1f ;  /* 0x0c201f0008037f89 */ /* 0x000e6800000e0000 */
[----:B------:R-:W2:Y:S01]  /*13330*/  SHFL.BFLY PT, R4, R7, 0x1, 0x1f ;  /* 0x0c201f0007047f89 */ /* 0x000ea200000e0000 */
[----:B-1----:R-:W-:Y:S02]  /*13340*/  FADD.FTZ R3, R8, R3 ;  /* 0x0000000308037221 */ /* 0x002fe40000010000 */
[----:B------:R-:W1:Y:S01]  /*13350*/  S2R R8, SR_TID.X ;  /* 0x0000000000087919 */ /* 0x000e620000002100 */
[----:B--2---:R-:W-:Y:S01]  /*13360*/  FADD.FTZ R4, R7, R4 ;  /* 0x0000000407047221 */ /* 0x004fe20000010000 */
[----:B------:R-:W-:Y:S02]  /*13370*/  SHF.R.S32.HI R7, RZ, 0x1f, R120 ;  /* 0x0000001fff077819 */ /* 0x000fe40000011478 */
[----:B------:R-:W-:-:S02]  /*13380*/  FSETP.NE.FTZ.AND P2, PT, R3, RZ, PT ;  /* 0x000000ff0300720b */ /* 0x000fc40003f55000 */
[----:B------:R-:W-:Y:S02]  /*13390*/  LEA.HI R7, R7, R120, RZ, 0x3 ;  /* 0x0000007807077211 */ /* 0x000fe400078f18ff */
[----:B------:R-:W-:Y:S02]  /*133a0*/  FSETP.NE.FTZ.AND P3, PT, R4, RZ, PT ;  /* 0x000000ff0400720b */ /* 0x000fe40003f75000 */
[----:B------:R-:W-:-:S04]  /*133b0*/  LOP3.LUT R7, R7, 0xfffffff8, RZ, 0xc0, !PT ;  /* 0xfffffff807077812 */ /* 0x000fc800078ec0ff */
[----:B------:R-:W-:-:S03]  /*133c0*/  IADD3 R7, R120, -R7, RZ ;  /* 0x8000000778077210 */ /* 0x000fc60007ffe0ff */
[----:B------:R-:W2:Y:S01]  /*133d0*/  @P2 MUFU.RCP R6, R3 ;  /* 0x0000000300062308 */ /* 0x000ea20000001000 */
[----:B------:R-:W-:Y:S01]  /*133e0*/  LEA.HI R9, R7, R7, RZ, 0x1 ;  /* 0x0000000707097211 */ /* 0x000fe200078f08ff */
[----:B------:R-:W3:Y:S03]  /*133f0*/  @P2 LDC R19, c[0x0][0x2e8] ;  /* 0x0000ba00ff132b82 */ /* 0x000ee60000000800 */
[----:B------:R-:W-:Y:S02]  /*13400*/  LOP3.LUT R10, R9, 0x3fffffe, RZ, 0xc0, !PT ;  /* 0x03fffffe090a7812 */ /* 0x000fe400078ec0ff */
[----:B------:R-:W-:Y:S01]  /*13410*/  SHF.R.S32.HI R9, RZ, 0x1, R9 ;  /* 0x00000001ff097819 */ /* 0x000fe20000011409 */
[----:B------:R-:W4:Y:S02]  /*13420*/  @P3 MUFU.RCP R5, R4 ;  /* 0x0000000400053308 */ /* 0x000f240000001000 */
[----:B------:R-:W-:Y:S01]  /*13430*/  IMAD.IADD R10, R7, 0x1, -R10 ;  /* 0x00000001070a7824 */ /* 0x000fe200078e0a0a */
[C---:B------:R-:W-:Y:S01]  /*13440*/  LOP3.LUT P0, RZ, R9.reuse, 0x2, RZ, 0xc0, !PT ;  /* 0x0000000209ff7812 */ /* 0x040fe2000780c0ff */
[C---:B------:R-:W-:Y:S01]  /*13450*/  IMAD.SHL.U32 R14, R9.reuse, 0x40, RZ ;  /* 0x00000040090e7824 */ /* 0x040fe200078e00ff */
[----:B------:R-:W-:Y:S01]  /*13460*/  LOP3.LUT R9, R9, 0x1, RZ, 0xc0, !PT ;  /* 0x0000000109097812 */ /* 0x000fe200078ec0ff */
[----:B------:R-:W5:Y:S01]  /*13470*/  @P3 LDC R21, c[0x0][0x2e8] ;  /* 0x0000ba00ff153b82 */ /* 0x000f620000000800 */
[----:B-1----:R-:W-:Y:S01]  /*13480*/  SHF.R.S32.HI R7, RZ, 0x1f, R8 ;  /* 0x0000001fff077819 */ /* 0x002fe20000011408 */
[----:B------:R-:W-:Y:S01]  /*13490*/  @P3 MUFU.LG2 R4, R4 ;  /* 0x0000000400043308 */ /* 0x000fe20000000c00 */
[----:B------:R-:W-:Y:S01]  /*134a0*/  LOP3.LUT R14, R14, 0xc0, RZ, 0xc0, !PT ;  /* 0x000000c00e0e7812 */ /* 0x000fe200078ec0ff */
[C---:B--2---:R-:W-:Y:S01]  /*134b0*/  FMUL.FTZ R83, R6.reuse, R83 ;  /* 0x0000005306537220 */ /* 0x044fe20000410000 */
[C---:B------:R-:W-:Y:S01]  /*134c0*/  LEA.HI R11, R7.reuse, R8, RZ, 0x2 ;  /* 0x00000008070b7211 */ /* 0x040fe200078f10ff */
[C---:B------:R-:W-:Y:S01]  /*134d0*/  FMUL.FTZ R82, R6.reuse, R82 ;  /* 0x0000005206527220 */ /* 0x040fe20000410000 */
[----:B------:R-:W-:Y:S01]  /*134e0*/  LEA.HI R7, R7, R8, RZ, 0x5 ;  /* 0x0000000807077211 */ /* 0x000fe200078f28ff */
[C---:B------:R-:W-:Y:S01]  /*134f0*/  FMUL.FTZ R79, R6.reuse, R79 ;  /* 0x0000004f064f7220 */ /* 0x040fe20000410000 */
[----:B------:R-:W-:Y:S01]  /*13500*/  LOP3.LUT R11, R11, 0xfffffffc, RZ, 0xc0, !PT ;  /* 0xfffffffc0b0b7812 */ /* 0x000fe200078ec0ff */
[----:B------:R-:W-:Y:S01]  /*13510*/  FMUL.FTZ R78, R6, R78 ;  /* 0x0000004e064e7220 */ /* 0x000fe20000410000 */
[----:B------:R-:W-:Y:S01]  /*13520*/  SHF.R.S32.HI R12, RZ, 0x5, R7 ;  /* 0x00000005ff0c7819 */ /* 0x000fe20000011407 */
[----:B----4-:R-:W-:Y:S01]  /*13530*/  FMUL.FTZ R80, R5, R80 ;  /* 0x0000005005507220 */ /* 0x010fe20000410000 */
[----:B------:R-:W-:Y:S01]  /*13540*/  IADD3 R11, -R11, R8, RZ ;  /* 0x000000080b0b7210 */ /* 0x000fe20007ffe1ff */
[----:B------:R-:W-:Y:S01]  /*13550*/  FMUL.FTZ R81, R5, R81 ;  /* 0x0000005105517220 */ /* 0x000fe20000410000 */
[----:B------:R-:W-:Y:S01]  /*13560*/  ISETP.NE.U32.AND P1, PT, R9, 0x1, PT ;  /* 0x000000010900780c */ /* 0x000fe20003f25070 */
[C---:B------:R-:W-:Y:S01]  /*13570*/  FMUL.FTZ R76, R5.reuse, R76 ;  /* 0x0000004c054c7220 */ /* 0x040fe20000410000 */
[----:B------:R-:W-:Y:S01]  /*13580*/  LEA R13, R12, R11, 0x8 ;  /* 0x0000000b0c0d7211 */ /* 0x000fe200078e40ff */
[C---:B------:R-:W-:Y:S01]  /*13590*/  FMUL.FTZ R77, R5.reuse, R77 ;  /* 0x0000004d054d7220 */ /* 0x040fe20000410000 */
[C---:B------:R-:W-:Y:S01]  /*135a0*/  FMUL.FTZ R36, R5.reuse, R36 ;  /* 0x0000002405247220 */ /* 0x040fe20000410000 */
[C---:B------:R-:W-:Y:S01]  /*135b0*/  FMUL.FTZ R37, R5.reuse, R37 ;  /* 0x0000002505257220 */ /* 0x040fe20000410000 */
[----:B------:R-:W-:Y:S01]  /*135c0*/  LEA R10, R10, R13, 0x4 ;  /* 0x0000000d0a0a7211 */ /* 0x000fe200078e20ff */
[----:B------:R-:W-:Y:S01]  /*135d0*/  FMUL.FTZ R39, R6, R39 ;  /* 0x0000002706277220 */ /* 0x000fe20000410000 */
[----:B------:R-:W-:Y:S01]  /*135e0*/  LEA.HI R13, R14, R14, RZ, 0x1d ;  /* 0x0000000e0e0d7211 */ /* 0x000fe200078fe8ff */
[----:B------:R-:W-:Y:S01]  /*135f0*/  FMUL.FTZ R38, R6, R38 ;  /* 0x0000002606267220 */ /* 0x000fe20000410000 */
[C---:B------:R-:W-:Y:S01]  /*13600*/  FMUL.FTZ R40, R5.reuse, R40 ;  /* 0x0000002805287220 */ /* 0x040fe20000410000 */
[C---:B------:R-:W-:Y:S01]  /*13610*/  FMUL.FTZ R41, R5.reuse, R41 ;  /* 0x0000002905297220 */ /* 0x040fe20000410000 */
[----:B------:R-:W-:Y:S01]  /*13620*/  LEA R10, R10, R13, 0x1 ;  /* 0x0000000d0a0a7211 */ /* 0x000fe200078e08ff */
[C---:B------:R-:W-:Y:S01]  /*13630*/  FMUL.FTZ R43, R6.reuse, R43 ;  /* 0x0000002b062b7220 */ /* 0x040fe20000410000 */
[----:B------:R-:W-:Y:S01]  /*13640*/  FMUL.FTZ R42, R6, R42 ;  /* 0x0000002a062a7220 */ /* 0x000fe20000410000 */
[----:B------:R-:W-:Y:S01]  /*13650*/  FMUL.FTZ R44, R5, R44 ;  /* 0x0000002c052c7220 */ /* 0x000fe20000410000 */
[----:B------:R-:W-:Y:S01]  /*13660*/  LEA R9, R10, UR4, 0x1 ;  /* 0x000000040a097c11 */ /* 0x000fe2000f8e08ff */
[----:B------:R-:W-:-:S02]  /*13670*/  IMAD.MOV.U32 R10, RZ, RZ, 0x20 ;  /* 0x00000020ff0a7424 */ /* 0x000fc400078e00ff */
[----:B------:R-:W-:Y:S01]  /*13680*/  FMUL.FTZ R45, R5, R45 ;  /* 0x0000002d052d7220 */ /* 0x000fe20000410000 */
[C---:B------:R-:W-:Y:S01]  /*13690*/  FMUL.FTZ R47, R6.reuse, R47 ;  /* 0x0000002f062f7220 */ /* 0x040fe20000410000 */
[----:B------:R-:W-:Y:S01]  /*136a0*/  IADD3 R13, R9, -0x10, RZ ;  /* 0xfffffff0090d7810 */ /* 0x000fe20007ffe0ff */
[----:B------:R-:W-:Y:S01]  /*136b0*/  FMUL.FTZ R46, R6, R46 ;  /* 0x0000002e062e7220 */ /* 0x000fe20000410000 */
[----:B------:R-:W-:Y:S01]  /*136c0*/  SEL R10, R10, 0xffffffe0, !P0 ;  /* 0xffffffe00a0a7807 */ /* 0x000fe20004000000 */
[----:B------:R-:W-:Y:S01]  /*136d0*/  FMUL.FTZ R48, R5, R48 ;  /* 0x0000003005307220 */ /* 0x000fe20000410000 */
[----:B------:R-:W-:Y:S01]  /*136e0*/  @P1 IADD3 R13, R9, 0x10, RZ ;  /* 0x00000010090d1810 */ /* 0x000fe20007ffe0ff */
        /* <DEDUP_REMOVED lines=23> */
[----:B------:R-:W-:Y:S01]  /*13860*/  IMAD.IADD R17, R10, 0x1, R13 ;  /* 0x000000010a117824 */ /* 0x000fe200078e020d */
[----:B------:R-:W-:Y:S01]  /*13870*/  F2FP.F16.F32.PACK_AB R42, R43, R42 ;  /* 0x0000002a2b2a723e */ /* 0x000fe200000000ff */
        /* <DEDUP_REMOVED lines=26> */
[----:B------:R-:W-:Y:S01]  /*13a20*/  FMUL.FTZ R72, R5, R72 ;  /* 0x0000004805487220 */ /* 0x000fe20000410000 */
[----:B------:R-:W-:Y:S01]  /*13a30*/  F2FP.F16.F32.PACK_AB R64, R65, R64 ;  /* 0x000000404140723e */ /* 0x000fe200000000ff */
[----:B------:R-:W-:Y:S01]  /*13a40*/  STS [R15], R36 ;  /* 0x000000240f007388 */ /* 0x000fe20000000800 */
[----:B------:R-:W-:Y:S01]  /*13a50*/  F2FP.F16.F32.PACK_AB R66, R67, R66 ;  /* 0x000000424342723e */ /* 0x000fe200000000ff */
[----:B------:R-:W-:Y:S01]  /*13a60*/  FMUL.FTZ R5, R5, R73 ;  /* 0x0000004905057220 */ /* 0x000fe20000410000 */
[----:B------:R-:W-:Y:S01]  /*13a70*/  F2FP.F16.F32.PACK_AB R68, R69, R68 ;  /* 0x000000444544723e */ /* 0x000fe200000000ff */
[----:B------:R-:W-:Y:S01]  /*13a80*/  STS [R15+0x200], R38 ;  /* 0x000200260f007388 */ /* 0x000fe20000000800 */
[----:B------:R-:W-:-:S02]  /*13a90*/  F2FP.F16.F32.PACK_AB R70, R71, R70 ;  /* 0x000000464746723e */ /* 0x000fc400000000ff */
[----:B------:R-:W-:Y:S01]  /*13aa0*/  F2FP.F16.F32.PACK_AB R6, R75, R6 ;  /* 0x000000064b06723e */ /* 0x000fe200000000ff */
[----:B------:R-:W-:Y:S01]  /*13ab0*/  STS [R17], R40 ;  /* 0x0000002811007388 */ /* 0x000fe20000000800 */
[----:B------:R-:W-:Y:S01]  /*13ac0*/  ISETP.NE.AND P0, PT, RZ, UR4, PT ;  /* 0x00000004ff007c0c */ /* 0x000fe2000bf05270 */
[----:B-1----:R-:W-:Y:S01]  /*13ad0*/  @P2 FMUL.FTZ R3, R3, 0.69314718246459960938 ;  /* 0x3f31721803032820 */ /* 0x002fe20000410000 */
[----:B------:R-:W-:Y:S01]  /*13ae0*/  SHF.R.S32.HI R23, RZ, 0x1f, R12 ;  /* 0x0000001fff177819 */ /* 0x000fe2000001140c */
[----:B------:R-:W-:Y:S01]  /*13af0*/  STS [R17+0x200], R42 ;  /* 0x0002002a11007388 */ /* 0x000fe20000000800 */
[----:B------:R-:W-:Y:S02]  /*13b00*/  F2FP.F16.F32.PACK_AB R5, R5, R72 ;  /* 0x000000480505723e */ /* 0x000fe400000000ff */
[----:B------:R-:W-:Y:S01]  /*13b10*/  LEA.HI R14, R23, R12, RZ, 0x2 ;  /* 0x0000000c170e7211 */ /* 0x000fe200078f10ff */
[----:B------:R-:W-:Y:S01]  /*13b20*/  STS [R9+0x1000], R44 ;  /* 0x0010002c09007388 */ /* 0x000fe20000000800 */
[----:B------:R-:W-:Y:S01]  /*13b30*/  @P3 FMUL.FTZ R23, R4, 0.69314718246459960938 ;  /* 0x3f31721804173820 */ /* 0x000fe20000410000 */
[----:B------:R-:W-:Y:S01]  /*13b40*/  MOV R10, 0x7f800000 ;  /* 0x7f800000000a7802 */ /* 0x000fe20000000f00 */
[----:B---3--:R-:W-:Y:S01]  /*13b50*/  @P2 FFMA.FTZ R10, R0, R19, R3 ;  /* 0x00000013000a2223 */ /* 0x008fe20000010003 */
        /* <DEDUP_REMOVED lines=15> */
[----:B-1----:R-:W-:Y:S01]  /*13c50*/  MOV R9, 0x7f800000 ;  /* 0x7f80000000097802 */ /* 0x002fe20000000f00 */
[----:B-----5:R-:W-:Y:S01]  /*13c60*/  @P3 FFMA.FTZ R9, R2, R21, R23 ;  /* 0x0000001502093223 */ /* 0x020fe20000010017 */
[----:B--2---:R-:W-:-:S04]  /*13c70*/  LOP3.LUT R13, R14, 0xfffffffc, RZ, 0xc0, !PT ;  /* 0xfffffffc0e0d7812 */ /* 0x004fc800078ec0ff */
[----:B---3--:R-:W-:Y:S01]  /*13c80*/  IADD3 R5, R12, -R13, RZ ;  /* 0x8000000d0c057210 */ /* 0x008fe20007ffe0ff */
        /* <DEDUP_REMOVED lines=10> */
.L_x_5423:
[----:B------:R-:W1:Y:S01]  /*13d30*/  S2R R16, SR_CTAID.Z ;  /* 0x0000000000107919 */ /* 0x000e620000002700 */
[----:B------:R-:W1:Y:S01]  /*13d40*/  LDC R2, c[0x0][0x270] ;  /* 0x00009c00ff027b82 */ /* 0x000e620000000800 */
[----:B------:R-:W1:Y:S07]  /*13d50*/  S2R R17, SR_CTAID.Y ;  /* 0x0000000000117919 */ /* 0x000e6e0000002600 */
[----:B------:R-:W2:Y:S01]  /*13d60*/  LDC R0, c[0x0][0x2c4] ;  /* 0x0000b100ff007b82 */ /* 0x000ea20000000800 */
[----:B-1----:R-:W-:-:S04]  /*13d70*/  IMAD R3, R17, R2, R16 ;  /* 0x0000000211037224 */ /* 0x002fc800078e0210 */
[----:B--2---:R-:W-:-:S07]  /*13d80*/  IMAD R0, R3, R0, RZ ;  /* 0x0000000003007224 */ /* 0x004fce00078e02ff */
.L_x_5424:
[----:B------:R-:W-:Y:S01]  /*13d90*/  LOP3.LUT R7, R7, 0xffffffe0, RZ, 0xc0, !PT ;  /* 0xffffffe007077812 */ /* 0x000fe200078ec0ff */
[----:B------:R-:W1:Y:S01]  /*13da0*/  LDC.64 R2, c[0x0][0x290] ;  /* 0x0000a400ff027b82 */ /* 0x000e620000000a00 */
[----:B------:R-:W-:Y:S01]  /*13db0*/  BSSY B0, `(.L_x_5425) ;  /* 0x0000014000007945 */ /* 0x000fe20003800000 */
[----:B------:R-:W-:Y:S02]  /*13dc0*/  IMAD R5, R5, 0x10, R128 ;  /* 0x0000001005057824 */ /* 0x000fe400078e0280 */
[----:B------:R-:W-:-:S04]  /*13dd0*/  IMAD.IADD R7, R8, 0x1, -R7 ;  /* 0x0000000108077824 */ /* 0x000fc800078e0a07 */
[----:B------:R-:W-:Y:S01]  /*13de0*/  BAR.SYNC.DEFER_BLOCKING 0x0 ;  /* 0x0000000000007b1d */ /* 0x000fe20000010000 */
[----:B------:R-:W-:-:S13]  /*13df0*/  LOP3.LUT P0, RZ, R7, 0x3, RZ, 0xc0, !PT ;  /* 0x0000000307ff7812 */ /* 0x000fda000780c0ff */
[----:B------:R-:W-:Y:S05]  /*13e00*/  @P0 BRA `(.L_x_5426) ;  /* 0x0000000000380947 */ /* 0x000fea0003800000 */
[----:B------:R-:W2:Y:S01]  /*13e10*/  S2R R7, SR_CTAID.X ;  /* 0x0000000000077919 */ /* 0x000ea20000002500 */
[----:B------:R-:W-:Y:S01]  /*13e20*/  ULDC.64 UR4, c[0x0][0x2b0] ;  /* 0x0000ac0000047ab9 */ /* 0x000fe20000000a00 */
[C---:B--2---:R-:W-:Y:S02]  /*13e30*/  IMAD R4, R7.reuse, 0x40, R0 ;  /* 0x0000004007047824 */ /* 0x044fe400078e0200 */
        /* <DEDUP_REMOVED lines=11> */
.L_x_5426:
[----:B------:R-:W-:Y:S05]  /*13ef0*/  BSYNC B0 ;  /* 0x0000000000007941 */ /* 0x000fea0003800000 */
.L_x_5425:
[----:B------:R-:W3:Y:S01]  /*13f00*/  S2UR UR8, SR_CTAID.X ;  /* 0x00000000000879c3 */ /* 0x000ee20000002500 */
[----:B------:R-:W4:Y:S01]  /*13f10*/  S2R R0, SR_TID.X ;  /* 0x0000000000007919 */ /* 0x000f220000002100 */
[----:B--2---:R-:W-:Y:S01]  /*13f20*/  SHF.R.S32.HI R7, RZ, 0x1f, R17 ;  /* 0x0000001fff077819 */ /* 0x004fe20000011411 */
[----:B------:R-:W-:Y:S01]  /*13f30*/  IMAD.SHL.U32 R6, R11, 0x8, RZ ;  /* 0x000000080b067824 */ /* 0x000fe200078e00ff */
[----:B------:R-:W-:Y:S01]  /*13f40*/  ISETP.NE.AND P0, PT, R119, -0x1, PT ;  /* 0xffffffff7700780c */ /* 0x000fe20003f05270 */
[-C--:B-1----:R-:W-:Y:S01]  /*13f50*/  IMAD.WIDE.U32 R22, R17, R2.reuse, RZ ;  /* 0x0000000211167225 */ /* 0x082fe200078e00ff */
[----:B------:R1:W2:Y:S01]  /*13f60*/  LDS.128 R12, [R127+0x800] ;  /* 0x000800007f0c7984 */ /* 0x0002a20000000c00 */
[----:B------:R-:W-:Y:S01]  /*13f70*/  BSSY B0, `(.L_x_5427) ;  /* 0x0000032000007945 */ /* 0x000fe20003800000 */
[----:B------:R-:W5:Y:S01]  /*13f80*/  LDC.64 R4, c[0x0][0x298] ;  /* 0x0000a600ff047b82 */ /* 0x000f620000000a00 */
[----:B------:R-:W-:Y:S01]  /*13f90*/  IMAD R18, R7, R2, RZ ;  /* 0x0000000207127224 */ /* 0x000fe200078e02ff */
[----:B------:R-:W-:Y:S01]  /*13fa0*/  SHF.R.S32.HI R7, RZ, 0x1f, R6 ;  /* 0x0000001fff077819 */ /* 0x000fe20000011406 */
[----:B------:R-:W-:Y:S01]  /*13fb0*/  VIADD R2, R120, 0x20 ;  /* 0x0000002078027836 */ /* 0x000fe20000000000 */
[----:B------:R1:W1:Y:S01]  /*13fc0*/  LDS.128 R8, [R127+0x1800] ;  /* 0x001800007f087984 */ /* 0x0002620000000c00 */
[----:B------:R-:W-:Y:S01]  /*13fd0*/  IMAD R17, R17, R3, R18 ;  /* 0x0000000311117224 */ /* 0x000fe200078e0212 */
[----:B------:R-:W-:Y:S01]  /*13fe0*/  SHF.R.S32.HI R18, RZ, 0x1f, R16 ;  /* 0x0000001fff127819 */ /* 0x000fe20000011410 */
[----:B---3--:R-:W-:-:S04]  /*13ff0*/  USHF.L.U32 UR8, UR8, 0x6, URZ ;  /* 0x0000000608087899 */ /* 0x008fc8000800063f */
[----:B------:R-:W-:Y:S02]  /*14000*/  USHF.R.S32.HI UR4, URZ, 0x1f, UR8 ;  /* 0x0000001f3f047899 */ /* 0x000fe40008011408 */
[----:B------:R-:W-:Y:S01]  /*14010*/  IADD3 R19, R118, -UR8, RZ ;  /* 0x8000000876137c10 */ /* 0x000fe2000fffe0ff */
[----:B-----5:R-:W-:-:S03]  /*14020*/  IMAD.WIDE.U32 R24, R119, R4, RZ ;  /* 0x0000000477187225 */ /* 0x020fc600078e00ff */
[----:B------:R-:W-:Y:S01]  /*14030*/  ISETP.GE.AND P4, PT, R2, R19, PT ;  /* 0x000000130200720c */ /* 0x000fe20003f86270 */
[----:B------:R-:W-:Y:S01]  /*14040*/  IMAD R20, R119, R5, R25 ;  /* 0x0000000577147224 */ /* 0x000fe200078e0219 */
[----:B------:R-:W-:Y:S01]  /*14050*/  SEL R3, R22, R24, !P0 ;  /* 0x0000001816037207 */ /* 0x000fe20004000000 */
[----:B------:R-:W-:Y:S01]  /*14060*/  IMAD.WIDE.U32 R24, R4, UR8, R6 ;  /* 0x0000000804187c25 */ /* 0x000fe2000f8e0006 */
[----:B------:R-:W-:-:S03]  /*14070*/  @!P0 IADD3 R20, R23, R17, RZ ;  /* 0x0000001117148210 */ /* 0x000fc60007ffe0ff */
[----:B------:R-:W-:Y:S01]  /*14080*/  IMAD R22, R4, UR4, RZ ;  /* 0x0000000404167c24 */ /* 0x000fe2000f8e02ff */
[----:B------:R-:W-:Y:S01]  /*14090*/  IADD3 R28, P0, R3, R24, RZ ;  /* 0x00000018031c7210 */ /* 0x000fe20007f1e0ff */
[----:B------:R-:W-:Y:S01]  /*140a0*/  ULDC.64 UR4, c[0x0][0x2a0] ;  /* 0x0000a80000047ab9 */ /* 0x000fe20000000a00 */
[----:B----4-:R-:W-:Y:S01]  /*140b0*/  SHF.R.S32.HI R3, RZ, 0x1f, R0 ;  /* 0x0000001fff037819 */ /* 0x010fe20000011400 */
[----:B------:R-:W-:-:S03]  /*140c0*/  IMAD R17, R5, UR8, R22 ;  /* 0x0000000805117c24 */ /* 0x000fc6000f8e0216 */
[----:B------:R-:W-:Y:S02]  /*140d0*/  LEA.HI R3, R3, R0, RZ, 0x2 ;  /* 0x0000000003037211 */ /* 0x000fe400078f10ff */
[----:B------:R-:W-:Y:S01]  /*140e0*/  IADD3.X R29, R20, R25, R17, P0, !PT ;  /* 0x00000019141d7210 */ /* 0x000fe200007fe411 */
[----:B------:R-:W-:Y:S01]  /*140f0*/  IMAD R17, R18, UR4, RZ ;  /* 0x0000000412117c24 */ /* 0x000fe2000f8e02ff */
[----:B------:R-:W-:Y:S01]  /*14100*/  ISETP.GE.AND P0, PT, R120, R19, PT ;  /* 0x000000137800720c */ /* 0x000fe20003f06270 */
[----:B------:R3:W4:Y:S01]  /*14110*/  LDS.128 R24, [R127] ;  /* 0x000000007f187984 */ /* 0x0007220000000c00 */
[----:B------:R-:W-:Y:S01]  /*14120*/  SHF.R.S32.HI R3, RZ, 0x2, R3 ;  /* 0x00000002ff037819 */ /* 0x000fe20000011403 */
[C---:B------:R-:W-:Y:S02]  /*14130*/  IMAD R0, R16.reuse, UR5, R17 ;  /* 0x0000000510007c24 */ /* 0x040fe4000f8e0211 */
[----:B------:R-:W-:Y:S01]  /*14140*/  IMAD.WIDE.U32 R28, R16, UR4, R28 ;  /* 0x00000004101c7c25 */ /* 0x000fe2000f8e001c */
[----:B------:R3:W1:Y:S01]  /*14150*/  LDS.128 R20, [R127+0x1000] ;  /* 0x001000007f147984 */ /* 0x0006620000000c00 */
[----:B------:R-:W-:-:S02]  /*14160*/  SHF.R.S32.HI R3, RZ, 0x1f, R3 ;  /* 0x0000001fff037819 */ /* 0x000fc40000011403 */
[----:B------:R-:W-:Y:S01]  /*14170*/  IMAD.IADD R31, R0, 0x1, R29 ;  /* 0x00000001001f7824 */ /* 0x000fe200078e021d */
[----:B------:R3:W1:Y:S03]  /*14180*/  LDS.128 R16, [R127+0x2000] ;  /* 0x002000007f107984 */ /* 0x0006660000000c00 */
[----:B--2---:R-:W-:Y:S05]  /*14190*/  @P0 BRA `(.L_x_5428) ;  /* 0x00000000003c0947 */ /* 0x004fea0003800000 */
        /* <DEDUP_REMOVED lines=13> */
[----:B-1----:R2:W-:Y:S04]  /*14270*/  @!P1 STG.E.128 desc[UR6][R34.64+0x40], R20 ;  /* 0x0000401422009986 */ /* 0x0025e8000c101d06 */
[----:B------:R2:W-:Y:S02]  /*14280*/  @!P0 STG.E.128 desc[UR6][R34.64+0x80], R16 ;  /* 0x0000801022008986 */ /* 0x0005e4000c101d06 */
.L_x_5428:
[----:B------:R-:W-:Y:S05]  /*14290*/  BSYNC B0 ;  /* 0x0000000000007941 */ /* 0x000fea0003800000 */
.L_x_5427:
[----:B-12---:R1:W2:Y:S01]  /*142a0*/  LDS.128 R16, [R127+0x2800] ;  /* 0x002800007f107984 */ /* 0x0062a20000000c00 */
        /* <DEDUP_REMOVED lines=19> */
[----:B--2---:R-:W-:Y:S01]  /*143e0*/  STG.E.128 desc[UR6][R4.64+0x80], R16 ;  /* 0x0000801004007986 */ /* 0x004fe2000c101d06 */
[----:B------:R-:W-:Y:S05]  /*143f0*/  EXIT ;  /* 0x000000000000794d */ /* 0x000fea0003800000 */
.L_x_5429:
        /* <DEDUP_REMOVED lines=16> */
.L_x_6296:


//--------------------- .text._ZN5flash24flash_fwd_splitkv_kernelI23Flash_fwd_kernel_traitsILi96ELi64ELi64ELi4ELb0ELb0EN7cutlass6half_tE19Flash_kernel_traitsILi96ELi64ELi64ELi4ES3_EELb1ELb0ELb1ELb0ELb0ELb1ELb0ELb1EEEvNS_16Flash_fwd_paramsE --------------------------
	.section	.text._ZN5flash24flash_fwd_splitkv_kernelI23Flash_fwd_kernel_traitsILi96ELi64ELi64ELi4ELb0ELb0EN7cutlass6half_tE19Flash_kernel_traitsILi96ELi64ELi64ELi4ES3_EELb1ELb0ELb1ELb0ELb0ELb1ELb0ELb1EEEvNS_16Flash_fwd_paramsE,"ax",@progbits
	.align	128
        .global         _ZN5flash24flash_fwd_splitkv_kernelI23Flash_fwd_kernel_traitsILi96ELi64ELi64ELi4ELb0ELb0EN7cutlass6half_tE19Flash_kernel_traitsILi96ELi64ELi64ELi4ES3_EELb1ELb0ELb1ELb0ELb0ELb1ELb0ELb1EEEvNS_16Flash_fwd_paramsE
        .type           _ZN5flash24flash_fwd_splitkv_kernelI23Flash_fwd_kernel_traitsILi96ELi64ELi64ELi4ELb0ELb0EN7cutlass6half_tE19Flash_kernel_traitsILi96ELi64ELi64ELi4ES3_EELb1ELb0ELb1ELb0ELb0ELb1ELb0ELb1EEEvNS_16Flash_fwd_paramsE,@function
        .size           _ZN5flash24flash_fwd_splitkv_kernelI23Flash_fwd_kernel_traitsILi96ELi64ELi64ELi4ELb0ELb0EN7cutlass6half_tE19Flash_kernel_traitsILi96ELi64ELi64ELi4ES3_EELb1ELb0ELb1ELb0ELb0ELb1ELb0ELb1EEEvNS_16Flash_fwd_paramsE,(.L_x_6297 - _ZN5flash24flash_fwd_splitkv_kernelI23Flash_fwd_kernel_traitsILi96ELi64ELi64ELi4ELb0ELb0EN7cutlass6half_tE19Flash_kernel_traitsILi96ELi64ELi64ELi4ES3_EELb1ELb0ELb1ELb0ELb0ELb1ELb0ELb1EEEvNS_16Flash_fwd_paramsE)
        .other          _ZN5flash24flash_fwd_splitkv_kernelI23Flash_fwd_kernel_traitsILi96ELi64ELi64ELi4ELb0ELb0EN7cutlass6half_tE19Flash_kernel_traitsILi96ELi64ELi64ELi4ES3_EELb1ELb0ELb1ELb0ELb0ELb1ELb0ELb1EEEvNS_16Flash_fwd_paramsE,@"STO_CUDA_ENTRY STV_DEFAULT"
_ZN5flash24flash_fwd_splitkv_kernelI23Flash_fwd_kernel_traitsILi96ELi64ELi64ELi4ELb0ELb0EN7cutlass6half_tE19Flash_kernel_traitsILi96ELi64ELi64ELi4ES3_EELb1ELb0ELb1ELb0ELb0ELb1ELb0ELb1EEEvNS_16Flash_fwd_paramsE:
.text._ZN5flash24flash_fwd_splitkv_kernelI23Flash_fwd_kernel_traitsILi96ELi64ELi64ELi4ELb0ELb0EN7cutlass6half_tE19Flash_kernel_traitsILi96ELi64ELi64ELi4ES3_EELb1ELb0ELb1ELb0ELb0ELb1ELb0ELb1EEEvNS_16Flash_fwd_paramsE:
        /* <DEDUP_REMOVED lines=40> */
.L_x_5430:
[----:B------:R-:W1:Y:S02]  /*0280*/  LDC R71, c[0x0][0x2c8] ;  /* 0x0000b200ff477b82 */ /* 0x000e640000000800 */
.L_x_5431:
        /* <DEDUP_REMOVED lines=95> */
.L_x_5434:
[----:B------:R-:W-:Y:S05]  /*0880*/  BSYNC B0 ;  /* 0x0000000000007941 */ /* 0x000fea0003800000 */
.L_x_5433:
        /* <DEDUP_REMOVED lines=20> */
.L_x_5436:
[----:B------:R-:W-:Y:S05]  /*09d0*/  BSYNC B0 ;  /* 0x0000000000007941 */ /* 0x000fea0003800000 */
.L_x_5435:
        /* <DEDUP_REMOVED lines=11> */
.L_x_5432:
        /* <DEDUP_REMOVED lines=22> */
.L_x_5437:
        /* <DEDUP_REMOVED lines=80> */
.L_x_5438:
        /* <DEDUP_REMOVED lines=48> */
.L_x_5440:
        /* <DEDUP_REMOVED lines=31> */
.L_x_5439:
        /* <DEDUP_REMOVED lines=214> */
.L_x_5490:
        /* <DEDUP_REMOVED lines=21> */
.L_x_5443:
[----:B------:R-:W-:Y:S05]  /*2490*/  BSYNC B0 ;  /* 0x0000000000007941 */ /* 0x000fea0003800000 */
.L_x_5442:
        /* <DEDUP_REMOVED lines=15> */
.L_x_5445:
[----:B------:R-:W-:Y:S05]  /*2590*/  BSYNC B0 ;  /* 0x0000000000007941 */ /* 0x000fea0003800000 */
.L_x_5444:
        /* <DEDUP_REMOVED lines=69> */
.L_x_5451:
[----:B------:R-:W-:Y:S05]  /*29f0*/  BSYNC B0 ;  /* 0x0000000000007941 */ /* 0x000fea0003800000 */
.L_x_5450:
        /* <DEDUP_REMOVED lines=52> */
.L_x_5453:
[----:B------:R-:W-:Y:S05]  /*2d40*/  BSYNC B0 ;  /* 0x0000000000007941 */ /* 0x000fea0003800000 */
.L_x_5452:
        /* <DEDUP_REMOVED lines=51> */
.L_x_5449:
[----:B------:R-:W-:Y:S05]  /*3080*/  BSYNC B1 ;  /* 0x0000000000017941 */ /* 0x000fea0003800000 */
.L_x_5448:
        /* <DEDUP_REMOVED lines=64> */
.L_x_5457:
[----:B------:R-:W-:Y:S05]  /*3490*/  BSYNC B0 ;  /* 0x0000000000007941 */ /* 0x000fea0003800000 */
.L_x_5456:
        /* <DEDUP_REMOVED lines=52> */
.L_x_5459:
[----:B------:R-:W-:Y:S05]  /*37e0*/  BSYNC B0 ;  /* 0x0000000000007941 */ /* 0x000fea0003800000 */
.L_x_5458:
        /* <DEDUP_REMOVED lines=51> */
.L_x_5455:
[----:B------:R-:W-:Y:S05]  /*3b20*/  BSYNC B1 ;  /* 0x0000000000017941 */ /* 0x000fea0003800000 */
.L_x_5454:
        /* <DEDUP_REMOVED lines=8> */
.L_x_5447:
        /* <DEDUP_REMOVED lines=98> */
.L_x_5466:
[----:B------:R-:W-:Y:S05]  /*41d0*/  BSYNC B0 ;  /* 0x0000000000007941 */ /* 0x000fea0003800000 */
.L_x_5465:
[----:B-----5:R4:W-:Y:S02]  /*41e0*/  STG.E.128 desc[UR6][R126.64], R36 ;  /* 0x000000247e007986 */ /* 0x0209e4000c101d06 */
.L_x_5464:
[----:B------:R-:W-:Y:S05]  /*41f0*/  BSYNC B1 ;  /* 0x0000000000017941 */ /* 0x000fea0003800000 */
.L_x_5463:
        /* <DEDUP_REMOVED lines=95> */
.L_x_5470:
[----:B------:R-:W-:Y:S05]  /*47f0*/  BSYNC B0 ;  /* 0x0000000000007941 */ /* 0x000fea0003800000 */
.L_x_5469:
[----:B-----5:R1:W-:Y:S02]  /*4800*/  STG.E.128 desc[UR6][R126.64+0x40], R36 ;  /* 0x000040247e007986 */ /* 0x0203e4000c101d06 */
.L_x_5468:
[----:B------:R-:W-:Y:S05]  /*4810*/  BSYNC B1 ;  /* 0x0000000000017941 */ /* 0x000fea0003800000 */
.L_x_5467:
        /* <DEDUP_REMOVED lines=94> */
.L_x_5472:
[----:B------:R-:W-:Y:S05]  /*4e00*/  BSYNC B0 ;  /* 0x0000000000007941 */ /* 0x000fea0003800000 */
.L_x_5471:
[----:B-----5:R4:W-:Y:S02]  /*4e10*/  STG.E.128 desc[UR6][R126.64+0x80], R36 ;  /* 0x000080247e007986 */ /* 0x0209e4000c101d06 */
.L_x_5462:
[----:B------:R-:W-:Y:S05]  /*4e20*/  BSYNC B2 ;  /* 0x0000000000027941 */ /* 0x000fea0003800000 */
.L_x_5461:
        /* <DEDUP_REMOVED lines=102> */
.L_x_5478:
[----:B------:R-:W-:Y:S05]  /*5490*/  BSYNC B0 ;  /* 0x0000000000007941 */ /* 0x000fea0003800000 */
.L_x_5477:
[----:B-----5:R4:W-:Y:S02]  /*54a0*/  STG.E.128 desc[UR6][R128.64], R36 ;  /* 0x0000002480007986 */ /* 0x0209e4000c101d06 */
.L_x_5476:
[----:B------:R-:W-:Y:S05]  /*54b0*/  BSYNC B1 ;  /* 0x0000000000017941 */ /* 0x000fea0003800000 */
.L_x_5475:
        /* <DEDUP_REMOVED lines=101> */
.L_x_5482:
[----:B------:R-:W-:Y:S05]  /*5b10*/  BSYNC B0 ;  /* 0x0000000000007941 */ /* 0x000fea0003800000 */
.L_x_5481:
[----:B-----5:R4:W-:Y:S02]  /*5b20*/  STG.E.128 desc[UR6][R128.64+0x40], R36 ;  /* 0x0000402480007986 */ /* 0x0209e4000c101d06 */
.L_x_5480:
[----:B------:R-:W-:Y:S05]  /*5b30*/  BSYNC B1 ;  /* 0x0000000000017941 */ /* 0x000fea0003800000 */
.L_x_5479:
        /* <DEDUP_REMOVED lines=100> */
.L_x_5484:
[----:B------:R-:W-:Y:S05]  /*6180*/  BSYNC B0 ;  /* 0x0000000000007941 */ /* 0x000fea0003800000 */
.L_x_5483:
[----:B-----5:R4:W-:Y:S02]  /*6190*/  STG.E.128 desc[UR6][R128.64+0x80], R36 ;  /* 0x0000802480007986 */ /* 0x0209e4000c101d06 */
.L_x_5474:
[----:B------:R-:W-:Y:S05]  /*61a0*/  BSYNC B2 ;  /* 0x0000000000027941 */ /* 0x000fea0003800000 */
.L_x_5473:
        /* <DEDUP_REMOVED lines=8> */
.L_x_5446:
        /* <DEDUP_REMOVED lines=11> */
.L_x_5486:
[----:B------:R-:W-:Y:S05]  /*62e0*/  BSYNC B0 ;  /* 0x0000000000007941 */ /* 0x000fea0003800000 */
.L_x_5485:
        /* <DEDUP_REMOVED lines=12> */
.L_x_5487:
[----:B------:R-:W-:Y:S05]  /*63b0*/  BSYNC B0 ;  /* 0x0000000000007941 */ /* 0x000fea0003800000 */
.L_x_5460:
        /* <DEDUP_REMOVED lines=81> */
.L_x_5488:
        /* <DEDUP_REMOVED lines=8> */
.L_x_5489:
[----:B------:R-:W-:Y:S04]  /*6950*/  IADD3 R9, R9, -0x1, RZ ;  /* 0xffffffff09097810 */ /* 0x000fe80007ffe0ff */
[----:B------:R-:W-:Y:S11]  /*6960*/  ISETP.GT.AND P0, PT, R9, R82, PT ;  /* 0x000000520900720c */ /* 0x000ff60003f04270 */
[----:B------:R-:W-:Y:S02]  /*6970*/  @!UPT UIADD3 URZ, URZ, URZ, URZ ;  /* 0x0000003f3f3ff290 */ /* 0x000fe4000fffe03f */
[----:B------:R-:W-:Y:S05]  /*6980*/  @P0 BRA `(.L_x_5490) ;  /* 0xffffffb8006c0947 */ /* 0x000fea000383ffff */
.L_x_5441:
        /* <DEDUP_REMOVED lines=100> */
.L_x_5499:
[----:B------:R-:W-:Y:S05]  /*6fd0*/  BSYNC B0 ;  /* 0x0000000000007941 */ /* 0x000fea0003800000 */
.L_x_5498:
[----:B-----5:R3:W-:Y:S02]  /*6fe0*/  STS.128 [R127], R12 ;  /* 0x0000000c7f007388 */ /* 0x0207e40000000c00 */
.L_x_5497:
[----:B------:R-:W-:Y:S05]  /*6ff0*/  BSYNC B1 ;  /* 0x0000000000017941 */ /* 0x000fea0003800000 */
.L_x_5496:
        /* <DEDUP_REMOVED lines=48> */
.L_x_5503:
[----:B------:R-:W-:Y:S05]  /*7300*/  BSYNC B0 ;  /* 0x0000000000007941 */ /* 0x000fea0003800000 */
.L_x_5502:
[----:B-----5:R1:W-:Y:S02]  /*7310*/  STS.128 [R127+0x1000], R12 ;  /* 0x0010000c7f007388 */ /* 0x0203e40000000c00 */
.L_x_5501:
[----:B------:R-:W-:Y:S05]  /*7320*/  BSYNC B1 ;  /* 0x0000000000017941 */ /* 0x000fea0003800000 */
.L_x_5500:
        /* <DEDUP_REMOVED lines=44> */
.L_x_5505:
[----:B------:R-:W-:Y:S05]  /*75f0*/  BSYNC B0 ;  /* 0x0000000000007941 */ /* 0x000fea0003800000 */
.L_x_5504:
[----:B-----5:R2:W-:Y:S02]  /*7600*/  STS.128 [R127+0x2000], R28 ;  /* 0x0020001c7f007388 */ /* 0x0205e40000000c00 */
.L_x_5495:
[----:B------:R-:W-:Y:S05]  /*7610*/  BSYNC B2 ;  /* 0x0000000000027941 */ /* 0x000fea0003800000 */
.L_x_5494:
        /* <DEDUP_REMOVED lines=62> */
.L_x_5510:
[----:B------:R-:W-:Y:S05]  /*7a00*/  BSYNC B0 ;  /* 0x0000000000007941 */ /* 0x000fea0003800000 */
.L_x_5509:
[----:B-----5:R3:W-:Y:S02]  /*7a10*/  STS.128 [R127+0x800], R12 ;  /* 0x0008000c7f007388 */ /* 0x0207e40000000c00 */
.L_x_5508:
[----:B------:R-:W-:Y:S05]  /*7a20*/  BSYNC B1 ;  /* 0x0000000000017941 */ /* 0x000fea0003800000 */
.L_x_5507:
        /* <DEDUP_REMOVED lines=46> */
.L_x_5514:
[----:B------:R-:W-:Y:S05]  /*7d10*/  BSYNC B0 ;  /* 0x0000000000007941 */ /* 0x000fea0003800000 */
.L_x_5513:
[----:B-----5:R3:W-:Y:S02]  /*7d20*/  STS.128 [R127+0x1800], R12 ;  /* 0x0018000c7f007388 */ /* 0x0207e40000000c00 */
.L_x_5512:
[----:B------:R-:W-:Y:S05]  /*7d30*/  BSYNC B1 ;  /* 0x0000000000017941 */ /* 0x000fea0003800000 */
.L_x_5511:
        /* <DEDUP_REMOVED lines=44> */
.L_x_5516:
[----:B------:R-:W-:Y:S05]  /*8000*/  BSYNC B0 ;  /* 0x0000000000007941 */ /* 0x000fea0003800000 */
.L_x_5515:
[----:B-----5:R1:W-:Y:S01]  /*8010*/  STS.128 [R127+0x2800], R24 ;  /* 0x002800187f007388 */ /* 0x0203e20000000c00 */
[----:B------:R-:W-:Y:S05]  /*8020*/  BRA `(.L_x_5506) ;  /* 0x0000002400f87947 */ /* 0x000fea0003800000 */
.L_x_5493:
        /* <DEDUP_REMOVED lines=95> */
.L_x_5522:
[----:B------:R-:W-:Y:S05]  /*8620*/  BSYNC B0 ;  /* 0x0000000000007941 */ /* 0x000fea0003800000 */
.L_x_5521:
[----:B-----5:R3:W-:Y:S02]  /*8630*/  STS.128 [R127], R20 ;  /* 0x000000147f007388 */ /* 0x0207e40000000c00 */
.L_x_5520:
[----:B------:R-:W-:Y:S05]  /*8640*/  BSYNC B1 ;  /* 0x0000000000017941 */ /* 0x000fea0003800000 */
.L_x_5519:
        /* <DEDUP_REMOVED lines=89> */
.L_x_5526:
[----:B------:R-:W-:Y:S05]  /*8be0*/  BSYNC B0 ;  /* 0x0000000000007941 */ /* 0x000fea0003800000 */
.L_x_5525:
[----:B-----5:R1:W-:Y:S02]  /*8bf0*/  STS.128 [R127+0x1000], R20 ;  /* 0x001000147f007388 */ /* 0x0203e40000000c00 */
.L_x_5524:
[----:B------:R-:W-:Y:S05]  /*8c00*/  BSYNC B1 ;  /* 0x0000000000017941 */ /* 0x000fea0003800000 */
.L_x_5523:
        /* <DEDUP_REMOVED lines=88> */
.L_x_5528:
[----:B------:R-:W-:Y:S05]  /*9190*/  BSYNC B0 ;  /* 0x0000000000007941 */ /* 0x000fea0003800000 */
.L_x_5527:
[----:B-----5:R3:W-:Y:S02]  /*91a0*/  STS.128 [R127+0x2000], R20 ;  /* 0x002000147f007388 */ /* 0x0207e40000000c00 */
.L_x_5518:
[----:B------:R-:W-:Y:S05]  /*91b0*/  BSYNC B2 ;  /* 0x0000000000027941 */ /* 0x000fea0003800000 */
.L_x_5517:
        /* <DEDUP_REMOVED lines=97> */
.L_x_5532:
[----:B------:R-:W-:Y:S05]  /*97d0*/  BSYNC B0 ;  /* 0x0000000000007941 */ /* 0x000fea0003800000 */
.L_x_5531:
[----:B-----5:R3:W-:Y:S02]  /*97e0*/  STS.128 [R127+0x800], R20 ;  /* 0x000800147f007388 */ /* 0x0207e40000000c00 */
.L_x_5530:
[----:B------:R-:W-:Y:S05]  /*97f0*/  BSYNC B1 ;  /* 0x0000000000017941 */ /* 0x000fea0003800000 */
.L_x_5529:
        /* <DEDUP_REMOVED lines=92> */
.L_x_5536:
[----:B------:R-:W-:Y:S05]  /*9dc0*/  BSYNC B0 ;  /* 0x0000000000007941 */ /* 0x000fea0003800000 */
.L_x_5535:
[----:B-----5:R3:W-:Y:S02]  /*9dd0*/  STS.128 [R127+0x1800], R20 ;  /* 0x001800147f007388 */ /* 0x0207e40000000c00 */
.L_x_5534:
[----:B------:R-:W-:Y:S05]  /*9de0*/  BSYNC B1 ;  /* 0x0000000000017941 */ /* 0x000fea0003800000 */
.L_x_5533:
        /* <DEDUP_REMOVED lines=93> */
.L_x_5538:
[----:B------:R-:W-:Y:S05]  /*a3c0*/  BSYNC B0 ;  /* 0x0000000000007941 */ /* 0x000fea0003800000 */
.L_x_5537:
[----:B-----5:R1:W-:Y:S01]  /*a3d0*/  STS.128 [R127+0x2800], R16 ;  /* 0x002800107f007388 */ /* 0x0203e20000000c00 */
[----:B------:R-:W-:Y:S05]  /*a3e0*/  BRA `(.L_x_5506) ;  /* 0x0000000400087947 */ /* 0x000fea0003800000 */
.L_x_5492:
        /* <DEDUP_REMOVED lines=35> */
.L_x_5540:
[----:B------:R-:W-:Y:S05]  /*a620*/  BSYNC B0 ;  /* 0x0000000000007941 */ /* 0x000fea0003800000 */
.L_x_5539:
        /* <DEDUP_REMOVED lines=30> */
.L_x_5506:
[----:B------:R-:W-:Y:S05]  /*a810*/  BSYNC B3 ;  /* 0x0000000000037941 */ /* 0x000fea0003800000 */
.L_x_5491:
        /* <DEDUP_REMOVED lines=37> */
.L_x_5543:
[----:B------:R3:W-:Y:S02]  /*aa70*/  STS.128 [R127+0x5000], RZ ;  /* 0x005000ff7f007388 */ /* 0x0007e40000000c00 */
.L_x_5542:
[----:B------:R-:W-:Y:S05]  /*aa80*/  BSYNC B0 ;  /* 0x0000000000007941 */ /* 0x000fea0003800000 */
.L_x_5541:
[----:B------:R-:W-:Y:S01]  /*aa90*/  ISETP.GE.AND P0, PT, R8, R5, PT ;  /* 0x000000050800720c */ /* 0x000fe20003f06270 */
[----:B------:R-:W-:-:S12]  /*aaa0*/  BSSY B0, `(.L_x_5544) ;  /* 0x000001f000007945 */ /* 0x000fd80003800000 */
[----:B------:R-:W-:Y:S05]  /*aab0*/  @P0 BRA `(.L_x_5545) ;  /* 0x0000000000740947 */ /* 0x000fea0003800000 */
[C---:B------:R-:W-:Y:S02]  /*aac0*/  LOP3.LUT R0, R90.reuse, 0x1, RZ, 0xc0, !PT ;  /* 0x000000015a007812 */ /* 0x040fe400078ec0ff */
[----:B------:R-:W-:Y:S02]  /*aad0*/  LOP3.LUT P0, RZ, R90, 0x2, RZ, 0xc0, !PT ;  /* 0x000000025aff7812 */ /* 0x000fe4000780c0ff */
[----:B------:R-:W-:Y:S02]  /*aae0*/  ISETP.NE.U32.AND P1, PT, R0, 0x1, PT ;  /* 0x000000010000780c */ /* 0x000fe40003f25070 */
[----:B-12---:R-:W-:-:S05]  /*aaf0*/  IADD3 R3, P2, R61, R106, RZ ;  /* 0x0000006a3d037210 */ /* 0x006fca0007f5e0ff */
        /* <DEDUP_REMOVED lines=24> */
.L_x_5546:
[----:B------:R4:W-:Y:S02]  /*ac80*/  STS.128 [R127+0x5800], RZ ;  /* 0x005800ff7f007388 */ /* 0x0009e40000000c00 */
.L_x_5545:
[----:B------:R-:W-:Y:S05]  /*ac90*/  BSYNC B0 ;  /* 0x0000000000007941 */ /* 0x000fea0003800000 */
.L_x_5544:
[----:B-12---:R-:W1:Y:S01]  /*aca0*/  LDC.64 R2, c[0x0][0x3c8] ;  /* 0x0000f200ff027b82 */ /* 0x006e620000000a00 */
[----:B------:R-:W-:Y:S01]  /*acb0*/  ULDC.64 UR8, c[0x0][0x3d0] ;  /* 0x0000f40000087ab9 */ /* 0x000fe20000000a00 */
[----:B------:R-:W0:Y:S01]  /*acc0*/  LDGDEPBAR ;  /* 0x00000000000079af */ /* 0x000e220000000000 */
[----:B------:R-:W-:Y:S01]  /*acd0*/  IMAD R0, R57, UR8, RZ ;  /* 0x0000000839007c24 */ /* 0x000fe2000f8e02ff */
[----:B------:R-:W-:Y:S01]  /*ace0*/  SHF.R.S32.HI R7, RZ, 0x1f, R64 ;  /* 0x0000001fff077819 */ /* 0x000fe20000011440 */
[----:B------:R-:W-:Y:S01]  /*acf0*/  IMAD.WIDE.U32 R108, R59, UR8, R108 ;  /* 0x000000083b6c7c25 */ /* 0x000fe2000f8e006c */
[----:B------:R-:W-:Y:S01]  /*ad00*/  SHF.R.S32.HI R4, RZ, 0x4, R65 ;  /* 0x00000004ff047819 */ /* 0x000fe20000011441 */
[----:B------:R-:W-:Y:S01]  /*ad10*/  ULDC UR5, c[0x0][0x2e8] ;  /* 0x0000ba0000057ab9 */ /* 0x000fe20000000800 */
[----:B------:R-:W-:Y:S01]  /*ad20*/  LOP3.LUT R63, R63, 0x7fffffe, RZ, 0xc0, !PT ;  /* 0x07fffffe3f3f7812 */ /* 0x000fe200078ec0ff */
        /* <DEDUP_REMOVED lines=10> */
[----:B------:R-:W-:Y:S01]  /*add0*/  LOP3.LUT R3, R68, 0xfffffff8, RZ, 0xc0, !PT ;  /* 0xfffffff844037812 */ /* 0x000fe200078ec0ff */
[----:B------:R-:W-:Y:S01]  /*ade0*/  IMAD.IADD R2, R64, 0x1, -R63 ;  /* 0x0000000140027824 */ /* 0x000fe200078e0a3f */
[----:B------:R-:W-:Y:S01]  /*adf0*/  LEA.HI R7, R7, R64, RZ, 0x3 ;  /* 0x0000004007077211 */ /* 0x000fe200078f18ff */
[----:B------:R-:W-:Y:S01]  /*ae00*/  BAR.SYNC.DEFER_BLOCKING 0x0 ;  /* 0x0000000000007b1d */ /* 0x000fe20000010000 */
[----:B------:R-:W-:Y:S01]  /*ae10*/  LEA.HI R9, R65, R4, RZ, 0x1 ;  /* 0x0000000441097211 */ /* 0x000fe200078f08ff */
[C---:B------:R-:W-:Y:S01]  /*ae20*/  IMAD.IADD R3, R56.reuse, 0x1, -R3 ;  /* 0x0000000138037824 */ /* 0x040fe200078e0a03 */
[----:B------:R-:W-:Y:S01]  /*ae30*/  LEA.HI R128, R13, R60, RZ, 0x2 ;  /* 0x0000003c0d807211 */ /* 0x000fe200078f10ff */
[----:B------:R-:W-:Y:S01]  /*ae40*/  IMAD.SHL.U32 R7, R7, 0x20, RZ ;  /* 0x0000002007077824 */ /* 0x000fe200078e00ff */
[----:B------:R-:W-:Y:S01]  /*ae50*/  LOP3.LUT R9, R9, 0xfffffffe, RZ, 0xc0, !PT ;  /* 0xfffffffe09097812 */ /* 0x000fe200078ec0ff */
[----:B------:R-:W-:Y:S01]  /*ae60*/  IMAD.SHL.U32 R129, R56, 0x2, RZ ;  /* 0x0000000238817824 */ /* 0x000fe200078e00ff */
[----:B------:R-:W-:Y:S01]  /*ae70*/  LEA.HI R6, R3, R3, RZ, 0x1 ;  /* 0x0000000303067211 */ /* 0x000fe200078f08ff */
[----:B------:R-:W-:Y:S01]  /*ae80*/  BSSY B0, `(.L_x_5547) ;  /* 0x0000046000007945 */ /* 0x000fe20003800000 */
[----:B------:R-:W-:Y:S01]  /*ae90*/  LOP3.LUT R7, R7, 0xffffff00, RZ, 0xc0, !PT ;  /* 0xffffff0007077812 */ /* 0x000fe200078ec0ff */
[----:B------:R-:W-:Y:S01]  /*aea0*/  IMAD.IADD R9, R4, 0x1, -R9 ;  /* 0x0000000104097824 */ /* 0x000fe200078e0a09 */
[----:B------:R-:W-:-:S02]  /*aeb0*/  LOP3.LUT R12, R6, 0x7fffffe, RZ, 0xc0, !PT ;  /* 0x07fffffe060c7812 */ /* 0x000fc400078ec0ff */
[----:B------:R-:W-:Y:S01]  /*aec0*/  SHF.R.S32.HI R6, RZ, 0x1, R6 ;  /* 0x00000001ff067819 */ /* 0x000fe20000011406 */
[--C-:B------:R-:W-:Y:S01]  /*aed0*/  IMAD R13, R66, 0x200, R7.reuse ;  /* 0x00000200420d7824 */ /* 0x100fe200078e0207 */
[----:B------:R-:W-:Y:S01]  /*aee0*/  SHF.R.S32.HI R128, RZ, 0x2, R128 ;  /* 0x00000002ff807819 */ /* 0x000fe20000011480 */
[----:B------:R-:W-:Y:S01]  /*aef0*/  IMAD R4, R2, 0x20, R7 ;  /* 0x0000002002047824 */ /* 0x000fe200078e0207 */
[C---:B------:R-:W-:Y:S01]  /*af00*/  LOP3.LUT P2, RZ, R6.reuse, 0x2, RZ, 0xc0, !PT ;  /* 0x0000000206ff7812 */ /* 0x040fe2000784c0ff */
[----:B------:R-:W-:Y:S01]  /*af10*/  IMAD.SHL.U32 R7, R6, 0x40, RZ ;  /* 0x0000004006077824 */ /* 0x000fe200078e00ff */
[----:B------:R-:W-:Y:S01]  /*af20*/  LEA R138, P0, R88, UR10, 0x1 ;  /* 0x0000000a588a7c11 */ /* 0x000fe2000f8008ff */
[----:B------:R-:W-:Y:S01]  /*af30*/  IMAD.IADD R12, R3, 0x1, -R12 ;  /* 0x00000001030c7824 */ /* 0x000fe200078e0a0c */
[----:B------:R-:W-:Y:S01]  /*af40*/  LOP3.LUT R129, R129, 0x6, RZ, 0xc0, !PT ;  /* 0x0000000681817812 */ /* 0x000fe200078ec0ff */
[----:B------:R-:W-:Y:S01]  /*af50*/  IMAD R13, R2, 0x20, R13 ;  /* 0x00000020020d7824 */ /* 0x000fe200078e020d */
[----:B------:R-:W2:Y:S01]  /*af60*/  MUFU.RCP R3, UR5 ;  /* 0x0000000500037d08 */ /* 0x000ea20008001000 */
[----:B-1----:R-:W-:Y:S01]  /*af70*/  IMAD.SHL.U32 R15, R62, 0x40, RZ ;  /* 0x000000403e0f7824 */ /* 0x002fe200078e00ff */
[----:B------:R-:W-:Y:S01]  /*af80*/  LOP3.LUT R7, R7, 0xc0, RZ, 0xc0, !PT ;  /* 0x000000c007077812 */ /* 0x000fe200078ec0ff */
[----:B------:R-:W-:Y:S01]  /*af90*/  IMAD.SHL.U32 R2, R67, 0x8, RZ ;  /* 0x0000000843027824 */ /* 0x000fe200078e00ff */
[----:B------:R1:W-:Y:S01]  /*afa0*/  @P1 STS [R127+0x6000], RZ ;  /* 0x006000ff7f001388 */ /* 0x0003e20000000800 */
[----:B------:R-:W-:Y:S01]  /*afb0*/  IMAD.SHL.U32 R6, R9, 0x8, RZ ;  /* 0x0000000809067824 */ /* 0x000fe200078e00ff */
[----:B------:R-:W-:Y:S01]  /*afc0*/  LOP3.LUT R15, R15, 0xc0, RZ, 0xc0, !PT ;  /* 0x000000c00f0f7812 */ /* 0x000fe200078ec0ff */
[----:B------:R-:W-:Y:S01]  /*afd0*/  ULDC UR5, c[0x0][0x398] ;  /* 0x0000e60000057ab9 */ /* 0x000fe20000000800 */
[----:B------:R1:W-:Y:S01]  /*afe0*/  @P1 STS [R127+0x6004], RZ ;  /* 0x006004ff7f001388 */ /* 0x0003e20000000800 */
[----:B------:R-:W-:Y:S01]  /*aff0*/  LOP3.LUT R2, R7, 0x8, R2, 0xf8, !PT ;  /* 0x0000000807027812 */ /* 0x000fe200078ef802 */
[----:B------:R-:W-:Y:S01]  /*b000*/  IMAD R12, R9, 0x8, R12 ;  /* 0x00000008090c7824 */ /* 0x000fe200078e020c */
[----:B------:R-:W-:Y:S01]  /*b010*/  SHF.R.U32.HI R7, RZ, 0x3, R7 ;  /* 0x00000003ff077819 */ /* 0x000fe20000011607 */
[----:B------:R1:W-:Y:S01]  /*b020*/  @P1 STS.64 [R127+0x6008], RZ ;  /* 0x006008ff7f001388 */ /* 0x0003e20000000a00 */
[----:B------:R-:W-:-:S02]  /*b030*/  LOP3.LUT R6, R15, 0x8, R6, 0xf8, !PT ;  /* 0x000000080f067812 */ /* 0x000fc400078ef806 */
[----:B------:R-:W-:Y:S01]  /*b040*/  SHF.R.U32.HI R15, RZ, 0x3, R15 ;  /* 0x00000003ff0f7819 */ /* 0x000fe2000001160f */
[----:B------:R1:W-:Y:S01]  /*b050*/  @P1 STS.128 [R127+0x7000], RZ ;  /* 0x007000ff7f001388 */ /* 0x0003e20000000c00 */
[----:B------:R-:W-:Y:S02]  /*b060*/  LOP3.LUT R7, R2, R7, RZ, 0x3c, !PT ;  /* 0x0000000702077212 */ /* 0x000fe400078e3cff */
[----:B------:R-:W-:Y:S01]  /*b070*/  IADD3 R2, R69, 0x1, R128 ;  /* 0x0000000145027810 */ /* 0x000fe20007ffe080 */
[----:B------:R1:W-:Y:S01]  /*b080*/  @P1 STS.128 [R127+0x8000], RZ ;  /* 0x008000ff7f001388 */ /* 0x0003e20000000c00 */
[----:B------:R-:W-:Y:S01]  /*b090*/  LOP3.LUT R6, R6, R15, RZ, 0x3c, !PT ;  /* 0x0000000f06067212 */ /* 0x000fe200078e3cff */
[----:B------:R-:W-:Y:S01]  /*b0a0*/  IMAD.U32 R116, R12, 0x20, R7 ;  /* 0x000000200c747824 */ /* 0x000fe200078e0007 */
[----:B------:R-:W-:Y:S02]  /*b0b0*/  IADD3 R2, R53, R2, -R118 ;  /* 0x0000000235027210 */ /* 0x000fe40007ffe876 */
[----:B------:R-:W-:Y:S01]  /*b0c0*/  LEA.HI.X R137, R88, UR11, R86, 0x1, P0 ;  /* 0x0000000b58897c11 */ /* 0x000fe200080f0c56 */
[----:B------:R-:W-:-:S02]  /*b0d0*/  IMAD.IADD R117, R6, 0x1, R13 ;  /* 0x0000000106757824 */ /* 0x000fc400078e020d */
[----:B------:R-:W-:Y:S02]  /*b0e0*/  VIADD R2, R2, UR5 ;  /* 0x0000000502027c36 */ /* 0x000fe40008000000 */
[----:B------:R-:W-:Y:S01]  /*b0f0*/  IMAD.IADD R4, R6, 0x1, R4 ;  /* 0x0000000106047824 */ /* 0x000fe200078e0204 */
[----:B------:R-:W-:Y:S01]  /*b100*/  LEA R117, R117, UR4, 0x1 ;  /* 0x0000000475757c11 */ /* 0x000fe2000f8e08ff */
[----:B--2---:R-:W-:Y:S01]  /*b110*/  FMUL.FTZ R0, R0, R3 ;  /* 0x0000000300007220 */ /* 0x004fe20000410000 */
[----:B------:R-:W-:-:S05]  /*b120*/  IMAD.MOV.U32 R3, RZ, RZ, 0x10 ;  /* 0x00000010ff037424 */ /* 0x000fca00078e00ff */
[----:B------:R-:W-:Y:S01]  /*b130*/  SEL R3, R3, 0xfffffff0, !P2 ;  /* 0xfffffff003037807 */ /* 0x000fe20005000000 */
        /* <DEDUP_REMOVED lines=25> */
.L_x_5549:
[----:B------:R2:W-:Y:S02]  /*b2d0*/  STS.128 [R127+0x8000], RZ ;  /* 0x008000ff7f007388 */ /* 0x0005e40000000c00 */
.L_x_5548:
[----:B------:R-:W-:Y:S05]  /*b2e0*/  BSYNC B0 ;  /* 0x0000000000007941 */ /* 0x000fea0003800000 */
.L_x_5547:
        /* <DEDUP_REMOVED lines=32> */
.L_x_5552:
[----:B------:R1:W-:Y:S02]  /*b4f0*/  STS.128 [R127+0x8800], RZ ;  /* 0x008800ff7f007388 */ /* 0x0003e40000000c00 */
.L_x_5551:
[----:B------:R-:W-:Y:S05]  /*b500*/  BSYNC B0 ;  /* 0x0000000000007941 */ /* 0x000fea0003800000 */
.L_x_5550:
[----:B------:R-:W-:Y:S01]  /*b510*/  LEA R116, R116, UR4, 0x1 ;  /* 0x0000000474747c11 */ /* 0x000fe2000f8e08ff */
[----:B------:R-:W-:Y:S01]  /*b520*/  LDSM.16.M88.4 R64, [R117] ;  /* 0x000000007540783b */ /* 0x000fe20000000200 */
[----:B------:R-:W-:Y:S01]  /*b530*/  IMAD R115, R42, 0x2, R117 ;  /* 0x000000022a737824 */ /* 0x000fe200078e0275 */
[----:B------:R-:W-:Y:S01]  /*b540*/  ULDC UR14, c[0x0][0x39c] ;  /* 0x0000e700000e7ab9 */ /* 0x000fe20000000800 */
[C---:B-1----:R-:W-:Y:S01]  /*b550*/  VIMNMX R8, R2.reuse, R53, PT ;  /* 0x0000003502087248 */ /* 0x042fe20003fe0100 */
[----:B------:R-:W1:Y:S01]  /*b560*/  LDSM.16.M88.4 R20, [R116+0x3000] ;  /* 0x003000007414783b */ /* 0x000e620000000200 */
[----:B------:R-:W-:Y:S01]  /*b570*/  IMAD R113, R3, 0x2, R116 ;  /* 0x0000000203717824 */ /* 0x000fe200078e0274 */
[----:B------:R-:W-:Y:S01]  /*b580*/  VIADDMNMX R9, R2, 0x8, R53, PT ;  /* 0x0000000802097846 */ /* 0x000fe20003800135 */
[----:B------:R-:W-:Y:S01]  /*b590*/  IMAD R2, R130, 0x40, R129 ;  /* 0x0000004082027824 */ /* 0x000fe200078e0281 */
[----:B------:R-:W-:Y:S03]  /*b5a0*/  LDSM.16.M88.4 R12, [R115] ;  /* 0x00000000730c783b */ /* 0x000fe60000000200 */
[C---:B------:R-:W-:Y:S01]  /*b5b0*/  VIADD R6, R2.reuse, 0x19 ;  /* 0x0000001902067836 */ /* 0x040fe20000000000 */
[----:B------:R-:W-:Y:S01]  /*b5c0*/  LDSM.16.M88.4 R92, [R113+0x3000] ;  /* 0x00300000715c783b */ /* 0x000fe20000000200 */
[----:B------:R-:W-:-:S03]  /*b5d0*/  VIADD R134, R2, 0x20 ;  /* 0x0000002002867836 */ /* 0x000fc60000000000 */
[----:B------:R-:W5:Y:S04]  /*b5e0*/  LDSM.16.M88.4 R80, [R116+0x3400] ;  /* 0x003400007450783b */ /* 0x000f680000000200 */
[----:B------:R-:W2:Y:S04]  /*b5f0*/  LDSM.16.M88.4 R72, [R116+0x3800] ;  /* 0x003800007448783b */ /* 0x000ea80000000200 */
[----:B------:R-:W-:Y:S04]  /*b600*/  LDSM.16.M88.4 R100, [R117+0x1000] ;  /* 0x001000007564783b */ /* 0x000fe80000000200 */
[----:B------:R-:W3:Y:S04]  /*b610*/  LDSM.16.M88.4 R56, [R116+0x4000] ;  /* 0x004000007438783b */ /* 0x000ee80000000200 */
[----:B------:R-:W4:Y:S04]  /*b620*/  LDSM.16.M88.4 R36, [R116+0x3c00] ;  /* 0x003c00007424783b */ /* 0x000f280000000200 */
[----:B------:R-:W4:Y:S04]  /*b630*/  LDSM.16.M88.4 R32, [R113+0x3400] ;  /* 0x003400007120783b */ /* 0x000f280000000200 */
[----:B------:R-:W4:Y:S01]  /*b640*/  LDSM.16.M88.4 R48, [R113+0x3800] ;  /* 0x003800007130783b */ /* 0x000f220000000200 */
[C---:B-1----:R-:W-:Y:S03]  /*b650*/  HMMA.16816.F32 R24, R64.reuse, R20, RZ ;  /* 0x000000144018723c */ /* 0x042fe600000018ff */
[----:B------:R-:W-:Y:S04]  /*b660*/  LDSM.16.M88.4 R60, [R115+0x1000] ;  /* 0x00100000733c783b */ /* 0x000fe80000000200 */
[----:B------:R-:W1:Y:S01]  /*b670*/  LDSM.16.M88.4 R28, [R113+0x4000] ;  /* 0x00400000711c783b */ /* 0x000e620000000200 */
[C---:B------:R-:W-:Y:S03]  /*b680*/  HMMA.16816.F32 R20, R64.reuse, R22, RZ ;  /* 0x000000164014723c */ /* 0x040fe600000018ff */
[----:B------:R-:W1:Y:S03]  /*b690*/  LDSM.16.M88.4 R108, [R116+0x4400] ;  /* 0x00440000746c783b */ /* 0x000e660000000200 */
[C---:B-----5:R-:W-:Y:S01]  /*b6a0*/  HMMA.16816.F32 R44, R64.reuse, R80, RZ ;  /* 0x00000050402c723c */ /* 0x060fe200000018ff */
[----:B------:R-:W5:Y:S04]  /*b6b0*/  LDSM.16.M88.4 R16, [R113+0x3c00] ;  /* 0x003c00007110783b */ /* 0x000f680000000200 */
[----:B------:R-:W-:Y:S01]  /*b6c0*/  LDSM.16.M88.4 R96, [R116+0x4800] ;  /* 0x004800007460783b */ /* 0x000fe20000000200 */
[----:B------:R-:W-:Y:S03]  /*b6d0*/  HMMA.16816.F32 R80, R64, R82, RZ ;  /* 0x000000524050723c */ /* 0x000fe600000018ff */
[----:B------:R-:W0:Y:S03]  /*b6e0*/  LDGDEPBAR ;  /* 0x00000000000079af */ /* 0x000e260000000000 */
[C---:B------:R-:W-:Y:S06]  /*b6f0*/  HMMA.16816.F32 R24, R12.reuse, R92, R24 ;  /* 0x0000005c0c18723c */ /* 0x040fec0000001818 */
[----:B------:R-:W-:Y:S01]  /*b700*/  HMMA.16816.F32 R20, R12, R94, R20 ;  /* 0x0000005e0c14723c */ /* 0x000fe20000001814 */
[----:B------:R-:W-:Y:S05]  /*b710*/  LDSM.16.M88.4 R92, [R116+0x4c00] ;  /* 0x004c0000745c783b */ /* 0x000fea0000000200 */
[C---:B--2---:R-:W-:Y:S06]  /*b720*/  HMMA.16816.F32 R76, R64.reuse, R72, RZ ;  /* 0x00000048404c723c */ /* 0x044fec00000018ff */
[----:B------:R-:W-:Y:S06]  /*b730*/  HMMA.16816.F32 R72, R64, R74, RZ ;  /* 0x0000004a4048723c */ /* 0x000fec00000018ff */
[C---:B---3--:R-:W-:Y:S06]  /*b740*/  HMMA.16816.F32 R24, R100.reuse, R56, R24 ;  /* 0x000000386418723c */ /* 0x048fec0000001818 */
[----:B------:R-:W-:Y:S01]  /*b750*/  HMMA.16816.F32 R20, R100, R58, R20 ;  /* 0x0000003a6414723c */ /* 0x000fe20000001814 */
[----:B------:R-:W-:Y:S05]  /*b760*/  LDSM.16.M88.4 R56, [R113+0x4400] ;  /* 0x004400007138783b */ /* 0x000fea0000000200 */
[----:B----4-:R-:W-:Y:S06]  /*b770*/  HMMA.16816.F32 R68, R64, R36, RZ ;  /* 0x000000244044723c */ /* 0x010fec00000018ff */
[----:B------:R-:W-:Y:S06]  /*b780*/  HMMA.16816.F32 R44, R12, R32, R44 ;  /* 0x000000200c2c723c */ /* 0x000fec000000182c */
[----:B------:R-:W-:Y:S01]  /*b790*/  HMMA.16816.F32 R64, R64, R38, RZ ;  /* 0x000000264040723c */ /* 0x000fe200000018ff */
[----:B------:R-:W-:Y:S05]  /*b7a0*/  LDSM.16.M88.4 R36, [R117+0x2000] ;  /* 0x002000007524783b */ /* 0x000fea0000000200 */
[C---:B------:R-:W-:Y:S01]  /*b7b0*/  HMMA.16816.F32 R80, R12.reuse, R34, R80 ;  /* 0x000000220c50723c */ /* 0x040fe20000001850 */
[----:B------:R-:W2:Y:S05]  /*b7c0*/  LDSM.16.M88.4 R32, [R116+0x5000] ;  /* 0x005000007420783b */ /* 0x000eaa0000000200 */
[C---:B------:R-:W-:Y:S06]  /*b7d0*/  HMMA.16816.F32 R76, R12.reuse, R48, R76 ;  /* 0x000000300c4c723c */ /* 0x040fec000000184c */
[----:B------:R-:W-:Y:S01]  /*b7e0*/  HMMA.16816.F32 R72, R12, R50, R72 ;  /* 0x000000320c48723c */ /* 0x000fe20000001848 */
[----:B------:R-:W-:Y:S05]  /*b7f0*/  LDSM.16.M88.4 R48, [R113+0x4800] ;  /* 0x004800007130783b */ /* 0x000fea0000000200 */
[C---:B-1----:R-:W-:Y:S06]  /*b800*/  HMMA.16816.F32 R24, R60.reuse, R28, R24 ;  /* 0x0000001c3c18723c */ /* 0x042fec0000001818 */
[----:B------:R-:W-:Y:S01]  /*b810*/  HMMA.16816.F32 R20, R60, R30, R20 ;  /* 0x0000001e3c14723c */ /* 0x000fe20000001814 */
[----:B------:R-:W-:Y:S05]  /*b820*/  LDSM.16.M88.4 R28, [R116+0x5400] ;  /* 0x00540000741c783b */ /* 0x000fea0000000200 */
[----:B------:R-:W-:Y:S06]  /*b830*/  HMMA.16816.F32 R44, R100, R108, R44 ;  /* 0x0000006c642c723c */ /* 0x000fec000000182c */
[C---:B-----5:R-:W-:Y:S06]  /*b840*/  HMMA.16816.F32 R68, R12.reuse, R16, R68 ;  /* 0x000000100c44723c */ /* 0x060fec0000001844 */
[----:B------:R-:W-:Y:S01]  /*b850*/  HMMA.16816.F32 R64, R12, R18, R64 ;  /* 0x000000120c40723c */ /* 0x000fe20000001840 */
[----:B------:R-:W-:Y:S04]  /*b860*/  LDSM.16.M88.4 R16, [R115+0x2000] ;  /* 0x002000007310783b */ /* 0x000fe80000000200 */
[----:B------:R-:W1:Y:S01]  /*b870*/  LDSM.16.M88.4 R12, [R113+0x5000] ;  /* 0x00500000710c783b */ /* 0x000e620000000200 */
[----:B------:R-:W-:Y:S06]  /*b880*/  HMMA.16816.F32 R80, R100, R110, R80 ;  /* 0x0000006e6450723c */ /* 0x000fec0000001850 */
[----:B--2---:R-:W-:Y:S06]  /*b890*/  HMMA.16816.F32 R24, R36, R32, R24 ;  /* 0x000000202418723c */ /* 0x004fec0000001818 */
[C---:B------:R-:W-:Y:S06]  /*b8a0*/  HMMA.16816.F32 R76, R100.reuse, R96, R76 ;  /* 0x00000060644c723c */ /* 0x040fec000000184c */
[----:B------:R-:W-:Y:S01]  /*b8b0*/  HMMA.16816.F32 R72, R100, R98, R72 ;  /* 0x000000626448723c */ /* 0x000fe20000001848 */
[----:B------:R-:W2:Y:S05]  /*b8c0*/  LDSM.16.M88.4 R96, [R113+0x4c00] ;  /* 0x004c00007160783b */ /* 0x000eaa0000000200 */
[----:B------:R-:W-:Y:S01]  /*b8d0*/  HMMA.16816.F32 R20, R36, R34, R20 ;  /* 0x000000222414723c */ /* 0x000fe20000001814 */
[----:B------:R-:W-:Y:S05]  /*b8e0*/  LDSM.16.M88.4 R32, [R113+0x5400] ;  /* 0x005400007120783b */ /* 0x000fea0000000200 */
[C---:B------:R-:W-:Y:S06]  /*b8f0*/  HMMA.16816.F32 R44, R60.reuse, R56, R44 ;  /* 0x000000383c2c723c */ /* 0x040fec000000182c */
[----:B------:R-:W-:Y:S01]  /*b900*/  HMMA.16816.F32 R80, R60, R58, R80 ;  /* 0x0000003a3c50723c */ /* 0x000fe20000001850 */
[----:B------:R-:W3:Y:S05]  /*b910*/  LDSM.16.M88.4 R56, [R116+0x5800] ;  /* 0x005800007438783b */ /* 0x000eea0000000200 */
[C---:B------:R-:W-:Y:S06]  /*b920*/  HMMA.16816.F32 R68, R100.reuse, R92, R68 ;  /* 0x0000005c6444723c */ /* 0x040fec0000001844 */
[----:B------:R-:W-:Y:S06]  /*b930*/  HMMA.16816.F32 R64, R100, R94, R64 ;  /* 0x0000005e6440723c */ /* 0x000fec0000001840 */
[C---:B-1----:R-:W-:Y:S06]  /*b940*/  HMMA.16816.F32 R24, R16.reuse, R12, R24 ;  /* 0x0000000c1018723c */ /* 0x042fec0000001818 */
[----:B------:R-:W-:Y:S01]  /*b950*/  HMMA.16816.F32 R20, R16, R14, R20 ;  /* 0x0000000e1014723c */ /* 0x000fe20000001814 */
[----:B------:R-:W1:Y:S05]  /*b960*/  LDSM.16.M88.4 R12, [R116+0x5c00] ;  /* 0x005c0000740c783b */ /* 0x000e6a0000000200 */
[----:B------:R-:W-:Y:S06]  /*b970*/  HMMA.16816.F32 R76, R60, R48, R76 ;  /* 0x000000303c4c723c */ /* 0x000fec000000184c */
[C---:B------:R-:W-:Y:S06]  /*b980*/  HMMA.16816.F32 R44, R36.reuse, R28, R44 ;  /* 0x0000001c242c723c */ /* 0x040fec000000182c */
[----:B------:R-:W-:Y:S01]  /*b990*/  HMMA.16816.F32 R80, R36, R30, R80 ;  /* 0x0000001e2450723c */ /* 0x000fe20000001850 */
[----:B------:R-:W4:Y:S01]  /*b9a0*/  LDSM.16.M88.4 R28, [R113+0x5800] ;  /* 0x00580000711c783b */ /* 0x000f220000000200 */
[----:B------:R-:W-:Y:S01]  /*b9b0*/  FMUL.FTZ R5, R25, UR14 ;  /* 0x0000000e19057c20 */ /* 0x000fe20008410000 */
[----:B------:R-:W-:Y:S01]  /*b9c0*/  FMUL.FTZ R7, R27, UR14 ;  /* 0x0000000e1b077c20 */ /* 0x000fe20008410000 */
[----:B------:R-:W-:Y:S01]  /*b9d0*/  FMUL.FTZ R3, R24, UR14 ;  /* 0x0000000e18037c20 */ /* 0x000fe20008410000 */
[----:B------:R-:W-:Y:S01]  /*b9e0*/  FMUL.FTZ R26, R26, UR14 ;  /* 0x0000000e1a1a7c20 */ /* 0x000fe20008410000 */
[C---:B------:R-:W-:Y:S01]  /*b9f0*/  HMMA.16816.F32 R72, R60.reuse, R50, R72 ;  /* 0x000000323c48723c */ /* 0x040fe20000001848 */
[----:B------:R-:W5:Y:S01]  /*ba00*/  LDSM.16.M88.4 R48, [R113+0x5c00] ;  /* 0x005c00007130783b */ /* 0x000f620000000200 */
[----:B------:R-:W4:Y:S01]  /*ba10*/  MUFU.TANH R5, R5 ;  /* 0x0000000500057308 */ /* 0x000f220000002400 */
[----:B------:R-:W-:Y:S01]  /*ba20*/  FMUL.FTZ R22, R22, UR14 ;  /* 0x0000000e16167c20 */ /* 0x000fe20008410000 */
[----:B------:R-:W-:Y:S01]  /*ba30*/  FMUL.FTZ R20, R20, UR14 ;  /* 0x0000000e14147c20 */ /* 0x000fe20008410000 */
[----:B------:R-:W-:Y:S01]  /*ba40*/  FMUL.FTZ R21, R21, UR14 ;  /* 0x0000000e15157c20 */ /* 0x000fe20008410000 */
[----:B--2---:R-:W-:Y:S01]  /*ba50*/  HMMA.16816.F32 R68, R60, R96, R68 ;  /* 0x000000603c44723c */ /* 0x004fe20000001844 */
[----:B------:R-:W-:Y:S01]  /*ba60*/  FMUL.FTZ R23, R23, UR14 ;  /* 0x0000000e17177c20 */ /* 0x000fe20008410000 */
[----:B------:R-:W-:-:S04]  /*ba70*/  DEPBAR.LE SB0, 0x0 ;  /* 0x000080000000791a */ /* 0x000fc80000000000 */
[----:B------:R-:W-:Y:S01]  /*ba80*/  HMMA.16816.F32 R64, R60, R98, R64 ;  /* 0x000000623c40723c */ /* 0x000fe20000001840 */
[----:B------:R-:W2:Y:S05]  /*ba90*/  MUFU.TANH R7, R7 ;  /* 0x0000000700077308 */ /* 0x000eaa0000002400 */
[----:B---3--:R-:W-:Y:S03]  /*baa0*/  HMMA.16816.F32 R76, R36, R56, R76 ;  /* 0x00000038244c723c */ /* 0x008fe6000000184c */
[----:B------:R3:W-:Y:S03]  /*bab0*/  MUFU.TANH R27, R22 ;  /* 0x00000016001b7308 */ /* 0x0007e60000002400 */
[----:B------:R-:W-:Y:S05]  /*bac0*/  HMMA.16816.F32 R44, R16, R32, R44 ;  /* 0x00000020102c723c */ /* 0x000fea000000182c */
[----:B------:R5:W5:Y:S01]  /*bad0*/  MUFU.TANH R25, R20 ;  /* 0x0000001400197308 */ /* 0x000b620000002400 */
[C---:B------:R-:W-:Y:S06]  /*bae0*/  HMMA.16816.F32 R72, R36.reuse, R58, R72 ;  /* 0x0000003a2448723c */ /* 0x040fec0000001848 */
[----:B-1----:R-:W-:Y:S01]  /*baf0*/  HMMA.16816.F32 R68, R36, R12, R68 ;  /* 0x0000000c2444723c */ /* 0x002fe20000001844 */
[----:B------:R-:W1:Y:S01]  /*bb00*/  MUFU.TANH R21, R21 ;  /* 0x0000001500157308 */ /* 0x000e620000002400 */
[----:B---3--:R-:W-:-:S04]  /*bb10*/  VIADD R22, R2, 0x1 ;  /* 0x0000000102167836 */ /* 0x008fc80000000000 */
[----:B------:R-:W-:Y:S01]  /*bb20*/  HMMA.16816.F32 R64, R36, R14, R64 ;  /* 0x0000000e2440723c */ /* 0x000fe20000001840 */
[----:B------:R-:W-:Y:S01]  /*bb30*/  ISETP.GE.AND P5, PT, R22, R8, PT ;  /* 0x000000081600720c */ /* 0x000fe20003fa6270 */
[----:B------:R-:W-:Y:S01]  /*bb40*/  VIADD R12, R2, 0x8 ;  /* 0x00000008020c7836 */ /* 0x000fe20000000000 */
[-C--:B------:R-:W-:Y:S01]  /*bb50*/  ISETP.GE.AND P0, PT, R22, R9.reuse, PT ;  /* 0x000000091600720c */ /* 0x080fe20003f06270 */
[----:B------:R-:W3:Y:S01]  /*bb60*/  MUFU.TANH R23, R23 ;  /* 0x0000001700177308 */ /* 0x000ee20000002400 */
[----:B------:R-:W-:Y:S01]  /*bb70*/  I2FP.F32.S32 R22, R22 ;  /* 0x0000001600167245 */ /* 0x000fe20000201400 */
[C---:B------:R-:W-:Y:S01]  /*bb80*/  HMMA.16816.F32 R80, R16.reuse, R34, R80 ;  /* 0x000000221050723c */ /* 0x040fe20000001850 */
[----:B------:R-:W-:Y:S01]  /*bb90*/  FMUL.FTZ R33, R44, UR14 ;  /* 0x0000000e2c217c20 */ /* 0x000fe20008410000 */
[----:B------:R-:W-:Y:S01]  /*bba0*/  FMUL.FTZ R15, R46, UR14 ;  /* 0x0000000e2e0f7c20 */ /* 0x000fe20008410000 */
[----:B------:R-:W-:Y:S01]  /*bbb0*/  FMUL.FTZ R13, R45, UR14 ;  /* 0x0000000e2d0d7c20 */ /* 0x000fe20008410000 */
[----:B------:R-:W-:Y:S01]  /*bbc0*/  ISETP.GE.AND P4, PT, R12, R8, PT ;  /* 0x000000080c00720c */ /* 0x000fe20003f86270 */
[-C--:B----4-:R-:W-:Y:S01]  /*bbd0*/  FFMA.FTZ R5, R0, R22.reuse, R5 ;  /* 0x0000001600057223 */ /* 0x090fe20000010005 */
[C---:B------:R-:W-:Y:S01]  /*bbe0*/  HMMA.16816.F32 R76, R16.reuse, R28, R76 ;  /* 0x0000001c104c723c */ /* 0x040fe2000000184c */
[----:B------:R-:W4:Y:S01]  /*bbf0*/  MUFU.TANH R33, R33 ;  /* 0x0000002100217308 */ /* 0x000f220000002400 */
[----:B------:R-:W-:Y:S01]  /*bc00*/  ISETP.GE.AND P1, PT, R12, R9, PT ;  /* 0x000000090c00720c */ /* 0x000fe20003f26270 */
[----:B--2---:R-:W-:Y:S01]  /*bc10*/  FFMA.FTZ R22, R0, R22, R7 ;  /* 0x0000001600167223 */ /* 0x004fe20000010007 */
[----:B------:R-:W-:Y:S01]  /*bc20*/  I2FP.F32.S32 R12, R12 ;  /* 0x0000000c000c7245 */ /* 0x000fe20000201400 */
[----:B-----5:R-:W-:Y:S01]  /*bc30*/  VIADD R20, R2, 0x9 ;  /* 0x0000000902147836 */ /* 0x020fe20000000000 */
[C---:B------:R-:W-:Y:S01]  /*bc40*/  HMMA.16816.F32 R72, R16.reuse, R30, R72 ;  /* 0x0000001e1048723c */ /* 0x040fe20000001848 */
[----:B------:R-:W-:Y:S01]  /*bc50*/  FMUL.FTZ R29, R47, UR14 ;  /* 0x0000000e2f1d7c20 */ /* 0x000fe20008410000 */
[----:B------:R-:W-:Y:S01]  /*bc60*/  FSEL R22, R22, -INF , !P0 ;  /* 0xff80000016167808 */ /* 0x000fe20004000000 */
[----:B------:R-:W2:Y:S01]  /*bc70*/  MUFU.TANH R15, R15 ;  /* 0x0000000f000f7308 */ /* 0x000ea20000002400 */
[CC--:B------:R-:W-:Y:S01]  /*bc80*/  FFMA.FTZ R24, R0.reuse, R12.reuse, R25 ;  /* 0x0000000c00187223 */ /* 0x0c0fe20000010019 */
[----:B------:R-:W-:Y:S01]  /*bc90*/  FFMA.FTZ R12, R0, R12, R27 ;  /* 0x0000000c000c7223 */ /* 0x000fe2000001001b */
[----:B------:R-:W-:Y:S01]  /*bca0*/  HMMA.16816.F32 R68, R16, R48, R68 ;  /* 0x000000301044723c */ /* 0x000fe20000001844 */
[----:B------:R-:W-:Y:S01]  /*bcb0*/  FSEL R30, R5, -INF , !P5 ;  /* 0xff800000051e7808 */ /* 0x000fe20006800000 */
[----:B------:R-:W-:Y:S01]  /*bcc0*/  VIADD R14, R2, 0x11 ;  /* 0x00000011020e7836 */ /* 0x000fe20000000000 */
[----:B------:R-:W-:-:S02]  /*bcd0*/  ISETP.GE.AND P6, PT, R20, R8, PT ;  /* 0x000000081400720c */ /* 0x000fc40003fc6270 */
[----:B------:R-:W5:Y:S01]  /*bce0*/  MUFU.TANH R13, R13 ;  /* 0x0000000d000d7308 */ /* 0x000f620000002400 */
[----:B------:R-:W-:Y:S01]  /*bcf0*/  HMMA.16816.F32 R64, R16, R50, R64 ;  /* 0x000000321040723c */ /* 0x000fe20000001840 */
[----:B------:R-:W-:Y:S01]  /*bd00*/  FMUL.FTZ R31, R80, UR14 ;  /* 0x0000000e501f7c20 */ /* 0x000fe20008410000 */
[----:B------:R-:W-:Y:S01]  /*bd10*/  FMUL.FTZ R35, R81, UR14 ;  /* 0x0000000e51237c20 */ /* 0x000fe20008410000 */
[----:B------:R-:W-:Y:S01]  /*bd20*/  FMUL.FTZ R82, R82, UR14 ;  /* 0x0000000e52527c20 */ /* 0x000fe20008410000 */
[-C--:B------:R-:W-:Y:S02]  /*bd30*/  ISETP.GE.AND P2, PT, R20, R9.reuse, PT ;  /* 0x000000091400720c */ /* 0x080fe40003f46270 */
[----:B------:R-:W-:Y:S01]  /*bd40*/  I2FP.F32.S32 R20, R20 ;  /* 0x0000001400147245 */ /* 0x000fe20000201400 */
[----:B------:R-:W-:Y:S01]  /*bd50*/  VIADD R18, R2, 0x10 ;  /* 0x0000001002127836 */ /* 0x000fe20000000000 */
[----:B------:R-:W5:Y:S01]  /*bd60*/  MUFU.TANH R29, R29 ;  /* 0x0000001d001d7308 */ /* 0x000f620000002400 */
[----:B------:R-:W-:Y:S01]  /*bd70*/  FMUL.FTZ R19, R83, UR14 ;  /* 0x0000000e53137c20 */ /* 0x000fe20008410000 */
[----:B------:R-:W-:Y:S01]  /*bd80*/  FMUL.FTZ R39, R76, UR14 ;  /* 0x0000000e4c277c20 */ /* 0x000fe20008410000 */
[----:B------:R-:W-:Y:S01]  /*bd90*/  FMUL.FTZ R78, R78, UR14 ;  /* 0x0000000e4e4e7c20 */ /* 0x000fe20008410000 */
[----:B------:R-:W-:Y:S01]  /*bda0*/  ISETP.GE.AND P5, PT, R18, R8, PT ;  /* 0x000000081200720c */ /* 0x000fe20003fa6270 */
[-C--:B-1----:R-:W-:Y:S01]  /*bdb0*/  FFMA.FTZ R21, R0, R20.reuse, R21 ;  /* 0x0000001400157223 */ /* 0x082fe20000010015 */
[-C--:B------:R-:W-:Y:S01]  /*bdc0*/  ISETP.GE.AND P0, PT, R18, R9.reuse, PT ;  /* 0x000000091200720c */ /* 0x080fe20003f06270 */
[----:B---3--:R-:W-:Y:S01]  /*bdd0*/  FFMA.FTZ R20, R0, R20, R23 ;  /* 0x0000001400147223 */ /* 0x008fe20000010017 */
[----:B------:R-:W-:Y:S01]  /*bde0*/  I2FP.F32.S32 R18, R18 ;  /* 0x0000001200127245 */ /* 0x000fe20000201400 */
[----:B------:R-:W1:Y:S01]  /*bdf0*/  MUFU.TANH R31, R31 ;  /* 0x0000001f001f7308 */ /* 0x000e620000002400 */
[----:B------:R-:W-:Y:S01]  /*be00*/  FSEL R24, R24, -INF , !P4 ;  /* 0xff80000018187808 */ /* 0x000fe20006000000 */
[----:B------:R-:W-:Y:S01]  /*be10*/  VIADD R16, R2, 0x18 ;  /* 0x0000001802107836 */ /* 0x000fe20000000000 */
[----:B------:R-:W-:Y:S01]  /*be20*/  FSEL R12, R12, -INF , !P1 ;  /* 0xff8000000c0c7808 */ /* 0x000fe20004800000 */
[----:B----4-:R-:W-:Y:S01]  /*be30*/  FFMA.FTZ R33, R0, R18, R33 ;  /* 0x0000001200217223 */ /* 0x010fe20000010021 */
[----:B------:R-:W-:Y:S01]  /*be40*/  ISETP.GE.AND P4, PT, R14, R8, PT ;  /* 0x000000080e00720c */ /* 0x000fe20003f86270 */
[----:B--2---:R-:W-:Y:S01]  /*be50*/  FFMA.FTZ R18, R0, R18, R15 ;  /* 0x0000001200127223 */ /* 0x004fe2000001000f */
[-C--:B------:R-:W-:Y:S01]  /*be60*/  ISETP.GE.AND P1, PT, R14, R9.reuse, PT ;  /* 0x000000090e00720c */ /* 0x080fe20003f26270 */
[----:B------:R-:W2:Y:S01]  /*be70*/  MUFU.TANH R35, R35 ;  /* 0x0000002300237308 */ /* 0x000ea20000002400 */
[----:B------:R-:W-:Y:S01]  /*be80*/  I2FP.F32.S32 R14, R14 ;  /* 0x0000000e000e7245 */ /* 0x000fe20000201400 */
[----:B------:R-:W-:Y:S01]  /*be90*/  FMUL.FTZ R37, R77, UR14 ;  /* 0x0000000e4d257c20 */ /* 0x000fe20008410000 */
[----:B------:R-:W-:Y:S01]  /*bea0*/  FMUL.FTZ R79, R79, UR14 ;  /* 0x0000000e4f4f7c20 */ /* 0x000fe20008410000 */
[----:B------:R-:W-:Y:S01]  /*beb0*/  FSEL R40, R21, -INF , !P6 ;  /* 0xff80000015287808 */ /* 0x000fe20007000000 */
[----:B------:R-:W-:Y:S01]  /*bec0*/  FMUL.FTZ R73, R73, UR14 ;  /* 0x0000000e49497c20 */ /* 0x000fe20008410000 */
[-C--:B-----5:R-:W-:Y:S01]  /*bed0*/  FFMA.FTZ R13, R0, R14.reuse, R13 ;  /* 0x0000000e000d7223 */ /* 0x0a0fe2000001000d */
[----:B------:R-:W-:Y:S01]  /*bee0*/  FSEL R20, R20, -INF , !P2 ;  /* 0xff80000014147808 */ /* 0x000fe20005000000 */
[----:B------:R-:W3:Y:S01]  /*bef0*/  MUFU.TANH R17, R82 ;  /* 0x0000005200117308 */ /* 0x000ee20000002400 */
[----:B------:R-:W-:Y:S01]  /*bf00*/  FSEL R38, R33, -INF , !P5 ;  /* 0xff80000021267808 */ /* 0x000fe20006800000 */
[----:B------:R-:W-:Y:S01]  /*bf10*/  FFMA.FTZ R14, R0, R14, R29 ;  /* 0x0000000e000e7223 */ /* 0x000fe2000001001d */
        /* <DEDUP_REMOVED lines=8> */
[-C--:B------:R-:W-:Y:S01]  /*bfa0*/  ISETP.GE.AND P0, PT, R6, R9.reuse, PT ;  /* 0x000000090600720c */ /* 0x080fe20003f06270 */
[----:B------:R-:W-:Y:S01]  /*bfb0*/  FMUL.FTZ R70, R70, UR14 ;  /* 0x0000000e46467c20 */ /* 0x000fe20008410000 */
[----:B------:R-:W-:Y:S01]  /*bfc0*/  I2FP.F32.S32 R16, R16 ;  /* 0x0000001000107245 */ /* 0x000fe20000201400 */
[----:B------:R-:W-:Y:S01]  /*bfd0*/  FMUL.FTZ R64, R64, UR14 ;  /* 0x0000000e40407c20 */ /* 0x000fe20008410000 */
[----:B------:R-:W-:Y:S01]  /*bfe0*/  I2FP.F32.S32 R6, R6 ;  /* 0x0000000600067245 */ /* 0x000fe20000201400 */
[----:B------:R-:W5:Y:S01]  /*bff0*/  MUFU.TANH R39, R39 ;  /* 0x0000002700277308 */ /* 0x000f620000002400 */
[----:B------:R-:W-:Y:S01]  /*c000*/  FSEL R32, R13, -INF , !P4 ;  /* 0xff8000000d207808 */ /* 0x000fe20006000000 */
[----:B-1----:R-:W-:Y:S01]  /*c010*/  FFMA.FTZ R31, R0, R16, R31 ;  /* 0x00000010001f7223 */ /* 0x002fe2000001001f */
[----:B------:R-:W-:Y:S01]  /*c020*/  FSEL R14, R14, -INF , !P1 ;  /* 0xff8000000e0e7808 */ /* 0x000fe20004800000 */
[----:B--2---:R-:W-:Y:S01]  /*c030*/  FFMA.FTZ R28, R0, R6, R35 ;  /* 0x00000006001c7223 */ /* 0x004fe20000010023 */
[----:B------:R-:W-:Y:S01]  /*c040*/  ISETP.GE.AND P4, PT, R134, R8, PT ;  /* 0x000000088600720c */ /* 0x000fe20003f86270 */
[----:B---3--:R-:W-:Y:S01]  /*c050*/  FFMA.FTZ R16, R0, R16, R17 ;  /* 0x0000001000107223 */ /* 0x008fe20000010011 */
[-C--:B------:R-:W-:Y:S01]  /*c060*/  ISETP.GE.AND P1, PT, R134, R9.reuse, PT ;  /* 0x000000098600720c */ /* 0x080fe20003f26270 */
[----:B------:R-:W1:Y:S01]  /*c070*/  MUFU.TANH R7, R78 ;  /* 0x0000004e00077308 */ /* 0x000e620000002400 */
[----:B------:R-:W-:Y:S01]  /*c080*/  I2FP.F32.S32 R134, R134 ;  /* 0x0000008600867245 */ /* 0x000fe20000201400 */
[----:B----4-:R-:W-:Y:S01]  /*c090*/  FFMA.FTZ R6, R0, R6, R19 ;  /* 0x0000000600067223 */ /* 0x010fe20000010013 */
[----:B------:R-:W-:Y:S01]  /*c0a0*/  VIADD R19, R2, 0x28 ;  /* 0x0000002802137836 */ /* 0x000fe20000000000 */
[----:B------:R-:W-:Y:S01]  /*c0b0*/  FSEL R36, R31, -INF , !P6 ;  /* 0xff8000001f247808 */ /* 0x000fe20007000000 */
[----:B------:R-:W-:Y:S01]  /*c0c0*/  FMUL.FTZ R68, R68, UR14 ;  /* 0x0000000e44447c20 */ /* 0x000fe20008410000 */
[----:B------:R-:W-:Y:S01]  /*c0d0*/  FSEL R16, R16, -INF , !P2 ;  /* 0xff80000010107808 */ /* 0x000fe20005000000 */
[----:B------:R-:W-:Y:S01]  /*c0e0*/  FMUL.FTZ R74, R74, UR14 ;  /* 0x0000000e4a4a7c20 */ /* 0x000fe20008410000 */
[----:B------:R-:W2:Y:S01]  /*c0f0*/  MUFU.TANH R37, R37 ;  /* 0x0000002500257308 */ /* 0x000ea20000002400 */
[----:B-----5:R-:W-:Y:S01]  /*c100*/  FFMA.FTZ R39, R0, R134, R39 ;  /* 0x0000008600277223 */ /* 0x020fe20000010027 */
[----:B------:R-:W-:Y:S01]  /*c110*/  FSEL R28, R28, -INF , !P5 ;  /* 0xff8000001c1c7808 */ /* 0x000fe20006800000 */
[----:B------:R-:W-:Y:S01]  /*c120*/  VIADD R17, R2, 0x29 ;  /* 0x0000002902117836 */ /* 0x000fe20000000000 */
[----:B------:R-:W-:Y:S01]  /*c130*/  FSEL R6, R6, -INF , !P0 ;  /* 0xff80000006067808 */ /* 0x000fe20004000000 */
[----:B------:R-:W-:Y:S01]  /*c140*/  FMUL.FTZ R69, R69, UR14 ;  /* 0x0000000e45457c20 */ /* 0x000fe20008410000 */
[----:B------:R-:W-:Y:S01]  /*c150*/  ISETP.GE.AND P6, PT, R21, R8, PT ;  /* 0x000000081500720c */ /* 0x000fe20003fc6270 */
[----:B------:R-:W-:Y:S01]  /*c160*/  FMUL.FTZ R71, R71, UR14 ;  /* 0x0000000e47477c20 */ /* 0x000fe20008410000 */
[----:B------:R-:W3:Y:S01]  /*c170*/  MUFU.TANH R79, R79 ;  /* 0x0000004f004f7308 */ /* 0x000ee20000002400 */
[----:B-1----:R-:W-:Y:S01]  /*c180*/  FFMA.FTZ R134, R0, R134, R7 ;  /* 0x0000008600867223 */ /* 0x002fe20000010007 */
[-C--:B------:R-:W-:Y:S01]  /*c190*/  ISETP.GE.AND P2, PT, R21, R9.reuse, PT ;  /* 0x000000091500720c */ /* 0x080fe20003f46270 */
[----:B------:R-:W-:Y:S01]  /*c1a0*/  VIADD R23, R2, 0x30 ;  /* 0x0000003002177836 */ /* 0x000fe20000000000 */
[----:B------:R-:W-:Y:S01]  /*c1b0*/  ISETP.GE.AND P5, PT, R19, R8, PT ;  /* 0x000000081300720c */ /* 0x000fe20003fa6270 */
[----:B------:R-:W-:Y:S01]  /*c1c0*/  FMUL.FTZ R65, R65, UR14 ;  /* 0x0000000e41417c20 */ /* 0x000fe20008410000 */
[----:B------:R-:W-:Y:S01]  /*c1d0*/  ISETP.GE.AND P0, PT, R19, R9, PT ;  /* 0x000000091300720c */ /* 0x000fe20003f06270 */
[----:B------:R-:W-:Y:S01]  /*c1e0*/  FMUL.FTZ R67, R67, UR14 ;  /* 0x0000000e43437c20 */ /* 0x000fe20008410000 */
[----:B------:R-:W1:Y:S01]  /*c1f0*/  MUFU.TANH R5, R72 ;  /* 0x0000004800057308 */ /* 0x000e620000002400 */
[----:B------:R-:W-:Y:S01]  /*c200*/  I2FP.F32.S32 R34, R19 ;  /* 0x0000001300227245 */ /* 0x000fe20000201400 */
[----:B------:R-:W-:Y:S01]  /*c210*/  FMUL.FTZ R66, R66, UR14 ;  /* 0x0000000e42427c20 */ /* 0x000fe20008410000 */
[----:B------:R-:W-:-:S02]  /*c220*/  I2FP.F32.S32 R21, R21 ;  /* 0x0000001500157245 */ /* 0x000fc40000201400 */
[----:B------:R-:W-:Y:S02]  /*c230*/  FSEL R104, R39, -INF , !P4 ;  /* 0xff80000027687808 */ /* 0x000fe40006000000 */
[----:B------:R-:W-:Y:S01]  /*c240*/  FSEL R134, R134, -INF , !P1 ;  /* 0xff80000086867808 */ /* 0x000fe20004800000 */
[----:B------:R-:W4:Y:S01]  /*c250*/  MUFU.TANH R73, R73 ;  /* 0x0000004900497308 */ /* 0x000f220000002400 */
[CC--:B--2---:R-:W-:Y:S01]  /*c260*/  FFMA.FTZ R37, R0.reuse, R21.reuse, R37 ;  /* 0x0000001500257223 */ /* 0x0c4fe20000010025 */
[----:B---3--:R-:W-:Y:S01]  /*c270*/  FFMA.FTZ R79, R0, R21, R79 ;  /* 0x00000015004f7223 */ /* 0x008fe2000001004f */
[C---:B------:R-:W-:Y:S01]  /*c280*/  ISETP.GE.AND P4, PT, R17.reuse, R8, PT ;  /* 0x000000081100720c */ /* 0x040fe20003f86270 */
[C---:B------:R-:W-:Y:S01]  /*c290*/  VIADD R21, R2.reuse, 0x31 ;  /* 0x0000003102157836 */ /* 0x040fe20000000000 */
[----:B------:R-:W-:Y:S02]  /*c2a0*/  ISETP.GE.AND P1, PT, R17, R9, PT ;  /* 0x000000091100720c */ /* 0x000fe40003f26270 */
[----:B------:R-:W-:Y:S01]  /*c2b0*/  I2FP.F32.S32 R44, R17 ;  /* 0x00000011002c7245 */ /* 0x000fe20000201400 */
[----:B------:R-:W2:Y:S01]  /*c2c0*/  MUFU.TANH R75, R75 ;  /* 0x0000004b004b7308 */ /* 0x000ea20000002400 */
[----:B------:R-:W-:-:S02]  /*c2d0*/  VIADD R17, R2, 0x38 ;  /* 0x0000003802117836 */ /* 0x000fc40000000000 */
[C---:B-1----:R-:W-:Y:S01]  /*c2e0*/  FFMA.FTZ R5, R0.reuse, R34, R5 ;  /* 0x0000002200057223 */ /* 0x042fe20000010005 */
[----:B------:R-:W-:Y:S02]  /*c2f0*/  FSEL R140, R37, -INF , !P6 ;  /* 0xff800000258c7808 */ /* 0x000fe40007000000 */
[----:B------:R-:W-:Y:S02]  /*c300*/  FSEL R132, R79, -INF , !P2 ;  /* 0xff8000004f847808 */ /* 0x000fe40005000000 */
[C---:B------:R-:W-:Y:S01]  /*c310*/  ISETP.GE.AND P6, PT, R23.reuse, R8, PT ;  /* 0x000000081700720c */ /* 0x040fe20003fc6270 */
[----:B------:R-:W1:Y:S01]  /*c320*/  MUFU.TANH R7, R70 ;  /* 0x0000004600077308 */ /* 0x000e620000002400 */
[----:B----4-:R-:W-:Y:S01]  /*c330*/  FFMA.FTZ R73, R0, R44, R73 ;  /* 0x0000002c00497223 */ /* 0x010fe20000010049 */
[----:B------:R-:W-:Y:S02]  /*c340*/  ISETP.GE.AND P2, PT, R23, R9, PT ;  /* 0x000000091700720c */ /* 0x000fe40003f46270 */
[----:B------:R-:W-:-:S02]  /*c350*/  I2FP.F32.S32 R23, R23 ;  /* 0x0000001700177245 */ /* 0x000fc40000201400 */
[----:B------:R-:W-:Y:S02]  /*c360*/  FSEL R102, R5, -INF , !P5 ;  /* 0xff80000005667808 */ /* 0x000fe40006800000 */
[----:B------:R-:W3:Y:S01]  /*c370*/  MUFU.TANH R19, R64 ;  /* 0x0000004000137308 */ /* 0x000ee20000002400 */
[C---:B--2---:R-:W-:Y:S01]  /*c380*/  FFMA.FTZ R75, R0.reuse, R44, R75 ;  /* 0x0000002c004b7223 */ /* 0x044fe2000001004b */
[----:B------:R-:W-:Y:S02]  /*c390*/  I2FP.F32.S32 R44, R17 ;  /* 0x00000011002c7245 */ /* 0x000fe40000201400 */
[----:B------:R-:W-:Y:S02]  /*c3a0*/  FSEL R136, R73, -INF , !P4 ;  /* 0xff80000049887808 */ /* 0x000fe40006000000 */
[-C--:B------:R-:W-:Y:S02]  /*c3b0*/  ISETP.GE.AND P4, PT, R17, R8.reuse, PT ;  /* 0x000000081100720c */ /* 0x080fe40003f86270 */
[----:B------:R-:W2:Y:S01]  /*c3c0*/  MUFU.TANH R13, R68 ;  /* 0x00000044000d7308 */ /* 0x000ea20000002400 */
[----:B-1----:R-:W-:Y:S01]  /*c3d0*/  FFMA.FTZ R7, R0, R23, R7 ;  /* 0x0000001700077223 */ /* 0x002fe20000010007 */
[----:B------:R-:W-:-:S02]  /*c3e0*/  ISETP.GE.AND P5, PT, R21, R8, PT ;  /* 0x000000081500720c */ /* 0x000fc40003fa6270 */
[----:B------:R-:W-:Y:S02]  /*c3f0*/  FSEL R98, R75, -INF , !P1 ;  /* 0xff8000004b627808 */ /* 0x000fe40004800000 */
[----:B------:R-:W-:Y:S01]  /*c400*/  FSEL R92, R7, -INF , !P2 ;  /* 0xff800000075c7808 */ /* 0x000fe20005000000 */
[----:B------:R-:W-:Y:S01]  /*c410*/  VIADD R7, R2, 0x39 ;  /* 0x0000003902077836 */ /* 0x000fe20000000000 */
[----:B------:R-:W1:Y:S01]  /*c420*/  MUFU.TANH R15, R74 ;  /* 0x0000004a000f7308 */ /* 0x000e620000002400 */
[----:B---3--:R-:W-:Y:S01]  /*c430*/  FFMA.FTZ R19, R0, R44, R19 ;  /* 0x0000002c00137223 */ /* 0x008fe20000010013 */
[-C--:B------:R-:W-:Y:S02]  /*c440*/  ISETP.GE.AND P2, PT, R2, R9.reuse, PT ;  /* 0x000000090200720c */ /* 0x080fe40003f46270 */
[----:B------:R-:W-:Y:S02]  /*c450*/  ISETP.GE.AND P1, PT, R17, R9, PT ;  /* 0x000000091100720c */ /* 0x000fe40003f26270 */
[----:B------:R-:W-:-:S02]  /*c460*/  FSEL R109, R19, -INF , !P4 ;  /* 0xff800000136d7808 */ /* 0x000fc40006000000 */
[----:B------:R-:W3:Y:S01]  /*c470*/  MUFU.TANH R69, R69 ;  /* 0x0000004500457308 */ /* 0x000ee20000002400 */
[----:B--2---:R-:W-:Y:S01]  /*c480*/  FFMA.FTZ R13, R0, R23, R13 ;  /* 0x00000017000d7223 */ /* 0x004fe2000001000d */
[----:B------:R-:W-:-:S04]  /*c490*/  ISETP.GE.AND P4, PT, R87, 0x2, PT ;  /* 0x000000025700780c */ /* 0x000fc80003f86270 */
[----:B------:R-:W-:Y:S02]  /*c4a0*/  FSEL R111, R13, -INF , !P6 ;  /* 0xff8000000d6f7808 */ /* 0x000fe40007000000 */
[----:B------:R-:W2:Y:S01]  /*c4b0*/  MUFU.TANH R71, R71 ;  /* 0x0000004700477308 */ /* 0x000ea20000002400 */
[----:B-1----:R-:W-:Y:S01]  /*c4c0*/  FFMA.FTZ R15, R0, R34, R15 ;  /* 0x00000022000f7223 */ /* 0x002fe2000001000f */
[----:B------:R-:W-:Y:S02]  /*c4d0*/  I2FP.F32.S32 R34, R21 ;  /* 0x0000001500227245 */ /* 0x000fe40000201400 */
[----:B------:R-:W-:Y:S02]  /*c4e0*/  ISETP.GE.AND P6, PT, R2, R8, PT ;  /* 0x000000080200720c */ /* 0x000fe40003fc6270 */
[----:B------:R-:W-:Y:S02]  /*c4f0*/  FSEL R100, R15, -INF , !P0 ;  /* 0xff8000000f647808 */ /* 0x000fe40004000000 */
[----:B------:R-:W1:Y:S01]  /*c500*/  MUFU.TANH R3, R3 ;  /* 0x0000000300037308 */ /* 0x000e620000002400 */
[----:B---3--:R-:W-:Y:S01]  /*c510*/  FFMA.FTZ R69, R0, R34, R69 ;  /* 0x0000002200457223 */ /* 0x008fe20000010045 */
[----:B------:R-:W-:-:S02]  /*c520*/  I2FP.F32.S32 R2, R2 ;  /* 0x0000000200027245 */ /* 0x000fc40000201400 */
[----:B------:R-:W-:Y:S02]  /*c530*/  ISETP.GE.AND P0, PT, R21, R9, PT ;  /* 0x000000091500720c */ /* 0x000fe40003f06270 */
[----:B------:R-:W-:Y:S02]  /*c540*/  FSEL R110, R69, -INF , !P5 ;  /* 0xff800000456e7808 */ /* 0x000fe40006800000 */
[----:B------:R-:W3:Y:S01]  /*c550*/  MUFU.TANH R25, R66 ;  /* 0x0000004200197308 */ /* 0x000ee20000002400 */
[----:B--2---:R-:W-:Y:S01]  /*c560*/  FFMA.FTZ R71, R0, R34, R71 ;  /* 0x0000002200477223 */ /* 0x004fe20000010047 */
[----:B------:R-:W-:Y:S01]  /*c570*/  BAR.SYNC.DEFER_BLOCKING 0x0 ;  /* 0x0000000000007b1d */ /* 0x000fe20000010000 */
[----:B------:R-:W-:-:S03]  /*c580*/  ISETP.GE.AND P5, PT, R7, R8, PT ;  /* 0x000000080700720c */ /* 0x000fc60003fa6270 */
[----:B------:R-:W-:Y:S02]  /*c590*/  FSEL R91, R71, -INF , !P0 ;  /* 0xff800000475b7808 */ /* 0x000fe40004000000 */
[----:B------:R2:W4:Y:S01]  /*c5a0*/  MUFU.TANH R5, R26 ;  /* 0x0000001a00057308 */ /* 0x0005220000002400 */
[----:B-1----:R-:W-:Y:S01]  /*c5b0*/  FFMA.FTZ R3, R0, R2, R3 ;  /* 0x0000000200037223 */ /* 0x002fe20000010003 */
[----:B------:R-:W-:-:S06]  /*c5c0*/  ISETP.GE.AND P0, PT, R7, R9, PT ;  /* 0x000000090700720c */ /* 0x000fcc0003f06270 */
[----:B------:R-:W1:Y:S01]  /*c5d0*/  MUFU.TANH R65, R65 ;  /* 0x0000004100417308 */ /* 0x000e620000002400 */
[----:B---3--:R-:W-:-:S05]  /*c5e0*/  FFMA.FTZ R25, R0, R44, R25 ;  /* 0x0000002c00197223 */ /* 0x008fca0000010019 */
[----:B------:R-:W-:Y:S02]  /*c5f0*/  FSEL R35, R25, -INF , !P1 ;  /* 0xff80000019237808 */ /* 0x000fe40004800000 */
[----:B------:R-:W3:Y:S01]  /*c600*/  MUFU.TANH R67, R67 ;  /* 0x0000004300437308 */ /* 0x000ee20000002400 */
[----:B--2---:R-:W-:Y:S01]  /*c610*/  I2FP.F32.S32 R26, R7 ;  /* 0x00000007001a7245 */ /* 0x004fe20000201400 */
[----:B----4-:R-:W-:-:S05]  /*c620*/  FFMA.FTZ R5, R0, R2, R5 ;  /* 0x0000000200057223 */ /* 0x010fca0000010005 */
[----:B------:R-:W-:Y:S01]  /*c630*/  FSEL R44, R5, -INF , !P2 ;  /* 0xff800000052c7808 */ /* 0x000fe20005000000 */
[----:B-1----:R-:W-:-:S05]  /*c640*/  FFMA.FTZ R65, R0, R26, R65 ;  /* 0x0000001a00417223 */ /* 0x002fca0000010041 */
[----:B------:R-:W-:Y:S01]  /*c650*/  FSEL R108, R65, -INF , !P5 ;  /* 0xff800000416c7808 */ /* 0x000fe20006800000 */
[----:B---3--:R-:W-:Y:S01]  /*c660*/  FFMA.FTZ R34, R0, R26, R67 ;  /* 0x0000001a00227223 */ /* 0x008fe20000010043 */
[----:B------:R-:W-:-:S04]  /*c670*/  FSEL R26, R3, -INF , !P6 ;  /* 0xff800000031a7808 */ /* 0x000fc80007000000 */
[----:B------:R-:W-:Y:S01]  /*c680*/  FSEL R34, R34, -INF , !P0 ;  /* 0xff80000022227808 */ /* 0x000fe20004000000 */
        /* <DEDUP_REMOVED lines=21> */
[----:B------:R-:W-:Y:S01]  /*c7e0*/  IMAD.HI.U32 R17, R50, R7, RZ ;  /* 0x0000000732117227 */ /* 0x000fe200078e00ff */
[----:B------:R-:W-:-:S03]  /*c7f0*/  LOP3.LUT R50, RZ, R5, RZ, 0x33, !PT ;  /* 0x00000005ff327212 */ /* 0x000fc600078e33ff */
        /* <DEDUP_REMOVED lines=26> */
[----:B------:R-:W-:Y:S01]  /*c9a0*/  IMAD R50, R50, R5, -0x40 ;  /* 0xffffffc032327424 */ /* 0x000fe200078e0205 */
[----:B------:R-:W-:-:S04]  /*c9b0*/  MOV R5, UR8 ;  /* 0x0000000800057c02 */ /* 0x000fc80008000f00 */
[----:B------:R-:W-:-:S05]  /*c9c0*/  SHF.R.S32.HI R48, RZ, 0x1f, R50 ;  /* 0x0000001fff307819 */ /* 0x000fca0000011432 */
[----:B------:R-:W-:-:S04]  /*c9d0*/  IMAD R13, R48, R5, RZ ;  /* 0x00000005300d7224 */ /* 0x000fc800078e02ff */
[C---:B------:R-:W-:Y:S02]  /*c9e0*/  IMAD R13, R50.reuse, UR9, R13 ;  /* 0x00000009320d7c24 */ /* 0x040fe4000f8e020d */
[----:B------:R-:W-:-:S05]  /*c9f0*/  IMAD.WIDE.U32 R50, R50, R5, RZ ;  /* 0x0000000532327225 */ /* 0x000fca00078e00ff */
[----:B------:R-:W-:Y:S01]  /*ca00*/  IADD3 R51, R51, R13, RZ ;  /* 0x0000000d33337210 */ /* 0x000fe20007ffe0ff */
[----:B--2---:R-:W-:-:S04]  /*ca10*/  IMAD.IADD R7, R7, 0x1, -R46 ;  /* 0x0000000107077824 */ /* 0x004fc800078e0a2e */
[----:B-1----:R-:W-:Y:S01]  /*ca20*/  IMAD.WIDE.U32 R50, R7, R2, R50 ;  /* 0x0000000207327225 */ /* 0x002fe200078e0032 */
[----:B------:R-:W-:-:S05]  /*ca30*/  SHF.R.S32.HI R15, RZ, 0x1f, R7 ;  /* 0x0000001fff0f7819 */ /* 0x000fca0000011407 */
[----:B------:R-:W-:-:S04]  /*ca40*/  IMAD R46, R15, R2, RZ ;  /* 0x000000020f2e7224 */ /* 0x000fc800078e02ff */
[----:B------:R-:W-:-:S04]  /*ca50*/  IMAD R3, R7, R3, R46 ;  /* 0x0000000307037224 */ /* 0x000fc800078e022e */
[----:B------:R-:W-:Y:S01]  /*ca60*/  IMAD.IADD R13, R51, 0x1, R3 ;  /* 0x00000001330d7824 */ /* 0x000fe200078e0203 */
[----:B------:R-:W-:Y:S06]  /*ca70*/  BRA `(.L_x_5555) ;  /* 0x0000000000107947 */ /* 0x000fec0003800000 */
.L_x_5554:
[----:B------:R-:W1:Y:S02]  /*ca80*/  LDC R5, c[0x0][0x248] ;  /* 0x00009200ff057b82 */ /* 0x000e640000000800 */
[----:B-1----:R-:W-:-:S05]  /*ca90*/  IMAD.SHL.U32 R50, R5, 0x40, RZ ;  /* 0x0000004005327824 */ /* 0x002fca00078e00ff */
[----:B------:R-:W-:-:S04]  /*caa0*/  IADD3 R50, -R50, RZ, RZ ;  /* 0x000000ff32327210 */ /* 0x000fc80007ffe1ff */
[----:B------:R-:W-:-:S07]  /*cab0*/  SHF.R.S32.HI R13, RZ, 0x1f, R50 ;  /* 0x0000001fff0d7819 */ /* 0x000fce0000011432 */
.L_x_5555:
[C---:B------:R-:W-:Y:S01]  /*cac0*/  LOP3.LUT P2, RZ, R90.reuse, 0x2, RZ, 0xc0, !PT ;  /* 0x000000025aff7812 */ /* 0x040fe2000784c0ff */
[----:B------:R-:W1:Y:S01]  /*cad0*/  LDC R46, c[0x0][0x24c] ;  /* 0x00009300ff2e7b82 */ /* 0x000e620000000800 */
        /* <DEDUP_REMOVED lines=11> */
[C---:B------:R-:W-:Y:S01]  /*cb90*/  @P1 LEA R56, P0, R48.reuse, UR12, 0x1 ;  /* 0x0000000c30381c11 */ /* 0x040fe2000f8008ff */
[C---:B------:R-:W-:Y:S01]  /*cba0*/  @P6 IMAD.SHL.U32 R2, R5.reuse, 0x20, RZ ;  /* 0x0000002005026824 */ /* 0x040fe200078e00ff */
[C---:B------:R-:W-:Y:S01]  /*cbb0*/  LEA R7, P5, R5.reuse, R50, 0x5 ;  /* 0x0000003205077211 */ /* 0x040fe200078a28ff */
[----:B------:R-:W-:Y:S01]  /*cbc0*/  @P6 IMAD.MOV.U32 R50, RZ, RZ, R126 ;  /* 0x000000ffff326224 */ /* 0x000fe200078e007e */
[----:B------:R-:W-:Y:S02]  /*cbd0*/  @P1 LEA.HI.X R57, R48, UR13, R3, 0x1, P0 ;  /* 0x0000000d30391c11 */ /* 0x000fe400080f0c03 */
[C-C-:B-1----:R-:W-:Y:S02]  /*cbe0*/  @P6 SHF.L.U64.HI R3, R5.reuse, 0x5, R46.reuse ;  /* 0x0000000505036819 */ /* 0x142fe4000001022e */
[----:B------:R-:W-:Y:S01]  /*cbf0*/  LEA.HI.X R5, R5, R13, R46, 0x5, P5 ;  /* 0x0000000d05057211 */ /* 0x000fe200028f2c2e */
[----:B------:R-:W-:Y:S01]  /*cc00*/  @!PT LDS RZ, [RZ] ;  /* 0x00000000fffff984 */ /* 0x000fe20000000800 */
[----:B------:R-:W-:Y:S01]  /*cc10*/  @!PT LDS RZ, [RZ] ;  /* 0x00000000fffff984 */ /* 0x000fe20000000800 */
[----:B------:R-:W-:Y:S01]  /*cc20*/  @!PT LDS RZ, [RZ] ;  /* 0x00000000fffff984 */ /* 0x000fe20000000800 */
[----:B------:R1:W-:Y:S01]  /*cc30*/  @P6 LDGSTS.E.BYPASS.LTC128B.128 [R127+0x3000], desc[UR6][R50.64] ;  /* 0x03000000327f6fae */ /* 0x0003e2000b901d46 */
[----:B------:R-:W-:-:S02]  /*cc40*/  @P6 LEA R48, P0, R2, R126, 0x1 ;  /* 0x0000007e02306211 */ /* 0x000fc400078008ff */
[CC--:B------:R-:W-:Y:S01]  /*cc50*/  @P2 IADD3 R13, P5, R7.reuse, R106.reuse, RZ ;  /* 0x0000006a070d2210 */ /* 0x0c0fe20007fbe0ff */
[----:B------:R1:W-:Y:S01]  /*cc60*/  @!P6 STS [R127+0x3000], RZ ;  /* 0x003000ff7f00e388 */ /* 0x0003e20000000800 */
[----:B------:R-:W-:Y:S02]  /*cc70*/  @P6 LEA.HI.X R49, R2, R125, R3, 0x1, P0 ;  /* 0x0000007d02316211 */ /* 0x000fe400000f0c03 */
[----:B------:R-:W-:Y:S01]  /*cc80*/  @P1 IADD3 R7, P0, R7, R106, RZ ;  /* 0x0000006a07071210 */ /* 0x000fe20007f1e0ff */
[--C-:B------:R-:W-:Y:S01]  /*cc90*/  @P2 IMAD.X R2, R5, 0x1, R52.reuse, P5 ;  /* 0x0000000105022824 */ /* 0x100fe200028e0634 */
[----:B------:R-:W-:Y:S01]  /*cca0*/  @P2 LEA R46, P5, R13, UR12, 0x1 ;  /* 0x0000000c0d2e2c11 */ /* 0x000fe2000f8a08ff */
[----:B------:R1:W-:Y:S02]  /*ccb0*/  @!P6 STS [R127+0x3004], RZ ;  /* 0x003004ff7f00e388 */ /* 0x0003e40000000800 */
[----:B------:R-:W-:Y:S01]  /*ccc0*/  @P1 IMAD.X R52, R5, 0x1, R52, P0 ;  /* 0x0000000105341824 */ /* 0x000fe200000e0634 */
[----:B------:R-:W-:Y:S01]  /*ccd0*/  @P2 LEA.HI.X R47, R13, UR13, R2, 0x1, P5 ;  /* 0x0000000d0d2f2c11 */ /* 0x000fe2000a8f0c02 */
[----:B------:R1:W-:Y:S01]  /*cce0*/  @!P6 STS.64 [R127+0x3008], RZ ;  /* 0x003008ff7f00e388 */ /* 0x0003e20000000a00 */
[----:B------:R-:W-:-:S03]  /*ccf0*/  @P1 LEA R2, P0, R7, UR12, 0x1 ;  /* 0x0000000c07021c11 */ /* 0x000fc6000f8008ff */
[----:B------:R-:W-:Y:S01]  /*cd00*/  @!PT LDS RZ, [RZ] ;  /* 0x00000000fffff984 */ /* 0x000fe20000000800 */
[----:B------:R-:W-:Y:S01]  /*cd10*/  @!PT LDS RZ, [RZ] ;  /* 0x00000000fffff984 */ /* 0x000fe20000000800 */
[----:B------:R-:W-:Y:S01]  /*cd20*/  @!PT LDS RZ, [RZ] ;  /* 0x00000000fffff984 */ /* 0x000fe20000000800 */
[----:B------:R1:W-:Y:S01]  /*cd30*/  @P2 LDGSTS.E.BYPASS.LTC128B.128 [R127+0x4000], desc[UR6][R54.64+0x40] ;  /* 0x04000040367f2fae */ /* 0x0003e2000b901d46 */
[----:B------:R-:W-:-:S03]  /*cd40*/  @P1 LEA.HI.X R3, R7, UR13, R52, 0x1, P0 ;  /* 0x0000000d07031c11 */ /* 0x000fc600080f0c34 */
        /* <DEDUP_REMOVED lines=22> */
.L_x_5553:
        /* <DEDUP_REMOVED lines=42> */
[----:B-1----:R-:W-:Y:S02]  /*d150*/  FMNMX.FTZ R3, R2, R3, !PT ;  /* 0x0000000302037209 */ /* 0x002fe40007810000 */
[----:B------:R-:W1:Y:S02]  /*d160*/  SHFL.BFLY PT, R2, R5, 0x1, 0x1f ;  /* 0x0c201f0005027f89 */ /* 0x000e6400000e0000 */
        /* <DEDUP_REMOVED lines=26> */
[----:B------:R-:W-:-:S03]  /*d310*/  FFMA.FTZ R108, R108, UR8, -R131 ;  /* 0x000000086c6c7c23 */ /* 0x000fc60008010883 */
[--C-:B------:R-:W-:Y:S01]  /*d320*/  FFMA.FTZ R94, R44, UR8, -R93.reuse ;  /* 0x000000082c5e7c23 */ /* 0x100fe2000801085d */
[--C-:B------:R-:W-:Y:S01]  /*d330*/  FFMA.FTZ R97, R22, UR8, -R93.reuse ;  /* 0x0000000816617c23 */ /* 0x100fe2000801085d */
[--C-:B------:R-:W-:Y:S01]  /*d340*/  FFMA.FTZ R96, R12, UR8, -R93.reuse ;  /* 0x000000080c607c23 */ /* 0x100fe2000801085d */
[--C-:B------:R-:W-:Y:S01]  /*d350*/  FFMA.FTZ R33, R20, UR8, -R93.reuse ;  /* 0x0000000814217c23 */ /* 0x100fe2000801085d */
[----:B------:R-:W3:Y:S01]  /*d360*/  MUFU.EX2 R30, R30 ;  /* 0x0000001e001e7308 */ /* 0x000ee20000000800 */
[--C-:B------:R-:W-:Y:S01]  /*d370*/  FFMA.FTZ R29, R14, UR8, -R93.reuse ;  /* 0x000000080e1d7c23 */ /* 0x100fe2000801085d */
[----:B-1----:R-:W-:Y:S01]  /*d380*/  F2FP.F16.F32.PACK_AB R48, R106, R107 ;  /* 0x0000006b6a30723e */ /* 0x002fe200000000ff */
[----:B------:R-:W1:Y:S01]  /*d390*/  LDSM.16.MT88.4 R12, [R114+0x6400] ;  /* 0x00640000720c783b */ /* 0x000e620000004200 */
        /* <DEDUP_REMOVED lines=10> */
[--C-:B------:R-:W-:Y:S01]  /*d440*/  FFMA.FTZ R92, R92, UR8, -R93.reuse ;  /* 0x000000085c5c7c23 */ /* 0x100fe2000801085d */
[--C-:B------:R-:W-:Y:S01]  /*d450*/  FFMA.FTZ R91, R91, UR8, -R93.reuse ;  /* 0x000000085b5b7c23 */ /* 0x100fe2000801085d */
[----:B------:R-:W2:Y:S01]  /*d460*/  MUFU.EX2 R97, R97 ;  /* 0x0000006100617308 */ /* 0x000ea20000000800 */
[----:B---3--:R-:W-:Y:S01]  /*d470*/  F2FP.F16.F32.PACK_AB R50, R30, R95 ;  /* 0x0000005f1e32723e */ /* 0x008fe200000000ff */
[--C-:B------:R-:W-:Y:S01]  /*d480*/  FFMA.FTZ R133, R34, UR8, -R93.reuse ;  /* 0x0000000822857c23 */ /* 0x100fe2000801085d */
[----:B------:R-:W-:Y:S01]  /*d490*/  FFMA.FTZ R35, R35, UR8, -R93 ;  /* 0x0000000823237c23 */ /* 0x000fe2000801085d */
[----:B------:R-:W-:-:S04]  /*d4a0*/  FADD.FTZ R106, R107, R106 ;  /* 0x0000006a6b6a7221 */ /* 0x000fc80000010000 */
[----:B------:R-:W-:Y:S01]  /*d4b0*/  MUFU.EX2 R96, R96 ;  /* 0x0000006000607308 */ /* 0x000fe20000000800 */
[----:B------:R-:W-:-:S04]  /*d4c0*/  FADD.FTZ R95, R95, R106 ;  /* 0x0000006a5f5f7221 */ /* 0x000fc80000010000 */
[----:B------:R-:W-:-:S03]  /*d4d0*/  FADD.FTZ R30, R30, R95 ;  /* 0x0000005f1e1e7221 */ /* 0x000fc60000010000 */
        /* <DEDUP_REMOVED lines=18> */
[----:B------:R-:W-:Y:S01]  /*d600*/  HMMA.16816.F32 R72, R48, R68, RZ ;  /* 0x000000443048723c */ /* 0x000fe200000018ff */
[----:B------:R-:W2:Y:S01]  /*d610*/  MUFU.EX2 R29, R29 ;  /* 0x0000001d001d7308 */ /* 0x000ea20000000800 */
[----:B---3--:R-:W-:Y:S01]  /*d620*/  F2FP.F16.F32.PACK_AB R6, R24, R27 ;  /* 0x0000001b1806723e */ /* 0x008fe200000000ff */
[----:B------:R-:W-:-:S03]  /*d630*/  FADD.FTZ R27, R27, R26 ;  /* 0x0000001a1b1b7221 */ /* 0x000fc60000010000 */
[C---:B------:R-:W-:Y:S01]  /*d640*/  HMMA.16816.F32 R64, R48.reuse, R60, RZ ;  /* 0x0000003c3040723c */ /* 0x040fe200000018ff */
[----:B------:R-:W-:Y:S02]  /*d650*/  FADD.FTZ R27, R24, R27 ;  /* 0x0000001b181b7221 */ /* 0x000fe40000010000 */
        /* <DEDUP_REMOVED lines=14> */
[C---:B-1----:R-:W-:Y:S02]  /*d740*/  HMMA.16816.F32 R80, R4.reuse, R12, R80 ;  /* 0x0000000c0450723c */ /* 0x042fe40000001850 */
[----:B------:R-:W-:Y:S04]  /*d750*/  MUFU.EX2 R102, R102 ;  /* 0x0000006600667308 */ /* 0x000fe80000000800 */
[C---:B------:R-:W-:Y:S01]  /*d760*/  HMMA.16816.F32 R76, R4.reuse, R14, R76 ;  /* 0x0000000e044c723c */ /* 0x040fe2000000184c */
[----:B------:R-:W1:Y:S03]  /*d770*/  LDSM.16.MT88.4 R12, [R112+0x7400] ;  /* 0x00740000700c783b */ /* 0x000e660000004200 */
[----:B------:R-:W-:Y:S02]  /*d780*/  MUFU.EX2 R99, R99 ;  /* 0x0000006300637308 */ /* 0x000fe40000000800 */
[C---:B----4-:R-:W-:Y:S06]  /*d790*/  HMMA.16816.F32 R64, R4.reuse, R16, R64 ;  /* 0x000000100440723c */ /* 0x050fec0000001840 */
[C---:B------:R-:W-:Y:S01]  /*d7a0*/  HMMA.16816.F32 R60, R4.reuse, R18, R60 ;  /* 0x00000012043c723c */ /* 0x040fe2000000183c */
[----:B------:R-:W3:Y:S01]  /*d7b0*/  LDSM.16.MT88.4 R16, [R114+0x8400] ;  /* 0x008400007210783b */ /* 0x000ee20000004200 */
[----:B------:R-:W-:Y:S04]  /*d7c0*/  MUFU.EX2 R105, R105 ;  /* 0x0000006900697308 */ /* 0x000fe80000000800 */
[C---:B-----5:R-:W-:Y:S04]  /*d7d0*/  HMMA.16816.F32 R72, R4.reuse, R20, R72 ;  /* 0x000000140448723c */ /* 0x060fe80000001848 */
[----:B------:R-:W4:Y:S02]  /*d7e0*/  MUFU.EX2 R100, R132 ;  /* 0x0000008400647308 */ /* 0x000f240000000800 */
[C---:B------:R-:W-:Y:S01]  /*d7f0*/  HMMA.16816.F32 R68, R4.reuse, R22, R68 ;  /* 0x000000160444723c */ /* 0x040fe20000001844 */
[----:B------:R-:W-:Y:S05]  /*d800*/  LDSM.16.MT88.4 R20, [R114+0x6c00] ;  /* 0x006c00007214783b */ /* 0x000fea0000004200 */
[----:B------:R-:W-:Y:S08]  /*d810*/  MUFU.EX2 R101, R101 ;  /* 0x0000006500657308 */ /* 0x000ff00000000800 */
[----:B------:R-:W5:Y:S01]  /*d820*/  MUFU.EX2 R98, R98 ;  /* 0x0000006200627308 */ /* 0x000f620000000800 */
[C---:B-1----:R-:W-:Y:S07]  /*d830*/  HMMA.16816.F32 R56, R4.reuse, R12, R56 ;  /* 0x0000000c0438723c */ /* 0x042fee0000001838 */
[----:B------:R-:W-:Y:S01]  /*d840*/  MUFU.EX2 R111, R111 ;  /* 0x0000006f006f7308 */ /* 0x000fe20000000800 */
[C---:B------:R-:W-:Y:S01]  /*d850*/  HMMA.16816.F32 R52, R4.reuse, R14, R52 ;  /* 0x0000000e0434723c */ /* 0x040fe20000001834 */
[----:B------:R-:W1:Y:S05]  /*d860*/  LDSM.16.MT88.4 R12, [R112+0x8000] ;  /* 0x00800000700c783b */ /* 0x000e6a0000004200 */
[C---:B---3--:R-:W-:Y:S01]  /*d870*/  HMMA.16816.F32 R36, R4.reuse, R16, R36 ;  /* 0x000000100424723c */ /* 0x048fe20000001824 */
[----:B------:R-:W3:Y:S05]  /*d880*/  MUFU.EX2 R110, R110 ;  /* 0x0000006e006e7308 */ /* 0x000eea0000000800 */
[----:B------:R-:W-:Y:S01]  /*d890*/  HMMA.16816.F32 R40, R4, R18, R40 ;  /* 0x000000120428723c */ /* 0x000fe20000001828 */
[----:B------:R-:W-:Y:S02]  /*d8a0*/  LDSM.16.MT88.4 R16, [R112+0x6c00] ;  /* 0x006c00007010783b */ /* 0x000fe40000004200 */
[----:B------:R-:W-:Y:S08]  /*d8b0*/  MUFU.EX2 R109, R109 ;  /* 0x0000006d006d7308 */ /* 0x000ff00000000800 */
[----:B------:R-:W-:Y:S08]  /*d8c0*/  MUFU.EX2 R108, R108 ;  /* 0x0000006c006c7308 */ /* 0x000ff00000000800 */
[----:B------:R-:W-:Y:S08]  /*d8d0*/  MUFU.EX2 R92, R92 ;  /* 0x0000005c005c7308 */ /* 0x000ff00000000800 */
[----:B------:R-:W3:Y:S01]  /*d8e0*/  MUFU.EX2 R91, R91 ;  /* 0x0000005b005b7308 */ /* 0x000ee20000000800 */
[C---:B-1----:R-:W-:Y:S06]  /*d8f0*/  HMMA.16816.F32 R44, R48.reuse, R12, RZ ;  /* 0x0000000c302c723c */ /* 0x042fec00000018ff */
[----:B------:R-:W-:Y:S01]  /*d900*/  HMMA.16816.F32 R48, R48, R14, RZ ;  /* 0x0000000e3030723c */ /* 0x000fe200000018ff */
[----:B------:R-:W1:Y:S01]  /*d910*/  LDSM.16.MT88.4 R12, [R112+0x8400] ;  /* 0x00840000700c783b */ /* 0x000e620000004200 */
[----:B------:R-:W-:Y:S08]  /*d920*/  MUFU.EX2 R34, R35 ;  /* 0x0000002300227308 */ /* 0x000ff00000000800 */
[----:B------:R-:W3:Y:S08]  /*d930*/  MUFU.EX2 R133, R133 ;  /* 0x0000008500857308 */ /* 0x000ef00000000800 */
        /* <DEDUP_REMOVED lines=33> */
[----:B---3--:R-:W-:Y:S01]  /*db50*/  F2FP.F16.F32.PACK_AB R4, R110, R111 ;  /* 0x0000006f6e04723e */ /* 0x008fe200000000ff */
        /* <DEDUP_REMOVED lines=95> */
.L_x_5557:
[----:B------:R-:W1:Y:S02]  /*e150*/  LDC R6, c[0x0][0x250] ;  /* 0x00009400ff067b82 */ /* 0x000e640000000800 */
[----:B-1----:R-:W-:-:S05]  /*e160*/  IMAD.SHL.U32 R13, R6, 0x40, RZ ;  /* 0x00000040060d7824 */ /* 0x002fca00078e00ff */
[----:B------:R-:W-:-:S04]  /*e170*/  IADD3 R13, -R13, RZ, RZ ;  /* 0x000000ff0d0d7210 */ /* 0x000fc80007ffe1ff */
[----:B------:R-:W-:-:S07]  /*e180*/  SHF.R.S32.HI R7, RZ, 0x1f, R13 ;  /* 0x0000001fff077819 */ /* 0x000fce000001140d */
.L_x_5558:
        /* <DEDUP_REMOVED lines=138> */
[----:B------:R-:W-:-:S06]  /*ea30*/  FMUL.FTZ R12, R12, UR14 ;  /* 0x0000000e0c0c7c20 */ /* 0x000fcc0008410000 */
[----:B------:R-:W-:Y:S01]  /*ea40*/  FMUL.FTZ R4, R4, UR14 ;  /* 0x0000000e04047c20 */ /* 0x000fe20008410000 */
[----:B------:R-:W-:Y:S01]  /*ea50*/  FMUL.FTZ R6, R6, UR14 ;  /* 0x0000000e06067c20 */ /* 0x000fe20008410000 */
[----:B------:R-:W-:Y:S01]  /*ea60*/  FMUL.FTZ R5, R5, UR14 ;  /* 0x0000000e05057c20 */ /* 0x000fe20008410000 */
[----:B------:R-:W-:Y:S02]  /*ea70*/  FMUL.FTZ R7, R7, UR14 ;  /* 0x0000000e07077c20 */ /* 0x000fe40008410000 */
[----:B------:R-:W-:Y:S01]  /*ea80*/  MUFU.TANH R105, R6 ;  /* 0x0000000600697308 */ /* 0x000fe20000002400 */
[----:B------:R-:W-:Y:S01]  /*ea90*/  FMUL.FTZ R24, R24, UR14 ;  /* 0x0000000e18187c20 */ /* 0x000fe20008410000 */
[----:B------:R-:W-:Y:S01]  /*eaa0*/  FMUL.FTZ R26, R26, UR14 ;  /* 0x0000000e1a1a7c20 */ /* 0x000fe20008410000 */
[----:B------:R-:W-:Y:S01]  /*eab0*/  FMUL.FTZ R25, R25, UR14 ;  /* 0x0000000e19197c20 */ /* 0x000fe20008410000 */
[----:B------:R-:W-:-:S03]  /*eac0*/  FMUL.FTZ R27, R27, UR14 ;  /* 0x0000000e1b1b7c20 */ /* 0x000fc60008410000 */
[----:B------:R-:W-:Y:S01]  /*ead0*/  FMUL.FTZ R20, R20, UR14 ;  /* 0x0000000e14147c20 */ /* 0x000fe20008410000 */
[----:B------:R-:W-:Y:S01]  /*eae0*/  MUFU.TANH R107, R26 ;  /* 0x0000001a006b7308 */ /* 0x000fe20000002400 */
[----:B------:R-:W-:Y:S01]  /*eaf0*/  FMUL.FTZ R23, R23, UR14 ;  /* 0x0000000e17177c20 */ /* 0x000fe20008410000 */
[C---:B-1----:R-:W-:Y:S06]  /*eb00*/  HMMA.16816.F32 R100, R88.reuse, R30, R100 ;  /* 0x0000001e5864723c */ /* 0x042fec0000001864 */
[----:B------:R-:W-:Y:S01]  /*eb10*/  MUFU.TANH R25, R25 ;  /* 0x0000001900197308 */ /* 0x000fe20000002400 */
[----:B------:R-:W-:Y:S01]  /*eb20*/  HMMA.16816.F32 R16, R88, R28, R16 ;  /* 0x0000001c5810723c */ /* 0x000fe20000001810 */
[----:B------:R-:W-:Y:S01]  /*eb30*/  FMUL.FTZ R31, R13, UR14 ;  /* 0x0000000e0d1f7c20 */ /* 0x000fe20008410000 */
[----:B------:R-:W-:-:S04]  /*eb40*/  FMUL.FTZ R13, R14, UR14 ;  /* 0x0000000e0e0d7c20 */ /* 0x000fc80008410000 */
[C---:B--2---:R-:W-:Y:S01]  /*eb50*/  HMMA.16816.F32 R32, R88.reuse, R96, R32 ;  /* 0x000000605820723c */ /* 0x044fe20000001820 */
[----:B------:R-:W1:Y:S05]  /*eb60*/  MUFU.TANH R31, R31 ;  /* 0x0000001f001f7308 */ /* 0x000e6a0000002400 */
[----:B------:R-:W-:Y:S03]  /*eb70*/  HMMA.16816.F32 R92, R88, R98, R92 ;  /* 0x00000062585c723c */ /* 0x000fe6000000185c */
[----:B------:R2:W-:Y:S02]  /*eb80*/  MUFU.TANH R91, R4 ;  /* 0x00000004005b7308 */ /* 0x0005e40000002400 */
[----:B------:R-:W-:-:S02]  /*eb90*/  FMUL.FTZ R100, R100, UR14 ;  /* 0x0000000e64647c20 */ /* 0x000fc40008410000 */
[----:B------:R-:W-:Y:S01]  /*eba0*/  FMUL.FTZ R89, R15, UR14 ;  /* 0x0000000e0f597c20 */ /* 0x000fe20008410000 */
[----:B------:R-:W-:Y:S01]  /*ebb0*/  FMUL.FTZ R102, R102, UR14 ;  /* 0x0000000e66667c20 */ /* 0x000fe20008410000 */
[----:B------:R-:W-:Y:S01]  /*ebc0*/  FMUL.FTZ R101, R101, UR14 ;  /* 0x0000000e65657c20 */ /* 0x000fe20008410000 */
[----:B------:R-:W-:Y:S01]  /*ebd0*/  FMUL.FTZ R103, R103, UR14 ;  /* 0x0000000e67677c20 */ /* 0x000fe20008410000 */
[----:B------:R3:W-:Y:S01]  /*ebe0*/  MUFU.TANH R15, R5 ;  /* 0x00000005000f7308 */ /* 0x0007e20000002400 */
[----:B------:R-:W-:Y:S01]  /*ebf0*/  FMUL.FTZ R17, R17, UR14 ;  /* 0x0000000e11117c20 */ /* 0x000fe20008410000 */
[----:B------:R-:W-:Y:S01]  /*ec00*/  FMUL.FTZ R87, R16, UR14 ;  /* 0x0000000e10577c20 */ /* 0x000fe20008410000 */
[----:B------:R-:W-:Y:S01]  /*ec10*/  FMUL.FTZ R18, R18, UR14 ;  /* 0x0000000e12127c20 */ /* 0x000fe20008410000 */
[----:B------:R-:W-:-:S03]  /*ec20*/  FMUL.FTZ R16, R19, UR14 ;  /* 0x0000000e13107c20 */ /* 0x000fc60008410000 */
[----:B------:R-:W-:Y:S01]  /*ec30*/  FMUL.FTZ R34, R34, UR14 ;  /* 0x0000000e22227c20 */ /* 0x000fe20008410000 */
[----:B------:R-:W4:Y:S01]  /*ec40*/  MUFU.TANH R89, R89 ;  /* 0x0000005900597308 */ /* 0x000f220000002400 */
[----:B--2---:R-:W-:Y:S02]  /*ec50*/  IMAD R4, R130, 0x40, R129 ;  /* 0x0000004082047824 */ /* 0x004fe400078e0281 */
[----:B------:R-:W-:Y:S01]  /*ec60*/  FMUL.FTZ R32, R32, UR14 ;  /* 0x0000000e20207c20 */ /* 0x000fe20008410000 */
[----:B------:R-:W-:Y:S01]  /*ec70*/  FMUL.FTZ R33, R33, UR14 ;  /* 0x0000000e21217c20 */ /* 0x000fe20008410000 */
[----:B------:R-:W-:Y:S01]  /*ec80*/  FMUL.FTZ R35, R35, UR14 ;  /* 0x0000000e23237c20 */ /* 0x000fe20008410000 */
[----:B------:R-:W-:Y:S02]  /*ec90*/  VIADD R6, R4, 0x1 ;  /* 0x0000000104067836 */ /* 0x000fe40000000000 */
[----:B------:R-:W-:Y:S01]  /*eca0*/  FMUL.FTZ R92, R92, UR14 ;  /* 0x0000000e5c5c7c20 */ /* 0x000fe20008410000 */
[----:B------:R-:W-:Y:S01]  /*ecb0*/  FMUL.FTZ R95, R95, UR14 ;  /* 0x0000000e5f5f7c20 */ /* 0x000fe20008410000 */
[----:B------:R2:W-:Y:S01]  /*ecc0*/  MUFU.TANH R97, R20 ;  /* 0x0000001400617308 */ /* 0x0005e20000002400 */
[----:B---3--:R-:W-:Y:S01]  /*ecd0*/  FMUL.FTZ R5, R21, UR14 ;  /* 0x0000000e15057c20 */ /* 0x008fe20008410000 */
[----:B------:R-:W-:Y:S01]  /*ece0*/  ISETP.GE.AND P2, PT, R6, R8, PT ;  /* 0x000000080600720c */ /* 0x000fe20003f46270 */
[----:B------:R-:W-:Y:S01]  /*ecf0*/  FMUL.FTZ R21, R22, UR14 ;  /* 0x0000000e16157c20 */ /* 0x000fe20008410000 */
[----:B------:R-:W-:Y:S01]  /*ed00*/  ISETP.GE.AND P4, PT, R6, R9, PT ;  /* 0x000000090600720c */ /* 0x000fe20003f86270 */
[----:B------:R-:W-:Y:S01]  /*ed10*/  VIADD R22, R4, 0x9 ;  /* 0x0000000904167836 */ /* 0x000fe20000000000 */
[----:B------:R-:W-:-:S02]  /*ed20*/  I2FP.F32.S32 R6, R6 ;  /* 0x0000000600067245 */ /* 0x000fc40000201400 */
[----:B------:R-:W-:Y:S02]  /*ed30*/  MUFU.TANH R99, R24 ;  /* 0x0000001800637308 */ /* 0x000fe40000002400 */
[----:B------:R-:W-:Y:S01]  /*ed40*/  ISETP.GE.AND P6, PT, R22, R8, PT ;  /* 0x000000081600720c */ /* 0x000fe20003fc6270 */
[CC--:B-1----:R-:W-:Y:S01]  /*ed50*/  FFMA.FTZ R14, R0.reuse, R6.reuse, R31 ;  /* 0x00000006000e7223 */ /* 0x0c2fe2000001001f */
[----:B----4-:R-:W-:-:S04]  /*ed60*/  FFMA.FTZ R6, R0, R6, R89 ;  /* 0x0000000600067223 */ /* 0x010fc80000010059 */
[----:B------:R-:W-:Y:S01]  /*ed70*/  FSEL R14, R14, -INF , !P2 ;  /* 0xff8000000e0e7808 */ /* 0x000fe20005000000 */
[----:B--2---:R-:W-:Y:S01]  /*ed80*/  VIADD R20, R4, 0x8 ;  /* 0x0000000804147836 */ /* 0x004fe20000000000 */
[----:B------:R1:W-:Y:S01]  /*ed90*/  MUFU.TANH R29, R12 ;  /* 0x0000000c001d7308 */ /* 0x0003e20000002400 */
[-C--:B------:R-:W-:Y:S02]  /*eda0*/  ISETP.GE.AND P2, PT, R22, R9.reuse, PT ;  /* 0x000000091600720c */ /* 0x080fe40003f46270 */
[----:B------:R-:W-:Y:S02]  /*edb0*/  I2FP.F32.S32 R22, R22 ;  /* 0x0000001600167245 */ /* 0x000fe40000201400 */
[C---:B------:R-:W-:Y:S02]  /*edc0*/  ISETP.GE.AND P1, PT, R20.reuse, R8, PT ;  /* 0x000000081400720c */ /* 0x040fe40003f26270 */
[----:B------:R-:W-:Y:S01]  /*edd0*/  ISETP.GE.AND P5, PT, R20, R9, PT ;  /* 0x000000091400720c */ /* 0x000fe20003fa6270 */
[----:B------:R-:W-:Y:S01]  /*ede0*/  MUFU.TANH R27, R27 ;  /* 0x0000001b001b7308 */ /* 0x000fe20000002400 */
[----:B------:R-:W-:-:S05]  /*edf0*/  I2FP.F32.S32 R20, R20 ;  /* 0x0000001400147245 */ /* 0x000fca0000201400 */
[CC--:B------:R-:W-:Y:S02]  /*ee00*/  FFMA.FTZ R105, R0.reuse, R20.reuse, R105 ;  /* 0x0000001400697223 */ /* 0x0c0fe40000010069 */
[----:B------:R-:W2:Y:S01]  /*ee10*/  MUFU.TANH R7, R7 ;  /* 0x0000000700077308 */ /* 0x000ea20000002400 */
[----:B-1----:R-:W-:Y:S01]  /*ee20*/  FFMA.FTZ R12, R0, R20, R91 ;  /* 0x00000014000c7223 */ /* 0x002fe2000001005b */
[----:B------:R-:W-:-:S04]  /*ee30*/  VIADD R20, R4, 0x10 ;  /* 0x0000001004147836 */ /* 0x000fc80000000000 */
[----:B------:R-:W-:Y:S02]  /*ee40*/  FSEL R12, R12, -INF , !P1 ;  /* 0xff8000000c0c7808 */ /* 0x000fe40004800000 */
[----:B------:R-:W-:Y:S01]  /*ee50*/  MUFU.TANH R19, R23 ;  /* 0x0000001700137308 */ /* 0x000fe20000002400 */
[----:B------:R-:W-:-:S07]  /*ee60*/  ISETP.GE.AND P1, PT, R20, R9, PT ;  /* 0x000000091400720c */ /* 0x000fce0003f26270 */
[----:B------:R1:W-:Y:S01]  /*ee70*/  MUFU.TANH R23, R17 ;  /* 0x0000001100177308 */ /* 0x0003e20000002400 */
[----:B--2---:R-:W-:-:S05]  /*ee80*/  FFMA.FTZ R7, R0, R22, R7 ;  /* 0x0000001600077223 */ /* 0x004fca0000010007 */
[----:B------:R-:W-:Y:S02]  /*ee90*/  FSEL R7, R7, -INF , !P2 ;  /* 0xff80000007077808 */ /* 0x000fe40005000000 */
[----:B------:R2:W-:Y:S08]  /*eea0*/  MUFU.TANH R89, R18 ;  /* 0x0000001200597308 */ /* 0x0005f00000002400 */
[----:B------:R-:W3:Y:S01]  /*eeb0*/  MUFU.TANH R21, R21 ;  /* 0x0000001500157308 */ /* 0x000ee20000002400 */
[----:B-1----:R-:W-:Y:S01]  /*eec0*/  FSEL R17, R6, -INF , !P4 ;  /* 0xff80000006117808 */ /* 0x002fe20006000000 */
[----:B------:R-:W-:Y:S01]  /*eed0*/  FFMA.FTZ R6, R0, R22, R15 ;  /* 0x0000001600067223 */ /* 0x000fe2000001000f */
[----:B------:R-:W-:-:S02]  /*eee0*/  ISETP.GE.AND P4, PT, R20, R8, PT ;  /* 0x000000081400720c */ /* 0x000fc40003f86270 */
[----:B------:R-:W-:Y:S02]  /*eef0*/  I2FP.F32.S32 R20, R20 ;  /* 0x0000001400147245 */ /* 0x000fe40000201400 */
[----:B------:R-:W-:Y:S01]  /*ef00*/  FSEL R15, R105, -INF , !P5 ;  /* 0xff800000690f7808 */ /* 0x000fe20006800000 */
[----:B------:R-:W1:Y:S01]  /*ef10*/  MUFU.TANH R5, R5 ;  /* 0x0000000500057308 */ /* 0x000e620000002400 */
[----:B--2---:R-:W-:Y:S01]  /*ef20*/  VIADD R18, R4, 0x11 ;  /* 0x0000001104127836 */ /* 0x004fe20000000000 */
[----:B------:R-:W-:Y:S01]  /*ef30*/  FSEL R6, R6, -INF , !P6 ;  /* 0xff80000006067808 */ /* 0x000fe20007000000 */
[CC--:B------:R-:W-:Y:S01]  /*ef40*/  FFMA.FTZ R99, R0.reuse, R20.reuse, R99 ;  /* 0x0000001400637223 */ /* 0x0c0fe20000010063 */
[----:B------:R-:W-:Y:S01]  /*ef50*/  FFMA.FTZ R107, R0, R20, R107 ;  /* 0x00000014006b7223 */ /* 0x000fe2000001006b */
[----:B------:R-:W-:Y:S01]  /*ef60*/  VIADD R20, R4, 0x18 ;  /* 0x0000001804147836 */ /* 0x000fe20000000000 */
[C---:B------:R-:W-:Y:S02]  /*ef70*/  ISETP.GE.AND P5, PT, R18.reuse, R8, PT ;  /* 0x000000081200720c */ /* 0x040fe40003fa6270 */
[----:B------:R-:W-:Y:S01]  /*ef80*/  ISETP.GE.AND P6, PT, R18, R9, PT ;  /* 0x000000091200720c */ /* 0x000fe20003fc6270 */
[----:B------:R2:W-:Y:S01]  /*ef90*/  MUFU.TANH R31, R16 ;  /* 0x00000010001f7308 */ /* 0x0005e20000002400 */
[----:B------:R-:W-:-:S02]  /*efa0*/  I2FP.F32.S32 R18, R18 ;  /* 0x0000001200127245 */ /* 0x000fc40000201400 */
[----:B------:R-:W-:Y:S02]  /*efb0*/  FSEL R147, R107, -INF , !P1 ;  /* 0xff8000006b937808 */ /* 0x000fe40004800000 */
[----:B------:R-:W-:Y:S01]  /*efc0*/  ISETP.GE.AND P2, PT, R20, R8, PT ;  /* 0x000000081400720c */ /* 0x000fe20003f46270 */
[CC--:B------:R-:W-:Y:S01]  /*efd0*/  FFMA.FTZ R25, R0.reuse, R18.reuse, R25 ;  /* 0x0000001200197223 */ /* 0x0c0fe20000010019 */
[----:B------:R-:W-:Y:S01]  /*efe0*/  FFMA.FTZ R27, R0, R18, R27 ;  /* 0x00000012001b7223 */ /* 0x000fe2000001001b */
[----:B------:R-:W4:Y:S01]  /*eff0*/  MUFU.TANH R87, R87 ;  /* 0x0000005700577308 */ /* 0x000f220000002400 */
[----:B------:R-:W-:Y:S01]  /*f000*/  VIADD R18, R4, 0x19 ;  /* 0x0000001904127836 */ /* 0x000fe20000000000 */
[----:B------:R-:W-:Y:S02]  /*f010*/  FSEL R132, R99, -INF , !P4 ;  /* 0xff80000063847808 */ /* 0x000fe40006000000 */
[----:B------:R-:W-:Y:S02]  /*f020*/  FSEL R110, R25, -INF , !P5 ;  /* 0xff800000196e7808 */ /* 0x000fe40006800000 */
[----:B------:R-:W-:-:S02]  /*f030*/  ISETP.GE.AND P1, PT, R18, R8, PT ;  /* 0x000000081200720c */ /* 0x000fc40003f26270 */
[-C--:B------:R-:W-:Y:S01]  /*f040*/  ISETP.GE.AND P5, PT, R18, R9.reuse, PT ;  /* 0x000000091200720c */ /* 0x080fe20003fa6270 */
[----:B------:R5:W4:Y:S01]  /*f050*/  MUFU.TANH R91, R100 ;  /* 0x00000064005b7308 */ /* 0x000b220000002400 */
[----:B--2---:R-:W-:Y:S02]  /*f060*/  I2FP.F32.S32 R16, R20 ;  /* 0x0000001400107245 */ /* 0x004fe40000201400 */
[----:B------:R-:W-:Y:S02]  /*f070*/  I2FP.F32.S32 R18, R18 ;  /* 0x0000001200127245 */ /* 0x000fe40000201400 */
[----:B------:R-:W-:Y:S01]  /*f080*/  FSEL R109, R27, -INF , !P6 ;  /* 0xff8000001b6d7808 */ /* 0x000fe20007000000 */
[CC--:B------:R-:W-:Y:S01]  /*f090*/  FFMA.FTZ R97, R0.reuse, R16.reuse, R97 ;  /* 0x0000001000617223 */ /* 0x0c0fe20000010061 */
[----:B---3--:R-:W-:Y:S01]  /*f0a0*/  FFMA.FTZ R145, R0, R16, R21 ;  /* 0x0000001000917223 */ /* 0x008fe20000010015 */
[----:B------:R-:W-:Y:S02]  /*f0b0*/  VIADD R16, R4, 0x20 ;  /* 0x0000002004107836 */ /* 0x000fe40000000000 */
[CC--:B-1----:R-:W-:Y:S01]  /*f0c0*/  FFMA.FTZ R98, R0.reuse, R18.reuse, R5 ;  /* 0x0000001200627223 */ /* 0x0c2fe20000010005 */
[----:B------:R-:W-:Y:S01]  /*f0d0*/  FFMA.FTZ R19, R0, R18, R19 ;  /* 0x0000001200137223 */ /* 0x000fe20000010013 */
[----:B------:R-:W-:Y:S01]  /*f0e0*/  ISETP.GE.AND P4, PT, R20, R9, PT ;  /* 0x000000091400720c */ /* 0x000fe20003f86270 */
[----:B------:R-:W1:Y:S01]  /*f0f0*/  MUFU.TANH R21, R102 ;  /* 0x0000006600157308 */ /* 0x000e620000002400 */
[----:B------:R-:W-:Y:S01]  /*f100*/  ISETP.GE.AND P6, PT, R16, R8, PT ;  /* 0x000000081000720c */ /* 0x000fe20003fc6270 */
[C---:B------:R-:W-:Y:S01]  /*f110*/  VIADD R18, R4.reuse, 0x21 ;  /* 0x0000002104127836 */ /* 0x040fe20000000000 */
[----:B------:R-:W-:Y:S01]  /*f120*/  FSEL R145, R145, -INF , !P4 ;  /* 0xff80000091917808 */ /* 0x000fe20006000000 */
[----:B------:R-:W-:Y:S01]  /*f130*/  VIADD R20, R4, 0x31 ;  /* 0x0000003104147836 */ /* 0x000fe20000000000 */
[----:B-----5:R-:W-:-:S02]  /*f140*/  FSEL R100, R97, -INF , !P2 ;  /* 0xff80000061647808 */ /* 0x020fc40005000000 */
[-C--:B------:R-:W-:Y:S01]  /*f150*/  ISETP.GE.AND P2, PT, R16, R9.reuse, PT ;  /* 0x000000091000720c */ /* 0x080fe20003f46270 */
[----:B------:R-:W2:Y:S01]  /*f160*/  MUFU.TANH R101, R101 ;  /* 0x0000006500657308 */ /* 0x000ea20000002400 */
[----:B------:R-:W-:Y:S02]  /*f170*/  I2FP.F32.S32 R16, R16 ;  /* 0x0000001000107245 */ /* 0x000fe40000201400 */
[----:B------:R-:W-:Y:S02]  /*f180*/  FSEL R98, R98, -INF , !P1 ;  /* 0xff80000062627808 */ /* 0x000fe40004800000 */
[----:B------:R-:W-:Y:S01]  /*f190*/  ISETP.GE.AND P4, PT, R18, R8, PT ;  /* 0x000000081200720c */ /* 0x000fe20003f86270 */
[CC--:B----4-:R-:W-:Y:S01]  /*f1a0*/  FFMA.FTZ R87, R0.reuse, R16.reuse, R87 ;  /* 0x0000001000577223 */ /* 0x0d0fe20000010057 */
[----:B------:R-:W-:Y:S01]  /*f1b0*/  FFMA.FTZ R89, R0, R16, R89 ;  /* 0x0000001000597223 */ /* 0x000fe20000010059 */
[----:B------:R-:W-:Y:S01]  /*f1c0*/  ISETP.GE.AND P1, PT, R18, R9, PT ;  /* 0x000000091200720c */ /* 0x000fe20003f26270 */
[----:B------:R-:W3:Y:S01]  /*f1d0*/  MUFU.TANH R103, R103 ;  /* 0x0000006700677308 */ /* 0x000ee20000002400 */
[----:B------:R-:W-:Y:S01]  /*f1e0*/  VIADD R16, R4, 0x28 ;  /* 0x0000002804107836 */ /* 0x000fe20000000000 */
[----:B------:R-:W-:-:S02]  /*f1f0*/  I2FP.F32.S32 R18, R18 ;  /* 0x0000001200127245 */ /* 0x000fc40000201400 */
[----:B------:R-:W-:Y:S02]  /*f200*/  FSEL R97, R19, -INF , !P5 ;  /* 0xff80000013617808 */ /* 0x000fe40006800000 */
[----:B------:R-:W-:Y:S01]  /*f210*/  FSEL R140, R87, -INF , !P6 ;  /* 0xff800000578c7808 */ /* 0x000fe20007000000 */
[----:B------:R-:W-:Y:S01]  /*f220*/  FFMA.FTZ R23, R0, R18, R23 ;  /* 0x0000001200177223 */ /* 0x000fe20000010017 */
[----:B------:R-:W-:Y:S01]  /*f230*/  ISETP.GE.AND P5, PT, R16, R8, PT ;  /* 0x000000081000720c */ /* 0x000fe20003fa6270 */
[----:B------:R-:W-:Y:S01]  /*f240*/  FFMA.FTZ R31, R0, R18, R31 ;  /* 0x00000012001f7223 */ /* 0x000fe2000001001f */
[----:B------:R-:W-:Y:S01]  /*f250*/  ISETP.GE.AND P6, PT, R16, R9, PT ;  /* 0x000000091000720c */ /* 0x000fe20003fc6270 */
[----:B------:R-:W4:Y:S01]  /*f260*/  MUFU.TANH R19, R34 ;  /* 0x0000002200137308 */ /* 0x000f220000002400 */
[----:B------:R-:W-:Y:S01]  /*f270*/  I2FP.F32.S32 R16, R16 ;  /* 0x0000001000107245 */ /* 0x000fe20000201400 */
[----:B------:R-:W-:Y:S01]  /*f280*/  VIADD R18, R4, 0x29 ;  /* 0x0000002904127836 */ /* 0x000fe20000000000 */
[----:B------:R-:W-:-:S02]  /*f290*/  FSEL R134, R89, -INF , !P2 ;  /* 0xff80000059867808 */ /* 0x000fc40005000000 */
[----:B------:R-:W-:Y:S01]  /*f2a0*/  FSEL R139, R23, -INF , !P4 ;  /* 0xff800000178b7808 */ /* 0x000fe20006000000 */
[CC--:B------:R-:W-:Y:S01]  /*f2b0*/  FFMA.FTZ R91, R0.reuse, R16.reuse, R91 ;  /* 0x00000010005b7223 */ /* 0x0c0fe2000001005b */
[----:B-1----:R-:W-:Y:S01]  /*f2c0*/  FFMA.FTZ R21, R0, R16, R21 ;  /* 0x0000001000157223 */ /* 0x002fe20000010015 */
[----:B------:R-:W1:Y:S01]  /*f2d0*/  MUFU.TANH R5, R32 ;  /* 0x0000002000057308 */ /* 0x000e620000002400 */
[----:B------:R-:W-:Y:S01]  /*f2e0*/  ISETP.GE.AND P2, PT, R18, R8, PT ;  /* 0x000000081200720c */ /* 0x000fe20003f46270 */
[----:B------:R-:W-:Y:S01]  /*f2f0*/  VIADD R16, R4, 0x30 ;  /* 0x0000003004107836 */ /* 0x000fe20000000000 */
[-C--:B------:R-:W-:Y:S02]  /*f300*/  ISETP.GE.AND P4, PT, R18, R9.reuse, PT ;  /* 0x000000091200720c */ /* 0x080fe40003f86270 */
[----:B------:R-:W-:Y:S02]  /*f310*/  I2FP.F32.S32 R18, R18 ;  /* 0x0000001200127245 */ /* 0x000fe40000201400 */
[----:B------:R-:W-:Y:S01]  /*f320*/  FSEL R131, R31, -INF , !P1 ;  /* 0xff8000001f837808 */ /* 0x000fe20004800000 */
[----:B------:R-:W5:Y:S01]  /*f330*/  MUFU.TANH R33, R33 ;  /* 0x0000002100217308 */ /* 0x000f620000002400 */
[----:B------:R-:W-:Y:S01]  /*f340*/  FSEL R135, R91, -INF , !P5 ;  /* 0xff8000005b877808 */ /* 0x000fe20006800000 */
[----:B--2---:R-:W-:Y:S01]  /*f350*/  FFMA.FTZ R144, R0, R18, R101 ;  /* 0x0000001200907223 */ /* 0x004fe20000010065 */
[----:B------:R-:W-:Y:S01]  /*f360*/  ISETP.GE.AND P1, PT, R16, R8, PT ;  /* 0x000000081000720c */ /* 0x000fe20003f26270 */
[----:B---3--:R-:W-:Y:S01]  /*f370*/  FFMA.FTZ R96, R0, R18, R103 ;  /* 0x0000001200607223 */ /* 0x008fe20000010067 */
[----:B------:R-:W-:Y:S01]  /*f380*/  ISETP.GE.AND P5, PT, R16, R9, PT ;  /* 0x000000091000720c */ /* 0x000fe20003fa6270 */
[----:B------:R-:W-:Y:S01]  /*f390*/  VIADD R18, R4, 0x38 ;  /* 0x0000003804127836 */ /* 0x000fe20000000000 */
[----:B------:R-:W-:Y:S01]  /*f3a0*/  I2FP.F32.S32 R16, R16 ;  /* 0x0000001000107245 */ /* 0x000fe20000201400 */
[----:B------:R-:W2:Y:S01]  /*f3b0*/  MUFU.TANH R35, R35 ;  /* 0x0000002300237308 */ /* 0x000ea20000002400 */
[----:B------:R-:W-:-:S02]  /*f3c0*/  FSEL R144, R144, -INF , !P2 ;  /* 0xff80000090907808 */ /* 0x000fc40005000000 */
[----:B------:R-:W-:Y:S01]  /*f3d0*/  FSEL R96, R96, -INF , !P4 ;  /* 0xff80000060607808 */ /* 0x000fe20006000000 */
[----:B----4-:R-:W-:Y:S01]  /*f3e0*/  FFMA.FTZ R101, R0, R16, R19 ;  /* 0x0000001000657223 */ /* 0x010fe20000010013 */
[----:B------:R-:W-:Y:S01]  /*f3f0*/  ISETP.GE.AND P2, PT, R20, R8, PT ;  /* 0x000000081400720c */ /* 0x000fe20003f46270 */
[----:B-1----:R-:W-:Y:S01]  /*f400*/  FFMA.FTZ R102, R0, R16, R5 ;  /* 0x0000001000667223 */ /* 0x002fe20000010005 */
[----:B------:R-:W-:Y:S01]  /*f410*/  ISETP.GE.AND P4, PT, R20, R9, PT ;  /* 0x000000091400720c */ /* 0x000fe20003f86270 */
[----:B------:R-:W1:Y:S01]  /*f420*/  MUFU.TANH R19, R92 ;  /* 0x0000005c00137308 */ /* 0x000e620000002400 */
[----:B------:R-:W-:Y:S01]  /*f430*/  FSEL R143, R21, -INF , !P6 ;  /* 0xff800000158f7808 */ /* 0x000fe20007000000 */
[----:B------:R-:W-:Y:S01]  /*f440*/  FMUL.FTZ R5, R93, UR14 ;  /* 0x0000000e5d057c20 */ /* 0x000fe20008410000 */
[----:B------:R-:W-:Y:S01]  /*f450*/  I2FP.F32.S32 R20, R20 ;  /* 0x0000001400147245 */ /* 0x000fe20000201400 */
[----:B------:R-:W-:Y:S01]  /*f460*/  FMUL.FTZ R21, R94, UR14 ;  /* 0x0000000e5e157c20 */ /* 0x000fe20008410000 */
[----:B------:R-:W-:Y:S01]  /*f470*/  FSEL R102, R102, -INF , !P1 ;  /* 0xff80000066667808 */ /* 0x000fe20004800000 */
[----:B------:R-:W-:Y:S01]  /*f480*/  VIADD R16, R4, 0x39 ;  /* 0x0000003904107836 */ /* 0x000fe20000000000 */
[----:B------:R-:W-:Y:S01]  /*f490*/  ISETP.GE.AND P1, PT, R18, R8, PT ;  /* 0x000000081200720c */ /* 0x000fe20003f26270 */
[CC--:B-----5:R-:W-:Y:S01]  /*f4a0*/  FFMA.FTZ R33, R0.reuse, R20.reuse, R33 ;  /* 0x0000001400217223 */ /* 0x0e0fe20000010021 */
[----:B------:R-:W3:Y:S01]  /*f4b0*/  MUFU.TANH R13, R13 ;  /* 0x0000000d000d7308 */ /* 0x000ee20000002400 */
[----:B--2---:R-:W-:Y:S01]  /*f4c0*/  FFMA.FTZ R35, R0, R20, R35 ;  /* 0x0000001400237223 */ /* 0x004fe20000010023 */
[----:B------:R-:W-:-:S02]  /*f4d0*/  FSEL R101, R101, -INF , !P5 ;  /* 0xff80000065657808 */ /* 0x000fc40006800000 */
[----:B------:R-:W-:Y:S01]  /*f4e0*/  FSEL R105, R33, -INF , !P2 ;  /* 0xff80000021697808 */ /* 0x000fe20005000000 */
[----:B------:R-:W-:Y:S01]  /*f4f0*/  BAR.SYNC.DEFER_BLOCKING 0x0 ;  /* 0x0000000000007b1d */ /* 0x000fe20000010000 */
[----:B------:R-:W-:Y:S02]  /*f500*/  ISETP.GE.AND P2, PT, R18, R9, PT ;  /* 0x000000091200720c */ /* 0x000fe40003f46270 */
[----:B------:R-:W-:Y:S02]  /*f510*/  I2FP.F32.S32 R18, R18 ;  /* 0x0000001200127245 */ /* 0x000fe40000201400 */
[-C--:B------:R-:W-:Y:S01]  /*f520*/  ISETP.GE.AND P6, PT, R4, R8.reuse, PT ;  /* 0x000000080400720c */ /* 0x080fe20003fc6270 */
[----:B------:R-:W2:Y:S01]  /*f530*/  MUFU.TANH R5, R5 ;  /* 0x0000000500057308 */ /* 0x000ea20000002400 */
[----:B------:R-:W-:Y:S01]  /*f540*/  ISETP.GE.AND P5, PT, R16, R8, PT ;  /* 0x000000081000720c */ /* 0x000fe20003fa6270 */
[----:B-1----:R-:W-:Y:S01]  /*f550*/  FFMA.FTZ R19, R0, R18, R19 ;  /* 0x0000001200137223 */ /* 0x002fe20000010013 */
[----:B------:R-:W-:-:S02]  /*f560*/  FSEL R103, R35, -INF , !P4 ;  /* 0xff80000023677808 */ /* 0x000fc40006000000 */
[-C--:B------:R-:W-:Y:S02]  /*f570*/  ISETP.GE.AND P4, PT, R4, R9.reuse, PT ;  /* 0x000000090400720c */ /* 0x080fe40003f86270 */
[----:B------:R-:W-:Y:S01]  /*f580*/  I2FP.F32.S32 R8, R4 ;  /* 0x0000000400087245 */ /* 0x000fe20000201400 */
[----:B------:R-:W1:Y:S01]  /*f590*/  MUFU.TANH R21, R21 ;  /* 0x0000001500157308 */ /* 0x000e620000002400 */
[----:B------:R-:W-:Y:S02]  /*f5a0*/  I2FP.F32.S32 R4, R16 ;  /* 0x0000001000047245 */ /* 0x000fe40000201400 */
[----:B------:R-:W-:Y:S01]  /*f5b0*/  FSEL R104, R19, -INF , !P1 ;  /* 0xff80000013687808 */ /* 0x000fe20004800000 */
[-C--:B------:R-:W-:Y:S01]  /*f5c0*/  FFMA.FTZ R29, R0, R8.reuse, R29 ;  /* 0x00000008001d7223 */ /* 0x080fe2000001001d */
[----:B------:R-:W-:Y:S01]  /*f5d0*/  ISETP.GE.AND P1, PT, R16, R9, PT ;  /* 0x000000091000720c */ /* 0x000fe20003f26270 */
[C---:B---3--:R-:W-:Y:S02]  /*f5e0*/  FFMA.FTZ R9, R0.reuse, R8, R13 ;  /* 0x0000000800097223 */ /* 0x048fe4000001000d */
[----:B------:R-:W3:Y:S01]  /*f5f0*/  MUFU.TANH R95, R95 ;  /* 0x0000005f005f7308 */ /* 0x000ee20000002400 */
[----:B--2---:R-:W-:Y:S01]  /*f600*/  FFMA.FTZ R5, R0, R4, R5 ;  /* 0x0000000400057223 */ /* 0x004fe20000010005 */
[----:B------:R-:W-:-:S02]  /*f610*/  FSEL R8, R29, -INF , !P6 ;  /* 0xff8000001d087808 */ /* 0x000fc40007000000 */
[----:B------:R-:W-:Y:S02]  /*f620*/  FSEL R9, R9, -INF , !P4 ;  /* 0xff80000009097808 */ /* 0x000fe40006000000 */
[----:B------:R-:W-:Y:S01]  /*f630*/  FSEL R108, R5, -INF , !P5 ;  /* 0xff800000056c7808 */ /* 0x000fe20006800000 */
[----:B-1----:R-:W-:-:S05]  /*f640*/  FFMA.FTZ R21, R0, R18, R21 ;  /* 0x0000001200157223 */ /* 0x002fca0000010015 */
[----:B------:R-:W-:Y:S01]  /*f650*/  FSEL R107, R21, -INF , !P2 ;  /* 0xff800000156b7808 */ /* 0x000fe20005000000 */
[----:B---3--:R-:W-:-:S05]  /*f660*/  FFMA.FTZ R95, R0, R4, R95 ;  /* 0x00000004005f7223 */ /* 0x008fca000001005f */
[----:B------:R-:W-:Y:S01]  /*f670*/  FSEL R106, R95, -INF , !P1 ;  /* 0xff8000005f6a7808 */ /* 0x000fe20004800000 */
[----:B------:R-:W-:Y:S06]  /*f680*/  @!P0 BRA `(.L_x_5559) ;  /* 0x0000000400d88947 */ /* 0x000fec0003800000 */
[----:B------:R-:W-:Y:S05]  /*f690*/  @!P3 BRA `(.L_x_5560) ;  /* 0x0000000000f4b947 */ /* 0x000fea0003800000 */
[----:B------:R-:W1:Y:S01]  /*f6a0*/  LDC R13, c[0x0][0x380] ;  /* 0x0000e000ff0d7b82 */ /* 0x000e620000000800 */
[----:B------:R-:W-:Y:S01]  /*f6b0*/  IMAD.SHL.U32 R16, R130, 0x40, RZ ;  /* 0x0000004082107824 */ /* 0x000fe200078e00ff */
[----:B------:R-:W-:Y:S01]  /*f6c0*/  MOV R18, RZ ;  /* 0x000000ff00127202 */ /* 0x000fe20000000f00 */
[----:B------:R-:W-:-:S03]  /*f6d0*/  ULDC.64 UR4, c[0x0][0x248] ;  /* 0x0000920000047ab9 */ /* 0x000fc60000000a00 */
[C---:B------:R-:W-:Y:S02]  /*f6e0*/  IADD3 R22, R16.reuse, -0x40, RZ ;  /* 0xffffffc010167810 */ /* 0x040fe40007ffe0ff */
        /* <DEDUP_REMOVED lines=13> */
[----:B------:R-:W-:Y:S01]  /*f7c0*/  IMAD.HI.U32 R23, R21, R20, RZ ;  /* 0x0000001415177227 */ /* 0x000fe200078e00ff */
[----:B------:R-:W-:-:S03]  /*f7d0*/  ISETP.GE.AND P0, PT, R22, RZ, PT ;  /* 0x000000ff1600720c */ /* 0x000fc60003f06270 */
        /* <DEDUP_REMOVED lines=31> */
[----:B------:R-:W-:-:S04]  /*f9d0*/  IMAD R19, R18, R13, RZ ;  /* 0x0000000d12137224 */ /* 0x000fc800078e02ff */
[C---:B------:R-:W-:Y:S01]  /*f9e0*/  IMAD R18, R20.reuse, UR5, R19 ;  /* 0x0000000514127c24 */ /* 0x040fe2000f8e0213 */
[----:B------:R-:W-:Y:S01]  /*f9f0*/  SHF.R.S32.HI R19, RZ, 0x1f, R16 ;  /* 0x0000001fff137819 */ /* 0x000fe20000011410 */
[----:B------:R-:W-:-:S04]  /*fa00*/  IMAD.WIDE.U32 R20, R20, R13, RZ ;  /* 0x0000000d14147225 */ /* 0x000fc800078e00ff */
[----:B-1----:R-:W-:Y:S01]  /*fa10*/  IMAD R19, R19, R4, RZ ;  /* 0x0000000413137224 */ /* 0x002fe200078e02ff */
[----:B------:R-:W-:-:S03]  /*fa20*/  IADD3 R21, R21, R18, RZ ;  /* 0x0000001215157210 */ /* 0x000fc60007ffe0ff */
[C---:B------:R-:W-:Y:S02]  /*fa30*/  IMAD R5, R16.reuse, R5, R19 ;  /* 0x0000000510057224 */ /* 0x040fe400078e0213 */
[----:B------:R-:W-:-:S04]  /*fa40*/  IMAD.WIDE.U32 R18, R16, R4, R20 ;  /* 0x0000000410127225 */ /* 0x000fc800078e0014 */
[----:B------:R-:W-:Y:S01]  /*fa50*/  IMAD.IADD R16, R19, 0x1, R5 ;  /* 0x0000000113107824 */ /* 0x000fe200078e0205 */
[----:B------:R-:W-:Y:S06]  /*fa60*/  BRA `(.L_x_5561) ;  /* 0x0000000000107947 */ /* 0x000fec0003800000 */
.L_x_5560:
[----:B------:R-:W1:Y:S02]  /*fa70*/  LDC R13, c[0x0][0x248] ;  /* 0x00009200ff0d7b82 */ /* 0x000e640000000800 */
[----:B-1----:R-:W-:-:S05]  /*fa80*/  IMAD.SHL.U32 R18, R13, 0x40, RZ ;  /* 0x000000400d127824 */ /* 0x002fca00078e00ff */
[----:B------:R-:W-:-:S04]  /*fa90*/  IADD3 R18, -R18, RZ, RZ ;  /* 0x000000ff12127210 */ /* 0x000fc80007ffe1ff */
[----:B------:R-:W-:-:S07]  /*faa0*/  SHF.R.S32.HI R16, RZ, 0x1f, R18 ;  /* 0x0000001fff107819 */ /* 0x000fce0000011412 */
.L_x_5561:
        /* <DEDUP_REMOVED lines=8> */
[----:B------:R-:W-:Y:S02]  /*fb30*/  LEA R5, P0, R13, R18, 0x5 ;  /* 0x000000120d057211 */ /* 0x000fe400078028ff */
[----:B------:R-:W-:-:S05]  /*fb40*/  LEA.HI.X R11, R18, R125, R16, 0x1, P4 ;  /* 0x0000007d120b7211 */ /* 0x000fca00020f0c10 */
[----:B------:R-:W-:Y:S01]  /*fb50*/  @!P1 LEA R18, P4, R5, R126, 0x1 ;  /* 0x0000007e05129211 */ /* 0x000fe200078808ff */
        /* <DEDUP_REMOVED lines=41> */
.L_x_5559:
[----:B------:R-:W-:Y:S01]  /*fdf0*/  FMNMX.FTZ R5, R3, R8, !PT ;  /* 0x0000000803057209 */ /* 0x000fe20007810000 */
[----:B------:R-:W-:Y:S01]  /*fe00*/  LDSM.16.MT88.4 R32, [R112+0x7000] ;  /* 0x007000007020783b */ /* 0x000fe20000004200 */
[----:B--2---:R-:W-:Y:S02]  /*fe10*/  FMNMX.FTZ R10, R2, R9, !PT ;  /* 0x00000009020a7209 */ /* 0x004fe40007810000 */
        /* <DEDUP_REMOVED lines=60> */
[----:B------:R-:W-:Y:S01]  /*101e0*/  FFMA.FTZ R135, R135, UR8, -R141 ;  /* 0x0000000887877c23 */ /* 0x000fe2000801088d */
[----:B------:R-:W-:Y:S01]  /*101f0*/  FADD.FTZ R5, R2, -R5 ;  /* 0x8000000502057221 */ /* 0x000fe20000010000 */
[--C-:B------:R-:W-:Y:S01]  /*10200*/  FFMA.FTZ R104, R104, UR8, -R141.reuse ;  /* 0x0000000868687c23 */ /* 0x100fe2000801088d */
[--C-:B------:R-:W-:Y:S01]  /*10210*/  FFMA.FTZ R88, R9, UR8, -R142.reuse ;  /* 0x0000000809587c23 */ /* 0x100fe2000801088e */
[--C-:B------:R-:W-:Y:S01]  /*10220*/  FFMA.FTZ R3, R17, UR8, -R142.reuse ;  /* 0x0000000811037c23 */ /* 0x100fe2000801088e */
[----:B------:R-:W-:Y:S01]  /*10230*/  FMUL.FTZ R93, R5, UR8 ;  /* 0x00000008055d7c20 */ /* 0x000fe20008410000 */
[----:B------:R-:W1:Y:S01]  /*10240*/  MUFU.EX2 R94, R94 ;  /* 0x0000005e005e7308 */ /* 0x000e620000000800 */
[--C-:B------:R-:W-:Y:S01]  /*10250*/  FFMA.FTZ R91, R15, UR8, -R142.reuse ;  /* 0x000000080f5b7c23 */ /* 0x100fe2000801088e */
[--C-:B------:R-:W-:Y:S01]  /*10260*/  FFMA.FTZ R2, R7, UR8, -R142.reuse ;  /* 0x0000000807027c23 */ /* 0x100fe2000801088e */
[----:B------:R-:W-:Y:S01]  /*10270*/  LDSM.16.MT88.4 R8, [R114+0x6000] ;  /* 0x006000007208783b */ /* 0x000fe20000004200 */
[--C-:B------:R-:W-:Y:S01]  /*10280*/  FFMA.FTZ R110, R147, UR8, -R142.reuse ;  /* 0x00000008936e7c23 */ /* 0x100fe2000801088e */
[--C-:B------:R-:W-:Y:S01]  /*10290*/  FFMA.FTZ R109, R109, UR8, -R142.reuse ;  /* 0x000000086d6d7c23 */ /* 0x100fe2000801088e */
[--C-:B------:R-:W-:Y:S01]  /*102a0*/  FFMA.FTZ R98, R145, UR8, -R142.reuse ;  /* 0x0000000891627c23 */ /* 0x100fe2000801088e */
[----:B------:R-:W-:Y:S01]  /*102b0*/  LDSM.16.MT88.4 R16, [R112+0x6000] ;  /* 0x006000007010783b */ /* 0x000fe20000004200 */
        /* <DEDUP_REMOVED lines=13> */
[----:B------:R-:W-:Y:S01]  /*10390*/  F2FP.F16.F32.PACK_AB R80, R90, R95 ;  /* 0x0000005f5a50723e */ /* 0x000fe200000000ff */
        /* <DEDUP_REMOVED lines=48> */
[----:B------:R-:W-:Y:S01]  /*106a0*/  FMUL.FTZ R47, R47, R93 ;  /* 0x0000005d2f2f7220 */ /* 0x000fe20000410000 */
[-C--:B------:R-:W-:Y:S01]  /*106b0*/  FMUL.FTZ R48, R48, R94.reuse ;  /* 0x0000005e30307220 */ /* 0x080fe20000410000 */
[-C--:B------:R-:W-:Y:S01]  /*106c0*/  FMUL.FTZ R49, R49, R94.reuse ;  /* 0x0000005e31317220 */ /* 0x080fe20000410000 */
[----:B-1----:R-:W-:Y:S01]  /*106d0*/  F2FP.F16.F32.PACK_AB R83, R2, R91 ;  /* 0x0000005b0253723e */ /* 0x002fe200000000ff */
[----:B------:R-:W1:Y:S01]  /*106e0*/  MUFU.EX2 R111, R111 ;  /* 0x0000006f006f7308 */ /* 0x000e620000000800 */
[-C--:B------:R-:W-:Y:S01]  /*106f0*/  FMUL.FTZ R50, R50, R93.reuse ;  /* 0x0000005d32327220 */ /* 0x080fe20000410000 */
[-C--:B------:R-:W-:Y:S01]  /*10700*/  FMUL.FTZ R51, R51, R93.reuse ;  /* 0x0000005d33337220 */ /* 0x080fe20000410000 */
[--C-:B------:R-:W-:Y:S01]  /*10710*/  FFMA.FTZ R107, R107, UR8, -R142.reuse ;  /* 0x000000086b6b7c23 */ /* 0x100fe2000801088e */
[--C-:B------:R-:W-:Y:S01]  /*10720*/  FFMA.FTZ R106, R106, UR8, -R142.reuse ;  /* 0x000000086a6a7c23 */ /* 0x100fe2000801088e */
[--C-:B------:R-:W-:Y:S01]  /*10730*/  FFMA.FTZ R102, R102, UR8, -R141.reuse ;  /* 0x0000000866667c23 */ /* 0x100fe2000801088d */
[C---:B------:R-:W-:Y:S01]  /*10740*/  HMMA.16816.F32 R28, R80.reuse, R32, R28 ;  /* 0x00000020501c723c */ /* 0x040fe2000000181c */
[--C-:B------:R-:W-:Y:S01]  /*10750*/  FFMA.FTZ R105, R105, UR8, -R141.reuse ;  /* 0x0000000869697c23 */ /* 0x100fe2000801088d */
[----:B------:R-:W-:Y:S01]  /*10760*/  MUFU.EX2 R100, R100 ;  /* 0x0000006400647308 */ /* 0x000fe20000000800 */
[----:B------:R-:W-:Y:S01]  /*10770*/  FFMA.FTZ R108, R108, UR8, -R141 ;  /* 0x000000086c6c7c23 */ /* 0x000fe2000801088d */
[--C-:B------:R-:W-:Y:S01]  /*10780*/  FFMA.FTZ R64, R101, UR8, -R142.reuse ;  /* 0x0000000865407c23 */ /* 0x100fe2000801088e */
[----:B------:R-:W-:Y:S01]  /*10790*/  FFMA.FTZ R103, R103, UR8, -R142 ;  /* 0x0000000867677c23 */ /* 0x000fe2000801088e */
[C---:B------:R-:W-:Y:S01]  /*107a0*/  HMMA.16816.F32 R32, R80.reuse, R34, R52 ;  /* 0x000000225020723c */ /* 0x040fe20000001834 */
[----:B------:R-:W3:Y:S01]  /*107b0*/  LDSM.16.MT88.4 R52, [R112+0x8000] ;  /* 0x008000007034783b */ /* 0x000ee20000004200 */
[----:B------:R-:W-:Y:S01]  /*107c0*/  FFMA.FTZ R95, R136, R94, R95 ;  /* 0x0000005e885f7223 */ /* 0x000fe2000001005f */
[----:B------:R-:W-:Y:S01]  /*107d0*/  FFMA.FTZ R88, R133, R93, R88 ;  /* 0x0000005d85587223 */ /* 0x000fe20000010058 */
[----:B------:R-:W-:Y:S02]  /*107e0*/  MUFU.EX2 R99, R99 ;  /* 0x0000006300637308 */ /* 0x000fe40000000800 */
[----:B------:R-:W-:Y:S01]  /*107f0*/  HMMA.16816.F32 R20, R80, R24, R20 ;  /* 0x000000185014723c */ /* 0x000fe20000001814 */
[----:B------:R-:W-:Y:S01]  /*10800*/  FADD.FTZ R90, R90, R95 ;  /* 0x0000005f5a5a7221 */ /* 0x000fe20000010000 */
[----:B------:R-:W-:-:S03]  /*10810*/  FADD.FTZ R88, R3, R88 ;  /* 0x0000005803587221 */ /* 0x000fc60000010000 */
[----:B------:R-:W-:Y:S01]  /*10820*/  FADD.FTZ R3, R89, R90 ;  /* 0x0000005a59037221 */ /* 0x000fe20000010000 */
[C---:B------:R-:W-:Y:S01]  /*10830*/  HMMA.16816.F32 R24, R80.reuse, R26, R60 ;  /* 0x0000001a5018723c */ /* 0x040fe2000000183c */
[----:B------:R-:W4:Y:S01]  /*10840*/  LDSM.16.MT88.4 R60, [R114+0x6400] ;  /* 0x00640000723c783b */ /* 0x000f220000004200 */
[----:B------:R-:W-:Y:S01]  /*10850*/  MUFU.EX2 R110, R110 ;  /* 0x0000006e006e7308 */ /* 0x000fe20000000800 */
[----:B------:R-:W-:Y:S01]  /*10860*/  FADD.FTZ R93, R91, R88 ;  /* 0x000000585b5d7221 */ /* 0x000fe20000010000 */
[----:B------:R-:W-:Y:S02]  /*10870*/  FADD.FTZ R3, R86, R3 ;  /* 0x0000000356037221 */ /* 0x000fe40000010000 */
[----:B--2---:R-:W-:Y:S01]  /*10880*/  HMMA.16816.F32 R36, R80, R56, R36 ;  /* 0x000000385024723c */ /* 0x004fe20000001824 */
[----:B------:R-:W-:-:S03]  /*10890*/  FADD.FTZ R93, R2, R93 ;  /* 0x0000005d025d7221 */ /* 0x000fc60000010000 */
[----:B------:R-:W2:Y:S02]  /*108a0*/  MUFU.EX2 R109, R109 ;  /* 0x0000006d006d7308 */ /* 0x000ea40000000800 */
[C---:B------:R-:W-:Y:S01]  /*108b0*/  HMMA.16816.F32 R40, R80.reuse, R58, R40 ;  /* 0x0000003a5028723c */ /* 0x040fe20000001828 */
[----:B------:R-:W5:Y:S05]  /*108c0*/  LDSM.16.MT88.4 R56, [R112+0x6400] ;  /* 0x006400007038783b */ /* 0x000f6a0000004200 */
[C---:B------:R-:W-:Y:S01]  /*108d0*/  HMMA.16816.F32 R4, R80.reuse, R8, R4 ;  /* 0x000000085004723c */ /* 0x040fe20000001804 */
[----:B------:R-:W-:Y:S05]  /*108e0*/  MUFU.EX2 R98, R98 ;  /* 0x0000006200627308 */ /* 0x000fea0000000800 */
[C---:B------:R-:W-:Y:S03]  /*108f0*/  HMMA.16816.F32 R12, R80.reuse, R16, R12 ;  /* 0x00000010500c723c */ /* 0x040fe6000000180c */
[----:B------:R-:W4:Y:S03]  /*10900*/  MUFU.EX2 R97, R97 ;  /* 0x0000006100617308 */ /* 0x000f260000000800 */
[C---:B------:R-:W-:Y:S01]  /*10910*/  HMMA.16816.F32 R8, R80.reuse, R10, R76 ;  /* 0x0000000a5008723c */ /* 0x040fe2000000184c */
[----:B------:R-:W-:Y:S04]  /*10920*/  LDSM.16.MT88.4 R76, [R114+0x6c00] ;  /* 0x006c0000724c783b */ /* 0x000fe80000004200 */
[----:B------:R-:W-:Y:S01]  /*10930*/  MUFU.EX2 R145, R145 ;  /* 0x0000009100917308 */ /* 0x000fe20000000800 */
[C---:B------:R-:W-:Y:S01]  /*10940*/  HMMA.16816.F32 R16, R80.reuse, R18, R68 ;  /* 0x000000125010723c */ /* 0x040fe20000001844 */
[----:B------:R-:W-:Y:S05]  /*10950*/  LDSM.16.MT88.4 R68, [R112+0x6c00] ;  /* 0x006c00007044783b */ /* 0x000fea0000004200 */
[C---:B---3--:R-:W-:Y:S01]  /*10960*/  HMMA.16816.F32 R44, R80.reuse, R52, R44 ;  /* 0x00000034502c723c */ /* 0x048fe2000000182c */
[----:B------:R-:W-:Y:S05]  /*10970*/  MUFU.EX2 R146, R146 ;  /* 0x0000009200927308 */ /* 0x000fea0000000800 */
[----:B------:R-:W-:Y:S01]  /*10980*/  HMMA.16816.F32 R48, R80, R54, R48 ;  /* 0x000000365030723c */ /* 0x000fe20000001830 */
[----:B-1----:R-:W-:Y:S01]  /*10990*/  F2FP.F16.F32.PACK_AB R52, R111, R132 ;  /* 0x000000846f34723e */ /* 0x002fe200000000ff */
[----:B------:R-:W-:Y:S01]  /*109a0*/  FADD.FTZ R132, R132, R3 ;  /* 0x0000000384847221 */ /* 0x000fe20000010000 */
[----:B--2---:R-:W-:Y:S01]  /*109b0*/  F2FP.F16.F32.PACK_AB R53, R109, R110 ;  /* 0x0000006e6d35723e */ /* 0x004fe200000000ff */
[----:B------:R-:W-:Y:S01]  /*109c0*/  MUFU.EX2 R135, R135 ;  /* 0x0000008700877308 */ /* 0x000fe20000000800 */
[----:B------:R-:W-:Y:S01]  /*109d0*/  FADD.FTZ R110, R110, R93 ;  /* 0x0000005d6e6e7221 */ /* 0x000fe20000010000 */
[----:B------:R-:W-:Y:S01]  /*109e0*/  FADD.FTZ R111, R111, R132 ;  /* 0x000000846f6f7221 */ /* 0x000fe20000010000 */
[----:B------:R-:W-:-:S02]  /*109f0*/  F2FP.F16.F32.PACK_AB R54, R99, R100 ;  /* 0x000000646336723e */ /* 0x000fc400000000ff */
[----:B----4-:R-:W-:Y:S01]  /*10a00*/  F2FP.F16.F32.PACK_AB R55, R97, R98 ;  /* 0x000000626137723e */ /* 0x010fe200000000ff */
[----:B------:R-:W-:Y:S01]  /*10a10*/  FADD.FTZ R109, R109, R110 ;  /* 0x0000006e6d6d7221 */ /* 0x000fe20000010000 */
[----:B------:R-:W-:Y:S01]  /*10a20*/  FADD.FTZ R2, R100, R111 ;  /* 0x0000006f64027221 */ /* 0x000fe20000010000 */
[----:B------:R-:W-:Y:S01]  /*10a30*/  MUFU.EX2 R140, R140 ;  /* 0x0000008c008c7308 */ /* 0x000fe20000000800 */
[----:B------:R-:W-:Y:S01]  /*10a40*/  MOV R3, R92 ;  /* 0x0000005c00037202 */ /* 0x000fe20000000f00 */
[----:B------:R-:W-:Y:S01]  /*10a50*/  FADD.FTZ R98, R98, R109 ;  /* 0x0000006d62627221 */ /* 0x000fe20000010000 */
[----:B------:R-:W-:Y:S01]  /*10a60*/  FADD.FTZ R2, R99, R2 ;  /* 0x0000000263027221 */ /* 0x000fe20000010000 */
[C---:B------:R-:W-:Y:S02]  /*10a70*/  HMMA.16816.F32 R4, R52.reuse, R60, R4 ;  /* 0x0000003c3404723c */ /* 0x040fe40000001804 */
[----:B------:R-:W-:Y:S02]  /*10a80*/  FADD.FTZ R97, R97, R98 ;  /* 0x0000006261617221 */ /* 0x000fe40000010000 */
[----:B------:R-:W-:Y:S02]  /*10a90*/  MUFU.EX2 R134, R134 ;  /* 0x0000008600867308 */ /* 0x000fe40000000800 */
[C---:B------:R-:W-:Y:S01]  /*10aa0*/  HMMA.16816.F32 R8, R52.reuse, R62, R8 ;  /* 0x0000003e3408723c */ /* 0x040fe20000001808 */
[----:B------:R-:W1:Y:S05]  /*10ab0*/  LDSM.16.MT88.4 R60, [R114+0x7400] ;  /* 0x00740000723c783b */ /* 0x000e6a0000004200 */
[C---:B-----5:R-:W-:Y:S01]  /*10ac0*/  HMMA.16816.F32 R12, R52.reuse, R56, R12 ;  /* 0x00000038340c723c */ /* 0x060fe2000000180c */
[----:B------:R-:W-:Y:S05]  /*10ad0*/  MUFU.EX2 R139, R139 ;  /* 0x0000008b008b7308 */ /* 0x000fea0000000800 */
[C---:B------:R-:W-:Y:S01]  /*10ae0*/  HMMA.16816.F32 R16, R52.reuse, R58, R16 ;  /* 0x0000003a3410723c */ /* 0x040fe20000001810 */
[----:B------:R-:W2:Y:S02]  /*10af0*/  LDSM.16.MT88.4 R56, [R112+0x7400] ;  /* 0x007400007038783b */ /* 0x000ea40000004200 */
[----:B------:R-:W-:Y:S08]  /*10b00*/  MUFU.EX2 R131, R131 ;  /* 0x0000008300837308 */ /* 0x000ff00000000800 */
[----:B------:R-:W-:Y:S08]  /*10b10*/  MUFU.EX2 R96, R96 ;  /* 0x0000006000607308 */ /* 0x000ff00000000800 */
[----:B------:R-:W-:Y:S08]  /*10b20*/  MUFU.EX2 R101, R102 ;  /* 0x0000006600657308 */ /* 0x000ff00000000800 */
[----:B------:R-:W3:Y:S01]  /*10b30*/  MUFU.EX2 R142, R105 ;  /* 0x00000069008e7308 */ /* 0x000ee20000000800 */
[C---:B-1----:R-:W-:Y:S06]  /*10b40*/  HMMA.16816.F32 R20, R52.reuse, R60, R20 ;  /* 0x0000003c3414723c */ /* 0x042fec0000001814 */
[C---:B------:R-:W-:Y:S01]  /*10b50*/  HMMA.16816.F32 R24, R52.reuse, R62, R24 ;  /* 0x0000003e3418723c */ /* 0x040fe20000001818 */
[----:B------:R-:W1:Y:S01]  /*10b60*/  LDSM.16.MT88.4 R60, [R114+0x8400] ;  /* 0x00840000723c783b */ /* 0x000e620000004200 */
[----:B------:R-:W-:Y:S04]  /*10b70*/  MUFU.EX2 R104, R104 ;  /* 0x0000006800687308 */ /* 0x000fe80000000800 */
[----:B--2---:R-:W-:Y:S01]  /*10b80*/  HMMA.16816.F32 R28, R52, R56, R28 ;  /* 0x00000038341c723c */ /* 0x004fe2000000181c */
[----:B---3--:R-:W-:-:S03]  /*10b90*/  F2FP.F16.F32.PACK_AB R88, R142, R101 ;  /* 0x000000658e58723e */ /* 0x008fc600000000ff */
[----:B------:R-:W2:Y:S02]  /*10ba0*/  MUFU.EX2 R141, R108 ;  /* 0x0000006c008d7308 */ /* 0x000ea40000000800 */
[----:B------:R-:W-:Y:S01]  /*10bb0*/  HMMA.16816.F32 R32, R52, R58, R32 ;  /* 0x0000003a3420723c */ /* 0x000fe20000001820 */
[----:B------:R-:W3:Y:S05]  /*10bc0*/  LDSM.16.MT88.4 R56, [R112+0x8400] ;  /* 0x008400007038783b */ /* 0x000eea0000004200 */
[----:B------:R-:W-:Y:S08]  /*10bd0*/  MUFU.EX2 R143, R64 ;  /* 0x00000040008f7308 */ /* 0x000ff00000000800 */
[----:B------:R-:W4:Y:S01]  /*10be0*/  MUFU.EX2 R144, R103 ;  /* 0x0000006700907308 */ /* 0x000f220000000800 */
[----:B--2---:R-:W-:-:S07]  /*10bf0*/  F2FP.F16.F32.PACK_AB R90, R141, R104 ;  /* 0x000000688d5a723e */ /* 0x004fce00000000ff */
[----:B------:R-:W-:Y:S01]  /*10c00*/  MUFU.EX2 R107, R107 ;  /* 0x0000006b006b7308 */ /* 0x000fe20000000800 */
[C---:B-1----:R-:W-:Y:S07]  /*10c10*/  HMMA.16816.F32 R36, R52.reuse, R60, R36 ;  /* 0x0000003c3424723c */ /* 0x042fee0000001824 */
[----:B------:R-:W1:Y:S01]  /*10c20*/  MUFU.EX2 R106, R106 ;  /* 0x0000006a006a7308 */ /* 0x000e620000000800 */
[----:B----4-:R-:W-:Y:S01]  /*10c30*/  F2FP.F16.F32.PACK_AB R89, R144, R143 ;  /* 0x0000008f9059723e */ /* 0x010fe200000000ff */
[C---:B------:R-:W-:Y:S01]  /*10c40*/  HMMA.16816.F32 R40, R52.reuse, R62, R40 ;  /* 0x0000003e3428723c */ /* 0x040fe20000001828 */
[----:B------:R-:W2:Y:S05]  /*10c50*/  LDSM.16.MT88.4 R60, [R114+0x6800] ;  /* 0x00680000723c783b */ /* 0x000eaa0000004200 */
[C---:B---3--:R-:W-:Y:S06]  /*10c60*/  HMMA.16816.F32 R44, R52.reuse, R56, R44 ;  /* 0x00000038342c723c */ /* 0x048fec000000182c */
[----:B------:R-:W-:Y:S01]  /*10c70*/  HMMA.16816.F32 R48, R52, R58, R48 ;  /* 0x0000003a3430723c */ /* 0x000fe20000001830 */
[----:B------:R-:W3:Y:S01]  /*10c80*/  LDSM.16.MT88.4 R56, [R112+0x6800] ;  /* 0x006800007038783b */ /* 0x000ee20000004200 */
[----:B-1----:R-:W-:-:S05]  /*10c90*/  F2FP.F16.F32.PACK_AB R91, R106, R107 ;  /* 0x0000006b6a5b723e */ /* 0x002fca00000000ff */
[----:B------:R-:W-:Y:S01]  /*10ca0*/  F2FP.F16.F32.PACK_AB R52, R146, R145 ;  /* 0x000000919234723e */ /* 0x000fe200000000ff */
[----:B------:R-:W-:Y:S01]  /*10cb0*/  FADD.FTZ R145, R145, R2 ;  /* 0x0000000291917221 */ /* 0x000fe20000010000 */
[C---:B------:R-:W-:Y:S01]  /*10cc0*/  F2FP.F16.F32.PACK_AB R53, R139.reuse, R134 ;  /* 0x000000868b35723e */ /* 0x040fe200000000ff */
[----:B------:R-:W-:Y:S01]  /*10cd0*/  FADD.FTZ R2, R134, R97 ;  /* 0x0000006186027221 */ /* 0x000fe20000010000 */
[----:B------:R-:W-:Y:S01]  /*10ce0*/  F2FP.F16.F32.PACK_AB R54, R140, R135 ;  /* 0x000000878c36723e */ /* 0x000fe200000000ff */
[----:B------:R-:W-:Y:S01]  /*10cf0*/  FADD.FTZ R146, R146, R145 ;  /* 0x0000009192927221 */ /* 0x000fe20000010000 */
[----:B------:R-:W-:Y:S01]  /*10d00*/  F2FP.F16.F32.PACK_AB R55, R96, R131 ;  /* 0x000000836037723e */ /* 0x000fe200000000ff */
[----:B------:R-:W-:Y:S02]  /*10d10*/  FADD.FTZ R2, R139, R2 ;  /* 0x000000028b027221 */ /* 0x000fe40000010000 */
[----:B------:R-:W-:Y:S02]  /*10d20*/  FADD.FTZ R135, R135, R146 ;  /* 0x0000009287877221 */ /* 0x000fe40000010000 */
[----:B------:R-:W-:Y:S01]  /*10d30*/  FADD.FTZ R131, R131, R2 ;  /* 0x0000000283837221 */ /* 0x000fe20000010000 */
[----:B------:R-:W-:Y:S01]  /*10d40*/  MOV R2, R87 ;  /* 0x0000005700027202 */ /* 0x000fe20000000f00 */
[----:B------:R-:W-:-:S02]  /*10d50*/  FADD.FTZ R140, R140, R135 ;  /* 0x000000878c8c7221 */ /* 0x000fc40000010000 */
[----:B------:R-:W-:Y:S02]  /*10d60*/  FADD.FTZ R96, R96, R131 ;  /* 0x0000008360607221 */ /* 0x000fe40000010000 */
        /* <DEDUP_REMOVED lines=8> */
[----:B------:R-:W1:Y:S01]  /*10df0*/  LDSM.16.MT88.4 R60, [R114+0x7800] ;  /* 0x00780000723c783b */ /* 0x000e620000004200 */
[----:B------:R-:W-:Y:S01]  /*10e00*/  FADD.FTZ R136, R141, R104 ;  /* 0x000000688d887221 */ /* 0x000fe20000010000 */
[----:B------:R-:W-:-:S03]  /*10e10*/  FADD.FTZ R133, R106, R107 ;  /* 0x0000006b6a857221 */ /* 0x000fc60000010000 */
[C---:B---3--:R-:W-:Y:S06]  /*10e20*/  HMMA.16816.F32 R12, R52.reuse, R56, R12 ;  /* 0x00000038340c723c */ /* 0x048fec000000180c */
[----:B------:R-:W-:Y:S01]  /*10e30*/  HMMA.16816.F32 R16, R52, R58, R16 ;  /* 0x0000003a3410723c */ /* 0x000fe20000001810 */
[----:B------:R-:W2:Y:S05]  /*10e40*/  LDSM.16.MT88.4 R56, [R112+0x7800] ;  /* 0x007800007038783b */ /* 0x000eaa0000004200 */
[C---:B------:R-:W-:Y:S01]  /*10e50*/  HMMA.16816.F32 R80, R88.reuse, R76, R4 ;  /* 0x0000004c5850723c */ /* 0x040fe20000001804 */
[----:B------:R-:W-:Y:S05]  /*10e60*/  LDSM.16.MT88.4 R4, [R112+0x8c00] ;  /* 0x008c00007004783b */ /* 0x000fea0000004200 */
[C---:B------:R-:W-:Y:S01]  /*10e70*/  HMMA.16816.F32 R76, R88.reuse, R78, R8 ;  /* 0x0000004e584c723c */ /* 0x040fe20000001808 */
[----:B------:R-:W-:Y:S05]  /*10e80*/  LDSM.16.MT88.4 R8, [R114+0x8c00] ;  /* 0x008c00007208783b */ /* 0x000fea0000004200 */
[C---:B------:R-:W-:Y:S06]  /*10e90*/  HMMA.16816.F32 R72, R88.reuse, R68, R12 ;  /* 0x000000445848723c */ /* 0x040fec000000180c */
        /* <DEDUP_REMOVED lines=13> */
[C---:B------:R-:W-:Y:S06]  /*10f70*/  HMMA.16816.F32 R36, R88.reuse, R8, R36 ;  /* 0x000000085824723c */ /* 0x040fec0000001824 */
[C---:B------:R-:W-:Y:S06]  /*10f80*/  HMMA.16816.F32 R40, R88.reuse, R10, R40 ;  /* 0x0000000a5828723c */ /* 0x040fec0000001828 */
[C---:B------:R-:W-:Y:S06]  /*10f90*/  HMMA.16816.F32 R44, R88.reuse, R4, R44 ;  /* 0x00000004582c723c */ /* 0x040fec000000182c */
[C---:B------:R-:W-:Y:S06]  /*10fa0*/  HMMA.16816.F32 R48, R88.reuse, R6, R48 ;  /* 0x000000065830723c */ /* 0x040fec0000001830 */
[C---:B-1----:R-:W-:Y:S06]  /*10fb0*/  HMMA.16816.F32 R64, R88.reuse, R60, R20 ;  /* 0x0000003c5840723c */ /* 0x042fec0000001814 */
[C---:B------:R-:W-:Y:S06]  /*10fc0*/  HMMA.16816.F32 R60, R88.reuse, R62, R24 ;  /* 0x0000003e583c723c */ /* 0x040fec0000001818 */
[C---:B--2---:R-:W-:Y:S06]  /*10fd0*/  HMMA.16816.F32 R56, R88.reuse, R52, R28 ;  /* 0x000000345838723c */ /* 0x044fec000000181c */
[----:B------:R-:W-:-:S15]  /*10fe0*/  HMMA.16816.F32 R52, R88, R54, R32 ;  /* 0x000000365834723c */ /* 0x000fde0000001820 */
[----:B------:R-:W-:-:S09]  /*10ff0*/  NOP ;  /* 0x0000000000007918 */ /* 0x000fd20000000000 */
.L_x_5556:
        /* <DEDUP_REMOVED lines=14> */
.L_x_5566:
        /* <DEDUP_REMOVED lines=71> */
.L_x_5563:
[----:B------:R-:W-:Y:S02]  /*11550*/  LEA R134, P1, R12, R138, 0x1 ;  /* 0x0000008a0c867211 */ /* 0x000fe400078208ff */
[----:B-1----:R-:W-:Y:S02]  /*11560*/  LEA R88, P0, R2, R12, 0x5 ;  /* 0x0000000c02587211 */ /* 0x002fe400078028ff */
[----:B------:R-:W-:Y:S02]  /*11570*/  LEA.HI.X R135, R12, R137, R89, 0x1, P1 ;  /* 0x000000890c877211 */ /* 0x000fe400008f0c59 */
[C---:B------:R-:W-:Y:S02]  /*11580*/  @P6 LEA R140, P2, R2.reuse, R134, 0x6 ;  /* 0x00000086028c6211 */ /* 0x040fe400078430ff */
[C-C-:B------:R-:W-:Y:S01]  /*11590*/  LEA.HI.X R89, R2.reuse, R89, R3.reuse, 0x5, P0 ;  /* 0x0000005902597211 */ /* 0x140fe200000f2c03 */
[----:B------:R-:W-:Y:S01]  /*115a0*/  @!PT LDS RZ, [RZ] ;  /* 0x00000000fffff984 */ /* 0x000fe20000000800 */
[----:B------:R-:W-:Y:S01]  /*115b0*/  @!PT LDS RZ, [RZ] ;  /* 0x00000000fffff984 */ /* 0x000fe20000000800 */
[----:B------:R-:W-:Y:S01]  /*115c0*/  @!PT LDS RZ, [RZ] ;  /* 0x00000000fffff984 */ /* 0x000fe20000000800 */
[----:B------:R-:W-:Y:S01]  /*115d0*/  @P6 LDGSTS.E.BYPASS.LTC128B.128 [R127+0x6000], desc[UR6][R134.64] ;  /* 0x06000000867f6fae */ /* 0x000fe2000b901d46 */
[----:B------:R-:W-:Y:S02]  /*115e0*/  @P6 LEA.HI.X R141, R2, R135, R3, 0x6, P2 ;  /* 0x00000087028d6211 */ /* 0x000fe400010f3403 */
[CC--:B------:R-:W-:Y:S02]  /*115f0*/  @P5 LEA R90, P1, R88.reuse, R138.reuse, 0x1 ;  /* 0x0000008a585a5211 */ /* 0x0c0fe400078208ff */
        /* <DEDUP_REMOVED lines=36> */
[----:B------:R-:W2:Y:S05]  /*11840*/  LDSM.16.M88.4 R108, [R116+0x3c00] ;  /* 0x003c0000746c783b */ /* 0x000eaa0000000200 */
[----:B------:R-:W0:Y:S05]  /*11850*/  LDGDEPBAR ;  /* 0x00000000000079af */ /* 0x000e2a0000000000 */
[----:B-1----:R-:W-:Y:S01]  /*11860*/  LDSM.16.M88.4 R88, [R116+0x4800] ;  /* 0x004800007458783b */ /* 0x002fe20000000200 */
[C---:B---3--:R-:W-:Y:S06]  /*11870*/  HMMA.16816.F32 R4, R92.reuse, R96, RZ ;  /* 0x000000605c04723c */ /* 0x048fec00000018ff */
[C---:B------:R-:W-:Y:S01]  /*11880*/  HMMA.16816.F32 R8, R92.reuse, R98, RZ ;  /* 0x000000625c08723c */ /* 0x040fe200000018ff */
[----:B------:R-:W-:Y:S05]  /*11890*/  LDSM.16.M88.4 R96, [R115] ;  /* 0x000000007360783b */ /* 0x000fea0000000200 */
[C---:B----4-:R-:W-:Y:S06]  /*118a0*/  HMMA.16816.F32 R12, R92.reuse, R100, RZ ;  /* 0x000000645c0c723c */ /* 0x050fec00000018ff */
[C---:B------:R-:W-:Y:S01]  /*118b0*/  HMMA.16816.F32 R16, R92.reuse, R102, RZ ;  /* 0x000000665c10723c */ /* 0x040fe200000018ff */
[----:B------:R-:W1:Y:S05]  /*118c0*/  LDSM.16.M88.4 R100, [R113+0x3000] ;  /* 0x003000007164783b */ /* 0x000e6a0000000200 */
[C---:B-----5:R-:W-:Y:S06]  /*118d0*/  HMMA.16816.F32 R20, R92.reuse, R104, RZ ;  /* 0x000000685c14723c */ /* 0x060fec00000018ff */
[C---:B------:R-:W-:Y:S06]  /*118e0*/  HMMA.16816.F32 R24, R92.reuse, R106, RZ ;  /* 0x0000006a5c18723c */ /* 0x040fec00000018ff */
[C---:B--2---:R-:W-:Y:S06]  /*118f0*/  HMMA.16816.F32 R28, R92.reuse, R108, RZ ;  /* 0x0000006c5c1c723c */ /* 0x044fec00000018ff */
        /* <DEDUP_REMOVED lines=64> */
[----:B------:R-:W-:Y:S01]  /*11d00*/  FMUL.FTZ R153, R7, UR5 ;  /* 0x0000000507997c20 */ /* 0x000fe20008410000 */
[----:B------:R-:W3:Y:S01]  /*11d10*/  MUFU.TANH R147, R147 ;  /* 0x0000009300937308 */ /* 0x000ee20000002400 */
[----:B------:R-:W-:Y:S01]  /*11d20*/  FMUL.FTZ R155, R8, UR5 ;  /* 0x00000005089b7c20 */ /* 0x000fe20008410000 */
[----:B------:R-:W-:Y:S01]  /*11d30*/  FMUL.FTZ R157, R9, UR5 ;  /* 0x00000005099d7c20 */ /* 0x000fe20008410000 */
[----:B------:R-:W-:Y:S01]  /*11d40*/  FMUL.FTZ R159, R10, UR5 ;  /* 0x000000050a9f7c20 */ /* 0x000fe20008410000 */
[----:B------:R-:W-:Y:S01]  /*11d50*/  FMUL.FTZ R161, R11, UR5 ;  /* 0x000000050ba17c20 */ /* 0x000fe20008410000 */
[----:B------:R-:W-:Y:S01]  /*11d60*/  FMUL.FTZ R137, R15, UR5 ;  /* 0x000000050f897c20 */ /* 0x000fe20008410000 */
[----:B------:R-:W-:Y:S01]  /*11d70*/  FMUL.FTZ R152, R12, UR5 ;  /* 0x000000050c987c20 */ /* 0x000fe20008410000 */
[----:B------:R-:W-:Y:S03]  /*11d80*/  FMUL.FTZ R144, R13, UR5 ;  /* 0x000000050d907c20 */ /* 0x000fe60008410000 */
[----:B------:R-:W4:Y:S01]  /*11d90*/  MUFU.TANH R149, R149 ;  /* 0x0000009500957308 */ /* 0x000f220000002400 */
[----:B------:R-:W-:Y:S01]  /*11da0*/  FMUL.FTZ R145, R14, UR5 ;  /* 0x000000050e917c20 */ /* 0x000fe20008410000 */
[----:B------:R-:W-:Y:S01]  /*11db0*/  FMUL.FTZ R3, R18, UR5 ;  /* 0x0000000512037c20 */ /* 0x000fe20008410000 */
[----:B------:R-:W-:Y:S01]  /*11dc0*/  FMUL.FTZ R2, R19, UR5 ;  /* 0x0000000513027c20 */ /* 0x000fe20008410000 */
[----:B------:R-:W-:Y:S01]  /*11dd0*/  FMUL.FTZ R142, R16, UR5 ;  /* 0x00000005108e7c20 */ /* 0x000fe20008410000 */
[----:B------:R-:W-:Y:S05]  /*11de0*/  FMUL.FTZ R150, R17, UR5 ;  /* 0x0000000511967c20 */ /* 0x000fea0008410000 */
[----:B------:R5:W3:Y:S01]  /*11df0*/  MUFU.TANH R107, R3 ;  /* 0x00000003006b7308 */ /* 0x000ae20000002400 */
[C---:B-1----:R-:W-:Y:S06]  /*11e00*/  HMMA.16816.F32 R20, R88.reuse, R92, R20 ;  /* 0x0000005c5814723c */ /* 0x042fec0000001814 */
[C---:B------:R-:W-:Y:S03]  /*11e10*/  HMMA.16816.F32 R24, R88.reuse, R94, R24 ;  /* 0x0000005e5818723c */ /* 0x040fe60000001818 */
[----:B------:R1:W1:Y:S03]  /*11e20*/  MUFU.TANH R103, R2 ;  /* 0x0000000200677308 */ /* 0x0002660000002400 */
[C---:B--2---:R-:W-:Y:S07]  /*11e30*/  HMMA.16816.F32 R28, R88.reuse, R96, R28 ;  /* 0x00000060581c723c */ /* 0x044fee000000181c */
[----:B------:R2:W1:Y:S01]  /*11e40*/  MUFU.TANH R109, R137 ;  /* 0x00000089006d7308 */ /* 0x0004620000002400 */
[----:B------:R-:W-:Y:S09]  /*11e50*/  HMMA.16816.F32 R32, R88, R98, R32 ;  /* 0x000000625820723c */ /* 0x000ff20000001820 */
[----:B------:R-:W3:Y:S02]  /*11e60*/  MUFU.TANH R151, R151 ;  /* 0x0000009700977308 */ /* 0x000ee40000002400 */
[----:B------:R-:W-:Y:S01]  /*11e70*/  FMUL.FTZ R140, R20, UR5 ;  /* 0x00000005148c7c20 */ /* 0x000fe20008410000 */
[----:B------:R-:W-:Y:S01]  /*11e80*/  FMUL.FTZ R138, R21, UR5 ;  /* 0x00000005158a7c20 */ /* 0x000fe20008410000 */
[----:B------:R-:W-:Y:S01]  /*11e90*/  FMUL.FTZ R143, R22, UR5 ;  /* 0x00000005168f7c20 */ /* 0x000fe20008410000 */
[----:B------:R-:W-:Y:S01]  /*11ea0*/  FMUL.FTZ R141, R23, UR5 ;  /* 0x00000005178d7c20 */ /* 0x000fe20008410000 */
[----:B-----5:R-:W-:Y:S04]  /*11eb0*/  FMUL.FTZ R3, R24, UR5 ;  /* 0x0000000518037c20 */ /* 0x020fe80008410000 */
[----:B------:R-:W3:Y:S01]  /*11ec0*/  MUFU.TANH R153, R153 ;  /* 0x0000009900997308 */ /* 0x000ee20000002400 */
[----:B-1----:R-:W-:Y:S01]  /*11ed0*/  FMUL.FTZ R2, R25, UR5 ;  /* 0x0000000519027c20 */ /* 0x002fe20008410000 */
[----:B------:R-:W-:Y:S01]  /*11ee0*/  FMUL.FTZ R139, R26, UR5 ;  /* 0x000000051a8b7c20 */ /* 0x000fe20008410000 */
[----:B--2---:R-:W-:Y:S01]  /*11ef0*/  FMUL.FTZ R137, R27, UR5 ;  /* 0x000000051b897c20 */ /* 0x004fe20008410000 */
[----:B------:R-:W-:Y:S01]  /*11f00*/  FMUL.FTZ R89, R28, UR5 ;  /* 0x000000051c597c20 */ /* 0x000fe20008410000 */
[----:B------:R-:W-:Y:S01]  /*11f10*/  FMUL.FTZ R88, R30, UR5 ;  /* 0x000000051e587c20 */ /* 0x000fe20008410000 */
[----:B------:R-:W-:Y:S04]  /*11f20*/  FMUL.FTZ R91, R29, UR5 ;  /* 0x000000051d5b7c20 */ /* 0x000fe80008410000 */
[----:B------:R1:W2:Y:S01]  /*11f30*/  MUFU.TANH R110, R3 ;  /* 0x00000003006e7308 */ /* 0x0002a20000002400 */
[----:B------:R-:W-:Y:S09]  /*11f40*/  FMUL.FTZ R90, R31, UR5 ;  /* 0x000000051f5a7c20 */ /* 0x000ff20008410000 */
[----:B------:R5:W2:Y:S10]  /*11f50*/  MUFU.TANH R96, R89 ;  /* 0x0000005900607308 */ /* 0x000ab40000002400 */
        /* <DEDUP_REMOVED lines=25> */
[----:B------:R-:W1:Y:S10]  /*120f0*/  MUFU.TANH R89, R89 ;  /* 0x0000005900597308 */ /* 0x000e740000002400 */
[----:B------:R-:W1:Y:S01]  /*12100*/  MUFU.TANH R88, R88 ;  /* 0x0000005800587308 */ /* 0x000e620000002400 */
[----:B--234-:R-:W-:Y:S05]  /*12110*/  @!P0 BRA `(.L_x_5564) ;  /* 0x0000000400bc8947 */ /* 0x01cfea0003800000 */
        /* <DEDUP_REMOVED lines=65> */
.L_x_5565:
[----:B-1----:R-:W1:Y:S01]  /*12530*/  LDC.64 R2, c[0x0][0x248] ;  /* 0x00009200ff027b82 */ /* 0x002e620000000a00 */
        /* <DEDUP_REMOVED lines=45> */
.L_x_5564:
[----:B------:R-:W-:Y:S01]  /*12810*/  IADD3 R92, R130, -0x1, RZ ;  /* 0xffffffff825c7810 */ /* 0x000fe20007ffe0ff */
[----:B--2---:R-:W-:Y:S03]  /*12820*/  LDSM.16.MT88.4 R12, [R114+0x6000] ;  /* 0x00600000720c783b */ /* 0x004fe60000004200 */
[----:B-1----:R-:W-:Y:S04]  /*12830*/  LEA R2, R92, R129, 0x6 ;  /* 0x000000815c027211 */ /* 0x002fe800078e30ff */
        /* <DEDUP_REMOVED lines=10> */
[----:B------:R-:W-:Y:S01]  /*128e0*/  I2FP.F32.S32 R8, R8 ;  /* 0x0000000800087245 */ /* 0x000fe20000201400 */
[C---:B------:R-:W-:Y:S01]  /*128f0*/  FFMA.FTZ R147, R0.reuse, R3, R147 ;  /* 0x0000000300937223 */ /* 0x040fe20000010093 */
[----:B------:R-:W-:Y:S01]  /*12900*/  I2FP.F32.S32 R4, R4 ;  /* 0x0000000400047245 */ /* 0x000fe20000201400 */
[----:B------:R-:W-:Y:S01]  /*12910*/  LDSM.16.MT88.4 R28, [R114+0x7000] ;  /* 0x00700000721c783b */ /* 0x000fe20000004200 */
[----:B------:R-:W-:Y:S01]  /*12920*/  I2FP.F32.S32 R6, R6 ;  /* 0x0000000600067245 */ /* 0x000fe20000201400 */
[CC--:B------:R-:W-:Y:S01]  /*12930*/  FFMA.FTZ R153, R0.reuse, R8.reuse, R153 ;  /* 0x0000000800997223 */ /* 0x0c0fe20000010099 */
[C---:B------:R-:W-:Y:S01]  /*12940*/  FFMA.FTZ R149, R0.reuse, R8, R149 ;  /* 0x0000000800957223 */ /* 0x040fe20000010095 */
[CC--:B------:R-:W-:Y:S01]  /*12950*/  FFMA.FTZ R109, R0.reuse, R4.reuse, R109 ;  /* 0x00000004006d7223 */ /* 0x0c0fe2000001006d */
[----:B------:R-:W-:Y:S01]  /*12960*/  FFMA.FTZ R144, R0, R4, R144 ;  /* 0x0000000400907223 */ /* 0x000fe20000010090 */
[----:B------:R-:W-:Y:S01]  /*12970*/  IADD3 R4, R2, 0x20, RZ ;  /* 0x0000002002047810 */ /* 0x000fe20007ffe0ff */
[CC--:B------:R-:W-:Y:S01]  /*12980*/  FFMA.FTZ R161, R0.reuse, R6.reuse, R161 ;  /* 0x0000000600a17223 */ /* 0x0c0fe200000100a1 */
        /* <DEDUP_REMOVED lines=8> */
[C---:B------:R-:W-:Y:S01]  /*12a10*/  FFMA.FTZ R140, R0.reuse, R4, R140 ;  /* 0x00000004008c7223 */ /* 0x040fe2000001008c */
        /* <DEDUP_REMOVED lines=24> */
[----:B------:R-:W-:Y:S01]  /*12ba0*/  IADD3 R5, R2, 0x29, RZ ;  /* 0x0000002902057810 */ /* 0x000fe20007ffe0ff */
[CC--:B------:R-:W-:Y:S01]  /*12bb0*/  FFMA.FTZ R141, R0.reuse, R3.reuse, R141 ;  /* 0x00000003008d7223 */ /* 0x0c0fe2000001008d */
[----:B------:R-:W-:Y:S01]  /*12bc0*/  FMNMX.FTZ R4, R103, R4, !PT ;  /* 0x0000000467047209 */ /* 0x000fe20007810000 */
[----:B------:R-:W-:Y:S01]  /*12bd0*/  FFMA.FTZ R138, R0, R3, R138 ;  /* 0x00000003008a7223 */ /* 0x000fe2000001008a */
        /* <DEDUP_REMOVED lines=8> */
[----:B------:R-:W-:Y:S01]  /*12c60*/  FMNMX.FTZ R6, R141, R4, !PT ;  /* 0x000000048d067209 */ /* 0x000fe20007810000 */
[C---:B------:R-:W-:Y:S01]  /*12c70*/  FFMA.FTZ R137, R0.reuse, R5, R137 ;  /* 0x0000000500897223 */ /* 0x040fe20000010089 */
[----:B------:R-:W-:Y:S01]  /*12c80*/  I2FP.F32.S32 R3, R3 ;  /* 0x0000000300037245 */ /* 0x000fe20000201400 */
[----:B------:R-:W-:Y:S01]  /*12c90*/  FFMA.FTZ R108, R0, R5, R108 ;  /* 0x00000005006c7223 */ /* 0x000fe2000001006c */
        /* <DEDUP_REMOVED lines=81> */
[----:B------:R-:W2:Y:S01]  /*131b0*/  LDSM.16.MT88.4 R60, [R112+0x7000] ;  /* 0x00700000703c783b */ /* 0x000ea20000004200 */
        /* <DEDUP_REMOVED lines=12> */
[C---:B------:R-:W-:Y:S03]  /*13280*/  FMUL.FTZ R41, R87.reuse, R41 ;  /* 0x0000002957297220 */ /* 0x040fe60000410000 */
[----:B------:R-:W-:Y:S01]  /*13290*/  MUFU.EX2 R146, R146 ;  /* 0x0000009200927308 */ /* 0x000fe20000000800 */
[--C-:B------:R-:W-:Y:S01]  /*132a0*/  FFMA.FTZ R142, R142, UR4, -R101.reuse ;  /* 0x000000048e8e7c23 */ /* 0x100fe20008010865 */
[--C-:B------:R-:W-:Y:S01]  /*132b0*/  FFMA.FTZ R109, R150, UR4, -R101.reuse ;  /* 0x00000004966d7c23 */ /* 0x100fe20008010865 */
[C---:B------:R-:W-:Y:S01]  /*132c0*/  FMUL.FTZ R46, R86.reuse, R46 ;  /* 0x0000002e562e7220 */ /* 0x040fe20000410000 */
[C---:B------:R-:W-:Y:S01]  /*132d0*/  FMUL.FTZ R47, R86.reuse, R47 ;  /* 0x0000002f562f7220 */ /* 0x040fe20000410000 */
[C---:B------:R-:W-:Y:S01]  /*132e0*/  FMUL.FTZ R44, R87.reuse, R44 ;  /* 0x0000002c572c7220 */ /* 0x040fe20000410000 */
[----:B------:R-:W-:Y:S01]  /*132f0*/  FMUL.FTZ R45, R87, R45 ;  /* 0x0000002d572d7220 */ /* 0x000fe20000410000 */
[C---:B------:R-:W-:Y:S03]  /*13300*/  FMUL.FTZ R50, R86.reuse, R50 ;  /* 0x0000003256327220 */ /* 0x040fe60000410000 */
[----:B------:R-:W4:Y:S01]  /*13310*/  MUFU.EX2 R99, R99 ;  /* 0x0000006300637308 */ /* 0x000f220000000800 */
[----:B---3--:R-:W-:Y:S01]  /*13320*/  F2FP.F16.F32.PACK_AB R83, R91, R98 ;  /* 0x000000625b53723e */ /* 0x008fe200000000ff */
[----:B------:R-:W-:Y:S01]  /*13330*/  FMUL.FTZ R51, R86, R51 ;  /* 0x0000003356337220 */ /* 0x000fe20000410000 */
[C---:B------:R-:W-:Y:S01]  /*13340*/  FMUL.FTZ R48, R87.reuse, R48 ;  /* 0x0000003057307220 */ /* 0x040fe20000410000 */
[----:B------:R-:W-:Y:S01]  /*13350*/  FMUL.FTZ R49, R87, R49 ;  /* 0x0000003157317220 */ /* 0x000fe20000410000 */
[----:B------:R-:W-:Y:S01]  /*13360*/  LDSM.16.MT88.4 R76, [R114+0x6c00] ;  /* 0x006c0000724c783b */ /* 0x000fe20000004200 */
[--C-:B------:R-:W-:Y:S01]  /*13370*/  FFMA.FTZ R152, R143, UR4, -R148.reuse ;  /* 0x000000048f987c23 */ /* 0x100fe20008010894 */
[--C-:B------:R-:W-:Y:S03]  /*13380*/  FFMA.FTZ R150, R137, UR4, -R148.reuse ;  /* 0x0000000489967c23 */ /* 0x100fe60008010894 */
[----:B------:R-:W-:Y:S01]  /*13390*/  MUFU.EX2 R93, R93 ;  /* 0x0000005d005d7308 */ /* 0x000fe20000000800 */
[--C-:B------:R-:W-:Y:S01]  /*133a0*/  FFMA.FTZ R141, R141, UR4, -R148.reuse ;  /* 0x000000048d8d7c23 */ /* 0x100fe20008010894 */
[--C-:B------:R-:W-:Y:S01]  /*133b0*/  FFMA.FTZ R139, R139, UR4, -R148.reuse ;  /* 0x000000048b8b7c23 */ /* 0x100fe20008010894 */
[--C-:B------:R-:W-:Y:S01]  /*133c0*/  FFMA.FTZ R137, R140, UR4, -R101.reuse ;  /* 0x000000048c897c23 */ /* 0x100fe20008010865 */
[--C-:B------:R-:W-:Y:S01]  /*133d0*/  FFMA.FTZ R138, R138, UR4, -R101.reuse ;  /* 0x000000048a8a7c23 */ /* 0x100fe20008010865 */
[----:B------:R-:W-:Y:S01]  /*133e0*/  LDSM.16.MT88.4 R68, [R112+0x6c00] ;  /* 0x006c00007044783b */ /* 0x000fe20000004200 */
[--C-:B------:R-:W-:Y:S01]  /*133f0*/  FFMA.FTZ R143, R110, UR4, -R101.reuse ;  /* 0x000000046e8f7c23 */ /* 0x100fe20008010865 */
[--C-:B------:R-:W-:Y:S03]  /*13400*/  FFMA.FTZ R108, R108, UR4, -R101.reuse ;  /* 0x000000046c6c7c23 */ /* 0x100fe60008010865 */
[----:B------:R-:W3:Y:S01]  /*13410*/  MUFU.EX2 R90, R90 ;  /* 0x0000005a005a7308 */ /* 0x000ee20000000800 */
[----:B----4-:R-:W-:Y:S01]  /*13420*/  F2FP.F16.F32.PACK_AB R80, R99, R146 ;  /* 0x000000926350723e */ /* 0x010fe200000000ff */
[--C-:B------:R-:W-:Y:S01]  /*13430*/  FFMA.FTZ R89, R89, UR4, -R148.reuse ;  /* 0x0000000459597c23 */ /* 0x100fe20008010894 */
[----:B------:R-:W-:Y:S01]  /*13440*/  FFMA.FTZ R106, R106, UR4, -R148 ;  /* 0x000000046a6a7c23 */ /* 0x000fe20008010894 */
[--C-:B------:R-:W-:Y:S01]  /*13450*/  FFMA.FTZ R96, R96, UR4, -R101.reuse ;  /* 0x0000000460607c23 */ /* 0x100fe20008010865 */
[--C-:B------:R-:W-:Y:S01]  /*13460*/  FFMA.FTZ R95, R95, UR4, -R101.reuse ;  /* 0x000000045f5f7c23 */ /* 0x100fe20008010865 */
[--C-:B------:R-:W-:Y:S01]  /*13470*/  FFMA.FTZ R94, R94, UR4, -R101.reuse ;  /* 0x000000045e5e7c23 */ /* 0x100fe20008010865 */
[----:B------:R-:W-:Y:S03]  /*13480*/  FFMA.FTZ R101, R97, UR4, -R101 ;  /* 0x0000000461657c23 */ /* 0x000fe60008010865 */
[----:B------:R-:W-:Y:S01]  /*13490*/  MUFU.EX2 R104, R104 ;  /* 0x0000006800687308 */ /* 0x000fe20000000800 */
[----:B------:R-:W-:Y:S01]  /*134a0*/  FFMA.FTZ R111, R86, R133, R111 ;  /* 0x00000085566f7223 */ /* 0x000fe2000001006f */
[----:B------:R-:W-:Y:S01]  /*134b0*/  FFMA.FTZ R146, R87, R136, R146 ;  /* 0x0000008857927223 */ /* 0x000fe20000010092 */
[----:B------:R-:W-:Y:S02]  /*134c0*/  ISETP.GT.AND P0, PT, R130, 0x1, PT ;  /* 0x000000018200780c */ /* 0x000fe40003f04270 */
[----:B------:R-:W-:Y:S01]  /*134d0*/  FADD.FTZ R111, R100, R111 ;  /* 0x0000006f646f7221 */ /* 0x000fe20000010000 */
[----:B------:R-:W-:Y:S01]  /*134e0*/  FADD.FTZ R146, R99, R146 ;  /* 0x0000009263927221 */ /* 0x000fe20000010000 */
[----:B------:R-:W-:Y:S03]  /*134f0*/  MOV R130, R92 ;  /* 0x0000005c00827202 */ /* 0x000fe60000000f00 */
[----:B------:R-:W-:Y:S01]  /*13500*/  MUFU.EX2 R102, R102 ;  /* 0x0000006600667308 */ /* 0x000fe20000000800 */
[----:B---3--:R-:W-:Y:S01]  /*13510*/  F2FP.F16.F32.PACK_AB R82, R90, R93 ;  /* 0x0000005d5a52723e */ /* 0x008fe200000000ff */
[----:B------:R-:W-:Y:S01]  /*13520*/  FADD.FTZ R98, R98, R111 ;  /* 0x0000006f62627221 */ /* 0x000fe20000010000 */
[----:B------:R-:W-:Y:S05]  /*13530*/  FADD.FTZ R93, R93, R146 ;  /* 0x000000925d5d7221 */ /* 0x000fea0000010000 */
        /* <DEDUP_REMOVED lines=19> */
[----:B------:R-:W-:Y:S02]  /*13670*/  FFMA.FTZ R148, R88, UR4, -R148 ;  /* 0x0000000458947c23 */ /* 0x000fe40008010894 */
        /* <DEDUP_REMOVED lines=21> */
[----:B------:R-:W4:Y:S10]  /*137d0*/  MUFU.EX2 R109, R109 ;  /* 0x0000006d006d7308 */ /* 0x000f340000000800 */
[----:B------:R-:W-:Y:S01]  /*137e0*/  MUFU.EX2 R105, R106 ;  /* 0x0000006a00697308 */ /* 0x000fe20000000800 */
[C---:B-1----:R-:W-:Y:S09]  /*137f0*/  HMMA.16816.F32 R44, R80.reuse, R52, R44 ;  /* 0x00000034502c723c */ /* 0x042ff2000000182c */
[----:B------:R-:W1:Y:S01]  /*13800*/  MUFU.EX2 R86, R64 ;  /* 0x0000004000567308 */ /* 0x000e620000000800 */
[----:B------:R-:W-:Y:S09]  /*13810*/  HMMA.16816.F32 R48, R80, R54, R48 ;  /* 0x000000365030723c */ /* 0x000ff20000001830 */
[----:B------:R1:W-:Y:S02]  /*13820*/  MUFU.EX2 R87, R89 ;  /* 0x0000005900577308 */ /* 0x0003e40000000800 */
[----:B---3--:R-:W-:Y:S02]  /*13830*/  F2FP.F16.F32.PACK_AB R53, R104, R65 ;  /* 0x000000416835723e */ /* 0x008fe400000000ff */
[----:B------:R-:W-:Y:S02]  /*13840*/  F2FP.F16.F32.PACK_AB R55, R103, R102 ;  /* 0x000000666737723e */ /* 0x000fe400000000ff */
[----:B--2---:R-:W-:Y:S04]  /*13850*/  F2FP.F16.F32.PACK_AB R52, R144, R107 ;  /* 0x0000006b9034723e */ /* 0x004fe800000000ff */
[----:B------:R-:W-:Y:S01]  /*13860*/  MUFU.EX2 R148, R148 ;  /* 0x0000009400947308 */ /* 0x000fe20000000800 */
[----:B----4-:R-:W-:Y:S07]  /*13870*/  F2FP.F16.F32.PACK_AB R54, R109, R142 ;  /* 0x0000008e6d36723e */ /* 0x010fee00000000ff */
[C---:B------:R-:W-:Y:S02]  /*13880*/  HMMA.16816.F32 R4, R52.reuse, R56, R4 ;  /* 0x000000383404723c */ /* 0x040fe40000001804 */
[----:B------:R-:W-:Y:S03]  /*13890*/  MUFU.EX2 R96, R96 ;  /* 0x0000006000607308 */ /* 0x000fe60000000800 */
[----:B-1----:R-:W-:Y:S01]  /*138a0*/  F2FP.F16.F32.PACK_AB R89, R86, R105 ;  /* 0x000000695659723e */ /* 0x002fe200000000ff */
[C---:B------:R-:W-:Y:S01]  /*138b0*/  HMMA.16816.F32 R8, R52.reuse, R58, R8 ;  /* 0x0000003a3408723c */ /* 0x040fe20000001808 */
[----:B------:R-:W1:Y:S05]  /*138c0*/  LDSM.16.MT88.4 R56, [R112+0x6400] ;  /* 0x006400007038783b */ /* 0x000e6a0000004200 */
[----:B------:R-:W2:Y:S10]  /*138d0*/  MUFU.EX2 R95, R95 ;  /* 0x0000005f005f7308 */ /* 0x000eb40000000800 */
[----:B------:R-:W-:Y:S10]  /*138e0*/  MUFU.EX2 R94, R94 ;  /* 0x0000005e005e7308 */ /* 0x000ff40000000800 */
[----:B------:R-:W3:Y:S01]  /*138f0*/  MUFU.EX2 R101, R101 ;  /* 0x0000006500657308 */ /* 0x000ee20000000800 */
        /* <DEDUP_REMOVED lines=37> */
[----:B------:R-:W2:Y:S04]  /*13b50*/  LDSM.16.MT88.4 R52, [R112+0x7c00] ;  /* 0x007c00007034783b */ /* 0x000ea80000004200 */
[----:B------:R-:W-:Y:S01]  /*13b60*/  FADD.FTZ R60, R91, R98 ;  /* 0x000000625b3c7221 */ /* 0x000fe20000010000 */
[----:B------:R-:W-:Y:S01]  /*13b70*/  FADD.FTZ R98, R90, R93 ;  /* 0x0000005d5a627221 */ /* 0x000fe20000010000 */
[----:B------:R-:W-:Y:S04]  /*13b80*/  F2FP.F16.F32.PACK_AB R91, R148, R87 ;  /* 0x00000057945b723e */ /* 0x000fe800000000ff */
[----:B---3--:R-:W-:Y:S01]  /*13b90*/  F2FP.F16.F32.PACK_AB R90, R101, R94 ;  /* 0x0000005e655a723e */ /* 0x008fe200000000ff */
[----:B------:R-:W-:Y:S01]  /*13ba0*/  FADD.FTZ R93, R65, R60 ;  /* 0x0000003c415d7221 */ /* 0x000fe20000010000 */
[----:B------:R-:W-:Y:S03]  /*13bb0*/  FADD.FTZ R107, R107, R98 ;  /* 0x000000626b6b7221 */ /* 0x000fe60000010000 */
[----:B------:R-:W-:Y:S01]  /*13bc0*/  FADD.FTZ R93, R104, R93 ;  /* 0x0000005d685d7221 */ /* 0x000fe20000010000 */
[----:B------:R-:W-:Y:S01]  /*13bd0*/  FADD.FTZ R107, R144, R107 ;  /* 0x0000006b906b7221 */ /* 0x000fe20000010000 */
[C---:B------:R-:W-:Y:S01]  /*13be0*/  HMMA.16816.F32 R80, R88.reuse, R76, R4 ;  /* 0x0000004c5850723c */ /* 0x040fe20000001804 */
[----:B------:R-:W3:Y:S04]  /*13bf0*/  LDSM.16.MT88.4 R4, [R114+0x8c00] ;  /* 0x008c00007204783b */ /* 0x000ee80000004200 */
[----:B------:R-:W-:Y:S01]  /*13c00*/  FADD.FTZ R102, R102, R93 ;  /* 0x0000005d66667221 */ /* 0x000fe20000010000 */
[C---:B------:R-:W-:Y:S03]  /*13c10*/  HMMA.16816.F32 R76, R88.reuse, R78, R8 ;  /* 0x0000004e584c723c */ /* 0x040fe60000001808 */
[----:B------:R-:W4:Y:S02]  /*13c20*/  LDSM.16.MT88.4 R8, [R112+0x8c00] ;  /* 0x008c00007008783b */ /* 0x000f240000004200 */
        /* <DEDUP_REMOVED lines=14> */
[----:B------:R-:W-:Y:S01]  /*13d10*/  MOV R137, R135 ;  /* 0x0000008700897202 */ /* 0x000fe20000000f00 */
        /* <DEDUP_REMOVED lines=13> */
[----:B------:R-:W-:Y:S01]  /*13df0*/  MOV R86, R3 ;  /* 0x0000000300567202 */ /* 0x000fe20000000f00 */
[----:B------:R-:W-:Y:S02]  /*13e00*/  FADD.FTZ R94, R94, R95 ;  /* 0x0000005f5e5e7221 */ /* 0x000fe40000010000 */
[----:B------:R-:W-:Y:S01]  /*13e10*/  FADD.FTZ R133, R148, R87 ;  /* 0x0000005794857221 */ /* 0x000fe20000010000 */
[----:B------:R-:W-:Y:S01]  /*13e20*/  MOV R87, R2 ;  /* 0x0000000200577202 */ /* 0x000fe20000000f00 */
[----:B------:R-:W-:Y:S01]  /*13e30*/  FADD.FTZ R136, R101, R94 ;  /* 0x0000005e65887221 */ /* 0x000fe20000010000 */
[----:B------:R-:W-:Y:S06]  /*13e40*/  @P0 BRA `(.L_x_5566) ;  /* 0xffffffd000a40947 */ /* 0x000fec000383ffff */
.L_x_5562:
[----:B------:R-:W1:Y:S01]  /*13e50*/  SHFL.BFLY PT, R0, R133, 0x2, 0x1f ;  /* 0x0c401f0085007f89 */ /* 0x000e6200000e0000 */
[----:B------:R-:W2:Y:S01]  /*13e60*/  S2UR UR4, SR_CgaCtaId ;  /* 0x00000000000479c3 */ /* 0x000ea20000008800 */
[----:B------:R-:W-:Y:S01]  /*13e70*/  MOV R5, 0x3f800000 ;  /* 0x3f80000000057802 */ /* 0x000fe20000000f00 */
[----:B------:R-:W-:Y:S01]  /*13e80*/  UMOV UR5, 0x400 ;  /* 0x0000040000057882 */ /* 0x000fe20000000000 */
[----:B------:R-:W3:Y:S01]  /*13e90*/  SHFL.BFLY PT, R9, R136, 0x2, 0x1f ;  /* 0x0c401f0088097f89 */ /* 0x000ee200000e0000 */
        /* <DEDUP_REMOVED lines=8> */
[----:B------:R-:W-:Y:S01]  /*13f20*/  SHF.R.S32.HI R7, RZ, 0x1f, R120 ;  /* 0x0000001fff077819 */ /* 0x000fe20000011478 */
[----:B--2---:R-:W-:-:S03]  /*13f30*/  FADD.FTZ R4, R9, R4 ;  /* 0x0000000409047221 */ /* 0x004fc60000010000 */
[----:B------:R-:W-:Y:S02]  /*13f40*/  LEA.HI R7, R7, R120, RZ, 0x3 ;  /* 0x0000007807077211 */ /* 0x000fe400078f18ff */
[----:B------:R-:W-:Y:S02]  /*13f50*/  FSETP.NE.FTZ.AND P2, PT, R0, RZ, PT ;  /* 0x000000ff0000720b */ /* 0x000fe40003f55000 */
[----:B------:R-:W-:Y:S02]  /*13f60*/  LOP3.LUT R7, R7, 0xfffffff8, RZ, 0xc0, !PT ;  /* 0xfffffff807077812 */ /* 0x000fe400078ec0ff */
[----:B------:R-:W-:Y:S02]  /*13f70*/  FSETP.NE.FTZ.AND P3, PT, R4, RZ, PT ;  /* 0x000000ff0400720b */ /* 0x000fe40003f75000 */
[----:B------:R-:W-:-:S04]  /*13f80*/  IADD3 R7, R120, -R7, RZ ;  /* 0x8000000778077210 */ /* 0x000fc80007ffe0ff */
[----:B------:R-:W-:-:S03]  /*13f90*/  LEA.HI R9, R7, R7, RZ, 0x1 ;  /* 0x0000000707097211 */ /* 0x000fc600078f08ff */
[----:B------:R-:W1:Y:S01]  /*13fa0*/  @P2 MUFU.RCP R6, R0 ;  /* 0x0000000000062308 */ /* 0x000e620000001000 */
[----:B------:R-:W-:Y:S01]  /*13fb0*/  LOP3.LUT R10, R9, 0x3fffffe, RZ, 0xc0, !PT ;  /* 0x03fffffe090a7812 */ /* 0x000fe200078ec0ff */
[----:B------:R-:W2:Y:S01]  /*13fc0*/  @P2 LDC R19, c[0x0][0x2e8] ;  /* 0x0000ba00ff132b82 */ /* 0x000ea20000000800 */
[----:B------:R-:W-:-:S03]  /*13fd0*/  SHF.R.S32.HI R9, RZ, 0x1, R9 ;  /* 0x00000001ff097819 */ /* 0x000fc60000011409 */
[----:B------:R-:W-:Y:S01]  /*13fe0*/  IMAD.IADD R10, R7, 0x1, -R10 ;  /* 0x00000001070a7824 */ /* 0x000fe200078e0a0a */
[----:B----4-:R-:W-:Y:S01]  /*13ff0*/  SHF.R.S32.HI R7, RZ, 0x1f, R8 ;  /* 0x0000001fff077819 */ /* 0x010fe20000011408 */
[C---:B------:R-:W-:Y:S01]  /*14000*/  IMAD.SHL.U32 R14, R9.reuse, 0x40, RZ ;  /* 0x00000040090e7824 */ /* 0x040fe200078e00ff */
[----:B------:R-:W3:Y:S01]  /*14010*/  @P3 MUFU.RCP R5, R4 ;  /* 0x0000000400053308 */ /* 0x000ee20000001000 */
[----:B------:R-:W-:Y:S02]  /*14020*/  LOP3.LUT P0, RZ, R9, 0x2, RZ, 0xc0, !PT ;  /* 0x0000000209ff7812 */ /* 0x000fe4000780c0ff */
[CC--:B------:R-:W-:Y:S02]  /*14030*/  LEA.HI R11, R7.reuse, R8.reuse, RZ, 0x2 ;  /* 0x00000008070b7211 */ /* 0x0c0fe400078f10ff */
[----:B------:R-:W-:Y:S02]  /*14040*/  LEA.HI R7, R7, R8, RZ, 0x5 ;  /* 0x0000000807077211 */ /* 0x000fe400078f28ff */
[----:B------:R-:W-:Y:S01]  /*14050*/  LOP3.LUT R11, R11, 0xfffffffc, RZ, 0xc0, !PT ;  /* 0xfffffffc0b0b7812 */ /* 0x000fe200078ec0ff */
[C---:B-1----:R-:W-:Y:S01]  /*14060*/  FMUL.FTZ R83, R6.reuse, R83 ;  /* 0x0000005306537220 */ /* 0x042fe20000410000 */
[----:B------:R-:W-:Y:S01]  /*14070*/  SHF.R.S32.HI R12, RZ, 0x5, R7 ;  /* 0x00000005ff0c7819 */ /* 0x000fe20000011407 */
[C---:B------:R-:W-:Y:S01]  /*14080*/  FMUL.FTZ R82, R6.reuse, R82 ;  /* 0x0000005206527220 */ /* 0x040fe20000410000 */
[----:B------:R-:W-:Y:S01]  /*14090*/  IADD3 R11, -R11, R8, RZ ;  /* 0x000000080b0b7210 */ /* 0x000fe20007ffe1ff */
[----:B------:R-:W-:Y:S01]  /*140a0*/  FMUL.FTZ R79, R6, R79 ;  /* 0x0000004f064f7220 */ /* 0x000fe20000410000 */
[----:B------:R-:W-:Y:S01]  /*140b0*/  LOP3.LUT R14, R14, 0xc0, RZ, 0xc0, !PT ;  /* 0x000000c00e0e7812 */ /* 0x000fe200078ec0ff */
[----:B------:R-:W-:Y:S01]  /*140c0*/  FMUL.FTZ R78, R6, R78 ;  /* 0x0000004e064e7220 */ /* 0x000fe20000410000 */
[----:B------:R-:W-:Y:S01]  /*140d0*/  LEA R13, R12, R11, 0x8 ;  /* 0x0000000b0c0d7211 */ /* 0x000fe200078e40ff */
[----:B------:R-:W-:Y:S01]  /*140e0*/  FMUL.FTZ R75, R6, R75 ;  /* 0x0000004b064b7220 */ /* 0x000fe20000410000 */
[----:B------:R-:W-:Y:S01]  /*140f0*/  LOP3.LUT R9, R9, 0x1, RZ, 0xc0, !PT ;  /* 0x0000000109097812 */ /* 0x000fe200078ec0ff */
[C---:B---3--:R-:W-:Y:S01]  /*14100*/  FMUL.FTZ R80, R5.reuse, R80 ;  /* 0x0000005005507220 */ /* 0x048fe20000410000 */
[----:B------:R-:W-:Y:S01]  /*14110*/  LEA R10, R10, R13, 0x4 ;  /* 0x0000000d0a0a7211 */ /* 0x000fe200078e20ff */
[C---:B------:R-:W-:Y:S01]  /*14120*/  FMUL.FTZ R81, R5.reuse, R81 ;  /* 0x0000005105517220 */ /* 0x040fe20000410000 */
[----:B------:R-:W-:Y:S01]  /*14130*/  LEA.HI R13, R14, R14, RZ, 0x1d ;  /* 0x0000000e0e0d7211 */ /* 0x000fe200078fe8ff */
[----:B------:R-:W-:Y:S01]  /*14140*/  FMUL.FTZ R76, R5, R76 ;  /* 0x0000004c054c7220 */ /* 0x000fe20000410000 */
[----:B------:R-:W-:Y:S01]  /*14150*/  ISETP.NE.U32.AND P1, PT, R9, 0x1, PT ;  /* 0x000000010900780c */ /* 0x000fe20003f25070 */
[C---:B------:R-:W-:Y:S01]  /*14160*/  FMUL.FTZ R77, R5.reuse, R77 ;  /* 0x0000004d054d7220 */ /* 0x040fe20000410000 */
[----:B------:R-:W-:Y:S01]  /*14170*/  LEA R10, R10, R13, 0x1 ;  /* 0x0000000d0a0a7211 */ /* 0x000fe200078e08ff */
[C---:B------:R-:W-:Y:S01]  /*14180*/  FMUL.FTZ R72, R5.reuse, R72 ;  /* 0x0000004805487220 */ /* 0x040fe20000410000 */
[----:B------:R-:W-:Y:S01]  /*14190*/  FMUL.FTZ R73, R5, R73 ;  /* 0x0000004905497220 */ /* 0x000fe20000410000 */
[----:B------:R-:W-:Y:S01]  /*141a0*/  FMUL.FTZ R74, R6, R74 ;  /* 0x0000004a064a7220 */ /* 0x000fe20000410000 */
[----:B------:R-:W-:Y:S01]  /*141b0*/  LEA R9, R10, UR4, 0x1 ;  /* 0x000000040a097c11 */ /* 0x000fe2000f8e08ff */
[----:B------:R-:W-:-:S02]  /*141c0*/  IMAD.MOV.U32 R10, RZ, RZ, 0x20 ;  /* 0x00000020ff0a7424 */ /* 0x000fc400078e00ff */
[C---:B------:R-:W-:Y:S01]  /*141d0*/  FMUL.FTZ R68, R5.reuse, R68 ;  /* 0x0000004405447220 */ /* 0x040fe20000410000 */
[----:B------:R-:W-:Y:S01]  /*141e0*/  FMUL.FTZ R69, R5, R69 ;  /* 0x0000004505457220 */ /* 0x000fe20000410000 */
[----:B------:R-:W-:Y:S01]  /*141f0*/  IADD3 R13, R9, -0x10, RZ ;  /* 0xfffffff0090d7810 */ /* 0x000fe20007ffe0ff */
[C---:B------:R-:W-:Y:S01]  /*14200*/  FMUL.FTZ R71, R6.reuse, R71 ;  /* 0x0000004706477220 */ /* 0x040fe20000410000 */
[----:B------:R-:W-:Y:S01]  /*14210*/  FMUL.FTZ R70, R6, R70 ;  /* 0x0000004606467220 */ /* 0x000fe20000410000 */
[----:B------:R-:W-:Y:S01]  /*14220*/  SEL R10, R10, 0xffffffe0, !P0 ;  /* 0xffffffe00a0a7807 */ /* 0x000fe20004000000 */
[----:B------:R-:W-:Y:S01]  /*14230*/  FMUL.FTZ R64, R5, R64 ;  /* 0x0000004005407220 */ /* 0x000fe20000410000 */
[----:B------:R-:W-:Y:S01]  /*14240*/  @P1 IADD3 R13, R9, 0x10, RZ ;  /* 0x00000010090d1810 */ /* 0x000fe20007ffe0ff */
        /* <DEDUP_REMOVED lines=68> */
[----:B------:R-:W-:Y:S01]  /*14690*/  SHF.R.S32.HI R21, RZ, 0x1f, R12 ;  /* 0x0000001fff157819 */ /* 0x000fe2000001140c */
[----:B------:R-:W-:Y:S01]  /*146a0*/  STS [R17+0x200], R70 ;  /* 0x0002004611007388 */ /* 0x000fe20000000800 */
[----:B---3--:R-:W-:Y:S01]  /*146b0*/  @P3 FMUL.FTZ R4, R4, 0.69314718246459960938 ;  /* 0x3f31721804043820 */ /* 0x008fe20000410000 */
[----:B------:R-:W-:-:S02]  /*146c0*/  MOV R14, 0x7f800000 ;  /* 0x7f800000000e7802 */ /* 0x000fc40000000f00 */
[----:B------:R-:W-:Y:S01]  /*146d0*/  STS [R9+0x1000], R64 ;  /* 0x0010004009007388 */ /* 0x000fe20000000800 */
[----:B------:R-:W-:Y:S02]  /*146e0*/  LEA.HI R16, R21, R12, RZ, 0x2 ;  /* 0x0000000c15107211 */ /* 0x000fe400078f10ff */
        /* <DEDUP_REMOVED lines=14> */
[----:B------:R-:W-:Y:S04]  /*147d0*/  STS [R17+0x2200], R6 ;  /* 0x0022000611007388 */ /* 0x000fe80000000800 */
[----:B------:R2:W-:Y:S01]  /*147e0*/  STS [R17+0x2000], R5 ;  /* 0x0020000511007388 */ /* 0x0005e20000000800 */
[----:B---3--:R-:W-:Y:S01]  /*147f0*/  MOV R9, 0x7f800000 ;  /* 0x7f80000000097802 */ /* 0x008fe20000000f00 */
[----:B-1----:R-:W-:Y:S01]  /*14800*/  @P3 FFMA.FTZ R9, R3, R10, R4 ;  /* 0x0000000a03093223 */ /* 0x002fe20000010004 */
[----:B-----5:R-:W-:Y:S01]  /*14810*/  LOP3.LUT R13, R16, 0xfffffffc, RZ, 0xc0, !PT ;  /* 0xfffffffc100d7812 */ /* 0x020fe200078ec0ff */
[----:B----4-:R-:W-:-:S04]  /*14820*/  @P2 FMUL.FTZ R15, R0, 0.69314718246459960938 ;  /* 0x3f317218000f2820 */ /* 0x010fc80000410000 */
[----:B--2---:R-:W-:Y:S01]  /*14830*/  @P2 FFMA.FTZ R14, R2, R19, R15 ;  /* 0x00000013020e2223 */ /* 0x004fe2000001000f */
        /* <DEDUP_REMOVED lines=11> */
.L_x_5567:
[----:B------:R-:W1:Y:S01]  /*148f0*/  S2R R16, SR_CTAID.Z ;  /* 0x0000000000107919 */ /* 0x000e620000002700 */
[----:B------:R-:W1:Y:S01]  /*14900*/  LDC R2, c[0x0][0x270] ;  /* 0x00009c00ff027b82 */ /* 0x000e620000000800 */
[----:B------:R-:W1:Y:S07]  /*14910*/  S2R R17, SR_CTAID.Y ;  /* 0x0000000000117919 */ /* 0x000e6e0000002600 */
[----:B------:R-:W2:Y:S01]  /*14920*/  LDC R0, c[0x0][0x2c4] ;  /* 0x0000b100ff007b82 */ /* 0x000ea20000000800 */
[----:B-1----:R-:W-:-:S04]  /*14930*/  IMAD R3, R17, R2, R16 ;  /* 0x0000000211037224 */ /* 0x002fc800078e0210 */
[----:B--2---:R-:W-:-:S07]  /*14940*/  IMAD R0, R3, R0, RZ ;  /* 0x0000000003007224 */ /* 0x004fce00078e02ff */
.L_x_5568:
        /* <DEDUP_REMOVED lines=22> */
.L_x_5570:
[----:B------:R-:W-:Y:S05]  /*14ab0*/  BSYNC B0 ;  /* 0x0000000000007941 */ /* 0x000fea0003800000 */
.L_x_5569:
        /* <DEDUP_REMOVED lines=57> */
.L_x_5572:
[----:B------:R-:W-:Y:S05]  /*14e50*/  BSYNC B0 ;  /* 0x0000000000007941 */ /* 0x000fea0003800000 */
.L_x_5571:
        /* <DEDUP_REMOVED lines=22> */
.L_x_5573:
        /* <DEDUP_REMOVED lines=12> */
.L_x_6297:


//--------------------- .text._ZN5flash24flash_fwd_splitkv_kernelI23Flash_fwd_kernel_traitsILi96ELi64ELi64ELi4ELb0ELb0EN7cutlass6half_tE19Flash_kernel_traitsILi96ELi64ELi64ELi4ES3_EELb1ELb0ELb0ELb0ELb1ELb0ELb1ELb0EEEvNS_16Flash_fwd_paramsE --------------------------
	.section	.text._ZN5flash24flash_fwd_splitkv_kernelI23Flash_fwd_kernel_traitsILi96ELi64ELi64ELi4ELb0ELb0EN7cutlass6half_tE19Flash_kernel_traitsILi96ELi64ELi64ELi4ES3_EELb1ELb0ELb0ELb0ELb1ELb0ELb1ELb0EEEvNS_16Flash_fwd_paramsE,"ax",@progbits
	.align	128
        .global         _ZN5flash24flash_fwd_splitkv_kernelI23Flash_fwd_kernel_traitsILi96ELi64ELi64ELi4ELb0ELb0EN7cutlass6half_tE19Flash_kernel_traitsILi96ELi64ELi64ELi4ES3_EELb1ELb0ELb0ELb0ELb1ELb0ELb1ELb0EEEvNS_16Flash_fwd_paramsE
        .type           _ZN5flash24flash_fwd_splitkv_kernelI23Flash_fwd_kernel_traitsILi96ELi64ELi64ELi4ELb0ELb0EN7cutlass6half_tE19Flash_kernel_traitsILi96ELi64ELi64ELi4ES3_EELb1ELb0ELb0ELb0ELb1ELb0ELb1ELb0EEEvNS_16Flash_fwd_paramsE,@function
        .size           _ZN5flash24flash_fwd_splitkv_kernelI23Flash_fwd_kernel_traitsILi96ELi64ELi64ELi4ELb0ELb0EN7cutlass6half_tE19Flash_kernel_traitsILi96ELi64ELi64ELi4ES3_EELb1ELb0ELb0ELb0ELb1ELb0ELb1ELb0EEEvNS_16Flash_fwd_paramsE,(.L_x_6298 - _ZN5flash24flash_fwd_splitkv_kernelI23Flash_fwd_kernel_traitsILi96ELi64ELi64ELi4ELb0ELb0EN7cutlass6half_tE19Flash_kernel_traitsILi96ELi64ELi64ELi4ES3_EELb1ELb0ELb0ELb0ELb1ELb0ELb1ELb0EEEvNS_16Flash_fwd_paramsE)
        .other          _ZN5flash24flash_fwd_splitkv_kernelI23Flash_fwd_kernel_traitsILi96ELi64ELi64ELi4ELb0ELb0EN7cutlass6half_tE19Flash_kernel_traitsILi96ELi64ELi64ELi4ES3_EELb1ELb0ELb0ELb0ELb1ELb0ELb1ELb0EEEvNS_16Flash_fwd_paramsE,@"STO_CUDA_ENTRY STV_DEFAULT"
_ZN5flash24flash_fwd_splitkv_kernelI23Flash_fwd_kernel_traitsILi96ELi64ELi64ELi4ELb0ELb0EN7cutlass6half_tE19Flash_kernel_traitsILi96ELi64ELi64ELi4ES3_EELb1ELb0ELb0ELb0ELb1ELb0ELb1ELb0EEEvNS_16Flash_fwd_paramsE:
.text._ZN5flash24flash_fwd_splitkv_kernelI23Flash_fwd_kernel_traitsILi96ELi64ELi64ELi4ELb0ELb0EN7cutlass6half_tE19Flash_kernel_traitsILi96ELi64ELi64ELi4ES3_EELb1ELb0ELb0ELb0ELb1ELb0ELb1ELb0EEEvNS_16Flash_fwd_paramsE:
        /* <DEDUP_REMOVED lines=48> */
[----:B------:R-:W4:Y:S01]  /*0300*/  S2R R0, SR_CTAID.Y ;  /* 0x0000000000007919 */ /* 0x000f220000002600 */
[----:B------:R-:W1:Y:S02]  /*0310*/  S2R R97, SR_TID.X ;  /* 0x0000000000617919 */ /* 0x000e640000002100 */
        /* <DEDUP_REMOVED lines=10> */
.L_x_5574:
[----:B------:R-:W1:Y:S02]  /*03c0*/  LDC R11, c[0x0][0x2c8] ;  /* 0x0000b200ff0b7b82 */ /* 0x000e640000000800 */
.L_x_5575:
        /* <DEDUP_REMOVED lines=10> */
[----:B-----5:R-:W-:-:S07]  /*0470*/  @P3 IMAD.IADD R95, R95, 0x1, -R6 ;  /* 0x000000015f5f3824 */ /* 0x020fce00078e0a06 */
[----:B----4-:R-:W3:Y:S08]  /*0480*/  LDC R2, c[0x0][0x2c8] ;  /* 0x0000b200ff027b82 */ /* 0x010ef00000000800 */
        /* <DEDUP_REMOVED lines=11> */
[----:B--2---:R-:W-:-:S04]  /*0540*/  VIADD R16, R16, 0xffffffe ;  /* 0x0ffffffe10107836 */ /* 0x004fc80000000000 */
[----:B------:R-:W2:Y:S02]  /*0550*/  F2I.FTZ.U32.TRUNC.NTZ R17, R16 ;  /* 0x0000001000117305 */ /* 0x000ea4000021f000 */
[--C-:B--2---:R-:W-:Y:S02]  /*0560*/  IMAD.MOV R3, RZ, RZ, -R17.reuse ;  /* 0x000000ffff037224 */ /* 0x104fe400078e0a11 */
[----:B------:R-:W-:Y:S02]  /*0570*/  IMAD.MOV.U32 R16, RZ, RZ, RZ ;  /* 0x000000ffff107224 */ /* 0x000fe400078e00ff */
[----:B------:R-:W-:Y:S01]  /*0580*/  IMAD R4, R3, R12, RZ ;  /* 0x0000000c03047224 */ /* 0x000fe200078e02ff */
[----:B------:R-:W-:Y:S02]  /*0590*/  IABS R3, R15 ;  /* 0x0000000f00037213 */ /* 0x000fe40000000000 */
[----:B------:R-:W-:Y:S01]  /*05a0*/  LOP3.LUT R15, R15, R8, RZ, 0x3c, !PT ;  /* 0x000000080f0f7212 */ /* 0x000fe200078e3cff */
[----:B------:R-:W-:-:S03]  /*05b0*/  IMAD.HI.U32 R4, R17, R4, R16 ;  /* 0x0000000411047227 */ /* 0x000fc600078e0010 */
[----:B------:R-:W-:-:S03]  /*05c0*/  ISETP.GE.AND P0, PT, R15, RZ, PT ;  /* 0x000000ff0f00720c */ /* 0x000fc60003f06270 */
        /* <DEDUP_REMOVED lines=90> */
.L_x_5576:
        /* <DEDUP_REMOVED lines=24> */
.L_x_5577:
        /* <DEDUP_REMOVED lines=32> */
[----:B--2---:R-:W-:Y:S02]  /*0ef0*/  IABS R2, R11 ;  /* 0x0000000b00027213 */ /* 0x004fe40000000000 */
[----:B------:R-:W-:Y:S02]  /*0f00*/  IADD3 R8, -R13, RZ, RZ ;  /* 0x000000ff0d087210 */ /* 0x000fe40007ffe1ff */
[----:B------:R-:W2:Y:S03]  /*0f10*/  I2F.RP R5, R2 ;  /* 0x0000000200057306 */ /* 0x000ea60000209400 */
[----:B------:R-:W-:-:S05]  /*0f20*/  IMAD R21, R10, R8, R21 ;  /* 0x000000080a157224 */ /* 0x000fca00078e0215 */
[----:B------:R-:W-:Y:S01]  /*0f30*/  SHF.R.S32.HI R17, RZ, 0x1f, R21 ;  /* 0x0000001fff117819 */ /* 0x000fe20000011415 */
[----:B--2---:R-:W2:Y:S02]  /*0f40*/  MUFU.RCP R6, R5 ;  /* 0x0000000500067308 */ /* 0x004ea40000001000 */
[----:B--2---:R-:W-:-:S06]  /*0f50*/  VIADD R6, R6, 0xffffffe ;  /* 0x0ffffffe06067836 */ /* 0x004fcc0000000000 */
[----:B------:R-:W2:Y:S02]  /*0f60*/  F2I.FTZ.U32.TRUNC.NTZ R7, R6 ;  /* 0x0000000600077305 */ /* 0x000ea4000021f000 */
[----:B--2---:R-:W-:Y:S01]  /*0f70*/  IADD3 R3, RZ, -R7, RZ ;  /* 0x80000007ff037210 */ /* 0x004fe20007ffe0ff */
        /* <DEDUP_REMOVED lines=8> */
[----:B------:R-:W2:Y:S03]  /*1000*/  LDC.64 R4, c[0x0][0x230] ;  /* 0x00008c00ff047b82 */ /* 0x000ea60000000a00 */
        /* <DEDUP_REMOVED lines=11> */
[----:B-1----:R-:W-:Y:S02]  /*10c0*/  SHF.R.S32.HI R15, RZ, 0x1f, R18 ;  /* 0x0000001fff0f7819 */ /* 0x002fe40000011412 */
[----:B----4-:R-:W-:Y:S01]  /*10d0*/  SHF.R.S32.HI R7, RZ, 0x1f, R0 ;  /* 0x0000001fff077819 */ /* 0x010fe20000011400 */
[----:B--2---:R-:W-:-:S04]  /*10e0*/  IMAD.WIDE.U32 R12, R0, R4, RZ ;  /* 0x00000004000c7225 */ /* 0x004fc800078e00ff */
[----:B------:R-:W-:Y:S02]  /*10f0*/  IMAD R6, R7, R4, RZ ;  /* 0x0000000407067224 */ /* 0x000fe400078e02ff */
[----:B---3--:R-:W-:Y:S02]  /*1100*/  IMAD R4, R17, R90, RZ ;  /* 0x0000005a11047224 */ /* 0x008fe400078e02ff */
[----:B------:R-:W-:Y:S02]  /*1110*/  IMAD R5, R0, R5, R6 ;  /* 0x0000000500057224 */ /* 0x000fe400078e0206 */
[----:B------:R-:W-:Y:S02]  /*1120*/  IMAD R4, R21, R91, R4 ;  /* 0x0000005b15047224 */ /* 0x000fe400078e0204 */
[----:B------:R-:W-:Y:S01]  /*1130*/  IMAD R7, R7, R2, RZ ;  /* 0x0000000207077224 */ /* 0x000fe200078e02ff */
        /* <DEDUP_REMOVED lines=11> */
.L_x_5578:
[----:B------:R-:W1:Y:S01]  /*11f0*/  LDC R11, c[0x0][0x278] ;  /* 0x00009e00ff0b7b82 */ /* 0x000e620000000800 */
[----:B------:R-:W-:Y:S02]  /*1200*/  ISETP.NE.AND P3, PT, R7, -0x1, PT ;  /* 0xffffffff0700780c */ /* 0x000fe40003f65270 */
[----:B------:R-:W-:-:S04]  /*1210*/  LEA R21, R86, 0xffffffc0, 0x6 ;  /* 0xffffffc056157811 */ /* 0x000fc800078e30ff */
[----:B------:R-:W-:-:S07]  /*1220*/  SHF.R.S32.HI R17, RZ, 0x1f, R21 ;  /* 0x0000001fff117819 */ /* 0x000fce0000011415 */
[----:B------:R-:W2:Y:S08]  /*1230*/  @P3 LDC.64 R90, c[0x0][0x248] ;  /* 0x00009200ff5a3b82 */ /* 0x000eb00000000a00 */
        /* <DEDUP_REMOVED lines=11> */
[----:B------:R-:W-:Y:S02]  /*12f0*/  IMAD.MOV.U32 R4, RZ, RZ, R2 ;  /* 0x000000ffff047224 */ /* 0x000fe400078e0002 */
[----:B------:R-:W-:Y:S02]  /*1300*/  @P3 IMAD.IADD R12, R6, 0x1, R7 ;  /* 0x00000001060c3824 */ /* 0x000fe400078e0207 */
        /* <DEDUP_REMOVED lines=13> */
[----:B------:R-:W1:Y:S01]  /*13e0*/  LDC.64 R2, c[0x0][0x260] ;  /* 0x00009800ff027b82 */ /* 0x000e620000000a00 */
[----:B------:R-:W-:-:S10]  /*13f0*/  ISETP.NE.AND P0, PT, R11, RZ, PT ;  /* 0x000000ff0b00720c */ /* 0x000fd40003f05270 */
[----:B------:R-:W-:-:S04]  /*1400*/  @P2 VIADD R18, R18, 0x1 ;  /* 0x0000000112122836 */ /* 0x000fc80000000000 */
        /* <DEDUP_REMOVED lines=15> */
.L_x_5580:
[----:B------:R-:W-:Y:S01]  /*1500*/  @!P0 LOP3.LUT R18, RZ, R11, RZ, 0x33, !PT ;  /* 0x0000000bff128212 */ /* 0x000fe200078e33ff */
[----:B------:R-:W-:Y:S01]  /*1510*/  IMAD R4, R17, R90, RZ ;  /* 0x0000005a11047224 */ /* 0x000fe200078e02ff */
[----:B------:R-:W-:Y:S02]  /*1520*/  MOV R10, R8 ;  /* 0x00000008000a7202 */ /* 0x000fe40000000f00 */
[----:B------:R-:W-:Y:S01]  /*1530*/  MOV R11, R5 ;  /* 0x00000005000b7202 */ /* 0x000fe20000000f00 */
[----:B------:R-:W-:Y:S01]  /*1540*/  IMAD R5, R91, R21, R4 ;  /* 0x000000155b057224 */ /* 0x000fe200078e0204 */
[----:B------:R-:W-:Y:S02]  /*1550*/  SHF.R.S32.HI R15, RZ, 0x1f, R18 ;  /* 0x0000001fff0f7819 */ /* 0x000fe40000011412 */
[----:B------:R-:W-:Y:S01]  /*1560*/  @P3 IADD3 R7, R6, R7, RZ ;  /* 0x0000000706073210 */ /* 0x000fe20007ffe0ff */
[----:B------:R-:W-:-:S04]  /*1570*/  IMAD.WIDE.U32 R10, R90, R21, R10 ;  /* 0x000000155a0a7225 */ /* 0x000fc800078e000a */
[----:B-1----:R-:W-:Y:S01]  /*1580*/  IMAD R4, R15, R2, RZ ;  /* 0x000000020f047224 */ /* 0x002fe200078e02ff */
[----:B------:R-:W-:Y:S01]  /*1590*/  IADD3 R11, R11, R5, RZ ;  /* 0x000000050b0b7210 */ /* 0x000fe20007ffe0ff */
[----:B------:R-:W-:-:S04]  /*15a0*/  @P3 IMAD.WIDE.U32 R30, R7, R24, RZ ;  /* 0x00000018071e3225 */ /* 0x000fc800078e00ff */
        /* <DEDUP_REMOVED lines=17> */
.L_x_5579:
        /* <DEDUP_REMOVED lines=10> */
[----:B------:R-:W1:Y:S01]  /*1760*/  S2UR UR6, SR_CgaCtaId ;  /* 0x00000000000679c3 */ /* 0x000e620000008800 */
[----:B------:R-:W-:Y:S01]  /*1770*/  LOP3.LUT R22, R7, 0xfffffffc, RZ, 0xc0, !PT ;  /* 0xfffffffc07167812 */ /* 0x000fe200078ec0ff */
[----:B------:R-:W-:Y:S01]  /*1780*/  IMAD.SHL.U32 R80, R90, 0x20, RZ ;  /* 0x000000205a507824 */ /* 0x000fe200078e00ff */
[C---:B------:R-:W-:Y:S01]  /*1790*/  ISETP.GE.AND P4, PT, R10.reuse, R8, PT ;  /* 0x000000080a00720c */ /* 0x040fe20003f86270 */
[C---:B------:R-:W-:Y:S01]  /*17a0*/  VIADD R13, R10.reuse, 0x20 ;  /* 0x000000200a0d7836 */ /* 0x040fe20000000000 */
[----:B------:R-:W-:Y:S01]  /*17b0*/  ISETP.GE.AND P1, PT, R10, R118, PT ;  /* 0x000000760a00720c */ /* 0x000fe20003f26270 */
[----:B------:R-:W-:Y:S01]  /*17c0*/  IMAD.IADD R22, R97, 0x1, -R22 ;  /* 0x0000000161167824 */ /* 0x000fe200078e0a16 */
[----:B------:R-:W-:Y:S01]  /*17d0*/  LEA.HI R121, R7, R10, RZ, 0x1 ;  /* 0x0000000a07797211 */ /* 0x000fe200078f08ff */
[----:B------:R-:W2:Y:S01]  /*17e0*/  @P0 LDC.64 R4, c[0x0][0x240] ;  /* 0x00009000ff040b82 */ /* 0x000ea20000000a00 */
[C---:B------:R-:W-:Y:S01]  /*17f0*/  ISETP.GE.AND P5, PT, R13.reuse, R118, PT ;  /* 0x000000760d00720c */ /* 0x040fe20003fa6270 */
[----:B------:R-:W-:Y:S01]  /*1800*/  IMAD.SHL.U32 R22, R22, 0x8, RZ ;  /* 0x0000000816167824 */ /* 0x000fe200078e00ff */
[CC--:B------:R-:W-:Y:S01]  /*1810*/  ISETP.GE.AND P3, PT, R13.reuse, R8.reuse, PT ;  /* 0x000000080d00720c */ /* 0x0c0fe20003f66270 */
[----:B------:R-:W-:Y:S01]  /*1820*/  ULDC.64 UR8, c[0x0][0x220] ;  /* 0x0000880000087ab9 */ /* 0x000fe20000000a00 */
[----:B------:R-:W-:Y:S01]  /*1830*/  ISETP.GE.AND P2, PT, R13, R8, PT ;  /* 0x000000080d00720c */ /* 0x000fe20003f46270 */
[----:B------:R-:W-:Y:S01]  /*1840*/  IMAD.MOV.U32 R85, RZ, RZ, 0x20 ;  /* 0x00000020ff557424 */ /* 0x000fe200078e00ff */
[----:B------:R-:W-:Y:S01]  /*1850*/  LEA.HI R101, R6, R97, RZ, 0x5 ;  /* 0x0000006106657211 */ /* 0x000fe200078f28ff */
[----:B------:R-:W3:Y:S01]  /*1860*/  @!P4 S2R R26, SR_CgaCtaId ;  /* 0x00000000001ac919 */ /* 0x000ee20000008800 */
[----:B------:R-:W4:Y:S01]  /*1870*/  @!P0 LDC.64 R2, c[0x0][0x228] ;  /* 0x00008a00ff028b82 */ /* 0x000f220000000a00 */
[----:B------:R-:W-:-:S02]  /*1880*/  @!P4 MOV R13, 0x400 ;  /* 0x00000400000dc802 */ /* 0x000fc40000000f00 */
[----:B------:R-:W-:Y:S02]  /*1890*/  LOP3.LUT R121, R121, 0x7fffffe, RZ, 0xc0, !PT ;  /* 0x07fffffe79797812 */ /* 0x000fe400078ec0ff */
[----:B------:R-:W1:Y:S01]  /*18a0*/  @!P5 S2R R16, SR_CgaCtaId ;  /* 0x000000000010d919 */ /* 0x000e620000008800 */
[----:B------:R-:W-:Y:S02]  /*18b0*/  SHF.R.S32.HI R96, RZ, 0x5, R101 ;  /* 0x00000005ff607819 */ /* 0x000fe40000011465 */
[--C-:B------:R-:W-:Y:S01]  /*18c0*/  SHF.R.S32.HI R11, RZ, 0x1f, R10.reuse ;  /* 0x0000001fff0b7819 */ /* 0x100fe2000001140a */
[----:B------:R-:W1:Y:S01]  /*18d0*/  @!P3 S2R R24, SR_CgaCtaId ;  /* 0x000000000018b919 */ /* 0x000e620000008800 */
[----:B------:R-:W-:Y:S01]  /*18e0*/  IMAD.IADD R121, R10, 0x1, -R121 ;  /* 0x000000010a797824 */ /* 0x000fe200078e0a79 */
[----:B------:R-:W1:Y:S01]  /*18f0*/  LDC.64 R88, c[0x0][0x250] ;  /* 0x00009400ff587b82 */ /* 0x000e620000000a00 */
[----:B------:R-:W-:-:S04]  /*1900*/  IMAD.WIDE R32, R33, 0x40, R10 ;  /* 0x0000004021207825 */ /* 0x000fc800078e020a */
[C---:B--2---:R-:W-:Y:S01]  /*1910*/  @P0 IMAD.WIDE.U32 R34, R9.reuse, R4, RZ ;  /* 0x0000000409220225 */ /* 0x044fe200078e00ff */
[----:B------:R-:W-:Y:S02]  /*1920*/  LEA.HI R4, R6, R97, RZ, 0x3 ;  /* 0x0000006106047211 */ /* 0x000fe400078f18ff */
[----:B------:R-:W2:Y:S01]  /*1930*/  @!P1 LDC.64 R6, c[0x0][0x210] ;  /* 0x00008400ff069b82 */ /* 0x000ea20000000a00 */
[----:B------:R-:W-:Y:S01]  /*1940*/  @P0 IMAD R5, R9, R5, R35 ;  /* 0x0000000509050224 */ /* 0x000fe200078e0223 */
[----:B------:R-:W-:Y:S01]  /*1950*/  @!P0 SHF.R.S32.HI R9, RZ, 0x1f, R125 ;  /* 0x0000001fff098819 */ /* 0x000fe2000001147d */
[----:B------:R-:W-:Y:S01]  /*1960*/  IMAD R121, R96, 0x8, R121 ;  /* 0x0000000860797824 */ /* 0x000fe200078e0279 */
[----:B------:R-:W-:Y:S01]  /*1970*/  SHF.R.S32.HI R123, RZ, 0x3, R4 ;  /* 0x00000003ff7b7819 */ /* 0x000fe20000011404 */
[----:B----4-:R-:W-:-:S04]  /*1980*/  @!P0 IMAD.WIDE.U32 R36, R125, R2, RZ ;  /* 0x000000027d248225 */ /* 0x010fc800078e00ff */
[----:B------:R-:W-:Y:S01]  /*1990*/  @!P0 IMAD R14, R9, R2, RZ ;  /* 0x00000002090e8224 */ /* 0x000fe200078e02ff */
[----:B------:R-:W-:Y:S01]  /*19a0*/  SHF.R.S32.HI R9, RZ, 0x4, R12 ;  /* 0x00000004ff097819 */ /* 0x000fe2000001140c */
[----:B------:R-:W-:Y:S01]  /*19b0*/  IMAD.SHL.U32 R23, R123, 0x40, RZ ;  /* 0x000000407b177824 */ /* 0x000fe200078e00ff */
[----:B---3--:R-:W-:Y:S01]  /*19c0*/  @!P4 LEA R26, R26, R13, 0x18 ;  /* 0x0000000d1a1ac211 */ /* 0x008fe200078ec0ff */
[----:B------:R-:W-:Y:S01]  /*19d0*/  @!P0 IMAD R3, R125, R3, R14 ;  /* 0x000000037d038224 */ /* 0x000fe200078e020e */
[----:B------:R-:W-:Y:S02]  /*19e0*/  LEA.HI R13, R4, R123, RZ, 0x1 ;  /* 0x0000007b040d7211 */ /* 0x000fe400078f08ff */
[----:B------:R-:W-:Y:S01]  /*19f0*/  LOP3.LUT R23, R23, 0xc0, RZ, 0xc0, !PT ;  /* 0x000000c017177812 */ /* 0x000fe200078ec0ff */
[----:B------:R-:W-:Y:S01]  /*1a00*/  @!P0 IMAD.IADD R5, R37, 0x1, R3 ;  /* 0x0000000125058824 */ /* 0x000fe200078e0203 */
[----:B------:R-:W-:Y:S02]  /*1a10*/  @!P5 MOV R3, 0x400 ;  /* 0x000004000003d802 */ /* 0x000fe40000000f00 */
[----:B------:R-:W-:-:S02]  /*1a20*/  LOP3.LUT R2, R13, 0xfffffffe, RZ, 0xc0, !PT ;  /* 0xfffffffe0d027812 */ /* 0x000fc400078ec0ff */
[----:B------:R-:W-:Y:S02]  /*1a30*/  LEA.HI R20, R9, R9, RZ, 0x1 ;  /* 0x0000000909147211 */ /* 0x000fe400078f08ff */
[----:B------:R-:W-:Y:S01]  /*1a40*/  LOP3.LUT R13, R23, 0x18, R22, 0xf8, !PT ;  /* 0x00000018170d7812 */ /* 0x000fe200078ef816 */
[----:B------:R-:W-:Y:S01]  /*1a50*/  IMAD.IADD R123, R123, 0x1, -R2 ;  /* 0x000000017b7b7824 */ /* 0x000fe200078e0a02 */
[----:B------:R-:W-:Y:S01]  /*1a60*/  SHF.R.U32.HI R14, RZ, 0x3, R23 ;  /* 0x00000003ff0e7819 */ /* 0x000fe20000011617 */
[----:B------:R-:W-:Y:S01]  /*1a70*/  @P0 IMAD.MOV.U32 R23, RZ, RZ, R34 ;  /* 0x000000ffff170224 */ /* 0x000fe200078e0022 */
[----:B------:R-:W-:Y:S01]  /*1a80*/  LOP3.LUT R12, R12, 0xfffffff0, RZ, 0xc0, !PT ;  /* 0xfffffff00c0c7812 */ /* 0x000fe200078ec0ff */
[----:B------:R-:W-:Y:S01]  /*1a90*/  @!P0 IMAD.MOV.U32 R23, RZ, RZ, R36 ;  /* 0x000000ffff178224 */ /* 0x000fe200078e0024 */
[----:B-1----:R-:W-:Y:S02]  /*1aa0*/  @!P5 LEA R16, R16, R3, 0x18 ;  /* 0x000000031010d211 */ /* 0x002fe400078ec0ff */
[----:B------:R-:W-:-:S02]  /*1ab0*/  @!P3 MOV R3, 0x400 ;  /* 0x000004000003b802 */ /* 0x000fc40000000f00 */
[----:B------:R-:W-:Y:S02]  /*1ac0*/  LOP3.LUT R20, R20, 0xfffffffe, RZ, 0xc0, !PT ;  /* 0xfffffffe14147812 */ /* 0x000fe400078ec0ff */
[----:B------:R-:W-:Y:S01]  /*1ad0*/  LOP3.LUT R14, R13, R14, RZ, 0x3c, !PT ;  /* 0x0000000e0d0e7212 */ /* 0x000fe200078e3cff */
[----:B------:R-:W-:Y:S01]  /*1ae0*/  IMAD.IADD R13, R97, 0x1, -R12 ;  /* 0x00000001610d7824 */ /* 0x000fe200078e0a0c */
[----:B------:R-:W-:Y:S01]  /*1af0*/  IADD3 R30, P0, R22, R30, RZ ;  /* 0x0000001e161e7210 */ /* 0x000fe20007f1e0ff */
[----:B------:R-:W-:Y:S01]  /*1b00*/  IMAD.IADD R9, R9, 0x1, -R20 ;  /* 0x0000000109097824 */ /* 0x000fe200078e0a14 */
[----:B------:R-:W-:Y:S01]  /*1b10*/  SHF.R.S32.HI R34, RZ, 0x1f, R22 ;  /* 0x0000001fff227819 */ /* 0x000fe20000011416 */
[----:B------:R-:W-:Y:S01]  /*1b20*/  IMAD.U32 R121, R121, 0x20, R14 ;  /* 0x0000002079797824 */ /* 0x000fe200078e000e */
[----:B------:R-:W-:Y:S02]  /*1b30*/  @!P3 LEA R24, R24, R3, 0x18 ;  /* 0x000000031818b211 */ /* 0x000fe400078ec0ff */
[----:B------:R-:W1:Y:S01]  /*1b40*/  @!P1 LDC.64 R2, c[0x0][0x240] ;  /* 0x00009000ff029b82 */ /* 0x000e620000000a00 */
[----:B------:R-:W-:Y:S01]  /*1b50*/  IMAD.X R31, R34, 0x1, R25, P0 ;  /* 0x00000001221f7824 */ /* 0x000fe200000e0619 */
[----:B------:R-:W-:Y:S01]  /*1b60*/  LEA.HI R20, R13, R13, RZ, 0x1 ;  /* 0x0000000d0d147211 */ /* 0x000fe200078f08ff */
[----:B------:R-:W-:Y:S01]  /*1b70*/  @!P5 IMAD R16, R121, 0x2, R16 ;  /* 0x000000027910d824 */ /* 0x000fe200078e0210 */
[----:B------:R-:W-:-:S02]  /*1b80*/  IADD3 R82, P0, R22, R82, RZ ;  /* 0x0000005216527210 */ /* 0x000fc40007f1e0ff */
[----:B------:R-:W-:Y:S02]  /*1b90*/  LOP3.LUT R94, R20, 0x7fffffe, RZ, 0xc0, !PT ;  /* 0x07fffffe145e7812 */ /* 0x000fe400078ec0ff */
[----:B------:R-:W-:Y:S01]  /*1ba0*/  SHF.R.S32.HI R12, RZ, 0x1f, R13 ;  /* 0x0000001fff0c7819 */ /* 0x000fe2000001140d */
[----:B------:R-:W-:Y:S01]  /*1bb0*/  IMAD.X R83, R34, 0x1, R19, P0 ;  /* 0x0000000122537824 */ /* 0x000fe200000e0613 */
[----:B------:R-:W-:Y:S01]  /*1bc0*/  IADD3 R22, P0, R22, R23, RZ ;  /* 0x0000001716167210 */ /* 0x000fe20007f1e0ff */
[----:B------:R-:W-:Y:S01]  /*1bd0*/  IMAD.IADD R94, R13, 0x1, -R94 ;  /* 0x000000010d5e7824 */ /* 0x000fe200078e0a5e */
[----:B------:R-:W-:Y:S01]  /*1be0*/  LOP3.LUT R4, R4, 0xfffffff8, RZ, 0xc0, !PT ;  /* 0xfffffff804047812 */ /* 0x000fe200078ec0ff */
[----:B------:R-:W-:Y:S01]  /*1bf0*/  IMAD.WIDE.U32 R82, R10, R90, R82 ;  /* 0x0000005a0a527225 */ /* 0x000fe200078e0052 */
[----:B------:R-:W-:Y:S02]  /*1c00*/  LEA.HI R12, R12, R13, RZ, 0x3 ;  /* 0x0000000d0c0c7211 */ /* 0x000fe400078f18ff */
[----:B------:R-:W-:Y:S01]  /*1c10*/  SHF.R.S32.HI R13, RZ, 0x1f, R28 ;  /* 0x0000001fff0d7819 */ /* 0x000fe2000001141c */
[----:B------:R-:W-:-:S02]  /*1c20*/  IMAD.X R23, R34, 0x1, R5, P0 ;  /* 0x0000000122177824 */ /* 0x000fc400000e0605 */
[----:B------:R-:W-:Y:S02]  /*1c30*/  IMAD.IADD R19, R97, 0x1, -R4 ;  /* 0x0000000161137824 */ /* 0x000fe400078e0a04 */
[----:B------:R-:W3:Y:S01]  /*1c40*/  @!P5 LDC.64 R4, c[0x0][0x240] ;  /* 0x00009000ff04db82 */ /* 0x000ee20000000a00 */
[----:B------:R-:W-:Y:S02]  /*1c50*/  IMAD R13, R13, UR4, RZ ;  /* 0x000000040d0d7c24 */ /* 0x000fe4000f8e02ff */
[----:B-1----:R-:W-:Y:S01]  /*1c60*/  @!P1 IMAD R14, R33, R2, RZ ;  /* 0x00000002210e9224 */ /* 0x002fe200078e02ff */
[----:B------:R-:W-:Y:S01]  /*1c70*/  LEA.HI R124, R19, R19, RZ, 0x1 ;  /* 0x00000013137c7211 */ /* 0x000fe200078f08ff */
[C---:B------:R-:W-:Y:S02]  /*1c80*/  IMAD R13, R28.reuse, UR5, R13 ;  /* 0x000000051c0d7c24 */ /* 0x040fe4000f8e020d */
[----:B------:R-:W-:Y:S01]  /*1c90*/  IMAD.WIDE.U32 R28, R28, UR4, R22 ;  /* 0x000000041c1c7c25 */ /* 0x000fe2000f8e0016 */
[----:B------:R-:W-:Y:S01]  /*1ca0*/  @!P5 IADD3 R23, P0, R32, 0x20, RZ ;  /* 0x000000202017d810 */ /* 0x000fe20007f1e0ff */
[----:B------:R-:W-:Y:S01]  /*1cb0*/  ULDC.64 UR4, c[0x0][0x268] ;  /* 0x00009a0000047ab9 */ /* 0x000fe20000000a00 */
[----:B------:R-:W-:Y:S01]  /*1cc0*/  LOP3.LUT R122, R124, 0xfffffffe, RZ, 0xc0, !PT ;  /* 0xfffffffe7c7a7812 */ /* 0x000fe200078ec0ff */
[----:B------:R-:W-:Y:S01]  /*1cd0*/  IMAD.IADD R29, R29, 0x1, R13 ;  /* 0x000000011d1d7824 */ /* 0x000fe200078e020d */
[----:B------:R-:W-:Y:S01]  /*1ce0*/  SHF.R.S32.HI R124, RZ, 0x1, R124 ;  /* 0x00000001ff7c7819 */ /* 0x000fe2000001147c */
[----:B------:R-:W-:-:S02]  /*1cf0*/  @!P1 IMAD R13, R32, R3, R14 ;  /* 0x00000003200d9224 */ /* 0x000fc400078e020e */
[----:B------:R-:W-:Y:S02]  /*1d00*/  IMAD R3, R15, UR4, RZ ;  /* 0x000000040f037c24 */ /* 0x000fe4000f8e02ff */
[----:B------:R-:W-:Y:S02]  /*1d10*/  @!P5 IMAD.X R15, RZ, RZ, R33, P0 ;  /* 0x000000ffff0fd224 */ /* 0x000fe400000e0621 */
[----:B------:R-:W-:-:S04]  /*1d20*/  @!P1 IMAD.WIDE.U32 R32, R32, R2, R28 ;  /* 0x0000000220209225 */ /* 0x000fc800078e001c */
[C---:B------:R-:W-:Y:S02]  /*1d30*/  IMAD R14, R18.reuse, UR5, R3 ;  /* 0x00000005120e7c24 */ /* 0x040fe4000f8e0203 */
[----:B------:R-:W1:Y:S01]  /*1d40*/  @!P5 LDC.64 R2, c[0x0][0x210] ;  /* 0x00008400ff02db82 */ /* 0x000e620000000a00 */
[----:B------:R-:W-:Y:S02]  /*1d50*/  IMAD.IADD R122, R19, 0x1, -R122 ;  /* 0x00000001137a7824 */ /* 0x000fe400078e0a7a */
[----:B------:R-:W-:Y:S01]  /*1d60*/  IMAD.WIDE.U32 R18, R18, UR4, R30 ;  /* 0x0000000412127c25 */ /* 0x000fe2000f8e001e */
[----:B--2---:R-:W-:Y:S01]  /*1d70*/  @!P1 LEA R30, P0, R32, R6, 0x1 ;  /* 0x00000006201e9211 */ /* 0x004fe200078008ff */
[----:B------:R-:W-:Y:S02]  /*1d80*/  UMOV UR4, 0x400 ;  /* 0x0000040000047882 */ /* 0x000fe40000000000 */
[----:B------:R-:W-:Y:S01]  /*1d90*/  @!P1 IMAD.IADD R22, R33, 0x1, R13 ;  /* 0x0000000121169824 */ /* 0x000fe200078e020d */
[----:B------:R-:W-:Y:S01]  /*1da0*/  ULEA UR4, UR6, UR4, 0x18 ;  /* 0x0000000406047291 */ /* 0x000fe2000f8ec03f */
[----:B---3--:R-:W-:-:S02]  /*1db0*/  @!P5 IMAD R6, R15, R4, RZ ;  /* 0x000000040f06d224 */ /* 0x008fc400078e02ff */
[C---:B------:R-:W-:Y:S01]  /*1dc0*/  @!P5 IMAD.WIDE.U32 R28, R23.reuse, R4, R28 ;  /* 0x00000004171cd225 */ /* 0x040fe200078e001c */
[----:B------:R-:W-:Y:S02]  /*1dd0*/  @!P1 LEA.HI.X R31, R32, R7, R22, 0x1, P0 ;  /* 0x00000007201f9211 */ /* 0x000fe400000f0c16 */
[----:B------:R-:W-:Y:S01]  /*1de0*/  IADD3 R92, P0, R10, R21, RZ ;  /* 0x000000150a5c7210 */ /* 0x000fe20007f1e0ff */
[----:B------:R-:W-:Y:S02]  /*1df0*/  @!P5 IMAD R22, R23, R5, R6 ;  /* 0x000000051716d224 */ /* 0x000fe400078e0206 */
[----:B------:R-:W2:Y:S01]  /*1e00*/  @!P4 LDC.64 R6, c[0x0][0x218] ;  /* 0x00008600ff06cb82 */ /* 0x000ea20000000a00 */
[----:B------:R-:W-:Y:S02]  /*1e10*/  @!P3 IMAD R13, R121, 0x2, R24 ;  /* 0x00000002790db824 */ /* 0x000fe400078e0218 */
[----:B------:R-:W-:Y:S02]  /*1e20*/  IMAD.X R17, R11, 0x1, R17, P0 ;  /* 0x000000010b117824 */ /* 0x000fe400000e0611 */
[----:B------:R-:W-:Y:S01]  /*1e30*/  @!P5 IMAD.IADD R24, R29, 0x1, R22 ;  /* 0x000000011d18d824 */ /* 0x000fe200078e0216 */
[----:B-1----:R-:W-:-:S02]  /*1e40*/  @!P5 LEA R22, P0, R28, R2, 0x1 ;  /* 0x000000021c16d211 */ /* 0x002fc400078008ff */
[----:B------:R-:W1:Y:S01]  /*1e50*/  @!P3 LDC.64 R4, c[0x0][0x218] ;  /* 0x00008600ff04bb82 */ /* 0x000e620000000a00 */
[C---:B------:R-:W-:Y:S01]  /*1e60*/  @!P4 IMAD R15, R121.reuse, 0x2, R26 ;  /* 0x00000002790fc824 */ /* 0x040fe200078e021a */
[----:B------:R-:W-:Y:S01]  /*1e70*/  LEA R121, R121, UR4, 0x1 ;  /* 0x0000000479797c11 */ /* 0x000fe2000f8e08ff */
[----:B------:R-:W-:Y:S01]  /*1e80*/  IMAD R2, R11, R90, RZ ;  /* 0x0000005a0b027224 */ /* 0x000fe200078e02ff */
[--C-:B------:R-:W-:Y:S01]  /*1e90*/  SHF.R.S32.HI R11, RZ, 0x1, R20.reuse ;  /* 0x00000001ff0b7819 */ /* 0x100fe20000011414 */
[----:B------:R-:W-:Y:S01]  /*1ea0*/  IMAD.SHL.U32 R116, R124, 0x40, RZ ;  /* 0x000000407c747824 */ /* 0x000fe200078e00ff */
[----:B------:R-:W-:Y:S01]  /*1eb0*/  SHF.R.S32.HI R20, RZ, 0x1f, R20 ;  /* 0x0000001fff147819 */ /* 0x000fe20000011414 */
[----:B------:R-:W-:Y:S01]  /*1ec0*/  @!PT LDS RZ, [RZ] ;  /* 0x00000000fffff984 */ /* 0x000fe20000000800 */
[----:B------:R-:W-:Y:S01]  /*1ed0*/  @!PT LDS RZ, [RZ] ;  /* 0x00000000fffff984 */ /* 0x000fe20000000800 */
[----:B------:R-:W-:Y:S01]  /*1ee0*/  @!PT LDS RZ, [RZ] ;  /* 0x00000000fffff984 */ /* 0x000fe20000000800 */
[----:B------:R-:W-:Y:S01]  /*1ef0*/  @!P1 LDGSTS.E.BYPASS.LTC128B.128 [R121], desc[UR10][R30.64] ;  /* 0x000000001e799fae */ /* 0x000fe2000b901d4a */
[----:B------:R-:W-:Y:S01]  /*1f00*/  @!P5 LEA.HI.X R23, R28, R3, R24, 0x1, P0 ;  /* 0x000000031c17d211 */ /* 0x000fe200000f0c18 */
[----:B------:R-:W-:Y:S01]  /*1f10*/  IMAD R3, R10, R91, R2 ;  /* 0x0000005b0a037224 */ /* 0x000fe200078e0202 */
[----:B------:R-:W-:Y:S01]  /*1f20*/  LEA.HI R20, R20, R11, RZ, 0x2 ;  /* 0x0000000b14147211 */ /* 0x000fe200078f10ff */
[----:B------:R-:W-:Y:S01]  /*1f30*/  @!P1 LDGSTS.E.BYPASS.LTC128B.128 [R121+0x1000], desc[UR10][R30.64+0x40] ;  /* 0x010000401e799fae */ /* 0x000fe2000b901d4a */
[----:B------:R-:W-:Y:S01]  /*1f40*/  SHF.L.U64.HI R2, R90, 0x5, R91 ;  /* 0x000000055a027819 */ /* 0x000fe2000001025b */
[----:B------:R-:W-:Y:S01]  /*1f50*/  IMAD.IADD R100, R83, 0x1, R3 ;  /* 0x0000000153647824 */ /* 0x000fe200078e0203 */
[----:B------:R-:W-:Y:S01]  /*1f60*/  LOP3.LUT R20, R20, 0xfffffffc, RZ, 0xc0, !PT ;  /* 0xfffffffc14147812 */ /* 0x000fe200078ec0ff */
[----:B------:R-:W-:Y:S01]  /*1f70*/  @!P1 LDGSTS.E.BYPASS.LTC128B.128 [R121+0x2000], desc[UR10][R30.64+0x80] ;  /* 0x020000801e799fae */ /* 0x000fe2000b901d4a */
[----:B--2---:R-:W-:Y:S01]  /*1f80*/  @!P4 LEA R24, P1, R82, R6, 0x1 ;  /* 0x000000065218c211 */ /* 0x004fe200078208ff */
[----:B------:R-:W-:Y:S01]  /*1f90*/  IMAD.SHL.U32 R12, R12, 0x20, RZ ;  /* 0x000000200c0c7824 */ /* 0x000fe200078e00ff */
[----:B------:R-:W-:Y:S01]  /*1fa0*/  @!P3 IADD3 R6, P0, R80, R82, RZ ;  /* 0x000000525006b210 */ /* 0x000fe20007f1e0ff */
[----:B------:R-:W-:Y:S01]  /*1fb0*/  IMAD.IADD R3, R11, 0x1, -R20 ;  /* 0x000000010b037824 */ /* 0x000fe200078e0a14 */
[--C-:B------:R-:W-:Y:S01]  /*1fc0*/  @!P4 LEA.HI.X R25, R82, R7, R100.reuse, 0x1, P1 ;  /* 0x000000075219c211 */ /* 0x100fe200008f0c64 */
[----:B------:R-:W-:Y:S01]  /*1fd0*/  @!P5 LDGSTS.E.BYPASS.LTC128B.128 [R16+0x800], desc[UR10][R22.64] ;  /* 0x008000001610dfae */ /* 0x000fe2000b901d4a */
[----:B------:R-:W-:Y:S01]  /*1fe0*/  LOP3.LUT R116, R116, 0xc0, RZ, 0xc0, !PT ;  /* 0x000000c074747812 */ /* 0x000fe200078ec0ff */
[----:B------:R-:W-:Y:S01]  /*1ff0*/  @!P3 IMAD.X R7, R2, 0x1, R100, P0 ;  /* 0x000000010207b824 */ /* 0x000fe200000e0664 */
[----:B-1----:R-:W-:Y:S01]  /*2000*/  @!P3 LEA R20, P0, R6, R4, 0x1 ;  /* 0x000000040614b211 */ /* 0x002fe200078008ff */
[----:B------:R-:W-:Y:S01]  /*2010*/  @!P5 LDGSTS.E.BYPASS.LTC128B.128 [R16+0x1800], desc[UR10][R22.64+0x40] ;  /* 0x018000401610dfae */ /* 0x000fe2000b901d4a */
[----:B------:R-:W-:Y:S01]  /*2020*/  IMAD.SHL.U32 R81, R3, 0x40, RZ ;  /* 0x0000004003517824 */ /* 0x000fe200078e00ff */
[----:B------:R-:W-:Y:S01]  /*2030*/  LOP3.LUT R87, R12, 0xffffff00, RZ, 0xc0, !PT ;  /* 0xffffff000c577812 */ /* 0x000fe200078ec0ff */
[----:B------:R-:W-:Y:S01]  /*2040*/  IMAD.IADD R19, R19, 0x1, R14 ;  /* 0x0000000113137824 */ /* 0x000fe200078e020e */
[----:B------:R-:W-:Y:S01]  /*2050*/  @!P3 LEA.HI.X R21, R6, R5, R7, 0x1, P0 ;  /* 0x000000050615b211 */ /* 0x000fe200000f0c07 */
[----:B------:R-:W-:Y:S01]  /*2060*/  @!P5 LDGSTS.E.BYPASS.LTC128B.128 [R16+0x2800], desc[UR10][R22.64+0x80] ;  /* 0x028000801610dfae */ /* 0x000fe2000b901d4a */
[----:B------:R-:W-:Y:S01]  /*2070*/  IMAD.SHL.U32 R7, R123, 0x8, RZ ;  /* 0x000000087b077824 */ /* 0x000fe200078e00ff */
[----:B------:R-:W-:Y:S01]  /*2080*/  LOP3.LUT R81, R81, 0xc0, RZ, 0xc0, !PT ;  /* 0x000000c051517812 */ /* 0x000fe200078ec0ff */
[-C--:B------:R-:W-:Y:S01]  /*2090*/  IMAD R5, R17, R88.reuse, RZ ;  /* 0x0000005811057224 */ /* 0x080fe200078e02ff */
[----:B------:R-:W-:Y:S01]  /*20a0*/  @!P4 LDGSTS.E.BYPASS.LTC128B.128 [R15+0x3000], desc[UR10][R24.64] ;  /* 0x03000000180fcfae */ /* 0x000fe2000b901d4a */
[----:B------:R-:W-:Y:S01]  /*20b0*/  IMAD.SHL.U32 R4, R9, 0x8, RZ ;  /* 0x0000000809047824 */ /* 0x000fe200078e00ff */
[----:B------:R-:W-:Y:S01]  /*20c0*/  LOP3.LUT R7, R116, 0x8, R7, 0xf8, !PT ;  /* 0x0000000874077812 */ /* 0x000fe200078ef807 */
[C---:B------:R-:W-:Y:S01]  /*20d0*/  IMAD R5, R92.reuse, R89, R5 ;  /* 0x000000595c057224 */ /* 0x040fe200078e0205 */
[----:B------:R-:W-:Y:S01]  /*20e0*/  @!P4 LDGSTS.E.BYPASS.LTC128B.128 [R15+0x4000], desc[UR10][R24.64+0x40] ;  /* 0x04000040180fcfae */ /* 0x000fe2000b901d4a */
[----:B------:R-:W-:Y:S01]  /*20f0*/  SHF.R.U32.HI R116, RZ, 0x3, R116 ;  /* 0x00000003ff747819 */ /* 0x000fe20000011674 */
[----:B------:R-:W-:Y:S01]  /*2100*/  IMAD.WIDE.U32 R92, R92, R88, R18 ;  /* 0x000000585c5c7225 */ /* 0x000fe200078e0012 */
[----:B------:R-:W-:Y:S01]  /*2110*/  ISETP.GE.AND P1, PT, R10, R8, PT ;  /* 0x000000080a00720c */ /* 0x000fe20003f26270 */
[----:B------:R-:W-:Y:S01]  /*2120*/  @!P4 LDGSTS.E.BYPASS.LTC128B.128 [R15+0x5000], desc[UR10][R24.64+0x80] ;  /* 0x05000080180fcfae */ /* 0x000fe2000b901d4a */
[----:B------:R-:W-:Y:S01]  /*2130*/  LOP3.LUT R4, R81, 0x8, R4, 0xf8, !PT ;  /* 0x0000000851047812 */ /* 0x000fe200078ef804 */
[----:B------:R-:W-:Y:S01]  /*2140*/  IMAD.IADD R84, R93, 0x1, R5 ;  /* 0x000000015d547824 */ /* 0x000fe200078e0205 */
[----:B------:R-:W-:Y:S01]  /*2150*/  SHF.R.U32.HI R81, RZ, 0x3, R81 ;  /* 0x00000003ff517819 */ /* 0x000fe20000011651 */
[----:B------:R-:W-:Y:S01]  /*2160*/  @!P3 LDGSTS.E.BYPASS.LTC128B.128 [R13+0x3800], desc[UR10][R20.64] ;  /* 0x03800000140dbfae */ /* 0x000fe2000b901d4a */
[----:B------:R-:W-:Y:S01]  /*2170*/  LOP3.LUT R116, R7, R116, RZ, 0x3c, !PT ;  /* 0x0000007407747212 */ /* 0x000fe200078e3cff */
[----:B------:R-:W-:Y:S01]  /*2180*/  IMAD R7, R96, 0x200, R87 ;  /* 0x0000020060077824 */ /* 0x000fe200078e0257 */
[----:B------:R-:W-:Y:S01]  /*2190*/  LEA R130, P0, R92, UR8, 0x1 ;  /* 0x000000085c827c11 */ /* 0x000fe2000f8008ff */
[----:B------:R-:W-:Y:S01]  /*21a0*/  @!P3 LDGSTS.E.BYPASS.LTC128B.128 [R13+0x4800], desc[UR10][R20.64+0x40] ;  /* 0x04800040140dbfae */ /* 0x000fe2000b901d4a */
[----:B------:R-:W-:Y:S01]  /*21b0*/  LOP3.LUT R81, R4, R81, RZ, 0x3c, !PT ;  /* 0x0000005104517212 */ /* 0x000fe200078e3cff */
[----:B------:R-:W-:Y:S01]  /*21c0*/  IMAD R9, R9, 0x8, R122 ;  /* 0x0000000809097824 */ /* 0x000fe200078e027a */
[----:B------:R-:W-:Y:S01]  /*21d0*/  LEA.HI.X R131, R92, UR9, R84, 0x1, P0 ;  /* 0x000000095c837c11 */ /* 0x000fe200080f0c54 */
[----:B------:R1:W-:Y:S01]  /*21e0*/  @!P3 LDGSTS.E.BYPASS.LTC128B.128 [R13+0x5800], desc[UR10][R20.64+0x80] ;  /* 0x05800080140dbfae */ /* 0x0003e2000b901d4a */
[----:B------:R-:W-:-:S02]  /*21f0*/  IMAD R4, R94, 0x20, R7 ;  /* 0x000000205e047824 */ /* 0x000fc400078e0207 */
[----:B------:R-:W-:Y:S01]  /*2200*/  IMAD.SHL.U32 R5, R89, 0x40, RZ ;  /* 0x0000004059057824 */ /* 0x000fe200078e00ff */
[----:B------:R-:W0:Y:S01]  /*2210*/  LDGDEPBAR ;  /* 0x00000000000079af */ /* 0x000e220000000000 */
[----:B------:R-:W-:Y:S02]  /*2220*/  IMAD.U32 R116, R9, 0x20, R116 ;  /* 0x0000002009747824 */ /* 0x000fe400078e0074 */
[----:B------:R-:W-:-:S03]  /*2230*/  IMAD.IADD R117, R81, 0x1, R4 ;  /* 0x0000000151757824 */ /* 0x000fc600078e0204 */
[----:B------:R-:W-:Y:S02]  /*2240*/  LEA R116, R116, UR4, 0x1 ;  /* 0x0000000474747c11 */ /* 0x000fe4000f8e08ff */
[----:B------:R-:W-:Y:S01]  /*2250*/  LEA R117, R117, UR4, 0x1 ;  /* 0x0000000475757c11 */ /* 0x000fe2000f8e08ff */
[----:B-1----:R-:W-:Y:S01]  /*2260*/  IMAD.WIDE.U32 R12, R88, 0x40, RZ ;  /* 0x00000040580c7825 */ /* 0x002fe200078e00ff */
[----:B------:R-:W-:-:S04]  /*2270*/  DEPBAR.LE SB0, 0x0 ;  /* 0x000080000000791a */ /* 0x000fc80000000000 */
[----:B------:R-:W-:Y:S01]  /*2280*/  BAR.SYNC.DEFER_BLOCKING 0x0 ;  /* 0x0000000000007b1d */ /* 0x000fe20000010000 */
[----:B------:R-:W-:-:S04]  /*2290*/  @!P2 IADD3 R6, P0, R130, R12, RZ ;  /* 0x0000000c8206a210 */ /* 0x000fc80007f1e0ff */
[----:B------:R-:W-:Y:S02]  /*22a0*/  @!P2 IADD3.X R7, R131, R13, R5, P0, !PT ;  /* 0x0000000d8307a210 */ /* 0x000fe400007fe405 */
[----:B------:R-:W-:-:S04]  /*22b0*/  LOP3.LUT P0, RZ, R124, 0x2, RZ, 0xc0, !PT ;  /* 0x000000027cff7812 */ /* 0x000fc8000780c0ff */
        /* <DEDUP_REMOVED lines=15> */
[----:B------:R-:W-:Y:S03]  /*23b0*/  @P2 STS.128 [R121+0x6800], RZ ;  /* 0x006800ff79002388 */ /* 0x000fe60000000c00 */
[----:B------:R-:W-:Y:S01]  /*23c0*/  SEL R3, R3, 0xfffffff0, !P1 ;  /* 0xfffffff003037807 */ /* 0x000fe20004800000 */
[----:B------:R-:W-:Y:S04]  /*23d0*/  @P2 STS.128 [R121+0x7800], RZ ;  /* 0x007800ff79002388 */ /* 0x000fe80000000c00 */
[----:B------:R-:W-:Y:S01]  /*23e0*/  @P2 STS.128 [R121+0x8800], RZ ;  /* 0x008800ff79002388 */ /* 0x000fe20000000c00 */
[----:B------:R-:W-:-:S03]  /*23f0*/  IMAD R115, R3, 0x2, R117 ;  /* 0x0000000203737824 */ /* 0x000fc600078e0275 */
[----:B------:R-:W-:Y:S01]  /*2400*/  @!PT LDS RZ, [RZ] ;  /* 0x00000000fffff984 */ /* 0x000fe20000000800 */
[----:B------:R-:W-:Y:S01]  /*2410*/  @!PT LDS RZ, [RZ] ;  /* 0x00000000fffff984 */ /* 0x000fe20000000800 */
[----:B------:R-:W-:Y:S01]  /*2420*/  @!PT LDS RZ, [RZ] ;  /* 0x00000000fffff984 */ /* 0x000fe20000000800 */
[----:B------:R-:W-:Y:S04]  /*2430*/  @!P2 LDGSTS.E.BYPASS.LTC128B.128 [R121+0x6800], desc[UR10][R6.64] ;  /* 0x068000000679afae */ /* 0x000fe8000b901d4a */
[----:B------:R-:W-:Y:S04]  /*2440*/  @!P2 LDGSTS.E.BYPASS.LTC128B.128 [R121+0x7800], desc[UR10][R6.64+0x40] ;  /* 0x078000400679afae */ /* 0x000fe8000b901d4a */
[----:B------:R1:W-:Y:S04]  /*2450*/  @!P2 LDGSTS.E.BYPASS.LTC128B.128 [R121+0x8800], desc[UR10][R6.64+0x80] ;  /* 0x088000800679afae */ /* 0x0003e8000b901d4a */
[----:B------:R-:W-:Y:S04]  /*2460*/  LDSM.16.M88.4 R60, [R117] ;  /* 0x00000000753c783b */ /* 0x000fe80000000200 */
[----:B------:R-:W2:Y:S04]  /*2470*/  LDSM.16.M88.4 R32, [R116+0x3000] ;  /* 0x003000007420783b */ /* 0x000ea80000000200 */
[----:B------:R-:W3:Y:S04]  /*2480*/  LDSM.16.M88.4 R24, [R116+0x3400] ;  /* 0x003400007418783b */ /* 0x000ee80000000200 */
[----:B------:R-:W4:Y:S04]  /*2490*/  LDSM.16.M88.4 R16, [R116+0x3800] ;  /* 0x003800007410783b */ /* 0x000f280000000200 */
[----:B------:R-:W4:Y:S04]  /*24a0*/  LDSM.16.M88.4 R56, [R116+0x3c00] ;  /* 0x003c00007438783b */ /* 0x000f280000000200 */
[----:B------:R-:W-:Y:S04]  /*24b0*/  LDSM.16.M88.4 R12, [R115] ;  /* 0x00000000730c783b */ /* 0x000fe80000000200 */
[----:B------:R-:W4:Y:S04]  /*24c0*/  LDSM.16.M88.4 R52, [R85+0x3000] ;  /* 0x003000005534783b */ /* 0x000f280000000200 */
[----:B------:R-:W4:Y:S04]  /*24d0*/  LDSM.16.M88.4 R48, [R85+0x3400] ;  /* 0x003400005530783b */ /* 0x000f280000000200 */
[----:B------:R-:W4:Y:S04]  /*24e0*/  LDSM.16.M88.4 R44, [R85+0x3800] ;  /* 0x00380000552c783b */ /* 0x000f280000000200 */
[----:B------:R-:W4:Y:S04]  /*24f0*/  LDSM.16.M88.4 R40, [R85+0x3c00] ;  /* 0x003c00005528783b */ /* 0x000f280000000200 */
[----:B------:R-:W-:Y:S01]  /*2500*/  LDSM.16.M88.4 R72, [R117+0x1000] ;  /* 0x001000007548783b */ /* 0x000fe20000000200 */
[C---:B--2---:R-:W-:Y:S03]  /*2510*/  HMMA.16816.F32 R36, R60.reuse, R32, RZ ;  /* 0x000000203c24723c */ /* 0x044fe600000018ff */
[----:B------:R-:W2:Y:S04]  /*2520*/  LDSM.16.M88.4 R8, [R116+0x4000] ;  /* 0x004000007408783b */ /* 0x000ea80000000200 */
[----:B-1----:R-:W1:Y:S01]  /*2530*/  LDSM.16.M88.4 R4, [R116+0x4400] ;  /* 0x004400007404783b */ /* 0x002e620000000200 */
[C---:B------:R-:W-:Y:S03]  /*2540*/  HMMA.16816.F32 R32, R60.reuse, R34, RZ ;  /* 0x000000223c20723c */ /* 0x040fe600000018ff */
[----:B------:R-:W1:Y:S03]  /*2550*/  LDSM.16.M88.4 R76, [R116+0x4800] ;  /* 0x00480000744c783b */ /* 0x000e660000000200 */
[C---:B---3--:R-:W-:Y:S01]  /*2560*/  HMMA.16816.F32 R28, R60.reuse, R24, RZ ;  /* 0x000000183c1c723c */ /* 0x048fe200000018ff */
[----:B------:R-:W3:Y:S04]  /*2570*/  LDSM.16.M88.4 R68, [R116+0x4c00] ;  /* 0x004c00007444783b */ /* 0x000ee80000000200 */
[----:B------:R-:W0:Y:S01]  /*2580*/  LDGDEPBAR ;  /* 0x00000000000079af */ /* 0x000e220000000000 */
[C---:B------:R-:W-:Y:S06]  /*2590*/  HMMA.16816.F32 R24, R60.reuse, R26, RZ ;  /* 0x0000001a3c18723c */ /* 0x040fec00000018ff */
[C---:B----4-:R-:W-:Y:S06]  /*25a0*/  HMMA.16816.F32 R20, R60.reuse, R16, RZ ;  /* 0x000000103c14723c */ /* 0x050fec00000018ff */
[C---:B------:R-:W-:Y:S06]  /*25b0*/  HMMA.16816.F32 R16, R60.reuse, R18, RZ ;  /* 0x000000123c10723c */ /* 0x040fec00000018ff */
[C---:B------:R-:W-:Y:S06]  /*25c0*/  HMMA.16816.F32 R64, R60.reuse, R56, RZ ;  /* 0x000000383c40723c */ /* 0x040fec00000018ff */
[----:B------:R-:W-:Y:S01]  /*25d0*/  HMMA.16816.F32 R60, R60, R58, RZ ;  /* 0x0000003a3c3c723c */ /* 0x000fe200000018ff */
[----:B------:R-:W-:Y:S05]  /*25e0*/  LDSM.16.M88.4 R56, [R115+0x1000] ;  /* 0x001000007338783b */ /* 0x000fea0000000200 */
        /* <DEDUP_REMOVED lines=11> */
[----:B------:R-:W-:Y:S04]  /*26a0*/  LDSM.16.M88.4 R12, [R116+0x5000] ;  /* 0x00500000740c783b */ /* 0x000fe80000000200 */
[----:B------:R-:W-:Y:S01]  /*26b0*/  LDSM.16.M88.4 R40, [R85+0x4c00] ;  /* 0x004c00005528783b */ /* 0x000fe20000000200 */
[C---:B--2---:R-:W-:Y:S06]  /*26c0*/  HMMA.16816.F32 R36, R72.reuse, R8, R36 ;  /* 0x000000084824723c */ /* 0x044fec0000001824 */
[C---:B------:R-:W-:Y:S01]  /*26d0*/  HMMA.16816.F32 R32, R72.reuse, R10, R32 ;  /* 0x0000000a4820723c */ /* 0x040fe20000001820 */
[----:B------:R-:W-:Y:S05]  /*26e0*/  LDSM.16.M88.4 R8, [R116+0x5400] ;  /* 0x005400007408783b */ /* 0x000fea0000000200 */
[C---:B-1----:R-:W-:Y:S06]  /*26f0*/  HMMA.16816.F32 R28, R72.reuse, R4, R28 ;  /* 0x00000004481c723c */ /* 0x042fec000000181c */
[C---:B------:R-:W-:Y:S01]  /*2700*/  HMMA.16816.F32 R24, R72.reuse, R6, R24 ;  /* 0x000000064818723c */ /* 0x040fe20000001818 */
[----:B------:R-:W1:Y:S05]  /*2710*/  LDSM.16.M88.4 R4, [R117+0x2000] ;  /* 0x002000007504783b */ /* 0x000e6a0000000200 */
[C---:B------:R-:W-:Y:S06]  /*2720*/  HMMA.16816.F32 R20, R72.reuse, R76, R20 ;  /* 0x0000004c4814723c */ /* 0x040fec0000001814 */
[C---:B------:R-:W-:Y:S06]  /*2730*/  HMMA.16816.F32 R16, R72.reuse, R78, R16 ;  /* 0x0000004e4810723c */ /* 0x040fec0000001810 */
[C---:B---3--:R-:W-:Y:S06]  /*2740*/  HMMA.16816.F32 R64, R72.reuse, R68, R64 ;  /* 0x000000444840723c */ /* 0x048fec0000001840 */
[----:B------:R-:W-:Y:S01]  /*2750*/  HMMA.16816.F32 R60, R72, R70, R60 ;  /* 0x00000046483c723c */ /* 0x000fe2000000183c */
[----:B------:R-:W-:Y:S05]  /*2760*/  LDSM.16.M88.4 R68, [R85+0x5000] ;  /* 0x005000005544783b */ /* 0x000fea0000000200 */
[C---:B----4-:R-:W-:Y:S06]  /*2770*/  HMMA.16816.F32 R36, R56.reuse, R52, R36 ;  /* 0x000000343824723c */ /* 0x050fec0000001824 */
[C---:B------:R-:W-:Y:S01]  /*2780*/  HMMA.16816.F32 R52, R56.reuse, R54, R32 ;  /* 0x000000363834723c */ /* 0x040fe20000001820 */
[----:B------:R-:W2:Y:S05]  /*2790*/  LDSM.16.M88.4 R32, [R116+0x5800] ;  /* 0x005800007420783b */ /* 0x000eaa0000000200 */
[C---:B------:R-:W-:Y:S01]  /*27a0*/  HMMA.16816.F32 R72, R56.reuse, R48, R28 ;  /* 0x000000303848723c */ /* 0x040fe2000000181c */
[----:B------:R-:W3:Y:S05]  /*27b0*/  LDSM.16.M88.4 R28, [R115+0x2000] ;  /* 0x00200000731c783b */ /* 0x000eea0000000200 */
[C---:B------:R-:W-:Y:S06]  /*27c0*/  HMMA.16816.F32 R20, R56.reuse, R44, R20 ;  /* 0x0000002c3814723c */ /* 0x040fec0000001814 */
[----:B------:R-:W-:Y:S01]  /*27d0*/  HMMA.16816.F32 R24, R56, R50, R24 ;  /* 0x000000323818723c */ /* 0x000fe20000001818 */
[----:B------:R-:W-:-:S05]  /*27e0*/  SHF.R.S32.HI R45, RZ, 0x1f, R96 ;  /* 0x0000001fff2d7819 */ /* 0x000fca0000011460 */
[C---:B-1----:R-:W-:Y:S06]  /*27f0*/  HMMA.16816.F32 R36, R4.reuse, R12, R36 ;  /* 0x0000000c0424723c */ /* 0x042fec0000001824 */
[C---:B------:R-:W-:Y:S06]  /*2800*/  HMMA.16816.F32 R72, R4.reuse, R8, R72 ;  /* 0x000000080448723c */ /* 0x040fec0000001848 */
[C---:B------:R-:W-:Y:S01]  /*2810*/  HMMA.16816.F32 R52, R4.reuse, R14, R52 ;  /* 0x0000000e0434723c */ /* 0x040fe20000001834 */
[----:B------:R-:W-:Y:S01]  /*2820*/  LOP3.LUT R8, R101, 0xffffffe0, RZ, 0xc0, !PT ;  /* 0xffffffe065087812 */ /* 0x000fe200078ec0ff */
[----:B------:R-:W1:Y:S04]  /*2830*/  LDSM.16.M88.4 R12, [R85+0x5400] ;  /* 0x00540000550c783b */ /* 0x000e680000000200 */
[----:B------:R-:W-:Y:S01]  /*2840*/  IMAD.IADD R129, R97, 0x1, -R8 ;  /* 0x0000000161817824 */ /* 0x000fe200078e0a08 */
[----:B--2---:R-:W-:Y:S04]  /*2850*/  HMMA.16816.F32 R20, R4, R32, R20 ;  /* 0x000000200414723c */ /* 0x004fe80000001814 */
[----:B------:R-:W-:-:S02]  /*2860*/  SHF.R.S32.HI R8, RZ, 0x1f, R129 ;  /* 0x0000001fff087819 */ /* 0x000fc40000011481 */
[----:B------:R-:W-:Y:S01]  /*2870*/  HMMA.16816.F32 R16, R56, R46, R16 ;  /* 0x0000002e3810723c */ /* 0x000fe20000001810 */
[----:B------:R-:W-:Y:S01]  /*2880*/  IMAD R32, R96, 0x10, R99 ;  /* 0x0000001060207824 */ /* 0x000fe200078e0263 */
[----:B------:R-:W-:Y:S01]  /*2890*/  LEA.HI R129, R8, R129, RZ, 0x2 ;  /* 0x0000008108817211 */ /* 0x000fe200078f10ff */
[----:B------:R-:W-:-:S03]  /*28a0*/  IMAD.SHL.U32 R33, R97, 0x2, RZ ;  /* 0x0000000261217824 */ /* 0x000fc600078e00ff */
[----:B------:R-:W-:Y:S01]  /*28b0*/  HMMA.16816.F32 R24, R4, R10, R24 ;  /* 0x0000000a0418723c */ /* 0x000fe20000001818 */
[----:B------:R-:W2:Y:S01]  /*28c0*/  LDSM.16.M88.4 R8, [R116+0x5c00] ;  /* 0x005c00007408783b */ /* 0x000ea20000000200 */
[----:B------:R-:W-:Y:S01]  /*28d0*/  SHF.R.S32.HI R129, RZ, 0x2, R129 ;  /* 0x00000002ff817819 */ /* 0x000fe20000011481 */
[----:B------:R-:W-:Y:S01]  /*28e0*/  IMAD R46, R94, 0x20, R87 ;  /* 0x000000205e2e7824 */ /* 0x000fe200078e0257 */
[----:B------:R-:W-:Y:S02]  /*28f0*/  LOP3.LUT R33, R33, 0x6, RZ, 0xc0, !PT ;  /* 0x0000000621217812 */ /* 0x000fe400078ec0ff */
[----:B------:R-:W-:Y:S01]  /*2900*/  IADD3 R32, R32, 0x1, R129 ;  /* 0x0000000120207810 */ /* 0x000fe20007ffe081 */
[----:B------:R-:W-:Y:S02]  /*2910*/  HMMA.16816.F32 R64, R56, R40, R64 ;  /* 0x000000283840723c */ /* 0x000fe40000001840 */
[----:B------:R-:W-:Y:S01]  /*2920*/  IMAD.IADD R44, R0, 0x1, R33 ;  /* 0x00000001002c7824 */ /* 0x000fe200078e0221 */
[----:B------:R-:W-:-:S02]  /*2930*/  IADD3 R47, R95, R32, -R102 ;  /* 0x000000205f2f7210 */ /* 0x000fc40007ffe866 */
[----:B------:R-:W-:Y:S01]  /*2940*/  LEA.HI R32, R45, R96, RZ, 0x2 ;  /* 0x000000602d207211 */ /* 0x000fe200078f10ff */
[----:B------:R-:W-:Y:S01]  /*2950*/  HMMA.16816.F32 R60, R56, R42, R60 ;  /* 0x0000002a383c723c */ /* 0x000fe2000000183c */
[----:B------:R-:W4:Y:S01]  /*2960*/  LDSM.16.M88.4 R40, [R85+0x5800] ;  /* 0x005800005528783b */ /* 0x000f220000000200 */
[----:B------:R-:W-:Y:S01]  /*2970*/  IMAD.IADD R98, R47, 0x1, R98 ;  /* 0x000000012f627824 */ /* 0x000fe200078e0262 */
[----:B------:R-:W-:Y:S01]  /*2980*/  LOP3.LUT R33, R32, 0xfffffffc, RZ, 0xc0, !PT ;  /* 0xfffffffc20217812 */ /* 0x000fe200078ec0ff */
[----:B------:R-:W-:Y:S02]  /*2990*/  VIADD R32, R44, 0x1 ;  /* 0x000000012c207836 */ /* 0x000fe40000000000 */
[C---:B---3--:R-:W-:Y:S01]  /*29a0*/  HMMA.16816.F32 R52, R28.reuse, R70, R52 ;  /* 0x000000461c34723c */ /* 0x048fe20000001834 */
[----:B------:R-:W-:Y:S01]  /*29b0*/  VIMNMX R99, R98, R95, PT ;  /* 0x0000005f62637248 */ /* 0x000fe20003fe0100 */
[----:B------:R-:W-:Y:S01]  /*29c0*/  IMAD.IADD R128, R96, 0x1, -R33 ;  /* 0x0000000160807824 */ /* 0x000fe200078e0a21 */
[----:B------:R-:W-:Y:S01]  /*29d0*/  VIADDMNMX R98, R98, 0x8, R95, PT ;  /* 0x0000000862627846 */ /* 0x000fe2000380015f */
[----:B------:R-:W-:Y:S01]  /*29e0*/  VIADD R45, R44, 0x8 ;  /* 0x000000082c2d7836 */ /* 0x000fe20000000000 */
[C---:B------:R-:W-:Y:S01]  /*29f0*/  ISETP.GE.AND P4, PT, R32.reuse, R99, PT ;  /* 0x000000632000720c */ /* 0x040fe20003f86270 */
[----:B------:R-:W-:Y:S01]  /*2a00*/  HMMA.16816.F32 R36, R28, R68, R36 ;  /* 0x000000441c24723c */ /* 0x000fe20000001824 */
[----:B------:R-:W-:-:S02]  /*2a10*/  ISETP.GE.AND P3, PT, R32, R98, PT ;  /* 0x000000622000720c */ /* 0x000fc40003f66270 */
[C---:B------:R-:W-:Y:S02]  /*2a20*/  ISETP.GE.AND P1, PT, R45.reuse, R99, PT ;  /* 0x000000632d00720c */ /* 0x040fe40003f26270 */
[----:B------:R-:W-:Y:S01]  /*2a30*/  ISETP.GE.AND P0, PT, R45, R98, PT ;  /* 0x000000622d00720c */ /* 0x000fe20003f06270 */
[----:B------:R-:W-:Y:S01]  /*2a40*/  HMMA.16816.F32 R16, R4, R34, R16 ;  /* 0x000000220410723c */ /* 0x000fe20000001810 */
[----:B------:R-:W3:Y:S01]  /*2a50*/  LDSM.16.M88.4 R32, [R85+0x5c00] ;  /* 0x005c00005520783b */ /* 0x000ee20000000200 */
[----:B------:R-:W-:Y:S01]  /*2a60*/  VIADD R45, R44, 0x10 ;  /* 0x000000102c2d7836 */ /* 0x000fe20000000000 */
[----:B------:R-:W-:-:S04]  /*2a70*/  DEPBAR.LE SB0, 0x0 ;  /* 0x000080000000791a */ /* 0x000fc80000000000 */
[C---:B-1----:R-:W-:Y:S05]  /*2a80*/  HMMA.16816.F32 R72, R28.reuse, R12, R72 ;  /* 0x0000000c1c48723c */ /* 0x042fea0000001848 */
[----:B------:R-:W-:Y:S01]  /*2a90*/  FSEL R54, R54, -INF , !P0 ;  /* 0xff80000036367808 */ /* 0x000fe20004000000 */
[----:B------:R-:W-:Y:S01]  /*2aa0*/  HMMA.16816.F32 R24, R28, R14, R24 ;  /* 0x0000000e1c18723c */ /* 0x000fe20000001818 */
[----:B------:R-:W-:Y:S01]  /*2ab0*/  VIADD R12, R44, 0x9 ;  /* 0x000000092c0c7836 */ /* 0x000fe20000000000 */
[----:B------:R-:W-:Y:S02]  /*2ac0*/  FSEL R13, R52, -INF , !P1 ;  /* 0xff800000340d7808 */ /* 0x000fe40004800000 */
[----:B------:R-:W-:-:S02]  /*2ad0*/  ISETP.GE.AND P1, PT, R45, R98, PT ;  /* 0x000000622d00720c */ /* 0x000fc40003f26270 */
[CC--:B------:R-:W-:Y:S01]  /*2ae0*/  ISETP.GE.AND P5, PT, R12.reuse, R99.reuse, PT ;  /* 0x000000630c00720c */ /* 0x0c0fe20003fa6270 */
[C---:B--2---:R-:W-:Y:S01]  /*2af0*/  HMMA.16816.F32 R64, R4.reuse, R8, R64 ;  /* 0x000000080440723c */ /* 0x044fe20000001840 */
[-C--:B------:R-:W-:Y:S01]  /*2b00*/  ISETP.GE.AND P2, PT, R12, R98.reuse, PT ;  /* 0x000000620c00720c */ /* 0x080fe20003f46270 */
[C---:B------:R-:W-:Y:S01]  /*2b10*/  VIADD R12, R44.reuse, 0x11 ;  /* 0x000000112c0c7836 */ /* 0x040fe20000000000 */
[----:B------:R-:W-:Y:S01]  /*2b20*/  FSEL R53, R53, -INF , !P5 ;  /* 0xff80000035357808 */ /* 0x000fe20006800000 */
[----:B------:R-:W-:Y:S01]  /*2b30*/  VIADD R14, R44, 0x19 ;  /* 0x000000192c0e7836 */ /* 0x000fe20000000000 */
[----:B------:R-:W-:Y:S01]  /*2b40*/  FSEL R37, R37, -INF , !P4 ;  /* 0xff80000025257808 */ /* 0x000fe20006000000 */
[----:B------:R-:W-:Y:S01]  /*2b50*/  HMMA.16816.F32 R60, R4, R10, R60 ;  /* 0x0000000a043c723c */ /* 0x000fe2000000183c */
[-C--:B------:R-:W-:Y:S01]  /*2b60*/  ISETP.GE.AND P0, PT, R12, R99.reuse, PT ;  /* 0x000000630c00720c */ /* 0x080fe20003f06270 */
[----:B------:R-:W-:Y:S01]  /*2b70*/  VIADD R15, R44, 0x38 ;  /* 0x000000382c0f7836 */ /* 0x000fe20000000000 */
[-C--:B------:R-:W-:Y:S01]  /*2b80*/  ISETP.GE.AND P5, PT, R12, R98.reuse, PT ;  /* 0x000000620c00720c */ /* 0x080fe20003fa6270 */
[----:B------:R-:W-:Y:S01]  /*2b90*/  VIADD R12, R44, 0x18 ;  /* 0x000000182c0c7836 */ /* 0x000fe20000000000 */
[-C--:B------:R-:W-:Y:S01]  /*2ba0*/  ISETP.GE.AND P4, PT, R45, R99.reuse, PT ;  /* 0x000000632d00720c */ /* 0x080fe20003f86270 */
[C---:B----4-:R-:W-:Y:S01]  /*2bb0*/  HMMA.16816.F32 R20, R28.reuse, R40, R20 ;  /* 0x000000281c14723c */ /* 0x050fe20000001814 */
[----:B------:R-:W-:Y:S01]  /*2bc0*/  FSEL R74, R74, -INF , !P1 ;  /* 0xff8000004a4a7808 */ /* 0x000fe20004800000 */
[----:B------:R-:W-:Y:S01]  /*2bd0*/  VIADD R6, R44, 0x21 ;  /* 0x000000212c067836 */ /* 0x000fe20000000000 */
[----:B------:R-:W-:Y:S01]  /*2be0*/  FSEL R9, R72, -INF , !P4 ;  /* 0xff80000048097808 */ /* 0x000fe20006000000 */
[----:B------:R-:W-:Y:S01]  /*2bf0*/  VIADD R4, R44, 0x20 ;  /* 0x000000202c047836 */ /* 0x000fe20000000000 */
[----:B------:R-:W-:Y:S01]  /*2c00*/  ISETP.GE.AND P4, PT, R12, R98, PT ;  /* 0x000000620c00720c */ /* 0x000fe20003f86270 */
[----:B------:R-:W-:Y:S01]  /*2c10*/  HMMA.16816.F32 R16, R28, R42, R16 ;  /* 0x0000002a1c10723c */ /* 0x000fe20000001810 */
[----:B------:R-:W-:Y:S01]  /*2c20*/  BAR.SYNC.DEFER_BLOCKING 0x0 ;  /* 0x0000000000007b1d */ /* 0x000fe20000010000 */
[----:B------:R-:W-:Y:S01]  /*2c30*/  ISETP.GE.AND P1, PT, R14, R99, PT ;  /* 0x000000630e00720c */ /* 0x000fe20003f26270 */
[----:B------:R-:W-:Y:S01]  /*2c40*/  VIADD R11, R44, 0x29 ;  /* 0x000000292c0b7836 */ /* 0x000fe20000000000 */
[----:B------:R-:W-:-:S02]  /*2c50*/  FSEL R73, R73, -INF , !P0 ;  /* 0xff80000049497808 */ /* 0x000fc40004000000 */
[----:B------:R-:W-:Y:S01]  /*2c60*/  FSEL R8, R55, -INF , !P2 ;  /* 0xff80000037087808 */ /* 0x000fe20005000000 */
[C---:B---3--:R-:W-:Y:S01]  /*2c70*/  HMMA.16816.F32 R64, R28.reuse, R32, R64 ;  /* 0x000000201c40723c */ /* 0x048fe20000001840 */
[----:B------:R-:W-:Y:S02]  /*2c80*/  ISETP.GE.AND P0, PT, R14, R98, PT ;  /* 0x000000620e00720c */ /* 0x000fe40003f06270 */
[-C--:B------:R-:W-:Y:S02]  /*2c90*/  ISETP.GE.AND P2, PT, R12, R99.reuse, PT ;  /* 0x000000630c00720c */ /* 0x080fe40003f46270 */
[----:B------:R-:W-:Y:S01]  /*2ca0*/  FSEL R12, R26, -INF , !P4 ;  /* 0xff8000001a0c7808 */ /* 0x000fe20006000000 */
[----:B------:R-:W-:Y:S01]  /*2cb0*/  HMMA.16816.F32 R60, R28, R34, R60 ;  /* 0x000000221c3c723c */ /* 0x000fe2000000183c */
[----:B------:R-:W-:Y:S02]  /*2cc0*/  FSEL R5, R25, -INF , !P1 ;  /* 0xff80000019057808 */ /* 0x000fe40004800000 */
[----:B------:R-:W-:-:S02]  /*2cd0*/  ISETP.GE.AND P4, PT, R6, R99, PT ;  /* 0x000000630600720c */ /* 0x000fc40003f86270 */
[----:B------:R-:W-:Y:S02]  /*2ce0*/  ISETP.GE.AND P1, PT, R6, R98, PT ;  /* 0x000000620600720c */ /* 0x000fe40003f26270 */
[----:B------:R-:W-:Y:S02]  /*2cf0*/  FSEL R6, R27, -INF , !P0 ;  /* 0xff8000001b067808 */ /* 0x000fe40004000000 */
[----:B------:R-:W-:Y:S02]  /*2d00*/  ISETP.GT.AND P0, PT, R120, R119, PT ;  /* 0x000000777800720c */ /* 0x000fe40003f04270 */
[----:B------:R-:W-:Y:S02]  /*2d10*/  FSEL R10, R75, -INF , !P5 ;  /* 0xff8000004b0a7808 */ /* 0x000fe40006800000 */
[----:B------:R-:W-:Y:S02]  /*2d20*/  FSEL R7, R24, -INF , !P2 ;  /* 0xff80000018077808 */ /* 0x000fe40005000000 */
[----:B------:R-:W-:-:S02]  /*2d30*/  ISETP.GE.AND P5, PT, R4, R99, PT ;  /* 0x000000630400720c */ /* 0x000fc40003fa6270 */
        /* <DEDUP_REMOVED lines=19> */
[----:B------:R-:W-:Y:S02]  /*2e70*/  FSEL R110, R18, -INF , !P5 ;  /* 0xff800000126e7808 */ /* 0x000fe40006800000 */
[----:B------:R-:W-:Y:S02]  /*2e80*/  FSEL R34, R17, -INF , !P2 ;  /* 0xff80000011227808 */ /* 0x000fe40005000000 */
[C---:B------:R-:W-:Y:S02]  /*2e90*/  ISETP.GE.AND P1, PT, R44.reuse, R99, PT ;  /* 0x000000632c00720c */ /* 0x040fe40003f26270 */
[CC--:B------:R-:W-:Y:S01]  /*2ea0*/  ISETP.GE.AND P3, PT, R44.reuse, R98.reuse, PT ;  /* 0x000000622c00720c */ /* 0x0c0fe20003f66270 */
[----:B------:R-:W-:Y:S01]  /*2eb0*/  VIADD R44, R44, 0x39 ;  /* 0x000000392c2c7836 */ /* 0x000fe20000000000 */
        /* <DEDUP_REMOVED lines=8> */
[----:B------:R-:W-:Y:S02]  /*2f40*/  FSEL R26, R67, -INF , !P2 ;  /* 0xff800000431a7808 */ /* 0x000fe40005000000 */
[CC--:B------:R-:W-:Y:S02]  /*2f50*/  ISETP.GE.AND P4, PT, R15.reuse, R99.reuse, PT ;  /* 0x000000630f00720c */ /* 0x0c0fe40003f86270 */
[----:B------:R-:W-:Y:S02]  /*2f60*/  ISETP.GE.AND P1, PT, R15, R98, PT ;  /* 0x000000620f00720c */ /* 0x000fe40003f26270 */
[----:B-1----:R-:W-:Y:S02]  /*2f70*/  @!P0 LEA R138, P2, R82, R96, 0x1 ;  /* 0x00000060528a8211 */ /* 0x002fe400078408ff */
[C---:B------:R-:W-:Y:S02]  /*2f80*/  ISETP.GE.AND P5, PT, R44.reuse, R99, PT ;  /* 0x000000632c00720c */ /* 0x040fe40003fa6270 */
[----:B------:R-:W-:-:S02]  /*2f90*/  ISETP.GE.AND P3, PT, R44, R98, PT ;  /* 0x000000622c00720c */ /* 0x000fc40003f66270 */
[----:B------:R-:W-:Y:S02]  /*2fa0*/  @!P0 LEA.HI.X R139, R82, R97, R100, 0x1, P2 ;  /* 0x00000061528b8211 */ /* 0x000fe400010f0c64 */
        /* <DEDUP_REMOVED lines=65> */
.L_x_5582:
[----:B------:R-:W-:-:S04]  /*33c0*/  LEA R101, -R90, RZ, 0x6 ;  /* 0x000000ff5a657211 */ /* 0x000fc800078e31ff */
[----:B------:R-:W-:-:S07]  /*33d0*/  SHF.R.S32.HI R15, RZ, 0x1f, R101 ;  /* 0x0000001fff0f7819 */ /* 0x000fce0000011465 */
.L_x_5583:
        /* <DEDUP_REMOVED lines=19> */
.L_x_5581:
        /* <DEDUP_REMOVED lines=76> */
[----:B------:R-:W3:Y:S01]  /*39d0*/  LDSM.16.MT88.4 R12, [R114+0x7400] ;  /* 0x00740000720c783b */ /* 0x000ee20000004200 */
        /* <DEDUP_REMOVED lines=11> */
[----:B------:R-:W-:Y:S01]  /*3a90*/  FADD.FTZ R135, R135, R102 ;  /* 0x0000006687877221 */ /* 0x000fe20000010000 */
[--C-:B------:R-:W-:Y:S01]  /*3aa0*/  FFMA.FTZ R105, R105, UR5, -R132.reuse ;  /* 0x0000000569697c23 */ /* 0x100fe20008010884 */
[----:B------:R-:W-:-:S04]  /*3ab0*/  FFMA.FTZ R109, R109, UR5, -R132 ;  /* 0x000000056d6d7c23 */ /* 0x000fc80008010884 */
[----:B------:R-:W-:Y:S08]  /*3ac0*/  MUFU.EX2 R35, R35 ;  /* 0x0000002300237308 */ /* 0x000ff00000000800 */
[----:B------:R-:W1:Y:S01]  /*3ad0*/  MUFU.EX2 R134, R134 ;  /* 0x0000008600867308 */ /* 0x000e620000000800 */
[----:B----4-:R-:W-:-:S07]  /*3ae0*/  F2FP.F16.F32.PACK_AB R82, R111, R112 ;  /* 0x000000706f52723e */ /* 0x010fce00000000ff */
[----:B------:R-:W-:Y:S08]  /*3af0*/  MUFU.EX2 R133, R133 ;  /* 0x0000008500857308 */ /* 0x000ff00000000800 */
[----:B------:R-:W4:Y:S01]  /*3b00*/  MUFU.EX2 R32, R32 ;  /* 0x0000002000207308 */ /* 0x000f220000000800 */
[----:B-1----:R-:W-:Y:S01]  /*3b10*/  F2FP.F16.F32.PACK_AB R81, R134, R35 ;  /* 0x000000238651723e */ /* 0x002fe200000000ff */
[----:B------:R-:W-:Y:S01]  /*3b20*/  FADD.FTZ R134, R35, R134 ;  /* 0x0000008623867221 */ /* 0x000fe20000010000 */
[----:B------:R-:W-:-:S05]  /*3b30*/  FFMA.FTZ R35, R106, UR5, -R29 ;  /* 0x000000056a237c23 */ /* 0x000fca000801081d */
[----:B------:R-:W-:Y:S08]  /*3b40*/  MUFU.EX2 R31, R31 ;  /* 0x0000001f001f7308 */ /* 0x000ff00000000800 */
[----:B------:R-:W1:Y:S01]  /*3b50*/  MUFU.EX2 R22, R22 ;  /* 0x0000001600167308 */ /* 0x000e620000000800 */
[----:B----4-:R-:W-:Y:S01]  /*3b60*/  F2FP.F16.F32.PACK_AB R83, R32, R133 ;  /* 0x000000852053723e */ /* 0x010fe200000000ff */
[----:B------:R-:W-:-:S04]  /*3b70*/  FADD.FTZ R133, R133, R134 ;  /* 0x0000008685857221 */ /* 0x000fc80000010000 */
[----:B------:R-:W-:Y:S02]  /*3b80*/  FADD.FTZ R133, R32, R133 ;  /* 0x0000008520857221 */ /* 0x000fe40000010000 */
[C---:B------:R-:W-:Y:S01]  /*3b90*/  HMMA.16816.F32 R36, R80.reuse, R40, RZ ;  /* 0x000000285024723c */ /* 0x040fe200000018ff */
[----:B------:R-:W-:Y:S05]  /*3ba0*/  MUFU.EX2 R21, R21 ;  /* 0x0000001500157308 */ /* 0x000fea0000000800 */
[----:B------:R-:W-:Y:S03]  /*3bb0*/  HMMA.16816.F32 R40, R80, R42, RZ ;  /* 0x0000002a5028723c */ /* 0x000fe600000018ff */
[----:B------:R-:W4:Y:S01]  /*3bc0*/  MUFU.EX2 R20, R20 ;  /* 0x0000001400147308 */ /* 0x000f220000000800 */
[----:B-1----:R-:W-:-:S02]  /*3bd0*/  F2FP.F16.F32.PACK_AB R4, R22, R31 ;  /* 0x0000001f1604723e */ /* 0x002fc400000000ff */
[C---:B------:R-:W-:Y:S05]  /*3be0*/  HMMA.16816.F32 R60, R80.reuse, R64, RZ ;  /* 0x00000040503c723c */ /* 0x040fea00000018ff */
[----:B------:R-:W-:Y:S01]  /*3bf0*/  MUFU.EX2 R30, R30 ;  /* 0x0000001e001e7308 */ /* 0x000fe20000000800 */
[C---:B------:R-:W-:Y:S06]  /*3c00*/  HMMA.16816.F32 R64, R80.reuse, R66, RZ ;  /* 0x000000425040723c */ /* 0x040fec00000018ff */
[----:B--2---:R-:W-:Y:S01]  /*3c10*/  HMMA.16816.F32 R68, R80, R72, RZ ;  /* 0x000000485044723c */ /* 0x004fe200000018ff */
[----:B------:R-:W1:Y:S01]  /*3c20*/  MUFU.EX2 R23, R23 ;  /* 0x0000001700177308 */ /* 0x000e620000000800 */
[----:B----4-:R-:W-:-:S04]  /*3c30*/  F2FP.F16.F32.PACK_AB R6, R20, R21 ;  /* 0x000000151406723e */ /* 0x010fc800000000ff */
[C---:B------:R-:W-:Y:S03]  /*3c40*/  HMMA.16816.F32 R72, R80.reuse, R74, RZ ;  /* 0x0000004a5048723c */ /* 0x040fe600000018ff */
        /* <DEDUP_REMOVED lines=19> */
[C---:B------:R-:W-:Y:S06]  /*3d80*/  HMMA.16816.F32 R44, R4.reuse, R16, R44 ;  /* 0x00000010042c723c */ /* 0x040fec000000182c */
[C---:B------:R-:W-:Y:S01]  /*3d90*/  HMMA.16816.F32 R48, R4.reuse, R18, R48 ;  /* 0x000000120430723c */ /* 0x040fe20000001830 */
[----:B------:R-:W-:Y:S01]  /*3da0*/  MUFU.EX2 R35, R35 ;  /* 0x0000002300237308 */ /* 0x000fe20000000800 */
[----:B------:R-:W-:Y:S04]  /*3db0*/  LDSM.16.MT88.4 R16, [R114+0x6c00] ;  /* 0x006c00007210783b */ /* 0x000fe80000004200 */
[C---:B---3--:R-:W-:Y:S03]  /*3dc0*/  HMMA.16816.F32 R52, R4.reuse, R12, R52 ;  /* 0x0000000c0434723c */ /* 0x048fe60000001834 */
        /* <DEDUP_REMOVED lines=157> */
.L_x_5585:
[----:B------:R-:W-:-:S04]  /*47a0*/  LEA R4, -R88, RZ, 0x6 ;  /* 0x000000ff58047211 */ /* 0x000fc800078e31ff */
[----:B------:R-:W-:-:S07]  /*47b0*/  SHF.R.S32.HI R5, RZ, 0x1f, R4 ;  /* 0x0000001fff057819 */ /* 0x000fce0000011404 */
.L_x_5586:
[----:B------:R-:W-:Y:S02]  /*47c0*/  LEA R7, P2, R88, R4, 0x5 ;  /* 0x0000000458077211 */ /* 0x000fe400078428ff */
[----:B------:R-:W-:Y:S02]  /*47d0*/  LEA R3, P0, R92, UR8, 0x1 ;  /* 0x000000085c037c11 */ /* 0x000fe4000f8008ff */
[-C--:B------:R-:W-:Y:S02]  /*47e0*/  IADD3 R6, P3, R4, R92.reuse, RZ ;  /* 0x0000005c04067210 */ /* 0x080fe40007f7e0ff */
[----:B------:R-:W-:Y:S02]  /*47f0*/  IADD3 R7, P1, R7, R92, RZ ;  /* 0x0000005c07077210 */ /* 0x000fe40007f3e0ff */
[----:B------:R-:W-:Y:S02]  /*4800*/  LEA.HI.X R9, R88, R5, R89, 0x5, P2 ;  /* 0x0000000558097211 */ /* 0x000fe400010f2c59 */
[----:B------:R-:W-:-:S02]  /*4810*/  LEA.HI.X R92, R92, UR9, R84, 0x1, P0 ;  /* 0x000000095c5c7c11 */ /* 0x000fc400080f0c54 */
[----:B------:R-:W-:Y:S01]  /*4820*/  LEA R130, P0, R4, R3, 0x1 ;  /* 0x0000000304827211 */ /* 0x000fe200078008ff */
[--C-:B------:R-:W-:Y:S01]  /*4830*/  IMAD.X R3, R5, 0x1, R84.reuse, P3 ;  /* 0x0000000105037824 */ /* 0x100fe200018e0654 */
[----:B------:R-:W-:Y:S01]  /*4840*/  LEA R10, P3, R6, UR8, 0x1 ;  /* 0x00000008060a7c11 */ /* 0x000fe2000f8608ff */
[----:B------:R-:W-:Y:S01]  /*4850*/  IMAD.X R84, R9, 0x1, R84, P1 ;  /* 0x0000000109547824 */ /* 0x000fe200008e0654 */
[----:B------:R-:W-:Y:S02]  /*4860*/  LEA.HI.X R131, R4, R92, R5, 0x1, P0 ;  /* 0x0000005c04837211 */ /* 0x000fe400000f0c05 */
[----:B------:R-:W-:Y:S02]  /*4870*/  LEA R12, P1, R88, R130, 0x6 ;  /* 0x00000082580c7211 */ /* 0x000fe400078230ff */
[----:B------:R-:W-:Y:S01]  /*4880*/  LEA R14, P0, R7, UR8, 0x1 ;  /* 0x00000008070e7c11 */ /* 0x000fe2000f8008ff */
[----:B------:R-:W-:Y:S01]  /*4890*/  @!PT LDS RZ, [RZ] ;  /* 0x00000000fffff984 */ /* 0x000fe20000000800 */
[----:B------:R-:W-:Y:S01]  /*48a0*/  @!PT LDS RZ, [RZ] ;  /* 0x00000000fffff984 */ /* 0x000fe20000000800 */
[----:B------:R-:W-:Y:S01]  /*48b0*/  @!PT LDS RZ, [RZ] ;  /* 0x00000000fffff984 */ /* 0x000fe20000000800 */
[----:B------:R-:W-:Y:S01]  /*48c0*/  LDGSTS.E.BYPASS.LTC128B.128 [R121+0x6000], desc[UR10][R130.64] ;  /* 0x0600000082797fae */ /* 0x000fe2000b901d4a */
[----:B------:R-:W-:Y:S01]  /*48d0*/  LEA.HI.X R11, R6, UR9, R3, 0x1, P3 ;  /* 0x00000009060b7c11 */ /* 0x000fe200098f0c03 */
[----:B------:R-:W-:Y:S01]  /*48e0*/  IMAD.MOV.U32 R3, RZ, RZ, 0x20 ;  /* 0x00000020ff037424 */ /* 0x000fe200078e00ff */
[----:B------:R-:W-:-:S02]  /*48f0*/  LEA.HI.X R13, R88, R131, R89, 0x6, P1 ;  /* 0x00000083580d7211 */ /* 0x000fc400008f3459 */
[----:B------:R-:W-:Y:S01]  /*4900*/  LEA.HI.X R15, R7, UR9, R84, 0x1, P0 ;  /* 0x00000009070f7c11 */ /* 0x000fe200080f0c54 */
[----:B------:R-:W-:Y:S01]  /*4910*/  LDGSTS.E.BYPASS.LTC128B.128 [R121+0x7000], desc[UR10][R10.64+0x40] ;  /* 0x070000400a797fae */ /* 0x000fe2000b901d4a */
[----:B------:R-:W-:-:S03]  /*4920*/  LOP3.LUT P0, RZ, R124, 0x2, RZ, 0xc0, !PT ;  /* 0x000000027cff7812 */ /* 0x000fc6000780c0ff */
[----:B------:R1:W-:Y:S01]  /*4930*/  LDGSTS.E.BYPASS.LTC128B.128 [R121+0x8000], desc[UR10][R10.64+0x80] ;  /* 0x080000800a797fae */ /* 0x0003e2000b901d4a */
[----:B------:R-:W-:-:S03]  /*4940*/  SEL R3, R3, 0xffffffe0, !P0 ;  /* 0xffffffe003037807 */ /* 0x000fc60004000000 */
[----:B------:R-:W-:Y:S02]  /*4950*/  LDGSTS.E.BYPASS.LTC128B.128 [R121+0x6800], desc[UR10][R12.64] ;  /* 0x068000000c797fae */ /* 0x000fe4000b901d4a */
[----:B------:R-:W-:Y:S02]  /*4960*/  IMAD.IADD R3, R116, 0x1, R3 ;  /* 0x0000000174037824 */ /* 0x000fe400078e0203 */
[----:B------:R-:W-:Y:S04]  /*4970*/  LDGSTS.E.BYPASS.LTC128B.128 [R121+0x7800], desc[UR10][R14.64+0x40] ;  /* 0x078000400e797fae */ /* 0x000fe8000b901d4a */
[----:B------:R2:W-:Y:S04]  /*4980*/  LDGSTS.E.BYPASS.LTC128B.128 [R121+0x8800], desc[UR10][R14.64+0x80] ;  /* 0x088000800e797fae */ /* 0x0005e8000b901d4a */
[----:B------:R-:W-:Y:S04]  /*4990*/  LDSM.16.M88.4 R4, [R117] ;  /* 0x000000007504783b */ /* 0x000fe80000000200 */
[----:B------:R-:W3:Y:S04]  /*49a0*/  LDSM.16.M88.4 R28, [R116+0x3000] ;  /* 0x00300000741c783b */ /* 0x000ee80000000200 */
[----:B------:R-:W4:Y:S04]  /*49b0*/  LDSM.16.M88.4 R20, [R116+0x3400] ;  /* 0x003400007414783b */ /* 0x000f280000000200 */
[----:B------:R-:W-:Y:S04]  /*49c0*/  LDSM.16.M88.4 R84, [R115] ;  /* 0x000000007354783b */ /* 0x000fe80000000200 */
[----:B-1----:R-:W1:Y:S04]  /*49d0*/  LDSM.16.M88.4 R8, [R3+0x3000] ;  /* 0x003000000308783b */ /* 0x002e680000000200 */
[----:B------:R-:W5:Y:S04]  /*49e0*/  LDSM.16.M88.4 R16, [R3+0x3400] ;  /* 0x003400000310783b */ /* 0x000f680000000200 */
[----:B--2---:R-:W2:Y:S04]  /*49f0*/  LDSM.16.M88.4 R12, [R116+0x3800] ;  /* 0x00380000740c783b */ /* 0x004ea80000000200 */
[----:B------:R-:W-:Y:S04]  /*4a00*/  LDSM.16.M88.4 R92, [R116+0x3c00] ;  /* 0x003c0000745c783b */ /* 0x000fe80000000200 */
        /* <DEDUP_REMOVED lines=10> */
[C---:B--2---:R-:W-:Y:S06]  /*4ab0*/  HMMA.16816.F32 R16, R4.reuse, R12, RZ ;  /* 0x0000000c0410723c */ /* 0x044fec00000018ff */
[----:B------:R-:W-:-:S15]  /*4ac0*/  HMMA.16816.F32 R12, R4, R14, RZ ;  /* 0x0000000e040c723c */ /* 0x000fde00000018ff */
[----:B------:R-:W-:-:S03]  /*4ad0*/  NOP ;  /* 0x0000000000007918 */ /* 0x000fc60000000000 */
[C---:B-1----:R-:W-:Y:S06]  /*4ae0*/  HMMA.16816.F32 R16, R84.reuse, R8, R16 ;  /* 0x000000085410723c */ /* 0x042fec0000001810 */
[----:B------:R-:W-:Y:S06]  /*4af0*/  HMMA.16816.F32 R12, R84, R10, R12 ;  /* 0x0000000a540c723c */ /* 0x000fec000000180c */
[C---:B------:R-:W-:Y:S06]  /*4b00*/  HMMA.16816.F32 R8, R4.reuse, R92, RZ ;  /* 0x0000005c0408723c */ /* 0x040fec00000018ff */
        /* <DEDUP_REMOVED lines=56> */
[C---:B-1----:R-:W-:Y:S01]  /*4e90*/  HMMA.16816.F32 R8, R92.reuse, R84, R8 ;  /* 0x000000545c08723c */ /* 0x042fe20000001808 */
[----:B------:R-:W1:Y:S05]  /*4ea0*/  S2R R85, SR_TID.X ;  /* 0x0000000000557919 */ /* 0x000e6a0000002100 */
[----:B------:R-:W-:Y:S01]  /*4eb0*/  HMMA.16816.F32 R4, R92, R86, R4 ;  /* 0x000000565c04723c */ /* 0x000fe20000001804 */
[----:B-1----:R-:W-:-:S05]  /*4ec0*/  IMAD.SHL.U32 R85, R85, 0x2, RZ ;  /* 0x0000000255557824 */ /* 0x002fca00078e00ff */
[----:B------:R-:W-:-:S05]  /*4ed0*/  LOP3.LUT R85, R85, 0x6, RZ, 0xc0, !PT ;  /* 0x0000000655557812 */ /* 0x000fca00078ec0ff */
[----:B------:R-:W-:-:S04]  /*4ee0*/  IMAD R84, R120, 0x40, R85 ;  /* 0x0000004078547824 */ /* 0x000fc800078e0255 */
[C---:B------:R-:W-:Y:S02]  /*4ef0*/  VIADD R85, R84.reuse, 0x1 ;  /* 0x0000000154557836 */ /* 0x040fe40000000000 */
[C---:B------:R-:W-:Y:S01]  /*4f00*/  VIADD R3, R84.reuse, 0x9 ;  /* 0x0000000954037836 */ /* 0x040fe20000000000 */
[----:B------:R-:W-:Y:S02]  /*4f10*/  BAR.SYNC.DEFER_BLOCKING 0x0 ;  /* 0x0000000000007b1d */ /* 0x000fe40000010000 */
[CC--:B------:R-:W-:Y:S02]  /*4f20*/  ISETP.GE.AND P1, PT, R85.reuse, R99.reuse, PT ;  /* 0x000000635500720c */ /* 0x0c0fe40003f26270 */
[-C--:B------:R-:W-:Y:S01]  /*4f30*/  ISETP.GE.AND P5, PT, R85, R98.reuse, PT ;  /* 0x000000625500720c */ /* 0x080fe20003fa6270 */
[C---:B------:R-:W-:Y:S01]  /*4f40*/  VIADD R85, R84.reuse, 0x8 ;  /* 0x0000000854557836 */ /* 0x040fe20000000000 */
[CC--:B------:R-:W-:Y:S02]  /*4f50*/  ISETP.GE.AND P4, PT, R3.reuse, R99.reuse, PT ;  /* 0x000000630300720c */ /* 0x0c0fe40003f86270 */
[----:B------:R-:W-:Y:S01]  /*4f60*/  ISETP.GE.AND P0, PT, R3, R98, PT ;  /* 0x000000620300720c */ /* 0x000fe20003f06270 */
[----:B------:R-:W-:Y:S01]  /*4f70*/  VIADD R3, R84, 0x10 ;  /* 0x0000001054037836 */ /* 0x000fe20000000000 */
        /* <DEDUP_REMOVED lines=60> */
[----:B------:R-:W-:Y:S02]  /*5340*/  FSEL R94, R11, -INF , !P0 ;  /* 0xff8000000b5e7808 */ /* 0x000fe40004000000 */
[C---:B------:R-:W-:Y:S02]  /*5350*/  ISETP.GE.AND P4, PT, R3.reuse, R99, PT ;  /* 0x000000630300720c */ /* 0x040fe40003f86270 */
[----:B------:R-:W-:Y:S02]  /*5360*/  ISETP.GE.AND P0, PT, R3, R98, PT ;  /* 0x000000620300720c */ /* 0x000fe40003f06270 */
[----:B------:R-:W-:Y:S02]  /*5370*/  FSEL R3, R32, -INF , !P3 ;  /* 0xff80000020037808 */ /* 0x000fe40005800000 */
[----:B------:R-:W-:Y:S02]  /*5380*/  ISETP.GT.AND P3, PT, R120, R119, PT ;  /* 0x000000777800720c */ /* 0x000fe40003f64270 */
[----:B------:R-:W-:-:S02]  /*5390*/  FSEL R92, R10, -INF , !P2 ;  /* 0xff8000000a5c7808 */ /* 0x000fc40005000000 */
        /* <DEDUP_REMOVED lines=9> */
[----:B------:R-:W-:Y:S02]  /*5430*/  MOV R8, RZ ;  /* 0x000000ff00087202 */ /* 0x000fe40000000f00 */
        /* <DEDUP_REMOVED lines=9> */
[C---:B------:R-:W-:Y:S02]  /*54d0*/  IADD3 R14, R6.reuse, -0x40, RZ ;  /* 0xffffffc0060e7810 */ /* 0x040fe40007ffe0ff */
[----:B------:R-:W-:Y:S02]  /*54e0*/  IABS R10, R6 ;  /* 0x00000006000a7213 */ /* 0x000fe40000000000 */
[----:B------:R-:W-:Y:S02]  /*54f0*/  IABS R8, R14 ;  /* 0x0000000e00087213 */ /* 0x000fe40000000000 */
[-C--:B------:R-:W-:Y:S01]  /*5500*/  LOP3.LUT R6, R6, R5.reuse, RZ, 0x3c, !PT ;  /* 0x0000000506067212 */ /* 0x080fe200078e3cff */
[C---:B------:R-:W-:Y:S01]  /*5510*/  IMAD.HI.U32 R13, R11.reuse, R10, RZ ;  /* 0x0000000a0b0d7227 */ /* 0x040fe200078e00ff */
[----:B------:R-:W-:Y:S02]  /*5520*/  LOP3.LUT R14, R14, R5, RZ, 0x3c, !PT ;  /* 0x000000050e0e7212 */ /* 0x000fe400078e3cff */
[----:B------:R-:W-:Y:S01]  /*5530*/  ISETP.GE.AND P2, PT, R6, RZ, PT ;  /* 0x000000ff0600720c */ /* 0x000fe20003f46270 */
        /* <DEDUP_REMOVED lines=26> */
[----:B------:R-:W-:-:S04]  /*56e0*/  IMAD.IADD R8, R7, 0x1, -R4 ;  /* 0x0000000107087824 */ /* 0x000fc800078e0a04 */
[----:B------:R-:W-:Y:S02]  /*56f0*/  IMAD R8, R8, R5, -0x40 ;  /* 0xffffffc008087424 */ /* 0x000fe400078e0205 */
[----:B------:R-:W3:Y:S03]  /*5700*/  LDC.64 R4, c[0x0][0x230] ;  /* 0x00008c00ff047b82 */ /* 0x000ee60000000a00 */
[----:B------:R-:W-:Y:S01]  /*5710*/  SHF.R.S32.HI R7, RZ, 0x1f, R8 ;  /* 0x0000001fff077819 */ /* 0x000fe20000011408 */
[----:B-1----:R-:W-:Y:S01]  /*5720*/  IMAD.WIDE.U32 R10, R8, R90, RZ ;  /* 0x0000005a080a7225 */ /* 0x002fe200078e00ff */
[----:B--2---:R-:W-:-:S03]  /*5730*/  IADD3 R9, -R6, R9, RZ ;  /* 0x0000000906097210 */ /* 0x004fc60007ffe1ff */
[----:B------:R-:W-:Y:S01]  /*5740*/  IMAD R6, R7, R90, RZ ;  /* 0x0000005a07067224 */ /* 0x000fe200078e02ff */
[----:B------:R-:W-:-:S03]  /*5750*/  SHF.R.S32.HI R7, RZ, 0x1f, R9 ;  /* 0x0000001fff077819 */ /* 0x000fc60000011409 */
[----:B------:R-:W-:Y:S02]  /*5760*/  IMAD R6, R8, R91, R6 ;  /* 0x0000005b08067224 */ /* 0x000fe400078e0206 */
[-C--:B---3--:R-:W-:Y:S02]  /*5770*/  IMAD R8, R7, R4.reuse, RZ ;  /* 0x0000000407087224 */ /* 0x088fe400078e02ff */
[----:B------:R-:W-:Y:S02]  /*5780*/  IMAD.IADD R11, R11, 0x1, R6 ;  /* 0x000000010b0b7824 */ /* 0x000fe400078e0206 */
[C---:B------:R-:W-:Y:S02]  /*5790*/  IMAD R5, R9.reuse, R5, R8 ;  /* 0x0000000509057224 */ /* 0x040fe400078e0208 */
[----:B------:R-:W-:-:S04]  /*57a0*/  IMAD.WIDE.U32 R10, R9, R4, R10 ;  /* 0x00000004090a7225 */ /* 0x000fc800078e000a */
[----:B------:R-:W-:Y:S01]  /*57b0*/  IMAD.MOV.U32 R4, RZ, RZ, R10 ;  /* 0x000000ffff047224 */ /* 0x000fe200078e000a */
[----:B------:R-:W-:Y:S01]  /*57c0*/  IADD3 R5, R11, R5, RZ ;  /* 0x000000050b057210 */ /* 0x000fe20007ffe0ff */
[----:B------:R-:W-:Y:S06]  /*57d0*/  BRA `(.L_x_5589) ;  /* 0x0000000000087947 */ /* 0x000fec0003800000 */
.L_x_5588:
[----:B------:R-:W-:-:S04]  /*57e0*/  LEA R4, -R90, RZ, 0x6 ;  /* 0x000000ff5a047211 */ /* 0x000fc800078e31ff */
[----:B------:R-:W-:-:S07]  /*57f0*/  SHF.R.S32.HI R5, RZ, 0x1f, R4 ;  /* 0x0000001fff057819 */ /* 0x000fce0000011404 */
.L_x_5589:
        /* <DEDUP_REMOVED lines=20> */
.L_x_5587:
        /* <DEDUP_REMOVED lines=39> */
[----:B------:R-:W3:Y:S04]  /*5bb0*/  SHFL.BFLY PT, R4, R5, 0x1, 0x1f ;  /* 0x0c201f0005047f89 */ /* 0x000ee800000e0000 */
[----:B------:R-:W4:Y:S01]  /*5bc0*/  LDSM.16.MT88.4 R8, [R114+0x6000] ;  /* 0x006000007208783b */ /* 0x000f220000004200 */
[----:B--2---:R-:W-:-:S04]  /*5bd0*/  FMNMX.FTZ R91, R6, R91, !PT ;  /* 0x0000005b065b7209 */ /* 0x004fc80007810000 */
[C---:B------:R-:W-:Y:S01]  /*5be0*/  FSETP.NEU.FTZ.AND P1, PT, R91.reuse, -INF , PT ;  /* 0xff8000005b00780b */ /* 0x040fe20003f3d000 */
[----:B------:R-:W-:-:S03]  /*5bf0*/  FMUL.FTZ R148, R91, UR5 ;  /* 0x000000055b947c20 */ /* 0x000fc60008410000 */
[----:B------:R-:W-:Y:S02]  /*5c00*/  FSEL R147, R91, RZ, P1 ;  /* 0x000000ff5b937208 */ /* 0x000fe40000800000 */
[----:B------:R-:W-:-:S03]  /*5c10*/  FSEL R148, R148, RZ, P1 ;  /* 0x000000ff94947208 */ /* 0x000fc60000800000 */
[----:B------:R-:W-:Y:S02]  /*5c20*/  FADD.FTZ R147, R2, -R147 ;  /* 0x8000009302937221 */ /* 0x000fe40000010000 */
[--C-:B------:R-:W-:Y:S01]  /*5c30*/  FFMA.FTZ R146, R3, UR5, -R148.reuse ;  /* 0x0000000503927c23 */ /* 0x100fe20008010894 */
[----:B---3--:R-:W-:Y:S01]  /*5c40*/  FMNMX.FTZ R3, R5, R4, !PT ;  /* 0x0000000405037209 */ /* 0x008fe20007810000 */
[--C-:B------:R-:W-:Y:S01]  /*5c50*/  FFMA.FTZ R98, R85, UR5, -R148.reuse ;  /* 0x0000000555627c23 */ /* 0x100fe20008010894 */
[--C-:B------:R-:W-:Y:S01]  /*5c60*/  FFMA.FTZ R101, R33, UR5, -R148.reuse ;  /* 0x0000000521657c23 */ /* 0x100fe20008010894 */
[--C-:B-1----:R-:W-:Y:S01]  /*5c70*/  FFMA.FTZ R96, R29, UR5, -R148.reuse ;  /* 0x000000051d607c23 */ /* 0x102fe20008010894 */
        /* <DEDUP_REMOVED lines=42> */
[----:B------:R-:W1:Y:S01]  /*5f20*/  MUFU.EX2 R95, R95 ;  /* 0x0000005f005f7308 */ /* 0x000e620000000800 */
[----:B---3--:R-:W-:-:S07]  /*5f30*/  F2FP.F16.F32.PACK_AB R86, R96, R101 ;  /* 0x000000656056723e */ /* 0x008fce00000000ff */
[----:B------:R-:W-:Y:S08]  /*5f40*/  MUFU.EX2 R103, R103 ;  /* 0x0000006700677308 */ /* 0x000ff00000000800 */
[----:B------:R-:W3:Y:S01]  /*5f50*/  MUFU.EX2 R147, R147 ;  /* 0x0000009300937308 */ /* 0x000ee20000000800 */
[----:B-1----:R-:W-:-:S07]  /*5f60*/  F2FP.F16.F32.PACK_AB R85, R95, R97 ;  /* 0x000000615f55723e */ /* 0x002fce00000000ff */
[----:B------:R-:W1:Y:S08]  /*5f70*/  MUFU.EX2 R2, R2 ;  /* 0x0000000200027308 */ /* 0x000e700000000800 */
[----:B------:R-:W5:Y:S01]  /*5f80*/  MUFU.EX2 R0, R0 ;  /* 0x0000000000007308 */ /* 0x000f620000000800 */
        /* <DEDUP_REMOVED lines=35> */
[C---:B----4-:R-:W-:Y:S01]  /*61c0*/  HMMA.16816.F32 R4, R84.reuse, R8, R4 ;  /* 0x000000085404723c */ /* 0x050fe20000001804 */
[-C--:B------:R-:W-:Y:S01]  /*61d0*/  FMUL.FTZ R64, R64, R147.reuse ;  /* 0x0000009340407220 */ /* 0x080fe20000410000 */
[-C--:B------:R-:W-:Y:S01]  /*61e0*/  FMUL.FTZ R65, R65, R147.reuse ;  /* 0x0000009341417220 */ /* 0x080fe20000410000 */
[-C--:B------:R-:W-:Y:S01]  /*61f0*/  FMUL.FTZ R66, R66, R2.reuse ;  /* 0x0000000242427220 */ /* 0x080fe20000410000 */
[-C--:B------:R-:W-:Y:S01]  /*6200*/  FMUL.FTZ R67, R67, R2.reuse ;  /* 0x0000000243437220 */ /* 0x080fe20000410000 */
[----:B------:R-:W-:Y:S01]  /*6210*/  FMUL.FTZ R36, R68, R147 ;  /* 0x0000009344247220 */ /* 0x000fe20000410000 */
[C---:B------:R-:W-:Y:S01]  /*6220*/  HMMA.16816.F32 R8, R84.reuse, R10, R40 ;  /* 0x0000000a5408723c */ /* 0x040fe20000001828 */
[----:B------:R-:W3:Y:S01]  /*6230*/  MUFU.EX2 R140, R140 ;  /* 0x0000008c008c7308 */ /* 0x000ee20000000800 */
[----:B-1----:R-:W-:Y:S01]  /*6240*/  F2FP.F16.F32.PACK_AB R52, R144, R145 ;  /* 0x000000919034723e */ /* 0x002fe200000000ff */
[----:B------:R-:W1:Y:S01]  /*6250*/  LDSM.16.MT88.4 R40, [R114+0x8000] ;  /* 0x008000007228783b */ /* 0x000e620000004200 */
        /* <DEDUP_REMOVED lines=8> */
[C---:B------:R-:W-:Y:S01]  /*62e0*/  HMMA.16816.F32 R16, R84.reuse, R18, R48 ;  /* 0x000000125410723c */ /* 0x040fe20000001830 */
[-C--:B------:R-:W-:Y:S01]  /*62f0*/  FMUL.FTZ R75, R75, R2.reuse ;  /* 0x000000024b4b7220 */ /* 0x080fe20000410000 */
[----:B------:R-:W4:Y:S01]  /*6300*/  LDSM.16.MT88.4 R48, [R113+0x8000] ;  /* 0x008000007130783b */ /* 0x000f220000004200 */
[-C--:B------:R-:W-:Y:S01]  /*6310*/  FMUL.FTZ R44, R76, R147.reuse ;  /* 0x000000934c2c7220 */ /* 0x080fe20000410000 */
[----:B------:R-:W-:Y:S01]  /*6320*/  FMUL.FTZ R45, R77, R147 ;  /* 0x000000934d2d7220 */ /* 0x000fe20000410000 */
[----:B------:R-:W5:Y:S01]  /*6330*/  MUFU.EX2 R142, R142 ;  /* 0x0000008e008e7308 */ /* 0x000f620000000800 */
[----:B---3--:R-:W-:Y:S01]  /*6340*/  F2FP.F16.F32.PACK_AB R54, R140, R141 ;  /* 0x0000008d8c36723e */ /* 0x008fe200000000ff */
[C---:B--2---:R-:W-:Y:S01]  /*6350*/  HMMA.16816.F32 R28, R84.reuse, R32, R28 ;  /* 0x00000020541c723c */ /* 0x044fe2000000181c */
        /* <DEDUP_REMOVED lines=19> */
[----:B------:R-:W-:Y:S01]  /*6490*/  MOV R2, R91 ;  /* 0x0000005b00027202 */ /* 0x000fe20000000f00 */
[----:B-1----:R-:W-:Y:S01]  /*64a0*/  HMMA.16816.F32 R36, R84, R40, R36 ;  /* 0x000000285424723c */ /* 0x002fe20000001824 */
[----:B------:R-:W-:Y:S01]  /*64b0*/  FADD.FTZ R96, R96, R101 ;  /* 0x0000006560607221 */ /* 0x000fe20000010000 */
[----:B------:R-:W-:-:S03]  /*64c0*/  FADD.FTZ R0, R0, R103 ;  /* 0x0000006700007221 */ /* 0x000fc60000010000 */
[----:B------:R-:W-:Y:S01]  /*64d0*/  FADD.FTZ R145, R145, R96 ;  /* 0x0000006091917221 */ /* 0x000fe20000010000 */
[C---:B------:R-:W-:Y:S01]  /*64e0*/  HMMA.16816.F32 R40, R84.reuse, R42, R72 ;  /* 0x0000002a5428723c */ /* 0x040fe20000001848 */
[----:B--2---:R-:W-:Y:S01]  /*64f0*/  F2FP.F16.F32.PACK_AB R55, R100, R137 ;  /* 0x000000896437723e */ /* 0x004fe200000000ff */
[----:B------:R-:W-:Y:S01]  /*6500*/  LDSM.16.MT88.4 R72, [R114+0x8800] ;  /* 0x008800007248783b */ /* 0x000fe20000004200 */
[----:B------:R-:W-:Y:S01]  /*6510*/  MUFU.EX2 R150, R150 ;  /* 0x0000009600967308 */ /* 0x000fe20000000800 */
[----:B------:R-:W-:Y:S01]  /*6520*/  FADD.FTZ R143, R143, R0 ;  /* 0x000000008f8f7221 */ /* 0x000fe20000010000 */
[----:B------:R-:W-:Y:S01]  /*6530*/  FADD.FTZ R144, R144, R145 ;  /* 0x0000009190907221 */ /* 0x000fe20000010000 */
[----:B----4-:R-:W-:Y:S01]  /*6540*/  HMMA.16816.F32 R44, R84, R48, R44 ;  /* 0x00000030542c723c */ /* 0x010fe2000000182c */
[----:B------:R-:W-:Y:S01]  /*6550*/  MOV R0, R3 ;  /* 0x0000000300007202 */ /* 0x000fe20000000f00 */
[----:B------:R-:W-:Y:S01]  /*6560*/  FADD.FTZ R142, R142, R143 ;  /* 0x0000008f8e8e7221 */ /* 0x000fe20000010000 */
[----:B------:R-:W-:-:S02]  /*6570*/  FADD.FTZ R141, R141, R144 ;  /* 0x000000908d8d7221 */ /* 0x000fc40000010000 */
[----:B------:R-:W-:Y:S01]  /*6580*/  MUFU.EX2 R105, R105 ;  /* 0x0000006900697308 */ /* 0x000fe20000000800 */
[----:B------:R-:W-:Y:S01]  /*6590*/  HMMA.16816.F32 R4, R52, R56, R4 ;  /* 0x000000383404723c */ /* 0x000fe20000001804 */
[----:B------:R-:W-:-:S05]  /*65a0*/  FADD.FTZ R140, R140, R141 ;  /* 0x0000008d8c8c7221 */ /* 0x000fca0000010000 */
        /* <DEDUP_REMOVED lines=55> */
[----:B------:R-:W2:Y:S05]  /*6920*/  LDSM.16.MT88.4 R4, [R113+0x8c00] ;  /* 0x008c00007104783b */ /* 0x000eaa0000004200 */
[----:B------:R-:W-:Y:S01]  /*6930*/  HMMA.16816.F32 R40, R84, R42, R8 ;  /* 0x0000002a5428723c */ /* 0x000fe20000001808 */
[----:B------:R-:W5:Y:S05]  /*6940*/  LDSM.16.MT88.4 R8, [R114+0x8c00] ;  /* 0x008c00007208783b */ /* 0x000f6a0000004200 */
[C---:B---3--:R-:W-:Y:S06]  /*6950*/  HMMA.16816.F32 R20, R52.reuse, R60, R20 ;  /* 0x0000003c3414723c */ /* 0x048fec0000001814 */
[C---:B------:R-:W-:Y:S06]  /*6960*/  HMMA.16816.F32 R24, R52.reuse, R62, R24 ;  /* 0x0000003e3418723c */ /* 0x040fec0000001818 */
[C---:B-1----:R-:W-:Y:S06]  /*6970*/  HMMA.16816.F32 R28, R52.reuse, R56, R28 ;  /* 0x00000038341c723c */ /* 0x042fec000000181c */
[----:B------:R-:W-:Y:S01]  /*6980*/  HMMA.16816.F32 R32, R52, R58, R32 ;  /* 0x0000003a3420723c */ /* 0x000fe20000001820 */
[----:B------:R-:W1:Y:S05]  /*6990*/  LDSM.16.MT88.4 R56, [R114+0x7c00] ;  /* 0x007c00007238783b */ /* 0x000e6a0000004200 */
[C---:B----4-:R-:W-:Y:S06]  /*69a0*/  HMMA.16816.F32 R44, R84.reuse, R48, R12 ;  /* 0x00000030542c723c */ /* 0x050fec000000180c */
[C---:B--2---:R-:W-:Y:S06]  /*69b0*/  HMMA.16816.F32 R76, R84.reuse, R4, R76 ;  /* 0x00000004544c723c */ /* 0x044fec000000184c */
[----:B-----5:R-:W-:Y:S01]  /*69c0*/  HMMA.16816.F32 R68, R84, R8, R68 ;  /* 0x000000085444723c */ /* 0x020fe20000001844 */
        /* <DEDUP_REMOVED lines=10> */
[C---:B------:R-:W-:Y:S01]  /*6a70*/  HMMA.16816.F32 R64, R84.reuse, R66, R32 ;  /* 0x000000425440723c */ /* 0x040fe20000001820 */
[----:B------:R-:W-:Y:S02]  /*6a80*/  FADD.FTZ R151, R151, R132 ;  /* 0x0000008497977221 */ /* 0x000fe40000010000 */
[----:B------:R-:W-:Y:S02]  /*6a90*/  FADD.FTZ R109, R112, R107 ;  /* 0x0000006b706d7221 */ /* 0x000fe40000010000 */
[----:B------:R-:W-:Y:S01]  /*6aa0*/  FADD.FTZ R106, R106, R151 ;  /* 0x000000976a6a7221 */ /* 0x000fe20000010000 */
[----:B-1----:R-:W-:Y:S03]  /*6ab0*/  HMMA.16816.F32 R52, R84, R56, R20 ;  /* 0x000000385434723c */ /* 0x002fe60000001814 */
[----:B------:R-:W-:-:S03]  /*6ac0*/  FADD.FTZ R133, R133, R106 ;  /* 0x0000006a85857221 */ /* 0x000fc60000010000 */
[----:B------:R-:W-:Y:S01]  /*6ad0*/  HMMA.16816.F32 R56, R84, R58, R24 ;  /* 0x0000003a5438723c */ /* 0x000fe20000001818 */
[----:B------:R-:W-:-:S04]  /*6ae0*/  FADD.FTZ R92, R92, R133 ;  /* 0x000000855c5c7221 */ /* 0x000fc80000010000 */
[----:B------:R-:W-:Y:S01]  /*6af0*/  FADD.FTZ R135, R135, R92 ;  /* 0x0000005c87877221 */ /* 0x000fe20000010000 */
[----:B------:R-:W-:Y:S03]  /*6b00*/  HMMA.16816.F32 R72, R84, R10, R72 ;  /* 0x0000000a5448723c */ /* 0x000fe60000001848 */
[----:B------:R-:W-:-:S03]  /*6b10*/  FADD.FTZ R94, R94, R135 ;  /* 0x000000875e5e7221 */ /* 0x000fc60000010000 */
[----:B------:R-:W-:Y:S01]  /*6b20*/  HMMA.16816.F32 R80, R84, R6, R80 ;  /* 0x000000065450723c */ /* 0x000fe20000001850 */
[----:B------:R-:W-:-:S15]  /*6b30*/  FADD.FTZ R108, R93, R94 ;  /* 0x0000005e5d6c7221 */ /* 0x000fde0000010000 */
[----:B------:R-:W-:-:S08]  /*6b40*/  NOP ;  /* 0x0000000000007918 */ /* 0x000fd00000000000 */
.L_x_5584:
[----:B------:R-:W-:Y:S05]  /*6b50*/  @!P3 BRA `(.L_x_5590) ;  /* 0x000000200094b947 */ /* 0x000fea0003800000 */
[----:B------:R-:W-:Y:S01]  /*6b60*/  IMAD.MOV.U32 R5, RZ, RZ, 0x20 ;  /* 0x00000020ff057424 */ /* 0x000fe200078e00ff */
[----:B------:R-:W-:Y:S01]  /*6b70*/  LOP3.LUT P0, RZ, R124, 0x2, RZ, 0xc0, !PT ;  /* 0x000000027cff7812 */ /* 0x000fe2000780c0ff */
[C---:B------:R-:W-:Y:S01]  /*6b80*/  IMAD.U32 R135, R88.reuse, -0x40, RZ ;  /* 0xffffffc058877824 */ /* 0x040fe200078e00ff */
[----:B------:R-:W-:Y:S01]  /*6b90*/  SHF.L.U64.HI R89, R88, 0x5, R89 ;  /* 0x0000000558597819 */ /* 0x000fe20000010259 */
[----:B------:R-:W-:Y:S01]  /*6ba0*/  IMAD.U32 R133, R90, -0x40, RZ ;  /* 0xffffffc05a857824 */ /* 0x000fe200078e00ff */
[----:B------:R-:W-:Y:S01]  /*6bb0*/  SEL R5, R5, 0xffffffe0, !P0 ;  /* 0xffffffe005057807 */ /* 0x000fe20004000000 */
[----:B------:R-:W-:Y:S01]  /*6bc0*/  IMAD.SHL.U32 R88, R88, 0x20, RZ ;  /* 0x0000002058587824 */ /* 0x000fe200078e00ff */
[----:B------:R-:W-:Y:S01]  /*6bd0*/  SHF.R.S32.HI R134, RZ, 0x1f, R135 ;  /* 0x0000001fff867819 */ /* 0x000fe20000011487 */
[----:B------:R-:W-:Y:S01]  /*6be0*/  IMAD.MOV.U32 R3, RZ, RZ, R0 ;  /* 0x000000ffff037224 */ /* 0x000fe200078e0000 */
[----:B------:R-:W-:Y:S01]  /*6bf0*/  SHF.R.S32.HI R132, RZ, 0x1f, R133 ;  /* 0x0000001fff847819 */ /* 0x000fe20000011485 */
[----:B------:R-:W-:Y:S01]  /*6c00*/  IMAD.MOV.U32 R85, RZ, RZ, R2 ;  /* 0x000000ffff557224 */ /* 0x000fe200078e0002 */
[C---:B------:R-:W-:Y:S01]  /*6c10*/  SHF.L.U64.HI R136, R88.reuse, 0x1, R89 ;  /* 0x0000000158887819 */ /* 0x040fe20000010259 */
[----:B------:R-:W-:Y:S01]  /*6c20*/  IMAD.SHL.U32 R137, R88, 0x2, RZ ;  /* 0x0000000258897824 */ /* 0x000fe200078e00ff */
[----:B------:R-:W-:Y:S01]  /*6c30*/  IADD3 R112, R5, 0x3000, R116 ;  /* 0x0000300005707810 */ /* 0x000fe20007ffe074 */
[----:B------:R-:W-:-:S06]  /*6c40*/  ULDC UR4, c[0x0][0x2ec] ;  /* 0x0000bb0000047ab9 */ /* 0x000fcc0000000800 */
.L_x_5594:
        /* <DEDUP_REMOVED lines=67> */
.L_x_5591:
        /* <DEDUP_REMOVED lines=8> */
[----:B------:R-:W-:Y:S01]  /*7100*/  ISETP.GT.AND P0, PT, R120, R119, PT ;  /* 0x000000777800720c */ /* 0x000fe20003f04270 */
        /* <DEDUP_REMOVED lines=20> */
[----:B------:R-:W2:Y:S05]  /*7250*/  LDSM.16.M88.4 R88, [R112] ;  /* 0x000000007058783b */ /* 0x000eaa0000000200 */
        /* <DEDUP_REMOVED lines=72> */
[----:B------:R-:W-:Y:S04]  /*76e0*/  SHF.L.U32 R87, R120, 0x6, RZ ;  /* 0x0000000678577819 */ /* 0x000fe800000006ff */
[----:B------:R-:W-:Y:S01]  /*76f0*/  IABS R93, R87 ;  /* 0x00000057005d7213 */ /* 0x000fe20000000000 */
[C---:B------:R-:W-:Y:S01]  /*7700*/  VIADD R95, R87.reuse, 0xffffffc0 ;  /* 0xffffffc0575f7836 */ /* 0x040fe20000000000 */
[-C--:B-1----:R-:W-:Y:S02]  /*7710*/  IABS R84, R0.reuse ;  /* 0x0000000000547213 */ /* 0x082fe40000000000 */
[----:B------:R-:W-:Y:S02]  /*7720*/  LOP3.LUT R87, R87, R0, RZ, 0x3c, !PT ;  /* 0x0000000057577212 */ /* 0x000fe400078e3cff */
[----:B------:R-:W1:Y:S02]  /*7730*/  I2F.RP R86, R84 ;  /* 0x0000005400567306 */ /* 0x000e640000209400 */
[----:B------:R-:W-:Y:S08]  /*7740*/  ISETP.GE.AND P2, PT, R87, RZ, PT ;  /* 0x000000ff5700720c */ /* 0x000ff00003f46270 */
        /* <DEDUP_REMOVED lines=8> */
[----:B------:R-:W-:Y:S03]  /*77d0*/  IMAD.HI.U32 R2, R91, R2, R90 ;  /* 0x000000025b027227 */ /* 0x000fe600078e005a */
[----:B------:R-:W-:Y:S03]  /*77e0*/  ISETP.GE.AND P0, PT, R95, RZ, PT ;  /* 0x000000ff5f00720c */ /* 0x000fe60003f06270 */
        /* <DEDUP_REMOVED lines=8> */
[-C--:B------:R-:W-:Y:S01]  /*7870*/  @!P3 IADD3 R93, R93, -R84.reuse, RZ ;  /* 0x800000545d5db210 */ /* 0x080fe20007ffe0ff */
[----:B------:R-:W-:Y:S02]  /*7880*/  @!P3 VIADD R86, R86, 0x1 ;  /* 0x000000015656b836 */ /* 0x000fe40000000000 */
[----:B------:R-:W-:Y:S01]  /*7890*/  @!P1 IMAD.IADD R89, R89, 0x1, -R84 ;  /* 0x0000000159599824 */ /* 0x000fe200078e0a54 */
[-C--:B------:R-:W-:Y:S01]  /*78a0*/  ISETP.GE.U32.AND P5, PT, R93, R84.reuse, PT ;  /* 0x000000545d00720c */ /* 0x080fe20003fa6070 */
[----:B------:R-:W-:Y:S01]  /*78b0*/  @!P1 VIADD R2, R2, 0x1 ;  /* 0x0000000102029836 */ /* 0x000fe20000000000 */
[----:B------:R-:W-:Y:S02]  /*78c0*/  ISETP.NE.AND P1, PT, R0, RZ, PT ;  /* 0x000000ff0000720c */ /* 0x000fe40003f25270 */
[----:B------:R-:W-:Y:S02]  /*78d0*/  ISETP.GE.U32.AND P4, PT, R89, R84, PT ;  /* 0x000000545900720c */ /* 0x000fe40003f86070 */
[----:B------:R-:W-:Y:S01]  /*78e0*/  LOP3.LUT R93, RZ, R0, RZ, 0x33, !PT ;  /* 0x00000000ff5d7212 */ /* 0x000fe200078e33ff */
[----:B------:R-:W1:Y:S06]  /*78f0*/  LDC.64 R88, c[0x0][0x248] ;  /* 0x00009200ff587b82 */ /* 0x000e6c0000000a00 */
[----:B------:R-:W-:Y:S04]  /*7900*/  @P5 VIADD R86, R86, 0x1 ;  /* 0x0000000156565836 */ /* 0x000fe80000000000 */
[----:B------:R-:W-:Y:S02]  /*7910*/  @P4 IADD3 R2, R2, 0x1, RZ ;  /* 0x0000000102024810 */ /* 0x000fe40007ffe0ff */
[----:B------:R-:W-:Y:S03]  /*7920*/  @!P2 IADD3 R86, -R86, RZ, RZ ;  /* 0x000000ff5656a210 */ /* 0x000fe60007ffe1ff */
[----:B------:R-:W-:Y:S05]  /*7930*/  @!P0 IMAD.MOV R2, RZ, RZ, -R2 ;  /* 0x000000ffff028224 */ /* 0x000fea00078e0a02 */
        /* <DEDUP_REMOVED lines=22> */
.L_x_5593:
        /* <DEDUP_REMOVED lines=15> */
.L_x_5592:
        /* <DEDUP_REMOVED lines=140> */
[----:B------:R-:W-:Y:S01]  /*8450*/  FFMA.FTZ R109, R31, UR4, -R106 ;  /* 0x000000041f6d7c23 */ /* 0x000fe2000801086a */
[----:B------:R-:W-:Y:S01]  /*8460*/  LDSM.16.MT88.4 R100, [R113+0x6800] ;  /* 0x006800007164783b */ /* 0x000fe20000004200 */
[----:B-1----:R-:W-:Y:S01]  /*8470*/  F2FP.F16.F32.PACK_AB R95, R88, R111 ;  /* 0x0000006f585f723e */ /* 0x002fe200000000ff */
[----:B------:R-:W-:Y:S01]  /*8480*/  FADD.FTZ R106, R107, R160 ;  /* 0x000000a06b6a7221 */ /* 0x000fe20000010000 */
[----:B------:R-:W-:Y:S01]  /*8490*/  FFMA.FTZ R110, R3, R108, R110 ;  /* 0x0000006c036e7223 */ /* 0x000fe2000001006e */
[--C-:B------:R-:W-:Y:S03]  /*84a0*/  FFMA.FTZ R155, R25, UR4, -R153.reuse ;  /* 0x00000004199b7c23 */ /* 0x100fe60008010899 */
[----:B------:R-:W-:Y:S01]  /*84b0*/  MUFU.EX2 R160, R109 ;  /* 0x0000006d00a07308 */ /* 0x000fe20000000800 */
[----:B------:R-:W-:Y:S01]  /*84c0*/  FADD.FTZ R108, R105, R106 ;  /* 0x0000006a696c7221 */ /* 0x000fe20000010000 */
[----:B------:R-:W-:Y:S01]  /*84d0*/  FADD.FTZ R110, R104, R110 ;  /* 0x0000006e686e7221 */ /* 0x000fe20000010000 */
[C---:B------:R-:W-:Y:S01]  /*84e0*/  HMMA.16816.F32 R36, R92.reuse, R96, R36 ;  /* 0x000000605c24723c */ /* 0x040fe20000001824 */
[----:B------:R-:W-:Y:S04]  /*84f0*/  LDSM.16.MT88.4 R104, [R114+0x6c00] ;  /* 0x006c00007268783b */ /* 0x000fe80000004200 */
[----:B------:R-:W-:Y:S01]  /*8500*/  FADD.FTZ R165, R111, R110 ;  /* 0x0000006e6fa57221 */ /* 0x000fe20000010000 */
[C---:B------:R-:W-:Y:S01]  /*8510*/  HMMA.16816.F32 R40, R92.reuse, R98, R40 ;  /* 0x000000625c28723c */ /* 0x040fe20000001828 */
[----:B------:R-:W1:Y:S02]  /*8520*/  MUFU.EX2 R145, R145 ;  /* 0x0000009100917308 */ /* 0x000e640000000800 */
[----:B------:R-:W2:Y:S01]  /*8530*/  LDSM.16.MT88.4 R96, [R113+0x6000] ;  /* 0x006000007160783b */ /* 0x000ea20000004200 */
[----:B------:R-:W-:Y:S01]  /*8540*/  ISETP.GT.AND P0, PT, R120, R119, PT ;  /* 0x000000777800720c */ /* 0x000fe20003f04270 */
[----:B------:R-:W-:Y:S01]  /*8550*/  FADD.FTZ R111, R90, R108 ;  /* 0x0000006c5a6f7221 */ /* 0x000fe20000010000 */
[--C-:B------:R-:W-:Y:S01]  /*8560*/  FFMA.FTZ R157, R28, UR4, -R153.reuse ;  /* 0x000000041c9d7c23 */ /* 0x100fe20008010899 */
[--C-:B------:R-:W-:Y:S01]  /*8570*/  FFMA.FTZ R158, R29, UR4, -R153.reuse ;  /* 0x000000041d9e7c23 */ /* 0x100fe20008010899 */
[--C-:B------:R-:W-:Y:S03]  /*8580*/  FFMA.FTZ R154, R32, UR4, -R153.reuse ;  /* 0x00000004209a7c23 */ /* 0x100fe60008010899 */
[----:B------:R-:W-:Y:S01]  /*8590*/  MUFU.EX2 R147, R147 ;  /* 0x0000009300937308 */ /* 0x000fe20000000800 */
[----:B------:R-:W-:Y:S01]  /*85a0*/  FFMA.FTZ R153, R33, UR4, -R153 ;  /* 0x0000000421997c23 */ /* 0x000fe20008010899 */
[----:B------:R-:W-:Y:S01]  /*85b0*/  FADD.FTZ R88, R88, R165 ;  /* 0x000000a558587221 */ /* 0x000fe20000010000 */
[----:B------:R-:W-:Y:S02]  /*85c0*/  MOV R3, R0 ;  /* 0x0000000000037202 */ /* 0x000fe40000000f00 */
[----:B------:R-:W-:Y:S05]  /*85d0*/  MOV R85, R2 ;  /* 0x0000000200557202 */ /* 0x000fea0000000f00 */
[----:B------:R-:W3:Y:S10]  /*85e0*/  MUFU.EX2 R140, R140 ;  /* 0x0000008c008c7308 */ /* 0x000ef40000000800 */
[----:B------:R-:W-:Y:S10]  /*85f0*/  MUFU.EX2 R141, R141 ;  /* 0x0000008d008d7308 */ /* 0x000ff40000000800 */
[----:B------:R-:W4:Y:S10]  /*8600*/  MUFU.EX2 R142, R142 ;  /* 0x0000008e008e7308 */ /* 0x000f340000000800 */
[----:B------:R-:W-:Y:S01]  /*8610*/  MUFU.EX2 R144, R144 ;  /* 0x0000009000907308 */ /* 0x000fe20000000800 */
[C---:B--2---:R-:W-:Y:S06]  /*8620*/  HMMA.16816.F32 R44, R92.reuse, R96, R44 ;  /* 0x000000605c2c723c */ /* 0x044fec000000182c */
[C---:B------:R-:W-:Y:S01]  /*8630*/  HMMA.16816.F32 R48, R92.reuse, R98, R48 ;  /* 0x000000625c30723c */ /* 0x040fe20000001830 */
[----:B------:R-:W2:Y:S02]  /*8640*/  LDSM.16.MT88.4 R96, [R114+0x7000] ;  /* 0x007000007260783b */ /* 0x000ea40000004200 */
        /* <DEDUP_REMOVED lines=15> */
[----:B------:R-:W2:Y:S01]  /*8740*/  MUFU.EX2 R161, R161 ;  /* 0x000000a100a17308 */ /* 0x000ea20000000800 */
[C---:B------:R-:W-:Y:S01]  /*8750*/  HMMA.16816.F32 R64, R92.reuse, R98, R64 ;  /* 0x000000625c40723c */ /* 0x040fe20000001840 */
[----:B------:R-:W1:Y:S08]  /*8760*/  LDSM.16.MT88.4 R96, [R114+0x8000] ;  /* 0x008000007260783b */ /* 0x000e700000004200 */
        /* <DEDUP_REMOVED lines=11> */
[----:B------:R-:W-:Y:S02]  /*8820*/  FADD.FTZ R146, R146, R111 ;  /* 0x0000006f92927221 */ /* 0x000fe40000010000 */
[----:B------:R-:W-:Y:S01]  /*8830*/  LDSM.16.MT88.4 R108, [R114+0x7c00] ;  /* 0x007c0000726c783b */ /* 0x000fe20000004200 */
[----:B---3--:R-:W-:Y:S01]  /*8840*/  F2FP.F16.F32.PACK_AB R93, R140, R147 ;  /* 0x000000938c5d723e */ /* 0x008fe200000000ff */
[----:B------:R-:W-:Y:S01]  /*8850*/  FADD.FTZ R147, R147, R88 ;  /* 0x0000005893937221 */ /* 0x000fe20000010000 */
[----:B----4-:R-:W-:Y:S01]  /*8860*/  F2FP.F16.F32.PACK_AB R94, R142, R141 ;  /* 0x0000008d8e5e723e */ /* 0x010fe200000000ff */
[----:B------:R-:W-:Y:S01]  /*8870*/  FADD.FTZ R88, R145, R146 ;  /* 0x0000009291587221 */ /* 0x000fe20000010000 */
[----:B-----5:R-:W-:Y:S01]  /*8880*/  F2FP.F16.F32.PACK_AB R95, R143, R144 ;  /* 0x000000908f5f723e */ /* 0x020fe200000000ff */
[----:B------:R-:W-:Y:S02]  /*8890*/  FADD.FTZ R147, R140, R147 ;  /* 0x000000938c937221 */ /* 0x000fe40000010000 */
        /* <DEDUP_REMOVED lines=37> */
[C---:B------:R-:W-:Y:S06]  /*8af0*/  HMMA.16816.F32 R44, R92.reuse, R100, R44 ;  /* 0x000000645c2c723c */ /* 0x040fec000000182c */
        /* <DEDUP_REMOVED lines=14> */
[----:B------:R-:W-:Y:S01]  /*8be0*/  F2FP.F16.F32.PACK_AB R92, R158, R157 ;  /* 0x0000009d9e5c723e */ /* 0x000fe200000000ff */
[----:B------:R-:W-:Y:S03]  /*8bf0*/  FADD.FTZ R157, R157, R150 ;  /* 0x000000969d9d7221 */ /* 0x000fe60000010000 */
[----:B--2---:R-:W-:Y:S01]  /*8c00*/  F2FP.F16.F32.PACK_AB R93, R160, R161 ;  /* 0x000000a1a05d723e */ /* 0x004fe200000000ff */
[----:B------:R-:W-:Y:S01]  /*8c10*/  FADD.FTZ R161, R161, R156 ;  /* 0x0000009ca1a17221 */ /* 0x000fe20000010000 */
[----:B------:R-:W-:Y:S01]  /*8c20*/  F2FP.F16.F32.PACK_AB R94, R153, R154 ;  /* 0x0000009a995e723e */ /* 0x000fe200000000ff */
[----:B------:R-:W-:Y:S01]  /*8c30*/  FADD.FTZ R157, R158, R157 ;  /* 0x0000009d9e9d7221 */ /* 0x000fe20000010000 */
[----:B------:R-:W-:Y:S01]  /*8c40*/  F2FP.F16.F32.PACK_AB R95, R90, R163 ;  /* 0x000000a35a5f723e */ /* 0x000fe200000000ff */
[----:B------:R-:W-:Y:S02]  /*8c50*/  FADD.FTZ R160, R160, R161 ;  /* 0x000000a1a0a07221 */ /* 0x000fe40000010000 */
[----:B------:R-:W-:Y:S02]  /*8c60*/  FADD.FTZ R154, R154, R157 ;  /* 0x0000009d9a9a7221 */ /* 0x000fe40000010000 */
        /* <DEDUP_REMOVED lines=8> */
[C---:B------:R-:W-:Y:S05]  /*8cf0*/  HMMA.16816.F32 R56, R92.reuse, R110, R56 ;  /* 0x0000006e5c38723c */ /* 0x040fea0000001838 */
[----:B------:R-:W-:Y:S01]  /*8d00*/  FADD.FTZ R109, R153, R154 ;  /* 0x0000009a996d7221 */ /* 0x000fe20000010000 */
[C---:B---3--:R-:W-:Y:S05]  /*8d10*/  HMMA.16816.F32 R60, R92.reuse, R100, R60 ;  /* 0x000000645c3c723c */ /* 0x048fea000000183c */
[----:B------:R-:W-:Y:S01]  /*8d20*/  FADD.FTZ R108, R90, R163 ;  /* 0x000000a35a6c7221 */ /* 0x000fe20000010000 */
[C---:B------:R-:W-:Y:S06]  /*8d30*/  HMMA.16816.F32 R64, R92.reuse, R102, R64 ;  /* 0x000000665c40723c */ /* 0x040fec0000001840 */
[C---:B--2---:R-:W-:Y:S06]  /*8d40*/  HMMA.16816.F32 R68, R92.reuse, R104, R68 ;  /* 0x000000685c44723c */ /* 0x044fec0000001844 */
[C---:B------:R-:W-:Y:S06]  /*8d50*/  HMMA.16816.F32 R72, R92.reuse, R106, R72 ;  /* 0x0000006a5c48723c */ /* 0x040fec0000001848 */
[C---:B-1----:R-:W-:Y:S06]  /*8d60*/  HMMA.16816.F32 R76, R92.reuse, R96, R76 ;  /* 0x000000605c4c723c */ /* 0x042fec000000184c */
[----:B------:R-:W-:Y:S01]  /*8d70*/  HMMA.16816.F32 R80, R92, R98, R80 ;  /* 0x000000625c50723c */ /* 0x000fe20000001850 */
[----:B------:R-:W-:Y:S11]  /*8d80*/  @!UPT UIADD3 URZ, URZ, URZ, URZ ;  /* 0x0000003f3f3ff290 */ /* 0x000ff6000fffe03f */
[----:B------:R-:W-:Y:S01]  /*8d90*/  @!UPT UIADD3 URZ, URZ, URZ, URZ ;  /* 0x0000003f3f3ff290 */ /* 0x000fe2000fffe03f */
[----:B------:R-:W-:Y:S11]  /*8da0*/  @P0 BRA `(.L_x_5594) ;  /* 0xffffffdc00a80947 */ /* 0x000ff6000383ffff */
.L_x_5590:
        /* <DEDUP_REMOVED lines=24> */
[----:B------:R-:W-:Y:S01]  /*8f30*/  SHF.L.U32 R12, R12, 0x2, RZ ;  /* 0x000000020c0c7819 */ /* 0x000fe200000006ff */
[----:B---3--:R-:W-:Y:S01]  /*8f40*/  FADD.FTZ R6, R3, R6 ;  /* 0x0000000603067221 */ /* 0x008fe20000010000 */
[----:B------:R-:W-:Y:S02]  /*8f50*/  LEA.HI R14, R14, R11, RZ, 0x3 ;  /* 0x0000000b0e0e7211 */ /* 0x000fe400078f18ff */
[----:B------:R-:W-:Y:S02]  /*8f60*/  LOP3.LUT R12, R12, 0x3fffff00, RZ, 0xc0, !PT ;  /* 0x3fffff000c0c7812 */ /* 0x000fe400078ec0ff */
[----:B------:R-:W-:Y:S02]  /*8f70*/  LEA.HI R3, R4, R5, RZ, 0x5 ;  /* 0x0000000504037211 */ /* 0x000fe400078f28ff */
[----:B------:R-:W-:Y:S02]  /*8f80*/  LOP3.LUT R14, R14, 0xfffffff8, RZ, 0xc0, !PT ;  /* 0xfffffff80e0e7812 */ /* 0x000fe400078ec0ff */
[----:B------:R-:W-:-:S02]  /*8f90*/  LEA R123, R123, R12, 0x5 ;  /* 0x0000000c7b7b7211 */ /* 0x000fc400078e28ff */
[----:B------:R-:W-:Y:S02]  /*8fa0*/  FSETP.NE.FTZ.AND P3, PT, R7, RZ, PT ;  /* 0x000000ff0700720b */ /* 0x000fe40003f75000 */
[----:B------:R-:W-:Y:S02]  /*8fb0*/  LEA.HI R12, R4, R5, RZ, 0x4 ;  /* 0x00000005040c7211 */ /* 0x000fe400078f20ff */
[----:B------:R-:W-:Y:S02]  /*8fc0*/  SHF.R.S32.HI R10, RZ, 0x5, R3 ;  /* 0x00000005ff0a7819 */ /* 0x000fe40000011403 */
[----:B------:R-:W-:Y:S02]  /*8fd0*/  IADD3 R11, R11, -R14, RZ ;  /* 0x8000000e0b0b7210 */ /* 0x000fe40007ffe0ff */
[----:B------:R-:W-:Y:S02]  /*8fe0*/  SHF.R.S32.HI R12, RZ, 0x4, R12 ;  /* 0x00000004ff0c7819 */ /* 0x000fe4000001140c */
[----:B------:R-:W-:-:S02]  /*8ff0*/  FSETP.NE.FTZ.AND P2, PT, R6, RZ, PT ;  /* 0x000000ff0600720b */ /* 0x000fc40003f55000 */
[----:B------:R-:W-:Y:S01]  /*9000*/  LEA R10, R10, R13, 0x8 ;  /* 0x0000000d0a0a7211 */ /* 0x000fe200078e40ff */
[----:B------:R-:W-:Y:S01]  /*9010*/  IMAD.SHL.U32 R12, R12, 0x40, RZ ;  /* 0x000000400c0c7824 */ /* 0x000fe200078e00ff */
[----:B------:R-:W-:Y:S01]  /*9020*/  LEA.HI R13, R11, R11, RZ, 0x1 ;  /* 0x0000000b0b0d7211 */ /* 0x000fe200078f08ff */
[----:B------:R-:W2:Y:S01]  /*9030*/  @P3 MUFU.RCP R9, R7 ;  /* 0x0000000700093308 */ /* 0x000ea20000001000 */
[----:B------:R-:W-:Y:S02]  /*9040*/  MOV R8, 0x3f800000 ;  /* 0x3f80000000087802 */ /* 0x000fe40000000f00 */
[----:B------:R-:W-:Y:S02]  /*9050*/  LOP3.LUT R14, R13, 0x1fffffe, RZ, 0xc0, !PT ;  /* 0x01fffffe0d0e7812 */ /* 0x000fe400078ec0ff */
[----:B------:R-:W-:Y:S02]  /*9060*/  SHF.R.S32.HI R13, RZ, 0x1, R13 ;  /* 0x00000001ff0d7819 */ /* 0x000fe4000001140d */
[----:B------:R-:W-:Y:S01]  /*9070*/  LOP3.LUT R15, R12, 0xc0, RZ, 0xc0, !PT ;  /* 0x000000c00c0f7812 */ /* 0x000fe200078ec0ff */
[----:B------:R-:W3:Y:S01]  /*9080*/  @P2 MUFU.RCP R8, R6 ;  /* 0x0000000600082308 */ /* 0x000ee20000001000 */
[----:B------:R-:W-:-:S02]  /*9090*/  SHF.L.U32 R12, R13, 0x6, RZ ;  /* 0x000000060d0c7819 */ /* 0x000fc400000006ff */
[----:B------:R-:W-:Y:S02]  /*90a0*/  IADD3 R11, R11, -R14, RZ ;  /* 0x8000000e0b0b7210 */ /* 0x000fe40007ffe0ff */
[----:B------:R-:W-:Y:S02]  /*90b0*/  LOP3.LUT R16, R12, 0xc0, RZ, 0xc0, !PT ;  /* 0x000000c00c107812 */ /* 0x000fe400078ec0ff */
[----:B------:R-:W-:Y:S01]  /*90c0*/  LOP3.LUT R12, R13, 0x1, RZ, 0xc0, !PT ;  /* 0x000000010d0c7812 */ /* 0x000fe200078ec0ff */
[----:B------:R-:W4:Y:S01]  /*90d0*/  @P3 MUFU.LG2 R7, R7 ;  /* 0x0000000700073308 */ /* 0x000f220000000c00 */
[----:B------:R-:W-:Y:S01]  /*90e0*/  LEA R10, R11, R10, 0x4 ;  /* 0x0000000a0b0a7211 */ /* 0x000fe200078e20ff */
        /* <DEDUP_REMOVED lines=31> */
[----:B---3--:R-:W-:Y:S01]  /*92e0*/  FMUL.FTZ R39, R8, R39 ;  /* 0x0000002708277220 */ /* 0x008fe20000410000 */
        /* <DEDUP_REMOVED lines=27> */
[----:B------:R-:W2:Y:S01]  /*94a0*/  @P2 MUFU.LG2 R6, R6 ;  /* 0x0000000600062308 */ /* 0x000ea20000000c00 */
[C---:B------:R-:W-:Y:S01]  /*94b0*/  @P1 IADD3 R8, R10.reuse, 0x20, RZ ;  /* 0x000000200a081810 */ /* 0x040fe20007ffe0ff */
[----:B------:R-:W-:Y:S01]  /*94c0*/  STS.64 [R10+0x400], R38 ;  /* 0x000400260a007388 */ /* 0x000fe20000000a00 */
[----:B------:R-:W-:Y:S01]  /*94d0*/  IADD3 R12, R10, R9, RZ ;  /* 0x000000090a0c7210 */ /* 0x000fe20007ffe0ff */
[----:B----4-:R-:W-:Y:S01]  /*94e0*/  @P3 FMUL.FTZ R7, R7, 0.69314718246459960938 ;  /* 0x3f31721807073820 */ /* 0x010fe20000410000 */
[----:B------:R-:W-:Y:S01]  /*94f0*/  IADD3 R13, R9, R8, RZ ;  /* 0x00000008090d7210 */ /* 0x000fe20007ffe0ff */
[----:B------:R-:W-:Y:S01]  /*9500*/  STS.64 [R8], R40 ;  /* 0x0000002808007388 */ /* 0x000fe20000000a00 */
[----:B------:R-:W-:-:S02]  /*9510*/  LEA R122, R122, R123, 0x2 ;  /* 0x0000007b7a7a7211 */ /* 0x000fc400078e10ff */
[----:B------:R-:W-:Y:S01]  /*9520*/  LOP3.LUT R11, R11, R14, RZ, 0x3c, !PT ;  /* 0x0000000e0b0b7212 */ /* 0x000fe200078e3cff */
[----:B------:R-:W-:Y:S01]  /*9530*/  STS.64 [R8+0x400], R42 ;  /* 0x0004002a08007388 */ /* 0x000fe20000000a00 */
[----:B------:R-:W-:Y:S02]  /*9540*/  LEA.HI R4, R4, R5, RZ, 0x3 ;  /* 0x0000000504047211 */ /* 0x000fe400078f18ff */
[----:B------:R-:W-:Y:S01]  /*9550*/  IADD3 R11, R122, R11, RZ ;  /* 0x0000000b7a0b7210 */ /* 0x000fe20007ffe0ff */
[----:B------:R-:W-:Y:S01]  /*9560*/  STS.64 [R12], R44 ;  /* 0x0000002c0c007388 */ /* 0x000fe20000000a00 */
[----:B------:R-:W-:-:S03]  /*9570*/  LOP3.LUT R4, R4, 0xfffffff8, RZ, 0xc0, !PT ;  /* 0xfffffff804047812 */ /* 0x000fc600078ec0ff */
[----:B------:R-:W-:Y:S01]  /*9580*/  STS.64 [R12+0x400], R46 ;  /* 0x0004002e0c007388 */ /* 0x000fe20000000a00 */
[----:B------:R-:W-:-:S03]  /*9590*/  IADD3 R4, -R4, R5, RZ ;  /* 0x0000000504047210 */ /* 0x000fc60007ffe1ff */
[----:B------:R-:W-:Y:S04]  /*95a0*/  STS.64 [R13], R48 ;  /* 0x000000300d007388 */ /* 0x000fe80000000a00 */
[----:B------:R3:W-:Y:S04]  /*95b0*/  STS.64 [R13+0x400], R50 ;  /* 0x000400320d007388 */ /* 0x0007e80000000a00 */
[----:B------:R-:W-:Y:S04]  /*95c0*/  STS.64 [R10+0x2000], R52 ;  /* 0x002000340a007388 */ /* 0x000fe80000000a00 */
[----:B------:R4:W-:Y:S04]  /*95d0*/  STS.64 [R10+0x2400], R54 ;  /* 0x002400360a007388 */ /* 0x0009e80000000a00 */
[----:B------:R-:W-:Y:S04]  /*95e0*/  STS.64 [R8+0x2000], R56 ;  /* 0x0020003808007388 */ /* 0x000fe80000000a00 */
[----:B------:R-:W-:Y:S04]  /*95f0*/  STS.64 [R8+0x2400], R58 ;  /* 0x0024003a08007388 */ /* 0x000fe80000000a00 */
[----:B------:R-:W-:Y:S04]  /*9600*/  STS.64 [R12+0x2000], R60 ;  /* 0x0020003c0c007388 */ /* 0x000fe80000000a00 */
[----:B------:R-:W-:Y:S01]  /*9610*/  STS.64 [R12+0x2400], R62 ;  /* 0x0024003e0c007388 */ /* 0x000fe20000000a00 */
[----:B---3--:R-:W-:-:S03]  /*9620*/  LEA R50, R11, UR5, 0x2 ;  /* 0x000000050b327c11 */ /* 0x008fc6000f8e10ff */
[----:B------:R-:W-:Y:S01]  /*9630*/  STS.64 [R13+0x2000], R64 ;  /* 0x002000400d007388 */ /* 0x000fe20000000a00 */
[----:B------:R-:W3:Y:S03]  /*9640*/  @P3 LDC R51, c[0x0][0x2e8] ;  /* 0x0000ba00ff333b82 */ /* 0x000ee60000000800 */
[----:B------:R-:W-:Y:S01]  /*9650*/  STS.64 [R13+0x2400], R66 ;  /* 0x002400420d007388 */ /* 0x000fe20000000a00 */
[----:B----4-:R-:W-:-:S03]  /*9660*/  LOP3.LUT R54, R3, 0xffffffe0, RZ, 0xc0, !PT ;  /* 0xffffffe003367812 */ /* 0x010fc600078ec0ff */
[----:B------:R-:W-:Y:S01]  /*9670*/  STS.64 [R10+0x4000], R68 ;  /* 0x004000440a007388 */ /* 0x000fe20000000a00 */
[----:B------:R-:W4:Y:S01]  /*9680*/  @P2 LDC R53, c[0x0][0x2e8] ;  /* 0x0000ba00ff352b82 */ /* 0x000f220000000800 */
[----:B------:R-:W-:Y:S01]  /*9690*/  IMAD.MOV.U32 R3, RZ, RZ, -0x800000 ;  /* 0xff800000ff037424 */ /* 0x000fe200078e00ff */
[----:B------:R-:W-:Y:S01]  /*96a0*/  IADD3 R54, R5, -R54, RZ ;  /* 0x8000003605367210 */ /* 0x000fe20007ffe0ff */
[----:B------:R5:W-:Y:S01]  /*96b0*/  STS.64 [R10+0x4400], R70 ;  /* 0x004400460a007388 */ /* 0x000be20000000a00 */
[----:B------:R-:W-:Y:S02]  /*96c0*/  IADD3 R5, -R125, RZ, RZ ;  /* 0x000000ff7d057210 */ /* 0x000fe40007ffe1ff */
[----:B------:R-:W-:Y:S01]  /*96d0*/  LOP3.LUT P0, RZ, R54, 0x3, RZ, 0xc0, !PT ;  /* 0x0000000336ff7812 */ /* 0x000fe2000780c0ff */
[----:B------:R-:W-:Y:S04]  /*96e0*/  STS.64 [R8+0x4000], R72 ;  /* 0x0040004808007388 */ /* 0x000fe80000000a00 */
[----:B------:R1:W-:Y:S04]  /*96f0*/  STS.64 [R8+0x4400], R74 ;  /* 0x0044004a08007388 */ /* 0x0003e80000000a00 */
[----:B------:R1:W-:Y:S01]  /*9700*/  STS.64 [R12+0x4000], R76 ;  /* 0x0040004c0c007388 */ /* 0x0003e20000000a00 */
[----:B---3--:R-:W-:Y:S01]  /*9710*/  @P3 FFMA.FTZ R3, R2, R51, R7 ;  /* 0x0000003302033223 */ /* 0x008fe20000010007 */
[----:B--2---:R-:W-:Y:S01]  /*9720*/  @P2 FMUL.FTZ R7, R6, 0.69314718246459960938 ;  /* 0x3f31721806072820 */ /* 0x004fe20000410000 */
[----:B------:R-:W-:Y:S01]  /*9730*/  MOV R2, 0xff800000 ;  /* 0xff80000000027802 */ /* 0x000fe20000000f00 */
[----:B------:R2:W-:Y:S04]  /*9740*/  STS.64 [R12+0x4400], R78 ;  /* 0x0044004e0c007388 */ /* 0x0005e80000000a00 */
[----:B------:R2:W-:Y:S01]  /*9750*/  STS.64 [R13+0x4000], R80 ;  /* 0x004000500d007388 */ /* 0x0005e20000000a00 */
[----:B----4-:R-:W-:-:S03]  /*9760*/  @P2 FFMA.FTZ R2, R0, R53, R7 ;  /* 0x0000003500022223 */ /* 0x010fc60000010007 */
[----:B------:R2:W-:Y:S01]  /*9770*/  STS.64 [R13+0x4400], R82 ;  /* 0x004400520d007388 */ /* 0x0005e20000000a00 */
[----:B-----5:R-:W3:Y:S08]  /*9780*/  LDC.64 R10, c[0x0][0x2c0] ;  /* 0x0000b000ff0a7b82 */ /* 0x020ef00000000a00 */
[----:B------:R-:W-:Y:S08]  /*9790*/  BAR.SYNC.DEFER_BLOCKING 0x0 ;  /* 0x0000000000007b1d */ /* 0x000ff00000010000 */
[----:B-1----:R-:W1:Y:S01]  /*97a0*/  LDC R8, c[0x0][0x270] ;  /* 0x00009c00ff087b82 */ /* 0x002e620000000800 */
[----:B------:R-:W4:Y:S01]  /*97b0*/  S2R R9, SR_TID.X ;  /* 0x0000000000097919 */ /* 0x000f220000002100 */
[----:B------:R-:W3:Y:S01]  /*97c0*/  S2R R48, SR_CTAID.Y ;  /* 0x0000000000307919 */ /* 0x000ee20000002600 */
[----:B------:R-:W5:Y:S01]  /*97d0*/  S2R R49, SR_CTAID.X ;  /* 0x0000000000317919 */ /* 0x000f620000002500 */
[----:B------:R2:W1:Y:S04]  /*97e0*/  LDS.128 R44, [R50] ;  /* 0x00000000322c7984 */ /* 0x0004680000000c00 */
[----:B------:R2:W1:Y:S02]  /*97f0*/  LDS.128 R40, [R50+0x800] ;  /* 0x0008000032287984 */ /* 0x0004640000000c00 */
[----:B-1----:R-:W-:-:S02]  /*9800*/  IMAD R5, R8, R5, UR4 ;  /* 0x0000000408057e24 */ /* 0x002fc4000f8e0205 */
[----:B------:R2:W1:Y:S04]  /*9810*/  LDS.128 R36, [R50+0x1000] ;  /* 0x0010000032247984 */ /* 0x0004680000000c00 */
[----:B------:R2:W1:Y:S04]  /*9820*/  LDS.128 R32, [R50+0x2000] ;  /* 0x0020000032207984 */ /* 0x0004680000000c00 */
[----:B------:R2:W1:Y:S01]  /*9830*/  LDS.128 R28, [R50+0x2800] ;  /* 0x00280000321c7984 */ /* 0x0004620000000c00 */
[----:B----4-:R-:W-:-:S03]  /*9840*/  SHF.R.S32.HI R52, RZ, 0x1f, R9 ;  /* 0x0000001fff347819 */ /* 0x010fc60000011409 */
[----:B------:R2:W4:Y:S01]  /*9850*/  LDS.128 R24, [R50+0x3000] ;  /* 0x0030000032187984 */ /* 0x0005220000000c00 */
[----:B---3--:R-:W-:Y:S01]  /*9860*/  IMAD R125, R48, R10, R125 ;  /* 0x0000000a307d7224 */ /* 0x008fe200078e027d */
[----:B------:R-:W-:Y:S02]  /*9870*/  LEA.HI R52, R52, R9, RZ, 0x3 ;  /* 0x0000000934347211 */ /* 0x000fe400078f18ff */
[----:B------:R2:W3:Y:S01]  /*9880*/  LDS.128 R20, [R50+0x4000] ;  /* 0x0040000032147984 */ /* 0x0004e20000000c00 */
[----:B-----5:R-:W-:Y:S01]  /*9890*/  SHF.L.U32 R6, R49, 0x6, RZ ;  /* 0x0000000631067819 */ /* 0x020fe200000006ff */
[----:B------:R-:W-:Y:S01]  /*98a0*/  IMAD R125, R125, R8, R5 ;  /* 0x000000087d7d7224 */ /* 0x000fe200078e0205 */
[----:B------:R-:W-:Y:S01]  /*98b0*/  SHF.L.U32 R48, R4, 0x2, RZ ;  /* 0x0000000204307819 */ /* 0x000fe200000006ff */
[----:B------:R2:W1:Y:S01]  /*98c0*/  LDS.128 R16, [R50+0x4800] ;  /* 0x0048000032107984 */ /* 0x0004620000000c00 */
[----:B------:R-:W-:Y:S01]  /*98d0*/  SHF.R.S32.HI R5, RZ, 0x3, R52 ;  /* 0x00000003ff057819 */ /* 0x000fe20000011434 */
[----:B------:R-:W-:Y:S01]  /*98e0*/  IMAD R0, R125, R11, R6 ;  /* 0x0000000b7d007224 */ /* 0x000fe200078e0206 */
[----:B------:R-:W-:Y:S01]  /*98f0*/  SHF.R.S32.HI R49, RZ, 0x1f, R48 ;  /* 0x0000001fff317819 */ /* 0x000fe20000011430 */
        /* <DEDUP_REMOVED lines=13> */
.L_x_5596:
[----:B------:R-:W-:Y:S05]  /*99d0*/  BSYNC B0 ;  /* 0x0000000000007941 */ /* 0x000fea0003800000 */
.L_x_5595:
[----:B------:R2:W2:Y:S01]  /*99e0*/  LDS.128 R52, [R50+0x1800] ;  /* 0x0018000032347984 */ /* 0x0004a20000000c00 */
[----:B------:R-:W-:Y:S01]  /*99f0*/  ULDC UR4, c[0x0][0x2dc] ;  /* 0x0000b70000047ab9 */ /* 0x000fe20000000800 */
[C---:B------:R-:W-:Y:S01]  /*9a00*/  IMAD.WIDE R48, R5.reuse, 0x60, R48 ;  /* 0x0000006005307825 */ /* 0x040fe200078e0230 */
[C---:B------:R-:W-:Y:S01]  /*9a10*/  ISETP.GE.AND P3, PT, R5.reuse, R118, PT ;  /* 0x000000760500720c */ /* 0x040fe20003f66270 */
[----:B------:R2:W2:Y:S02]  /*9a20*/  LDS.128 R8, [R50+0x3800] ;  /* 0x0038000032087984 */ /* 0x0004a40000000c00 */
[----:B------:R-:W-:Y:S01]  /*9a30*/  IMAD R0, R0, UR4, RZ ;  /* 0x0000000400007c24 */ /* 0x000fe2000f8e02ff */
[----:B------:R-:W-:Y:S01]  /*9a40*/  ULDC.64 UR4, c[0x0][0x288] ;  /* 0x0000a20000047ab9 */ /* 0x000fe20000000a00 */
[----:B------:R2:W2:Y:S01]  /*9a50*/  LDS.128 R56, [R50+0x5800] ;  /* 0x0058000032387984 */ /* 0x0004a20000000c00 */
        /* <DEDUP_REMOVED lines=13> */
[----:B------:R1:W-:Y:S04]  /*9b30*/  @!P1 STG.E.128 desc[UR10][R6.64+0x3000], R36 ;  /* 0x0030002406009986 */ /* 0x0003e8000c101d0a */
[----:B------:R1:W-:Y:S04]  /*9b40*/  @!P3 STG.E.128 desc[UR10][R6.64+0x80], R32 ;  /* 0x000080200600b986 */ /* 0x0003e8000c101d0a */
[----:B------:R1:W-:Y:S04]  /*9b50*/  @!P2 STG.E.128 desc[UR10][R6.64+0x1880], R28 ;  /* 0x0018801c0600a986 */ /* 0x0003e8000c101d0a */
[----:B----4-:R1:W-:Y:S04]  /*9b60*/  @!P1 STG.E.128 desc[UR10][R6.64+0x3080], R24 ;  /* 0x0030801806009986 */ /* 0x0103e8000c101d0a */
[----:B---3--:R1:W-:Y:S04]  /*9b70*/  @!P3 STG.E.128 desc[UR10][R6.64+0x100], R20 ;  /* 0x000100140600b986 */ /* 0x0083e8000c101d0a */
[----:B------:R1:W-:Y:S04]  /*9b80*/  @!P2 STG.E.128 desc[UR10][R6.64+0x1900], R16 ;  /* 0x001900100600a986 */ /* 0x0003e8000c101d0a */
[----:B------:R1:W-:Y:S01]  /*9b90*/  @!P1 STG.E.128 desc[UR10][R6.64+0x3100], R12 ;  /* 0x0031000c06009986 */ /* 0x0003e2000c101d0a */
[----:B--2---:R-:W-:Y:S05]  /*9ba0*/  @P0 EXIT ;  /* 0x000000000000094d */ /* 0x004fea0003800000 */
[----:B------:R-:W-:Y:S04]  /*9bb0*/  STG.E.128 desc[UR10][R6.64+0x4800], R52 ;  /* 0x0048003406007986 */ /* 0x000fe8000c101d0a */
[----:B------:R-:W-:Y:S04]  /*9bc0*/  STG.E.128 desc[UR10][R6.64+0x4880], R8 ;  /* 0x0048800806007986 */ /* 0x000fe8000c101d0a */
[----:B------:R-:W-:Y:S01]  /*9bd0*/  STG.E.128 desc[UR10][R6.64+0x4900], R56 ;  /* 0x0049003806007986 */ /* 0x000fe2000c101d0a */
[----:B------:R-:W-:Y:S05]  /*9be0*/  EXIT ;  /* 0x000000000000794d */ /* 0x000fea0003800000 */
.L_x_5597:
        /* <DEDUP_REMOVED lines=9> */
.L_x_6298:


//--------------------- .text._ZN5flash24flash_fwd_splitkv_kernelI23Flash_fwd_kernel_traitsILi96ELi64ELi64ELi4ELb0ELb0EN7cutlass6half_tE19Flash_kernel_traitsILi96ELi64ELi64ELi4ES3_EELb1ELb0ELb0ELb0ELb1ELb1ELb1ELb0EEEvNS_16Flash_fwd_paramsE --------------------------
	.section	.text._ZN5flash24flash_fwd_splitkv_kernelI23Flash_fwd_kernel_traitsILi96ELi64ELi64ELi4ELb0ELb0EN7cutlass6half_tE19Flash_kernel_traitsILi96ELi64ELi64ELi4ES3_EELb1ELb0ELb0ELb0ELb1ELb1ELb1ELb0EEEvNS_16Flash_fwd_paramsE,"ax",@progbits
	.align	128
        .global         _ZN5flash24flash_fwd_splitkv_kernelI23Flash_fwd_kernel_traitsILi96ELi64ELi64ELi4ELb0ELb0EN7cutlass6half_tE19Flash_kernel_traitsILi96ELi64ELi64ELi4ES3_EELb1ELb0ELb0ELb0ELb1ELb1ELb1ELb0EEEvNS_16Flash_fwd_paramsE
        .type           _ZN5flash24flash_fwd_splitkv_kernelI23Flash_fwd_kernel_traitsILi96ELi64ELi64ELi4ELb0ELb0EN7cutlass6half_tE19Flash_kernel_traitsILi96ELi64ELi64ELi4ES3_EELb1ELb0ELb0ELb0ELb1ELb1ELb1ELb0EEEvNS_16Flash_fwd_paramsE,@function
        .size           _ZN5flash24flash_fwd_splitkv_kernelI23Flash_fwd_kernel_traitsILi96ELi64ELi64ELi4ELb0ELb0EN7cutlass6half_tE19Flash_kernel_traitsILi96ELi64ELi64ELi4ES3_EELb1ELb0ELb0ELb0ELb1ELb1ELb1ELb0EEEvNS_16Flash_fwd_paramsE,(.L_x_6299 - _ZN5flash24flash_fwd_splitkv_kernelI23Flash_fwd_kernel_traitsILi96ELi64ELi64ELi4ELb0ELb0EN7cutlass6half_tE19Flash_kernel_traitsILi96ELi64ELi64ELi4ES3_EELb1ELb0ELb0ELb0ELb1ELb1ELb1ELb0EEEvNS_16Flash_fwd_paramsE)
        .other          _ZN5flash24flash_fwd_splitkv_kernelI23Flash_fwd_kernel_traitsILi96ELi64ELi64ELi4ELb0ELb0EN7cutlass6half_tE19Flash_kernel_traitsILi96ELi64ELi64ELi4ES3_EELb1ELb0ELb0ELb0ELb1ELb1ELb1ELb0EEEvNS_16Flash_fwd_paramsE,@"STO_CUDA_ENTRY STV_DEFAULT"
_ZN5flash24flash_fwd_splitkv_kernelI23Flash_fwd_kernel_traitsILi96ELi64ELi64ELi4ELb0ELb0EN7cutlass6half_tE19Flash_kernel_traitsILi96ELi64ELi64ELi4ES3_EELb1ELb0ELb0ELb0ELb1ELb1ELb1ELb0EEEvNS_16Flash_fwd_paramsE:
.text._ZN5flash24flash_fwd_splitkv_kernelI23Flash_fwd_kernel_traitsILi96ELi64ELi64ELi4ELb0ELb0EN7cutlass6half_tE19Flash_kernel_traitsILi96ELi64ELi64ELi4ES3_EELb1ELb0ELb0ELb0ELb1ELb1ELb1ELb0EEEvNS_16Flash_fwd_paramsE:
        /* <DEDUP_REMOVED lines=60> */
.L_x_5598:
[----:B------:R-:W1:Y:S02]  /*03c0*/  LDC R9, c[0x0][0x2c8] ;  /* 0x0000b200ff097b82 */ /* 0x000e640000000800 */
.L_x_5599:
        /* <DEDUP_REMOVED lines=71> */
[----:B-1----:R-:W-:-:S03]  /*0840*/  IMAD R2, R0, R2, R121 ;  /* 0x0000000200027224 */ /* 0x002fc600078e0279 */
[----:B------:R-:W-:Y:S01]  /*0850*/  SHF.R.S32.HI R7, RZ, 0x1f, R6 ;  /* 0x0000001fff077819 */ /* 0x000fe20000011406 */
[----:B------:R-:W-:-:S04]  /*0860*/  IMAD R2, R2, R5, R26 ;  /* 0x0000000502027224 */ /* 0x000fc800078e021a */
        /* <DEDUP_REMOVED lines=11> */
[C---:B------:R-:W-:Y:S02]  /*0920*/  LEA R6, P5, R4.reuse, UR4, 0x2 ;  /* 0x0000000404067c11 */ /* 0x040fe4000f8a10ff */
[CC--:B------:R-:W-:Y:S02]  /*0930*/  ISETP.GE.AND P2, PT, R5.reuse, R104.reuse, PT ;  /* 0x000000680500720c */ /* 0x0c0fe40003f46270 */
[----:B------:R-:W-:Y:S01]  /*0940*/  LEA.HI.X R7, R4, UR5, R7, 0x2, P5 ;  /* 0x0000000504077c11 */ /* 0x000fe2000a8f1407 */
[----:B------:R-:W-:Y:S01]  /*0950*/  ULDC.64 UR4, c[0x0][0x2b8] ;  /* 0x0000ae0000047ab9 */ /* 0x000fe20000000a00 */
[-C--:B------:R-:W-:Y:S01]  /*0960*/  ISETP.GE.OR P3, PT, R5, R104.reuse, P6 ;  /* 0x000000680500720c */ /* 0x080fe20003766670 */
[----:B------:R-:W-:Y:S01]  /*0970*/  VIADD R5, R3, 0x30 ;  /* 0x0000003003057836 */ /* 0x000fe20000000000 */
[-C--:B------:R-:W-:Y:S01]  /*0980*/  ISETP.GE.OR P4, PT, R9, R104.reuse, P6 ;  /* 0x000000680900720c */ /* 0x080fe20003786670 */
[----:B------:R1:W-:Y:S01]  /*0990*/  @!P0 STG.E.128 desc[UR10][R6.64], RZ ;  /* 0x000000ff06008986 */ /* 0x0003e2000c101d0a */
[----:B------:R-:W-:-:S02]  /*09a0*/  ISETP.GE.OR P5, PT, R3, R104, P6 ;  /* 0x000000680300720c */ /* 0x000fc400037a6670 */
[----:B------:R-:W-:Y:S01]  /*09b0*/  SHF.R.S32.HI R0, RZ, 0x1f, R2 ;  /* 0x0000001fff007819 */ /* 0x000fe20000011402 */
[----:B------:R1:W-:Y:S01]  /*09c0*/  @!P0 STG.E.128 desc[UR10][R6.64+0x80], RZ ;  /* 0x000080ff06008986 */ /* 0x0003e2000c101d0a */
[----:B------:R-:W-:-:S03]  /*09d0*/  ISETP.GE.OR P6, PT, R5, R104, P6 ;  /* 0x000000680500720c */ /* 0x000fc600037c6670 */
        /* <DEDUP_REMOVED lines=25> */
.L_x_5600:
        /* <DEDUP_REMOVED lines=24> */
.L_x_5601:
        /* <DEDUP_REMOVED lines=80> */
.L_x_5602:
        /* <DEDUP_REMOVED lines=49> */
.L_x_5604:
[----:B------:R-:W-:Y:S01]  /*1500*/  @!P0 LOP3.LUT R18, RZ, R9, RZ, 0x33, !PT ;  /* 0x00000009ff128212 */ /* 0x000fe200078e33ff */
[----:B------:R-:W-:Y:S01]  /*1510*/  IMAD R4, R17, R90, RZ ;  /* 0x0000005a11047224 */ /* 0x000fe200078e02ff */
[----:B------:R-:W-:Y:S02]  /*1520*/  MOV R9, R5 ;  /* 0x0000000500097202 */ /* 0x000fe40000000f00 */
[----:B------:R-:W-:Y:S01]  /*1530*/  SHF.R.S32.HI R19, RZ, 0x1f, R18 ;  /* 0x0000001fff137819 */ /* 0x000fe20000011412 */
[----:B------:R-:W-:Y:S01]  /*1540*/  IMAD R5, R91, R21, R4 ;  /* 0x000000155b057224 */ /* 0x000fe200078e0204 */
        /* <DEDUP_REMOVED lines=22> */
.L_x_5603:
[----:B------:R-:W-:Y:S01]  /*16b0*/  VIADD R115, R85, 0xffffffff ;  /* 0xffffffff55737836 */ /* 0x000fe20000000000 */
[----:B------:R-:W-:Y:S01]  /*16c0*/  SHF.R.S32.HI R105, RZ, 0x1f, R98 ;  /* 0x0000001fff697819 */ /* 0x000fe20000011462 */
[----:B------:R-:W-:Y:S01]  /*16d0*/  IMAD.IADD R113, R104, 0x1, -R101 ;  /* 0x0000000168717824 */ /* 0x000fe200078e0a65 */
[----:B------:R-:W-:Y:S01]  /*16e0*/  ISETP.NE.AND P0, PT, R11, -0x1, PT ;  /* 0xffffffff0b00780c */ /* 0x000fe20003f05270 */
[----:B-----5:R-:W-:Y:S01]  /*16f0*/  IMAD.SHL.U32 R0, R115, 0x40, RZ ;  /* 0x0000004073007824 */ /* 0x020fe200078e00ff */
[----:B------:R-:W-:Y:S01]  /*1700*/  LEA.HI R7, R105, R98, RZ, 0x2 ;  /* 0x0000006269077211 */ /* 0x000fe200078f10ff */
[----:B------:R-:W-:Y:S01]  /*1710*/  ULDC.64 UR4, c[0x0][0x258] ;  /* 0x0000960000047ab9 */ /* 0x000fe20000000a00 */
[----:B------:R-:W1:Y:S01]  /*1720*/  S2UR UR6, SR_CgaCtaId ;  /* 0x00000000000679c3 */ /* 0x000e620000008800 */
[----:B------:R-:W-:Y:S01]  /*1730*/  IMAD.IADD R8, R97, 0x1, -R0 ;  /* 0x0000000161087824 */ /* 0x000fe200078e0a00 */
[----:B------:R-:W-:Y:S01]  /*1740*/  SHF.R.S32.HI R12, RZ, 0x2, R7 ;  /* 0x00000002ff0c7819 */ /* 0x000fe20000011407 */
[----:B------:R-:W-:Y:S01]  /*1750*/  IMAD.SHL.U32 R92, R90, 0x20, RZ ;  /* 0x000000205a5c7824 */ /* 0x000fe200078e00ff */
[----:B------:R-:W-:Y:S01]  /*1760*/  LOP3.LUT R27, R7, 0xfffffffc, RZ, 0xc0, !PT ;  /* 0xfffffffc071b7812 */ /* 0x000fe200078ec0ff */
[----:B------:R-:W-:Y:S01]  /*1770*/  ULDC.64 UR8, c[0x0][0x220] ;  /* 0x0000880000087ab9 */ /* 0x000fe20000000a00 */
[C---:B------:R-:W-:Y:S01]  /*1780*/  ISETP.GE.AND P4, PT, R12.reuse, R8, PT ;  /* 0x000000080c00720c */ /* 0x040fe20003f86270 */
[C---:B------:R-:W-:Y:S01]  /*1790*/  VIADD R23, R12.reuse, 0x20 ;  /* 0x000000200c177836 */ /* 0x040fe20000000000 */
[----:B------:R-:W-:Y:S01]  /*17a0*/  ISETP.GE.AND P1, PT, R12, R113, PT ;  /* 0x000000710c00720c */ /* 0x000fe20003f26270 */
[----:B------:R-:W2:Y:S01]  /*17b0*/  @P0 LDC.64 R4, c[0x0][0x240] ;  /* 0x00009000ff040b82 */ /* 0x000ea20000000a00 */
[----:B------:R-:W-:Y:S01]  /*17c0*/  IMAD.IADD R34, R98, 0x1, -R27 ;  /* 0x0000000162227824 */ /* 0x000fe200078e0a1b */
[----:B------:R-:W-:-:S02]  /*17d0*/  SHF.R.S32.HI R13, RZ, 0x1f, R12 ;  /* 0x0000001fff0d7819 */ /* 0x000fc4000001140c */
[C---:B------:R-:W-:Y:S01]  /*17e0*/  ISETP.GE.AND P5, PT, R23.reuse, R113, PT ;  /* 0x000000711700720c */ /* 0x040fe20003fa6270 */
[----:B------:R-:W-:Y:S01]  /*17f0*/  IMAD.SHL.U32 R34, R34, 0x8, RZ ;  /* 0x0000000822227824 */ /* 0x000fe200078e00ff */
[-C--:B------:R-:W-:Y:S01]  /*1800*/  ISETP.GE.AND P3, PT, R23, R8.reuse, PT ;  /* 0x000000081700720c */ /* 0x080fe20003f66270 */
[----:B------:R-:W-:Y:S01]  /*1810*/  IMAD.WIDE R32, R33, 0x40, R12 ;  /* 0x0000004021207825 */ /* 0x000fe200078e020c */
[----:B------:R-:W3:Y:S01]  /*1820*/  @!P0 LDC.64 R2, c[0x0][0x228] ;  /* 0x00008a00ff028b82 */ /* 0x000ee20000000a00 */
[----:B------:R-:W-:Y:S01]  /*1830*/  ISETP.GE.AND P2, PT, R23, R8, PT ;  /* 0x000000081700720c */ /* 0x000fe20003f46270 */
[----:B------:R-:W4:Y:S01]  /*1840*/  @!P4 S2R R15, SR_CgaCtaId ;  /* 0x00000000000fc919 */ /* 0x000f220000008800 */
[----:B------:R-:W-:-:S05]  /*1850*/  @!P4 MOV R6, 0x400 ;  /* 0x000004000006c802 */ /* 0x000fca0000000f00 */
[----:B------:R-:W1:Y:S01]  /*1860*/  LDC.64 R88, c[0x0][0x250] ;  /* 0x00009400ff587b82 */ /* 0x000e620000000a00 */
[----:B------:R-:W1:Y:S01]  /*1870*/  @!P5 S2R R25, SR_CgaCtaId ;  /* 0x000000000019d919 */ /* 0x000e620000008800 */
[----:B--2---:R-:W-:Y:S01]  /*1880*/  @P0 IMAD.WIDE.U32 R22, R11, R4, RZ ;  /* 0x000000040b160225 */ /* 0x004fe200078e00ff */
[----:B------:R-:W-:-:S03]  /*1890*/  LEA.HI R4, R105, R98, RZ, 0x3 ;  /* 0x0000006269047211 */ /* 0x000fc600078f18ff */
[----:B------:R-:W-:Y:S01]  /*18a0*/  @P0 IMAD R5, R11, R5, R23 ;  /* 0x000000050b050224 */ /* 0x000fe200078e0217 */
[----:B------:R-:W-:Y:S02]  /*18b0*/  @!P0 SHF.R.S32.HI R11, RZ, 0x1f, R121 ;  /* 0x0000001fff0b8819 */ /* 0x000fe40000011479 */
[----:B------:R-:W-:Y:S01]  /*18c0*/  SHF.R.S32.HI R23, RZ, 0x3, R4 ;  /* 0x00000003ff177819 */ /* 0x000fe20000011404 */
[----:B---3--:R-:W-:-:S03]  /*18d0*/  @!P0 IMAD.WIDE.U32 R36, R121, R2, RZ ;  /* 0x0000000279248225 */ /* 0x008fc600078e00ff */
[----:B------:R-:W-:Y:S01]  /*18e0*/  LEA.HI R118, R4, R23, RZ, 0x1 ;  /* 0x0000001704767211 */ /* 0x000fe200078f08ff */
[----:B------:R-:W-:Y:S02]  /*18f0*/  @!P0 IMAD R14, R11, R2, RZ ;  /* 0x000000020b0e8224 */ /* 0x000fe400078e02ff */
[----:B------:R-:W2:Y:S01]  /*1900*/  @!P3 S2R R11, SR_CgaCtaId ;  /* 0x00000000000bb919 */ /* 0x000ea20000008800 */
[----:B------:R-:W-:Y:S01]  /*1910*/  IMAD.SHL.U32 R35, R23, 0x40, RZ ;  /* 0x0000004017237824 */ /* 0x000fe200078e00ff */
[----:B------:R-:W-:Y:S01]  /*1920*/  LOP3.LUT R118, R118, 0xfffffffe, RZ, 0xc0, !PT ;  /* 0xfffffffe76767812 */ /* 0x000fe200078ec0ff */
[----:B------:R-:W-:Y:S01]  /*1930*/  @!P0 IMAD R3, R121, R3, R14 ;  /* 0x0000000379038224 */ /* 0x000fe200078e020e */
[----:B----4-:R-:W-:Y:S02]  /*1940*/  @!P4 LEA R15, R15, R6, 0x18 ;  /* 0x000000060f0fc211 */ /* 0x010fe400078ec0ff */
[----:B------:R-:W-:Y:S01]  /*1950*/  LEA.HI R6, R105, R98, RZ, 0x4 ;  /* 0x0000006269067211 */ /* 0x000fe200078f20ff */
[----:B------:R-:W-:Y:S01]  /*1960*/  IMAD.IADD R118, R23, 0x1, -R118 ;  /* 0x0000000117767824 */ /* 0x000fe200078e0a76 */
[----:B------:R-:W-:Y:S01]  /*1970*/  LOP3.LUT R35, R35, 0xc0, RZ, 0xc0, !PT ;  /* 0x000000c023237812 */ /* 0x000fe200078ec0ff */
[----:B------:R-:W-:Y:S01]  /*1980*/  @!P0 IMAD.IADD R5, R37, 0x1, R3 ;  /* 0x0000000125058824 */ /* 0x000fe200078e0203 */
[----:B------:R-:W-:-:S02]  /*1990*/  SHF.R.S32.HI R10, RZ, 0x4, R6 ;  /* 0x00000004ff0a7819 */ /* 0x000fc40000011406 */
[----:B------:R-:W-:Y:S02]  /*19a0*/  LOP3.LUT R27, R35, 0x18, R34, 0xf8, !PT ;  /* 0x00000018231b7812 */ /* 0x000fe400078ef822 */
[----:B------:R-:W-:Y:S01]  /*19b0*/  SHF.R.U32.HI R2, RZ, 0x3, R35 ;  /* 0x00000003ff027819 */ /* 0x000fe20000011623 */
[----:B------:R-:W-:Y:S01]  /*19c0*/  @P0 IMAD.MOV.U32 R35, RZ, RZ, R22 ;  /* 0x000000ffff230224 */ /* 0x000fe200078e0016 */
[----:B------:R-:W-:Y:S01]  /*19d0*/  LEA.HI R31, R10, R10, RZ, 0x1 ;  /* 0x0000000a0a1f7211 */ /* 0x000fe200078f08ff */
[----:B------:R-:W-:Y:S01]  /*19e0*/  @!P0 IMAD.MOV.U32 R35, RZ, RZ, R36 ;  /* 0x000000ffff238224 */ /* 0x000fe200078e0024 */
[----:B------:R-:W-:Y:S02]  /*19f0*/  LOP3.LUT R23, R27, R2, RZ, 0x3c, !PT ;  /* 0x000000021b177212 */ /* 0x000fe400078e3cff */
[----:B------:R-:W-:Y:S02]  /*1a00*/  LOP3.LUT R27, R6, 0xfffffff0, RZ, 0xc0, !PT ;  /* 0xfffffff0061b7812 */ /* 0x000fe400078ec0ff */
[----:B------:R-:W-:-:S02]  /*1a10*/  LOP3.LUT R31, R31, 0xfffffffe, RZ, 0xc0, !PT ;  /* 0xfffffffe1f1f7812 */ /* 0x000fc400078ec0ff */
[----:B------:R-:W-:Y:S01]  /*1a20*/  @!P5 MOV R2, 0x400 ;  /* 0x000004000002d802 */ /* 0x000fe20000000f00 */
[----:B------:R-:W-:Y:S01]  /*1a30*/  IMAD.IADD R27, R98, 0x1, -R27 ;  /* 0x00000001621b7824 */ /* 0x000fe200078e0a1b */
[----:B------:R-:W-:Y:S01]  /*1a40*/  IADD3 R30, P0, R34, R30, RZ ;  /* 0x0000001e221e7210 */ /* 0x000fe20007f1e0ff */
[----:B------:R-:W-:Y:S01]  /*1a50*/  IMAD.IADD R10, R10, 0x1, -R31 ;  /* 0x000000010a0a7824 */ /* 0x000fe200078e0a1f */
[----:B------:R-:W-:Y:S02]  /*1a60*/  SHF.R.S32.HI R6, RZ, 0x1f, R34 ;  /* 0x0000001fff067819 */ /* 0x000fe40000011422 */
[----:B-1----:R-:W-:Y:S02]  /*1a70*/  @!P5 LEA R25, R25, R2, 0x18 ;  /* 0x000000021919d211 */ /* 0x002fe400078ec0ff */
[----:B------:R-:W-:Y:S01]  /*1a80*/  @!P3 MOV R2, 0x400 ;  /* 0x000004000002b802 */ /* 0x000fe20000000f00 */
[----:B------:R-:W-:Y:S01]  /*1a90*/  IMAD.X R31, R6, 0x1, R29, P0 ;  /* 0x00000001061f7824 */ /* 0x000fe200000e061d */
[----:B------:R-:W-:-:S02]  /*1aa0*/  LEA.HI R20, R27, R27, RZ, 0x1 ;  /* 0x0000001b1b147211 */ /* 0x000fc400078f08ff */
[----:B------:R-:W-:Y:S02]  /*1ab0*/  IADD3 R94, P0, R34, R94, RZ ;  /* 0x0000005e225e7210 */ /* 0x000fe40007f1e0ff */
[----:B--2---:R-:W-:Y:S02]  /*1ac0*/  @!P3 LEA R11, R11, R2, 0x18 ;  /* 0x000000020b0bb211 */ /* 0x004fe400078ec0ff */
[----:B------:R-:W-:Y:S01]  /*1ad0*/  LOP3.LUT R102, R20, 0x7fffffe, RZ, 0xc0, !PT ;  /* 0x07fffffe14667812 */ /* 0x000fe200078ec0ff */
[----:B------:R-:W-:Y:S01]  /*1ae0*/  IMAD.X R95, R6, 0x1, R9, P0 ;  /* 0x00000001065f7824 */ /* 0x000fe200000e0609 */
[----:B------:R-:W-:Y:S01]  /*1af0*/  SHF.R.S32.HI R14, RZ, 0x1f, R27 ;  /* 0x0000001fff0e7819 */ /* 0x000fe2000001141b */
[----:B------:R-:W1:Y:S01]  /*1b00*/  @!P1 LDC.64 R2, c[0x0][0x240] ;  /* 0x00009000ff029b82 */ /* 0x000e620000000a00 */
[----:B------:R-:W-:Y:S01]  /*1b10*/  IADD3 R34, P0, R34, R35, RZ ;  /* 0x0000002322227210 */ /* 0x000fe20007f1e0ff */
[----:B------:R-:W-:Y:S01]  /*1b20*/  IMAD.IADD R102, R27, 0x1, -R102 ;  /* 0x000000011b667824 */ /* 0x000fe200078e0a66 */
[----:B------:R-:W-:Y:S01]  /*1b30*/  LEA.HI R9, R14, R27, RZ, 0x3 ;  /* 0x0000001b0e097211 */ /* 0x000fe200078f18ff */
[----:B------:R-:W-:Y:S01]  /*1b40*/  IMAD.WIDE.U32 R94, R12, R90, R94 ;  /* 0x0000005a0c5e7225 */ /* 0x000fe200078e005e */
[----:B------:R-:W-:-:S02]  /*1b50*/  LEA.HI R27, R7, R12, RZ, 0x1 ;  /* 0x0000000c071b7211 */ /* 0x000fc400078f08ff */
[----:B------:R-:W-:Y:S01]  /*1b60*/  LEA.HI R105, R105, R98, RZ, 0x5 ;  /* 0x0000006269697211 */ /* 0x000fe200078f28ff */
[----:B------:R-:W-:Y:S01]  /*1b70*/  IMAD.X R35, R6, 0x1, R5, P0 ;  /* 0x0000000106237824 */ /* 0x000fe200000e0605 */
[----:B------:R-:W-:Y:S01]  /*1b80*/  LOP3.LUT R5, R4, 0xfffffff8, RZ, 0xc0, !PT ;  /* 0xfffffff804057812 */ /* 0x000fe200078ec0ff */
[----:B------:R-:W2:Y:S01]  /*1b90*/  @!P1 LDC.64 R6, c[0x0][0x210] ;  /* 0x00008400ff069b82 */ /* 0x000ea20000000a00 */
[----:B------:R-:W-:Y:S01]  /*1ba0*/  LOP3.LUT R27, R27, 0x7fffffe, RZ, 0xc0, !PT ;  /* 0x07fffffe1b1b7812 */ /* 0x000fe200078ec0ff */
[----:B------:R-:W-:Y:S01]  /*1bb0*/  IMAD.SHL.U32 R9, R9, 0x20, RZ ;  /* 0x0000002009097824 */ /* 0x000fe200078e00ff */
[----:B------:R-:W-:Y:S01]  /*1bc0*/  SHF.R.S32.HI R29, RZ, 0x1f, R26 ;  /* 0x0000001fff1d7819 */ /* 0x000fe2000001141a */
[----:B------:R-:W-:Y:S01]  /*1bd0*/  IMAD.IADD R14, R98, 0x1, -R5 ;  /* 0x00000001620e7824 */ /* 0x000fe200078e0a05 */
[----:B------:R-:W-:Y:S01]  /*1be0*/  SHF.R.S32.HI R106, RZ, 0x5, R105 ;  /* 0x00000005ff6a7819 */ /* 0x000fe20000011469 */
[----:B------:R-:W-:Y:S01]  /*1bf0*/  IMAD.IADD R27, R12, 0x1, -R27 ;  /* 0x000000010c1b7824 */ /* 0x000fe200078e0a1b */
[----:B------:R-:W-:Y:S01]  /*1c00*/  LOP3.LUT R99, R9, 0xffffff00, RZ, 0xc0, !PT ;  /* 0xffffff0009637812 */ /* 0x000fe200078ec0ff */
[----:B------:R-:W3:Y:S01]  /*1c10*/  @!P5 LDC.64 R4, c[0x0][0x240] ;  /* 0x00009000ff04db82 */ /* 0x000ee20000000a00 */
[----:B------:R-:W-:Y:S01]  /*1c20*/  IMAD R29, R29, UR4, RZ ;  /* 0x000000041d1d7c24 */ /* 0x000fe2000f8e02ff */
[----:B------:R-:W-:Y:S01]  /*1c30*/  LEA.HI R119, R14, R14, RZ, 0x1 ;  /* 0x0000000e0e777211 */ /* 0x000fe200078f08ff */
[----:B------:R-:W-:-:S02]  /*1c40*/  IMAD R116, R106, 0x8, R27 ;  /* 0x000000086a747824 */ /* 0x000fc400078e021b */
[C---:B------:R-:W-:Y:S01]  /*1c50*/  IMAD R29, R26.reuse, UR5, R29 ;  /* 0x000000051a1d7c24 */ /* 0x040fe2000f8e021d */
[----:B------:R-:W-:Y:S01]  /*1c60*/  LOP3.LUT R117, R119, 0xfffffffe, RZ, 0xc0, !PT ;  /* 0xfffffffe77757812 */ /* 0x000fe200078ec0ff */
[----:B------:R-:W-:Y:S01]  /*1c70*/  IMAD.WIDE.U32 R26, R26, UR4, R34 ;  /* 0x000000041a1a7c25 */ /* 0x000fe2000f8e0022 */
[----:B------:R-:W-:Y:S01]  /*1c80*/  ULDC.64 UR4, c[0x0][0x268] ;  /* 0x00009a0000047ab9 */ /* 0x000fe20000000a00 */
[----:B------:R-:W-:Y:S02]  /*1c90*/  SHF.R.S32.HI R119, RZ, 0x1, R119 ;  /* 0x00000001ff777819 */ /* 0x000fe40000011477 */
[----:B------:R-:W-:Y:S01]  /*1ca0*/  IMAD.U32 R116, R116, 0x20, R23 ;  /* 0x0000002074747824 */ /* 0x000fe200078e0017 */
[----:B------:R-:W-:Y:S01]  /*1cb0*/  @!P5 IADD3 R23, P0, R32, 0x20, RZ ;  /* 0x000000202017d810 */ /* 0x000fe20007f1e0ff */
[----:B-1----:R-:W-:Y:S02]  /*1cc0*/  @!P1 IMAD R16, R33, R2, RZ ;  /* 0x0000000221109224 */ /* 0x002fe400078e02ff */
[----:B------:R-:W-:-:S02]  /*1cd0*/  IMAD.IADD R29, R27, 0x1, R29 ;  /* 0x000000011b1d7824 */ /* 0x000fc400078e021d */
[----:B------:R-:W-:Y:S02]  /*1ce0*/  @!P1 IMAD.MOV.U32 R28, RZ, RZ, R26 ;  /* 0x000000ffff1c9224 */ /* 0x000fe400078e001a */
[C---:B------:R-:W-:Y:S02]  /*1cf0*/  @!P1 IMAD R16, R32.reuse, R3, R16 ;  /* 0x0000000320109224 */ /* 0x040fe400078e0210 */
[----:B------:R-:W-:Y:S02]  /*1d00*/  @!P5 IMAD.X R27, RZ, RZ, R33, P0 ;  /* 0x000000ffff1bd224 */ /* 0x000fe400000e0621 */
[----:B------:R-:W-:Y:S02]  /*1d10*/  @!P1 IMAD.WIDE.U32 R32, R32, R2, R28 ;  /* 0x0000000220209225 */ /* 0x000fe400078e001c */
[----:B------:R-:W1:Y:S02]  /*1d20*/  @!P5 LDC.64 R2, c[0x0][0x210] ;  /* 0x00008400ff02db82 */ /* 0x000e640000000a00 */
[----:B------:R-:W-:Y:S01]  /*1d30*/  @!P1 IMAD.IADD R16, R33, 0x1, R16 ;  /* 0x0000000121109824 */ /* 0x000fe200078e0210 */
[----:B--2---:R-:W-:Y:S01]  /*1d40*/  @!P1 LEA R28, P0, R32, R6, 0x1 ;  /* 0x00000006201c9211 */ /* 0x004fe200078008ff */
[----:B---3--:R-:W-:-:S02]  /*1d50*/  @!P5 IMAD R22, R27, R4, RZ ;  /* 0x000000041b16d224 */ /* 0x008fc400078e02ff */
[----:B------:R-:W-:Y:S01]  /*1d60*/  @!P5 IMAD.MOV.U32 R27, RZ, RZ, R29 ;  /* 0x000000ffff1bd224 */ /* 0x000fe200078e001d */
[----:B------:R-:W-:Y:S01]  /*1d70*/  @!P1 LEA.HI.X R29, R32, R7, R16, 0x1, P0 ;  /* 0x00000007201d9211 */ /* 0x000fe200000f0c10 */
[----:B------:R-:W-:Y:S01]  /*1d80*/  IMAD R19, R19, UR4, RZ ;  /* 0x0000000413137c24 */ /* 0x000fe2000f8e02ff */
[----:B------:R-:W2:Y:S01]  /*1d90*/  @!P4 LDC.64 R6, c[0x0][0x218] ;  /* 0x00008600ff06cb82 */ /* 0x000ea20000000a00 */
[----:B------:R-:W-:Y:S01]  /*1da0*/  IMAD.IADD R117, R14, 0x1, -R117 ;  /* 0x000000010e757824 */ /* 0x000fe200078e0a75 */
[----:B------:R-:W-:Y:S01]  /*1db0*/  IADD3 R86, P0, R12, R21, RZ ;  /* 0x000000150c567210 */ /* 0x000fe20007f1e0ff */
[----:B------:R-:W-:Y:S01]  /*1dc0*/  IMAD R14, R18, UR5, R19 ;  /* 0x00000005120e7c24 */ /* 0x000fe2000f8e0213 */
[----:B------:R-:W-:Y:S01]  /*1dd0*/  ULDC UR5, c[0x0][0x39c] ;  /* 0x0000e70000057ab9 */ /* 0x000fe20000000800 */
[C---:B------:R-:W-:Y:S02]  /*1de0*/  @!P5 IMAD R22, R23.reuse, R5, R22 ;  /* 0x000000051716d224 */ /* 0x040fe400078e0216 */
[----:B------:R-:W-:-:S02]  /*1df0*/  @!P5 IMAD.WIDE.U32 R26, R23, R4, R26 ;  /* 0x00000004171ad225 */ /* 0x000fc400078e001a */
[----:B------:R-:W3:Y:S02]  /*1e00*/  @!P3 LDC.64 R4, c[0x0][0x218] ;  /* 0x00008600ff04bb82 */ /* 0x000ee40000000a00 */
[----:B------:R-:W-:Y:S01]  /*1e10*/  IMAD.WIDE.U32 R18, R18, UR4, R30 ;  /* 0x0000000412127c25 */ /* 0x000fe2000f8e001e */
[----:B------:R-:W-:Y:S02]  /*1e20*/  UMOV UR4, 0x400 ;  /* 0x0000040000047882 */ /* 0x000fe40000000000 */
[----:B------:R-:W-:Y:S01]  /*1e30*/  ULEA UR4, UR6, UR4, 0x18 ;  /* 0x0000000406047291 */ /* 0x000fe2000f8ec03f */
[----:B------:R-:W-:Y:S02]  /*1e40*/  IMAD.X R17, R13, 0x1, R17, P0 ;  /* 0x000000010d117824 */ /* 0x000fe400000e0611 */
[----:B------:R-:W-:Y:S01]  /*1e50*/  @!P5 IMAD.IADD R24, R27, 0x1, R22 ;  /* 0x000000011b18d824 */ /* 0x000fe200078e0216 */
[----:B-1----:R-:W-:Y:S01]  /*1e60*/  @!P5 LEA R22, P0, R26, R2, 0x1 ;  /* 0x000000021a16d211 */ /* 0x002fe200078008ff */
[----:B------:R-:W-:-:S02]  /*1e70*/  @!P5 IMAD R16, R116, 0x2, R25 ;  /* 0x000000027410d824 */ /* 0x000fc400078e0219 */
[----:B------:R-:W-:Y:S01]  /*1e80*/  @!P4 IMAD R15, R116, 0x2, R15 ;  /* 0x00000002740fc824 */ /* 0x000fe200078e020f */
[----:B------:R-:W-:Y:S01]  /*1e90*/  @!P5 LEA.HI.X R23, R26, R3, R24, 0x1, P0 ;  /* 0x000000031a17d211 */ /* 0x000fe200000f0c18 */
[C---:B------:R-:W-:Y:S01]  /*1ea0*/  @!P3 IMAD R11, R116.reuse, 0x2, R11 ;  /* 0x00000002740bb824 */ /* 0x040fe200078e020b */
[----:B------:R-:W-:Y:S01]  /*1eb0*/  LEA R116, R116, UR4, 0x1 ;  /* 0x0000000474747c11 */ /* 0x000fe2000f8e08ff */
[----:B------:R-:W-:Y:S01]  /*1ec0*/  IMAD R2, R13, R90, RZ ;  /* 0x0000005a0d027224 */ /* 0x000fe200078e02ff */
[--C-:B------:R-:W-:Y:S01]  /*1ed0*/  SHF.R.S32.HI R13, RZ, 0x1, R20.reuse ;  /* 0x00000001ff0d7819 */ /* 0x100fe20000011414 */
[----:B------:R-:W-:Y:S01]  /*1ee0*/  IMAD.SHL.U32 R111, R119, 0x40, RZ ;  /* 0x00000040776f7824 */ /* 0x000fe200078e00ff */
[----:B------:R-:W-:Y:S01]  /*1ef0*/  SHF.R.S32.HI R20, RZ, 0x1f, R20 ;  /* 0x0000001fff147819 */ /* 0x000fe20000011414 */
[----:B------:R-:W-:Y:S01]  /*1f00*/  IMAD R3, R12, R91, R2 ;  /* 0x0000005b0c037224 */ /* 0x000fe200078e0202 */
[----:B------:R-:W-:Y:S01]  /*1f10*/  @!PT LDS RZ, [RZ] ;  /* 0x00000000fffff984 */ /* 0x000fe20000000800 */
[----:B------:R-:W-:Y:S01]  /*1f20*/  @!PT LDS RZ, [RZ] ;  /* 0x00000000fffff984 */ /* 0x000fe20000000800 */
[----:B------:R-:W-:Y:S01]  /*1f30*/  @!PT LDS RZ, [RZ] ;  /* 0x00000000fffff984 */ /* 0x000fe20000000800 */
[----:B------:R-:W-:Y:S01]  /*1f40*/  @!P1 LDGSTS.E.BYPASS.LTC128B.128 [R116], desc[UR10][R28.64] ;  /* 0x000000001c749fae */ /* 0x000fe2000b901d4a */
[----:B------:R-:W-:Y:S01]  /*1f50*/  SHF.L.U64.HI R2, R90, 0x5, R91 ;  /* 0x000000055a027819 */ /* 0x000fe2000001025b */
[----:B------:R-:W-:Y:S01]  /*1f60*/  IMAD.IADD R19, R19, 0x1, R14 ;  /* 0x0000000113137824 */ /* 0x000fe200078e020e */
[----:B------:R-:W-:Y:S01]  /*1f70*/  LEA.HI R20, R20, R13, RZ, 0x2 ;  /* 0x0000000d14147211 */ /* 0x000fe200078f10ff */
[----:B------:R-:W-:Y:S01]  /*1f80*/  @!P1 LDGSTS.E.BYPASS.LTC128B.128 [R116+0x1000], desc[UR10][R28.64+0x40] ;  /* 0x010000401c749fae */ /* 0x000fe2000b901d4a */
[----:B------:R-:W-:Y:S01]  /*1f90*/  IMAD.IADD R100, R95, 0x1, R3 ;  /* 0x000000015f647824 */ /* 0x000fe200078e0203 */
[----:B------:R-:W-:-:S02]  /*1fa0*/  LOP3.LUT R111, R111, 0xc0, RZ, 0xc0, !PT ;  /* 0x000000c06f6f7812 */ /* 0x000fc400078ec0ff */
[----:B------:R-:W-:Y:S01]  /*1fb0*/  @!P1 LDGSTS.E.BYPASS.LTC128B.128 [R116+0x2000], desc[UR10][R28.64+0x80] ;  /* 0x020000801c749fae */ /* 0x000fe2000b901d4a */
[----:B--2---:R-:W-:Y:S02]  /*1fc0*/  @!P4 LEA R24, P1, R94, R6, 0x1 ;  /* 0x000000065e18c211 */ /* 0x004fe400078208ff */
[----:B------:R-:W-:Y:S01]  /*1fd0*/  LOP3.LUT R20, R20, 0xfffffffc, RZ, 0xc0, !PT ;  /* 0xfffffffc14147812 */ /* 0x000fe200078ec0ff */
[----:B------:R-:W-:Y:S01]  /*1fe0*/  @!P5 LDGSTS.E.BYPASS.LTC128B.128 [R16+0x800], desc[UR10][R22.64] ;  /* 0x008000001610dfae */ /* 0x000fe2000b901d4a */
[----:B------:R-:W-:Y:S02]  /*1ff0*/  @!P3 IADD3 R6, P0, R92, R94, RZ ;  /* 0x0000005e5c06b210 */ /* 0x000fe40007f1e0ff */
[----:B------:R-:W-:Y:S01]  /*2000*/  @!P4 LEA.HI.X R25, R94, R7, R100, 0x1, P1 ;  /* 0x000000075e19c211 */ /* 0x000fe200008f0c64 */
[----:B------:R-:W-:Y:S01]  /*2010*/  IMAD.IADD R3, R13, 0x1, -R20 ;  /* 0x000000010d037824 */ /* 0x000fe200078e0a14 */
[----:B------:R-:W-:Y:S01]  /*2020*/  @!P5 LDGSTS.E.BYPASS.LTC128B.128 [R16+0x1800], desc[UR10][R22.64+0x40] ;  /* 0x018000401610dfae */ /* 0x000fe2000b901d4a */
[----:B------:R-:W-:Y:S01]  /*2030*/  @!P3 IMAD.X R7, R2, 0x1, R100, P0 ;  /* 0x000000010207b824 */ /* 0x000fe200000e0664 */
[----:B---3--:R-:W-:Y:S01]  /*2040*/  @!P3 LEA R20, P0, R6, R4, 0x1 ;  /* 0x000000040614b211 */ /* 0x008fe200078008ff */
[----:B------:R-:W-:Y:S01]  /*2050*/  IMAD.SHL.U32 R93, R3, 0x40, RZ ;  /* 0x00000040035d7824 */ /* 0x000fe200078e00ff */
[----:B------:R-:W-:Y:S01]  /*2060*/  @!P5 LDGSTS.E.BYPASS.LTC128B.128 [R16+0x2800], desc[UR10][R22.64+0x80] ;  /* 0x028000801610dfae */ /* 0x000fe2000b901d4a */
[----:B------:R-:W-:Y:S01]  /*2070*/  IMAD.SHL.U32 R4, R10, 0x8, RZ ;  /* 0x000000080a047824 */ /* 0x000fe200078e00ff */
[----:B------:R-:W-:Y:S01]  /*2080*/  @!P3 LEA.HI.X R21, R6, R5, R7, 0x1, P0 ;  /* 0x000000050615b211 */ /* 0x000fe200000f0c07 */
[-C--:B------:R-:W-:Y:S01]  /*2090*/  IMAD R5, R17, R88.reuse, RZ ;  /* 0x0000005811057224 */ /* 0x080fe200078e02ff */
[----:B------:R-:W-:Y:S01]  /*20a0*/  @!P4 LDGSTS.E.BYPASS.LTC128B.128 [R15+0x3000], desc[UR10][R24.64] ;  /* 0x03000000180fcfae */ /* 0x000fe2000b901d4a */
[----:B------:R-:W-:Y:S01]  /*20b0*/  IMAD.SHL.U32 R6, R118, 0x8, RZ ;  /* 0x0000000876067824 */ /* 0x000fe200078e00ff */
[----:B------:R-:W-:Y:S01]  /*20c0*/  LOP3.LUT R93, R93, 0xc0, RZ, 0xc0, !PT ;  /* 0x000000c05d5d7812 */ /* 0x000fe200078ec0ff */
[C---:B------:R-:W-:Y:S01]  /*20d0*/  IMAD R5, R86.reuse, R89, R5 ;  /* 0x0000005956057224 */ /* 0x040fe200078e0205 */
[----:B------:R-:W-:Y:S01]  /*20e0*/  @!P4 LDGSTS.E.BYPASS.LTC128B.128 [R15+0x4000], desc[UR10][R24.64+0x40] ;  /* 0x04000040180fcfae */ /* 0x000fe2000b901d4a */
[----:B------:R-:W-:Y:S01]  /*20f0*/  IMAD.WIDE.U32 R86, R86, R88, R18 ;  /* 0x0000005856567225 */ /* 0x000fe200078e0012 */
[----:B------:R-:W-:-:S02]  /*2100*/  ISETP.GE.AND P1, PT, R12, R8, PT ;  /* 0x000000080c00720c */ /* 0x000fc40003f26270 */
[----:B------:R1:W-:Y:S01]  /*2110*/  @!P4 LDGSTS.E.BYPASS.LTC128B.128 [R15+0x5000], desc[UR10][R24.64+0x80] ;  /* 0x05000080180fcfae */ /* 0x0003e2000b901d4a */
[----:B------:R-:W-:Y:S01]  /*2120*/  LOP3.LUT R6, R111, 0x8, R6, 0xf8, !PT ;  /* 0x000000086f067812 */ /* 0x000fe200078ef806 */
[----:B------:R-:W-:Y:S01]  /*2130*/  IMAD.IADD R84, R87, 0x1, R5 ;  /* 0x0000000157547824 */ /* 0x000fe200078e0205 */
[----:B------:R-:W-:Y:S01]  /*2140*/  LOP3.LUT R4, R93, 0x8, R4, 0xf8, !PT ;  /* 0x000000085d047812 */ /* 0x000fe200078ef804 */
[----:B------:R-:W-:Y:S01]  /*2150*/  @!P3 LDGSTS.E.BYPASS.LTC128B.128 [R11+0x3800], desc[UR10][R20.64] ;  /* 0x03800000140bbfae */ /* 0x000fe2000b901d4a */
[----:B------:R-:W-:Y:S01]  /*2160*/  SHF.R.U32.HI R111, RZ, 0x3, R111 ;  /* 0x00000003ff6f7819 */ /* 0x000fe2000001166f */
[----:B------:R-:W-:Y:S01]  /*2170*/  IMAD R7, R106, 0x200, R99 ;  /* 0x000002006a077824 */ /* 0x000fe200078e0263 */
[----:B------:R-:W-:Y:S01]  /*2180*/  SHF.R.U32.HI R93, RZ, 0x3, R93 ;  /* 0x00000003ff5d7819 */ /* 0x000fe2000001165d */
[----:B------:R-:W-:Y:S01]  /*2190*/  @!P3 LDGSTS.E.BYPASS.LTC128B.128 [R11+0x4800], desc[UR10][R20.64+0x40] ;  /* 0x04800040140bbfae */ /* 0x000fe2000b901d4a */
[----:B------:R-:W-:Y:S01]  /*21a0*/  LEA R124, P0, R86, UR8, 0x1 ;  /* 0x00000008567c7c11 */ /* 0x000fe2000f8008ff */
[----:B------:R-:W-:Y:S01]  /*21b0*/  IMAD R10, R10, 0x8, R117 ;  /* 0x000000080a0a7824 */ /* 0x000fe200078e0275 */
[----:B------:R-:W-:Y:S01]  /*21c0*/  LOP3.LUT R111, R6, R111, RZ, 0x3c, !PT ;  /* 0x0000006f066f7212 */ /* 0x000fe200078e3cff */
[----:B------:R2:W-:Y:S01]  /*21d0*/  @!P3 LDGSTS.E.BYPASS.LTC128B.128 [R11+0x5800], desc[UR10][R20.64+0x80] ;  /* 0x05800080140bbfae */ /* 0x0005e2000b901d4a */
[----:B------:R-:W-:Y:S01]  /*21e0*/  LOP3.LUT R93, R4, R93, RZ, 0x3c, !PT ;  /* 0x0000005d045d7212 */ /* 0x000fe200078e3cff */
[----:B------:R-:W-:Y:S01]  /*21f0*/  IMAD R112, R102, 0x20, R7 ;  /* 0x0000002066707824 */ /* 0x000fe200078e0207 */
[----:B------:R-:W-:Y:S01]  /*2200*/  LEA.HI.X R125, R86, UR9, R84, 0x1, P0 ;  /* 0x00000009567d7c11 */ /* 0x000fe200080f0c54 */
[----:B------:R-:W0:Y:S01]  /*2210*/  LDGDEPBAR ;  /* 0x00000000000079af */ /* 0x000e220000000000 */
[----:B------:R-:W-:-:S02]  /*2220*/  IMAD.SHL.U32 R5, R89, 0x40, RZ ;  /* 0x0000004059057824 */ /* 0x000fc400078e00ff */
[----:B------:R-:W-:Y:S02]  /*2230*/  IMAD.U32 R111, R10, 0x20, R111 ;  /* 0x000000200a6f7824 */ /* 0x000fe400078e006f */
[----:B------:R-:W-:Y:S02]  /*2240*/  IMAD.IADD R112, R93, 0x1, R112 ;  /* 0x000000015d707824 */ /* 0x000fe400078e0270 */
[----:B------:R-:W-:Y:S01]  /*2250*/  IMAD.MOV.U32 R4, RZ, RZ, 0x20 ;  /* 0x00000020ff047424 */ /* 0x000fe200078e00ff */
[----:B------:R-:W-:Y:S02]  /*2260*/  LEA R111, R111, UR4, 0x1 ;  /* 0x000000046f6f7c11 */ /* 0x000fe4000f8e08ff */
[----:B------:R-:W-:Y:S01]  /*2270*/  LEA R112, R112, UR4, 0x1 ;  /* 0x0000000470707c11 */ /* 0x000fe2000f8e08ff */
[----:B-1----:R-:W-:-:S03]  /*2280*/  IMAD.WIDE.U32 R14, R88, 0x40, RZ ;  /* 0x00000040580e7825 */ /* 0x002fc600078e00ff */
[----:B------:R-:W-:-:S04]  /*2290*/  @!P2 IADD3 R6, P0, R124, R14, RZ ;  /* 0x0000000e7c06a210 */ /* 0x000fc80007f1e0ff */
[----:B------:R-:W-:Y:S02]  /*22a0*/  @!P2 IADD3.X R7, R125, R15, R5, P0, !PT ;  /* 0x0000000f7d07a210 */ /* 0x000fe400007fe405 */
[----:B------:R-:W-:Y:S01]  /*22b0*/  LOP3.LUT P0, RZ, R119, 0x2, RZ, 0xc0, !PT ;  /* 0x0000000277ff7812 */ /* 0x000fe2000780c0ff */
[----:B------:R-:W-:-:S04]  /*22c0*/  DEPBAR.LE SB0, 0x0 ;  /* 0x000080000000791a */ /* 0x000fc80000000000 */
[----:B------:R-:W-:Y:S01]  /*22d0*/  BAR.SYNC.DEFER_BLOCKING 0x0 ;  /* 0x0000000000007b1d */ /* 0x000fe20000010000 */
        /* <DEDUP_REMOVED lines=29> */
[----:B--2---:R-:W-:Y:S04]  /*24b0*/  LDSM.16.M88.4 R8, [R103+0x3000] ;  /* 0x003000006708783b */ /* 0x004fe80000000200 */
[----:B------:R-:W-:Y:S04]  /*24c0*/  LDSM.16.M88.4 R52, [R112+0x1000] ;  /* 0x001000007034783b */ /* 0x000fe80000000200 */
[----:B------:R-:W2:Y:S04]  /*24d0*/  LDSM.16.M88.4 R36, [R111+0x3400] ;  /* 0x003400006f24783b */ /* 0x000ea80000000200 */
[----:B-1----:R-:W-:Y:S04]  /*24e0*/  LDSM.16.M88.4 R4, [R111+0x4000] ;  /* 0x004000006f04783b */ /* 0x002fe80000000200 */
[----:B------:R-:W-:Y:S04]  /*24f0*/  LDSM.16.M88.4 R12, [R110+0x1000] ;  /* 0x001000006e0c783b */ /* 0x000fe80000000200 */
[----:B------:R-:W-:Y:S04]  /*2500*/  LDSM.16.M88.4 R32, [R103+0x4000] ;  /* 0x004000006720783b */ /* 0x000fe80000000200 */
[----:B------:R-:W1:Y:S04]  /*2510*/  LDSM.16.M88.4 R24, [R103+0x3400] ;  /* 0x003400006718783b */ /* 0x000e680000000200 */
[----:B------:R-:W4:Y:S01]  /*2520*/  LDSM.16.M88.4 R56, [R111+0x3800] ;  /* 0x003800006f38783b */ /* 0x000f220000000200 */
[C---:B---3--:R-:W-:Y:S03]  /*2530*/  HMMA.16816.F32 R20, R68.reuse, R16, RZ ;  /* 0x000000104414723c */ /* 0x048fe600000018ff */
[----:B------:R-:W-:Y:S04]  /*2540*/  LDSM.16.M88.4 R64, [R111+0x5000] ;  /* 0x005000006f40783b */ /* 0x000fe80000000200 */
[----:B------:R-:W3:Y:S01]  /*2550*/  LDSM.16.M88.4 R40, [R111+0x4400] ;  /* 0x004400006f28783b */ /* 0x000ee20000000200 */
[C---:B------:R-:W-:Y:S03]  /*2560*/  HMMA.16816.F32 R16, R68.reuse, R18, RZ ;  /* 0x000000124410723c */ /* 0x040fe600000018ff */
[----:B------:R-:W3:Y:S04]  /*2570*/  LDSM.16.M88.4 R80, [R103+0x3800] ;  /* 0x003800006750783b */ /* 0x000ee80000000200 */
[----:B------:R-:W-:Y:S01]  /*2580*/  LDSM.16.M88.4 R76, [R103+0x4400] ;  /* 0x00440000674c783b */ /* 0x000fe20000000200 */
[C---:B--2---:R-:W-:Y:S03]  /*2590*/  HMMA.16816.F32 R28, R68.reuse, R36, RZ ;  /* 0x00000024441c723c */ /* 0x044fe600000018ff */
[----:B------:R-:W-:Y:S04]  /*25a0*/  LDSM.16.M88.4 R48, [R111+0x4800] ;  /* 0x004800006f30783b */ /* 0x000fe80000000200 */
[----:B------:R-:W0:Y:S01]  /*25b0*/  LDGDEPBAR ;  /* 0x00000000000079af */ /* 0x000e220000000000 */
[----:B------:R-:W-:Y:S06]  /*25c0*/  HMMA.16816.F32 R36, R68, R38, RZ ;  /* 0x000000264424723c */ /* 0x000fec00000018ff */
[C---:B------:R-:W-:Y:S06]  /*25d0*/  HMMA.16816.F32 R20, R60.reuse, R8, R20 ;  /* 0x000000083c14723c */ /* 0x040fec0000001814 */
[C---:B------:R-:W-:Y:S01]  /*25e0*/  HMMA.16816.F32 R16, R60.reuse, R10, R16 ;  /* 0x0000000a3c10723c */ /* 0x040fe20000001810 */
[----:B------:R-:W2:Y:S05]  /*25f0*/  LDSM.16.M88.4 R8, [R112+0x2000] ;  /* 0x002000007008783b */ /* 0x000eaa0000000200 */
[----:B-1----:R-:W-:Y:S06]  /*2600*/  HMMA.16816.F32 R28, R60, R24, R28 ;  /* 0x000000183c1c723c */ /* 0x002fec000000181c */
[----:B----4-:R-:W-:Y:S06]  /*2610*/  HMMA.16816.F32 R44, R68, R56, RZ ;  /* 0x00000038442c723c */ /* 0x010fec00000018ff */
[C---:B------:R-:W-:Y:S06]  /*2620*/  HMMA.16816.F32 R20, R52.reuse, R4, R20 ;  /* 0x000000043414723c */ /* 0x040fec0000001814 */
[----:B------:R-:W-:Y:S01]  /*2630*/  HMMA.16816.F32 R16, R52, R6, R16 ;  /* 0x000000063410723c */ /* 0x000fe20000001810 */
[----:B------:R-:W-:Y:S05]  /*2640*/  LDSM.16.M88.4 R4, [R110+0x2000] ;  /* 0x002000006e04783b */ /* 0x000fea0000000200 */
[----:B------:R-:W-:Y:S01]  /*2650*/  HMMA.16816.F32 R36, R60, R26, R36 ;  /* 0x0000001a3c24723c */ /* 0x000fe20000001824 */
[----:B------:R-:W1:Y:S05]  /*2660*/  LDSM.16.M88.4 R24, [R103+0x5000] ;  /* 0x005000006718783b */ /* 0x000e6a0000000200 */
[----:B---3--:R-:W-:Y:S06]  /*2670*/  HMMA.16816.F32 R28, R52, R40, R28 ;  /* 0x00000028341c723c */ /* 0x008fec000000181c */
[C---:B------:R-:W-:Y:S06]  /*2680*/  HMMA.16816.F32 R20, R12.reuse, R32, R20 ;  /* 0x000000200c14723c */ /* 0x040fec0000001814 */
[----:B------:R-:W-:Y:S01]  /*2690*/  HMMA.16816.F32 R16, R12, R34, R16 ;  /* 0x000000220c10723c */ /* 0x000fe20000001810 */
[----:B------:R-:W-:Y:S05]  /*26a0*/  LDSM.16.M88.4 R32, [R111+0x5400] ;  /* 0x005400006f20783b */ /* 0x000fea0000000200 */
[----:B------:R-:W-:Y:S06]  /*26b0*/  HMMA.16816.F32 R44, R60, R80, R44 ;  /* 0x000000503c2c723c */ /* 0x000fec000000182c */
[----:B------:R-:W-:Y:S01]  /*26c0*/  HMMA.16816.F32 R36, R52, R42, R36 ;  /* 0x0000002a3424723c */ /* 0x000fe20000001824 */
[----:B------:R-:W-:Y:S05]  /*26d0*/  LDSM.16.M88.4 R40, [R103+0x4800] ;  /* 0x004800006728783b */ /* 0x000fea0000000200 */
[C---:B--2---:R-:W-:Y:S06]  /*26e0*/  HMMA.16816.F32 R20, R8.reuse, R64, R20 ;  /* 0x000000400814723c */ /* 0x044fec0000001814 */
[----:B------:R-:W-:Y:S01]  /*26f0*/  HMMA.16816.F32 R16, R8, R66, R16 ;  /* 0x000000420810723c */ /* 0x000fe20000001810 */
[----:B------:R-:W2:Y:S05]  /*2700*/  LDSM.16.M88.4 R64, [R111+0x3c00] ;  /* 0x003c00006f40783b */ /* 0x000eaa0000000200 */
[----:B------:R-:W-:Y:S06]  /*2710*/  HMMA.16816.F32 R56, R68, R58, RZ ;  /* 0x0000003a4438723c */ /* 0x000fec00000018ff */
[----:B------:R-:W-:Y:S06]  /*2720*/  HMMA.16816.F32 R28, R12, R76, R28 ;  /* 0x0000004c0c1c723c */ /* 0x000fec000000181c */
[----:B-1----:R-:W-:Y:S06]  /*2730*/  HMMA.16816.F32 R20, R4, R24, R20 ;  /* 0x000000180414723c */ /* 0x002fec0000001814 */
[----:B------:R-:W-:Y:S01]  /*2740*/  HMMA.16816.F32 R72, R52, R48, R44 ;  /* 0x000000303448723c */ /* 0x000fe2000000182c */
[----:B------:R-:W-:Y:S05]  /*2750*/  LDSM.16.M88.4 R44, [R103+0x5400] ;  /* 0x00540000672c783b */ /* 0x000fea0000000200 */
[----:B------:R-:W-:Y:S01]  /*2760*/  HMMA.16816.F32 R36, R12, R78, R36 ;  /* 0x0000004e0c24723c */ /* 0x000fe20000001824 */
[----:B------:R-:W1:Y:S05]  /*2770*/  LDSM.16.M88.4 R76, [R103+0x3c00] ;  /* 0x003c0000674c783b */ /* 0x000e6a0000000200 */
[----:B------:R-:W-:Y:S06]  /*2780*/  HMMA.16816.F32 R56, R60, R82, R56 ;  /* 0x000000523c38723c */ /* 0x000fec0000001838 */
[----:B--2---:R-:W-:Y:S01]  /*2790*/  HMMA.16816.F32 R80, R68, R64, RZ ;  /* 0x000000404450723c */ /* 0x004fe200000018ff */
[----:B------:R-:W-:Y:S01]  /*27a0*/  FMUL.FTZ R20, R20, UR5 ;  /* 0x0000000514147c20 */ /* 0x000fe20008410000 */
[----:B------:R-:W-:-:S03]  /*27b0*/  FMUL.FTZ R49, R23, UR5 ;  /* 0x0000000517317c20 */ /* 0x000fc60008410000 */
[----:B------:R2:W-:Y:S01]  /*27c0*/  MUFU.TANH R48, R20 ;  /* 0x0000001400307308 */ /* 0x0005e20000002400 */
[----:B------:R-:W-:Y:S01]  /*27d0*/  HMMA.16816.F32 R16, R4, R26, R16 ;  /* 0x0000001a0410723c */ /* 0x000fe20000001810 */
[----:B------:R-:W3:Y:S05]  /*27e0*/  LDSM.16.M88.4 R24, [R111+0x5800] ;  /* 0x005800006f18783b */ /* 0x000eea0000000200 */
[----:B------:R-:W-:Y:S01]  /*27f0*/  HMMA.16816.F32 R28, R8, R32, R28 ;  /* 0x00000020081c723c */ /* 0x000fe2000000181c */
[----:B------:R-:W-:Y:S05]  /*2800*/  MUFU.TANH R49, R49 ;  /* 0x0000003100317308 */ /* 0x000fea0000002400 */
[----:B------:R-:W-:Y:S06]  /*2810*/  HMMA.16816.F32 R72, R12, R40, R72 ;  /* 0x000000280c48723c */ /* 0x000fec0000001848 */
[----:B------:R-:W-:Y:S01]  /*2820*/  HMMA.16816.F32 R64, R68, R66, RZ ;  /* 0x000000424440723c */ /* 0x000fe200000018ff */
[----:B------:R-:W-:Y:S01]  /*2830*/  FMUL.FTZ R41, R21, UR5 ;  /* 0x0000000515297c20 */ /* 0x000fe20008410000 */
[----:B------:R-:W-:-:S02]  /*2840*/  FMUL.FTZ R40, R22, UR5 ;  /* 0x0000000516287c20 */ /* 0x000fc40008410000 */
[----:B--2---:R-:W2:Y:S02]  /*2850*/  LDSM.16.M88.4 R20, [R111+0x4c00] ;  /* 0x004c00006f14783b */ /* 0x004ea40000000200 */
[----:B------:R-:W-:Y:S01]  /*2860*/  HMMA.16816.F32 R56, R52, R50, R56 ;  /* 0x000000323438723c */ /* 0x000fe20000001838 */
[----:B------:R-:W-:Y:S01]  /*2870*/  FMUL.FTZ R16, R16, UR5 ;  /* 0x0000000510107c20 */ /* 0x000fe20008410000 */
[----:B------:R-:W4:Y:S04]  /*2880*/  MUFU.TANH R41, R41 ;  /* 0x0000002900297308 */ /* 0x000f280000002400 */
[----:B-1----:R-:W-:Y:S01]  /*2890*/  HMMA.16816.F32 R80, R60, R76, R80 ;  /* 0x0000004c3c50723c */ /* 0x002fe20000001850 */
[----:B------:R-:W-:Y:S01]  /*28a0*/  FMUL.FTZ R50, R18, UR5 ;  /* 0x0000000512327c20 */ /* 0x000fe20008410000 */
[----:B------:R-:W-:-:S02]  /*28b0*/  FMUL.FTZ R51, R19, UR5 ;  /* 0x0000000513337c20 */ /* 0x000fc40008410000 */
[----:B------:R-:W-:Y:S02]  /*28c0*/  MUFU.TANH R40, R40 ;  /* 0x0000002800287308 */ /* 0x000fe40000002400 */
[----:B------:R-:W-:Y:S01]  /*28d0*/  HMMA.16816.F32 R36, R8, R34, R36 ;  /* 0x000000220824723c */ /* 0x000fe20000001824 */
[----:B------:R-:W1:Y:S05]  /*28e0*/  LDSM.16.M88.4 R32, [R103+0x5800] ;  /* 0x005800006720783b */ /* 0x000e6a0000000200 */
[----:B------:R-:W-:Y:S01]  /*28f0*/  HMMA.16816.F32 R28, R4, R44, R28 ;  /* 0x0000002c041c723c */ /* 0x000fe2000000181c */
[----:B------:R3:W4:Y:S05]  /*2900*/  MUFU.TANH R44, R16 ;  /* 0x00000010002c7308 */ /* 0x00072a0000002400 */
[----:B------:R-:W-:Y:S01]  /*2910*/  HMMA.16816.F32 R64, R60, R78, R64 ;  /* 0x0000004e3c40723c */ /* 0x000fe20000001840 */
[----:B------:R-:W-:-:S02]  /*2920*/  FMUL.FTZ R45, R17, UR5 ;  /* 0x00000005112d7c20 */ /* 0x000fc40008410000 */
[----:B------:R-:W4:Y:S03]  /*2930*/  MUFU.TANH R50, R50 ;  /* 0x0000003200327308 */ /* 0x000f260000002400 */
[----:B------:R-:W-:Y:S05]  /*2940*/  HMMA.16816.F32 R56, R12, R42, R56 ;  /* 0x0000002a0c38723c */ /* 0x000fea0000001838 */
[----:B------:R-:W4:Y:S01]  /*2950*/  MUFU.TANH R45, R45 ;  /* 0x0000002d002d7308 */ /* 0x000f220000002400 */
[----:B---3--:R-:W3:Y:S01]  /*2960*/  LDSM.16.M88.4 R16, [R103+0x4c00] ;  /* 0x004c00006710783b */ /* 0x008ee20000000200 */
[----:B------:R-:W-:Y:S05]  /*2970*/  HMMA.16816.F32 R72, R8, R24, R72 ;  /* 0x000000180848723c */ /* 0x000fea0000001848 */
[----:B------:R-:W-:Y:S01]  /*2980*/  FMUL.FTZ R42, R29, UR5 ;  /* 0x000000051d2a7c20 */ /* 0x000fe20008410000 */
[----:B--2---:R-:W-:Y:S01]  /*2990*/  HMMA.16816.F32 R80, R52, R20, R80 ;  /* 0x000000143450723c */ /* 0x004fe20000001850 */
[----:B------:R-:W-:Y:S01]  /*29a0*/  FMUL.FTZ R25, R28, UR5 ;  /* 0x000000051c197c20 */ /* 0x000fe20008410000 */
[----:B------:R-:W-:Y:S01]  /*29b0*/  FMUL.FTZ R43, R30, UR5 ;  /* 0x000000051e2b7c20 */ /* 0x000fe20008410000 */
[----:B------:R-:W2:Y:S03]  /*29c0*/  MUFU.TANH R24, R51 ;  /* 0x0000003300187308 */ /* 0x000ea60000002400 */
[----:B------:R-:W-:Y:S05]  /*29d0*/  HMMA.16816.F32 R36, R4, R46, R36 ;  /* 0x0000002e0424723c */ /* 0x000fea0000001824 */
[----:B------:R-:W2:Y:S01]  /*29e0*/  MUFU.TANH R25, R25 ;  /* 0x0000001900197308 */ /* 0x000ea20000002400 */
[----:B------:R-:W-:Y:S01]  /*29f0*/  HMMA.16816.F32 R64, R52, R22, R64 ;  /* 0x000000163440723c */ /* 0x000fe20000001840 */
[----:B------:R-:W-:Y:S01]  /*2a00*/  FMUL.FTZ R46, R31, UR5 ;  /* 0x000000051f2e7c20 */ /* 0x000fe20008410000 */
[----:B------:R-:W-:Y:S04]  /*2a10*/  LDSM.16.M88.4 R20, [R103+0x5c00] ;  /* 0x005c00006714783b */ /* 0x000fe80000000200 */
[----:B------:R-:W4:Y:S01]  /*2a20*/  LDSM.16.M88.4 R28, [R111+0x5c00] ;  /* 0x005c00006f1c783b */ /* 0x000f220000000200 */
[----:B------:R-:W-:Y:S01]  /*2a30*/  HMMA.16816.F32 R56, R8, R26, R56 ;  /* 0x0000001a0838723c */ /* 0x000fe20000001838 */
[----:B------:R-:W2:Y:S01]  /*2a40*/  MUFU.TANH R43, R43 ;  /* 0x0000002b002b7308 */ /* 0x000ea20000002400 */
[----:B------:R-:W-:-:S04]  /*2a50*/  DEPBAR.LE SB0, 0x0 ;  /* 0x000080000000791a */ /* 0x000fc80000000000 */
[----:B-1----:R-:W-:Y:S01]  /*2a60*/  HMMA.16816.F32 R72, R4, R32, R72 ;  /* 0x000000200448723c */ /* 0x002fe20000001848 */
[----:B------:R-:W-:Y:S02]  /*2a70*/  LOP3.LUT R27, R105, 0xffffffe0, RZ, 0xc0, !PT ;  /* 0xffffffe0691b7812 */ /* 0x000fe400078ec0ff */
[----:B------:R-:W1:Y:S02]  /*2a80*/  MUFU.TANH R42, R42 ;  /* 0x0000002a002a7308 */ /* 0x000e640000002400 */
[----:B------:R-:W-:Y:S01]  /*2a90*/  FMUL.FTZ R26, R37, UR5 ;  /* 0x00000005251a7c20 */ /* 0x000fe20008410000 */
[----:B------:R-:W-:Y:S02]  /*2aa0*/  IMAD.IADD R27, R98, 0x1, -R27 ;  /* 0x00000001621b7824 */ /* 0x000fe400078e0a1b */
[----:B------:R-:W-:Y:S01]  /*2ab0*/  FMUL.FTZ R32, R36, UR5 ;  /* 0x0000000524207c20 */ /* 0x000fe20008410000 */
[----:B---3--:R-:W-:Y:S01]  /*2ac0*/  HMMA.16816.F32 R80, R12, R16, R80 ;  /* 0x000000100c50723c */ /* 0x008fe20000001850 */
[----:B------:R-:W-:Y:S01]  /*2ad0*/  IMAD.SHL.U32 R98, R98, 0x2, RZ ;  /* 0x0000000262627824 */ /* 0x000fe200078e00ff */
[----:B------:R-:W-:Y:S01]  /*2ae0*/  SHF.R.S32.HI R33, RZ, 0x1f, R106 ;  /* 0x0000001fff217819 */ /* 0x000fe2000001146a */
[----:B------:R-:W3:Y:S01]  /*2af0*/  MUFU.TANH R46, R46 ;  /* 0x0000002e002e7308 */ /* 0x000ee20000002400 */
[----:B------:R-:W-:-:S02]  /*2b00*/  SHF.R.S32.HI R36, RZ, 0x1f, R27 ;  /* 0x0000001fff247819 */ /* 0x000fc4000001141b */
[----:B------:R-:W-:Y:S01]  /*2b10*/  HMMA.16816.F32 R64, R12, R18, R64 ;  /* 0x000000120c40723c */ /* 0x000fe20000001840 */
[----:B------:R-:W-:Y:S01]  /*2b20*/  FMUL.FTZ R16, R38, UR5 ;  /* 0x0000000526107c20 */ /* 0x000fe20008410000 */
[----:B------:R-:W-:Y:S01]  /*2b30*/  LEA.HI R127, R36, R27, RZ, 0x2 ;  /* 0x0000001b247f7211 */ /* 0x000fe200078f10ff */
[----:B------:R-:W-:Y:S01]  /*2b40*/  FMUL.FTZ R17, R39, UR5 ;  /* 0x0000000527117c20 */ /* 0x000fe20008410000 */
[----:B------:R-:W-:Y:S01]  /*2b50*/  LEA.HI R33, R33, R106, RZ, 0x2 ;  /* 0x0000006a21217211 */ /* 0x000fe200078f10ff */
[----:B------:R-:W3:Y:S01]  /*2b60*/  MUFU.TANH R32, R32 ;  /* 0x0000002000207308 */ /* 0x000ee20000002400 */
[----:B------:R-:W-:Y:S01]  /*2b70*/  HMMA.16816.F32 R56, R4, R34, R56 ;  /* 0x000000220438723c */ /* 0x000fe20000001838 */
[----:B------:R-:W-:Y:S02]  /*2b80*/  SHF.R.S32.HI R127, RZ, 0x2, R127 ;  /* 0x00000002ff7f7819 */ /* 0x000fe4000001147f */
[----:B------:R-:W-:Y:S01]  /*2b90*/  LOP3.LUT R33, R33, 0xfffffffc, RZ, 0xc0, !PT ;  /* 0xfffffffc21217812 */ /* 0x000fe200078ec0ff */
[----:B------:R-:W-:Y:S01]  /*2ba0*/  FMUL.FTZ R73, R73, UR5 ;  /* 0x0000000549497c20 */ /* 0x000fe20008410000 */
[----:B------:R-:W-:Y:S01]  /*2bb0*/  FMUL.FTZ R72, R72, UR5 ;  /* 0x0000000548487c20 */ /* 0x000fe20008410000 */
[----:B------:R-:W-:Y:S01]  /*2bc0*/  FMUL.FTZ R74, R74, UR5 ;  /* 0x000000054a4a7c20 */ /* 0x000fe20008410000 */
[C---:B------:R-:W-:Y:S01]  /*2bd0*/  IMAD R34, R106.reuse, 0x10, R101 ;  /* 0x000000106a227824 */ /* 0x040fe200078e0265 */
[----:B------:R-:W3:Y:S01]  /*2be0*/  MUFU.TANH R16, R16 ;  /* 0x0000001000107308 */ /* 0x000ee20000002400 */
[----:B------:R-:W-:-:S02]  /*2bf0*/  IMAD.IADD R120, R106, 0x1, -R33 ;  /* 0x000000016a787824 */ /* 0x000fc400078e0a21 */
[----:B------:R-:W-:Y:S01]  /*2c00*/  FMUL.FTZ R75, R75, UR5 ;  /* 0x000000054b4b7c20 */ /* 0x000fe20008410000 */
[----:B------:R-:W-:Y:S01]  /*2c10*/  IADD3 R27, R34, 0x1, R127 ;  /* 0x00000001221b7810 */ /* 0x000fe20007ffe07f */
[C---:B----4-:R-:W-:Y:S03]  /*2c20*/  HMMA.16816.F32 R80, R8.reuse, R28, R80 ;  /* 0x0000001c0850723c */ /* 0x050fe60000001850 */
[----:B------:R-:W-:Y:S01]  /*2c30*/  IADD3 R27, R97, R27, -R104 ;  /* 0x0000001b611b7210 */ /* 0x000fe20007ffe868 */
[----:B------:R-:W4:Y:S02]  /*2c40*/  MUFU.TANH R133, R73 ;  /* 0x0000004900857308 */ /* 0x000f240000002400 */
[----:B------:R-:W-:Y:S01]  /*2c50*/  HMMA.16816.F32 R64, R8, R30, R64 ;  /* 0x0000001e0840723c */ /* 0x000fe20000001840 */
[----:B------:R-:W-:Y:S01]  /*2c60*/  LOP3.LUT R29, R98, 0x6, RZ, 0xc0, !PT ;  /* 0x00000006621d7812 */ /* 0x000fe200078ec0ff */
[----:B------:R-:W-:-:S02]  /*2c70*/  IMAD.IADD R96, R27, 0x1, R96 ;  /* 0x000000011b607824 */ /* 0x000fc400078e0260 */
[----:B------:R-:W-:Y:S02]  /*2c80*/  IMAD R28, R102, 0x20, R99 ;  /* 0x00000020661c7824 */ /* 0x000fe400078e0263 */
[----:B------:R-:W-:Y:S01]  /*2c90*/  FMUL.FTZ R33, R57, UR5 ;  /* 0x0000000539217c20 */ /* 0x000fe20008410000 */
[----:B------:R-:W-:Y:S01]  /*2ca0*/  IMAD.IADD R29, R0, 0x1, R29 ;  /* 0x00000001001d7824 */ /* 0x000fe200078e021d */
[C---:B------:R-:W-:Y:S01]  /*2cb0*/  VIMNMX R99, R96.reuse, R97, PT ;  /* 0x0000006160637248 */ /* 0x040fe20003fe0100 */
[----:B------:R-:W4:Y:S01]  /*2cc0*/  MUFU.TANH R137, R72 ;  /* 0x0000004800897308 */ /* 0x000f220000002400 */
[----:B------:R-:W-:Y:S01]  /*2cd0*/  VIADDMNMX R98, R96, 0x8, R97, PT ;  /* 0x0000000860627846 */ /* 0x000fe20003800161 */
[C---:B------:R-:W-:Y:S02]  /*2ce0*/  VIADD R12, R29.reuse, 0x1 ;  /* 0x000000011d0c7836 */ /* 0x040fe40000000000 */
[----:B------:R-:W-:Y:S01]  /*2cf0*/  FMUL.FTZ R58, R58, UR5 ;  /* 0x000000053a3a7c20 */ /* 0x000fe20008410000 */
[----:B------:R-:W-:-:S02]  /*2d00*/  VIADD R13, R29, 0x8 ;  /* 0x000000081d0d7836 */ /* 0x000fc40000000000 */
[----:B------:R-:W-:Y:S01]  /*2d10*/  FMUL.FTZ R59, R59, UR5 ;  /* 0x000000053b3b7c20 */ /* 0x000fe20008410000 */
[C---:B------:R-:W-:Y:S01]  /*2d20*/  VIADD R8, R29.reuse, 0x18 ;  /* 0x000000181d087836 */ /* 0x040fe20000000000 */
[CC--:B------:R-:W-:Y:S01]  /*2d30*/  ISETP.GE.AND P5, PT, R12.reuse, R99.reuse, PT ;  /* 0x000000630c00720c */ /* 0x0c0fe20003fa6270 */
[C---:B------:R-:W-:Y:S01]  /*2d40*/  VIADD R10, R29.reuse, 0x20 ;  /* 0x000000201d0a7836 */ /* 0x040fe20000000000 */
[-C--:B------:R-:W-:Y:S01]  /*2d50*/  ISETP.GE.AND P3, PT, R12, R98.reuse, PT ;  /* 0x000000620c00720c */ /* 0x080fe20003f66270 */
[----:B------:R-:W-:Y:S01]  /*2d60*/  VIADD R12, R29, 0x9 ;  /* 0x000000091d0c7836 */ /* 0x000fe20000000000 */
[CC--:B------:R-:W-:Y:S01]  /*2d70*/  ISETP.GE.AND P4, PT, R13.reuse, R99.reuse, PT ;  /* 0x000000630d00720c */ /* 0x0c0fe20003f86270 */
[C---:B------:R-:W-:Y:S01]  /*2d80*/  HMMA.16816.F32 R80, R4.reuse, R20, R80 ;  /* 0x000000140450723c */ /* 0x040fe20000001850 */
[-C--:B------:R-:W-:Y:S01]  /*2d90*/  ISETP.GE.AND P2, PT, R13, R98.reuse, PT ;  /* 0x000000620d00720c */ /* 0x080fe20003f46270 */
[----:B------:R-:W-:Y:S01]  /*2da0*/  VIADD R13, R29, 0x10 ;  /* 0x000000101d0d7836 */ /* 0x000fe20000000000 */
[CC--:B------:R-:W-:Y:S01]  /*2db0*/  ISETP.GE.AND P1, PT, R12.reuse, R99.reuse, PT ;  /* 0x000000630c00720c */ /* 0x0c0fe20003f26270 */
[----:B------:R-:W4:Y:S01]  /*2dc0*/  MUFU.TANH R102, R74 ;  /* 0x0000004a00667308 */ /* 0x000f220000002400 */
[-C--:B------:R-:W-:Y:S01]  /*2dd0*/  ISETP.GE.AND P0, PT, R12, R98.reuse, PT ;  /* 0x000000620c00720c */ /* 0x080fe20003f06270 */
[----:B------:R-:W-:Y:S01]  /*2de0*/  HMMA.16816.F32 R64, R4, R22, R64 ;  /* 0x000000160440723c */ /* 0x000fe20000001840 */
[----:B------:R-:W-:Y:S01]  /*2df0*/  FSEL R41, R41, -INF , !P5 ;  /* 0xff80000029297808 */ /* 0x000fe20006800000 */
[----:B------:R-:W-:Y:S01]  /*2e00*/  FMUL.FTZ R35, R56, UR5 ;  /* 0x0000000538237c20 */ /* 0x000fe20008410000 */
[----:B------:R-:W-:Y:S01]  /*2e10*/  FSEL R12, R49, -INF , !P3 ;  /* 0xff800000310c7808 */ /* 0x000fe20005800000 */
[----:B------:R-:W-:Y:S01]  /*2e20*/  IMAD.IADD R109, R93, 0x1, R28 ;  /* 0x000000015d6d7824 */ /* 0x000fe200078e021c */
[C---:B------:R-:W-:Y:S01]  /*2e30*/  ISETP.GE.AND P5, PT, R13.reuse, R99, PT ;  /* 0x000000630d00720c */ /* 0x040fe20003fa6270 */
[----:B------:R-:W4:Y:S01]  /*2e40*/  MUFU.TANH R26, R26 ;  /* 0x0000001a001a7308 */ /* 0x000f220000002400 */
[----:B------:R-:W-:Y:S01]  /*2e50*/  ISETP.GE.AND P3, PT, R13, R98, PT ;  /* 0x000000620d00720c */ /* 0x000fe20003f66270 */
[C---:B------:R-:W-:Y:S01]  /*2e60*/  VIADD R13, R29.reuse, 0x11 ;  /* 0x000000111d0d7836 */ /* 0x040fe20000000000 */
[----:B------:R-:W-:Y:S01]  /*2e70*/  FSEL R9, R44, -INF , !P4 ;  /* 0xff8000002c097808 */ /* 0x000fe20006000000 */
[----:B------:R-:W-:Y:S01]  /*2e80*/  VIADD R6, R29, 0x29 ;  /* 0x000000291d067836 */ /* 0x000fe20000000000 */
[----:B------:R-:W-:-:S02]  /*2e90*/  FSEL R50, R50, -INF , !P2 ;  /* 0xff80000032327808 */ /* 0x000fc40005000000 */
[CC--:B------:R-:W-:Y:S01]  /*2ea0*/  ISETP.GE.AND P4, PT, R13.reuse, R99.reuse, PT ;  /* 0x000000630d00720c */ /* 0x0c0fe20003f86270 */
[----:B------:R-:W4:Y:S01]  /*2eb0*/  MUFU.TANH R17, R17 ;  /* 0x0000001100117308 */ /* 0x000f220000002400 */
[-C--:B------:R-:W-:Y:S01]  /*2ec0*/  ISETP.GE.AND P2, PT, R13, R98.reuse, PT ;  /* 0x000000620d00720c */ /* 0x080fe20003f46270 */
[----:B------:R-:W-:Y:S01]  /*2ed0*/  VIADD R13, R29, 0x19 ;  /* 0x000000191d0d7836 */ /* 0x000fe20000000000 */
[----:B------:R-:W-:Y:S01]  /*2ee0*/  FSEL R45, R45, -INF , !P1 ;  /* 0xff8000002d2d7808 */ /* 0x000fe20004800000 */
[----:B------:R-:W-:Y:S01]  /*2ef0*/  FMUL.FTZ R80, R80, UR5 ;  /* 0x0000000550507c20 */ /* 0x000fe20008410000 */
[----:B--2---:R-:W-:Y:S01]  /*2f00*/  FSEL R24, R24, -INF , !P0 ;  /* 0xff80000018187808 */ /* 0x004fe20004000000 */
[----:B------:R-:W-:Y:S01]  /*2f10*/  FMUL.FTZ R27, R82, UR5 ;  /* 0x00000005521b7c20 */ /* 0x000fe20008410000 */
[CC--:B------:R-:W-:Y:S01]  /*2f20*/  ISETP.GE.AND P1, PT, R8.reuse, R99.reuse, PT ;  /* 0x000000630800720c */ /* 0x0c0fe20003f26270 */
[----:B------:R-:W2:Y:S01]  /*2f30*/  MUFU.TANH R33, R33 ;  /* 0x0000002100217308 */ /* 0x000ea20000002400 */
[-C--:B------:R-:W-:Y:S01]  /*2f40*/  ISETP.GE.AND P0, PT, R8, R98.reuse, PT ;  /* 0x000000620800720c */ /* 0x080fe20003f06270 */
[----:B------:R-:W-:Y:S01]  /*2f50*/  FMUL.FTZ R81, R81, UR5 ;  /* 0x0000000551517c20 */ /* 0x000fe20008410000 */
        /* <DEDUP_REMOVED lines=8> */
[----:B-1----:R-:W-:-:S02]  /*2fe0*/  FSEL R13, R42, -INF , !P4 ;  /* 0xff8000002a0d7808 */ /* 0x002fc40006000000 */
[----:B---3--:R-:W-:Y:S02]  /*2ff0*/  FSEL R46, R46, -INF , !P2 ;  /* 0xff8000002e2e7808 */ /* 0x008fe40005000000 */
[CC--:B------:R-:W-:Y:S01]  /*3000*/  ISETP.GE.AND P4, PT, R10.reuse, R99.reuse, PT ;  /* 0x000000630a00720c */ /* 0x0c0fe20003f86270 */
[----:B------:R-:W1:Y:S01]  /*3010*/  MUFU.TANH R128, R75 ;  /* 0x0000004b00807308 */ /* 0x000e620000002400 */
[-C--:B------:R-:W-:Y:S01]  /*3020*/  ISETP.GE.AND P2, PT, R10, R98.reuse, PT ;  /* 0x000000620a00720c */ /* 0x080fe20003f46270 */
[C---:B------:R-:W-:Y:S01]  /*3030*/  VIADD R10, R29.reuse, 0x21 ;  /* 0x000000211d0a7836 */ /* 0x040fe20000000000 */
[----:B------:R-:W-:Y:S02]  /*3040*/  FSEL R5, R32, -INF , !P1 ;  /* 0xff80000020057808 */ /* 0x000fe40004800000 */
[----:B------:R-:W-:Y:S02]  /*3050*/  FSEL R16, R16, -INF , !P0 ;  /* 0xff80000010107808 */ /* 0x000fe40004000000 */
[C---:B------:R-:W-:Y:S01]  /*3060*/  ISETP.GE.AND P1, PT, R10.reuse, R99, PT ;  /* 0x000000630a00720c */ /* 0x040fe20003f26270 */
[----:B------:R-:W3:Y:S01]  /*3070*/  MUFU.TANH R106, R59 ;  /* 0x0000003b006a7308 */ /* 0x000ee20000002400 */
[----:B------:R-:W-:Y:S01]  /*3080*/  ISETP.GE.AND P0, PT, R10, R98, PT ;  /* 0x000000620a00720c */ /* 0x000fe20003f06270 */
[----:B------:R-:W-:Y:S01]  /*3090*/  VIADD R10, R29, 0x28 ;  /* 0x000000281d0a7836 */ /* 0x000fe20000000000 */
[----:B----4-:R-:W-:-:S02]  /*30a0*/  FSEL R133, R133, -INF , !P1 ;  /* 0xff80000085857808 */ /* 0x010fc40004800000 */
[----:B------:R-:W-:Y:S02]  /*30b0*/  ISETP.GT.AND P1, PT, R115, R114, PT ;  /* 0x000000727300720c */ /* 0x000fe40003f24270 */
[----:B------:R-:W-:Y:S01]  /*30c0*/  FSEL R137, R137, -INF , !P4 ;  /* 0xff80000089897808 */ /* 0x000fe20006000000 */
[----:B------:R-:W4:Y:S01]  /*30d0*/  MUFU.TANH R105, R80 ;  /* 0x0000005000697308 */ /* 0x000f220000002400 */
[----:B------:R-:W-:Y:S02]  /*30e0*/  FSEL R102, R102, -INF , !P2 ;  /* 0xff80000066667808 */ /* 0x000fe40005000000 */
[----:B------:R-:W-:Y:S01]  /*30f0*/  FSEL R7, R26, -INF , !P5 ;  /* 0xff8000001a077808 */ /* 0x000fe20006800000 */
[----:B------:R-:W-:Y:S01]  /*3100*/  FMUL.FTZ R26, R83, UR5 ;  /* 0x00000005531a7c20 */ /* 0x000fe20008410000 */
[----:B------:R-:W-:Y:S02]  /*3110*/  FSEL R4, R17, -INF , !P3 ;  /* 0xff80000011047808 */ /* 0x000fe40005800000 */
[CC--:B------:R-:W-:Y:S01]  /*3120*/  ISETP.GE.AND P4, PT, R6.reuse, R99.reuse, PT ;  /* 0x000000630600720c */ /* 0x0c0fe20003f86270 */
[----:B------:R-:W4:Y:S01]  /*3130*/  MUFU.TANH R35, R35 ;  /* 0x0000002300237308 */ /* 0x000f220000002400 */
[-C--:B------:R-:W-:Y:S01]  /*3140*/  ISETP.GE.AND P2, PT, R6, R98.reuse, PT ;  /* 0x000000620600720c */ /* 0x080fe20003f46270 */
[C---:B------:R-:W-:Y:S01]  /*3150*/  VIADD R6, R29.reuse, 0x31 ;  /* 0x000000311d067836 */ /* 0x040fe20000000000 */
[C---:B------:R-:W-:Y:S01]  /*3160*/  ISETP.GE.AND P5, PT, R10.reuse, R99, PT ;  /* 0x000000630a00720c */ /* 0x040fe20003fa6270 */
[----:B------:R-:W4:Y:S01]  /*3170*/  @!P1 LDC.64 R96, c[0x0][0x218] ;  /* 0x00008600ff609b82 */ /* 0x000f220000000a00 */
[----:B------:R-:W-:Y:S01]  /*3180*/  ISETP.GE.AND P3, PT, R10, R98, PT ;  /* 0x000000620a00720c */ /* 0x000fe20003f66270 */
[----:B------:R-:W-:Y:S01]  /*3190*/  VIADD R10, R29, 0x30 ;  /* 0x000000301d0a7836 */ /* 0x000fe20000000000 */
[----:B--2---:R-:W-:Y:S01]  /*31a0*/  FSEL R33, R33, -INF , !P4 ;  /* 0xff80000021217808 */ /* 0x004fe20006000000 */
[----:B------:R-:W2:Y:S01]  /*31b0*/  MUFU.TANH R104, R81 ;  /* 0x0000005100687308 */ /* 0x000ea20000002400 */
[----:B------:R-:W-:Y:S01]  /*31c0*/  FSEL R126, R126, -INF , !P3 ;  /* 0xff8000007e7e7808 */ /* 0x000fe20005800000 */
[----:B------:R-:W-:Y:S01]  /*31d0*/  @!P1 IMAD.MOV.U32 R101, RZ, RZ, R94 ;  /* 0x000000ffff659224 */ /* 0x000fe200078e005e */
[----:B-1----:R-:W-:-:S02]  /*31e0*/  FSEL R128, R128, -INF , !P0 ;  /* 0xff80000080807808 */ /* 0x002fc40004000000 */
[CC--:B------:R-:W-:Y:S02]  /*31f0*/  ISETP.GE.AND P3, PT, R6.reuse, R99.reuse, PT ;  /* 0x000000630600720c */ /* 0x0c0fe40003f66270 */
[-C--:B------:R-:W-:Y:S01]  /*3200*/  ISETP.GE.AND P4, PT, R6, R98.reuse, PT ;  /* 0x000000620600720c */ /* 0x080fe20003f86270 */
[----:B------:R-:W-:Y:S01]  /*3210*/  VIADD R6, R29, 0x38 ;  /* 0x000000381d067836 */ /* 0x000fe20000000000 */
[-C--:B------:R-:W-:Y:S01]  /*3220*/  ISETP.GE.AND P0, PT, R10, R99.reuse, PT ;  /* 0x000000630a00720c */ /* 0x080fe20003f06270 */
[----:B------:R-:W1:Y:S01]  /*3230*/  MUFU.TANH R27, R27 ;  /* 0x0000001b001b7308 */ /* 0x000e620000002400 */
[----:B---3--:R-:W-:Y:S02]  /*3240*/  FSEL R106, R106, -INF , !P2 ;  /* 0xff8000006a6a7808 */ /* 0x008fe40005000000 */
[----:B----4-:R-:W-:Y:S02]  /*3250*/  FSEL R105, R105, -INF , !P0 ;  /* 0xff80000069697808 */ /* 0x010fe40004000000 */
[C---:B------:R-:W-:Y:S01]  /*3260*/  ISETP.GE.AND P2, PT, R6.reuse, R99, PT ;  /* 0x000000630600720c */ /* 0x040fe20003f46270 */
[----:B------:R-:W-:Y:S01]  /*3270*/  BAR.SYNC.DEFER_BLOCKING 0x0 ;  /* 0x0000000000007b1d */ /* 0x000fe20000010000 */
[----:B------:R-:W-:Y:S01]  /*3280*/  ISETP.GE.AND P0, PT, R6, R98, PT ;  /* 0x000000620600720c */ /* 0x000fe20003f06270 */
[----:B------:R-:W-:Y:S01]  /*3290*/  FMUL.FTZ R6, R67, UR5 ;  /* 0x0000000543067c20 */ /* 0x000fe20008410000 */
[----:B------:R-:W-:-:S02]  /*32a0*/  FSEL R35, R35, -INF , !P5 ;  /* 0xff80000023237808 */ /* 0x000fc40006800000 */
[-C--:B------:R-:W-:Y:S01]  /*32b0*/  ISETP.GE.AND P5, PT, R10, R98.reuse, PT ;  /* 0x000000620a00720c */ /* 0x080fe20003fa6270 */
[----:B------:R-:W3:Y:S01]  /*32c0*/  MUFU.TANH R26, R26 ;  /* 0x0000001a001a7308 */ /* 0x000ee20000002400 */
[C---:B------:R-:W-:Y:S01]  /*32d0*/  VIADD R10, R29.reuse, 0x39 ;  /* 0x000000391d0a7836 */ /* 0x040fe20000000000 */
[----:B--2---:R-:W-:Y:S02]  /*32e0*/  FSEL R104, R104, -INF , !P3 ;  /* 0xff80000068687808 */ /* 0x004fe40005800000 */
[----:B------:R-:W-:Y:S02]  /*32f0*/  ISETP.GE.AND P3, PT, R29, R98, PT ;  /* 0x000000621d00720c */ /* 0x000fe40003f66270 */
[----:B-1----:R-:W-:Y:S02]  /*3300*/  FSEL R27, R27, -INF , !P5 ;  /* 0xff8000001b1b7808 */ /* 0x002fe40006800000 */
[----:B------:R-:W1:Y:S01]  /*3310*/  MUFU.TANH R103, R64 ;  /* 0x0000004000677308 */ /* 0x000e620000002400 */
[----:B------:R-:W-:-:S02]  /*3320*/  ISETP.GE.AND P5, PT, R29, R99, PT ;  /* 0x000000631d00720c */ /* 0x000fc40003fa6270 */
[----:B------:R-:W-:Y:S02]  /*3330*/  FSEL R40, R40, -INF , !P3 ;  /* 0xff80000028287808 */ /* 0x000fe40005800000 */
[----:B------:R-:W-:-:S03]  /*3340*/  FSEL R15, R48, -INF , !P5 ;  /* 0xff800000300f7808 */ /* 0x000fc60006800000 */
        /* <DEDUP_REMOVED lines=8> */
[----:B------:R-:W-:-:S04]  /*33d0*/  @!P1 LEA R134, P0, R94, R96, 0x1 ;  /* 0x000000605e869211 */ /* 0x000fc800078008ff */
[----:B------:R-:W-:Y:S02]  /*33e0*/  @!P1 LEA.HI.X R135, R94, R97, R100, 0x1, P0 ;  /* 0x000000615e879211 */ /* 0x000fe400000f0c64 */
        /* <DEDUP_REMOVED lines=63> */
.L_x_5606:
[----:B------:R-:W-:-:S04]  /*37e0*/  LEA R101, -R90, RZ, 0x6 ;  /* 0x000000ff5a657211 */ /* 0x000fc800078e31ff */
[----:B------:R-:W-:-:S07]  /*37f0*/  SHF.R.S32.HI R17, RZ, 0x1f, R101 ;  /* 0x0000001fff117819 */ /* 0x000fce0000011465 */
.L_x_5607:
        /* <DEDUP_REMOVED lines=19> */
.L_x_5605:
        /* <DEDUP_REMOVED lines=23> */
[----:B-1----:R-:W-:Y:S02]  /*3aa0*/  FMNMX.FTZ R19, R105, R0, !PT ;  /* 0x0000000069137209 */ /* 0x002fe40007810000 */
        /* <DEDUP_REMOVED lines=9> */
[----:B------:R-:W-:Y:S01]  /*3b40*/  LEA R108, R3, R109, 0x1 ;  /* 0x0000006d036c7211 */ /* 0x000fe200078e08ff */
[----:B------:R-:W1:Y:S01]  /*3b50*/  SHFL.BFLY PT, R19, R6, 0x2, 0x1f ;  /* 0x0c401f0006137f89 */ /* 0x000e6200000e0000 */
[----:B------:R-:W-:-:S02]  /*3b60*/  FMNMX.FTZ R17, R28, R17, !PT ;  /* 0x000000111c117209 */ /* 0x000fc40007810000 */
[----:B------:R-:W-:Y:S01]  /*3b70*/  ISETP.GT.AND P3, PT, R115, R114, PT ;  /* 0x000000727300720c */ /* 0x000fe20003f64270 */
        /* <DEDUP_REMOVED lines=59> */
[----:B------:R-:W-:-:S02]  /*3f30*/  FFMA.FTZ R136, R28, UR6, -R29 ;  /* 0x000000061c887c23 */ /* 0x000fc4000801081d */
[----:B------:R-:W-:Y:S08]  /*3f40*/  MUFU.EX2 R131, R131 ;  /* 0x0000008300837308 */ /* 0x000ff00000000800 */
[----:B------:R-:W5:Y:S01]  /*3f50*/  MUFU.EX2 R32, R32 ;  /* 0x0000002000207308 */ /* 0x000f620000000800 */
[----:B--2---:R-:W-:-:S07]  /*3f60*/  F2FP.F16.F32.PACK_AB R49, R139, R92 ;  /* 0x0000005c8b31723e */ /* 0x004fce00000000ff */
[----:B------:R-:W2:Y:S08]  /*3f70*/  MUFU.EX2 R22, R22 ;  /* 0x0000001600167308 */ /* 0x000eb00000000800 */
[----:B------:R-:W-:Y:S01]  /*3f80*/  MUFU.EX2 R21, R21 ;  /* 0x0000001500157308 */ /* 0x000fe20000000800 */
[----:B-----5:R-:W-:-:S07]  /*3f90*/  F2FP.F16.F32.PACK_AB R51, R32, R131 ;  /* 0x000000832033723e */ /* 0x020fce00000000ff */
[----:B------:R-:W-:Y:S01]  /*3fa0*/  HMMA.16816.F32 R80, R48, R76, RZ ;  /* 0x0000004c3050723c */ /* 0x000fe200000018ff */
[----:B------:R-:W5:Y:S01]  /*3fb0*/  MUFU.EX2 R20, R20 ;  /* 0x0000001400147308 */ /* 0x000f620000000800 */
[----:B--2---:R-:W-:-:S04]  /*3fc0*/  F2FP.F16.F32.PACK_AB R4, R22, R31 ;  /* 0x0000001f1604723e */ /* 0x004fc800000000ff */
[C---:B------:R-:W-:Y:S03]  /*3fd0*/  HMMA.16816.F32 R76, R48.reuse, R78, RZ ;  /* 0x0000004e304c723c */ /* 0x040fe600000018ff */
[----:B------:R-:W-:Y:S03]  /*3fe0*/  MUFU.EX2 R30, R30 ;  /* 0x0000001e001e7308 */ /* 0x000fe60000000800 */
[C---:B------:R-:W-:Y:S05]  /*3ff0*/  HMMA.16816.F32 R56, R48.reuse, R52, RZ ;  /* 0x000000343038723c */ /* 0x040fea00000018ff */
[----:B------:R-:W2:Y:S01]  /*4000*/  MUFU.EX2 R23, R23 ;  /* 0x0000001700177308 */ /* 0x000ea20000000800 */
[----:B-----5:R-:W-:Y:S01]  /*4010*/  F2FP.F16.F32.PACK_AB R6, R20, R21 ;  /* 0x000000151406723e */ /* 0x020fe200000000ff */
[C---:B------:R-:W-:Y:S06]  /*4020*/  HMMA.16816.F32 R52, R48.reuse, R54, RZ ;  /* 0x000000363034723c */ /* 0x040fec00000018ff */
        /* <DEDUP_REMOVED lines=8> */
[----:B------:R-:W-:Y:S01]  /*40b0*/  MUFU.EX2 R94, R94 ;  /* 0x0000005e005e7308 */ /* 0x000fe20000000800 */
[----:B-1----:R-:W-:Y:S01]  /*40c0*/  F2FP.F16.F32.PACK_AB R7, R3, R24 ;  /* 0x000000180307723e */ /* 0x002fe200000000ff */
        /* <DEDUP_REMOVED lines=12> */
[C---:B----4-:R-:W-:Y:S03]  /*4190*/  HMMA.16816.F32 R64, R4.reuse, R12, R64 ;  /* 0x0000000c0440723c */ /* 0x050fe60000001840 */
[----:B------:R-:W-:Y:S03]  /*41a0*/  MUFU.EX2 R33, R33 ;  /* 0x0000002100217308 */ /* 0x000fe60000000800 */
[----:B------:R-:W-:Y:S01]  /*41b0*/  HMMA.16816.F32 R60, R4, R14, R60 ;  /* 0x0000000e043c723c */ /* 0x000fe2000000183c */
[----:B------:R-:W-:-:S04]  /*41c0*/  FADD.FTZ R12, R130, R141 ;  /* 0x0000008d820c7221 */ /* 0x000fc80000010000 */
        /* <DEDUP_REMOVED lines=31> */
[----:B------:R-:W-:Y:S01]  /*43c0*/  F2FP.F16.F32.PACK_AB R4, R94, R95 ;  /* 0x0000005f5e04723e */ /* 0x000fe200000000ff */
        /* <DEDUP_REMOVED lines=127> */
.L_x_5609:
[----:B------:R-:W-:-:S04]  /*4bc0*/  LEA R4, -R88, RZ, 0x6 ;  /* 0x000000ff58047211 */ /* 0x000fc800078e31ff */
[----:B------:R-:W-:-:S07]  /*4bd0*/  SHF.R.S32.HI R5, RZ, 0x1f, R4 ;  /* 0x0000001fff057819 */ /* 0x000fce0000011404 */
.L_x_5610:
[----:B------:R-:W-:Y:S01]  /*4be0*/  LEA R7, P2, R88, R4, 0x5 ;  /* 0x0000000458077211 */ /* 0x000fe200078428ff */
[----:B------:R-:W-:Y:S01]  /*4bf0*/  IMAD.MOV.U32 R8, RZ, RZ, 0x20 ;  /* 0x00000020ff087424 */ /* 0x000fe200078e00ff */
        /* <DEDUP_REMOVED lines=16> */
[----:B------:R-:W-:-:S02]  /*4d00*/  LEA.HI.X R11, R6, UR9, R3, 0x1, P3 ;  /* 0x00000009060b7c11 */ /* 0x000fc400098f0c03 */
[----:B------:R-:W-:Y:S02]  /*4d10*/  LEA.HI.X R13, R88, R125, R89, 0x6, P1 ;  /* 0x0000007d580d7211 */ /* 0x000fe400008f3459 */
        /* <DEDUP_REMOVED lines=84> */
[----:B------:R-:W-:-:S05]  /*5260*/  FMUL.FTZ R32, R32, UR5 ;  /* 0x0000000520207c20 */ /* 0x000fca0008410000 */
[----:B------:R-:W-:Y:S01]  /*5270*/  FMUL.FTZ R30, R30, UR5 ;  /* 0x000000051e1e7c20 */ /* 0x000fe20008410000 */
[----:B------:R-:W-:Y:S08]  /*5280*/  MUFU.TANH R35, R35 ;  /* 0x0000002300237308 */ /* 0x000ff00000002400 */
[----:B------:R-:W-:Y:S01]  /*5290*/  MUFU.TANH R30, R30 ;  /* 0x0000001e001e7308 */ /* 0x000fe20000002400 */
[C---:B-1----:R-:W-:Y:S07]  /*52a0*/  HMMA.16816.F32 R24, R92.reuse, R84, R24 ;  /* 0x000000545c18723c */ /* 0x042fee0000001818 */
[----:B------:R-:W-:Y:S01]  /*52b0*/  MUFU.TANH R32, R32 ;  /* 0x0000002000207308 */ /* 0x000fe20000002400 */
[----:B------:R-:W-:Y:S01]  /*52c0*/  HMMA.16816.F32 R20, R92, R86, R20 ;  /* 0x000000565c14723c */ /* 0x000fe20000001814 */
[----:B------:R-:W1:-:S15]  /*52d0*/  LDSM.16.M88.4 R84, [R3+0x5800] ;  /* 0x005800000354783b */ /* 0x000e5e0000000200 */
[----:B------:R-:W-:Y:S01]  /*52e0*/  FMUL.FTZ R24, R24, UR5 ;  /* 0x0000000518187c20 */ /* 0x000fe20008410000 */
[----:B------:R-:W-:Y:S01]  /*52f0*/  FMUL.FTZ R26, R26, UR5 ;  /* 0x000000051a1a7c20 */ /* 0x000fe20008410000 */
[----:B------:R-:W-:Y:S01]  /*5300*/  FMUL.FTZ R25, R25, UR5 ;  /* 0x0000000519197c20 */ /* 0x000fe20008410000 */
[----:B------:R-:W-:Y:S01]  /*5310*/  FMUL.FTZ R27, R27, UR5 ;  /* 0x000000051b1b7c20 */ /* 0x000fe20008410000 */
[----:B------:R-:W-:Y:S04]  /*5320*/  MUFU.TANH R147, R24 ;  /* 0x0000001800937308 */ /* 0x000fe80000002400 */
[----:B------:R-:W-:Y:S01]  /*5330*/  FMUL.FTZ R145, R20, UR5 ;  /* 0x0000000514917c20 */ /* 0x000fe20008410000 */
[----:B------:R-:W-:Y:S01]  /*5340*/  FMUL.FTZ R22, R22, UR5 ;  /* 0x0000000516167c20 */ /* 0x000fe20008410000 */
[----:B------:R-:W-:Y:S01]  /*5350*/  FMUL.FTZ R21, R21, UR5 ;  /* 0x0000000515157c20 */ /* 0x000fe20008410000 */
[----:B------:R-:W-:-:S03]  /*5360*/  FMUL.FTZ R23, R23, UR5 ;  /* 0x0000000517177c20 */ /* 0x000fc60008410000 */
[----:B------:R-:W-:Y:S08]  /*5370*/  MUFU.TANH R145, R145 ;  /* 0x0000009100917308 */ /* 0x000ff00000002400 */
[----:B------:R-:W-:Y:S01]  /*5380*/  MUFU.TANH R148, R22 ;  /* 0x0000001600947308 */ /* 0x000fe20000002400 */
[C---:B-1----:R-:W-:Y:S07]  /*5390*/  HMMA.16816.F32 R16, R92.reuse, R84, R16 ;  /* 0x000000545c10723c */ /* 0x042fee0000001810 */
[----:B------:R-:W-:Y:S01]  /*53a0*/  MUFU.TANH R132, R26 ;  /* 0x0000001a00847308 */ /* 0x000fe20000002400 */
[----:B------:R-:W-:Y:S01]  /*53b0*/  HMMA.16816.F32 R12, R92, R86, R12 ;  /* 0x000000565c0c723c */ /* 0x000fe2000000180c */
[----:B------:R1:W2:Y:S01]  /*53c0*/  LDSM.16.M88.4 R84, [R3+0x5c00] ;  /* 0x005c00000354783b */ /* 0x0002a20000000200 */
[----:B------:R-:W-:-:S05]  /*53d0*/  DEPBAR.LE SB0, 0x0 ;  /* 0x000080000000791a */ /* 0x000fca0000000000 */
[----:B------:R-:W-:Y:S08]  /*53e0*/  MUFU.TANH R131, R21 ;  /* 0x0000001500837308 */ /* 0x000ff00000002400 */
[----:B------:R-:W-:Y:S01]  /*53f0*/  MUFU.TANH R146, R23 ;  /* 0x0000001700927308 */ /* 0x000fe20000002400 */
[----:B------:R-:W-:Y:S01]  /*5400*/  FMUL.FTZ R128, R16, UR5 ;  /* 0x0000000510807c20 */ /* 0x000fe20008410000 */
[----:B------:R-:W-:Y:S01]  /*5410*/  FMUL.FTZ R17, R17, UR5 ;  /* 0x0000000511117c20 */ /* 0x000fe20008410000 */
[----:B------:R-:W-:Y:S01]  /*5420*/  FMUL.FTZ R126, R18, UR5 ;  /* 0x00000005127e7c20 */ /* 0x000fe20008410000 */
[----:B------:R-:W-:-:S04]  /*5430*/  FMUL.FTZ R130, R19, UR5 ;  /* 0x0000000513827c20 */ /* 0x000fc80008410000 */
[----:B------:R-:W-:Y:S01]  /*5440*/  MUFU.TANH R133, R25 ;  /* 0x0000001900857308 */ /* 0x000fe20000002400 */
[----:B-1----:R-:W1:Y:S01]  /*5450*/  S2R R3, SR_TID.X ;  /* 0x0000000000037919 */ /* 0x002e620000002100 */
[----:B------:R-:W-:Y:S01]  /*5460*/  FMUL.FTZ R137, R12, UR5 ;  /* 0x000000050c897c20 */ /* 0x000fe20008410000 */
[----:B------:R-:W-:Y:S01]  /*5470*/  FMUL.FTZ R142, R14, UR5 ;  /* 0x000000050e8e7c20 */ /* 0x000fe20008410000 */
[----:B------:R-:W-:Y:S01]  /*5480*/  FMUL.FTZ R139, R13, UR5 ;  /* 0x000000050d8b7c20 */ /* 0x000fe20008410000 */
[----:B------:R-:W-:-:S03]  /*5490*/  FMUL.FTZ R15, R15, UR5 ;  /* 0x000000050f0f7c20 */ /* 0x000fc60008410000 */
[----:B------:R-:W-:Y:S08]  /*54a0*/  MUFU.TANH R150, R27 ;  /* 0x0000001b00967308 */ /* 0x000ff00000002400 */
[----:B------:R-:W-:Y:S01]  /*54b0*/  MUFU.TANH R129, R17 ;  /* 0x0000001100817308 */ /* 0x000fe20000002400 */
[C---:B--2---:R-:W-:Y:S06]  /*54c0*/  HMMA.16816.F32 R8, R92.reuse, R84, R8 ;  /* 0x000000545c08723c */ /* 0x044fec0000001808 */
[----:B------:R-:W-:Y:S01]  /*54d0*/  HMMA.16816.F32 R4, R92, R86, R4 ;  /* 0x000000565c04723c */ /* 0x000fe20000001804 */
[----:B------:R-:W-:Y:S01]  /*54e0*/  FMUL.FTZ R84, R33, UR5 ;  /* 0x0000000521547c20 */ /* 0x000fe20008410000 */
[----:B------:R-:W-:Y:S01]  /*54f0*/  FMUL.FTZ R33, R34, UR5 ;  /* 0x0000000522217c20 */ /* 0x000fe20008410000 */
[----:B------:R-:W-:Y:S01]  /*5500*/  FMUL.FTZ R34, R28, UR5 ;  /* 0x000000051c227c20 */ /* 0x000fe20008410000 */
[----:B------:R-:W-:Y:S01]  /*5510*/  FMUL.FTZ R28, R29, UR5 ;  /* 0x000000051d1c7c20 */ /* 0x000fe20008410000 */
[----:B------:R-:W-:Y:S01]  /*5520*/  FMUL.FTZ R29, R31, UR5 ;  /* 0x000000051f1d7c20 */ /* 0x000fe20008410000 */
[----:B------:R-:W-:Y:S01]  /*5530*/  MUFU.TANH R137, R137 ;  /* 0x0000008900897308 */ /* 0x000fe20000002400 */
[----:B-1----:R-:W-:-:S05]  /*5540*/  IMAD.SHL.U32 R3, R3, 0x2, RZ ;  /* 0x0000000203037824 */ /* 0x002fca00078e00ff */
[----:B------:R-:W-:Y:S02]  /*5550*/  LOP3.LUT R20, R3, 0x6, RZ, 0xc0, !PT ;  /* 0x0000000603147812 */ /* 0x000fe400078ec0ff */
[----:B------:R-:W1:Y:S04]  /*5560*/  MUFU.TANH R84, R84 ;  /* 0x0000005400547308 */ /* 0x000e680000002400 */
[----:B------:R-:W-:Y:S01]  /*5570*/  FMUL.FTZ R105, R8, UR5 ;  /* 0x0000000508697c20 */ /* 0x000fe20008410000 */
[----:B------:R-:W-:Y:S02]  /*5580*/  IMAD R3, R115, 0x40, R20 ;  /* 0x0000004073037824 */ /* 0x000fe400078e0214 */
[----:B------:R-:W-:Y:S01]  /*5590*/  FMUL.FTZ R9, R9, UR5 ;  /* 0x0000000509097c20 */ /* 0x000fe20008410000 */
[----:B------:R-:W-:Y:S01]  /*55a0*/  FMUL.FTZ R10, R10, UR5 ;  /* 0x000000050a0a7c20 */ /* 0x000fe20008410000 */
[----:B------:R-:W-:Y:S01]  /*55b0*/  FMUL.FTZ R11, R11, UR5 ;  /* 0x000000050b0b7c20 */ /* 0x000fe20008410000 */
[C---:B------:R-:W-:Y:S01]  /*55c0*/  VIADD R16, R3.reuse, 0x1 ;  /* 0x0000000103107836 */ /* 0x040fe20000000000 */
[----:B------:R-:W2:Y:S01]  /*55d0*/  MUFU.TANH R34, R34 ;  /* 0x0000002200227308 */ /* 0x000ea20000002400 */
[----:B------:R-:W-:-:S02]  /*55e0*/  VIADD R12, R3, 0x11 ;  /* 0x00000011030c7836 */ /* 0x000fc40000000000 */
[----:B------:R-:W-:Y:S01]  /*55f0*/  FMUL.FTZ R107, R4, UR5 ;  /* 0x00000005046b7c20 */ /* 0x000fe20008410000 */
[C---:B------:R-:W-:Y:S01]  /*5600*/  VIADD R20, R3.reuse, 0x18 ;  /* 0x0000001803147836 */ /* 0x040fe20000000000 */
[CC--:B------:R-:W-:Y:S01]  /*5610*/  ISETP.GE.AND P4, PT, R16.reuse, R99.reuse, PT ;  /* 0x000000631000720c */ /* 0x0c0fe20003f86270 */
[C---:B------:R-:W-:Y:S01]  /*5620*/  VIADD R8, R3.reuse, 0x21 ;  /* 0x0000002103087836 */ /* 0x040fe20000000000 */
[-C--:B------:R-:W-:Y:S01]  /*5630*/  ISETP.GE.AND P0, PT, R16, R98.reuse, PT ;  /* 0x000000621000720c */ /* 0x080fe20003f06270 */
[C---:B------:R-:W-:Y:S01]  /*5640*/  VIADD R16, R3.reuse, 0x8 ;  /* 0x0000000803107836 */ /* 0x040fe20000000000 */
[----:B------:R-:W3:Y:S01]  /*5650*/  MUFU.TANH R28, R28 ;  /* 0x0000001c001c7308 */ /* 0x000ee20000002400 */
[----:B-1----:R-:W-:Y:S01]  /*5660*/  FSEL R19, R84, -INF , !P4 ;  /* 0xff80000054137808 */ /* 0x002fe20006000000 */
[----:B------:R-:W-:Y:S01]  /*5670*/  VIADD R14, R3, 0x19 ;  /* 0x00000019030e7836 */ /* 0x000fe20000000000 */
[----:B------:R-:W-:Y:S01]  /*5680*/  FSEL R18, R35, -INF , !P0 ;  /* 0xff80000023127808 */ /* 0x000fe20004000000 */
[----:B------:R-:W-:Y:S01]  /*5690*/  VIADD R4, R3, 0x31 ;  /* 0x0000003103047836 */ /* 0x000fe20000000000 */
[CC--:B------:R-:W-:Y:S01]  /*56a0*/  ISETP.GE.AND P3, PT, R16.reuse, R99.reuse, PT ;  /* 0x000000631000720c */ /* 0x0c0fe20003f66270 */
[----:B------:R-:W-:Y:S01]  /*56b0*/  FMUL.FTZ R5, R5, UR5 ;  /* 0x0000000505057c20 */ /* 0x000fe20008410000 */
[----:B------:R-:W-:Y:S01]  /*56c0*/  ISETP.GE.AND P1, PT, R16, R98, PT ;  /* 0x000000621000720c */ /* 0x000fe20003f26270 */
[----:B------:R-:W1:Y:S01]  /*56d0*/  MUFU.TANH R29, R29 ;  /* 0x0000001d001d7308 */ /* 0x000e620000002400 */
[----:B------:R-:W-:Y:S01]  /*56e0*/  VIADD R16, R3, 0x9 ;  /* 0x0000000903107836 */ /* 0x000fe20000000000 */
[----:B--2---:R-:W-:Y:S01]  /*56f0*/  FSEL R17, R34, -INF , !P3 ;  /* 0xff80000022117808 */ /* 0x004fe20005800000 */
[----:B------:R-:W-:Y:S01]  /*5700*/  FMUL.FTZ R6, R6, UR5 ;  /* 0x0000000506067c20 */ /* 0x000fe20008410000 */
[-C--:B------:R-:W-:Y:S01]  /*5710*/  ISETP.GE.AND P3, PT, R12, R99.reuse, PT ;  /* 0x000000630c00720c */ /* 0x080fe20003f66270 */
[----:B------:R-:W-:Y:S01]  /*5720*/  FMUL.FTZ R7, R7, UR5 ;  /* 0x0000000507077c20 */ /* 0x000fe20008410000 */
[----:B------:R-:W-:-:S02]  /*5730*/  ISETP.GE.AND P5, PT, R16, R99, PT ;  /* 0x000000631000720c */ /* 0x000fc40003fa6270 */
[-C--:B------:R-:W-:Y:S01]  /*5740*/  ISETP.GE.AND P2, PT, R16, R98.reuse, PT ;  /* 0x000000621000720c */ /* 0x080fe20003f46270 */
[----:B------:R-:W-:Y:S01]  /*5750*/  VIADD R16, R3, 0x10 ;  /* 0x0000001003107836 */ /* 0x000fe20000000000 */
[----:B------:R-:W2:Y:S01]  /*5760*/  MUFU.TANH R142, R142 ;  /* 0x0000008e008e7308 */ /* 0x000ea20000002400 */
[----:B---3--:R-:W-:Y:S02]  /*5770*/  FSEL R13, R28, -INF , !P5 ;  /* 0xff8000001c0d7808 */ /* 0x008fe40006800000 */
[-C--:B------:R-:W-:Y:S02]  /*5780*/  ISETP.GE.AND P5, PT, R20, R99.reuse, PT ;  /* 0x000000631400720c */ /* 0x080fe40003fa6270 */
[C---:B------:R-:W-:Y:S02]  /*5790*/  ISETP.GE.AND P4, PT, R16.reuse, R99, PT ;  /* 0x000000631000720c */ /* 0x040fe40003f86270 */
[----:B------:R-:W-:Y:S01]  /*57a0*/  ISETP.GE.AND P0, PT, R16, R98, PT ;  /* 0x000000621000720c */ /* 0x000fe20003f06270 */
[----:B------:R-:W3:Y:S01]  /*57b0*/  MUFU.TANH R128, R128 ;  /* 0x0000008000807308 */ /* 0x000ee20000002400 */
[----:B------:R-:W-:-:S02]  /*57c0*/  FSEL R16, R30, -INF , !P1 ;  /* 0xff8000001e107808 */ /* 0x000fc40004800000 */
[-C--:B------:R-:W-:Y:S02]  /*57d0*/  ISETP.GE.AND P1, PT, R12, R98.reuse, PT ;  /* 0x000000620c00720c */ /* 0x080fe40003f26270 */
[----:B-1----:R-:W-:Y:S02]  /*57e0*/  FSEL R12, R29, -INF , !P2 ;  /* 0xff8000001d0c7808 */ /* 0x002fe40005000000 */
[----:B------:R-:W-:Y:S01]  /*57f0*/  ISETP.GE.AND P2, PT, R20, R98, PT ;  /* 0x000000621400720c */ /* 0x000fe20003f46270 */
[----:B------:R-:W1:Y:S01]  /*5800*/  MUFU.TANH R126, R126 ;  /* 0x0000007e007e7308 */ /* 0x000e620000002400 */
[----:B------:R-:W-:Y:S02]  /*5810*/  FSEL R145, R145, -INF , !P5 ;  /* 0xff80000091917808 */ /* 0x000fe40006800000 */
[----:B------:R-:W-:Y:S02]  /*5820*/  FSEL R148, R148, -INF , !P2 ;  /* 0xff80000094947808 */ /* 0x000fe40005000000 */
[----:B------:R-:W-:-:S02]  /*5830*/  FSEL R147, R147, -INF , !P4 ;  /* 0xff80000093937808 */ /* 0x000fc40006000000 */
[----:B------:R-:W-:Y:S01]  /*5840*/  FSEL R132, R132, -INF , !P0 ;  /* 0xff80000084847808 */ /* 0x000fe20004000000 */
[----:B------:R-:W4:Y:S01]  /*5850*/  MUFU.TANH R139, R139 ;  /* 0x0000008b008b7308 */ /* 0x000f220000002400 */
[CC--:B------:R-:W-:Y:S02]  /*5860*/  ISETP.GE.AND P5, PT, R8.reuse, R99.reuse, PT ;  /* 0x000000630800720c */ /* 0x0c0fe40003fa6270 */
[-C--:B------:R-:W-:Y:S01]  /*5870*/  ISETP.GE.AND P2, PT, R8, R98.reuse, PT ;  /* 0x000000620800720c */ /* 0x080fe20003f46270 */
[C---:B------:R-:W-:Y:S01]  /*5880*/  VIADD R8, R3.reuse, 0x28 ;  /* 0x0000002803087836 */ /* 0x040fe20000000000 */
[C---:B------:R-:W-:Y:S02]  /*5890*/  ISETP.GE.AND P4, PT, R14.reuse, R99, PT ;  /* 0x000000630e00720c */ /* 0x040fe40003f86270 */
[----:B------:R-:W-:Y:S01]  /*58a0*/  ISETP.GE.AND P0, PT, R14, R98, PT ;  /* 0x000000620e00720c */ /* 0x000fe20003f06270 */
[----:B------:R-:W5:Y:S01]  /*58b0*/  MUFU.TANH R104, R15 ;  /* 0x0000000f00687308 */ /* 0x000f620000002400 */
[----:B------:R-:W-:Y:S01]  /*58c0*/  VIADD R14, R3, 0x20 ;  /* 0x00000020030e7836 */ /* 0x000fe20000000000 */
[----:B------:R-:W-:-:S02]  /*58d0*/  FSEL R131, R131, -INF , !P4 ;  /* 0xff80000083837808 */ /* 0x000fc40006000000 */
[----:B------:R-:W-:Y:S02]  /*58e0*/  FSEL R146, R146, -INF , !P0 ;  /* 0xff80000092927808 */ /* 0x000fe40004000000 */
[----:B------:R-:W-:Y:S02]  /*58f0*/  FSEL R133, R133, -INF , !P3 ;  /* 0xff80000085857808 */ /* 0x000fe40005800000 */
[----:B------:R-:W5:Y:S01]  /*5900*/  MUFU.TANH R107, R107 ;  /* 0x0000006b006b7308 */ /* 0x000f620000002400 */
[CC--:B------:R-:W-:Y:S02]  /*5910*/  ISETP.GE.AND P4, PT, R8.reuse, R99.reuse, PT ;  /* 0x000000630800720c */ /* 0x0c0fe40003f86270 */
[-C--:B------:R-:W-:Y:S01]  /*5920*/  ISETP.GE.AND P0, PT, R8, R98.reuse, PT ;  /* 0x000000620800720c */ /* 0x080fe20003f06270 */
[----:B------:R-:W-:Y:S01]  /*5930*/  VIADD R8, R3, 0x29 ;  /* 0x0000002903087836 */ /* 0x000fe20000000000 */
[----:B------:R-:W-:Y:S02]  /*5940*/  ISETP.GE.AND P3, PT, R14, R99, PT ;  /* 0x000000630e00720c */ /* 0x000fe40003f66270 */
[----:B------:R-:W-:Y:S01]  /*5950*/  FSEL R150, R150, -INF , !P1 ;  /* 0xff80000096967808 */ /* 0x000fe20004800000 */
[----:B------:R-:W5:Y:S01]  /*5960*/  MUFU.TANH R130, R130 ;  /* 0x0000008200827308 */ /* 0x000f620000002400 */
[----:B------:R-:W-:-:S02]  /*5970*/  ISETP.GE.AND P1, PT, R14, R98, PT ;  /* 0x000000620e00720c */ /* 0x000fc40003f26270 */
[----:B------:R-:W-:Y:S02]  /*5980*/  FSEL R137, R137, -INF , !P4 ;  /* 0xff80000089897808 */ /* 0x000fe40006000000 */
[----:B--2---:R-:W-:Y:S02]  /*5990*/  FSEL R142, R142, -INF , !P0 ;  /* 0xff8000008e8e7808 */ /* 0x004fe40004000000 */
[----:B---3--:R-:W-:Y:S01]  /*59a0*/  FSEL R128, R128, -INF , !P3 ;  /* 0xff80000080807808 */ /* 0x008fe20005800000 */
[----:B------:R-:W2:Y:S01]  /*59b0*/  MUFU.TANH R105, R105 ;  /* 0x0000006900697308 */ /* 0x000ea20000002400 */
[CC--:B------:R-:W-:Y:S02]  /*59c0*/  ISETP.GE.AND P4, PT, R4.reuse, R99.reuse, PT ;  /* 0x000000630400720c */ /* 0x0c0fe40003f86270 */
[----:B------:R-:W-:Y:S01]  /*59d0*/  ISETP.GE.AND P0, PT, R4, R98, PT ;  /* 0x000000620400720c */ /* 0x000fe20003f06270 */
[----:B------:R-:W-:Y:S01]  /*59e0*/  VIADD R4, R3, 0x38 ;  /* 0x0000003803047836 */ /* 0x000fe20000000000 */
[----:B------:R-:W-:-:S02]  /*59f0*/  ISETP.GE.AND P3, PT, R8, R99, PT ;  /* 0x000000630800720c */ /* 0x000fc40003f66270 */
[----:B-1----:R-:W-:Y:S01]  /*5a00*/  FSEL R126, R126, -INF , !P1 ;  /* 0xff8000007e7e7808 */ /* 0x002fe20004800000 */
[----:B------:R-:W-:Y:S01]  /*5a10*/  MUFU.TANH R103, R9 ;  /* 0x0000000900677308 */ /* 0x000fe20000002400 */
[-C--:B------:R-:W-:Y:S01]  /*5a20*/  ISETP.GE.AND P1, PT, R8, R98.reuse, PT ;  /* 0x000000620800720c */ /* 0x080fe20003f26270 */
[----:B------:R-:W-:Y:S01]  /*5a30*/  VIADD R8, R3, 0x30 ;  /* 0x0000003003087836 */ /* 0x000fe20000000000 */
[----:B----4-:R-:W-:Y:S02]  /*5a40*/  FSEL R139, R139, -INF , !P3 ;  /* 0xff8000008b8b7808 */ /* 0x010fe40005800000 */
[----:B------:R-:W-:Y:S02]  /*5a50*/  ISETP.GE.AND P3, PT, R4, R99, PT ;  /* 0x000000630400720c */ /* 0x000fe40003f66270 */
[----:B-----5:R-:W-:Y:S01]  /*5a60*/  FSEL R104, R104, -INF , !P1 ;  /* 0xff80000068687808 */ /* 0x020fe20004800000 */
[----:B------:R-:W1:Y:S01]  /*5a70*/  MUFU.TANH R94, R10 ;  /* 0x0000000a005e7308 */ /* 0x000e620000002400 */
[----:B------:R-:W-:-:S02]  /*5a80*/  ISETP.GE.AND P1, PT, R4, R98, PT ;  /* 0x000000620400720c */ /* 0x000fc40003f26270 */
[----:B------:R-:W-:Y:S02]  /*5a90*/  FSEL R107, R107, -INF , !P3 ;  /* 0xff8000006b6b7808 */ /* 0x000fe40005800000 */
[----:B------:R-:W-:Y:S02]  /*5aa0*/  ISETP.GT.AND P3, PT, R115, R114, PT ;  /* 0x000000727300720c */ /* 0x000fe40003f64270 */
[----:B------:R-:W-:Y:S01]  /*5ab0*/  FSEL R129, R129, -INF , !P5 ;  /* 0xff80000081817808 */ /* 0x000fe20006800000 */
[----:B------:R-:W3:Y:S01]  /*5ac0*/  MUFU.TANH R102, R11 ;  /* 0x0000000b00667308 */ /* 0x000ee20000002400 */
[----:B------:R-:W-:Y:S02]  /*5ad0*/  FSEL R130, R130, -INF , !P2 ;  /* 0xff80000082827808 */ /* 0x000fe40005000000 */
[C---:B------:R-:W-:Y:S02]  /*5ae0*/  ISETP.GE.AND P5, PT, R8.reuse, R99, PT ;  /* 0x000000630800720c */ /* 0x040fe40003fa6270 */
[----:B------:R-:W-:-:S02]  /*5af0*/  ISETP.GE.AND P2, PT, R8, R98, PT ;  /* 0x000000620800720c */ /* 0x000fc40003f46270 */
[----:B--2---:R-:W-:Y:S01]  /*5b00*/  FSEL R105, R105, -INF , !P5 ;  /* 0xff80000069697808 */ /* 0x004fe20006800000 */
[----:B------:R-:W-:Y:S01]  /*5b10*/  MUFU.TANH R33, R33 ;  /* 0x0000002100217308 */ /* 0x000fe20000002400 */
[----:B-1----:R-:W-:Y:S02]  /*5b20*/  FSEL R94, R94, -INF , !P2 ;  /* 0xff8000005e5e7808 */ /* 0x002fe40005000000 */
[----:B------:R-:W-:Y:S01]  /*5b30*/  FSEL R103, R103, -INF , !P4 ;  /* 0xff80000067677808 */ /* 0x000fe20006000000 */
[----:B------:R-:W-:Y:S01]  /*5b40*/  BAR.SYNC.DEFER_BLOCKING 0x0 ;  /* 0x0000000000007b1d */ /* 0x000fe20000010000 */
[C---:B------:R-:W-:Y:S02]  /*5b50*/  ISETP.GE.AND P5, PT, R3.reuse, R99, PT ;  /* 0x000000630300720c */ /* 0x040fe40003fa6270 */
[C---:B------:R-:W-:Y:S02]  /*5b60*/  ISETP.GE.AND P2, PT, R3.reuse, R98, PT ;  /* 0x000000620300720c */ /* 0x040fe40003f46270 */
[----:B---3--:R-:W-:Y:S01]  /*5b70*/  FSEL R102, R102, -INF , !P0 ;  /* 0xff80000066667808 */ /* 0x008fe20004000000 */
[----:B------:R1:W-:Y:S08]  /*5b80*/  MUFU.TANH R106, R5 ;  /* 0x00000005006a7308 */ /* 0x0003f00000002400 */
[----:B------:R-:W2:Y:S08]  /*5b90*/  MUFU.TANH R4, R6 ;  /* 0x0000000600047308 */ /* 0x000eb00000002400 */
[----:B------:R-:W3:Y:S01]  /*5ba0*/  MUFU.TANH R84, R7 ;  /* 0x0000000700547308 */ /* 0x000ee20000002400 */
[----:B-1----:R-:W-:Y:S01]  /*5bb0*/  VIADD R5, R3, 0x39 ;  /* 0x0000003903057836 */ /* 0x002fe20000000000 */
[----:B------:R-:W-:-:S04]  /*5bc0*/  FSEL R3, R32, -INF , !P5 ;  /* 0xff80000020037808 */ /* 0x000fc80006800000 */
[C---:B------:R-:W-:Y:S02]  /*5bd0*/  ISETP.GE.AND P4, PT, R5.reuse, R99, PT ;  /* 0x000000630500720c */ /* 0x040fe40003f86270 */
[----:B------:R-:W-:Y:S02]  /*5be0*/  ISETP.GE.AND P0, PT, R5, R98, PT ;  /* 0x000000620500720c */ /* 0x000fe40003f06270 */
[----:B--2---:R-:W-:Y:S02]  /*5bf0*/  FSEL R98, R4, -INF , !P1 ;  /* 0xff80000004627808 */ /* 0x004fe40004800000 */
[----:B------:R-:W-:Y:S02]  /*5c00*/  FSEL R106, R106, -INF , !P4 ;  /* 0xff8000006a6a7808 */ /* 0x000fe40006000000 */
[----:B------:R-:W-:Y:S02]  /*5c10*/  FSEL R6, R33, -INF , !P2 ;  /* 0xff80000021067808 */ /* 0x000fe40005000000 */
[----:B---3--:R-:W-:Y:S01]  /*5c20*/  FSEL R84, R84, -INF , !P0 ;  /* 0xff80000054547808 */ /* 0x008fe20004000000 */
        /* <DEDUP_REMOVED lines=48> */
[----:B------:R-:W3:Y:S02]  /*5f30*/  LDC.64 R4, c[0x0][0x230] ;  /* 0x00008c00ff047b82 */ /* 0x000ee40000000a00 */
[----:B-1----:R-:W-:Y:S01]  /*5f40*/  IMAD.WIDE.U32 R14, R8, R90, RZ ;  /* 0x0000005a080e7225 */ /* 0x002fe200078e00ff */
[----:B--2---:R-:W-:Y:S02]  /*5f50*/  IADD3 R10, -R7, R10, RZ ;  /* 0x0000000a070a7210 */ /* 0x004fe40007ffe1ff */
[----:B------:R-:W-:Y:S02]  /*5f60*/  SHF.R.S32.HI R7, RZ, 0x1f, R8 ;  /* 0x0000001fff077819 */ /* 0x000fe40000011408 */
[----:B------:R-:W-:-:S03]  /*5f70*/  SHF.R.S32.HI R9, RZ, 0x1f, R10 ;  /* 0x0000001fff097819 */ /* 0x000fc6000001140a */
[----:B------:R-:W-:Y:S02]  /*5f80*/  IMAD R7, R7, R90, RZ ;  /* 0x0000005a07077224 */ /* 0x000fe400078e02ff */
[-C--:B---3--:R-:W-:Y:S02]  /*5f90*/  IMAD R9, R9, R4.reuse, RZ ;  /* 0x0000000409097224 */ /* 0x088fe400078e02ff */
[----:B------:R-:W-:Y:S02]  /*5fa0*/  IMAD R7, R8, R91, R7 ;  /* 0x0000005b08077224 */ /* 0x000fe400078e0207 */
[C---:B------:R-:W-:Y:S02]  /*5fb0*/  IMAD R5, R10.reuse, R5, R9 ;  /* 0x000000050a057224 */ /* 0x040fe400078e0209 */
[----:B------:R-:W-:Y:S02]  /*5fc0*/  IMAD.IADD R15, R15, 0x1, R7 ;  /* 0x000000010f0f7824 */ /* 0x000fe400078e0207 */
[----:B------:R-:W-:-:S04]  /*5fd0*/  IMAD.WIDE.U32 R10, R10, R4, R14 ;  /* 0x000000040a0a7225 */ /* 0x000fc800078e000e */
[----:B------:R-:W-:Y:S01]  /*5fe0*/  IMAD.MOV.U32 R4, RZ, RZ, R10 ;  /* 0x000000ffff047224 */ /* 0x000fe200078e000a */
[----:B------:R-:W-:Y:S01]  /*5ff0*/  IADD3 R5, R11, R5, RZ ;  /* 0x000000050b057210 */ /* 0x000fe20007ffe0ff */
[----:B------:R-:W-:Y:S06]  /*6000*/  BRA `(.L_x_5613) ;  /* 0x0000000000087947 */ /* 0x000fec0003800000 */
.L_x_5612:
[----:B------:R-:W-:-:S04]  /*6010*/  LEA R4, -R90, RZ, 0x6 ;  /* 0x000000ff5a047211 */ /* 0x000fc800078e31ff */
[----:B------:R-:W-:-:S07]  /*6020*/  SHF.R.S32.HI R5, RZ, 0x1f, R4 ;  /* 0x0000001fff057819 */ /* 0x000fce0000011404 */
.L_x_5613:
        /* <DEDUP_REMOVED lines=20> */
.L_x_5611:
        /* <DEDUP_REMOVED lines=40> */
[----:B--2---:R-:W-:-:S03]  /*63f0*/  FMNMX.FTZ R91, R8, R91, !PT ;  /* 0x0000005b085b7209 */ /* 0x004fc60007810000 */
[----:B------:R-:W2:Y:S01]  /*6400*/  LDSM.16.MT88.4 R8, [R109+0x6000] ;  /* 0x006000006d08783b */ /* 0x000ea20000004200 */
[C---:B------:R-:W-:Y:S01]  /*6410*/  FSETP.NEU.FTZ.AND P1, PT, R91.reuse, -INF , PT ;  /* 0xff8000005b00780b */ /* 0x040fe20003f3d000 */
[----:B------:R-:W-:-:S03]  /*6420*/  FMUL.FTZ R144, R91, UR6 ;  /* 0x000000065b907c20 */ /* 0x000fc60008410000 */
[----:B------:R-:W-:Y:S02]  /*6430*/  FSEL R143, R91, RZ, P1 ;  /* 0x000000ff5b8f7208 */ /* 0x000fe40000800000 */
[----:B------:R-:W-:-:S03]  /*6440*/  FSEL R144, R144, RZ, P1 ;  /* 0x000000ff90907208 */ /* 0x000fc60000800000 */
[----:B------:R-:W-:Y:S02]  /*6450*/  FADD.FTZ R143, R2, -R143 ;  /* 0x8000008f028f7221 */ /* 0x000fe40000010000 */
[--C-:B------:R-:W-:Y:S01]  /*6460*/  FFMA.FTZ R141, R3, UR6, -R144.reuse ;  /* 0x00000006038d7c23 */ /* 0x100fe20008010890 */
[----:B---3--:R-:W-:Y:S01]  /*6470*/  FMNMX.FTZ R3, R5, R4, !PT ;  /* 0x0000000405037209 */ /* 0x008fe20007810000 */
[----:B------:R-:W-:Y:S01]  /*6480*/  FMUL.FTZ R143, R143, UR6 ;  /* 0x000000068f8f7c20 */ /* 0x000fe20008410000 */
[--C-:B------:R-:W-:Y:S01]  /*6490*/  FFMA.FTZ R92, R19, UR6, -R144.reuse ;  /* 0x00000006135c7c23 */ /* 0x100fe20008010890 */
[--C-:B------:R-:W-:Y:S01]  /*64a0*/  FFMA.FTZ R95, R17, UR6, -R144.reuse ;  /* 0x00000006115f7c23 */ /* 0x100fe20008010890 */
[C---:B------:R-:W-:Y:S01]  /*64b0*/  FSETP.NEU.FTZ.AND P0, PT, R3.reuse, -INF , PT ;  /* 0xff8000000300780b */ /* 0x040fe20003f1d000 */
[----:B------:R-:W-:Y:S01]  /*64c0*/  FMUL.FTZ R93, R3, UR6 ;  /* 0x00000006035d7c20 */ /* 0x000fe20008410000 */
[--C-:B------:R-:W-:Y:S01]  /*64d0*/  FFMA.FTZ R86, R13, UR6, -R144.reuse ;  /* 0x000000060d567c23 */ /* 0x100fe20008010890 */
[----:B------:R-:W3:Y:S01]  /*64e0*/  MUFU.EX2 R143, R143 ;  /* 0x0000008f008f7308 */ /* 0x000ee20000000800 */
        /* <DEDUP_REMOVED lines=10> */
[--C-:B-1----:R-:W-:Y:S01]  /*6590*/  FFMA.FTZ R97, R16, UR6, -R93.reuse ;  /* 0x0000000610617c23 */ /* 0x102fe2000801085d */
[--C-:B------:R-:W-:Y:S01]  /*65a0*/  FFMA.FTZ R0, R12, UR6, -R93.reuse ;  /* 0x000000060c007c23 */ /* 0x100fe2000801085d */
[----:B------:R-:W-:Y:S01]  /*65b0*/  MUFU.EX2 R141, R141 ;  /* 0x0000008d008d7308 */ /* 0x000fe20000000800 */
[--C-:B------:R-:W-:Y:S01]  /*65c0*/  FFMA.FTZ R132, R132, UR6, -R93.reuse ;  /* 0x0000000684847c23 */ /* 0x100fe2000801085d */
[--C-:B------:R-:W-:Y:S01]  /*65d0*/  FFMA.FTZ R131, R150, UR6, -R93.reuse ;  /* 0x0000000696837c23 */ /* 0x100fe2000801085d */
[--C-:B------:R-:W-:Y:S01]  /*65e0*/  FFMA.FTZ R99, R148, UR6, -R93.reuse ;  /* 0x0000000694637c23 */ /* 0x100fe2000801085d */
[-C--:B---3--:R-:W-:Y:S01]  /*65f0*/  FMUL.FTZ R4, R80, R143.reuse ;  /* 0x0000008f50047220 */ /* 0x088fe20000410000 */
        /* <DEDUP_REMOVED lines=13> */
[--C-:B------:R-:W-:Y:S01]  /*66d0*/  FFMA.FTZ R96, R146, UR6, -R93.reuse ;  /* 0x0000000692607c23 */ /* 0x100fe2000801085d */
[----:B------:R-:W4:Y:S01]  /*66e0*/  LDSM.16.MT88.4 R16, [R108+0x6000] ;  /* 0x006000006c10783b */ /* 0x000f220000004200 */
        /* <DEDUP_REMOVED lines=13> */
[----:B---3--:R-:W-:Y:S01]  /*67c0*/  F2FP.F16.F32.PACK_AB R80, R92, R141 ;  /* 0x0000008d5c50723e */ /* 0x008fe200000000ff */
[-C--:B------:R-:W-:Y:S01]  /*67d0*/  FMUL.FTZ R39, R39, R2.reuse ;  /* 0x0000000227277220 */ /* 0x080fe20000410000 */
[-C--:B------:R-:W-:Y:S01]  /*67e0*/  FMUL.FTZ R42, R42, R2.reuse ;  /* 0x000000022a2a7220 */ /* 0x080fe20000410000 */
[-C--:B------:R-:W-:Y:S01]  /*67f0*/  FMUL.FTZ R43, R43, R2.reuse ;  /* 0x000000022b2b7220 */ /* 0x080fe20000410000 */
[----:B------:R-:W-:Y:S01]  /*6800*/  LDSM.16.MT88.4 R56, [R109+0x6400] ;  /* 0x006400006d38783b */ /* 0x000fe20000004200 */
        /* <DEDUP_REMOVED lines=45> */
[----:B------:R-:W-:Y:S01]  /*6ae0*/  FFMA.FTZ R93, R84, UR6, -R93 ;  /* 0x00000006545d7c23 */ /* 0x000fe2000801085d */
[----:B------:R-:W-:Y:S01]  /*6af0*/  FFMA.FTZ R64, R103, UR6, -R144 ;  /* 0x0000000667407c23 */ /* 0x000fe20008010890 */
[----:B------:R-:W-:Y:S01]  /*6b00*/  FFMA.FTZ R141, R138, R143, R141 ;  /* 0x0000008f8a8d7223 */ /* 0x000fe2000001008d */
[----:B------:R-:W-:-:S02]  /*6b10*/  FFMA.FTZ R2, R136, R2, R87 ;  /* 0x0000000288027223 */ /* 0x000fc40000010057 */
[----:B------:R-:W-:Y:S01]  /*6b20*/  HMMA.16816.F32 R28, R80, R32, R28 ;  /* 0x00000020501c723c */ /* 0x000fe2000000181c */
        /* <DEDUP_REMOVED lines=11> */
[----:B------:R-:W2:Y:S01]  /*6be0*/  MUFU.EX2 R132, R132 ;  /* 0x0000008400847308 */ /* 0x000ea20000000800 */
[----:B------:R-:W-:Y:S01]  /*6bf0*/  HMMA.16816.F32 R8, R80, R10, R76 ;  /* 0x0000000a5008723c */ /* 0x000fe2000000184c */
[----:B------:R-:W-:Y:S01]  /*6c00*/  LDSM.16.MT88.4 R76, [R109+0x6c00] ;  /* 0x006c00006d4c783b */ /* 0x000fe20000004200 */
[----:B---3--:R-:W-:-:S04]  /*6c10*/  FADD.FTZ R0, R140, R95 ;  /* 0x0000005f8c007221 */ /* 0x008fc80000010000 */
[----:B----4-:R-:W-:Y:S01]  /*6c20*/  HMMA.16816.F32 R12, R80, R16, R12 ;  /* 0x00000010500c723c */ /* 0x010fe2000000180c */
[----:B------:R-:W3:Y:S01]  /*6c30*/  MUFU.EX2 R131, R131 ;  /* 0x0000008300837308 */ /* 0x000ee20000000800 */
[----:B-----5:R-:W-:-:S04]  /*6c40*/  FADD.FTZ R0, R133, R0 ;  /* 0x0000000085007221 */ /* 0x020fc80000010000 */
[C---:B------:R-:W-:Y:S01]  /*6c50*/  HMMA.16816.F32 R16, R80.reuse, R18, R68 ;  /* 0x000000125010723c */ /* 0x040fe20000001844 */
[----:B------:R-:W-:Y:S02]  /*6c60*/  LDSM.16.MT88.4 R68, [R108+0x6c00] ;  /* 0x006c00006c44783b */ /* 0x000fe40000004200 */
[----:B------:R-:W-:Y:S01]  /*6c70*/  MUFU.EX2 R99, R99 ;  /* 0x0000006300637308 */ /* 0x000fe20000000800 */
[----:B--2---:R-:W-:Y:S02]  /*6c80*/  FADD.FTZ R2, R132, R97 ;  /* 0x0000006184027221 */ /* 0x004fe40000010000 */
[C---:B------:R-:W-:Y:S05]  /*6c90*/  HMMA.16816.F32 R20, R80.reuse, R24, R20 ;  /* 0x000000185014723c */ /* 0x040fea0000001814 */
[----:B------:R-:W2:Y:S01]  /*6ca0*/  MUFU.EX2 R96, R96 ;  /* 0x0000006000607308 */ /* 0x000ea20000000800 */
[----:B------:R-:W-:Y:S01]  /*6cb0*/  HMMA.16816.F32 R24, R80, R26, R60 ;  /* 0x0000001a5018723c */ /* 0x000fe2000000183c */
[----:B------:R-:W-:Y:S01]  /*6cc0*/  LDSM.16.MT88.4 R60, [R109+0x6800] ;  /* 0x006800006d3c783b */ /* 0x000fe20000004200 */
[----:B---3--:R-:W-:-:S04]  /*6cd0*/  FADD.FTZ R2, R131, R2 ;  /* 0x0000000283027221 */ /* 0x008fc80000010000 */
        /* <DEDUP_REMOVED lines=12> */
[----:B------:R-:W-:-:S02]  /*6da0*/  F2FP.F16.F32.PACK_AB R52, R133, R140 ;  /* 0x0000008c8534723e */ /* 0x000fc400000000ff */
[----:B------:R-:W-:-:S04]  /*6db0*/  F2FP.F16.F32.PACK_AB R53, R131, R132 ;  /* 0x000000848335723e */ /* 0x000fc800000000ff */
[----:B------:R-:W-:Y:S01]  /*6dc0*/  MUFU.EX2 R137, R137 ;  /* 0x0000008900897308 */ /* 0x000fe20000000800 */
[----:B------:R-:W-:Y:S01]  /*6dd0*/  F2FP.F16.F32.PACK_AB R54, R100, R101 ;  /* 0x000000656436723e */ /* 0x000fe200000000ff */
[----:B------:R-:W-:Y:S01]  /*6de0*/  FADD.FTZ R101, R101, R0 ;  /* 0x0000000065657221 */ /* 0x000fe20000010000 */
[----:B--2---:R-:W-:Y:S01]  /*6df0*/  F2FP.F16.F32.PACK_AB R55, R96, R99 ;  /* 0x000000636037723e */ /* 0x004fe200000000ff */
[----:B------:R-:W-:Y:S01]  /*6e00*/  FADD.FTZ R99, R99, R2 ;  /* 0x0000000263637221 */ /* 0x000fe20000010000 */
[----:B------:R-:W-:-:S03]  /*6e10*/  MOV R2, R91 ;  /* 0x0000005b00027202 */ /* 0x000fc60000000f00 */
[----:B------:R-:W-:Y:S01]  /*6e20*/  MUFU.EX2 R103, R65 ;  /* 0x0000004100677308 */ /* 0x000fe20000000800 */
[----:B------:R-:W-:Y:S01]  /*6e30*/  FADD.FTZ R100, R100, R101 ;  /* 0x0000006564647221 */ /* 0x000fe20000010000 */
[----:B------:R-:W-:Y:S01]  /*6e40*/  FADD.FTZ R96, R96, R99 ;  /* 0x0000006360607221 */ /* 0x000fe20000010000 */
[C---:B------:R-:W-:Y:S05]  /*6e50*/  HMMA.16816.F32 R4, R52.reuse, R56, R4 ;  /* 0x000000383404723c */ /* 0x040fea0000001804 */
        /* <DEDUP_REMOVED lines=77> */
[----:B-1----:R-:W-:Y:S01]  /*7330*/  HMMA.16816.F32 R56, R84, R52, R28 ;  /* 0x000000345438723c */ /* 0x002fe2000000181c */
[----:B------:R-:W-:-:S04]  /*7340*/  FADD.FTZ R98, R98, R107 ;  /* 0x0000006b62627221 */ /* 0x000fc80000010000 */
[----:B------:R-:W-:Y:S01]  /*7350*/  FADD.FTZ R136, R93, R98 ;  /* 0x000000625d887221 */ /* 0x000fe20000010000 */
[----:B------:R-:W-:-:S15]  /*7360*/  HMMA.16816.F32 R52, R84, R54, R32 ;  /* 0x000000365434723c */ /* 0x000fde0000001820 */
[----:B------:R-:W-:-:S09]  /*7370*/  NOP ;  /* 0x0000000000007918 */ /* 0x000fd20000000000 */
.L_x_5608:
[----:B------:R-:W-:Y:S05]  /*7380*/  @!P3 BRA `(.L_x_5614) ;  /* 0x00000024008cb947 */ /* 0x000fea0003800000 */
[----:B------:R-:W-:Y:S01]  /*7390*/  IMAD.MOV.U32 R4, RZ, RZ, 0x20 ;  /* 0x00000020ff047424 */ /* 0x000fe200078e00ff */
[----:B------:R-:W-:Y:S01]  /*73a0*/  LOP3.LUT P0, RZ, R119, 0x2, RZ, 0xc0, !PT ;  /* 0x0000000277ff7812 */ /* 0x000fe2000780c0ff */
[C---:B------:R-:W-:Y:S01]  /*73b0*/  IMAD.U32 R130, R88.reuse, -0x40, RZ ;  /* 0xffffffc058827824 */ /* 0x040fe200078e00ff */
[----:B------:R-:W-:Y:S01]  /*73c0*/  SHF.L.U64.HI R89, R88, 0x5, R89 ;  /* 0x0000000558597819 */ /* 0x000fe20000010259 */
[----:B------:R-:W-:Y:S01]  /*73d0*/  IMAD.U32 R128, R90, -0x40, RZ ;  /* 0xffffffc05a807824 */ /* 0x000fe200078e00ff */
[----:B------:R-:W-:Y:S01]  /*73e0*/  ULDC UR5, c[0x0][0x39c] ;  /* 0x0000e70000057ab9 */ /* 0x000fe20000000800 */
[----:B------:R-:W-:Y:S01]  /*73f0*/  IMAD.SHL.U32 R88, R88, 0x20, RZ ;  /* 0x0000002058587824 */ /* 0x000fe200078e00ff */
[----:B------:R-:W-:Y:S01]  /*7400*/  SHF.R.S32.HI R129, RZ, 0x1f, R130 ;  /* 0x0000001fff817819 */ /* 0x000fe20000011482 */
[----:B------:R-:W-:Y:S01]  /*7410*/  IMAD.MOV.U32 R3, RZ, RZ, R0 ;  /* 0x000000ffff037224 */ /* 0x000fe200078e0000 */
[----:B------:R-:W-:Y:S01]  /*7420*/  SEL R0, R4, 0xffffffe0, !P0 ;  /* 0xffffffe004007807 */ /* 0x000fe20004000000 */
[----:B------:R-:W-:Y:S01]  /*7430*/  IMAD.MOV.U32 R85, RZ, RZ, R2 ;  /* 0x000000ffff557224 */ /* 0x000fe200078e0002 */
[C---:B------:R-:W-:Y:S01]  /*7440*/  SHF.L.U64.HI R132, R88.reuse, 0x1, R89 ;  /* 0x0000000158847819 */ /* 0x040fe20000010259 */
[----:B------:R-:W-:Y:S01]  /*7450*/  IMAD.SHL.U32 R131, R88, 0x2, RZ ;  /* 0x0000000258837824 */ /* 0x000fe200078e00ff */
[----:B------:R-:W-:Y:S01]  /*7460*/  SHF.R.S32.HI R126, RZ, 0x1f, R128 ;  /* 0x0000001fff7e7819 */ /* 0x000fe20000011480 */
[----:B------:R-:W-:Y:S01]  /*7470*/  ULDC UR4, c[0x0][0x2ec] ;  /* 0x0000bb0000047ab9 */ /* 0x000fe20000000800 */
[----:B------:R-:W-:-:S07]  /*7480*/  IADD3 R87, R0, 0x3000, R111 ;  /* 0x0000300000577810 */ /* 0x000fce0007ffe06f */
.L_x_5618:
        /* <DEDUP_REMOVED lines=67> */
.L_x_5615:
        /* <DEDUP_REMOVED lines=8> */
[----:B------:R-:W-:Y:S03]  /*7940*/  ISETP.GT.AND P0, PT, R115, R114, PT ;  /* 0x000000727300720c */ /* 0x000fe60003f04270 */
        /* <DEDUP_REMOVED lines=32> */
[----:B------:R-:W-:Y:S06]  /*7b50*/  LDSM.16.M88.4 R88, [R112+0x1000] ;  /* 0x001000007058783b */ /* 0x000fec0000000200 */
        /* <DEDUP_REMOVED lines=42> */
[----:B------:R-:W2:Y:S11]  /*7e00*/  LDSM.16.M88.4 R92, [R87+0x2400] ;  /* 0x00240000575c783b */ /* 0x000eb60000000200 */
[----:B------:R-:W-:Y:S06]  /*7e10*/  @!UPT UIADD3 URZ, URZ, URZ, URZ ;  /* 0x0000003f3f3ff290 */ /* 0x000fec000fffe03f */
[----:B------:R-:W-:Y:S01]  /*7e20*/  FMUL.FTZ R161, R4, UR5 ;  /* 0x0000000504a17c20 */ /* 0x000fe20008410000 */
[----:B------:R-:W-:Y:S01]  /*7e30*/  FMUL.FTZ R159, R5, UR5 ;  /* 0x00000005059f7c20 */ /* 0x000fe20008410000 */
[----:B------:R-:W-:Y:S01]  /*7e40*/  FMUL.FTZ R160, R6, UR5 ;  /* 0x0000000506a07c20 */ /* 0x000fe20008410000 */
[----:B------:R-:W-:Y:S03]  /*7e50*/  FMUL.FTZ R0, R7, UR5 ;  /* 0x0000000507007c20 */ /* 0x000fe60008410000 */
[----:B------:R-:W3:Y:S01]  /*7e60*/  MUFU.TANH R161, R161 ;  /* 0x000000a100a17308 */ /* 0x000ee20000002400 */
[----:B------:R-:W-:Y:S01]  /*7e70*/  FMUL.FTZ R165, R8, UR5 ;  /* 0x0000000508a57c20 */ /* 0x000fe20008410000 */
[----:B------:R-:W-:Y:S01]  /*7e80*/  FMUL.FTZ R163, R9, UR5 ;  /* 0x0000000509a37c20 */ /* 0x000fe20008410000 */
[----:B------:R-:W-:Y:S01]  /*7e90*/  FMUL.FTZ R164, R10, UR5 ;  /* 0x000000050aa47c20 */ /* 0x000fe20008410000 */
[----:B------:R-:W-:Y:S06]  /*7ea0*/  FMUL.FTZ R162, R11, UR5 ;  /* 0x000000050ba27c20 */ /* 0x000fec0008410000 */
[----:B------:R-:W4:Y:S10]  /*7eb0*/  MUFU.TANH R159, R159 ;  /* 0x0000009f009f7308 */ /* 0x000f340000002400 */
[----:B------:R-:W1:Y:S01]  /*7ec0*/  MUFU.TANH R160, R160 ;  /* 0x000000a000a07308 */ /* 0x000e620000002400 */
[C---:B--2---:R-:W-:Y:S06]  /*7ed0*/  HMMA.16816.F32 R12, R88.reuse, R92, R12 ;  /* 0x0000005c580c723c */ /* 0x044fec000000180c */
[C---:B------:R-:W-:Y:S03]  /*7ee0*/  HMMA.16816.F32 R16, R88.reuse, R94, R16 ;  /* 0x0000005e5810723c */ /* 0x040fe60000001810 */
[----:B------:R2:W1:Y:S01]  /*7ef0*/  MUFU.TANH R106, R0 ;  /* 0x00000000006a7308 */ /* 0x0004620000002400 */
        /* <DEDUP_REMOVED lines=19> */
[----:B------:R-:W2:Y:S01]  /*8030*/  MUFU.TANH R150, R150 ;  /* 0x0000009600967308 */ /* 0x000ea20000002400 */
[----:B------:R-:W-:Y:S09]  /*8040*/  BAR.SYNC.DEFER_BLOCKING 0x0 ;  /* 0x0000000000007b1d */ /* 0x000ff20000010000 */
[----:B------:R-:W2:Y:S01]  /*8050*/  MUFU.TANH R154, R154 ;  /* 0x0000009a009a7308 */ /* 0x000ea20000002400 */
[----:B------:R-:W-:Y:S01]  /*8060*/  FMUL.FTZ R143, R20, UR5 ;  /* 0x00000005148f7c20 */ /* 0x000fe20008410000 */
[----:B------:R-:W-:Y:S01]  /*8070*/  FMUL.FTZ R147, R21, UR5 ;  /* 0x0000000515937c20 */ /* 0x000fe20008410000 */
[----:B------:R-:W-:Y:S01]  /*8080*/  FMUL.FTZ R139, R22, UR5 ;  /* 0x00000005168b7c20 */ /* 0x000fe20008410000 */
[----:B-1----:R-:W-:Y:S01]  /*8090*/  FMUL.FTZ R140, R23, UR5 ;  /* 0x00000005178c7c20 */ /* 0x002fe20008410000 */
[----:B------:R-:W-:Y:S01]  /*80a0*/  FMUL.FTZ R152, R24, UR5 ;  /* 0x0000000518987c20 */ /* 0x000fe20008410000 */
[----:B------:R-:W-:Y:S04]  /*80b0*/  FMUL.FTZ R153, R25, UR5 ;  /* 0x0000000519997c20 */ /* 0x000fe80008410000 */
[----:B------:R-:W1:Y:S01]  /*80c0*/  MUFU.TANH R148, R148 ;  /* 0x0000009400947308 */ /* 0x000e620000002400 */
[----:B------:R-:W-:Y:S01]  /*80d0*/  FMUL.FTZ R133, R26, UR5 ;  /* 0x000000051a857c20 */ /* 0x000fe20008410000 */
[----:B------:R-:W-:Y:S08]  /*80e0*/  FMUL.FTZ R137, R27, UR5 ;  /* 0x000000051b897c20 */ /* 0x000ff00008410000 */
[----:B------:R-:W1:Y:S10]  /*80f0*/  MUFU.TANH R145, R145 ;  /* 0x0000009100917308 */ /* 0x000e740000002400 */
[----:B------:R-:W1:Y:S01]  /*8100*/  MUFU.TANH R146, R146 ;  /* 0x0000009200927308 */ /* 0x000e620000002400 */
[C---:B-----5:R-:W-:Y:S06]  /*8110*/  HMMA.16816.F32 R28, R88.reuse, R92, R28 ;  /* 0x0000005c581c723c */ /* 0x060fec000000181c */
[----:B------:R-:W-:Y:S03]  /*8120*/  HMMA.16816.F32 R32, R88, R94, R32 ;  /* 0x0000005e5820723c */ /* 0x000fe60000001820 */
[----:B------:R-:W1:Y:S10]  /*8130*/  MUFU.TANH R144, R144 ;  /* 0x0000009000907308 */ /* 0x000e740000002400 */
        /* <DEDUP_REMOVED lines=29> */
[----:B------:R-:W-:Y:S04]  /*8310*/  SHF.L.U32 R5, R115, 0x6, RZ ;  /* 0x0000000673057819 */ /* 0x000fe800000006ff */
[----:B------:R-:W-:Y:S01]  /*8320*/  IABS R11, R5 ;  /* 0x00000005000b7213 */ /* 0x000fe20000000000 */
[C---:B------:R-:W-:Y:S01]  /*8330*/  VIADD R13, R5.reuse, 0xffffffc0 ;  /* 0xffffffc0050d7836 */ /* 0x040fe20000000000 */
[-C--:B--2---:R-:W-:Y:S02]  /*8340*/  IABS R4, R0.reuse ;  /* 0x0000000000047213 */ /* 0x084fe40000000000 */
[----:B------:R-:W-:Y:S02]  /*8350*/  LOP3.LUT R5, R5, R0, RZ, 0x3c, !PT ;  /* 0x0000000005057212 */ /* 0x000fe400078e3cff */
[----:B------:R-:W2:Y:S02]  /*8360*/  I2F.RP R6, R4 ;  /* 0x0000000400067306 */ /* 0x000ea40000209400 */
[----:B------:R-:W-:Y:S08]  /*8370*/  ISETP.GE.AND P2, PT, R5, RZ, PT ;  /* 0x000000ff0500720c */ /* 0x000ff00003f46270 */
        /* <DEDUP_REMOVED lines=25> */
[----:B------:R-:W-:Y:S07]  /*8510*/  LOP3.LUT R11, RZ, R0, RZ, 0x33, !PT ;  /* 0x00000000ff0b7212 */ /* 0x000fee00078e33ff */
[----:B------:R-:W-:Y:S04]  /*8520*/  @P5 VIADD R6, R6, 0x1 ;  /* 0x0000000106065836 */ /* 0x000fe80000000000 */
[----:B------:R-:W-:Y:S02]  /*8530*/  @P4 IADD3 R2, R2, 0x1, RZ ;  /* 0x0000000102024810 */ /* 0x000fe40007ffe0ff */
[----:B------:R-:W-:Y:S03]  /*8540*/  @!P2 IADD3 R6, -R6, RZ, RZ ;  /* 0x000000ff0606a210 */ /* 0x000fe60007ffe1ff */
[----:B------:R-:W-:Y:S05]  /*8550*/  @!P0 IMAD.MOV R2, RZ, RZ, -R2 ;  /* 0x000000ffff028224 */ /* 0x000fea00078e0a02 */
[C---:B------:R-:W-:Y:S02]  /*8560*/  SEL R5, R11.reuse, R2, !P1 ;  /* 0x000000020b057207 */ /* 0x040fe40004800000 */
[----:B------:R-:W-:Y:S02]  /*8570*/  SEL R11, R11, R6, !P1 ;  /* 0x000000060b0b7207 */ /* 0x000fe40004800000 */
[-C--:B------:R-:W-:Y:S01]  /*8580*/  LEA R16, P1, R5, R122.reuse, 0x2 ;  /* 0x0000007a05107211 */ /* 0x080fe200078210ff */
[----:B------:R-:W2:Y:S01]  /*8590*/  LDC.64 R6, c[0x0][0x248] ;  /* 0x00009200ff067b82 */ /* 0x000ea20000000a00 */
        /* <DEDUP_REMOVED lines=19> */
.L_x_5617:
        /* <DEDUP_REMOVED lines=15> */
.L_x_5616:
        /* <DEDUP_REMOVED lines=12> */
[----:B---3--:R-:W-:Y:S02]  /*8880*/  FMNMX.FTZ R7, R149, R0, !PT ;  /* 0x0000000095077209 */ /* 0x008fe40007810000 */
        /* <DEDUP_REMOVED lines=111> */
[----:B------:R-:W-:Y:S03]  /*8f80*/  FFMA.FTZ R69, R85, R138, R102 ;  /* 0x0000008a55457223 */ /* 0x000fe60000010066 */
[----:B------:R-:W-:Y:S01]  /*8f90*/  MUFU.EX2 R89, R89 ;  /* 0x0000005900597308 */ /* 0x000fe20000000800 */
[--C-:B------:R-:W-:Y:S01]  /*8fa0*/  FFMA.FTZ R102, R140, UR4, -R97.reuse ;  /* 0x000000048c667c23 */ /* 0x100fe20008010861 */
[----:B------:R-:W-:Y:S01]  /*8fb0*/  FFMA.FTZ R138, R133, UR4, -R97 ;  /* 0x00000004858a7c23 */ /* 0x000fe20008010861 */
[----:B------:R-:W-:Y:S01]  /*8fc0*/  FADD.FTZ R98, R98, R69 ;  /* 0x0000004562627221 */ /* 0x000fe20000010000 */
[----:B------:R-:W-:Y:S01]  /*8fd0*/  FFMA.FTZ R158, R158, UR4, -R104 ;  /* 0x000000049e9e7c23 */ /* 0x000fe20008010868 */
[--C-:B------:R-:W-:Y:S01]  /*8fe0*/  FFMA.FTZ R141, R141, UR4, -R97.reuse ;  /* 0x000000048d8d7c23 */ /* 0x100fe20008010861 */
[----:B------:R-:W-:Y:S01]  /*8ff0*/  LDSM.16.MT88.4 R68, [R108+0x6c00] ;  /* 0x006c00006c44783b */ /* 0x000fe20000004200 */
[--C-:B------:R-:W-:Y:S03]  /*9000*/  FFMA.FTZ R142, R142, UR4, -R97.reuse ;  /* 0x000000048e8e7c23 */ /* 0x100fe60008010861 */
[----:B------:R-:W3:Y:S01]  /*9010*/  MUFU.EX2 R88, R88 ;  /* 0x0000005800587308 */ /* 0x000ee20000000800 */
[----:B----4-:R-:W-:Y:S01]  /*9020*/  F2FP.F16.F32.PACK_AB R82, R90, R93 ;  /* 0x0000005d5a52723e */ /* 0x010fe200000000ff */
[----:B------:R-:W-:Y:S01]  /*9030*/  FFMA.FTZ R86, R86, UR4, -R97 ;  /* 0x0000000456567c23 */ /* 0x000fe20008010861 */
[----:B------:R-:W-:Y:S01]  /*9040*/  FFMA.FTZ R96, R3, R136, R96 ;  /* 0x0000008803607223 */ /* 0x000fe20000010060 */
[----:B------:R-:W-:Y:S01]  /*9050*/  FADD.FTZ R93, R93, R98 ;  /* 0x000000625d5d7221 */ /* 0x000fe20000010000 */
[----:B------:R-:W-:Y:S02]  /*9060*/  ISETP.GT.AND P0, PT, R115, R114, PT ;  /* 0x000000727300720c */ /* 0x000fe40003f04270 */
[----:B------:R-:W-:Y:S03]  /*9070*/  FADD.FTZ R96, R91, R96 ;  /* 0x000000605b607221 */ /* 0x000fe60000010000 */
[----:B------:R-:W-:Y:S01]  /*9080*/  MUFU.EX2 R92, R92 ;  /* 0x0000005c005c7308 */ /* 0x000fe20000000800 */
[----:B------:R-:W-:Y:S09]  /*9090*/  FADD.FTZ R90, R90, R93 ;  /* 0x0000005d5a5a7221 */ /* 0x000ff20000010000 */
        /* <DEDUP_REMOVED lines=23> */
[--C-:B------:R-:W-:Y:S01]  /*9210*/  FFMA.FTZ R65, R150, UR4, -R97.reuse ;  /* 0x0000000496417c23 */ /* 0x100fe20008010861 */
[----:B------:R-:W-:Y:S01]  /*9220*/  FFMA.FTZ R97, R84, UR4, -R97 ;  /* 0x0000000454617c23 */ /* 0x000fe20008010861 */
        /* <DEDUP_REMOVED lines=14> */
[----:B------:R-:W-:Y:S02]  /*9310*/  LDSM.16.MT88.4 R60, [R108+0x6800] ;  /* 0x006800006c3c783b */ /* 0x000fe40000004200 */
[----:B---3--:R-:W-:Y:S03]  /*9320*/  FADD.FTZ R93, R67, R90 ;  /* 0x0000005a435d7221 */ /* 0x008fe60000010000 */
[C---:B-1----:R-:W-:Y:S03]  /*9330*/  HMMA.16816.F32 R36, R80.reuse, R52, R36 ;  /* 0x000000345024723c */ /* 0x042fe60000001824 */
[----:B------:R-:W-:Y:S03]  /*9340*/  MUFU.EX2 R107, R107 ;  /* 0x0000006b006b7308 */ /* 0x000fe60000000800 */
[C---:B------:R-:W-:Y:S01]  /*9350*/  HMMA.16816.F32 R40, R80.reuse, R54, R40 ;  /* 0x000000365028723c */ /* 0x040fe20000001828 */
[----:B------:R-:W1:Y:S06]  /*9360*/  LDSM.16.MT88.4 R52, [R108+0x8000] ;  /* 0x008000006c34783b */ /* 0x000e6c0000004200 */
[----:B------:R-:W2:Y:S10]  /*9370*/  MUFU.EX2 R64, R64 ;  /* 0x0000004000407308 */ /* 0x000eb40000000800 */
[----:B------:R-:W3:Y:S10]  /*9380*/  MUFU.EX2 R65, R65 ;  /* 0x0000004100417308 */ /* 0x000ef40000000800 */
[----:B------:R-:W-:Y:S01]  /*9390*/  MUFU.EX2 R100, R100 ;  /* 0x0000006400647308 */ /* 0x000fe20000000800 */
[C---:B--2---:R-:W-:Y:S09]  /*93a0*/  FADD.FTZ R93, R64.reuse, R93 ;  /* 0x0000005d405d7221 */ /* 0x044ff20000010000 */
[----:B------:R-:W2:Y:S10]  /*93b0*/  MUFU.EX2 R95, R95 ;  /* 0x0000005f005f7308 */ /* 0x000eb40000000800 */
[----:B------:R-:W-:Y:S01]  /*93c0*/  MUFU.EX2 R155, R155 ;  /* 0x0000009b009b7308 */ /* 0x000fe20000000800 */
[C---:B-1----:R-:W-:Y:S09]  /*93d0*/  HMMA.16816.F32 R44, R80.reuse, R52, R44 ;  /* 0x00000034502c723c */ /* 0x042ff2000000182c */
[----:B------:R-:W-:Y:S01]  /*93e0*/  MUFU.EX2 R156, R156 ;  /* 0x0000009c009c7308 */ /* 0x000fe20000000800 */
[----:B------:R-:W-:Y:S09]  /*93f0*/  HMMA.16816.F32 R48, R80, R54, R48 ;  /* 0x000000365030723c */ /* 0x000ff20000001830 */
[----:B------:R-:W-:Y:S02]  /*9400*/  MUFU.EX2 R84, R141 ;  /* 0x0000008d00547308 */ /* 0x000fe40000000800 */
[----:B------:R-:W-:Y:S02]  /*9410*/  F2FP.F16.F32.PACK_AB R52, R64, R67 ;  /* 0x000000434034723e */ /* 0x000fe400000000ff */
[----:B---3--:R-:W-:Y:S02]  /*9420*/  F2FP.F16.F32.PACK_AB R53, R92, R65 ;  /* 0x000000415c35723e */ /* 0x008fe400000000ff */
[----:B------:R-:W-:Y:S04]  /*9430*/  F2FP.F16.F32.PACK_AB R54, R99, R94 ;  /* 0x0000005e6336723e */ /* 0x000fe800000000ff */
[----:B------:R-:W1:Y:S01]  /*9440*/  MUFU.EX2 R3, R142 ;  /* 0x0000008e00037308 */ /* 0x000e620000000800 */
[----:B--2---:R-:W-:Y:S01]  /*9450*/  F2FP.F16.F32.PACK_AB R55, R95, R100 ;  /* 0x000000645f37723e */ /* 0x004fe200000000ff */
[----:B------:R-:W-:Y:S04]  /*9460*/  FADD.FTZ R94, R94, R93 ;  /* 0x0000005d5e5e7221 */ /* 0x000fe80000010000 */
[----:B------:R-:W-:Y:S02]  /*9470*/  FADD.FTZ R99, R99, R94 ;  /* 0x0000005e63637221 */ /* 0x000fe40000010000 */
[C---:B------:R-:W-:Y:S02]  /*9480*/  HMMA.16816.F32 R4, R52.reuse, R56, R4 ;  /* 0x000000383404723c */ /* 0x040fe40000001804 */
[----:B------:R-:W-:Y:S04]  /*9490*/  MUFU.EX2 R157, R157 ;  /* 0x0000009d009d7308 */ /* 0x000fe80000000800 */
[C---:B------:R-:W-:Y:S01]  /*94a0*/  HMMA.16816.F32 R8, R52.reuse, R58, R8 ;  /* 0x0000003a3408723c */ /* 0x040fe20000001808 */
[----:B------:R-:W2:Y:S05]  /*94b0*/  LDSM.16.MT88.4 R56, [R108+0x6400] ;  /* 0x006400006c38783b */ /* 0x000eaa0000004200 */
[----:B------:R-:W3:Y:S01]  /*94c0*/  MUFU.EX2 R158, R158 ;  /* 0x0000009e009e7308 */ /* 0x000ee20000000800 */
[----:B-1----:R-:W-:Y:S09]  /*94d0*/  F2FP.F16.F32.PACK_AB R89, R3, R84 ;  /* 0x000000540359723e */ /* 0x002ff200000000ff */
[----:B------:R-:W-:Y:S10]  /*94e0*/  MUFU.EX2 R86, R86 ;  /* 0x0000005600567308 */ /* 0x000ff40000000800 */
[----:B------:R-:W1:Y:S01]  /*94f0*/  MUFU.EX2 R97, R97 ;  /* 0x0000006100617308 */ /* 0x000e620000000800 */
[----:B---3--:R-:W-:Y:S02]  /*9500*/  F2FP.F16.F32.PACK_AB R90, R158, R157 ;  /* 0x0000009d9e5a723e */ /* 0x008fe400000000ff */
[----:B-1----:R-:W-:Y:S01]  /*9510*/  F2FP.F16.F32.PACK_AB R91, R97, R86 ;  /* 0x00000056615b723e */ /* 0x002fe200000000ff */
        /* <DEDUP_REMOVED lines=22> */
[----:B------:R-:W-:Y:S02]  /*9680*/  FADD.FTZ R106, R106, R103 ;  /* 0x000000676a6a7221 */ /* 0x000fe40000010000 */
        /* <DEDUP_REMOVED lines=19> */
[C---:B------:R-:W-:Y:S01]  /*97c0*/  F2FP.F16.F32.PACK_AB R88, R156.reuse, R155 ;  /* 0x0000009b9c58723e */ /* 0x040fe200000000ff */
[----:B------:R-:W-:Y:S04]  /*97d0*/  FADD.FTZ R155, R155, R106 ;  /* 0x0000006a9b9b7221 */ /* 0x000fe80000010000 */
[----:B------:R-:W-:Y:S02]  /*97e0*/  FADD.FTZ R156, R156, R155 ;  /* 0x0000009b9c9c7221 */ /* 0x000fe40000010000 */
[C---:B------:R-:W-:Y:S01]  /*97f0*/  HMMA.16816.F32 R80, R88.reuse, R76, R4 ;  /* 0x0000004c5850723c */ /* 0x040fe20000001804 */
[----:B------:R-:W3:Y:S04]  /*9800*/  LDSM.16.MT88.4 R4, [R109+0x8c00] ;  /* 0x008c00006d04783b */ /* 0x000ee80000004200 */
[----:B------:R-:W-:Y:S01]  /*9810*/  FADD.FTZ R157, R157, R156 ;  /* 0x0000009c9d9d7221 */ /* 0x000fe20000010000 */
[C---:B------:R-:W-:Y:S03]  /*9820*/  HMMA.16816.F32 R76, R88.reuse, R78, R8 ;  /* 0x0000004e584c723c */ /* 0x040fe60000001808 */
[----:B------:R-:W4:Y:S03]  /*9830*/  LDSM.16.MT88.4 R8, [R108+0x8c00] ;  /* 0x008c00006c08783b */ /* 0x000f260000004200 */
        /* <DEDUP_REMOVED lines=21> */
[----:B------:R-:W-:Y:S03]  /*9990*/  MOV R3, R0 ;  /* 0x0000000000037202 */ /* 0x000fe60000000f00 */
[----:B------:R-:W-:Y:S01]  /*99a0*/  FADD.FTZ R136, R97, R86 ;  /* 0x0000005661887221 */ /* 0x000fe20000010000 */
[----:B------:R-:W-:Y:S08]  /*99b0*/  @P0 BRA `(.L_x_5618) ;  /* 0xffffffd800b40947 */ /* 0x000ff0000383ffff */
.L_x_5614:
[----:B------:R-:W1:Y:S01]  /*99c0*/  SHFL.BFLY PT, R5, R138, 0x2, 0x1f ;  /* 0x0c401f008a057f89 */ /* 0x000e6200000e0000 */
[----:B------:R-:W2:Y:S01]  /*99d0*/  S2UR UR5, SR_CgaCtaId ;  /* 0x00000000000579c3 */ /* 0x000ea20000008800 */
[----:B------:R-:W-:Y:S01]  /*99e0*/  MOV R9, 0x3f800000 ;  /* 0x3f80000000097802 */ /* 0x000fe20000000f00 */
[----:B------:R-:W-:Y:S01]  /*99f0*/  UMOV UR4, 0x400 ;  /* 0x0000040000047882 */ /* 0x000fe20000000000 */
[----:B------:R-:W3:Y:S01]  /*9a00*/  SHFL.BFLY PT, R3, R136, 0x2, 0x1f ;  /* 0x0c401f0088037f89 */ /* 0x000ee200000e0000 */
[----:B------:R-:W-:Y:S01]  /*9a10*/  SHF.L.U32 R119, R119, 0x3, RZ ;  /* 0x0000000377777819 */ /* 0x000fe200000006ff */
[----:B------:R-:W-:Y:S01]  /*9a20*/  BSSY B0, `(.L_x_5619) ;  /* 0x00000bc000007945 */ /* 0x000fe20003800000 */
[----:B------:R-:W-:Y:S02]  /*9a30*/  LEA R120, R120, R127, 0x4 ;  /* 0x0000007f78787211 */ /* 0x000fe400078e20ff */
[----:B------:R-:W-:Y:S01]  /*9a40*/  BAR.SYNC.DEFER_BLOCKING 0x0 ;  /* 0x0000000000007b1d */ /* 0x000fe20000010000 */
[----:B-1----:R-:W-:Y:S01]  /*9a50*/  FADD.FTZ R8, R5, R138 ;  /* 0x0000008a05087221 */ /* 0x002fe20000010000 */
[----:B--2---:R-:W-:-:S04]  /*9a60*/  ULEA UR5, UR5, UR4, 0x18 ;  /* 0x0000000405057291 */ /* 0x004fc8000f8ec03f */
[----:B------:R-:W1:Y:S02]  /*9a70*/  S2R R5, SR_TID.X ;  /* 0x0000000000057919 */ /* 0x000e640000002100 */
[----:B------:R-:W2:Y:S01]  /*9a80*/  S2UR UR4, SR_CTAID.Z ;  /* 0x00000000000479c3 */ /* 0x000ea20000002700 */
[----:B---3--:R-:W-:Y:S01]  /*9a90*/  FADD.FTZ R3, R3, R136 ;  /* 0x0000008803037221 */ /* 0x008fe20000010000 */
[----:B------:R-:W3:Y:S04]  /*9aa0*/  SHFL.BFLY PT, R7, R8, 0x1, 0x1f ;  /* 0x0c201f0008077f89 */ /* 0x000ee800000e0000 */
[----:B------:R-:W4:Y:S01]  /*9ab0*/  SHFL.BFLY PT, R6, R3, 0x1, 0x1f ;  /* 0x0c201f0003067f89 */ /* 0x000f2200000e0000 */
[----:B---3--:R-:W-:Y:S01]  /*9ac0*/  FADD.FTZ R7, R8, R7 ;  /* 0x0000000708077221 */ /* 0x008fe20000010000 */
[----:B------:R-:W-:-:S02]  /*9ad0*/  MOV R8, 0x3f800000 ;  /* 0x3f80000000087802 */ /* 0x000fc40000000f00 */
[----:B-1----:R-:W-:Y:S01]  /*9ae0*/  SHF.R.S32.HI R4, RZ, 0x1f, R5 ;  /* 0x0000001fff047819 */ /* 0x002fe20000011405 */
[----:B----4-:R-:W-:Y:S01]  /*9af0*/  FADD.FTZ R6, R3, R6 ;  /* 0x0000000603067221 */ /* 0x010fe20000010000 */
[----:B------:R-:W-:Y:S02]  /*9b00*/  FSETP.NE.FTZ.AND P3, PT, R7, RZ, PT ;  /* 0x000000ff0700720b */ /* 0x000fe40003f75000 */
[CC--:B------:R-:W-:Y:S02]  /*9b10*/  LEA.HI R11, R4.reuse, R5.reuse, RZ, 0x2 ;  /* 0x00000005040b7211 */ /* 0x0c0fe400078f10ff */
[----:B------:R-:W-:Y:S02]  /*9b20*/  LEA.HI R3, R4, R5, RZ, 0x5 ;  /* 0x0000000504037211 */ /* 0x000fe400078f28ff */
[----:B------:R-:W-:Y:S02]  /*9b30*/  LOP3.LUT R12, R11, 0xfffffffc, RZ, 0xc0, !PT ;  /* 0xfffffffc0b0c7812 */ /* 0x000fe400078ec0ff */
[----:B------:R-:W-:-:S02]  /*9b40*/  SHF.R.S32.HI R11, RZ, 0x2, R11 ;  /* 0x00000002ff0b7819 */ /* 0x000fc4000001140b */
[----:B------:R-:W-:Y:S02]  /*9b50*/  SHF.R.S32.HI R10, RZ, 0x5, R3 ;  /* 0x00000005ff0a7819 */ /* 0x000fe40000011403 */
[----:B------:R-:W-:Y:S01]  /*9b60*/  SHF.R.S32.HI R14, RZ, 0x1f, R11 ;  /* 0x0000001fff0e7819 */ /* 0x000fe2000001140b */
[----:B------:R-:W1:Y:S01]  /*9b70*/  @P3 MUFU.RCP R9, R7 ;  /* 0x0000000700093308 */ /* 0x000e620000001000 */
[----:B------:R-:W-:Y:S02]  /*9b80*/  IADD3 R13, -R12, R5, RZ ;  /* 0x000000050c0d7210 */ /* 0x000fe40007ffe1ff */
[----:B------:R-:W-:Y:S02]  /*9b90*/  LEA.HI R14, R14, R11, RZ, 0x3 ;  /* 0x0000000b0e0e7211 */ /* 0x000fe400078f18ff */
[----:B------:R-:W-:Y:S02]  /*9ba0*/  FSETP.NE.FTZ.AND P2, PT, R6, RZ, PT ;  /* 0x000000ff0600720b */ /* 0x000fe40003f55000 */
[----:B------:R-:W-:Y:S01]  /*9bb0*/  LOP3.LUT R14, R14, 0xfffffff8, RZ, 0xc0, !PT ;  /* 0xfffffff80e0e7812 */ /* 0x000fe200078ec0ff */
[----:B------:R-:W-:Y:S01]  /*9bc0*/  @P3 MUFU.LG2 R7, R7 ;  /* 0x0000000700073308 */ /* 0x000fe20000000c00 */
[----:B------:R-:W-:-:S02]  /*9bd0*/  LEA R10, R10, R13, 0x8 ;  /* 0x0000000d0a0a7211 */ /* 0x000fc400078e40ff */
[----:B------:R-:W-:Y:S02]  /*9be0*/  IADD3 R11, R11, -R14, RZ ;  /* 0x8000000e0b0b7210 */ /* 0x000fe40007ffe0ff */
[C---:B------:R-:W-:Y:S02]  /*9bf0*/  LEA.HI R12, R4.reuse, R5, RZ, 0x4 ;  /* 0x00000005040c7211 */ /* 0x040fe400078f20ff */
[----:B------:R-:W-:Y:S02]  /*9c00*/  LEA.HI R13, R11, R11, RZ, 0x1 ;  /* 0x0000000b0b0d7211 */ /* 0x000fe400078f08ff */
[----:B------:R-:W-:Y:S01]  /*9c10*/  SHF.R.S32.HI R12, RZ, 0x4, R12 ;  /* 0x00000004ff0c7819 */ /* 0x000fe2000001140c */
[----:B------:R-:W3:Y:S01]  /*9c20*/  @P2 MUFU.RCP R8, R6 ;  /* 0x0000000600082308 */ /* 0x000ee20000001000 */
[----:B------:R-:W-:Y:S01]  /*9c30*/  LEA.HI R15, R4, R5, RZ, 0x6 ;  /* 0x00000005040f7211 */ /* 0x000fe200078f30ff */
[----:B-1----:R-:W-:Y:S01]  /*9c40*/  FMUL.FTZ R80, R9, R80 ;  /* 0x0000005009507220 */ /* 0x002fe20000410000 */
[----:B------:R-:W-:Y:S01]  /*9c50*/  LOP3.LUT R14, R13, 0x1fffffe, RZ, 0xc0, !PT ;  /* 0x01fffffe0d0e7812 */ /* 0x000fe200078ec0ff */
[----:B------:R-:W-:Y:S01]  /*9c60*/  IMAD.SHL.U32 R12, R12, 0x40, RZ ;  /* 0x000000400c0c7824 */ /* 0x000fe200078e00ff */
[----:B------:R-:W-:Y:S01]  /*9c70*/  SHF.R.S32.HI R13, RZ, 0x1, R13 ;  /* 0x00000001ff0d7819 */ /* 0x000fe2000001140d */
[----:B------:R-:W-:Y:S01]  /*9c80*/  FMUL.FTZ R81, R9, R81 ;  /* 0x0000005109517220 */ /* 0x000fe20000410000 */
[----:B------:R-:W-:Y:S01]  /*9c90*/  SHF.L.U32 R15, R15, 0x2, RZ ;  /* 0x000000020f0f7819 */ /* 0x000fe200000006ff */
[----:B------:R-:W-:Y:S01]  /*9ca0*/  FMUL.FTZ R76, R9, R76 ;  /* 0x0000004c094c7220 */ /* 0x000fe20000410000 */
[----:B------:R-:W-:Y:S01]  /*9cb0*/  IADD3 R11, R11, -R14, RZ ;  /* 0x8000000e0b0b7210 */ /* 0x000fe20007ffe0ff */
[----:B------:R-:W-:Y:S01]  /*9cc0*/  FMUL.FTZ R77, R9, R77 ;  /* 0x0000004d094d7220 */ /* 0x000fe20000410000 */
[----:B------:R-:W-:Y:S01]  /*9cd0*/  SHF.L.U32 R14, R13, 0x6, RZ ;  /* 0x000000060d0e7819 */ /* 0x000fe200000006ff */
[----:B------:R-:W-:Y:S01]  /*9ce0*/  FMUL.FTZ R72, R9, R72 ;  /* 0x0000004809487220 */ /* 0x000fe20000410000 */
[----:B------:R-:W-:Y:S01]  /*9cf0*/  LOP3.LUT R15, R15, 0x3fffff00, RZ, 0xc0, !PT ;  /* 0x3fffff000f0f7812 */ /* 0x000fe200078ec0ff */
[C---:B------:R-:W-:Y:S01]  /*9d00*/  FMUL.FTZ R73, R9.reuse, R73 ;  /* 0x0000004909497220 */ /* 0x040fe20000410000 */
[----:B------:R-:W-:Y:S01]  /*9d10*/  LOP3.LUT R12, R12, 0xc0, RZ, 0xc0, !PT ;  /* 0x000000c00c0c7812 */ /* 0x000fe200078ec0ff */
[C---:B------:R-:W-:Y:S01]  /*9d20*/  FMUL.FTZ R68, R9.reuse, R68 ;  /* 0x0000004409447220 */ /* 0x040fe20000410000 */
[----:B------:R-:W-:Y:S01]  /*9d30*/  LOP3.LUT R16, R14, 0xc0, RZ, 0xc0, !PT ;  /* 0x000000c00e107812 */ /* 0x000fe200078ec0ff */
[----:B------:R-:W-:Y:S01]  /*9d40*/  FMUL.FTZ R69, R9, R69 ;  /* 0x0000004509457220 */ /* 0x000fe20000410000 */
[----:B------:R-:W-:Y:S01]  /*9d50*/  LOP3.LUT R14, R13, 0x1, RZ, 0xc0, !PT ;  /* 0x000000010d0e7812 */ /* 0x000fe200078ec0ff */
[C---:B------:R-:W-:Y:S01]  /*9d60*/  FMUL.FTZ R64, R9.reuse, R64 ;  /* 0x0000004009407220 */ /* 0x040fe20000410000 */
[----:B------:R-:W-:Y:S01]  /*9d70*/  LEA R118, R118, R15, 0x5 ;  /* 0x0000000f76767211 */ /* 0x000fe200078e28ff */
[----:B------:R-:W-:Y:S01]  /*9d80*/  FMUL.FTZ R65, R9, R65 ;  /* 0x0000004109417220 */ /* 0x000fe20000410000 */
[----:B------:R-:W-:Y:S01]  /*9d90*/  LEA R11, R11, R10, 0x4 ;  /* 0x0000000a0b0b7211 */ /* 0x000fe200078e20ff */
        /* <DEDUP_REMOVED lines=21> */
[C---:B---3--:R-:W-:Y:S01]  /*9ef0*/  FMUL.FTZ R83, R8.reuse, R83 ;  /* 0x0000005308537220 */ /* 0x048fe20000410000 */
        /* <DEDUP_REMOVED lines=25> */
[----:B------:R-:W-:Y:S01]  /*a090*/  STS.64 [R11], R80 ;  /* 0x000000500b007388 */ /* 0x000fe20000000a00 */
[----:B------:R-:W-:Y:S01]  /*a0a0*/  SEL R9, R9, 0xffffffc0, !P0 ;  /* 0xffffffc009097807 */ /* 0x000fe20004000000 */
[----:B------:R-:W1:Y:S01]  /*a0b0*/  @P2 MUFU.LG2 R6, R6 ;  /* 0x0000000600062308 */ /* 0x000e620000000c00 */
[C---:B------:R-:W-:Y:S01]  /*a0c0*/  @P1 IADD3 R8, R11.reuse, 0x20, RZ ;  /* 0x000000200b081810 */ /* 0x040fe20007ffe0ff */
[----:B------:R-:W-:Y:S01]  /*a0d0*/  STS.64 [R11+0x400], R82 ;  /* 0x000400520b007388 */ /* 0x000fe20000000a00 */
[----:B------:R-:W-:Y:S01]  /*a0e0*/  IADD3 R12, R11, R9, RZ ;  /* 0x000000090b0c7210 */ /* 0x000fe20007ffe0ff */
[----:B------:R-:W-:Y:S01]  /*a0f0*/  @P3 FMUL.FTZ R7, R7, 0.69314718246459960938 ;  /* 0x3f31721807073820 */ /* 0x000fe20000410000 */
        /* <DEDUP_REMOVED lines=20> */
[----:B------:R-:W-:Y:S04]  /*a240*/  STS.64 [R13+0x2400], R54 ;  /* 0x002400360d007388 */ /* 0x000fe80000000a00 */
[----:B------:R-:W-:Y:S04]  /*a250*/  STS.64 [R11+0x4000], R36 ;  /* 0x004000240b007388 */ /* 0x000fe80000000a00 */
[----:B------:R4:W-:Y:S04]  /*a260*/  STS.64 [R11+0x4400], R38 ;  /* 0x004400260b007388 */ /* 0x0009e80000000a00 */
[----:B------:R-:W-:Y:S04]  /*a270*/  STS.64 [R8+0x4000], R40 ;  /* 0x0040002808007388 */ /* 0x000fe80000000a00 */
[----:B------:R5:W-:Y:S01]  /*a280*/  STS.64 [R8+0x4400], R42 ;  /* 0x0044002a08007388 */ /* 0x000be20000000a00 */
[----:B---3--:R-:W-:-:S03]  /*a290*/  LEA R58, R10, UR5, 0x2 ;  /* 0x000000050a3a7c11 */ /* 0x008fc6000f8e10ff */
[----:B------:R3:W-:Y:S01]  /*a2a0*/  STS.64 [R12+0x4000], R44 ;  /* 0x0040002c0c007388 */ /* 0x0007e20000000a00 */
[----:B------:R-:W2:Y:S03]  /*a2b0*/  @P3 LDC R59, c[0x0][0x2e8] ;  /* 0x0000ba00ff3b3b82 */ /* 0x000ea60000000800 */
[----:B------:R1:W-:Y:S04]  /*a2c0*/  STS.64 [R12+0x4400], R46 ;  /* 0x0044002e0c007388 */ /* 0x0003e80000000a00 */
[----:B------:R1:W-:Y:S04]  /*a2d0*/  STS.64 [R13+0x4000], R48 ;  /* 0x004000300d007388 */ /* 0x0003e80000000a00 */
[----:B------:R1:W-:Y:S01]  /*a2e0*/  STS.64 [R13+0x4400], R50 ;  /* 0x004400320d007388 */ /* 0x0003e20000000a00 */
[----:B----4-:R-:W4:Y:S08]  /*a2f0*/  LDC.64 R10, c[0x0][0x2c0] ;  /* 0x0000b000ff0a7b82 */ /* 0x010f300000000a00 */
[----:B------:R-:W-:Y:S08]  /*a300*/  BAR.SYNC.DEFER_BLOCKING 0x0 ;  /* 0x0000000000007b1d */ /* 0x000ff00000010000 */
[----:B-----5:R-:W5:Y:S01]  /*a310*/  LDC R8, c[0x0][0x270] ;  /* 0x00009c00ff087b82 */ /* 0x020f620000000800 */
[----:B------:R-:W4:Y:S01]  /*a320*/  S2R R9, SR_TID.X ;  /* 0x0000000000097919 */ /* 0x000f220000002100 */
[----:B------:R-:W4:Y:S06]  /*a330*/  S2R R56, SR_CTAID.Y ;  /* 0x0000000000387919 */ /* 0x000f2c0000002600 */
[----:B---3--:R-:W3:Y:S01]  /*a340*/  @P2 LDC R45, c[0x0][0x2e8] ;  /* 0x0000ba00ff2d2b82 */ /* 0x008ee20000000800 */
[----:B------:R-:W4:Y:S01]  /*a350*/  S2R R57, SR_CTAID.X ;  /* 0x0000000000397919 */ /* 0x000f220000002500 */
[----:B-1----:R-:W-:Y:S01]  /*a360*/  LOP3.LUT R46, R3, 0xffffffe0, RZ, 0xc0, !PT ;  /* 0xffffffe0032e7812 */ /* 0x002fe200078ec0ff */
[----:B------:R-:W-:-:S02]  /*a370*/  IMAD.MOV.U32 R3, RZ, RZ, -0x800000 ;  /* 0xff800000ff037424 */ /* 0x000fc400078e00ff */
[----:B--2---:R-:W-:Y:S01]  /*a380*/  @P3 FFMA.FTZ R3, R2, R59, R7 ;  /* 0x0000003b02033223 */ /* 0x004fe20000010007 */
[----:B------:R-:W-:Y:S01]  /*a390*/  @P2 FMUL.FTZ R7, R6, 0.69314718246459960938 ;  /* 0x3f31721806072820 */ /* 0x000fe20000410000 */
[----:B------:R-:W-:Y:S02]  /*a3a0*/  IADD3 R46, R5, -R46, RZ ;  /* 0x8000002e052e7210 */ /* 0x000fe40007ffe0ff */
[----:B------:R-:W-:Y:S01]  /*a3b0*/  IADD3 R5, -R121, RZ, RZ ;  /* 0x000000ff79057210 */ /* 0x000fe20007ffe1ff */
[----:B------:R1:W2:Y:S01]  /*a3c0*/  LDS.128 R52, [R58] ;  /* 0x000000003a347984 */ /* 0x0002a20000000c00 */
[----:B------:R-:W-:Y:S02]  /*a3d0*/  LOP3.LUT P0, RZ, R46, 0x3, RZ, 0xc0, !PT ;  /* 0x000000032eff7812 */ /* 0x000fe4000780c0ff */
[----:B------:R-:W-:Y:S01]  /*a3e0*/  SHF.L.U32 R46, R4, 0x2, RZ ;  /* 0x00000002042e7819 */ /* 0x000fe200000006ff */
[----:B------:R1:W1:Y:S01]  /*a3f0*/  LDS.128 R40, [R58+0x800] ;  /* 0x000800003a287984 */ /* 0x0002620000000c00 */
[----:B------:R-:W-:Y:S01]  /*a400*/  MOV R2, 0xff800000 ;  /* 0xff80000000027802 */ /* 0x000fe20000000f00 */
[----:B-----5:R-:W-:-:S02]  /*a410*/  IMAD R5, R8, R5, UR4 ;  /* 0x0000000408057e24 */ /* 0x020fc4000f8e0205 */
[----:B------:R1:W1:Y:S01]  /*a420*/  LDS.128 R36, [R58+0x1000] ;  /* 0x001000003a247984 */ /* 0x0002620000000c00 */
[----:B------:R-:W-:-:S03]  /*a430*/  SHF.R.S32.HI R47, RZ, 0x1f, R46 ;  /* 0x0000001fff2f7819 */ /* 0x000fc6000001142e */
[----:B------:R1:W1:Y:S01]  /*a440*/  LDS.128 R32, [R58+0x2000] ;  /* 0x002000003a207984 */ /* 0x0002620000000c00 */
[----:B---3--:R-:W-:-:S03]  /*a450*/  @P2 FFMA.FTZ R2, R0, R45, R7 ;  /* 0x0000002d00022223 */ /* 0x008fc60000010007 */
[----:B------:R3:W1:Y:S01]  /*a460*/  LDS.128 R28, [R58+0x2800] ;  /* 0x002800003a1c7984 */ /* 0x0006620000000c00 */
[----:B----4-:R-:W-:-:S03]  /*a470*/  SHF.R.S32.HI R44, RZ, 0x1f, R9 ;  /* 0x0000001fff2c7819 */ /* 0x010fc60000011409 */
[----:B------:R3:W4:Y:S01]  /*a480*/  LDS.128 R24, [R58+0x3000] ;  /* 0x003000003a187984 */ /* 0x0007220000000c00 */
[----:B------:R-:W-:Y:S01]  /*a490*/  IMAD R121, R56, R10, R121 ;  /* 0x0000000a38797224 */ /* 0x000fe200078e0279 */
[----:B------:R-:W-:Y:S02]  /*a4a0*/  LEA.HI R44, R44, R9, RZ, 0x3 ;  /* 0x000000092c2c7211 */ /* 0x000fe400078f18ff */
[----:B------:R3:W1:Y:S01]  /*a4b0*/  LDS.128 R20, [R58+0x4000] ;  /* 0x004000003a147984 */ /* 0x0006620000000c00 */
[----:B------:R-:W-:Y:S01]  /*a4c0*/  SHF.L.U32 R6, R57, 0x6, RZ ;  /* 0x0000000639067819 */ /* 0x000fe200000006ff */
[----:B------:R-:W-:Y:S01]  /*a4d0*/  IMAD R5, R121, R8, R5 ;  /* 0x0000000879057224 */ /* 0x000fe200078e0205 */
[----:B------:R-:W-:Y:S01]  /*a4e0*/  SHF.R.S32.HI R0, RZ, 0x3, R44 ;  /* 0x00000003ff007819 */ /* 0x000fe2000001142c */
[----:B------:R3:W1:Y:S02]  /*a4f0*/  LDS.128 R16, [R58+0x4800] ;  /* 0x004800003a107984 */ /* 0x0006640000000c00 */
[----:B------:R-:W-:-:S02]  /*a500*/  IMAD R45, R5, R11, R6 ;  /* 0x0000000b052d7224 */ /* 0x000fc400078e0206 */
[----:B------:R3:W1:Y:S01]  /*a510*/  LDS.128 R12, [R58+0x5000] ;  /* 0x005000003a0c7984 */ /* 0x0006620000000c00 */
[----:B--2---:R-:W-:Y:S05]  /*a520*/  @P0 BRA `(.L_x_5620) ;  /* 0x00000000002c0947 */ /* 0x004fea0003800000 */
        /* <DEDUP_REMOVED lines=11> */
.L_x_5620:
[----:B------:R-:W-:Y:S05]  /*a5e0*/  BSYNC B0 ;  /* 0x0000000000007941 */ /* 0x000fea0003800000 */
.L_x_5619:
[----:B------:R1:W3:Y:S01]  /*a5f0*/  LDS.128 R8, [R58+0x1800] ;  /* 0x001800003a087984 */ /* 0x0002e20000000c00 */
[----:B------:R-:W-:Y:S01]  /*a600*/  ULDC UR4, c[0x0][0x2dc] ;  /* 0x0000b70000047ab9 */ /* 0x000fe20000000800 */
[C---:B------:R-:W-:Y:S01]  /*a610*/  IMAD.WIDE R46, R0.reuse, 0x60, R46 ;  /* 0x00000060002e7825 */ /* 0x040fe200078e022e */
[C---:B------:R-:W-:Y:S01]  /*a620*/  ISETP.GE.AND P3, PT, R0.reuse, R113, PT ;  /* 0x000000710000720c */ /* 0x040fe20003f66270 */
[----:B--2---:R2:W2:Y:S02]  /*a630*/  LDS.128 R4, [R58+0x3800] ;  /* 0x003800003a047984 */ /* 0x0044a40000000c00 */
[----:B------:R-:W-:Y:S01]  /*a640*/  IMAD R45, R45, UR4, RZ ;  /* 0x000000042d2d7c24 */ /* 0x000fe2000f8e02ff */
[----:B------:R-:W-:Y:S01]  /*a650*/  ULDC.64 UR4, c[0x0][0x288] ;  /* 0x0000a20000047ab9 */ /* 0x000fe20000000a00 */
[----:B------:R1:W2:Y:S01]  /*a660*/  LDS.128 R48, [R58+0x5800] ;  /* 0x005800003a307984 */ /* 0x0002a20000000c00 */
[----:B------:R-:W-:Y:S02]  /*a670*/  VIADD R2, R0, 0x10 ;  /* 0x0000001000027836 */ /* 0x000fe40000000000 */
[----:B------:R-:W-:-:S03]  /*a680*/  IADD3 R3, P0, R45, R46, RZ ;  /* 0x0000002e2d037210 */ /* 0x000fc60007f1e0ff */
[----:B------:R-:W-:Y:S01]  /*a690*/  ISETP.GE.AND P2, PT, R2, R113, PT ;  /* 0x000000710200720c */ /* 0x000fe20003f46270 */
        /* <DEDUP_REMOVED lines=13> */
[----:B----4-:R1:W-:Y:S04]  /*a770*/  @!P1 STG.E.128 desc[UR10][R46.64+0x3080], R24 ;  /* 0x003080182e009986 */ /* 0x0103e8000c101d0a */
[----:B------:R1:W-:Y:S04]  /*a780*/  @!P3 STG.E.128 desc[UR10][R46.64+0x100], R20 ;  /* 0x000100142e00b986 */ /* 0x0003e8000c101d0a */
[----:B------:R1:W-:Y:S04]  /*a790*/  @!P2 STG.E.128 desc[UR10][R46.64+0x1900], R16 ;  /* 0x001900102e00a986 */ /* 0x0003e8000c101d0a */
[----:B------:R1:W-:Y:S01]  /*a7a0*/  @!P1 STG.E.128 desc[UR10][R46.64+0x3100], R12 ;  /* 0x0031000c2e009986 */ /* 0x0003e2000c101d0a */
[----:B--23--:R-:W-:Y:S05]  /*a7b0*/  @P0 EXIT ;  /* 0x000000000000094d */ /* 0x00cfea0003800000 */
[----:B------:R-:W-:Y:S04]  /*a7c0*/  STG.E.128 desc[UR10][R46.64+0x4800], R8 ;  /* 0x004800082e007986 */ /* 0x000fe8000c101d0a */
[----:B------:R-:W-:Y:S04]  /*a7d0*/  STG.E.128 desc[UR10][R46.64+0x4880], R4 ;  /* 0x004880042e007986 */ /* 0x000fe8000c101d0a */
[----:B------:R-:W-:Y:S01]  /*a7e0*/  STG.E.128 desc[UR10][R46.64+0x4900], R48 ;  /* 0x004900302e007986 */ /* 0x000fe2000c101d0a */
[----:B------:R-:W-:Y:S05]  /*a7f0*/  EXIT ;  /* 0x000000000000794d */ /* 0x000fea0003800000 */
.L_x_5621:
        /* <DEDUP_REMOVED lines=16> */
.L_x_6299:


//--------------------- .text._ZN5flash24flash_fwd_splitkv_kernelI23Flash_fwd_kernel_traitsILi96ELi64ELi64ELi4ELb0ELb0EN7cutlass6half_tE19Flash_kernel_traitsILi96ELi64ELi64ELi4ES3_EELb1ELb0ELb1ELb0ELb0ELb0ELb1ELb0EEEvNS_16Flash_fwd_paramsE --------------------------
	.section	.text._ZN5flash24flash_fwd_splitkv_kernelI23Flash_fwd_kernel_traitsILi96ELi64ELi64ELi4ELb0ELb0EN7cutlass6half_tE19Flash_kernel_traitsILi96ELi64ELi64ELi4ES3_EELb1ELb0ELb1ELb0ELb0ELb0ELb1ELb0EEEvNS_16Flash_fwd_paramsE,"ax",@progbits
	.align	128
        .global         _ZN5flash24flash_fwd_splitkv_kernelI23Flash_fwd_kernel_traitsILi96ELi64ELi64ELi4ELb0ELb0EN7cutlass6half_tE19Flash_kernel_traitsILi96ELi64ELi64ELi4ES3_EELb1ELb0ELb1ELb0ELb0ELb0ELb1ELb0EEEvNS_16Flash_fwd_paramsE
        .type           _ZN5flash24flash_fwd_splitkv_kernelI23Flash_fwd_kernel_traitsILi96ELi64ELi64ELi4ELb0ELb0EN7cutlass6half_tE19Flash_kernel_traitsILi96ELi64ELi64ELi4ES3_EELb1ELb0ELb1ELb0ELb0ELb0ELb1ELb0EEEvNS_16Flash_fwd_paramsE,@function
        .size           _ZN5flash24flash_fwd_splitkv_kernelI23Flash_fwd_kernel_traitsILi96ELi64ELi64ELi4ELb0ELb0EN7cutlass6half_tE19Flash_kernel_traitsILi96ELi64ELi64ELi4ES3_EELb1ELb0ELb1ELb0ELb0ELb0ELb1ELb0EEEvNS_16Flash_fwd_paramsE,(.L_x_6300 - _ZN5flash24flash_fwd_splitkv_kernelI23Flash_fwd_kernel_traitsILi96ELi64ELi64ELi4ELb0ELb0EN7cutlass6half_tE19Flash_kernel_traitsILi96ELi64ELi64ELi4ES3_EELb1ELb0ELb1ELb0ELb0ELb0ELb1ELb0EEEvNS_16Flash_fwd_paramsE)
        .other          _ZN5flash24flash_fwd_splitkv_kernelI23Flash_fwd_kernel_traitsILi96ELi64ELi64ELi4ELb0ELb0EN7cutlass6half_tE19Flash_kernel_traitsILi96ELi64ELi64ELi4ES3_EELb1ELb0ELb1ELb0ELb0ELb0ELb1ELb0EEEvNS_16Flash_fwd_paramsE,@"STO_CUDA_ENTRY STV_DEFAULT"
_ZN5flash24flash_fwd_splitkv_kernelI23Flash_fwd_kernel_traitsILi96ELi64ELi64ELi4ELb0ELb0EN7cutlass6half_tE19Flash_kernel_traitsILi96ELi64ELi64ELi4ES3_EELb1ELb0ELb1ELb0ELb0ELb0ELb1ELb0EEEvNS_16Flash_fwd_paramsE:
.text._ZN5flash24flash_fwd_splitkv_kernelI23Flash_fwd_kernel_traitsILi96ELi64ELi64ELi4ELb0ELb0EN7cutlass6half_tE19Flash_kernel_traitsILi96ELi64ELi64ELi4ES3_EELb1ELb0ELb1ELb0ELb0ELb0ELb1ELb0EEEvNS_16Flash_fwd_paramsE:
        /* <DEDUP_REMOVED lines=28> */
[-C--:B------:R-:W-:Y:S02]  /*01c0*/  ISETP.GE.U32.AND P3, PT, R0, R5.reuse, PT ;  /* 0x000000050000720c */ /* 0x080fe40003f66070 */
[----:B------:R-:W-:Y:S02]  /*01d0*/  ISETP.NE.AND.EX P1, PT, R7, RZ, PT, P1 ;  /* 0x000000ff0700720c */ /* 0x000fe40003f25310 */
[----:B------:R-:W-:Y:S01]  /*01e0*/  MOV R0, 0xffffffff ;  /* 0xffffffff00007802 */ /* 0x000fe20000000f00 */
[----:B------:R-:W2:Y:S08]  /*01f0*/  @P0 LDC.64 R6, c[0x0][0x300] ;  /* 0x0000c000ff060b82 */ /* 0x000eb00000000a00 */
[----:B------:R-:W-:Y:S01]  /*0200*/  @P3 VIADD R131, R131, 0x1 ;  /* 0x0000000183833836 */ /* 0x000fe20000000000 */
[----:B------:R-:W-:-:S05]  /*0210*/  @!P2 LOP3.LUT R131, RZ, R5, RZ, 0x33, !PT ;  /* 0x00000005ff83a212 */ /* 0x000fca00078e33ff */
[----:B------:R-:W-:-:S05]  /*0220*/  IMAD.WIDE R18, R131, 0x4, R8 ;  /* 0x0000000483127825 */ /* 0x000fca00078e0208 */
[----:B------:R-:W4:Y:S04]  /*0230*/  @P1 LDG.E R0, desc[UR10][R18.64] ;  /* 0x0000000a12001981 */ /* 0x000f28000c1e1900 */
[----:B------:R-:W4:Y:S01]  /*0240*/  @P1 LDG.E R9, desc[UR10][R18.64+0x4] ;  /* 0x0000040a12091981 */ /* 0x000f22000c1e1900 */
[----:B-1----:R-:W-:Y:S01]  /*0250*/  ISETP.NE.AND P3, PT, R4, RZ, PT ;  /* 0x000000ff0400720c */ /* 0x002fe20003f65270 */
[C---:B--2---:R-:W-:Y:S01]  /*0260*/  @P0 IMAD.WIDE R16, R131.reuse, 0x4, R6 ;  /* 0x0000000483100825 */ /* 0x044fe200078e0206 */
[----:B---3--:R-:W-:Y:S02]  /*0270*/  ISETP.EQ.U32.AND P2, PT, R2, RZ, PT ;  /* 0x000000ff0200720c */ /* 0x008fe40003f42070 */
[----:B------:R-:W-:Y:S01]  /*0280*/  MOV R10, 0xffffffff ;  /* 0xffffffff000a7802 */ /* 0x000fe20000000f00 */
[----:B----4-:R-:W-:Y:S01]  /*0290*/  IMAD.WIDE R6, R131, 0x4, R14 ;  /* 0x0000000483067825 */ /* 0x010fe200078e020e */
[----:B------:R-:W-:-:S03]  /*02a0*/  ISETP.EQ.OR.EX P2, PT, R3, RZ, !P3, P2 ;  /* 0x000000ff0300720c */ /* 0x000fc60005f42720 */
[----:B------:R-:W-:Y:S01]  /*02b0*/  IMAD.MOV.U32 R13, RZ, RZ, RZ ;  /* 0x000000ffff0d7224 */ /* 0x000fe200078e00ff */
[----:B------:R-:W1:Y:S01]  /*02c0*/  S2R R31, SR_CTAID.X ;  /* 0x00000000001f7919 */ /* 0x000e620000002500 */
[----:B------:R-:W2:Y:S04]  /*02d0*/  S2R R4, SR_CTAID.Y ;  /* 0x0000000000047919 */ /* 0x000ea80000002600 */
[----:B------:R3:W5:Y:S04]  /*02e0*/  @P0 LDG.E R13, desc[UR10][R16.64] ;  /* 0x0000000a100d0981 */ /* 0x000768000c1e1900 */
[----:B------:R3:W5:Y:S01]  /*02f0*/  @!P2 LDG.E R10, desc[UR10][R6.64] ;  /* 0x0000000a060aa981 */ /* 0x000762000c1e1900 */
[----:B------:R-:W-:-:S02]  /*0300*/  ISETP.NE.U32.AND P0, PT, R2, RZ, PT ;  /* 0x000000ff0200720c */ /* 0x000fc40003f05070 */
[----:B------:R-:W-:Y:S01]  /*0310*/  IADD3 R25, -R131, RZ, RZ ;  /* 0x000000ff83197210 */ /* 0x000fe20007ffe1ff */
[----:B------:R-:W4:Y:S01]  /*0320*/  S2R R82, SR_TID.X ;  /* 0x0000000000527919 */ /* 0x000f220000002100 */
[----:B------:R-:W-:-:S03]  /*0330*/  ISETP.NE.AND.EX P0, PT, R3, RZ, PT, P0 ;  /* 0x000000ff0300720c */ /* 0x000fc60003f05300 */
[----:B------:R-:W-:Y:S02]  /*0340*/  IMAD R24, R5, R25, R24 ;  /* 0x0000001905187224 */ /* 0x000fe400078e0218 */
[----:B------:R-:W-:-:S06]  /*0350*/  @P1 IMAD.IADD R90, R9, 0x1, -R0 ;  /* 0x00000001095a1824 */ /* 0x000fcc00078e0a00 */
[----:B------:R-:W1:Y:S02]  /*0360*/  @!P1 LDC R90, c[0x0][0x2c4] ;  /* 0x0000b100ff5a9b82 */ /* 0x000e640000000800 */
[----:B--234-:R-:W-:Y:S05]  /*0370*/  @!P0 BRA `(.L_x_5622) ;  /* 0x0000000000108947 */ /* 0x01cfea0003800000 */
[----:B------:R-:W2:Y:S02]  /*0380*/  @P3 LDG.E R3, desc[UR10][R6.64+0x4] ;  /* 0x0000040a06033981 */ /* 0x000ea4000c1e1900 */
[----:B--2--5:R-:W-:-:S06]  /*0390*/  @P3 IADD3 R8, R3, -R10, RZ ;  /* 0x8000000a03083210 */ /* 0x024fcc0007ffe0ff */
[----:B------:R3:W5:Y:S01]  /*03a0*/  @!P3 LDG.E R8, desc[UR10][R6.64] ;  /* 0x0000000a0608b981 */ /* 0x000762000c1e1900 */
[----:B------:R-:W-:Y:S05]  /*03b0*/  BRA `(.L_x_5623) ;  /* 0x0000000000047947 */ /* 0x000fea0003800000 */
.L_x_5622:
[----:B------:R-:W2:Y:S02]  /*03c0*/  LDC R8, c[0x0][0x2c8] ;  /* 0x0000b200ff087b82 */ /* 0x000ea40000000800 */
.L_x_5623:
[----:B------:R-:W4:Y:S02]  /*03d0*/  LDC.64 R2, c[0x0][0x308] ;  /* 0x0000c200ff027b82 */ /* 0x000f240000000a00 */
[----:B----4-:R-:W-:-:S04]  /*03e0*/  ISETP.NE.U32.AND P3, PT, R2, RZ, PT ;  /* 0x000000ff0200720c */ /* 0x010fc80003f65070 */
[----:B------:R-:W-:-:S13]  /*03f0*/  ISETP.NE.AND.EX P3, PT, R3, RZ, PT, P3 ;  /* 0x000000ff0300720c */ /* 0x000fda0003f65330 */
[----:B------:R-:W4:Y:S02]  /*0400*/  @P3 LDC.64 R2, c[0x0][0x308] ;  /* 0x0000c200ff023b82 */ /* 0x000f240000000a00 */
[----:B----4-:R-:W-:-:S05]  /*0410*/  @P3 IMAD.WIDE R2, R131, 0x4, R2 ;  /* 0x0000000483023825 */ /* 0x010fca00078e0202 */
[----:B------:R4:W5:Y:S01]  /*0420*/  @P3 LDG.E R16, desc[UR10][R2.64] ;  /* 0x0000000a02103981 */ /* 0x000962000c1e1900 */
[----:B-1----:R-:W-:-:S05]  /*0430*/  IMAD.SHL.U32 R93, R31, 0x40, RZ ;  /* 0x000000401f5d7824 */ /* 0x002fca00078e00ff */
[----:B------:R-:W-:-:S13]  /*0440*/  ISETP.GT.AND P0, PT, R90, R93, PT ;  /* 0x0000005d5a00720c */ /* 0x000fda0003f04270 */
[----:B------:R-:W-:Y:S05]  /*0450*/  @!P0 EXIT ;  /* 0x000000000000894d */ /* 0x000fea0003800000 */
[----:B------:R-:W1:Y:S01]  /*0460*/  LDC R9, c[0x0][0x10] ;  /* 0x00000400ff097b82 */ /* 0x000e620000000800 */
[----:B-----5:R-:W-:-:S07]  /*0470*/  @P3 IMAD.IADD R81, R16, 0x1, -R13 ;  /* 0x0000000110513824 */ /* 0x020fce00078e0a0d */
[----:B----4-:R-:W4:Y:S08]  /*0480*/  LDC R3, c[0x0][0x2c8] ;  /* 0x0000b200ff037b82 */ /* 0x010f300000000800 */
[----:B---3--:R-:W3:Y:S01]  /*0490*/  @!P3 LDC R7, c[0x0][0x2cc] ;  /* 0x0000b300ff07bb82 */ /* 0x008ee20000000800 */
[----:B-1----:R-:W-:-:S04]  /*04a0*/  IABS R12, R9 ;  /* 0x00000009000c7213 */ /* 0x002fc80000000000 */
[----:B------:R-:W1:Y:S01]  /*04b0*/  I2F.RP R2, R12 ;  /* 0x0000000c00027306 */ /* 0x000e620000209400 */
[----:B----4-:R-:W-:-:S05]  /*04c0*/  VIADD R3, R3, 0x3f ;  /* 0x0000003f03037836 */ /* 0x010fca0000000000 */
[----:B------:R-:W-:-:S04]  /*04d0*/  SHF.R.S32.HI R14, RZ, 0x1f, R3 ;  /* 0x0000001fff0e7819 */ /* 0x000fc80000011403 */
[----:B------:R-:W-:Y:S01]  /*04e0*/  LEA.HI R14, R14, R3, RZ, 0x6 ;  /* 0x000000030e0e7211 */ /* 0x000fe200078f30ff */
[----:B-1----:R-:W1:Y:S03]  /*04f0*/  MUFU.RCP R18, R2 ;  /* 0x0000000200127308 */ /* 0x002e660000001000 */
[----:B------:R-:W-:-:S05]  /*0500*/  LEA.HI.SX32 R14, R14, R9, 0x1a ;  /* 0x000000090e0e7211 */ /* 0x000fca00078fd2ff */
[----:B------:R-:W-:-:S05]  /*0510*/  VIADD R14, R14, 0xffffffff ;  /* 0xffffffff0e0e7836 */ /* 0x000fca0000000000 */
[----:B------:R-:W-:Y:S02]  /*0520*/  IABS R15, R14 ;  /* 0x0000000e000f7213 */ /* 0x000fe40000000000 */
[-C--:B------:R-:W-:Y:S01]  /*0530*/  LOP3.LUT R14, R14, R9.reuse, RZ, 0x3c, !PT ;  /* 0x000000090e0e7212 */ /* 0x080fe200078e3cff */
[----:B-1----:R-:W-:Y:S01]  /*0540*/  VIADD R18, R18, 0xffffffe ;  /* 0x0ffffffe12127836 */ /* 0x002fe20000000000 */
[----:B------:R-:W-:Y:S02]  /*0550*/  IABS R2, R9 ;  /* 0x0000000900027213 */ /* 0x000fe40000000000 */
[----:B------:R-:W-:Y:S01]  /*0560*/  ISETP.GE.AND P0, PT, R14, RZ, PT ;  /* 0x000000ff0e00720c */ /* 0x000fe20003f06270 */
[----:B------:R-:W1:Y:S02]  /*0570*/  F2I.FTZ.U32.TRUNC.NTZ R19, R18 ;  /* 0x0000001200137305 */ /* 0x000e64000021f000 */
[----:B------:R-:W-:Y:S02]  /*0580*/  IMAD.MOV R2, RZ, RZ, -R2 ;  /* 0x000000ffff027224 */ /* 0x000fe400078e0a02 */
[----:B-1----:R-:W-:-:S02]  /*0590*/  IMAD.MOV R3, RZ, RZ, -R19 ;  /* 0x000000ffff037224 */ /* 0x002fc400078e0a13 */
[----:B------:R-:W-:Y:S02]  /*05a0*/  IMAD.MOV.U32 R18, RZ, RZ, RZ ;  /* 0x000000ffff127224 */ /* 0x000fe400078e00ff */
[----:B------:R-:W-:-:S04]  /*05b0*/  IMAD R6, R3, R12, RZ ;  /* 0x0000000c03067224 */ /* 0x000fc800078e02ff */
[----:B------:R-:W-:-:S06]  /*05c0*/  IMAD.HI.U32 R6, R19, R6, R18 ;  /* 0x0000000613067227 */ /* 0x000fcc00078e0012 */
[----:B------:R-:W-:Y:S02]  /*05d0*/  IMAD.HI.U32 R11, R6, R15, RZ ;  /* 0x0000000f060b7227 */ /* 0x000fe400078e00ff */
[----:B------:R-:W1:Y:S02]  /*05e0*/  LDC R6, c[0x0][0x398] ;  /* 0x0000e600ff067b82 */ /* 0x000e640000000800 */
[----:B------:R-:W-:-:S05]  /*05f0*/  IMAD R15, R11, R2, R15 ;  /* 0x000000020b0f7224 */ /* 0x000fca00078e020f */
[----:B------:R-:W-:Y:S01]  /*0600*/  ISETP.GT.U32.AND P1, PT, R12, R15, PT ;  /* 0x0000000f0c00720c */ /* 0x000fe20003f24070 */
[----:B------:R-:W4:-:S12]  /*0610*/  @!P3 LDC.64 R2, c[0x0][0x318] ;  /* 0x0000c600ff02bb82 */ /* 0x000f180000000a00 */
[----:B------:R-:W-:Y:S02]  /*0620*/  @!P1 IMAD.IADD R15, R15, 0x1, -R12 ;  /* 0x000000010f0f9824 */ /* 0x000fe400078e0a0c */
[----:B------:R-:W-:Y:S01]  /*0630*/  @!P1 VIADD R11, R11, 0x1 ;  /* 0x000000010b0b9836 */ /* 0x000fe20000000000 */
[----:B------:R-:W-:Y:S02]  /*0640*/  ISETP.NE.AND P1, PT, R9, RZ, PT ;  /* 0x000000ff0900720c */ /* 0x000fe40003f25270 */
[----:B------:R-:W-:Y:S02]  /*0650*/  ISETP.GE.U32.AND P4, PT, R15, R12, PT ;  /* 0x0000000c0f00720c */ /* 0x000fe40003f86070 */
[----:B----4-:R-:W-:-:S04]  /*0660*/  @!P3 ISETP.NE.U32.AND P2, PT, R2, RZ, PT ;  /* 0x000000ff0200b20c */ /* 0x010fc80003f45070 */
[----:B------:R-:W-:Y:S02]  /*0670*/  @!P3 ISETP.NE.AND.EX P2, PT, R3, RZ, PT, P2 ;  /* 0x000000ff0300b20c */ /* 0x000fe40003f45320 */
[----:B------:R-:W-:-:S05]  /*0680*/  IADD3 R3, -R90, 0x7f, R93 ;  /* 0x0000007f5a037810 */ /* 0x000fca0007ffe15d */
[----:B------:R-:W-:Y:S01]  /*0690*/  @P4 VIADD R11, R11, 0x1 ;  /* 0x000000010b0b4836 */ /* 0x000fe20000000000 */
[----:B---3--:R-:W-:-:S03]  /*06a0*/  @!P3 SEL R7, R7, RZ, P2 ;  /* 0x000000ff0707b207 */ /* 0x008fc60001000000 */
[----:B------:R-:W-:Y:S01]  /*06b0*/  @!P0 IMAD.MOV R11, RZ, RZ, -R11 ;  /* 0x000000ffff0b8224 */ /* 0x000fe200078e0a0b */
[----:B--2---:R-:W-:Y:S02]  /*06c0*/  @!P3 IADD3 R81, R7, R8, -R13 ;  /* 0x000000080751b210 */ /* 0x004fe40007ffe80d */
[----:B------:R-:W-:Y:S02]  /*06d0*/  @!P1 LOP3.LUT R11, RZ, R9, RZ, 0x33, !PT ;  /* 0x00000009ff0b9212 */ /* 0x000fe400078e33ff */
[----:B-1----:R-:W-:Y:S01]  /*06e0*/  IADD3 R3, R3, R6, R81 ;  /* 0x0000000603037210 */ /* 0x002fe20007ffe051 */
        /* <DEDUP_REMOVED lines=34> */
[----:B------:R-:W-:-:S03]  /*0910*/  ISETP.GE.OR P4, PT, R11, R90, P6 ;  /* 0x0000005a0b00720c */ /* 0x000fc60003786670 */
[----:B------:R-:W-:Y:S01]  /*0920*/  VIADD R11, R5, 0x20 ;  /* 0x00000020050b7836 */ /* 0x000fe20000000000 */
[----:B------:R-:W-:Y:S01]  /*0930*/  IADD3 R9, P0, R4, R12, RZ ;  /* 0x0000000c04097210 */ /* 0x000fe20007f1e0ff */
[C---:B------:R-:W-:Y:S02]  /*0940*/  VIADD R8, R2.reuse, 0x20 ;  /* 0x0000002002087836 */ /* 0x040fe40000000000 */
[----:B------:R-:W-:Y:S01]  /*0950*/  VIADD R6, R2, 0x40 ;  /* 0x0000004002067836 */ /* 0x000fe20000000000 */
[----:B------:R-:W-:Y:S02]  /*0960*/  LEA.HI.X.SX32 R4, R4, R13, 0x1, P0 ;  /* 0x0000000d04047211 */ /* 0x000fe400000f0eff */
[----:B------:R-:W-:Y:S02]  /*0970*/  LEA R10, P1, R9, UR4, 0x2 ;  /* 0x00000004090a7c11 */ /* 0x000fe4000f8210ff */
[CC--:B------:R-:W-:Y:S02]  /*0980*/  ISETP.GE.AND P0, PT, R11.reuse, R90.reuse, PT ;  /* 0x0000005a0b00720c */ /* 0x0c0fe40003f06270 */
[----:B------:R-:W-:-:S02]  /*0990*/  ISETP.GE.OR P3, PT, R11, R90, P6 ;  /* 0x0000005a0b00720c */ /* 0x000fc40003766670 */
        /* <DEDUP_REMOVED lines=10> */
.L_x_5626:
[----:B------:R-:W-:Y:S05]  /*0a40*/  BSYNC B0 ;  /* 0x0000000000007941 */ /* 0x000fea0003800000 */
.L_x_5625:
        /* <DEDUP_REMOVED lines=10> */
.L_x_5628:
[----:B------:R-:W-:Y:S05]  /*0af0*/  BSYNC B0 ;  /* 0x0000000000007941 */ /* 0x000fea0003800000 */
.L_x_5627:
        /* <DEDUP_REMOVED lines=11> */
.L_x_5630:
[----:B------:R-:W-:Y:S05]  /*0bb0*/  BSYNC B0 ;  /* 0x0000000000007941 */ /* 0x000fea0003800000 */
.L_x_5629:
        /* <DEDUP_REMOVED lines=9> */
.L_x_5632:
[----:B------:R-:W-:Y:S05]  /*0c50*/  BSYNC B0 ;  /* 0x0000000000007941 */ /* 0x000fea0003800000 */
.L_x_5631:
        /* <DEDUP_REMOVED lines=15> */
.L_x_5624:
        /* <DEDUP_REMOVED lines=24> */
.L_x_5633:
        /* <DEDUP_REMOVED lines=16> */
[----:B-----5:R-:W-:-:S04]  /*0fd0*/  IMAD.HI.U32 R11, R2, R3, RZ ;  /* 0x00000003020b7227 */ /* 0x020fc800078e00ff */
        /* <DEDUP_REMOVED lines=13> */
[----:B------:R-:W2:Y:S01]  /*10b0*/  LDG.E R4, desc[UR10][R14.64] ;  /* 0x0000000a0e047981 */ /* 0x000ea2000c1e1900 */
[----:B---3--:R-:W-:Y:S02]  /*10c0*/  IABS R2, R7 ;  /* 0x0000000700027213 */ /* 0x008fe40000000000 */
[----:B------:R-:W-:Y:S02]  /*10d0*/  IADD3 R11, -R11, RZ, RZ ;  /* 0x000000ff0b0b7210 */ /* 0x000fe40007ffe1ff */
[----:B------:R-:W1:Y:S03]  /*10e0*/  I2F.RP R10, R2 ;  /* 0x00000002000a7306 */ /* 0x000e660000209400 */
[----:B------:R-:W-:-:S05]  /*10f0*/  IMAD R18, R13, R11, R18 ;  /* 0x0000000b0d127224 */ /* 0x000fca00078e0212 */
[----:B------:R-:W-:Y:S01]  /*1100*/  SHF.R.S32.HI R19, RZ, 0x1f, R18 ;  /* 0x0000001fff137819 */ /* 0x000fe20000011412 */
        /* <DEDUP_REMOVED lines=23> */
[----:B--2---:R-:W-:Y:S01]  /*1280*/  SHF.R.S32.HI R5, RZ, 0x1f, R4 ;  /* 0x0000001fff057819 */ /* 0x004fe20000011404 */
[----:B------:R-:W-:-:S04]  /*1290*/  IMAD.WIDE.U32 R10, R4, UR4, RZ ;  /* 0x00000004040a7c25 */ /* 0x000fc8000f8e00ff */
[C---:B------:R-:W-:Y:S02]  /*12a0*/  IMAD R9, R5.reuse, UR4, RZ ;  /* 0x0000000405097c24 */ /* 0x040fe4000f8e02ff */
[----:B-1----:R-:W-:Y:S02]  /*12b0*/  IMAD R5, R5, R2, RZ ;  /* 0x0000000205057224 */ /* 0x002fe400078e02ff */
[C---:B------:R-:W-:Y:S01]  /*12c0*/  IMAD R8, R4.reuse, UR5, R9 ;  /* 0x0000000504087c24 */ /* 0x040fe2000f8e0209 */
[----:B------:R-:W-:Y:S01]  /*12d0*/  ULDC.64 UR4, c[0x0][0x260] ;  /* 0x0000980000047ab9 */ /* 0x000fe20000000a00 */
[----:B------:R-:W-:Y:S02]  /*12e0*/  IMAD R3, R4, R3, R5 ;  /* 0x0000000304037224 */ /* 0x000fe400078e0205 */
[----:B------:R-:W-:Y:S02]  /*12f0*/  IMAD.IADD R11, R11, 0x1, R8 ;  /* 0x000000010b0b7824 */ /* 0x000fe400078e0208 */
[----:B----4-:R-:W-:-:S02]  /*1300*/  IMAD R8, R19, R98, RZ ;  /* 0x0000006213087224 */ /* 0x010fc400078e02ff */
[----:B------:R-:W-:-:S04]  /*1310*/  IMAD.WIDE.U32 R10, R18, R98, R10 ;  /* 0x00000062120a7225 */ /* 0x000fc800078e000a */
[----:B------:R-:W-:Y:S02]  /*1320*/  IMAD R8, R18, R99, R8 ;  /* 0x0000006312087224 */ /* 0x000fe400078e0208 */
[----:B------:R-:W-:Y:S02]  /*1330*/  IMAD R9, R7, UR4, RZ ;  /* 0x0000000407097c24 */ /* 0x000fe4000f8e02ff */
        /* <DEDUP_REMOVED lines=8> */
.L_x_5634:
        /* <DEDUP_REMOVED lines=47> */
.L_x_5636:
        /* <DEDUP_REMOVED lines=9> */
[----:B--2---:R-:W-:Y:S02]  /*1740*/  IMAD R4, R7, R2, RZ ;  /* 0x0000000207047224 */ /* 0x004fe400078e02ff */
[----:B------:R-:W-:Y:S01]  /*1750*/  @P3 IMAD R9, R10, R9, R17 ;  /* 0x000000090a093224 */ /* 0x000fe200078e0211 */
[----:B------:R-:W-:Y:S01]  /*1760*/  @P3 MOV R10, R16 ;  /* 0x00000010000a3202 */ /* 0x000fe20000000f00 */
        /* <DEDUP_REMOVED lines=16> */
.L_x_5635:
[----:B------:R-:W-:Y:S01]  /*1870*/  ISETP.NE.AND P0, PT, R0, -0x1, PT ;  /* 0xffffffff0000780c */ /* 0x000fe20003f05270 */
[----:B------:R-:W1:Y:S01]  /*1880*/  S2UR UR8, SR_CgaCtaId ;  /* 0x00000000000879c3 */ /* 0x000e620000008800 */
[----:B------:R-:W-:Y:S01]  /*1890*/  SHF.R.S32.HI R17, RZ, 0x1f, R82 ;  /* 0x0000001fff117819 */ /* 0x000fe20000011452 */
[----:B------:R-:W-:Y:S01]  /*18a0*/  ULDC.64 UR6, c[0x0][0x268] ;  /* 0x00009a0000067ab9 */ /* 0x000fe20000000a00 */
[----:B------:R-:W-:Y:S01]  /*18b0*/  IMAD.IADD R122, R90, 0x1, -R93 ;  /* 0x000000015a7a7824 */ /* 0x000fe200078e0a5d */
[----:B------:R-:W-:Y:S01]  /*18c0*/  SHF.R.S32.HI R25, RZ, 0x1f, R24 ;  /* 0x0000001fff197819 */ /* 0x000fe20000011418 */
[----:B------:R-:W-:Y:S01]  /*18d0*/  IMAD R7, R7, UR6, RZ ;  /* 0x0000000607077c24 */ /* 0x000fe2000f8e02ff */
[CC--:B------:R-:W-:Y:S01]  /*18e0*/  LEA.HI R13, R17.reuse, R82.reuse, RZ, 0x2 ;  /* 0x00000052110d7211 */ /* 0x0c0fe200078f10ff */
[----:B------:R-:W-:Y:S01]  /*18f0*/  ULDC.64 UR4, c[0x0][0x258] ;  /* 0x0000960000047ab9 */ /* 0x000fe20000000a00 */
[----:B------:R-:W-:Y:S01]  /*1900*/  LEA.HI R15, R17, R82, RZ, 0x3 ;  /* 0x00000052110f7211 */ /* 0x000fe200078f18ff */
[----:B------:R-:W-:Y:S01]  /*1910*/  IMAD R7, R12, UR7, R7 ;  /* 0x000000070c077c24 */ /* 0x000fe2000f8e0207 */
[----:B-----5:R-:W-:Y:S01]  /*1920*/  LOP3.LUT R11, R13, 0xfffffffc, RZ, 0xc0, !PT ;  /* 0xfffffffc0d0b7812 */ /* 0x020fe200078ec0ff */
[----:B------:R-:W-:Y:S01]  /*1930*/  IMAD R29, R25, UR4, RZ ;  /* 0x00000004191d7c24 */ /* 0x000fe2000f8e02ff */
[----:B------:R-:W2:Y:S01]  /*1940*/  @P0 LDC.64 R4, c[0x0][0x240] ;  /* 0x00009000ff040b82 */ /* 0x000ea20000000a00 */
[----:B------:R-:W-:Y:S01]  /*1950*/  SHF.R.S32.HI R14, RZ, 0x3, R15 ;  /* 0x00000003ff0e7819 */ /* 0x000fe2000001140f */
[----:B------:R-:W-:Y:S01]  /*1960*/  BSSY B0, `(.L_x_5637) ;  /* 0x000005d000007945 */ /* 0x000fe20003800000 */
[----:B------:R-:W-:Y:S01]  /*1970*/  IMAD.IADD R130, R82, 0x1, -R11 ;  /* 0x0000000152827824 */ /* 0x000fe200078e0a0b */
[----:B------:R-:W-:Y:S01]  /*1980*/  @!P0 SHF.R.S32.HI R11, RZ, 0x1f, R131 ;  /* 0x0000001fff0b8819 */ /* 0x000fe20000011483 */
[----:B------:R-:W-:Y:S01]  /*1990*/  IMAD R29, R24, UR5, R29 ;  /* 0x00000005181d7c24 */ /* 0x000fe2000f8e021d */
[----:B------:R-:W-:Y:S01]  /*19a0*/  SHF.R.S32.HI R22, RZ, 0x2, R13 ;  /* 0x00000002ff167819 */ /* 0x000fe2000001140d */
[----:B------:R-:W-:Y:S01]  /*19b0*/  IMAD.SHL.U32 R129, R14, 0x40, RZ ;  /* 0x000000400e817824 */ /* 0x000fe200078e00ff */
[----:B------:R-:W3:Y:S01]  /*19c0*/  @!P0 LDC.64 R2, c[0x0][0x228] ;  /* 0x00008a00ff028b82 */ /* 0x000ee20000000a00 */
[----:B------:R-:W-:Y:S01]  /*19d0*/  IMAD.SHL.U32 R130, R130, 0x8, RZ ;  /* 0x0000000882827824 */ /* 0x000fe200078e00ff */
[----:B------:R-:W-:-:S02]  /*19e0*/  LEA.HI R13, R13, R22, RZ, 0x1 ;  /* 0x000000160d0d7211 */ /* 0x000fc400078f08ff */
[----:B------:R-:W-:Y:S01]  /*19f0*/  LOP3.LUT R129, R129, 0xc0, RZ, 0xc0, !PT ;  /* 0x000000c081817812 */ /* 0x000fe200078ec0ff */
[C---:B------:R-:W-:Y:S01]  /*1a00*/  VIADD R87, R130.reuse, 0x20 ;  /* 0x0000002082577836 */ /* 0x040fe20000000000 */
[----:B------:R-:W-:Y:S02]  /*1a10*/  IADD3 R10, P1, R130, R10, RZ ;  /* 0x0000000a820a7210 */ /* 0x000fe40007f3e0ff */
[----:B------:R-:W-:Y:S02]  /*1a20*/  LOP3.LUT R16, R129, 0x18, R130, 0xf8, !PT ;  /* 0x0000001881107812 */ /* 0x000fe400078ef882 */
[----:B------:R-:W-:Y:S02]  /*1a30*/  SHF.R.U32.HI R129, RZ, 0x3, R129 ;  /* 0x00000003ff817819 */ /* 0x000fe40000011681 */
[----:B------:R-:W-:Y:S02]  /*1a40*/  LOP3.LUT R13, R13, 0x7fffffe, RZ, 0xc0, !PT ;  /* 0x07fffffe0d0d7812 */ /* 0x000fe400078ec0ff */
[----:B------:R-:W-:Y:S01]  /*1a50*/  LOP3.LUT R129, R16, R129, RZ, 0x3c, !PT ;  /* 0x0000008110817212 */ /* 0x000fe200078e3cff */
[----:B--2---:R-:W-:Y:S01]  /*1a60*/  @P0 IMAD.WIDE.U32 R20, R0, R4, RZ ;  /* 0x0000000400140225 */ /* 0x004fe200078e00ff */
[----:B------:R-:W-:-:S02]  /*1a70*/  IADD3 R16, R22, -R13, RZ ;  /* 0x8000000d16107210 */ /* 0x000fc40007ffe0ff */
[----:B------:R-:W-:Y:S01]  /*1a80*/  LEA.HI R92, R17, R82, RZ, 0x5 ;  /* 0x00000052115c7211 */ /* 0x000fe200078f28ff */
[----:B------:R-:W-:Y:S01]  /*1a90*/  @P0 IMAD R0, R0, R5, R21 ;  /* 0x0000000500000224 */ /* 0x000fe200078e0215 */
[----:B------:R-:W-:Y:S01]  /*1aa0*/  IADD3 R128, R86, -0x1, RZ ;  /* 0xffffffff56807810 */ /* 0x000fe20007ffe0ff */
[----:B------:R-:W-:Y:S01]  /*1ab0*/  VIADD R21, R22, 0x20 ;  /* 0x0000002016157836 */ /* 0x000fe20000000000 */
[----:B------:R-:W-:Y:S01]  /*1ac0*/  SHF.R.S32.HI R91, RZ, 0x5, R92 ;  /* 0x00000005ff5b7819 */ /* 0x000fe2000001145c */
[-C--:B---3--:R-:W-:Y:S01]  /*1ad0*/  @!P0 IMAD R4, R11, R2.reuse, RZ ;  /* 0x000000020b048224 */ /* 0x088fe200078e02ff */
[----:B------:R-:W-:Y:S01]  /*1ae0*/  SHF.R.S32.HI R23, RZ, 0x1f, R22 ;  /* 0x0000001fff177819 */ /* 0x000fe20000011416 */
[C---:B------:R-:W-:Y:S01]  /*1af0*/  @!P0 IMAD.WIDE.U32 R26, R131.reuse, R2, RZ ;  /* 0x00000002831a8225 */ /* 0x040fe200078e00ff */
[C---:B------:R-:W-:Y:S02]  /*1b00*/  IADD3 R32, P2, R130.reuse, R32, RZ ;  /* 0x0000002082207210 */ /* 0x040fe40007f5e0ff */
[----:B------:R-:W-:Y:S01]  /*1b10*/  IADD3 R85, R130, 0x40, RZ ;  /* 0x0000004082557810 */ /* 0x000fe20007ffe0ff */
[----:B------:R-:W-:-:S02]  /*1b20*/  @!P0 IMAD R3, R131, R3, R4 ;  /* 0x0000000383038224 */ /* 0x000fc400078e0204 */
[----:B------:R-:W-:Y:S02]  /*1b30*/  @P0 IMAD.MOV.U32 R2, RZ, RZ, R20 ;  /* 0x000000ffff020224 */ /* 0x000fe400078e0014 */
[----:B------:R-:W-:Y:S01]  /*1b40*/  @!P0 IMAD.IADD R0, R27, 0x1, R3 ;  /* 0x000000011b008824 */ /* 0x000fe200078e0203 */
[----:B------:R-:W-:Y:S01]  /*1b50*/  SHF.R.S32.HI R3, RZ, 0x1f, R130 ;  /* 0x0000001fff037819 */ /* 0x000fe20000011482 */
[----:B------:R-:W-:Y:S02]  /*1b60*/  @!P0 IMAD.MOV.U32 R2, RZ, RZ, R26 ;  /* 0x000000ffff028224 */ /* 0x000fe400078e001a */
[----:B------:R-:W-:Y:S01]  /*1b70*/  IMAD R4, R91, 0x8, R16 ;  /* 0x000000085b047824 */ /* 0x000fe200078e0210 */
[C---:B------:R-:W-:Y:S01]  /*1b80*/  IADD3.X R11, R3.reuse, R9, RZ, P1, !PT ;  /* 0x00000009030b7210 */ /* 0x040fe20000ffe4ff */
[----:B------:R-:W-:Y:S01]  /*1b90*/  IMAD.X R33, R3, 0x1, R8, P2 ;  /* 0x0000000103217824 */ /* 0x000fe200010e0608 */
[----:B------:R-:W-:Y:S01]  /*1ba0*/  IADD3 R26, P0, R130, R2, RZ ;  /* 0x00000002821a7210 */ /* 0x000fe20007f1e0ff */
[----:B------:R-:W-:Y:S01]  /*1bb0*/  IMAD R100, R23, R98, RZ ;  /* 0x0000006217647224 */ /* 0x000fe200078e02ff */
[-C--:B------:R-:W-:Y:S01]  /*1bc0*/  ISETP.GE.AND P1, PT, R22, R122.reuse, PT ;  /* 0x0000007a1600720c */ /* 0x080fe20003f26270 */
[----:B------:R-:W-:Y:S01]  /*1bd0*/  IMAD.WIDE.U32 R12, R12, UR6, R10 ;  /* 0x000000060c0c7c25 */ /* 0x000fe2000f8e000a */
[----:B------:R-:W-:Y:S01]  /*1be0*/  LEA R129, R4, R129, 0x5 ;  /* 0x0000008104817211 */ /* 0x000fe200078e28ff */
[----:B------:R-:W2:Y:S02]  /*1bf0*/  LDC.64 R10, c[0x0][0x3c8] ;  /* 0x0000f200ff0a7b82 */ /* 0x000ea40000000a00 */
[----:B------:R-:W-:Y:S01]  /*1c00*/  IMAD.X R27, R3, 0x1, R0, P0 ;  /* 0x00000001031b7824 */ /* 0x000fe200000e0600 */
[----:B------:R-:W-:Y:S01]  /*1c10*/  ISETP.GE.AND P0, PT, R21, R122, PT ;  /* 0x0000007a1500720c */ /* 0x000fe20003f06270 */
[----:B------:R-:W-:-:S02]  /*1c20*/  IMAD.SHL.U32 R0, R128, 0x40, RZ ;  /* 0x0000004080007824 */ /* 0x000fc400078e00ff */
[----:B------:R-:W-:Y:S01]  /*1c30*/  IMAD.WIDE.U32 R26, R24, UR4, R26 ;  /* 0x00000004181a7c25 */ /* 0x000fe2000f8e001a */
[----:B------:R-:W-:Y:S02]  /*1c40*/  UMOV UR4, 0x400 ;  /* 0x0000040000047882 */ /* 0x000fe40000000000 */
[----:B-1----:R-:W-:Y:S01]  /*1c50*/  ULEA UR4, UR8, UR4, 0x18 ;  /* 0x0000000408047291 */ /* 0x002fe2000f8ec03f */
[----:B------:R-:W-:Y:S01]  /*1c60*/  IADD3 R16, -R0, R81, RZ ;  /* 0x0000005100107210 */ /* 0x000fe20007ffe1ff */
[----:B------:R-:W-:-:S03]  /*1c70*/  IMAD.WIDE R30, R31, 0x40, R22 ;  /* 0x000000401f1e7825 */ /* 0x000fc600078e0216 */
[C---:B------:R-:W-:Y:S01]  /*1c80*/  ISETP.GE.AND P4, PT, R22.reuse, R16, PT ;  /* 0x000000101600720c */ /* 0x040fe20003f86270 */
[C---:B------:R-:W-:Y:S01]  /*1c90*/  IMAD R100, R22.reuse, R99, R100 ;  /* 0x0000006316647224 */ /* 0x040fe200078e0264 */
[----:B------:R-:W-:Y:S01]  /*1ca0*/  LEA R129, R129, UR4, 0x1 ;  /* 0x0000000481817c11 */ /* 0x000fe2000f8e08ff */
[----:B------:R-:W-:-:S04]  /*1cb0*/  IMAD.WIDE.U32 R32, R22, R98, R32 ;  /* 0x0000006216207225 */ /* 0x000fc800078e0020 */
        /* <DEDUP_REMOVED lines=39> */
.L_x_5638:
[----:B------:R-:W-:Y:S05]  /*1f30*/  BSYNC B0 ;  /* 0x0000000000007941 */ /* 0x000fea0003800000 */
.L_x_5637:
[----:B------:R-:W-:Y:S01]  /*1f40*/  BSSY B0, `(.L_x_5639) ;  /* 0x000002d000007945 */ /* 0x000fe20003800000 */
[----:B------:R-:W-:Y:S01]  /*1f50*/  ISETP.GE.AND P5, PT, R21, R16, PT ;  /* 0x000000101500720c */ /* 0x000fe20003fa6270 */
[----:B------:R-:W-:Y:S01]  /*1f60*/  IMAD.IADD R100, R33, 0x1, R100 ;  /* 0x0000000121647824 */ /* 0x000fe200078e0264 */
[C---:B------:R-:W-:Y:S01]  /*1f70*/  SHF.L.U64.HI R124, R98.reuse, 0x5, R99 ;  /* 0x00000005627c7819 */ /* 0x040fe20000010263 */
[----:B------:R-:W-:Y:S01]  /*1f80*/  IMAD.MOV.U32 R101, RZ, RZ, R32 ;  /* 0x000000ffff657224 */ /* 0x000fe200078e0020 */
[----:B------:R-:W-:Y:S01]  /*1f90*/  SHF.R.S32.HI R20, RZ, 0x1f, R131 ;  /* 0x0000001fff147819 */ /* 0x000fe20000011483 */
[----:B------:R-:W-:Y:S01]  /*1fa0*/  IMAD.SHL.U32 R125, R98, 0x20, RZ ;  /* 0x00000020627d7824 */ /* 0x000fe200078e00ff */
        /* <DEDUP_REMOVED lines=11> */
[----:B---3--:R-:W3:Y:S01]  /*2060*/  @!P3 LDC.64 R4, c[0x0][0x210] ;  /* 0x00008400ff04bb82 */ /* 0x008ee20000000a00 */
[----:B------:R-:W-:Y:S01]  /*2070*/  IMAD R8, R9, UR7, R8 ;  /* 0x0000000709087c24 */ /* 0x000fe2000f8e0208 */
[----:B------:R4:W-:Y:S03]  /*2080*/  @P3 STS.128 [R129+0x800], RZ ;  /* 0x000800ff81003388 */ /* 0x0009e60000000c00 */
[----:B------:R-:W-:-:S03]  /*2090*/  IMAD.IADD R8, R27, 0x1, R8 ;  /* 0x000000011b087824 */ /* 0x000fc600078e0208 */
        /* <DEDUP_REMOVED lines=23> */
.L_x_5640:
[----:B------:R-:W-:Y:S05]  /*2210*/  BSYNC B0 ;  /* 0x0000000000007941 */ /* 0x000fea0003800000 */
.L_x_5639:
[----:B------:R-:W-:Y:S04]  /*2220*/  BSSY B0, `(.L_x_5641) ;  /* 0x0000021000007945 */ /* 0x000fe80003800000 */
[----:B------:R-:W-:Y:S05]  /*2230*/  @P4 BRA `(.L_x_5642) ;  /* 0x00000000007c4947 */ /* 0x000fea0003800000 */
[----:B------:R-:W-:Y:S02]  /*2240*/  ULDC UR5, c[0x0][0x2d0] ;  /* 0x0000b40000057ab9 */ /* 0x000fe40000000800 */
[----:B------:R-:W-:Y:S02]  /*2250*/  ISETP.GE.AND P3, PT, R130, UR5, PT ;  /* 0x0000000582007c0c */ /* 0x000fe4000bf66270 */
[----:B------:R-:W-:Y:S02]  /*2260*/  ISETP.GE.AND P2, PT, R87, UR5, PT ;  /* 0x0000000557007c0c */ /* 0x000fe4000bf46270 */
[----:B------:R-:W-:-:S09]  /*2270*/  ISETP.GE.AND P0, PT, R85, UR5, PT ;  /* 0x0000000555007c0c */ /* 0x000fd2000bf06270 */
[----:B---34-:R-:W3:Y:S01]  /*2280*/  @!P3 LDC.64 R4, c[0x0][0x218] ;  /* 0x00008600ff04bb82 */ /* 0x018ee20000000a00 */
[----:B------:R4:W-:Y:S04]  /*2290*/  @P3 STS [R129+0x3000], RZ ;  /* 0x003000ff81003388 */ /* 0x0009e80000000800 */
[----:B------:R4:W-:Y:S03]  /*22a0*/  @P3 STS [R129+0x3004], RZ ;  /* 0x003004ff81003388 */ /* 0x0009e60000000800 */
[----:B-1----:R-:W1:Y:S01]  /*22b0*/  @!P2 LDC.64 R2, c[0x0][0x218] ;  /* 0x00008600ff02ab82 */ /* 0x002e620000000a00 */
        /* <DEDUP_REMOVED lines=23> */
.L_x_5642:
[----:B------:R-:W-:Y:S05]  /*2430*/  BSYNC B0 ;  /* 0x0000000000007941 */ /* 0x000fea0003800000 */
.L_x_5641:
        /* <DEDUP_REMOVED lines=8> */
[----:B------:R-:W5:Y:S01]  /*24c0*/  @!P4 LDC.64 R8, c[0x0][0x218] ;  /* 0x00008600ff08cb82 */ /* 0x000f620000000a00 */
[----:B------:R2:W-:Y:S07]  /*24d0*/  @P4 STS.128 [R129+0x3800], RZ ;  /* 0x003800ff81004388 */ /* 0x0005ee0000000c00 */
[----:B---34-:R-:W3:Y:S08]  /*24e0*/  @!P3 LDC.64 R4, c[0x0][0x218] ;  /* 0x00008600ff04bb82 */ /* 0x018ef00000000a00 */
[----:B-1----:R-:W1:Y:S01]  /*24f0*/  @!P1 LDC.64 R2, c[0x0][0x218] ;  /* 0x00008600ff029b82 */ /* 0x002e620000000a00 */
[----:B-----5:R-:W-:-:S04]  /*2500*/  @!P4 LEA R8, P5, R27, R8, 0x1 ;  /* 0x000000081b08c211 */ /* 0x020fc800078a08ff */
[C---:B------:R-:W-:Y:S02]  /*2510*/  @!P4 LEA.HI.X R9, R27.reuse, R9, R26, 0x1, P5 ;  /* 0x000000091b09c211 */ /* 0x040fe400028f0c1a */
[----:B---3--:R-:W-:-:S03]  /*2520*/  @!P3 LEA R4, P2, R27, R4, 0x1 ;  /* 0x000000041b04b211 */ /* 0x008fc600078408ff */
        /* <DEDUP_REMOVED lines=16> */
[----:B--2---:R3:W-:Y:S02]  /*2630*/  @!P1 LDGSTS.E.BYPASS.LTC128B.128 [R129+0x5800], desc[UR10][R2.64+0x80] ;  /* 0x0580008002819fae */ /* 0x0047e4000b901d4a */
.L_x_5644:
[----:B------:R-:W-:Y:S05]  /*2640*/  BSYNC B0 ;  /* 0x0000000000007941 */ /* 0x000fea0003800000 */
.L_x_5643:
[----:B------:R-:W-:Y:S01]  /*2650*/  ULDC.64 UR6, c[0x0][0x3d0] ;  /* 0x0000f40000067ab9 */ /* 0x000fe20000000a00 */
[----:B------:R-:W0:Y:S01]  /*2660*/  LDGDEPBAR ;  /* 0x00000000000079af */ /* 0x000e220000000000 */
[----:B------:R-:W-:Y:S01]  /*2670*/  IMAD R20, R20, UR6, RZ ;  /* 0x0000000614147c24 */ /* 0x000fe2000f8e02ff */
[----:B---34-:R-:W-:Y:S01]  /*2680*/  LEA.HI R4, R15, R14, RZ, 0x1 ;  /* 0x0000000e0f047211 */ /* 0x018fe200078f08ff */
[----:B------:R-:W-:Y:S01]  /*2690*/  IMAD.WIDE.U32 R24, R131, UR6, R24 ;  /* 0x0000000683187c25 */ /* 0x000fe2000f8e0018 */
[----:B------:R-:W-:Y:S01]  /*26a0*/  LEA.HI R9, R17, R82, RZ, 0x4 ;  /* 0x0000005211097211 */ /* 0x000fe200078f20ff */
[----:B------:R-:W3:Y:S01]  /*26b0*/  LDC.64 R96, c[0x0][0x250] ;  /* 0x00009400ff607b82 */ /* 0x000ee20000000a00 */
[----:B------:R-:W-:Y:S01]  /*26c0*/  ISETP.GE.AND P1, PT, R22, R16, PT ;  /* 0x000000101600720c */ /* 0x000fe20003f26270 */
[----:B------:R-:W-:Y:S01]  /*26d0*/  IMAD R20, R131, UR7, R20 ;  /* 0x0000000783147c24 */ /* 0x000fe2000f8e0214 */
[C---:B-12---:R-:W-:Y:S02]  /*26e0*/  LEA R2, P0, R24.reuse, R10, 0x2 ;  /* 0x0000000a18027211 */ /* 0x046fe400078010ff */
[----:B------:R-:W-:Y:S01]  /*26f0*/  ISETP.GE.AND P3, PT, R21, R16, PT ;  /* 0x000000101500720c */ /* 0x000fe20003f66270 */
[----:B------:R-:W-:Y:S01]  /*2700*/  IMAD.IADD R20, R25, 0x1, R20 ;  /* 0x0000000119147824 */ /* 0x000fe200078e0214 */
[----:B------:R-:W-:Y:S01]  /*2710*/  LOP3.LUT R5, R9, 0xfffffff0, RZ, 0xc0, !PT ;  /* 0xfffffff009057812 */ /* 0x000fe200078ec0ff */
[----:B------:R-:W-:Y:S01]  /*2720*/  IMAD.IADD R13, R13, 0x1, R7 ;  /* 0x000000010d0d7824 */ /* 0x000fe200078e0207 */
[----:B------:R-:W-:Y:S01]  /*2730*/  LOP3.LUT R15, R15, 0xfffffff8, RZ, 0xc0, !PT ;  /* 0xfffffff80f0f7812 */ /* 0x000fe200078ec0ff */
[----:B------:R-:W-:Y:S01]  /*2740*/  ULDC.64 UR6, c[0x0][0x220] ;  /* 0x0000880000067ab9 */ /* 0x000fe20000000a00 */
[----:B------:R-:W-:Y:S01]  /*2750*/  LEA.HI.X R3, R24, R11, R20, 0x2, P0 ;  /* 0x0000000b18037211 */ /* 0x000fe200000f1414 */
[----:B------:R-:W-:Y:S01]  /*2760*/  ULDC UR5, c[0x0][0x2e8] ;  /* 0x0000ba0000057ab9 */ /* 0x000fe20000000800 */
[----:B------:R-:W-:Y:S01]  /*2770*/  LOP3.LUT R11, R4, 0xfffffffe, RZ, 0xc0, !PT ;  /* 0xfffffffe040b7812 */ /* 0x000fe200078ec0ff */
[----:B------:R-:W-:Y:S01]  /*2780*/  IMAD.IADD R10, R82, 0x1, -R15 ;  /* 0x00000001520a7824 */ /* 0x000fe200078e0a0f */
[----:B------:R-:W-:-:S04]  /*2790*/  DEPBAR.LE SB0, 0x0 ;  /* 0x000080000000791a */ /* 0x000fc80000000000 */
[----:B------:R-:W-:Y:S01]  /*27a0*/  IMAD.IADD R8, R14, 0x1, -R11 ;  /* 0x000000010e087824 */ /* 0x000fe200078e0a0b */
[----:B------:R1:W5:Y:S01]  /*27b0*/  LDG.E R2, desc[UR10][R2.64] ;  /* 0x0000000a02027981 */ /* 0x000362000c1e1900 */
[----:B------:R-:W-:Y:S01]  /*27c0*/  IMAD.IADD R14, R82, 0x1, -R5 ;  /* 0x00000001520e7824 */ /* 0x000fe200078e0a05 */
[----:B------:R-:W-:Y:S01]  /*27d0*/  LEA.HI R11, R10, R10, RZ, 0x1 ;  /* 0x0000000a0a0b7211 */ /* 0x000fe200078f08ff */
[----:B------:R-:W-:Y:S01]  /*27e0*/  BAR.SYNC.DEFER_BLOCKING 0x0 ;  /* 0x0000000000007b1d */ /* 0x000fe20000010000 */
[----:B------:R-:W-:Y:S02]  /*27f0*/  SHF.R.S32.HI R9, RZ, 0x4, R9 ;  /* 0x00000004ff097819 */ /* 0x000fe40000011409 */
[----:B------:R-:W-:Y:S02]  /*2800*/  LEA.HI R83, R14, R14, RZ, 0x1 ;  /* 0x0000000e0e537211 */ /* 0x000fe400078f08ff */
[----:B------:R-:W-:Y:S02]  /*2810*/  IADD3 R18, P0, R22, R18, RZ ;  /* 0x0000001216127210 */ /* 0x000fe40007f1e0ff */
[----:B------:R-:W-:-:S02]  /*2820*/  SHF.R.S32.HI R15, RZ, 0x1, R83 ;  /* 0x00000001ff0f7819 */ /* 0x000fc40000011453 */
[----:B------:R-:W-:-:S04]  /*2830*/  SHF.R.S32.HI R4, RZ, 0x1f, R83 ;  /* 0x0000001fff047819 */ /* 0x000fc80000011453 */
[----:B------:R-:W-:Y:S02]  /*2840*/  LEA.HI R4, R4, R15, RZ, 0x2 ;  /* 0x0000000f04047211 */ /* 0x000fe400078f10ff */
[----:B------:R-:W-:Y:S02]  /*2850*/  LEA.HI R16, R9, R9, RZ, 0x1 ;  /* 0x0000000909107211 */ /* 0x000fe400078f08ff */
[----:B-1----:R-:W-:Y:S02]  /*2860*/  SHF.R.S32.HI R3, RZ, 0x1, R11 ;  /* 0x00000001ff037819 */ /* 0x002fe4000001140b */
[----:B------:R-:W-:-:S03]  /*2870*/  LOP3.LUT R11, R11, 0xfffffffe, RZ, 0xc0, !PT ;  /* 0xfffffffe0b0b7812 */ /* 0x000fc600078ec0ff */
[----:B------:R-:W-:Y:S01]  /*2880*/  IMAD.SHL.U32 R5, R3, 0x40, RZ ;  /* 0x0000004003057824 */ /* 0x000fe200078e00ff */
[----:B------:R-:W-:Y:S01]  /*2890*/  LOP3.LUT R4, R4, 0xfffffffc, RZ, 0xc0, !PT ;  /* 0xfffffffc04047812 */ /* 0x000fe200078ec0ff */
[----:B------:R-:W-:Y:S01]  /*28a0*/  IMAD.IADD R10, R10, 0x1, -R11 ;  /* 0x000000010a0a7824 */ /* 0x000fe200078e0a0b */
[----:B------:R-:W-:Y:S01]  /*28b0*/  SHF.R.S32.HI R11, RZ, 0x1f, R14 ;  /* 0x0000001fff0b7819 */ /* 0x000fe2000001140e */
[----:B------:R-:W-:Y:S01]  /*28c0*/  IMAD.SHL.U32 R8, R8, 0x8, RZ ;  /* 0x0000000808087824 */ /* 0x000fe200078e00ff */
[----:B------:R-:W-:Y:S02]  /*28d0*/  LOP3.LUT R16, R16, 0xfffffffe, RZ, 0xc0, !PT ;  /* 0xfffffffe10107812 */ /* 0x000fe400078ec0ff */
        /* <DEDUP_REMOVED lines=8> */
[----:B------:R1:W-:Y:S01]  /*2960*/  @P1 STS [R129+0x6000], RZ ;  /* 0x006000ff81001388 */ /* 0x0003e20000000800 */
[C---:B------:R-:W-:Y:S01]  /*2970*/  IMAD R10, R9.reuse, 0x8, R10 ;  /* 0x00000008090a7824 */ /* 0x040fe200078e020a */
[----:B------:R-:W-:Y:S01]  /*2980*/  LOP3.LUT R5, R8, R5, RZ, 0x3c, !PT ;  /* 0x0000000508057212 */ /* 0x000fe200078e3cff */
[----:B------:R-:W-:Y:S01]  /*2990*/  IMAD.SHL.U32 R9, R9, 0x8, RZ ;  /* 0x0000000809097824 */ /* 0x000fe200078e00ff */
[----:B------:R1:W-:Y:S01]  /*29a0*/  @P1 STS [R129+0x6004], RZ ;  /* 0x006004ff81001388 */ /* 0x0003e20000000800 */
[----:B------:R-:W-:-:S03]  /*29b0*/  LOP3.LUT R83, R83, 0x7fffffe, RZ, 0xc0, !PT ;  /* 0x07fffffe53537812 */ /* 0x000fc600078ec0ff */
[----:B------:R1:W-:Y:S01]  /*29c0*/  @P1 STS.64 [R129+0x6008], RZ ;  /* 0x006008ff81001388 */ /* 0x0003e20000000a00 */
[----:B------:R-:W-:-:S03]  /*29d0*/  LOP3.LUT R8, R7, 0xc0, RZ, 0xc0, !PT ;  /* 0x000000c007087812 */ /* 0x000fc600078ec0ff */
[----:B------:R1:W-:Y:S01]  /*29e0*/  @P1 STS.128 [R129+0x7000], RZ ;  /* 0x007000ff81001388 */ /* 0x0003e20000000c00 */
[----:B------:R-:W-:-:S03]  /*29f0*/  LOP3.LUT R80, R11, 0xffffff00, RZ, 0xc0, !PT ;  /* 0xffffff000b507812 */ /* 0x000fc600078ec0ff */
[----:B------:R1:W-:Y:S01]  /*2a00*/  @P1 STS.128 [R129+0x8000], RZ ;  /* 0x008000ff81001388 */ /* 0x0003e20000000c00 */
[----:B------:R-:W-:Y:S02]  /*2a10*/  IMAD.X R19, R23, 0x1, R19, P0 ;  /* 0x0000000117137824 */ /* 0x000fe400000e0613 */
[----:B------:R-:W-:Y:S01]  /*2a20*/  IMAD.U32 R120, R10, 0x20, R5 ;  /* 0x000000200a787824 */ /* 0x000fe200078e0005 */
[----:B------:R-:W-:Y:S01]  /*2a30*/  LOP3.LUT R5, R8, 0x8, R9, 0xf8, !PT ;  /* 0x0000000808057812 */ /* 0x000fe200078ef809 */
[----:B------:R-:W-:Y:S01]  /*2a40*/  IMAD.IADD R83, R14, 0x1, -R83 ;  /* 0x000000010e537824 */ /* 0x000fe200078e0a53 */
[----:B------:R-:W-:Y:S01]  /*2a50*/  SHF.R.U32.HI R10, RZ, 0x3, R8 ;  /* 0x00000003ff0a7819 */ /* 0x000fe20000011608 */
[----:B---3--:R-:W-:Y:S02]  /*2a60*/  IMAD R7, R19, R96, RZ ;  /* 0x0000006013077224 */ /* 0x008fe400078e02ff */
[----:B------:R-:W-:Y:S01]  /*2a70*/  IMAD R8, R91, 0x200, R80 ;  /* 0x000002005b087824 */ /* 0x000fe200078e0250 */
[----:B------:R-:W-:Y:S01]  /*2a80*/  LOP3.LUT R5, R5, R10, RZ, 0x3c, !PT ;  /* 0x0000000a05057212 */ /* 0x000fe200078e3cff */
[----:B------:R-:W-:-:S02]  /*2a90*/  IMAD R7, R18, R97, R7 ;  /* 0x0000006112077224 */ /* 0x000fc400078e0207 */
[----:B------:R-:W-:-:S04]  /*2aa0*/  IMAD.WIDE.U32 R88, R18, R96, R12 ;  /* 0x0000006012587225 */ /* 0x000fc800078e000c */
[----:B------:R-:W-:Y:S01]  /*2ab0*/  IMAD R8, R83, 0x20, R8 ;  /* 0x0000002053087824 */ /* 0x000fe200078e0208 */
[----:B------:R-:W-:Y:S01]  /*2ac0*/  LEA R144, P0, R88, UR6, 0x1 ;  /* 0x0000000658907c11 */ /* 0x000fe2000f8008ff */
[----:B------:R-:W-:Y:S02]  /*2ad0*/  IMAD.IADD R84, R89, 0x1, R7 ;  /* 0x0000000159547824 */ /* 0x000fe400078e0207 */
[----:B------:R-:W-:Y:S01]  /*2ae0*/  IMAD.IADD R121, R5, 0x1, R8 ;  /* 0x0000000105797824 */ /* 0x000fe200078e0208 */
[----:B------:R-:W2:Y:S01]  /*2af0*/  MUFU.RCP R7, UR5 ;  /* 0x0000000500077d08 */ /* 0x000ea20008001000 */
[----:B------:R-:W-:Y:S01]  /*2b00*/  BSSY B0, `(.L_x_5645) ;  /* 0x000001f000007945 */ /* 0x000fe20003800000 */
[C---:B------:R-:W-:Y:S01]  /*2b10*/  SHF.L.U64.HI R126, R96.reuse, 0x5, R97 ;  /* 0x00000005607e7819 */ /* 0x040fe20000010261 */
[----:B------:R-:W-:Y:S01]  /*2b20*/  IMAD.SHL.U32 R127, R96, 0x20, RZ ;  /* 0x00000020607f7824 */ /* 0x000fe200078e00ff */
[----:B------:R-:W-:Y:S02]  /*2b30*/  LEA R120, R120, UR4, 0x1 ;  /* 0x0000000478787c11 */ /* 0x000fe4000f8e08ff */
[----:B------:R-:W-:-:S02]  /*2b40*/  LEA.HI.X R145, R88, UR7, R84, 0x1, P0 ;  /* 0x0000000758917c11 */ /* 0x000fc400080f0c54 */
[----:B------:R-:W-:Y:S01]  /*2b50*/  LEA R121, R121, UR4, 0x1 ;  /* 0x0000000479797c11 */ /* 0x000fe2000f8e08ff */
[----:B-1----:R-:W-:Y:S06]  /*2b60*/  @P1 BRA `(.L_x_5646) ;  /* 0x0000000000601947 */ /* 0x002fec0003800000 */
        /* <DEDUP_REMOVED lines=24> */
.L_x_5646:
[----:B------:R-:W-:Y:S05]  /*2cf0*/  BSYNC B0 ;  /* 0x0000000000007941 */ /* 0x000fea0003800000 */
.L_x_5645:
        /* <DEDUP_REMOVED lines=11> */
[C---:B-1----:R-:W-:Y:S02]  /*2db0*/  @!P2 LEA R8, P1, R127.reuse, R144, 0x1 ;  /* 0x000000907f08a211 */ /* 0x042fe400078208ff */
        /* <DEDUP_REMOVED lines=19> */
.L_x_5648:
[----:B------:R-:W-:Y:S05]  /*2ef0*/  BSYNC B0 ;  /* 0x0000000000007941 */ /* 0x000fea0003800000 */
.L_x_5647:
[----:B------:R-:W-:Y:S01]  /*2f00*/  LDSM.16.M88.4 R68, [R121] ;  /* 0x000000007944783b */ /* 0x000fe20000000200 */
[----:B------:R-:W-:Y:S01]  /*2f10*/  LOP3.LUT P0, RZ, R3, 0x2, RZ, 0xc0, !PT ;  /* 0x0000000203ff7812 */ /* 0x000fe2000780c0ff */
[----:B------:R-:W-:Y:S01]  /*2f20*/  IMAD.MOV.U32 R3, RZ, RZ, 0x20 ;  /* 0x00000020ff037424 */ /* 0x000fe200078e00ff */
[----:B------:R-:W-:Y:S01]  /*2f30*/  LOP3.LUT P1, RZ, R4, 0x2, RZ, 0xc0, !PT ;  /* 0x0000000204ff7812 */ /* 0x000fe2000782c0ff */
[----:B------:R-:W2:Y:S01]  /*2f40*/  LDSM.16.M88.4 R40, [R120+0x3000] ;  /* 0x003000007828783b */ /* 0x000ea20000000200 */
[----:B------:R-:W-:Y:S02]  /*2f50*/  IMAD.MOV.U32 R4, RZ, RZ, 0x10 ;  /* 0x00000010ff047424 */ /* 0x000fe400078e00ff */
[----:B------:R-:W-:Y:S01]  /*2f60*/  SEL R3, R3, 0xffffffe0, !P0 ;  /* 0xffffffe003037807 */ /* 0x000fe20004000000 */
[----:B------:R-:W3:Y:S01]  /*2f70*/  LDSM.16.M88.4 R32, [R120+0x3400] ;  /* 0x003400007820783b */ /* 0x000ee20000000200 */
[----:B------:R-:W-:Y:S01]  /*2f80*/  IMAD R91, R91, 0x10, R93 ;  /* 0x000000105b5b7824 */ /* 0x000fe200078e025d */
[----:B------:R-:W-:Y:S01]  /*2f90*/  SEL R4, R4, 0xfffffff0, !P1 ;  /* 0xfffffff004047807 */ /* 0x000fe20004800000 */
[----:B------:R-:W-:Y:S01]  /*2fa0*/  IMAD.SHL.U32 R135, R82, 0x2, RZ ;  /* 0x0000000252877824 */ /* 0x000fe200078e00ff */
[----:B------:R-:W4:Y:S01]  /*2fb0*/  LDSM.16.M88.4 R24, [R120+0x3800] ;  /* 0x003800007818783b */ /* 0x000f220000000200 */
[----:B------:R-:W-:Y:S01]  /*2fc0*/  IMAD.IADD R117, R120, 0x1, R3 ;  /* 0x0000000178757824 */ /* 0x000fe200078e0203 */
[----:B------:R-:W-:Y:S01]  /*2fd0*/  LOP3.LUT R3, R92, 0xffffffe0, RZ, 0xc0, !PT ;  /* 0xffffffe05c037812 */ /* 0x000fe200078ec0ff */
[----:B------:R-:W-:Y:S01]  /*2fe0*/  IMAD R119, R4, 0x2, R121 ;  /* 0x0000000204777824 */ /* 0x000fe200078e0279 */
[----:B------:R-:W4:Y:S01]  /*2ff0*/  LDSM.16.M88.4 R60, [R120+0x3c00] ;  /* 0x003c0000783c783b */ /* 0x000f220000000200 */
[----:B------:R-:W-:Y:S01]  /*3000*/  LOP3.LUT R135, R135, 0x6, RZ, 0xc0, !PT ;  /* 0x0000000687877812 */ /* 0x000fe200078ec0ff */
[----:B------:R-:W-:-:S02]  /*3010*/  IMAD R80, R83, 0x20, R80 ;  /* 0x0000002053507824 */ /* 0x000fc400078e0250 */
[----:B-1----:R-:W-:Y:S01]  /*3020*/  LDSM.16.M88.4 R8, [R119] ;  /* 0x000000007708783b */ /* 0x002fe20000000200 */
[----:B------:R-:W-:Y:S02]  /*3030*/  IMAD.IADD R3, R82, 0x1, -R3 ;  /* 0x0000000152037824 */ /* 0x000fe400078e0a03 */
[----:B------:R-:W-:Y:S01]  /*3040*/  IMAD.IADD R5, R5, 0x1, R80 ;  /* 0x0000000105057824 */ /* 0x000fe200078e0250 */
[----:B------:R-:W1:Y:S04]  /*3050*/  LDSM.16.M88.4 R56, [R117+0x3000] ;  /* 0x003000007538783b */ /* 0x000e680000000200 */
[----:B------:R-:W1:Y:S04]  /*3060*/  LDSM.16.M88.4 R52, [R117+0x3400] ;  /* 0x003400007534783b */ /* 0x000e680000000200 */
[----:B------:R-:W1:Y:S04]  /*3070*/  LDSM.16.M88.4 R16, [R117+0x3800] ;  /* 0x003800007510783b */ /* 0x000e680000000200 */
[----:B------:R-:W1:Y:S04]  /*3080*/  LDSM.16.M88.4 R12, [R117+0x3c00] ;  /* 0x003c0000750c783b */ /* 0x000e680000000200 */
[----:B------:R-:W-:Y:S01]  /*3090*/  LDSM.16.M88.4 R48, [R121+0x1000] ;  /* 0x001000007930783b */ /* 0x000fe20000000200 */
[C---:B--2---:R-:W-:Y:S03]  /*30a0*/  HMMA.16816.F32 R44, R68.reuse, R40, RZ ;  /* 0x00000028442c723c */ /* 0x044fe600000018ff */
[----:B------:R-:W2:Y:S04]  /*30b0*/  LDSM.16.M88.4 R64, [R120+0x4000] ;  /* 0x004000007840783b */ /* 0x000ea80000000200 */
[----:B------:R-:W-:Y:S01]  /*30c0*/  LDSM.16.M88.4 R72, [R119+0x1000] ;  /* 0x001000007748783b */ /* 0x000fe20000000200 */
[C---:B------:R-:W-:Y:S03]  /*30d0*/  HMMA.16816.F32 R40, R68.reuse, R42, RZ ;  /* 0x0000002a4428723c */ /* 0x040fe600000018ff */
[----:B------:R-:W-:Y:S03]  /*30e0*/  LDSM.16.M88.4 R76, [R117+0x4c00] ;  /* 0x004c0000754c783b */ /* 0x000fe60000000200 */
[C---:B---3--:R-:W-:Y:S01]  /*30f0*/  HMMA.16816.F32 R36, R68.reuse, R32, RZ ;  /* 0x000000204424723c */ /* 0x048fe200000018ff */
[----:B------:R-:W0:Y:S05]  /*3100*/  LDGDEPBAR ;  /* 0x00000000000079af */ /* 0x000e2a0000000000 */
[C---:B----4-:R-:W-:Y:S06]  /*3110*/  HMMA.16816.F32 R28, R68.reuse, R24, RZ ;  /* 0x00000018441c723c */ /* 0x050fec00000018ff */
[C---:B------:R-:W-:Y:S06]  /*3120*/  HMMA.16816.F32 R32, R68.reuse, R34, RZ ;  /* 0x000000224420723c */ /* 0x040fec00000018ff */
[C---:B------:R-:W-:Y:S06]  /*3130*/  HMMA.16816.F32 R24, R68.reuse, R26, RZ ;  /* 0x0000001a4418723c */ /* 0x040fec00000018ff */
[C---:B------:R-:W-:Y:S06]  /*3140*/  HMMA.16816.F32 R20, R68.reuse, R60, RZ ;  /* 0x0000003c4414723c */ /* 0x040fec00000018ff */
[----:B------:R-:W-:Y:S01]  /*3150*/  HMMA.16816.F32 R68, R68, R62, RZ ;  /* 0x0000003e4444723c */ /* 0x000fe200000018ff */
[----:B------:R-:W3:Y:S05]  /*3160*/  LDSM.16.M88.4 R60, [R120+0x4400] ;  /* 0x00440000783c783b */ /* 0x000eea0000000200 */
        /* <DEDUP_REMOVED lines=8> */
[----:B------:R-:W4:Y:S05]  /*31f0*/  LDSM.16.M88.4 R16, [R117+0x4000] ;  /* 0x004000007510783b */ /* 0x000f2a0000000200 */
[C---:B------:R-:W-:Y:S06]  /*3200*/  HMMA.16816.F32 R20, R8.reuse, R12, R20 ;  /* 0x0000000c0814723c */ /* 0x040fec0000001814 */
[----:B------:R-:W-:Y:S01]  /*3210*/  HMMA.16816.F32 R68, R8, R14, R68 ;  /* 0x0000000e0844723c */ /* 0x000fe20000001844 */
[----:B------:R-:W4:Y:S04]  /*3220*/  LDSM.16.M88.4 R8, [R117+0x4800] ;  /* 0x004800007508783b */ /* 0x000f280000000200 */
[----:B------:R-:W4:Y:S01]  /*3230*/  LDSM.16.M88.4 R12, [R117+0x4400] ;  /* 0x00440000750c783b */ /* 0x000f220000000200 */
        /* <DEDUP_REMOVED lines=8> */
[----:B------:R-:W-:Y:S05]  /*32c0*/  LDSM.16.M88.4 R56, [R120+0x5400] ;  /* 0x005400007838783b */ /* 0x000fea0000000200 */
[----:B----4-:R-:W-:Y:S06]  /*32d0*/  HMMA.16816.F32 R44, R72, R16, R44 ;  /* 0x00000010482c723c */ /* 0x010fec000000182c */
[C---:B------:R-:W-:Y:S06]  /*32e0*/  HMMA.16816.F32 R20, R48.reuse, R52, R20 ;  /* 0x000000343014723c */ /* 0x040fec0000001814 */
[----:B------:R-:W-:Y:S01]  /*32f0*/  HMMA.16816.F32 R68, R48, R54, R68 ;  /* 0x000000363044723c */ /* 0x000fe20000001844 */
[----:B------:R-:W1:Y:S04]  /*3300*/  LDSM.16.M88.4 R52, [R120+0x5800] ;  /* 0x005800007834783b */ /* 0x000e680000000200 */
[----:B------:R-:W-:Y:S01]  /*3310*/  LDSM.16.M88.4 R48, [R120+0x5c00] ;  /* 0x005c00007830783b */ /* 0x000fe20000000200 */
[C---:B------:R-:W-:Y:S03]  /*3320*/  HMMA.16816.F32 R40, R72.reuse, R18, R40 ;  /* 0x000000124828723c */ /* 0x040fe60000001828 */
[----:B------:R-:W-:Y:S03]  /*3330*/  LDSM.16.M88.4 R16, [R117+0x5000] ;  /* 0x005000007510783b */ /* 0x000fe60000000200 */
[C---:B------:R-:W-:Y:S06]  /*3340*/  HMMA.16816.F32 R28, R72.reuse, R8, R28 ;  /* 0x00000008481c723c */ /* 0x040fec000000181c */
[C---:B------:R-:W-:Y:S01]  /*3350*/  HMMA.16816.F32 R24, R72.reuse, R10, R24 ;  /* 0x0000000a4818723c */ /* 0x040fe20000001818 */
[----:B------:R-:W3:Y:S05]  /*3360*/  LDSM.16.M88.4 R8, [R119+0x2000] ;  /* 0x002000007708783b */ /* 0x000eea0000000200 */
[----:B------:R-:W-:Y:S06]  /*3370*/  HMMA.16816.F32 R36, R72, R12, R36 ;  /* 0x0000000c4824723c */ /* 0x000fec0000001824 */
[----:B--2---:R-:W-:Y:S06]  /*3380*/  HMMA.16816.F32 R44, R64, R60, R44 ;  /* 0x0000003c402c723c */ /* 0x004fec000000182c */
[C---:B------:R-:W-:Y:S01]  /*3390*/  HMMA.16816.F32 R32, R72.reuse, R14, R32 ;  /* 0x0000000e4820723c */ /* 0x040fe20000001820 */
[----:B------:R-:W2:Y:S05]  /*33a0*/  LDSM.16.M88.4 R12, [R117+0x5400] ;  /* 0x00540000750c783b */ /* 0x000eaa0000000200 */
[C---:B------:R-:W-:Y:S06]  /*33b0*/  HMMA.16816.F32 R20, R72.reuse, R76, R20 ;  /* 0x0000004c4814723c */ /* 0x040fec0000001814 */
[----:B------:R-:W-:Y:S06]  /*33c0*/  HMMA.16816.F32 R68, R72, R78, R68 ;  /* 0x0000004e4844723c */ /* 0x000fec0000001844 */
[C---:B------:R-:W-:Y:S01]  /*33d0*/  HMMA.16816.F32 R60, R64.reuse, R62, R40 ;  /* 0x0000003e403c723c */ /* 0x040fe20000001828 */
[----:B------:R-:W4:Y:S05]  /*33e0*/  LDSM.16.M88.4 R40, [R117+0x5800] ;  /* 0x005800007528783b */ /* 0x000f2a0000000200 */
[C---:B-1----:R-:W-:Y:S06]  /*33f0*/  HMMA.16816.F32 R28, R64.reuse, R52, R28 ;  /* 0x00000034401c723c */ /* 0x042fec000000181c */
[----:B------:R-:W-:Y:S01]  /*3400*/  HMMA.16816.F32 R24, R64, R54, R24 ;  /* 0x000000364018723c */ /* 0x000fe20000001818 */
[----:B------:R-:W1:Y:S01]  /*3410*/  LDSM.16.M88.4 R52, [R117+0x5c00] ;  /* 0x005c00007534783b */ /* 0x000e620000000200 */
[----:B------:R-:W-:-:S04]  /*3420*/  DEPBAR.LE SB0, 0x0 ;  /* 0x000080000000791a */ /* 0x000fc80000000000 */
[----:B------:R-:W-:Y:S06]  /*3430*/  HMMA.16816.F32 R36, R64, R56, R36 ;  /* 0x000000384024723c */ /* 0x000fec0000001824 */
[----:B---3--:R-:W-:Y:S06]  /*3440*/  HMMA.16816.F32 R44, R8, R16, R44 ;  /* 0x00000010082c723c */ /* 0x008fec000000182c */
        /* <DEDUP_REMOVED lines=11> */
[----:B--2---:R-:W-:Y:S03]  /*3500*/  HMMA.16816.F32 R36, R8, R12, R36 ;  /* 0x0000000c0824723c */ /* 0x004fe60000001824 */
[----:B------:R-:W-:-:S02]  /*3510*/  VIMNMX R103, R6, R81, PT ;  /* 0x0000005106677248 */ /* 0x000fc40003fe0100 */
[----:B------:R-:W-:Y:S01]  /*3520*/  VIADDMNMX R102, R6, 0x8, R81, PT ;  /* 0x0000000806667846 */ /* 0x000fe20003800151 */
[----:B------:R-:W-:Y:S01]  /*3530*/  HMMA.16816.F32 R32, R8, R14, R32 ;  /* 0x0000000e0820723c */ /* 0x000fe20000001820 */
[----:B------:R-:W-:-:S04]  /*3540*/  IMAD.IADD R12, R0, 0x1, R135 ;  /* 0x00000001000c7824 */ /* 0x000fc800078e0287 */
[C---:B------:R-:W-:Y:S01]  /*3550*/  VIADD R6, R12.reuse, 0x1 ;  /* 0x000000010c067836 */ /* 0x040fe20000000000 */
[C---:B----4-:R-:W-:Y:S01]  /*3560*/  HMMA.16816.F32 R28, R8.reuse, R40, R28 ;  /* 0x00000028081c723c */ /* 0x050fe2000000181c */
[C---:B------:R-:W-:Y:S02]  /*3570*/  VIADD R7, R12.reuse, 0x8 ;  /* 0x000000080c077836 */ /* 0x040fe40000000000 */
[----:B------:R-:W-:Y:S01]  /*3580*/  VIADD R2, R12, 0x11 ;  /* 0x000000110c027836 */ /* 0x000fe20000000000 */
[----:B------:R-:W-:Y:S01]  /*3590*/  BAR.SYNC.DEFER_BLOCKING 0x0 ;  /* 0x0000000000007b1d */ /* 0x000fe20000010000 */
[C---:B------:R-:W-:Y:S01]  /*35a0*/  ISETP.GE.AND P4, PT, R6.reuse, R103, PT ;  /* 0x000000670600720c */ /* 0x040fe20003f86270 */
[----:B------:R-:W-:Y:S01]  /*35b0*/  HMMA.16816.F32 R24, R8, R42, R24 ;  /* 0x0000002a0818723c */ /* 0x000fe20000001818 */
[----:B------:R-:W-:Y:S02]  /*35c0*/  ISETP.GE.AND P0, PT, R6, R102, PT ;  /* 0x000000660600720c */ /* 0x000fe40003f06270 */
[----:B------:R-:W-:-:S02]  /*35d0*/  I2FP.F32.S32 R6, R6 ;  /* 0x0000000600067245 */ /* 0x000fc40000201400 */
[C---:B------:R-:W-:Y:S01]  /*35e0*/  ISETP.GE.AND P3, PT, R7.reuse, R103, PT ;  /* 0x000000670700720c */ /* 0x040fe20003f66270 */
[C---:B-1----:R-:W-:Y:S01]  /*35f0*/  HMMA.16816.F32 R20, R8.reuse, R52, R20 ;  /* 0x000000340814723c */ /* 0x042fe20000001814 */
[----:B------:R-:W-:Y:S01]  /*3600*/  ISETP.GE.AND P1, PT, R7, R102, PT ;  /* 0x000000660700720c */ /* 0x000fe20003f26270 */
[CC--:B------:R-:W-:Y:S01]  /*3610*/  FFMA.FTZ R19, R3.reuse, R6.reuse, R45 ;  /* 0x0000000603137223 */ /* 0x0c0fe2000001002d */
[----:B------:R-:W-:Y:S01]  /*3620*/  I2FP.F32.S32 R7, R7 ;  /* 0x0000000700077245 */ /* 0x000fe20000201400 */
[----:B------:R-:W-:Y:S01]  /*3630*/  FFMA.FTZ R47, R3, R6, R47 ;  /* 0x00000006032f7223 */ /* 0x000fe2000001002f */
[----:B------:R-:W-:Y:S01]  /*3640*/  VIADD R6, R12, 0x19 ;  /* 0x000000190c067836 */ /* 0x000fe20000000000 */
[----:B------:R-:W-:Y:S01]  /*3650*/  HMMA.16816.F32 R68, R8, R54, R68 ;  /* 0x000000360844723c */ /* 0x000fe20000001844 */
[----:B------:R-:W-:Y:S01]  /*3660*/  FSEL R19, R19, -INF , !P4 ;  /* 0xff80000013137808 */ /* 0x000fe20006000000 */
[CC--:B------:R-:W-:Y:S01]  /*3670*/  FFMA.FTZ R60, R3.reuse, R7.reuse, R60 ;  /* 0x00000007033c7223 */ /* 0x0c0fe2000001003c */
[----:B------:R-:W-:Y:S01]  /*3680*/  FFMA.FTZ R18, R3, R7, R62 ;  /* 0x0000000703127223 */ /* 0x000fe2000001003e */
[----:B------:R-:W-:-:S03]  /*3690*/  FSEL R48, R47, -INF , !P0 ;  /* 0xff8000002f307808 */ /* 0x000fc60004000000 */
[----:B------:R-:W-:Y:S01]  /*36a0*/  VIADD R54, R12, 0x9 ;  /* 0x000000090c367836 */ /* 0x000fe20000000000 */
[----:B------:R-:W-:Y:S01]  /*36b0*/  FSEL R7, R60, -INF , !P3 ;  /* 0xff8000003c077808 */ /* 0x000fe20005800000 */
[----:B------:R-:W-:Y:S01]  /*36c0*/  VIADD R9, R12, 0x10 ;  /* 0x000000100c097836 */ /* 0x000fe20000000000 */
[----:B------:R-:W-:Y:S01]  /*36d0*/  FSEL R18, R18, -INF , !P1 ;  /* 0xff80000012127808 */ /* 0x000fe20004800000 */
[----:B------:R-:W-:Y:S01]  /*36e0*/  VIADD R8, R12, 0x21 ;  /* 0x000000210c087836 */ /* 0x000fe20000000000 */
[CC--:B------:R-:W-:Y:S02]  /*36f0*/  ISETP.GE.AND P5, PT, R54.reuse, R103.reuse, PT ;  /* 0x000000673600720c */ /* 0x0c0fe40003fa6270 */
[-C--:B------:R-:W-:Y:S02]  /*3700*/  ISETP.GE.AND P2, PT, R54, R102.reuse, PT ;  /* 0x000000663600720c */ /* 0x080fe40003f46270 */
[C---:B------:R-:W-:Y:S02]  /*3710*/  ISETP.GE.AND P4, PT, R9.reuse, R103, PT ;  /* 0x000000670900720c */ /* 0x040fe40003f86270 */
[----:B------:R-:W-:-:S02]  /*3720*/  ISETP.GE.AND P0, PT, R9, R102, PT ;  /* 0x000000660900720c */ /* 0x000fc40003f06270 */
        /* <DEDUP_REMOVED lines=14> */
[----:B------:R-:W-:-:S02]  /*3810*/  FSEL R39, R36, -INF , !P4 ;  /* 0xff80000024277808 */ /* 0x000fc40006000000 */
[----:B------:R-:W-:Y:S02]  /*3820*/  FSEL R52, R52, -INF , !P0 ;  /* 0xff80000034347808 */ /* 0x000fe40004000000 */
[----:B------:R-:W-:Y:S02]  /*3830*/  FSEL R54, R54, -INF , !P2 ;  /* 0xff80000036367808 */ /* 0x000fe40005000000 */
[C---:B------:R-:W-:Y:S02]  /*3840*/  ISETP.GE.AND P4, PT, R6.reuse, R103, PT ;  /* 0x000000670600720c */ /* 0x040fe40003f86270 */
[----:B------:R-:W-:Y:S02]  /*3850*/  ISETP.GE.AND P0, PT, R6, R102, PT ;  /* 0x000000660600720c */ /* 0x000fe40003f06270 */
[----:B------:R-:W-:Y:S02]  /*3860*/  FSEL R37, R37, -INF , !P3 ;  /* 0xff80000025257808 */ /* 0x000fe40005800000 */
[----:B------:R-:W-:-:S02]  /*3870*/  FSEL R38, R38, -INF , !P1 ;  /* 0xff80000026267808 */ /* 0x000fc40004800000 */
[CC--:B------:R-:W-:Y:S02]  /*3880*/  ISETP.GE.AND P5, PT, R2.reuse, R103.reuse, PT ;  /* 0x000000670200720c */ /* 0x0c0fe40003fa6270 */
[----:B------:R-:W-:Y:S02]  /*3890*/  ISETP.GE.AND P2, PT, R2, R102, PT ;  /* 0x000000660200720c */ /* 0x000fe40003f46270 */
[----:B------:R-:W-:Y:S02]  /*38a0*/  I2FP.F32.S32 R6, R6 ;  /* 0x0000000600067245 */ /* 0x000fe40000201400 */
[C---:B------:R-:W-:Y:S02]  /*38b0*/  ISETP.GE.AND P3, PT, R9.reuse, R103, PT ;  /* 0x000000670900720c */ /* 0x040fe40003f66270 */
[----:B------:R-:W-:Y:S01]  /*38c0*/  ISETP.GE.AND P1, PT, R9, R102, PT ;  /* 0x000000660900720c */ /* 0x000fe20003f26270 */
[C---:B------:R-:W-:Y:S01]  /*38d0*/  FFMA.FTZ R33, R3.reuse, R6, R33 ;  /* 0x0000000603217223 */ /* 0x040fe20000010021 */
[----:B------:R-:W-:Y:S01]  /*38e0*/  I2FP.F32.S32 R2, R2 ;  /* 0x0000000200027245 */ /* 0x000fe20000201400 */
[----:B------:R-:W-:Y:S01]  /*38f0*/  FFMA.FTZ R6, R3, R6, R35 ;  /* 0x0000000603067223 */ /* 0x000fe20000010023 */
[----:B------:R-:W-:-:S02]  /*3900*/  I2FP.F32.S32 R9, R9 ;  /* 0x0000000900097245 */ /* 0x000fc40000201400 */
        /* <DEDUP_REMOVED lines=8> */
[----:B------:R-:W-:Y:S02]  /*3990*/  FSEL R6, R6, -INF , !P0 ;  /* 0xff80000006067808 */ /* 0x000fe40004000000 */
        /* <DEDUP_REMOVED lines=8> */
[----:B------:R-:W-:Y:S01]  /*3a20*/  I2FP.F32.S32 R2, R2 ;  /* 0x0000000200027245 */ /* 0x000fe20000201400 */
[C---:B------:R-:W-:Y:S01]  /*3a30*/  FFMA.FTZ R26, R3.reuse, R9, R26 ;  /* 0x00000009031a7223 */ /* 0x040fe2000001001a */
[----:B------:R-:W-:Y:S01]  /*3a40*/  FSEL R43, R32, -INF , !P5 ;  /* 0xff800000202b7808 */ /* 0x000fe20006800000 */
[----:B------:R-:W-:Y:S01]  /*3a50*/  VIADD R9, R12, 0x31 ;  /* 0x000000310c097836 */ /* 0x000fe20000000000 */
[C---:B------:R-:W-:Y:S01]  /*3a60*/  ISETP.GE.AND P5, PT, R8.reuse, R103, PT ;  /* 0x000000670800720c */ /* 0x040fe20003fa6270 */
[C---:B------:R-:W-:Y:S01]  /*3a70*/  FFMA.FTZ R25, R3.reuse, R2, R25 ;  /* 0x0000000203197223 */ /* 0x040fe20000010019 */
        /* <DEDUP_REMOVED lines=8> */
[----:B------:R-:W-:Y:S01]  /*3b00*/  VIADD R8, R12, 0x30 ;  /* 0x000000300c087836 */ /* 0x000fe20000000000 */
[C---:B------:R-:W-:Y:S02]  /*3b10*/  ISETP.GE.AND P4, PT, R9.reuse, R103, PT ;  /* 0x000000670900720c */ /* 0x040fe40003f86270 */
[----:B------:R-:W-:Y:S02]  /*3b20*/  ISETP.GE.AND P0, PT, R9, R102, PT ;  /* 0x000000660900720c */ /* 0x000fe40003f06270 */
[----:B------:R-:W-:Y:S02]  /*3b30*/  I2FP.F32.S32 R10, R9 ;  /* 0x00000009000a7245 */ /* 0x000fe40000201400 */
[----:B------:R-:W-:-:S02]  /*3b40*/  I2FP.F32.S32 R9, R2 ;  /* 0x0000000200097245 */ /* 0x000fc40000201400 */
[----:B------:R-:W-:Y:S01]  /*3b50*/  FSEL R92, R29, -INF , !P5 ;  /* 0xff8000001d5c7808 */ /* 0x000fe20006800000 */
[-C--:B------:R-:W-:Y:S01]  /*3b60*/  FFMA.FTZ R21, R3, R10.reuse, R21 ;  /* 0x0000000a03157223 */ /* 0x080fe20000010015 */
[----:B------:R-:W-:Y:S01]  /*3b70*/  FSEL R108, R31, -INF , !P2 ;  /* 0xff8000001f6c7808 */ /* 0x000fe20005000000 */
[C---:B------:R-:W-:Y:S01]  /*3b80*/  FFMA.FTZ R68, R3.reuse, R9, R68 ;  /* 0x0000000903447223 */ /* 0x040fe20000010044 */
[C---:B------:R-:W-:Y:S01]  /*3b90*/  ISETP.GE.AND P5, PT, R8.reuse, R103, PT ;  /* 0x000000670800720c */ /* 0x040fe20003fa6270 */
[C---:B------:R-:W-:Y:S01]  /*3ba0*/  FFMA.FTZ R23, R3.reuse, R10, R23 ;  /* 0x0000000a03177223 */ /* 0x040fe20000010017 */
[----:B------:R-:W-:Y:S01]  /*3bb0*/  ISETP.GE.AND P2, PT, R8, R102, PT ;  /* 0x000000660800720c */ /* 0x000fe20003f46270 */
[----:B------:R-:W-:Y:S01]  /*3bc0*/  FFMA.FTZ R28, R3, R9, R70 ;  /* 0x00000009031c7223 */ /* 0x000fe20000010046 */
[----:B------:R-:W-:Y:S02]  /*3bd0*/  I2FP.F32.S32 R8, R8 ;  /* 0x0000000800087245 */ /* 0x000fe40000201400 */
[----:B------:R-:W-:-:S02]  /*3be0*/  FSEL R35, R25, -INF , !P3 ;  /* 0xff80000019237808 */ /* 0x000fc40005800000 */
[C---:B------:R-:W-:Y:S01]  /*3bf0*/  ISETP.GE.AND P3, PT, R2.reuse, R103, PT ;  /* 0x000000670200720c */ /* 0x040fe20003f66270 */
[-C--:B------:R-:W-:Y:S01]  /*3c00*/  FFMA.FTZ R20, R3, R8.reuse, R20 ;  /* 0x0000000803147223 */ /* 0x080fe20000010014 */
[----:B------:R-:W-:Y:S01]  /*3c10*/  FSEL R32, R27, -INF , !P1 ;  /* 0xff8000001b207808 */ /* 0x000fe20004800000 */
[----:B------:R-:W-:Y:S01]  /*3c20*/  FFMA.FTZ R22, R3, R8, R22 ;  /* 0x0000000803167223 */ /* 0x000fe20000010016 */
[----:B------:R-:W-:Y:S01]  /*3c30*/  ISETP.GE.AND P1, PT, R2, R102, PT ;  /* 0x000000660200720c */ /* 0x000fe20003f26270 */
[----:B------:R-:W-:Y:S01]  /*3c40*/  VIADD R2, R12, 0x39 ;  /* 0x000000390c027836 */ /* 0x000fe20000000000 */
[----:B------:R-:W-:Y:S02]  /*3c50*/  FSEL R105, R68, -INF , !P3 ;  /* 0xff80000044697808 */ /* 0x000fe40005800000 */
[----:B------:R-:W-:Y:S02]  /*3c60*/  ISETP.GT.AND P3, PT, R128, R123, PT ;  /* 0x0000007b8000720c */ /* 0x000fe40003f64270 */
        /* <DEDUP_REMOVED lines=80> */
.L_x_5650:
[----:B------:R-:W-:-:S04]  /*4170*/  LEA R2, -R98, RZ, 0x6 ;  /* 0x000000ff62027211 */ /* 0x000fc800078e31ff */
[----:B------:R-:W-:-:S07]  /*4180*/  SHF.R.S32.HI R29, RZ, 0x1f, R2 ;  /* 0x0000001fff1d7819 */ /* 0x000fce0000011402 */
.L_x_5651:
        /* <DEDUP_REMOVED lines=66> */
.L_x_5653:
[----:B------:R-:W-:Y:S05]  /*45b0*/  BSYNC B0 ;  /* 0x0000000000007941 */ /* 0x000fea0003800000 */
.L_x_5652:
[----:B------:R-:W0:Y:S01]  /*45c0*/  LDGDEPBAR ;  /* 0x00000000000079af */ /* 0x000e220000000000 */
[----:B------:R-:W-:Y:S02]  /*45d0*/  MOV R101, R23 ;  /* 0x0000001700657202 */ /* 0x000fe40000000f00 */
[----:B------:R-:W-:-:S07]  /*45e0*/  MOV R100, R0 ;  /* 0x0000000000647202 */ /* 0x000fce0000000f00 */
.L_x_5649:
        /* <DEDUP_REMOVED lines=65> */
[----:B------:R-:W-:Y:S01]  /*4a00*/  LDSM.16.MT88.4 R8, [R116+0x6400] ;  /* 0x006400007408783b */ /* 0x000fe20000004200 */
        /* <DEDUP_REMOVED lines=10> */
[----:B------:R-:W2:Y:S01]  /*4ab0*/  LDSM.16.MT88.4 R48, [R116+0x6000] ;  /* 0x006000007430783b */ /* 0x000ea20000004200 */
        /* <DEDUP_REMOVED lines=15> */
[----:B------:R-:W-:Y:S01]  /*4bb0*/  FFMA.FTZ R139, R27, UR12, -R29 ;  /* 0x0000000c1b8b7c23 */ /* 0x000fe2000801081d */
[----:B------:R-:W-:-:S02]  /*4bc0*/  LEA.HI.X R137, R101, UR9, R100, 0x1, P0 ;  /* 0x0000000965897c11 */ /* 0x000fc400080f0c64 */
[----:B------:R-:W4:Y:S01]  /*4bd0*/  MUFU.EX2 R136, R136 ;  /* 0x0000008800887308 */ /* 0x000f220000000800 */
[----:B---3--:R-:W-:-:S07]  /*4be0*/  F2FP.F16.F32.PACK_AB R82, R109, R114 ;  /* 0x000000726d52723e */ /* 0x008fce00000000ff */
[----:B------:R-:W-:Y:S08]  /*4bf0*/  MUFU.EX2 R112, R112 ;  /* 0x0000007000707308 */ /* 0x000ff00000000800 */
[----:B------:R-:W3:Y:S01]  /*4c00*/  MUFU.EX2 R111, R111 ;  /* 0x0000006f006f7308 */ /* 0x000ee20000000800 */
[----:B----4-:R-:W-:Y:S01]  /*4c10*/  F2FP.F16.F32.PACK_AB R81, R136, R113 ;  /* 0x000000718851723e */ /* 0x010fe200000000ff */
[----:B------:R-:W-:-:S06]  /*4c20*/  FADD.FTZ R113, R113, R136 ;  /* 0x0000008871717221 */ /* 0x000fcc0000010000 */
[----:B------:R-:W-:Y:S08]  /*4c30*/  MUFU.EX2 R31, R31 ;  /* 0x0000001f001f7308 */ /* 0x000ff00000000800 */
[----:B------:R-:W4:Y:S01]  /*4c40*/  MUFU.EX2 R30, R30 ;  /* 0x0000001e001e7308 */ /* 0x000f220000000800 */
[----:B---3--:R-:W-:-:S07]  /*4c50*/  F2FP.F16.F32.PACK_AB R83, R111, R112 ;  /* 0x000000706f53723e */ /* 0x008fce00000000ff */
[C---:B--2---:R-:W-:Y:S01]  /*4c60*/  HMMA.16816.F32 R44, R80.reuse, R48, RZ ;  /* 0x00000030502c723c */ /* 0x044fe200000018ff */
        /* <DEDUP_REMOVED lines=8> */
[----:B------:R-:W3:Y:S01]  /*4cf0*/  MUFU.EX2 R24, R24 ;  /* 0x0000001800187308 */ /* 0x000ee20000000800 */
[----:B--2---:R-:W-:-:S04]  /*4d00*/  F2FP.F16.F32.PACK_AB R6, R21, R22 ;  /* 0x000000161506723e */ /* 0x004fc800000000ff */
[C---:B------:R-:W-:Y:S03]  /*4d10*/  HMMA.16816.F32 R72, R80.reuse, R74, RZ ;  /* 0x0000004a5048723c */ /* 0x040fe600000018ff */
[----:B------:R-:W-:Y:S03]  /*4d20*/  MUFU.EX2 R23, R23 ;  /* 0x0000001700177308 */ /* 0x000fe60000000800 */
[C---:B------:R-:W-:Y:S05]  /*4d30*/  HMMA.16816.F32 R36, R80.reuse, R40, RZ ;  /* 0x000000285024723c */ /* 0x040fea00000018ff */
[----:B------:R-:W2:Y:S01]  /*4d40*/  MUFU.EX2 R20, R20 ;  /* 0x0000001400147308 */ /* 0x000ea20000000800 */
[----:B---3--:R-:W-:Y:S01]  /*4d50*/  F2FP.F16.F32.PACK_AB R5, R24, R33 ;  /* 0x000000211805723e */ /* 0x008fe200000000ff */
[C---:B------:R-:W-:Y:S06]  /*4d60*/  HMMA.16816.F32 R52, R80.reuse, R56, RZ ;  /* 0x000000385034723c */ /* 0x040fec00000018ff */
[C---:B------:R-:W-:Y:S01]  /*4d70*/  HMMA.16816.F32 R40, R80.reuse, R42, RZ ;  /* 0x0000002a5028723c */ /* 0x040fe200000018ff */
[----:B------:R-:W-:Y:S05]  /*4d80*/  MUFU.EX2 R95, R95 ;  /* 0x0000005f005f7308 */ /* 0x000fea0000000800 */
[----:B------:R-:W-:Y:S01]  /*4d90*/  HMMA.16816.F32 R56, R80, R58, RZ ;  /* 0x0000003a5038723c */ /* 0x000fe200000018ff */
[----:B--2---:R-:W-:-:S02]  /*4da0*/  F2FP.F16.F32.PACK_AB R7, R20, R23 ;  /* 0x000000171407723e */ /* 0x004fc400000000ff */
[----:B------:R-:W2:Y:S05]  /*4db0*/  MUFU.EX2 R92, R92 ;  /* 0x0000005c005c7308 */ /* 0x000eaa0000000800 */
[C---:B------:R-:W-:Y:S03]  /*4dc0*/  HMMA.16816.F32 R44, R4.reuse, R8, R44 ;  /* 0x00000008042c723c */ /* 0x040fe6000000182c */
[----:B------:R-:W-:Y:S03]  /*4dd0*/  MUFU.EX2 R91, R91 ;  /* 0x0000005b005b7308 */ /* 0x000fe60000000800 */
[C---:B------:R-:W-:Y:S01]  /*4de0*/  HMMA.16816.F32 R48, R4.reuse, R10, R48 ;  /* 0x0000000a0430723c */ /* 0x040fe20000001830 */
[----:B------:R-:W3:Y:S04]  /*4df0*/  LDSM.16.MT88.4 R8, [R116+0x7400] ;  /* 0x007400007408783b */ /* 0x000ee80000004200 */
[----:B------:R-:W4:Y:S01]  /*4e00*/  MUFU.EX2 R34, R34 ;  /* 0x0000002200227308 */ /* 0x000f220000000800 */
[C---:B-1----:R-:W-:Y:S06]  /*4e10*/  HMMA.16816.F32 R36, R4.reuse, R16, R36 ;  /* 0x000000100424723c */ /* 0x042fec0000001824 */
[C---:B------:R-:W-:Y:S01]  /*4e20*/  HMMA.16816.F32 R40, R4.reuse, R18, R40 ;  /* 0x000000120428723c */ /* 0x040fe20000001828 */
[----:B------:R-:W-:Y:S01]  /*4e30*/  MUFU.EX2 R35, R35 ;  /* 0x0000002300237308 */ /* 0x000fe20000000800 */
[----:B------:R-:W-:Y:S04]  /*4e40*/  LDSM.16.MT88.4 R16, [R118+0x6c00] ;  /* 0x006c00007610783b */ /* 0x000fe80000004200 */
[C---:B------:R-:W-:Y:S03]  /*4e50*/  HMMA.16816.F32 R52, R4.reuse, R12, R52 ;  /* 0x0000000c0434723c */ /* 0x040fe60000001834 */
[----:B------:R-:W1:Y:S03]  /*4e60*/  MUFU.EX2 R32, R32 ;  /* 0x0000002000207308 */ /* 0x000e660000000800 */
[----:B------:R-:W-:Y:S05]  /*4e70*/  HMMA.16816.F32 R56, R4, R14, R56 ;  /* 0x0000000e0438723c */ /* 0x000fea0000001838 */
[----:B------:R-:W-:Y:S02]  /*4e80*/  MUFU.EX2 R104, R104 ;  /* 0x0000006800687308 */ /* 0x000fe40000000800 */
[----:B------:R-:W-:-:S04]  /*4e90*/  FADD.FTZ R14, R112, R113 ;  /* 0x00000071700e7221 */ /* 0x000fc80000010000 */
[----:B------:R-:W-:Y:S02]  /*4ea0*/  FADD.FTZ R14, R111, R14 ;  /* 0x0000000e6f0e7221 */ /* 0x000fe40000010000 */
[----:B------:R-:W-:Y:S02]  /*4eb0*/  MUFU.EX2 R106, R105 ;  /* 0x00000069006a7308 */ /* 0x000fe40000000800 */
[----:B------:R-:W-:Y:S01]  /*4ec0*/  FADD.FTZ R33, R33, R14 ;  /* 0x0000000e21217221 */ /* 0x000fe20000010000 */
[C---:B---3--:R-:W-:Y:S03]  /*4ed0*/  HMMA.16816.F32 R60, R4.reuse, R8, R60 ;  /* 0x00000008043c723c */ /* 0x048fe6000000183c */
[----:B------:R-:W-:Y:S02]  /*4ee0*/  FADD.FTZ R24, R24, R33 ;  /* 0x0000002118187221 */ /* 0x000fe40000010000 */
[----:B------:R-:W-:Y:S01]  /*4ef0*/  MUFU.EX2 R107, R107 ;  /* 0x0000006b006b7308 */ /* 0x000fe20000000800 */
[----:B------:R-:W-:Y:S01]  /*4f00*/  HMMA.16816.F32 R64, R4, R10, R64 ;  /* 0x0000000a0440723c */ /* 0x000fe20000001840 */
[----:B------:R-:W3:Y:S01]  /*4f10*/  LDSM.16.MT88.4 R8, [R118+0x8400] ;  /* 0x008400007608783b */ /* 0x000ee20000004200 */
[----:B------:R-:W-:-:S05]  /*4f20*/  FADD.FTZ R23, R23, R24 ;  /* 0x0000001817177221 */ /* 0x000fca0000010000 */
[----:B------:R-:W-:Y:S01]  /*4f30*/  MUFU.EX2 R26, R26 ;  /* 0x0000001a001a7308 */ /* 0x000fe20000000800 */
[----:B------:R-:W-:-:S07]  /*4f40*/  FADD.FTZ R20, R20, R23 ;  /* 0x0000001714147221 */ /* 0x000fce0000010000 */
[----:B------:R-:W-:Y:S08]  /*4f50*/  MUFU.EX2 R25, R25 ;  /* 0x0000001900197308 */ /* 0x000ff00000000800 */
[----:B------:R-:W-:Y:S08]  /*4f60*/  MUFU.EX2 R28, R28 ;  /* 0x0000001c001c7308 */ /* 0x000ff00000000800 */
[----:B------:R-:W-:Y:S01]  /*4f70*/  MUFU.EX2 R139, R139 ;  /* 0x0000008b008b7308 */ /* 0x000fe20000000800 */
[C---:B---3--:R-:W-:Y:S06]  /*4f80*/  HMMA.16816.F32 R68, R4.reuse, R8, R68 ;  /* 0x000000080444723c */ /* 0x048fec0000001844 */
[----:B------:R-:W-:Y:S01]  /*4f90*/  HMMA.16816.F32 R72, R4, R10, R72 ;  /* 0x0000000a0448723c */ /* 0x000fe20000001848 */
[----:B------:R-:W3:Y:S05]  /*4fa0*/  LDSM.16.MT88.4 R8, [R116+0x8000] ;  /* 0x008000007408783b */ /* 0x000eea0000004200 */
[C---:B---3--:R-:W-:Y:S06]  /*4fb0*/  HMMA.16816.F32 R76, R80.reuse, R8, RZ ;  /* 0x00000008504c723c */ /* 0x048fec00000018ff */
[----:B------:R-:W-:Y:S01]  /*4fc0*/  HMMA.16816.F32 R80, R80, R10, RZ ;  /* 0x0000000a5050723c */ /* 0x000fe200000018ff */
[----:B------:R-:W3:-:S15]  /*4fd0*/  LDSM.16.MT88.4 R8, [R116+0x8400] ;  /* 0x008400007408783b */ /* 0x000ede0000004200 */
[----:B------:R-:W-:-:S02]  /*4fe0*/  NOP ;  /* 0x0000000000007918 */ /* 0x000fc40000000000 */
[C---:B---3--:R-:W-:Y:S06]  /*4ff0*/  HMMA.16816.F32 R76, R4.reuse, R8, R76 ;  /* 0x00000008044c723c */ /* 0x048fec000000184c */
[----:B------:R-:W-:Y:S01]  /*5000*/  HMMA.16816.F32 R80, R4, R10, R80 ;  /* 0x0000000a0450723c */ /* 0x000fe20000001850 */
[----:B------:R-:W3:Y:S06]  /*5010*/  LDSM.16.MT88.4 R8, [R118+0x6800] ;  /* 0x006800007608783b */ /* 0x000eec0000004200 */
[----:B------:R-:W-:Y:S01]  /*5020*/  FADD.FTZ R5, R134, R93 ;  /* 0x0000005d86057221 */ /* 0x000fe20000010000 */
[--C-:B------:R-:W-:Y:S01]  /*5030*/  FFMA.FTZ R93, R90, UR12, -R29.reuse ;  /* 0x0000000c5a5d7c23 */ /* 0x100fe2000801081d */
[----:B------:R-:W-:Y:S01]  /*5040*/  FFMA.FTZ R90, R108, UR12, -R29 ;  /* 0x0000000c6c5a7c23 */ /* 0x000fe2000801081d */
[----:B--2---:R-:W-:Y:S01]  /*5050*/  F2FP.F16.F32.PACK_AB R4, R92, R95 ;  /* 0x0000005f5c04723e */ /* 0x004fe200000000ff */
[----:B------:R-:W-:Y:S01]  /*5060*/  FADD.FTZ R12, R114, R5 ;  /* 0x00000005720c7221 */ /* 0x000fe20000010000 */
[----:B----4-:R-:W-:-:S02]  /*5070*/  F2FP.F16.F32.PACK_AB R6, R34, R91 ;  /* 0x0000005b2206723e */ /* 0x010fc400000000ff */
[----:B------:R-:W-:Y:S01]  /*5080*/  MUFU.EX2 R93, R93 ;  /* 0x0000005d005d7308 */ /* 0x000fe20000000800 */
[----:B-1----:R-:W-:Y:S01]  /*5090*/  F2FP.F16.F32.PACK_AB R7, R32, R35 ;  /* 0x000000232007723e */ /* 0x002fe200000000ff */
[----:B------:R-:W-:-:S06]  /*50a0*/  FADD.FTZ R12, R109, R12 ;  /* 0x0000000c6d0c7221 */ /* 0x000fcc0000010000 */
[----:B------:R-:W1:Y:S08]  /*50b0*/  MUFU.EX2 R90, R90 ;  /* 0x0000005a005a7308 */ /* 0x000e700000000800 */
[----:B------:R-:W2:Y:S01]  /*50c0*/  MUFU.EX2 R109, R94 ;  /* 0x0000005e006d7308 */ /* 0x000ea20000000800 */
[----:B-1----:R-:W-:Y:S01]  /*50d0*/  F2FP.F16.F32.PACK_AB R5, R90, R93 ;  /* 0x0000005d5a05723e */ /* 0x002fe200000000ff */
[----:B------:R-:W-:-:S04]  /*50e0*/  FADD.FTZ R93, R93, R20 ;  /* 0x000000145d5d7221 */ /* 0x000fc80000010000 */
[----:B------:R-:W-:Y:S02]  /*50f0*/  FADD.FTZ R90, R90, R93 ;  /* 0x0000005d5a5a7221 */ /* 0x000fe40000010000 */
[----:B---3--:R-:W-:Y:S02]  /*5100*/  HMMA.16816.F32 R36, R4, R8, R36 ;  /* 0x000000080424723c */ /* 0x008fe40000001824 */
[----:B------:R-:W-:-:S04]  /*5110*/  FADD.FTZ R35, R35, R90 ;  /* 0x0000005a23237221 */ /* 0x000fc80000010000 */
        /* <DEDUP_REMOVED lines=19> */
[----:B--2---:R-:W-:Y:S01]  /*5250*/  F2FP.F16.F32.PACK_AB R4, R109, R104 ;  /* 0x000000686d04723e */ /* 0x004fe200000000ff */
[----:B------:R-:W2:Y:S01]  /*5260*/  LDSM.16.MT88.4 R12, [R116+0x6c00] ;  /* 0x006c0000740c783b */ /* 0x000ea20000004200 */
[----:B------:R-:W-:Y:S01]  /*5270*/  F2FP.F16.F32.PACK_AB R6, R107, R106 ;  /* 0x0000006a6b06723e */ /* 0x000fe200000000ff */
[----:B------:R-:W-:Y:S01]  /*5280*/  FADD.FTZ R5, R30, R5 ;  /* 0x000000051e057221 */ /* 0x000fe20000010000 */
[----:B------:R-:W-:-:S03]  /*5290*/  F2FP.F16.F32.PACK_AB R7, R139, R28 ;  /* 0x0000001c8b07723e */ /* 0x000fc600000000ff */
        /* <DEDUP_REMOVED lines=11> */
[----:B------:R-:W-:-:S04]  /*5350*/  FADD.FTZ R139, R139, R28 ;  /* 0x0000001c8b8b7221 */ /* 0x000fc80000010000 */
        /* <DEDUP_REMOVED lines=18> */
[----:B------:R-:W-:-:S14]  /*5480*/  @!P3 BRA `(.L_x_5654) ;  /* 0x0000002c00c0b947 */ /* 0x000fdc0003800000 */
        /* <DEDUP_REMOVED lines=64> */
.L_x_5655:
[----:B------:R-:W-:-:S04]  /*5890*/  LEA R4, -R96, RZ, 0x6 ;  /* 0x000000ff60047211 */ /* 0x000fc800078e31ff */
[----:B------:R-:W-:-:S07]  /*58a0*/  SHF.R.S32.HI R5, RZ, 0x1f, R4 ;  /* 0x0000001fff057819 */ /* 0x000fce0000011404 */
.L_x_5656:
[----:B------:R-:W-:Y:S01]  /*58b0*/  ULDC UR4, c[0x0][0x2d0] ;  /* 0x0000b40000047ab9 */ /* 0x000fe20000000800 */
[----:B------:R-:W-:Y:S02]  /*58c0*/  LEA R7, P4, R88, UR6, 0x1 ;  /* 0x0000000658077c11 */ /* 0x000fe4000f8808ff */
[----:B------:R-:W-:Y:S02]  /*58d0*/  ISETP.GE.AND P1, PT, R87, UR4, PT ;  /* 0x0000000457007c0c */ /* 0x000fe4000bf26270 */
[----:B------:R-:W-:Y:S02]  /*58e0*/  ISETP.GE.AND P0, PT, R85, UR4, PT ;  /* 0x0000000455007c0c */ /* 0x000fe4000bf06270 */
[----:B------:R-:W-:Y:S02]  /*58f0*/  LEA R144, P2, R4, R7, 0x1 ;  /* 0x0000000704907211 */ /* 0x000fe400078408ff */
[----:B------:R-:W-:Y:S02]  /*5900*/  LEA.HI.X R145, R88, UR7, R84, 0x1, P4 ;  /* 0x0000000758917c11 */ /* 0x000fe4000a0f0c54 */
[----:B------:R-:W-:-:S02]  /*5910*/  IADD3 R7, P4, R127, R4, RZ ;  /* 0x000000047f077210 */ /* 0x000fc40007f9e0ff */
[--C-:B------:R-:W-:Y:S02]  /*5920*/  LEA.HI.X R145, R4, R145, R5.reuse, 0x1, P2 ;  /* 0x0000009104917211 */ /* 0x100fe400010f0c05 */
[----:B------:R-:W-:Y:S01]  /*5930*/  ISETP.GE.AND P2, PT, R130, UR4, PT ;  /* 0x0000000482007c0c */ /* 0x000fe2000bf46270 */
[----:B------:R-:W-:Y:S01]  /*5940*/  IMAD.X R11, R126, 0x1, R5, P4 ;  /* 0x000000017e0b7824 */ /* 0x000fe200020e0605 */
[----:B------:R-:W-:-:S04]  /*5950*/  @!P1 IADD3 R9, P3, R4, R88, RZ ;  /* 0x0000005804099210 */ /* 0x000fc80007f7e0ff */
[----:B------:R-:W-:Y:S01]  /*5960*/  @!P1 LEA R8, P5, R9, UR6, 0x1 ;  /* 0x0000000609089c11 */ /* 0x000fe2000f8a08ff */
[----:B------:R-:W-:Y:S01]  /*5970*/  @!P1 IMAD.X R6, R5, 0x1, R84, P3 ;  /* 0x0000000105069824 */ /* 0x000fe200018e0654 */
[----:B------:R-:W-:-:S04]  /*5980*/  @!P0 IADD3 R4, P3, R4, R88, RZ ;  /* 0x0000005804048210 */ /* 0x000fc80007f7e0ff */
[----:B------:R-:W-:Y:S01]  /*5990*/  @!P1 LEA.HI.X R9, R9, UR7, R6, 0x1, P5 ;  /* 0x0000000709099c11 */ /* 0x000fe2000a8f0c06 */
[--C-:B------:R-:W-:Y:S01]  /*59a0*/  @!P0 IMAD.X R5, R5, 0x1, R84.reuse, P3 ;  /* 0x0000000105058824 */ /* 0x100fe200018e0654 */
[C---:B------:R-:W-:Y:S01]  /*59b0*/  @!P0 LEA R14, P4, R4.reuse, UR6, 0x1 ;  /* 0x00000006040e8c11 */ /* 0x040fe2000f8808ff */
[----:B------:R-:W-:Y:S01]  /*59c0*/  @P2 STS [R129+0x6000], RZ ;  /* 0x006000ff81002388 */ /* 0x000fe20000000800 */
[CC--:B------:R-:W-:Y:S02]  /*59d0*/  @!P1 IADD3 R6, P5, R7.reuse, R88.reuse, RZ ;  /* 0x0000005807069210 */ /* 0x0c0fe40007fbe0ff */
[----:B------:R-:W-:Y:S01]  /*59e0*/  @!P0 IADD3 R7, P3, R7, R88, RZ ;  /* 0x0000005807078210 */ /* 0x000fe20007f7e0ff */
[----:B------:R-:W-:Y:S01]  /*59f0*/  @P2 STS [R129+0x6004], RZ ;  /* 0x006004ff81002388 */ /* 0x000fe20000000800 */
[----:B------:R-:W-:Y:S01]  /*5a00*/  @!P0 LEA.HI.X R15, R4, UR7, R5, 0x1, P4 ;  /* 0x00000007040f8c11 */ /* 0x000fe2000a0f0c05 */
[C-C-:B------:R-:W-:Y:S01]  /*5a10*/  @!P1 IMAD.X R13, R11.reuse, 0x1, R84.reuse, P5 ;  /* 0x000000010b0d9824 */ /* 0x140fe200028e0654 */
[----:B------:R-:W-:Y:S01]  /*5a20*/  @!P2 LEA R20, P4, R96, R144, 0x6 ;  /* 0x000000906014a211 */ /* 0x000fe200078830ff */
[----:B------:R-:W-:Y:S01]  /*5a30*/  @P2 STS.64 [R129+0x6008], RZ ;  /* 0x006008ff81002388 */ /* 0x000fe20000000a00 */
[----:B------:R-:W-:Y:S01]  /*5a40*/  @!P1 LEA R12, P5, R6, UR6, 0x1 ;  /* 0x00000006060c9c11 */ /* 0x000fe2000f8a08ff */
[----:B------:R-:W-:Y:S01]  /*5a50*/  @!P0 IMAD.X R84, R11, 0x1, R84, P3 ;  /* 0x000000010b548824 */ /* 0x000fe200018e0654 */
[----:B------:R-:W-:Y:S01]  /*5a60*/  @!P0 LEA R28, P3, R7, UR6, 0x1 ;  /* 0x00000006071c8c11 */ /* 0x000fe2000f8608ff */
[----:B------:R-:W-:Y:S01]  /*5a70*/  @!PT LDS RZ, [RZ] ;  /* 0x00000000fffff984 */ /* 0x000fe20000000800 */
[----:B------:R-:W-:Y:S01]  /*5a80*/  @!PT LDS RZ, [RZ] ;  /* 0x00000000fffff984 */ /* 0x000fe20000000800 */
[----:B------:R-:W-:Y:S01]  /*5a90*/  @!PT LDS RZ, [RZ] ;  /* 0x00000000fffff984 */ /* 0x000fe20000000800 */
[----:B------:R-:W-:Y:S01]  /*5aa0*/  @!P2 LDGSTS.E.BYPASS.LTC128B.128 [R129+0x6000], desc[UR10][R144.64] ;  /* 0x060000009081afae */ /* 0x000fe2000b901d4a */
[----:B------:R-:W-:-:S02]  /*5ab0*/  @!P2 LEA.HI.X R21, R96, R145, R97, 0x6, P4 ;  /* 0x000000916015a211 */ /* 0x000fc400020f3461 */
[----:B------:R-:W-:Y:S01]  /*5ac0*/  @!P1 LEA.HI.X R13, R6, UR7, R13, 0x1, P5 ;  /* 0x00000007060d9c11 */ /* 0x000fe2000a8f0c0d */
[----:B------:R-:W-:Y:S01]  /*5ad0*/  @P1 STS.128 [R129+0x7000], RZ ;  /* 0x007000ff81001388 */ /* 0x000fe20000000c00 */
[----:B------:R-:W-:-:S03]  /*5ae0*/  @!P0 LEA.HI.X R29, R7, UR7, R84, 0x1, P3 ;  /* 0x00000007071d8c11 */ /* 0x000fc600098f0c54 */
        /* <DEDUP_REMOVED lines=25> */
[----:B-1----:R-:W1:Y:S04]  /*5c80*/  LDSM.16.M88.4 R8, [R120+0x3400] ;  /* 0x003400007808783b */ /* 0x002e680000000200 */
[----:B------:R-:W3:Y:S04]  /*5c90*/  LDSM.16.M88.4 R16, [R120+0x3000] ;  /* 0x003000007810783b */ /* 0x000ee80000000200 */
[----:B------:R-:W-:Y:S04]  /*5ca0*/  LDSM.16.M88.4 R32, [R119] ;  /* 0x000000007720783b */ /* 0x000fe80000000200 */
[----:B------:R-:W4:Y:S04]  /*5cb0*/  LDSM.16.M88.4 R4, [R117+0x3400] ;  /* 0x003400007504783b */ /* 0x000f280000000200 */
[----:B------:R-:W5:Y:S04]  /*5cc0*/  LDSM.16.M88.4 R24, [R117+0x3000] ;  /* 0x003000007518783b */ /* 0x000f680000000200 */
[----:B--2---:R-:W2:Y:S04]  /*5cd0*/  LDSM.16.M88.4 R28, [R120+0x3800] ;  /* 0x00380000781c783b */ /* 0x004ea80000000200 */
[----:B------:R-:W2:Y:S04]  /*5ce0*/  LDSM.16.M88.4 R88, [R120+0x3c00] ;  /* 0x003c00007858783b */ /* 0x000ea80000000200 */
[----:B------:R-:W2:Y:S04]  /*5cf0*/  LDSM.16.M88.4 R92, [R117+0x3800] ;  /* 0x00380000755c783b */ /* 0x000ea80000000200 */
[----:B------:R-:W0:Y:S01]  /*5d00*/  LDGDEPBAR ;  /* 0x00000000000079af */ /* 0x000e220000000000 */
[C---:B-1----:R-:W-:Y:S06]  /*5d10*/  HMMA.16816.F32 R12, R84.reuse, R8, RZ ;  /* 0x00000008540c723c */ /* 0x042fec00000018ff */
[C---:B---3--:R-:W-:Y:S06]  /*5d20*/  HMMA.16816.F32 R20, R84.reuse, R16, RZ ;  /* 0x000000105414723c */ /* 0x048fec00000018ff */
[C---:B------:R-:W-:Y:S06]  /*5d30*/  HMMA.16816.F32 R8, R84.reuse, R10, RZ ;  /* 0x0000000a5408723c */ /* 0x040fec00000018ff */
[----:B------:R-:W-:Y:S06]  /*5d40*/  HMMA.16816.F32 R16, R84, R18, RZ ;  /* 0x000000125410723c */ /* 0x000fec00000018ff */
[C---:B----4-:R-:W-:Y:S06]  /*5d50*/  HMMA.16816.F32 R12, R32.reuse, R4, R12 ;  /* 0x00000004200c723c */ /* 0x050fec000000180c */
[C---:B-----5:R-:W-:Y:S06]  /*5d60*/  HMMA.16816.F32 R20, R32.reuse, R24, R20 ;  /* 0x000000182014723c */ /* 0x060fec0000001814 */
[C---:B------:R-:W-:Y:S06]  /*5d70*/  HMMA.16816.F32 R8, R32.reuse, R6, R8 ;  /* 0x000000062008723c */ /* 0x040fec0000001808 */
[----:B------:R-:W-:Y:S06]  /*5d80*/  HMMA.16816.F32 R16, R32, R26, R16 ;  /* 0x0000001a2010723c */ /* 0x000fec0000001810 */
[C---:B--2---:R-:W-:Y:S06]  /*5d90*/  HMMA.16816.F32 R4, R84.reuse, R28, RZ ;  /* 0x0000001c5404723c */ /* 0x044fec00000018ff */
        /* <DEDUP_REMOVED lines=97> */
[----:B------:R-:W-:Y:S01]  /*63b0*/  FFMA.FTZ R13, R3, R34, R13 ;  /* 0x00000022030d7223 */ /* 0x000fe2000001000d */
        /* <DEDUP_REMOVED lines=44> */
[----:B------:R-:W-:Y:S01]  /*6680*/  FSEL R110, R7, -INF , !P4 ;  /* 0xff800000076e7808 */ /* 0x000fe20006000000 */
[----:B------:R-:W-:Y:S01]  /*6690*/  VIADD R5, R32, 0x31 ;  /* 0x0000003120057836 */ /* 0x000fe20000000000 */
        /* <DEDUP_REMOVED lines=8> */
[----:B------:R-:W-:Y:S02]  /*6720*/  I2FP.F32.S32 R6, R6 ;  /* 0x0000000600067245 */ /* 0x000fe40000201400 */
[----:B------:R-:W-:Y:S02]  /*6730*/  FSEL R111, R28, -INF , !P3 ;  /* 0xff8000001c6f7808 */ /* 0x000fe40005800000 */
[----:B------:R-:W-:Y:S01]  /*6740*/  ISETP.GE.AND P3, PT, R4, R102, PT ;  /* 0x000000660400720c */ /* 0x000fe20003f66270 */
[CC--:B------:R-:W-:Y:S01]  /*6750*/  FFMA.FTZ R24, R3.reuse, R6.reuse, R24 ;  /* 0x0000000603187223 */ /* 0x0c0fe20000010018 */
        /* <DEDUP_REMOVED lines=20> */
[----:B------:R-:W-:Y:S01]  /*68a0*/  ISETP.GE.AND P5, PT, R32, R103, PT ;  /* 0x000000672000720c */ /* 0x000fe20003fa6270 */
[----:B------:R-:W-:Y:S01]  /*68b0*/  FFMA.FTZ R4, R3, R4, R22 ;  /* 0x0000000403047223 */ /* 0x000fe20000010016 */
[----:B------:R-:W-:-:S02]  /*68c0*/  FSEL R114, R84, -INF , !P4 ;  /* 0xff80000054727808 */ /* 0x000fc40006000000 */
[----:B------:R-:W-:Y:S02]  /*68d0*/  FSEL R113, R86, -INF , !P3 ;  /* 0xff80000056717808 */ /* 0x000fe40005800000 */
[----:B------:R-:W-:Y:S02]  /*68e0*/  FSEL R5, R5, -INF , !P5 ;  /* 0xff80000005057808 */ /* 0x000fe40006800000 */
[C---:B------:R-:W-:Y:S02]  /*68f0*/  ISETP.GE.AND P3, PT, R6.reuse, R103, PT ;  /* 0x000000670600720c */ /* 0x040fe40003f66270 */
[----:B------:R-:W-:Y:S02]  /*6900*/  ISETP.GE.AND P5, PT, R6, R102, PT ;  /* 0x000000660600720c */ /* 0x000fe40003fa6270 */
[----:B------:R-:W-:Y:S02]  /*6910*/  I2FP.F32.S32 R6, R6 ;  /* 0x0000000600067245 */ /* 0x000fe40000201400 */
[----:B------:R-:W-:-:S03]  /*6920*/  ISETP.GE.AND P4, PT, R32, R102, PT ;  /* 0x000000662000720c */ /* 0x000fc60003f86270 */
[CC--:B------:R-:W-:Y:S01]  /*6930*/  FFMA.FTZ R85, R3.reuse, R6.reuse, R85 ;  /* 0x0000000603557223 */ /* 0x0c0fe20000010055 */
[----:B------:R-:W-:Y:S01]  /*6940*/  FFMA.FTZ R87, R3, R6, R87 ;  /* 0x0000000603577223 */ /* 0x000fe20000010057 */
[----:B------:R-:W-:Y:S02]  /*6950*/  FSEL R4, R4, -INF , !P4 ;  /* 0xff80000004047808 */ /* 0x000fe40006000000 */
[----:B------:R-:W-:Y:S02]  /*6960*/  LEA R138, P4, R101, UR8, 0x1 ;  /* 0x00000008658a7c11 */ /* 0x000fe4000f8808ff */
[----:B------:R-:W-:Y:S02]  /*6970*/  FSEL R103, R85, -INF , !P3 ;  /* 0xff80000055677808 */ /* 0x000fe40005800000 */
[----:B------:R-:W-:Y:S02]  /*6980*/  ISETP.GT.AND P3, PT, R128, R123, PT ;  /* 0x0000007b8000720c */ /* 0x000fe40003f64270 */
[----:B------:R-:W-:-:S02]  /*6990*/  LEA.HI.X R137, R101, UR9, R100, 0x1, P4 ;  /* 0x0000000965897c11 */ /* 0x000fc4000a0f0c64 */
[----:B------:R-:W-:-:S09]  /*69a0*/  FSEL R102, R87, -INF , !P5 ;  /* 0xff80000057667808 */ /* 0x000fd20006800000 */
[----:B------:R-:W-:Y:S05]  /*69b0*/  @!P3 BRA `(.L_x_5657) ;  /* 0x0000000400f0b947 */ /* 0x000fea0003800000 */
[----:B------:R-:W-:Y:S05]  /*69c0*/  @!P6 BRA `(.L_x_5658) ;  /* 0x0000000000f4e947 */ /* 0x000fea0003800000 */
[----:B------:R-:W1:Y:S01]  /*69d0*/  LDC R9, c[0x0][0x380] ;  /* 0x0000e000ff097b82 */ /* 0x000e620000000800 */
[----:B------:R-:W-:Y:S01]  /*69e0*/  SHF.L.U32 R10, R128, 0x6, RZ ;  /* 0x00000006800a7819 */ /* 0x000fe200000006ff */
[----:B------:R-:W-:Y:S01]  /*69f0*/  ULDC.64 UR4, c[0x0][0x230] ;  /* 0x00008c0000047ab9 */ /* 0x000fe20000000a00 */
[----:B-1----:R-:W-:-:S04]  /*6a00*/  IABS R8, R9 ;  /* 0x0000000900087213 */ /* 0x002fc80000000000 */
[----:B------:R-:W1:Y:S08]  /*6a10*/  I2F.RP R13, R8 ;  /* 0x00000008000d7306 */ /* 0x000e700000209400 */
[----:B-1----:R-:W1:Y:S02]  /*6a20*/  MUFU.RCP R14, R13 ;  /* 0x0000000d000e7308 */ /* 0x002e640000001000 */
[----:B-1----:R-:W-:-:S06]  /*6a30*/  VIADD R14, R14, 0xffffffe ;  /* 0x0ffffffe0e0e7836 */ /* 0x002fcc0000000000 */
[----:B------:R-:W1:Y:S02]  /*6a40*/  F2I.FTZ.U32.TRUNC.NTZ R7, R14 ;  /* 0x0000000e00077305 */ /* 0x000e64000021f000 */
[----:B-1----:R-:W-:Y:S02]  /*6a50*/  IADD3 R6, RZ, -R7, RZ ;  /* 0x80000007ff067210 */ /* 0x002fe40007ffe0ff */
[----:B------:R-:W-:-:S03]  /*6a60*/  IADD3 R14, R10, -0x40, RZ ;  /* 0xffffffc00a0e7810 */ /* 0x000fc60007ffe0ff */
[----:B------:R-:W-:Y:S02]  /*6a70*/  IMAD R11, R6, R8, RZ ;  /* 0x00000008060b7224 */ /* 0x000fe400078e02ff */
[----:B------:R-:W-:-:S04]  /*6a80*/  IMAD.MOV.U32 R6, RZ, RZ, RZ ;  /* 0x000000ffff067224 */ /* 0x000fc800078e00ff */
        /* <DEDUP_REMOVED lines=45> */
[----:B------:R-:W-:Y:S02]  /*6d60*/  IMAD R7, R6, UR5, R7 ;  /* 0x0000000506077c24 */ /* 0x000fe4000f8e0207 */
[----:B------:R-:W-:-:S03]  /*6d70*/  IMAD.MOV.U32 R6, RZ, RZ, R8 ;  /* 0x000000ffff067224 */ /* 0x000fc600078e0008 */
[----:B------:R-:W-:Y:S01]  /*6d80*/  IADD3 R7, R9, R7, RZ ;  /* 0x0000000709077210 */ /* 0x000fe20007ffe0ff */
[----:B------:R-:W-:Y:S06]  /*6d90*/  BRA `(.L_x_5659) ;  /* 0x0000000000087947 */ /* 0x000fec0003800000 */
.L_x_5658:
[----:B------:R-:W-:-:S04]  /*6da0*/  LEA R6, -R98, RZ, 0x6 ;  /* 0x000000ff62067211 */ /* 0x000fc800078e31ff */
[----:B------:R-:W-:-:S07]  /*6db0*/  SHF.R.S32.HI R7, RZ, 0x1f, R6 ;  /* 0x0000001fff077819 */ /* 0x000fce0000011406 */
.L_x_5659:
        /* <DEDUP_REMOVED lines=16> */
[----:B------:R-:W-:-:S02]  /*6ec0*/  @!P0 IADD3 R9, P4, R101, R6, RZ ;  /* 0x0000000665098210 */ /* 0x000fc40007f9e0ff */
[----:B------:R-:W-:Y:S01]  /*6ed0*/  IADD3 R6, P5, R125, R6, RZ ;  /* 0x000000067d067210 */ /* 0x000fe20007fbe0ff */
[----:B------:R1:W-:Y:S02]  /*6ee0*/  @P1 STS.128 [R129+0x4000], RZ ;  /* 0x004000ff81001388 */ /* 0x0003e40000000c00 */
[--C-:B------:R-:W-:Y:S01]  /*6ef0*/  @!P0 IMAD.X R8, R100, 0x1, R7.reuse, P4 ;  /* 0x0000000164088824 */ /* 0x100fe200020e0607 */
[C---:B------:R-:W-:Y:S01]  /*6f00*/  @!P0 LEA R14, P4, R9.reuse, UR8, 0x1 ;  /* 0x00000008090e8c11 */ /* 0x040fe2000f8808ff */
[----:B------:R-:W-:Y:S01]  /*6f10*/  IMAD.X R7, R124, 0x1, R7, P5 ;  /* 0x000000017c077824 */ /* 0x000fe200028e0607 */
[----:B------:R-:W-:Y:S01]  /*6f20*/  @!PT LDS RZ, [RZ] ;  /* 0x00000000fffff984 */ /* 0x000fe20000000800 */
[----:B------:R-:W-:Y:S01]  /*6f30*/  @!PT LDS RZ, [RZ] ;  /* 0x00000000fffff984 */ /* 0x000fe20000000800 */
[----:B------:R-:W-:Y:S01]  /*6f40*/  @!PT LDS RZ, [RZ] ;  /* 0x00000000fffff984 */ /* 0x000fe20000000800 */
[----:B------:R1:W-:Y:S02]  /*6f50*/  @!P1 LDGSTS.E.BYPASS.LTC128B.128 [R129+0x4000], desc[UR10][R10.64+0x40] ;  /* 0x040000400a819fae */ /* 0x0003e4000b901d4a */
[----:B------:R-:W-:Y:S02]  /*6f60*/  @!P0 LEA.HI.X R15, R9, UR9, R8, 0x1, P4 ;  /* 0x00000009090f8c11 */ /* 0x000fe4000a0f0c08 */
[C---:B------:R-:W-:Y:S01]  /*6f70*/  @!P2 LEA R8, P4, R98.reuse, R138, 0x6 ;  /* 0x0000008a6208a211 */ /* 0x040fe200078830ff */
[----:B------:R1:W-:Y:S03]  /*6f80*/  @P0 STS.128 [R129+0x5000], RZ ;  /* 0x005000ff81000388 */ /* 0x0003e60000000c00 */
[----:B------:R-:W-:Y:S01]  /*6f90*/  @!P2 LEA.HI.X R9, R98, R137, R99, 0x6, P4 ;  /* 0x000000896209a211 */ /* 0x000fe200020f3463 */
[----:B------:R-:W-:Y:S01]  /*6fa0*/  @!PT LDS RZ, [RZ] ;  /* 0x00000000fffff984 */ /* 0x000fe20000000800 */
[----:B------:R-:W-:Y:S01]  /*6fb0*/  @!PT LDS RZ, [RZ] ;  /* 0x00000000fffff984 */ /* 0x000fe20000000800 */
[----:B------:R-:W-:Y:S01]  /*6fc0*/  @!PT LDS RZ, [RZ] ;  /* 0x00000000fffff984 */ /* 0x000fe20000000800 */
[----:B------:R1:W-:Y:S01]  /*6fd0*/  @!P0 LDGSTS.E.BYPASS.LTC128B.128 [R129+0x5000], desc[UR10][R14.64+0x80] ;  /* 0x050000800e818fae */ /* 0x0003e2000b901d4a */
[----:B------:R-:W-:-:S03]  /*6fe0*/  @!P1 IADD3 R20, P4, R101, R6, RZ ;  /* 0x0000000665149210 */ /* 0x000fc60007f9e0ff */
[----:B------:R1:W-:Y:S02]  /*6ff0*/  @P2 STS.128 [R129+0x3800], RZ ;  /* 0x003800ff81002388 */ /* 0x0003e40000000c00 */
[----:B------:R-:W-:Y:S02]  /*7000*/  @!P1 IMAD.X R13, R100, 0x1, R7, P4 ;  /* 0x00000001640d9824 */ /* 0x000fe400020e0607 */
[----:B------:R-:W-:Y:S01]  /*7010*/  @!PT LDS RZ, [RZ] ;  /* 0x00000000fffff984 */ /* 0x000fe20000000800 */
[----:B------:R-:W-:Y:S01]  /*7020*/  @!PT LDS RZ, [RZ] ;  /* 0x00000000fffff984 */ /* 0x000fe20000000800 */
[----:B------:R-:W-:Y:S01]  /*7030*/  @!PT LDS RZ, [RZ] ;  /* 0x00000000fffff984 */ /* 0x000fe20000000800 */
[----:B------:R1:W-:Y:S01]  /*7040*/  @!P2 LDGSTS.E.BYPASS.LTC128B.128 [R129+0x3800], desc[UR10][R8.64] ;  /* 0x038000000881afae */ /* 0x0003e2000b901d4a */
[----:B--2---:R-:W-:-:S03]  /*7050*/  @!P1 LEA R24, P4, R20, UR8, 0x1 ;  /* 0x0000000814189c11 */ /* 0x004fc6000f8808ff */
[----:B------:R1:W-:Y:S01]  /*7060*/  @P1 STS.128 [R129+0x4800], RZ ;  /* 0x004800ff81001388 */ /* 0x0003e20000000c00 */
[----:B------:R-:W-:-:S05]  /*7070*/  @!P1 LEA.HI.X R25, R20, UR9, R13, 0x1, P4 ;  /* 0x0000000914199c11 */ /* 0x000fca000a0f0c0d */
        /* <DEDUP_REMOVED lines=14> */
.L_x_5661:
[----:B------:R-:W-:Y:S05]  /*7160*/  BSYNC B0 ;  /* 0x0000000000007941 */ /* 0x000fea0003800000 */
.L_x_5660:
[----:B------:R-:W0:Y:S02]  /*7170*/  LDGDEPBAR ;  /* 0x00000000000079af */ /* 0x000e240000000000 */
.L_x_5657:
[----:B------:R-:W-:Y:S01]  /*7180*/  FMNMX.FTZ R6, R2, R5, !PT ;  /* 0x0000000502067209 */ /* 0x000fe20007810000 */
[----:B-1----:R-:W-:Y:S01]  /*7190*/  LDSM.16.MT88.4 R24, [R118+0x7000] ;  /* 0x007000007618783b */ /* 0x002fe20000004200 */
        /* <DEDUP_REMOVED lines=41> */
[----:B------:R-:W-:-:S05]  /*7430*/  FMUL.FTZ R146, R89, UR12 ;  /* 0x0000000c59927c20 */ /* 0x000fca0008410000 */
[----:B------:R-:W-:-:S05]  /*7440*/  FSEL R146, R146, RZ, P1 ;  /* 0x000000ff92927208 */ /* 0x000fca0000800000 */
[--C-:B------:R-:W-:Y:S01]  /*7450*/  FFMA.FTZ R149, R5, UR12, -R146.reuse ;  /* 0x0000000c05957c23 */ /* 0x100fe20008010892 */
[----:B------:R-:W-:Y:S01]  /*7460*/  FSEL R5, R89, RZ, P1 ;  /* 0x000000ff59057208 */ /* 0x000fe20000800000 */
[--C-:B------:R-:W-:Y:S01]  /*7470*/  FFMA.FTZ R93, R23, UR12, -R146.reuse ;  /* 0x0000000c175d7c23 */ /* 0x100fe20008010892 */
[--C-:B------:R-:W-:Y:S01]  /*7480*/  FFMA.FTZ R94, R21, UR12, -R146.reuse ;  /* 0x0000000c155e7c23 */ /* 0x100fe20008010892 */
[----:B--2---:R-:W-:Y:S01]  /*7490*/  FMNMX.FTZ R88, R7, R88, !PT ;  /* 0x0000005807587209 */ /* 0x004fe20007810000 */
[--C-:B------:R-:W-:Y:S01]  /*74a0*/  FFMA.FTZ R91, R17, UR12, -R146.reuse ;  /* 0x0000000c115b7c23 */ /* 0x100fe20008010892 */
[----:B------:R-:W-:Y:S01]  /*74b0*/  FADD.FTZ R148, R2, -R5 ;  /* 0x8000000502947221 */ /* 0x000fe20000010000 */
[----:B------:R-:W-:Y:S01]  /*74c0*/  MUFU.EX2 R149, R149 ;  /* 0x0000009500957308 */ /* 0x000fe20000000800 */
[C---:B------:R-:W-:Y:S01]  /*74d0*/  FSETP.NEU.FTZ.AND P0, PT, R88.reuse, -INF , PT ;  /* 0xff8000005800780b */ /* 0x040fe20003f1d000 */
[----:B------:R-:W-:Y:S01]  /*74e0*/  FMUL.FTZ R147, R88, UR12 ;  /* 0x0000000c58937c20 */ /* 0x000fe20008410000 */
[----:B------:R-:W-:Y:S01]  /*74f0*/  FMUL.FTZ R148, R148, UR12 ;  /* 0x0000000c94947c20 */ /* 0x000fe20008410000 */
        /* <DEDUP_REMOVED lines=31> */
[----:B------:R-:W-:-:S06]  /*76f0*/  FFMA.FTZ R103, R103, UR12, -R146 ;  /* 0x0000000c67677c23 */ /* 0x000fcc0008010892 */
        /* <DEDUP_REMOVED lines=54> */
[C---:B--2---:R-:W-:Y:S01]  /*7a60*/  HMMA.16816.F32 R12, R84.reuse, R16, R12 ;  /* 0x00000010540c723c */ /* 0x044fe2000000180c */
[----:B------:R-:W-:Y:S01]  /*7a70*/  FMUL.FTZ R39, R71, R2 ;  /* 0x0000000247277220 */ /* 0x000fe20000410000 */
[-C--:B------:R-:W-:Y:S01]  /*7a80*/  FMUL.FTZ R72, R72, R148.reuse ;  /* 0x0000009448487220 */ /* 0x080fe20000410000 */
[----:B------:R-:W-:Y:S01]  /*7a90*/  MUFU.EX2 R141, R141 ;  /* 0x0000008d008d7308 */ /* 0x000fe20000000800 */
[----:B------:R-:W-:Y:S01]  /*7aa0*/  FMUL.FTZ R73, R73, R148 ;  /* 0x0000009449497220 */ /* 0x000fe20000410000 */
[-C--:B------:R-:W-:Y:S01]  /*7ab0*/  FMUL.FTZ R74, R74, R2.reuse ;  /* 0x000000024a4a7220 */ /* 0x080fe20000410000 */
[C---:B------:R-:W-:Y:S01]  /*7ac0*/  HMMA.16816.F32 R16, R84.reuse, R18, R48 ;  /* 0x000000125410723c */ /* 0x040fe20000001830 */
[----:B------:R-:W-:Y:S01]  /*7ad0*/  FMUL.FTZ R75, R75, R2 ;  /* 0x000000024b4b7220 */ /* 0x000fe20000410000 */
[----:B------:R-:W2:Y:S01]  /*7ae0*/  LDSM.16.MT88.4 R48, [R116+0x8000] ;  /* 0x008000007430783b */ /* 0x000ea20000004200 */
[-C--:B------:R-:W-:Y:S01]  /*7af0*/  FMUL.FTZ R44, R76, R148.reuse ;  /* 0x000000944c2c7220 */ /* 0x080fe20000410000 */
[----:B------:R-:W-:Y:S01]  /*7b00*/  FMUL.FTZ R45, R77, R148 ;  /* 0x000000944d2d7220 */ /* 0x000fe20000410000 */
[----:B------:R-:W4:Y:S01]  /*7b10*/  MUFU.EX2 R136, R136 ;  /* 0x0000008800887308 */ /* 0x000f220000000800 */
[----:B---3--:R-:W-:Y:S01]  /*7b20*/  F2FP.F16.F32.PACK_AB R54, R100, R101 ;  /* 0x000000656436723e */ /* 0x008fe200000000ff */
[C---:B------:R-:W-:Y:S01]  /*7b30*/  HMMA.16816.F32 R28, R84.reuse, R32, R28 ;  /* 0x00000020541c723c */ /* 0x040fe2000000181c */
[-C--:B------:R-:W-:Y:S01]  /*7b40*/  FMUL.FTZ R46, R78, R2.reuse ;  /* 0x000000024e2e7220 */ /* 0x080fe20000410000 */
[----:B------:R-:W-:Y:S01]  /*7b50*/  FMUL.FTZ R47, R79, R2 ;  /* 0x000000024f2f7220 */ /* 0x000fe20000410000 */
[-C--:B------:R-:W-:Y:S01]  /*7b60*/  FMUL.FTZ R80, R80, R148.reuse ;  /* 0x0000009450507220 */ /* 0x080fe20000410000 */
[----:B------:R-:W-:Y:S01]  /*7b70*/  FMUL.FTZ R81, R81, R148 ;  /* 0x0000009451517220 */ /* 0x000fe20000410000 */
[-C--:B------:R-:W-:Y:S01]  /*7b80*/  FMUL.FTZ R82, R82, R2.reuse ;  /* 0x0000000252527220 */ /* 0x080fe20000410000 */
[----:B------:R-:W-:Y:S01]  /*7b90*/  MUFU.EX2 R99, R99 ;  /* 0x0000006300637308 */ /* 0x000fe20000000800 */
[----:B------:R-:W-:Y:S01]  /*7ba0*/  HMMA.16816.F32 R32, R84, R34, R64 ;  /* 0x000000225420723c */ /* 0x000fe20000001840 */
[----:B------:R-:W-:Y:S01]  /*7bb0*/  FMUL.FTZ R83, R83, R2 ;  /* 0x0000000253537220 */ /* 0x000fe20000410000 */
[----:B------:R-:W-:Y:S01]  /*7bc0*/  LDSM.16.MT88.4 R60, [R118+0x6800] ;  /* 0x00680000763c783b */ /* 0x000fe20000004200 */
[----:B------:R-:W-:Y:S01]  /*7bd0*/  FFMA.FTZ R142, R142, R148, R149 ;  /* 0x000000948e8e7223 */ /* 0x000fe20000010095 */
[----:B------:R-:W-:-:S03]  /*7be0*/  FFMA.FTZ R139, R139, R2, R92 ;  /* 0x000000028b8b7223 */ /* 0x000fc6000001005c */
[----:B------:R-:W3:Y:S01]  /*7bf0*/  MUFU.EX2 R98, R98 ;  /* 0x0000006200627308 */ /* 0x000ee20000000800 */
[----:B----4-:R-:W-:Y:S01]  /*7c00*/  F2FP.F16.F32.PACK_AB R53, R136, R141 ;  /* 0x0000008d8835723e */ /* 0x010fe200000000ff */
[--C-:B------:R-:W-:Y:S01]  /*7c10*/  FFMA.FTZ R65, R106, UR12, -R147.reuse ;  /* 0x0000000c6a417c23 */ /* 0x100fe20008010893 */
[--C-:B------:R-:W-:Y:S01]  /*7c20*/  FFMA.FTZ R66, R104, UR12, -R146.reuse ;  /* 0x0000000c68427c23 */ /* 0x100fe20008010892 */
[--C-:B------:R-:W-:Y:S01]  /*7c30*/  FFMA.FTZ R106, R112, UR12, -R147.reuse ;  /* 0x0000000c706a7c23 */ /* 0x100fe20008010893 */
[--C-:B------:R-:W-:Y:S01]  /*7c40*/  FFMA.FTZ R64, R113, UR12, -R147.reuse ;  /* 0x0000000c71407c23 */ /* 0x100fe20008010893 */
[----:B------:R-:W-:Y:S01]  /*7c50*/  FFMA.FTZ R104, R114, UR12, -R146 ;  /* 0x0000000c72687c23 */ /* 0x000fe20008010892 */
[----:B------:R-:W-:Y:S01]  /*7c60*/  FFMA.FTZ R147, R102, UR12, -R147 ;  /* 0x0000000c66937c23 */ /* 0x000fe20008010893 */
        /* <DEDUP_REMOVED lines=14> */
[----:B------:R-:W-:Y:S01]  /*7d50*/  FADD.FTZ R141, R141, R0 ;  /* 0x000000008d8d7221 */ /* 0x000fe20000010000 */
[----:B------:R-:W-:Y:S01]  /*7d60*/  MOV R2, R89 ;  /* 0x0000005900027202 */ /* 0x000fe20000000f00 */
[----:B------:R-:W-:Y:S01]  /*7d70*/  MUFU.EX2 R105, R105 ;  /* 0x0000006900697308 */ /* 0x000fe20000000800 */
[----:B------:R-:W-:Y:S01]  /*7d80*/  HMMA.16816.F32 R4, R52, R56, R4 ;  /* 0x000000383404723c */ /* 0x000fe20000001804 */
[----:B------:R-:W-:Y:S01]  /*7d90*/  FADD.FTZ R140, R140, R143 ;  /* 0x0000008f8c8c7221 */ /* 0x000fe20000010000 */
[----:B------:R-:W-:-:S04]  /*7da0*/  FADD.FTZ R136, R136, R141 ;  /* 0x0000008d88887221 */ /* 0x000fc80000010000 */
[----:B------:R-:W-:Y:S01]  /*7db0*/  HMMA.16816.F32 R8, R52, R58, R8 ;  /* 0x0000003a3408723c */ /* 0x000fe20000001808 */
[----:B------:R-:W1:Y:S01]  /*7dc0*/  LDSM.16.MT88.4 R56, [R116+0x6400] ;  /* 0x006400007438783b */ /* 0x000e620000004200 */
[----:B------:R-:W-:Y:S01]  /*7dd0*/  MUFU.EX2 R134, R134 ;  /* 0x0000008600867308 */ /* 0x000fe20000000800 */
[----:B------:R-:W-:-:S03]  /*7de0*/  FADD.FTZ R99, R99, R136 ;  /* 0x0000008863637221 */ /* 0x000fc60000010000 */
[----:B------:R-:W-:Y:S01]  /*7df0*/  HMMA.16816.F32 R48, R84, R50, R80 ;  /* 0x000000325430723c */ /* 0x000fe20000001850 */
[----:B------:R-:W-:Y:S01]  /*7e00*/  LDSM.16.MT88.4 R80, [R116+0x8800] ;  /* 0x008800007450783b */ /* 0x000fe20000004200 */
[----:B------:R-:W-:Y:S02]  /*7e10*/  FADD.FTZ R98, R98, R99 ;  /* 0x0000006362627221 */ /* 0x000fe40000010000 */
        /* <DEDUP_REMOVED lines=59> */
[C---:B-----5:R-:W-:Y:S06]  /*81d0*/  HMMA.16816.F32 R68, R84.reuse, R8, R68 ;  /* 0x000000085444723c */ /* 0x060fec0000001844 */
[----:B------:R-:W-:Y:S01]  /*81e0*/  HMMA.16816.F32 R60, R84, R64, R28 ;  /* 0x00000040543c723c */ /* 0x000fe2000000181c */
[----:B------:R-:W-:-:S04]  /*81f0*/  FADD.FTZ R9, R101, R140 ;  /* 0x0000008c65097221 */ /* 0x000fc80000010000 */
[----:B------:R-:W-:Y:S01]  /*8200*/  FADD.FTZ R9, R100, R9 ;  /* 0x0000000964097221 */ /* 0x000fe20000010000 */
[C---:B------:R-:W-:Y:S03]  /*8210*/  HMMA.16816.F32 R48, R84.reuse, R50, R16 ;  /* 0x000000325430723c */ /* 0x040fe60000001810 */
[----:B------:R-:W-:Y:S01]  /*8220*/  FADD.FTZ R0, R150, R9 ;  /* 0x0000000996007221 */ /* 0x000fe20000010000 */
[----:B------:R-:W-:Y:S02]  /*8230*/  FADD.FTZ R9, R111, R98 ;  /* 0x000000626f097221 */ /* 0x000fe40000010000 */
        /* <DEDUP_REMOVED lines=11> */
[----:B------:R-:W-:Y:S02]  /*82f0*/  MOV R0, R88 ;  /* 0x0000005800007202 */ /* 0x000fe40000000f00 */
[----:B------:R-:W-:Y:S01]  /*8300*/  FADD.FTZ R107, R107, R102 ;  /* 0x000000666b6b7221 */ /* 0x000fe20000010000 */
[C---:B------:R-:W-:Y:S01]  /*8310*/  HMMA.16816.F32 R72, R84.reuse, R10, R72 ;  /* 0x0000000a5448723c */ /* 0x040fe20000001848 */
[----:B------:R-:W-:Y:S02]  /*8320*/  FADD.FTZ R113, R106, R113 ;  /* 0x000000716a717221 */ /* 0x000fe40000010000 */
[----:B------:R-:W-:Y:S02]  /*8330*/  FADD.FTZ R104, R104, R107 ;  /* 0x0000006b68687221 */ /* 0x000fe40000010000 */
[----:B------:R-:W-:Y:S01]  /*8340*/  FADD.FTZ R112, R112, R113 ;  /* 0x0000007170707221 */ /* 0x000fe20000010000 */
[----:B------:R-:W-:Y:S01]  /*8350*/  HMMA.16816.F32 R80, R84, R6, R80 ;  /* 0x000000065450723c */ /* 0x000fe20000001850 */
[----:B------:R-:W-:-:S02]  /*8360*/  FADD.FTZ R142, R103, R104 ;  /* 0x00000068678e7221 */ /* 0x000fc40000010000 */
[----:B------:R-:W-:-:S15]  /*8370*/  FADD.FTZ R139, R147, R112 ;  /* 0x00000070938b7221 */ /* 0x000fde0000010000 */
[----:B------:R-:W-:-:S06]  /*8380*/  NOP ;  /* 0x0000000000007918 */ /* 0x000fcc0000000000 */
.L_x_5654:
[----:B------:R-:W-:Y:S05]  /*8390*/  @!P3 BRA `(.L_x_5662) ;  /* 0x000000280088b947 */ /* 0x000fea0003800000 */
[----:B------:R-:W-:Y:S01]  /*83a0*/  IMAD.U32 R136, R96, -0x40, RZ ;  /* 0xffffffc060887824 */ /* 0x000fe200078e00ff */
[----:B------:R-:W-:Y:S01]  /*83b0*/  MOV R87, R0 ;  /* 0x0000000000577202 */ /* 0x000fe20000000f00 */
[----:B------:R-:W-:Y:S01]  /*83c0*/  IMAD.MOV.U32 R85, RZ, RZ, R2 ;  /* 0x000000ffff557224 */ /* 0x000fe200078e0002 */
[----:B------:R-:W-:Y:S01]  /*83d0*/  ULDC UR5, c[0x0][0x2d0] ;  /* 0x0000b40000057ab9 */ /* 0x000fe20000000800 */
[----:B------:R-:W-:Y:S01]  /*83e0*/  ULDC UR4, c[0x0][0x2ec] ;  /* 0x0000bb0000047ab9 */ /* 0x000fe20000000800 */
[----:B------:R-:W-:-:S07]  /*83f0*/  SHF.R.S32.HI R134, RZ, 0x1f, R136 ;  /* 0x0000001fff867819 */ /* 0x000fce0000011488 */
.L_x_5666:
        /* <DEDUP_REMOVED lines=74> */
.L_x_5663:
        /* <DEDUP_REMOVED lines=127> */
[----:B------:R-:W1:Y:S02]  /*9090*/  LDC R2, c[0x0][0x248] ;  /* 0x00009200ff027b82 */ /* 0x000e640000000800 */
[----:B-1----:R-:W-:Y:S04]  /*90a0*/  LEA R94, -R2, RZ, 0x6 ;  /* 0x000000ff025e7211 */ /* 0x002fe800078e31ff */
[----:B------:R-:W-:Y:S01]  /*90b0*/  SHF.R.S32.HI R91, RZ, 0x1f, R94 ;  /* 0x0000001fff5b7819 */ /* 0x000fe2000001145e */
        /* <DEDUP_REMOVED lines=52> */
[----:B------:R-:W-:Y:S04]  /*9400*/  IMAD R93, R93, R2, RZ ;  /* 0x000000025d5d7224 */ /* 0x000fe800078e02ff */
[C---:B-1----:R-:W-:Y:S02]  /*9410*/  IMAD R93, R95.reuse, R84, R93 ;  /* 0x000000545f5d7224 */ /* 0x042fe400078e025d */
[----:B------:R-:W-:Y:S04]  /*9420*/  IMAD.WIDE.U32 R94, R95, R2, RZ ;  /* 0x000000025f5e7225 */ /* 0x000fe800078e00ff */
[----:B------:R-:W-:Y:S01]  /*9430*/  IMAD.IADD R95, R95, 0x1, R93 ;  /* 0x000000015f5f7824 */ /* 0x000fe200078e025d */
[----:B--2---:R-:W-:Y:S04]  /*9440*/  IADD3 R86, -R91, R86, RZ ;  /* 0x000000565b567210 */ /* 0x004fe80007ffe1ff */
[----:B------:R-:W-:Y:S01]  /*9450*/  SHF.R.S32.HI R91, RZ, 0x1f, R86 ;  /* 0x0000001fff5b7819 */ /* 0x000fe20000011456 */
[CC--:B---3--:R-:W-:Y:S04]  /*9460*/  IMAD.WIDE.U32 R94, R86.reuse, R88.reuse, R94 ;  /* 0x00000058565e7225 */ /* 0x0c8fe800078e005e */
[----:B------:R-:W-:Y:S04]  /*9470*/  IMAD R91, R91, R88, RZ ;  /* 0x000000585b5b7224 */ /* 0x000fe800078e02ff */
[----:B------:R-:W-:Y:S05]  /*9480*/  IMAD R91, R86, R89, R91 ;  /* 0x00000059565b7224 */ /* 0x000fea00078e025b */
[----:B------:R-:W-:Y:S07]  /*9490*/  IADD3 R91, R95, R91, RZ ;  /* 0x0000005b5f5b7210 */ /* 0x000fee0007ffe0ff */
.L_x_5665:
[----:B------:R1:W-:Y:S01]  /*94a0*/  @P3 STS [R129+0x3000], RZ ;  /* 0x003000ff81003388 */ /* 0x0003e20000000800 */
[C---:B------:R-:W-:Y:S01]  /*94b0*/  LEA R92, P4, R94.reuse, R138, 0x1 ;  /* 0x0000008a5e5c7211 */ /* 0x040fe200078808ff */
[----:B------:R-:W2:Y:S01]  /*94c0*/  @!P3 LDC R89, c[0x0][0x24c] ;  /* 0x00009300ff59bb82 */ /* 0x000ea20000000800 */
[----:B------:R-:W-:Y:S01]  /*94d0*/  IADD3 R0, P0, R125, R94, RZ ;  /* 0x0000005e7d007210 */ /* 0x000fe20007f1e0ff */
[----:B------:R1:W-:Y:S01]  /*94e0*/  @P3 STS [R129+0x3004], RZ ;  /* 0x003004ff81003388 */ /* 0x0003e20000000800 */
[-CC-:B------:R-:W-:Y:S02]  /*94f0*/  LEA.HI.X R93, R94, R137.reuse, R91.reuse, 0x1, P4 ;  /* 0x000000895e5d7211 */ /* 0x180fe400020f0c5b */
[----:B------:R-:W-:Y:S01]  /*9500*/  @!P3 LEA R88, P5, R2, R92, 0x6 ;  /* 0x0000005c0258b211 */ /* 0x000fe200078a30ff */
        /* <DEDUP_REMOVED lines=18> */
[----:B--2---:R-:W-:Y:S03]  /*9630*/  @!P3 LEA.HI.X R89, R2, R93, R89, 0x6, P5 ;  /* 0x0000005d0259b211 */ /* 0x004fe600028f3459 */
        /* <DEDUP_REMOVED lines=20> */
.L_x_5664:
        /* <DEDUP_REMOVED lines=9> */
[C---:B------:R-:W-:Y:S01]  /*9810*/  IADD3 R89, R0.reuse, 0x10, RZ ;  /* 0x0000001000597810 */ /* 0x040fe20007ffe0ff */
[CC--:B------:R-:W-:Y:S01]  /*9820*/  FFMA.FTZ R7, R3.reuse, R84.reuse, R7 ;  /* 0x0000005403077223 */ /* 0x0c0fe20000010007 */
[----:B------:R-:W-:Y:S01]  /*9830*/  I2FP.F32.S32 R91, R91 ;  /* 0x0000005b005b7245 */ /* 0x000fe20000201400 */
[C---:B------:R-:W-:Y:S01]  /*9840*/  FFMA.FTZ R5, R3.reuse, R84, R5 ;  /* 0x0000005403057223 */ /* 0x040fe20000010005 */
[----:B------:R-:W-:Y:S01]  /*9850*/  I2FP.F32.S32 R89, R89 ;  /* 0x0000005900597245 */ /* 0x000fe20000201400 */
[CC--:B------:R-:W-:Y:S01]  /*9860*/  FFMA.FTZ R11, R3.reuse, R2.reuse, R11 ;  /* 0x00000002030b7223 */ /* 0x0c0fe2000001000b */
[C---:B------:R-:W-:Y:S01]  /*9870*/  IADD3 R84, R0.reuse, 0x11, RZ ;  /* 0x0000001100547810 */ /* 0x040fe20007ffe0ff */
[C---:B------:R-:W-:Y:S01]  /*9880*/  FFMA.FTZ R9, R3.reuse, R2, R9 ;  /* 0x0000000203097223 */ /* 0x040fe20000010009 */
        /* <DEDUP_REMOVED lines=8> */
[----:B------:R-:W-:Y:S01]  /*9910*/  IADD3 R89, R0, 0x20, RZ ;  /* 0x0000002000597810 */ /* 0x000fe20007ffe0ff */
[CC--:B------:R-:W-:Y:S01]  /*9920*/  FFMA.FTZ R15, R3.reuse, R84.reuse, R15 ;  /* 0x00000054030f7223 */ /* 0x0c0fe2000001000f */
[----:B------:R-:W-:Y:S01]  /*9930*/  I2FP.F32.S32 R91, R91 ;  /* 0x0000005b005b7245 */ /* 0x000fe20000201400 */
[C---:B------:R-:W-:Y:S01]  /*9940*/  FFMA.FTZ R13, R3.reuse, R84, R13 ;  /* 0x00000054030d7223 */ /* 0x040fe2000001000d */
[----:B------:R-:W-:Y:S01]  /*9950*/  FMNMX.FTZ R86, R6, R87, !PT ;  /* 0x0000005706567209 */ /* 0x000fe20007810000 */
[CC--:B------:R-:W-:Y:S01]  /*9960*/  FFMA.FTZ R19, R3.reuse, R2.reuse, R19 ;  /* 0x0000000203137223 */ /* 0x0c0fe20000010013 */
[----:B------:R-:W-:Y:S01]  /*9970*/  I2FP.F32.S32 R89, R89 ;  /* 0x0000005900597245 */ /* 0x000fe20000201400 */
[C---:B------:R-:W-:Y:S01]  /*9980*/  FFMA.FTZ R17, R3.reuse, R2, R17 ;  /* 0x0000000203117223 */ /* 0x040fe20000010011 */
[----:B------:R-:W-:Y:S01]  /*9990*/  IADD3 R84, R0, 0x21, RZ ;  /* 0x0000002100547810 */ /* 0x000fe20007ffe0ff */
[CC--:B------:R-:W-:Y:S01]  /*99a0*/  FFMA.FTZ R18, R3.reuse, R91.reuse, R18 ;  /* 0x0000005b03127223 */ /* 0x0c0fe20000010012 */
[C---:B------:R-:W-:Y:S01]  /*99b0*/  FFMA.FTZ R16, R3.reuse, R91, R16 ;  /* 0x0000005b03107223 */ /* 0x040fe20000010010 */
[----:B------:R-:W-:Y:S01]  /*99c0*/  FMNMX.FTZ R2, R4, R85, !PT ;  /* 0x0000005504027209 */ /* 0x000fe20007810000 */
[-C--:B------:R-:W-:Y:S01]  /*99d0*/  FFMA.FTZ R22, R3, R89.reuse, R22 ;  /* 0x0000005903167223 */ /* 0x080fe20000010016 */
        /* <DEDUP_REMOVED lines=19> */
[----:B------:R-:W-:Y:S01]  /*9b10*/  IADD3 R88, R0, 0x28, RZ ;  /* 0x0000002800587810 */ /* 0x000fe20007ffe0ff */
[CC--:B------:R-:W-:Y:S01]  /*9b20*/  FFMA.FTZ R27, R3.reuse, R2.reuse, R27 ;  /* 0x00000002031b7223 */ /* 0x0c0fe2000001001b */
[----:B------:R-:W-:Y:S01]  /*9b30*/  FMNMX.FTZ R84, R16, R91, !PT ;  /* 0x0000005b10547209 */ /* 0x000fe20007810000 */
[----:B------:R-:W-:Y:S01]  /*9b40*/  FFMA.FTZ R25, R3, R2, R25 ;  /* 0x0000000203197223 */ /* 0x000fe20000010019 */
[----:B------:R-:W-:Y:S01]  /*9b50*/  FMNMX.FTZ R91, R19, R86, !PT ;  /* 0x00000056135b7209 */ /* 0x000fe20007810000 */
[CC--:B------:R-:W-:Y:S01]  /*9b60*/  FFMA.FTZ R30, R3.reuse, R89.reuse, R30 ;  /* 0x00000059031e7223 */ /* 0x0c0fe2000001001e */
        /* <DEDUP_REMOVED lines=45> */
[C---:B------:R-:W-:Y:S01]  /*9e40*/  FADD.FTZ R84, -R0.reuse, R87 ;  /* 0x0000005700547221 */ /* 0x040fe20000010100 */
[----:B------:R-:W-:Y:S01]  /*9e50*/  FMUL.FTZ R96, R0, UR4 ;  /* 0x0000000400607c20 */ /* 0x000fe20008410000 */
[----:B------:R-:W-:Y:S02]  /*9e60*/  FMUL.FTZ R87, R85, UR4 ;  /* 0x0000000455577c20 */ /* 0x000fe40008410000 */
        /* <DEDUP_REMOVED lines=74> */
[----:B------:R-:W-:Y:S01]  /*a310*/  FMUL.FTZ R81, R85, R81 ;  /* 0x0000005155517220 */ /* 0x000fe20000410000 */
[--C-:B------:R-:W-:Y:S01]  /*a320*/  FFMA.FTZ R109, R19, UR4, -R96.reuse ;  /* 0x00000004136d7c23 */ /* 0x100fe20008010860 */
[--C-:B------:R-:W-:Y:S01]  /*a330*/  FFMA.FTZ R111, R12, UR4, -R101.reuse ;  /* 0x000000040c6f7c23 */ /* 0x100fe20008010865 */
[--C-:B------:R-:W-:Y:S01]  /*a340*/  FFMA.FTZ R114, R13, UR4, -R101.reuse ;  /* 0x000000040d727c23 */ /* 0x100fe20008010865 */
[--C-:B------:R-:W-:Y:S01]  /*a350*/  FFMA.FTZ R113, R16, UR4, -R101.reuse ;  /* 0x0000000410717c23 */ /* 0x100fe20008010865 */
[--C-:B------:R-:W-:Y:S03]  /*a360*/  FFMA.FTZ R112, R17, UR4, -R101.reuse ;  /* 0x0000000411707c23 */ /* 0x100fe60008010865 */
[----:B------:R-:W-:Y:S01]  /*a370*/  MUFU.EX2 R115, R115 ;  /* 0x0000007300737308 */ /* 0x000fe20000000800 */
        /* <DEDUP_REMOVED lines=8> */
[----:B--2---:R-:W-:Y:S01]  /*a400*/  F2FP.F16.F32.PACK_AB R90, R86, R105 ;  /* 0x00000069565a723e */ /* 0x004fe200000000ff */
[--C-:B------:R-:W-:Y:S01]  /*a410*/  FFMA.FTZ R149, R24, UR4, -R101.reuse ;  /* 0x0000000418957c23 */ /* 0x100fe20008010865 */
[----:B------:R-:W-:Y:S01]  /*a420*/  FFMA.FTZ R148, R25, UR4, -R101 ;  /* 0x0000000419947c23 */ /* 0x000fe20008010865 */
[--C-:B------:R-:W-:Y:S01]  /*a430*/  FFMA.FTZ R151, R30, UR4, -R96.reuse ;  /* 0x000000041e977c23 */ /* 0x100fe20008010860 */
[--C-:B------:R-:W-:Y:S01]  /*a440*/  FFMA.FTZ R152, R31, UR4, -R96.reuse ;  /* 0x000000041f987c23 */ /* 0x100fe20008010860 */
[--C-:B------:R-:W-:Y:S01]  /*a450*/  FFMA.FTZ R34, R34, UR4, -R96.reuse ;  /* 0x0000000422227c23 */ /* 0x100fe20008010860 */
[----:B------:R-:W-:Y:S01]  /*a460*/  FFMA.FTZ R154, R35, UR4, -R96 ;  /* 0x00000004239a7c23 */ /* 0x000fe20008010860 */
[C---:B-1----:R-:W-:Y:S01]  /*a470*/  HMMA.16816.F32 R36, R88.reuse, R92, R36 ;  /* 0x0000005c5824723c */ /* 0x042fe20000001824 */
[----:B------:R-:W-:Y:S01]  /*a480*/  LDSM.16.MT88.4 R96, [R116+0x6800] ;  /* 0x006800007460783b */ /* 0x000fe20000004200 */
[----:B------:R-:W-:Y:S03]  /*a490*/  MUFU.EX2 R146, R146 ;  /* 0x0000009200927308 */ /* 0x000fe60000000800 */
[----:B------:R-:W-:Y:S01]  /*a4a0*/  FFMA.FTZ R103, R84, R139, R103 ;  /* 0x0000008b54677223 */ /* 0x000fe20000010067 */
[C---:B------:R-:W-:Y:S03]  /*a4b0*/  HMMA.16816.F32 R40, R88.reuse, R94, R40 ;  /* 0x0000005e5828723c */ /* 0x040fe60000001828 */
[----:B------:R-:W1:Y:S03]  /*a4c0*/  LDSM.16.MT88.4 R92, [R116+0x6000] ;  /* 0x00600000745c783b */ /* 0x000e660000004200 */
[----:B------:R-:W-:Y:S01]  /*a4d0*/  MUFU.EX2 R145, R145 ;  /* 0x0000009100917308 */ /* 0x000fe20000000800 */
[--C-:B------:R-:W-:Y:S01]  /*a4e0*/  FFMA.FTZ R155, R29, UR4, -R101.reuse ;  /* 0x000000041d9b7c23 */ /* 0x100fe20008010865 */
[--C-:B------:R-:W-:Y:S03]  /*a4f0*/  FFMA.FTZ R29, R32, UR4, -R101.reuse ;  /* 0x00000004201d7c23 */ /* 0x100fe60008010865 */
[----:B------:R-:W-:Y:S01]  /*a500*/  FFMA.FTZ R35, R85, R142, R102 ;  /* 0x0000008e55237223 */ /* 0x000fe20000010066 */
[--C-:B------:R-:W-:Y:S01]  /*a510*/  FFMA.FTZ R153, R28, UR4, -R101.reuse ;  /* 0x000000041c997c23 */ /* 0x100fe20008010865 */
[----:B------:R-:W-:Y:S01]  /*a520*/  ISETP.GT.AND P0, PT, R128, R123, PT ;  /* 0x0000007b8000720c */ /* 0x000fe20003f04270 */
[----:B------:R-:W-:Y:S01]  /*a530*/  FFMA.FTZ R32, R33, UR4, -R101 ;  /* 0x0000000421207c23 */ /* 0x000fe20008010865 */
[----:B------:R-:W-:Y:S01]  /*a540*/  FADD.FTZ R156, R100, R103 ;  /* 0x00000067649c7221 */ /* 0x000fe20000010000 */
[----:B------:R-:W-:Y:S01]  /*a550*/  FADD.FTZ R106, R106, R35 ;  /* 0x000000236a6a7221 */ /* 0x000fe20000010000 */
[----:B------:R-:W-:Y:S01]  /*a560*/  LDSM.16.MT88.4 R100, [R118+0x6c00] ;  /* 0x006c00007664783b */ /* 0x000fe20000004200 */
[----:B------:R-:W-:Y:S01]  /*a570*/  MUFU.EX2 R143, R143 ;  /* 0x0000008f008f7308 */ /* 0x000fe20000000800 */
[----:B------:R-:W-:Y:S01]  /*a580*/  FADD.FTZ R107, R107, R156 ;  /* 0x0000009c6b6b7221 */ /* 0x000fe20000010000 */
[----:B------:R-:W-:Y:S01]  /*a590*/  FADD.FTZ R33, R105, R106 ;  /* 0x0000006a69217221 */ /* 0x000fe20000010000 */
[----:B------:R-:W-:Y:S02]  /*a5a0*/  MOV R87, R0 ;  /* 0x0000000000577202 */ /* 0x000fe40000000f00 */
[----:B------:R-:W-:Y:S01]  /*a5b0*/  MOV R85, R2 ;  /* 0x0000000200557202 */ /* 0x000fe20000000f00 */
[----:B------:R-:W-:Y:S04]  /*a5c0*/  FADD.FTZ R86, R86, R33 ;  /* 0x0000002156567221 */ /* 0x000fe80000010000 */
        /* <DEDUP_REMOVED lines=8> */
[----:B------:R2:W-:Y:S10]  /*a650*/  MUFU.EX2 R84, R34 ;  /* 0x0000002200547308 */ /* 0x0005f40000000800 */
[----:B------:R-:W-:Y:S10]  /*a660*/  MUFU.EX2 R108, R108 ;  /* 0x0000006c006c7308 */ /* 0x000ff40000000800 */
[----:B------:R-:W-:Y:S01]  /*a670*/  MUFU.EX2 R109, R109 ;  /* 0x0000006d006d7308 */ /* 0x000fe20000000800 */
[----:B--2---:R-:W-:Y:S02]  /*a680*/  FADD.FTZ R34, R104, R107 ;  /* 0x0000006b68227221 */ /* 0x004fe40000010000 */
[----:B------:R-:W-:Y:S07]  /*a690*/  LDSM.16.MT88.4 R104, [R118+0x7c00] ;  /* 0x007c00007668783b */ /* 0x000fee0000004200 */
[----:B------:R-:W-:Y:S01]  /*a6a0*/  MUFU.EX2 R111, R111 ;  /* 0x0000006f006f7308 */ /* 0x000fe20000000800 */
[C---:B-1----:R-:W-:Y:S09]  /*a6b0*/  HMMA.16816.F32 R52, R88.reuse, R92, R52 ;  /* 0x0000005c5834723c */ /* 0x042ff20000001834 */
[----:B------:R-:W-:Y:S01]  /*a6c0*/  MUFU.EX2 R114, R114 ;  /* 0x0000007200727308 */ /* 0x000fe20000000800 */
[C---:B------:R-:W-:Y:S01]  /*a6d0*/  HMMA.16816.F32 R56, R88.reuse, R94, R56 ;  /* 0x0000005e5838723c */ /* 0x040fe20000001838 */
[----:B------:R-:W1:Y:S08]  /*a6e0*/  LDSM.16.MT88.4 R92, [R116+0x7000] ;  /* 0x00700000745c783b */ /* 0x000e700000004200 */
[----:B------:R-:W-:Y:S10]  /*a6f0*/  MUFU.EX2 R113, R113 ;  /* 0x0000007100717308 */ /* 0x000ff40000000800 */
[----:B------:R-:W-:Y:S10]  /*a700*/  MUFU.EX2 R112, R112 ;  /* 0x0000007000707308 */ /* 0x000ff40000000800 */
[----:B------:R-:W-:Y:S10]  /*a710*/  MUFU.EX2 R142, R152 ;  /* 0x00000098008e7308 */ /* 0x000ff40000000800 */
[----:B------:R-:W2:Y:S10]  /*a720*/  MUFU.EX2 R139, R154 ;  /* 0x0000009a008b7308 */ /* 0x000eb40000000800 */
[----:B------:R-:W3:Y:S01]  /*a730*/  MUFU.EX2 R151, R151 ;  /* 0x0000009700977308 */ /* 0x000ee20000000800 */
[C---:B-1----:R-:W-:Y:S06]  /*a740*/  HMMA.16816.F32 R60, R88.reuse, R92, R60 ;  /* 0x0000005c583c723c */ /* 0x042fec000000183c */
[C---:B------:R-:W-:Y:S01]  /*a750*/  HMMA.16816.F32 R64, R88.reuse, R94, R64 ;  /* 0x0000005e5840723c */ /* 0x040fe20000001840 */
[----:B------:R-:W1:Y:S02]  /*a760*/  LDSM.16.MT88.4 R92, [R118+0x8000] ;  /* 0x00800000765c783b */ /* 0x000e640000004200 */
[----:B------:R-:W-:Y:S02]  /*a770*/  MUFU.EX2 R153, R153 ;  /* 0x0000009900997308 */ /* 0x000fe40000000800 */
[----:B--2---:R-:W-:Y:S08]  /*a780*/  F2FP.F16.F32.PACK_AB R35, R139, R84 ;  /* 0x000000548b23723e */ /* 0x004ff000000000ff */
[----:B------:R-:W2:Y:S01]  /*a790*/  MUFU.EX2 R152, R155 ;  /* 0x0000009b00987308 */ /* 0x000ea20000000800 */
[----:B---3--:R-:W-:Y:S09]  /*a7a0*/  F2FP.F16.F32.PACK_AB R33, R142, R151 ;  /* 0x000000978e21723e */ /* 0x008ff200000000ff */
[----:B------:R-:W-:Y:S10]  /*a7b0*/  MUFU.EX2 R29, R29 ;  /* 0x0000001d001d7308 */ /* 0x000ff40000000800 */
[----:B------:R2:W3:Y:S01]  /*a7c0*/  MUFU.EX2 R154, R32 ;  /* 0x00000020009a7308 */ /* 0x0004e20000000800 */
[C---:B-1----:R-:W-:Y:S03]  /*a7d0*/  HMMA.16816.F32 R68, R88.reuse, R92, R68 ;  /* 0x0000005c5844723c */ /* 0x042fe60000001844 */
[----:B--2---:R-:W-:Y:S03]  /*a7e0*/  F2FP.F16.F32.PACK_AB R32, R152, R153 ;  /* 0x000000999820723e */ /* 0x004fe600000000ff */
        /* <DEDUP_REMOVED lines=13> */
[----:B---3--:R-:W-:Y:S01]  /*a8c0*/  F2FP.F16.F32.PACK_AB R34, R154, R29 ;  /* 0x0000001d9a22723e */ /* 0x008fe200000000ff */
[----:B------:R-:W-:Y:S02]  /*a8d0*/  FADD.FTZ R114, R114, R111 ;  /* 0x0000006f72727221 */ /* 0x000fe40000010000 */
[----:B------:R-:W-:Y:S02]  /*a8e0*/  FADD.FTZ R109, R109, R108 ;  /* 0x0000006c6d6d7221 */ /* 0x000fe40000010000 */
        /* <DEDUP_REMOVED lines=70> */
[C---:B---3--:R-:W-:Y:S06]  /*ad50*/  HMMA.16816.F32 R68, R32.reuse, R96, R68 ;  /* 0x000000602044723c */ /* 0x048fec0000001844 */
[C---:B------:R-:W-:Y:S06]  /*ad60*/  HMMA.16816.F32 R72, R32.reuse, R98, R72 ;  /* 0x000000622048723c */ /* 0x040fec0000001848 */
[C---:B-1----:R-:W-:Y:S06]  /*ad70*/  HMMA.16816.F32 R76, R32.reuse, R92, R76 ;  /* 0x0000005c204c723c */ /* 0x042fec000000184c */
[----:B------:R-:W-:Y:S01]  /*ad80*/  HMMA.16816.F32 R80, R32, R94, R80 ;  /* 0x0000005e2050723c */ /* 0x000fe20000001850 */
[----:B------:R-:W-:Y:S11]  /*ad90*/  @!UPT UIADD3 URZ, URZ, URZ, URZ ;  /* 0x0000003f3f3ff290 */ /* 0x000ff6000fffe03f */
[----:B------:R-:W-:Y:S01]  /*ada0*/  @!UPT UIADD3 URZ, URZ, URZ, URZ ;  /* 0x0000003f3f3ff290 */ /* 0x000fe2000fffe03f */
[----:B------:R-:W-:Y:S11]  /*adb0*/  @P0 BRA `(.L_x_5666) ;  /* 0xffffffd400900947 */ /* 0x000ff6000383ffff */
.L_x_5662:
        /* <DEDUP_REMOVED lines=17> */
[----:B----4-:R-:W-:Y:S02]  /*aed0*/  SHF.R.S32.HI R3, RZ, 0x1f, R12 ;  /* 0x0000001fff037819 */ /* 0x010fe4000001140c */
[----:B------:R-:W-:-:S02]  /*aee0*/  FSETP.NE.FTZ.AND P2, PT, R5, RZ, PT ;  /* 0x000000ff0500720b */ /* 0x000fc40003f55000 */
[CC--:B------:R-:W-:Y:S02]  /*aef0*/  LEA.HI R10, R3.reuse, R12.reuse, RZ, 0x3 ;  /* 0x0000000c030a7211 */ /* 0x0c0fe400078f18ff */
[-C--:B------:R-:W-:Y:S02]  /*af00*/  LEA.HI R3, R3, R12.reuse, RZ, 0x5 ;  /* 0x0000000c03037211 */ /* 0x080fe400078f28ff */
[----:B------:R-:W-:Y:S02]  /*af10*/  LOP3.LUT R9, R10, 0xfffffff8, RZ, 0xc0, !PT ;  /* 0xfffffff80a097812 */ /* 0x000fe400078ec0ff */
[----:B------:R-:W-:Y:S02]  /*af20*/  LOP3.LUT R3, R3, 0xffffffe0, RZ, 0xc0, !PT ;  /* 0xffffffe003037812 */ /* 0x000fe400078ec0ff */
[----:B------:R-:W-:Y:S02]  /*af30*/  IADD3 R9, -R9, R12, RZ ;  /* 0x0000000c09097210 */ /* 0x000fe40007ffe1ff */
[----:B------:R-:W-:Y:S01]  /*af40*/  SHF.R.S32.HI R13, RZ, 0x3, R10 ;  /* 0x00000003ff0d7819 */ /* 0x000fe2000001140a */
[----:B------:R-:W-:Y:S01]  /*af50*/  IMAD.IADD R3, R12, 0x1, -R3 ;  /* 0x000000010c037824 */ /* 0x000fe200078e0a03 */
[----:B------:R-:W-:Y:S01]  /*af60*/  FSETP.NE.FTZ.AND P3, PT, R6, RZ, PT ;  /* 0x000000ff0600720b */ /* 0x000fe20003f75000 */
[----:B------:R-:W2:Y:S01]  /*af70*/  @P2 MUFU.RCP R7, R5 ;  /* 0x0000000500072308 */ /* 0x000ea20000001000 */
[----:B------:R-:W-:-:S04]  /*af80*/  LEA.HI R10, R10, R13, RZ, 0x1 ;  /* 0x0000000d0a0a7211 */ /* 0x000fc800078f08ff */
[----:B------:R-:W-:Y:S02]  /*af90*/  LOP3.LUT R16, R10, 0xfffffffe, RZ, 0xc0, !PT ;  /* 0xfffffffe0a107812 */ /* 0x000fe400078ec0ff */
[----:B------:R-:W-:Y:S01]  /*afa0*/  LEA.HI R10, R9, R9, RZ, 0x1 ;  /* 0x00000009090a7211 */ /* 0x000fe200078f08ff */
[----:B------:R-:W-:Y:S01]  /*afb0*/  @P2 MUFU.LG2 R5, R5 ;  /* 0x0000000500052308 */ /* 0x000fe20000000c00 */
[----:B-1----:R-:W-:-:S03]  /*afc0*/  SHF.R.S32.HI R11, RZ, 0x1f, R4 ;  /* 0x0000001fff0b7819 */ /* 0x002fc60000011404 */
[----:B------:R-:W1:Y:S01]  /*afd0*/  @P3 LDC R33, c[0x0][0x2e8] ;  /* 0x0000ba00ff213b82 */ /* 0x000e620000000800 */
[----:B------:R-:W-:-:S03]  /*afe0*/  LEA.HI R12, R11, R4, RZ, 0x2 ;  /* 0x000000040b0c7211 */ /* 0x000fc600078f10ff */
[----:B------:R-:W3:Y:S01]  /*aff0*/  @P3 MUFU.RCP R8, R6 ;  /* 0x0000000600083308 */ /* 0x000ee20000001000 */
[----:B------:R-:W-:Y:S01]  /*b000*/  LEA.HI R15, R11, R4, RZ, 0x6 ;  /* 0x000000040b0f7211 */ /* 0x000fe200078f30ff */
[C---:B--2---:R-:W-:Y:S01]  /*b010*/  FMUL.FTZ R39, R7.reuse, R39 ;  /* 0x0000002707277220 */ /* 0x044fe20000410000 */
[----:B------:R-:W-:Y:S01]  /*b020*/  SHF.R.S32.HI R14, RZ, 0x2, R12 ;  /* 0x00000002ff0e7819 */ /* 0x000fe2000001140c */
[----:B------:R-:W-:Y:S01]  /*b030*/  FMUL.FTZ R38, R7, R38 ;  /* 0x0000002607267220 */ /* 0x000fe20000410000 */
[----:B------:R-:W-:Y:S01]  /*b040*/  SHF.L.U32 R15, R15, 0x2, RZ ;  /* 0x000000020f0f7819 */ /* 0x000fe200000006ff */
[C---:B------:R-:W-:Y:S01]  /*b050*/  FMUL.FTZ R43, R7.reuse, R43 ;  /* 0x0000002b072b7220 */ /* 0x040fe20000410000 */
[----:B------:R-:W-:Y:S01]  /*b060*/  SHF.R.S32.HI R17, RZ, 0x1f, R14 ;  /* 0x0000001fff117819 */ /* 0x000fe2000001140e */
[----:B------:R-:W-:Y:S01]  /*b070*/  FMUL.FTZ R42, R7, R42 ;  /* 0x0000002a072a7220 */ /* 0x000fe20000410000 */
[----:B------:R-:W-:Y:S01]  /*b080*/  LOP3.LUT R15, R15, 0x3fffff00, RZ, 0xc0, !PT ;  /* 0x3fffff000f0f7812 */ /* 0x000fe200078ec0ff */
[----:B------:R-:W-:Y:S01]  /*b090*/  FMUL.FTZ R47, R7, R47 ;  /* 0x0000002f072f7220 */ /* 0x000fe20000410000 */
[----:B------:R-:W-:Y:S01]  /*b0a0*/  LEA.HI R17, R17, R14, RZ, 0x3 ;  /* 0x0000000e11117211 */ /* 0x000fe200078f18ff */
[C---:B------:R-:W-:Y:S01]  /*b0b0*/  FMUL.FTZ R46, R7.reuse, R46 ;  /* 0x0000002e072e7220 */ /* 0x040fe20000410000 */
[----:B------:R-:W-:Y:S01]  /*b0c0*/  LOP3.LUT R21, R12, 0xfffffffc, RZ, 0xc0, !PT ;  /* 0xfffffffc0c157812 */ /* 0x000fe200078ec0ff */
[----:B------:R-:W-:Y:S01]  /*b0d0*/  FMUL.FTZ R51, R7, R51 ;  /* 0x0000003307337220 */ /* 0x000fe20000410000 */
[----:B------:R-:W-:Y:S01]  /*b0e0*/  LOP3.LUT R17, R17, 0xfffffff8, RZ, 0xc0, !PT ;  /* 0xfffffff811117812 */ /* 0x000fe200078ec0ff */
[----:B------:R-:W-:Y:S01]  /*b0f0*/  FMUL.FTZ R50, R7, R50 ;  /* 0x0000003207327220 */ /* 0x000fe20000410000 */
[C---:B---3--:R-:W-:Y:S01]  /*b100*/  FMUL.FTZ R36, R8.reuse, R36 ;  /* 0x0000002408247220 */ /* 0x048fe20000410000 */
        /* <DEDUP_REMOVED lines=15> */
[-C--:B------:R-:W-:Y:S01]  /*b200*/  LEA.HI R14, R11, R4.reuse, RZ, 0x4 ;  /* 0x000000040b0e7211 */ /* 0x080fe200078f20ff */
        /* <DEDUP_REMOVED lines=24> */
[----:B------:R-:W-:Y:S01]  /*b390*/  FMUL.FTZ R69, R8, R69 ;  /* 0x0000004508457220 */ /* 0x000fe20000410000 */
[----:B------:R-:W-:Y:S01]  /*b3a0*/  LOP3.LUT R17, R14, 0x18, R17, 0xf8, !PT ;  /* 0x000000180e117812 */ /* 0x000fe200078ef811 */
[C---:B------:R-:W-:Y:S01]  /*b3b0*/  FMUL.FTZ R72, R8.reuse, R72 ;  /* 0x0000004808487220 */ /* 0x040fe20000410000 */
[----:B------:R-:W-:Y:S01]  /*b3c0*/  SHF.R.U32.HI R10, RZ, 0x3, R14 ;  /* 0x00000003ff0a7819 */ /* 0x000fe2000001160e */
[----:B------:R-:W-:Y:S01]  /*b3d0*/  FMUL.FTZ R73, R8, R73 ;  /* 0x0000004908497220 */ /* 0x000fe20000410000 */
[----:B------:R-:W-:Y:S01]  /*b3e0*/  LEA.HI R14, R20, R20, RZ, 0x1d ;  /* 0x00000014140e7211 */ /* 0x000fe200078fe8ff */
[----:B------:R-:W-:Y:S01]  /*b3f0*/  FMUL.FTZ R76, R8, R76 ;  /* 0x0000004c084c7220 */ /* 0x000fe20000410000 */
[----:B------:R-:W-:Y:S01]  /*b400*/  ISETP.NE.U32.AND P1, PT, R16, 0x1, PT ;  /* 0x000000011000780c */ /* 0x000fe20003f25070 */
[C---:B------:R-:W-:Y:S01]  /*b410*/  FMUL.FTZ R77, R8.reuse, R77 ;  /* 0x0000004d084d7220 */ /* 0x040fe20000410000 */
[----:B------:R-:W-:Y:S01]  /*b420*/  LEA R14, R19, R14, 0x1 ;  /* 0x0000000e130e7211 */ /* 0x000fe200078e08ff */
[C---:B------:R-:W-:Y:S01]  /*b430*/  FMUL.FTZ R80, R8.reuse, R80 ;  /* 0x0000005008507220 */ /* 0x040fe20000410000 */
[----:B------:R-:W-:Y:S01]  /*b440*/  FMUL.FTZ R81, R8, R81 ;  /* 0x0000005108517220 */ /* 0x000fe20000410000 */
[----:B------:R-:W-:Y:S01]  /*b450*/  IMAD.MOV.U32 R8, RZ, RZ, 0x40 ;  /* 0x00000040ff087424 */ /* 0x000fe200078e00ff */
[----:B------:R-:W-:Y:S01]  /*b460*/  LEA R14, R14, UR4, 0x2 ;  /* 0x000000040e0e7c11 */ /* 0x000fe2000f8e10ff */
[C---:B------:R-:W-:Y:S01]  /*b470*/  FMUL.FTZ R55, R7.reuse, R55 ;  /* 0x0000003707377220 */ /* 0x040fe20000410000 */
[----:B------:R-:W-:Y:S01]  /*b480*/  LOP3.LUT P0, RZ, R18, 0x2, RZ, 0xc0, !PT ;  /* 0x0000000212ff7812 */ /* 0x000fe2000780c0ff */
        /* <DEDUP_REMOVED lines=22> */
[----:B------:R-:W2:Y:S01]  /*b5f0*/  LDC.64 R16, c[0x0][0x2c0] ;  /* 0x0000b000ff107b82 */ /* 0x000ea20000000a00 */
[----:B------:R-:W-:Y:S01]  /*b600*/  IADD3 R15, R14, R8, RZ ;  /* 0x000000080e0f7210 */ /* 0x000fe20007ffe0ff */
[----:B------:R-:W-:Y:S01]  /*b610*/  STS.64 [R7], R40 ;  /* 0x0000002807007388 */ /* 0x000fe20000000a00 */
[----:B------:R-:W-:Y:S01]  /*b620*/  IADD3 R8, R8, R7, RZ ;  /* 0x0000000708087210 */ /* 0x000fe20007ffe0ff */
[----:B------:R-:W3:Y:S01]  /*b630*/  @P3 MUFU.LG2 R6, R6 ;  /* 0x0000000600063308 */ /* 0x000ee20000000c00 */
[----:B------:R-:W-:Y:S01]  /*b640*/  LEA R10, R10, UR4, 0x2 ;  /* 0x000000040a0a7c11 */ /* 0x000fe2000f8e10ff */
[----:B------:R-:W-:Y:S01]  /*b650*/  STS.64 [R7+0x400], R42 ;  /* 0x0004002a07007388 */ /* 0x000fe20000000a00 */
[----:B------:R-:W-:Y:S01]  /*b660*/  LOP3.LUT R9, R9, 0xffffffe0, RZ, 0xc0, !PT ;  /* 0xffffffe009097812 */ /* 0x000fe200078ec0ff */
[----:B------:R-:W4:Y:S01]  /*b670*/  S2UR UR4, SR_CTAID.Z ;  /* 0x00000000000479c3 */ /* 0x000f220000002700 */
[----:B------:R-:W-:Y:S01]  /*b680*/  LEA.HI R11, R11, R4, RZ, 0x3 ;  /* 0x000000040b0b7211 */ /* 0x000fe200078f18ff */
[----:B------:R-:W-:Y:S01]  /*b690*/  STS.64 [R15], R44 ;  /* 0x0000002c0f007388 */ /* 0x000fe20000000a00 */
[----:B------:R-:W-:Y:S01]  /*b6a0*/  SHF.R.S32.HI R35, RZ, 0x1f, R12 ;  /* 0x0000001fff237819 */ /* 0x000fe2000001140c */
[----:B------:R-:W-:Y:S01]  /*b6b0*/  @P2 FMUL.FTZ R5, R5, 0.69314718246459960938 ;  /* 0x3f31721805052820 */ /* 0x000fe20000410000 */
        /* <DEDUP_REMOVED lines=9> */
[----:B---3--:R-:W-:Y:S01]  /*b750*/  @P3 FMUL.FTZ R9, R6, 0.69314718246459960938 ;  /* 0x3f31721806093820 */ /* 0x008fe20000410000 */
[----:B------:R-:W-:Y:S01]  /*b760*/  LOP3.LUT R35, R35, 0xffffffc, RZ, 0xc0, !PT ;  /* 0x0ffffffc23237812 */ /* 0x000fe200078ec0ff */
[----:B------:R-:W-:Y:S01]  /*b770*/  STS.64 [R14+0x2000], R52 ;  /* 0x002000340e007388 */ /* 0x000fe20000000a00 */
[----:B------:R-:W-:-:S03]  /*b780*/  SHF.L.U32 R6, R11, 0x2, RZ ;  /* 0x000000020b067819 */ /* 0x000fc600000006ff */
        /* <DEDUP_REMOVED lines=17> */
[----:B---3--:R-:W4:Y:S01]  /*b8a0*/  LDC R7, c[0x0][0x270] ;  /* 0x00009c00ff077b82 */ /* 0x008f220000000800 */
[----:B------:R-:W2:Y:S01]  /*b8b0*/  S2R R18, SR_CTAID.Y ;  /* 0x0000000000127919 */ /* 0x000ea20000002600 */
[----:B------:R-:W3:Y:S06]  /*b8c0*/  S2R R19, SR_CTAID.X ;  /* 0x0000000000137919 */ /* 0x000eec0000002500 */
[----:B-----5:R-:W5:Y:S01]  /*b8d0*/  @P2 LDC R15, c[0x0][0x2e8] ;  /* 0x0000ba00ff0f2b82 */ /* 0x020f620000000800 */
[----:B-1----:R-:W-:Y:S01]  /*b8e0*/  SHF.R.S32.HI R8, RZ, 0x1f, R3 ;  /* 0x0000001fff087819 */ /* 0x002fe20000011403 */
[----:B------:R1:W1:Y:S03]  /*b8f0*/  LDS.128 R28, [R10+0x1800] ;  /* 0x001800000a1c7984 */ /* 0x0002660000000c00 */
[----:B------:R-:W-:Y:S01]  /*b900*/  LEA.HI R8, R8, R3, RZ, 0x2 ;  /* 0x0000000308087211 */ /* 0x000fe200078f10ff */
[----:B------:R1:W1:Y:S01]  /*b910*/  LDS.128 R24, [R10+0x3800] ;  /* 0x003800000a187984 */ /* 0x0002620000000c00 */
[----:B------:R-:W-:Y:S01]  /*b920*/  MOV R3, 0xff800000 ;  /* 0xff80000000037802 */ /* 0x000fe20000000f00 */
[----:B------:R-:W-:Y:S01]  /*b930*/  @P3 FFMA.FTZ R3, R2, R33, R9 ;  /* 0x0000002102033223 */ /* 0x000fe20000010009 */
[----:B----4-:R-:W-:Y:S01]  /*b940*/  IMAD R4, R7, R4, UR4 ;  /* 0x0000000407047e24 */ /* 0x010fe2000f8e0204 */
[----:B------:R4:W1:Y:S01]  /*b950*/  LDS.128 R20, [R10+0x5800] ;  /* 0x005800000a147984 */ /* 0x0008620000000c00 */
[----:B------:R-:W-:-:S05]  /*b960*/  SHF.R.S32.HI R8, RZ, 0x2, R8 ;  /* 0x00000002ff087819 */ /* 0x000fca0000011408 */
[----:B------:R-:W-:Y:S02]  /*b970*/  IMAD R35, R35, 0x10, R8 ;  /* 0x0000001023237824 */ /* 0x000fe400078e0208 */
[----:B--2---:R-:W-:Y:S02]  /*b980*/  IMAD R16, R18, R16, R131 ;  /* 0x0000001012107224 */ /* 0x004fe400078e0283 */
[----:B------:R-:W-:Y:S02]  /*b990*/  IMAD.MOV.U32 R8, RZ, RZ, -0x800000 ;  /* 0xff800000ff087424 */ /* 0x000fe400078e00ff */
[----:B-----5:R-:W-:Y:S01]  /*b9a0*/  @P2 FFMA.FTZ R8, R0, R15, R5 ;  /* 0x0000000f00082223 */ /* 0x020fe20000010005 */
[----:B---3--:R-:W-:Y:S01]  /*b9b0*/  SHF.L.U32 R12, R19, 0x6, RZ ;  /* 0x00000006130c7819 */ /* 0x008fe200000006ff */
        /* <DEDUP_REMOVED lines=15> */
.L_x_5668:
[----:B------:R-:W-:Y:S05]  /*bab0*/  BSYNC B0 ;  /* 0x0000000000007941 */ /* 0x000fea0003800000 */
.L_x_5667:
[----:B------:R-:W-:Y:S01]  /*bac0*/  ULDC UR4, c[0x0][0x2dc] ;  /* 0x0000b70000047ab9 */ /* 0x000fe20000000800 */
[C---:B--2---:R-:W-:Y:S01]  /*bad0*/  IMAD.WIDE R2, R13.reuse, 0x60, R6 ;  /* 0x000000600d027825 */ /* 0x044fe200078e0206 */
[C---:B------:R-:W-:Y:S01]  /*bae0*/  ISETP.GE.AND P1, PT, R13.reuse, R122, PT ;  /* 0x0000007a0d00720c */ /* 0x040fe20003f26270 */
[----:B------:R2:W3:Y:S01]  /*baf0*/  LDS.128 R32, [R10] ;  /* 0x000000000a207984 */ /* 0x0004e20000000c00 */
        /* <DEDUP_REMOVED lines=26> */
.L_x_5670:
[----:B------:R-:W-:Y:S05]  /*bca0*/  BSYNC B0 ;  /* 0x0000000000007941 */ /* 0x000fea0003800000 */
.L_x_5669:
        /* <DEDUP_REMOVED lines=12> */
.L_x_5672:
[----:B------:R-:W-:Y:S05]  /*bd70*/  BSYNC B0 ;  /* 0x0000000000007941 */ /* 0x000fea0003800000 */
.L_x_5671:
        /* <DEDUP_REMOVED lines=12> */
.L_x_5674:
[----:B------:R-:W-:Y:S05]  /*be40*/  BSYNC B0 ;  /* 0x0000000000007941 */ /* 0x000fea0003800000 */
.L_x_5673:
        /* <DEDUP_REMOVED lines=10> */
.L_x_5675:
        /* <DEDUP_REMOVED lines=9> */
.L_x_6300:


//--------------------- .text._ZN5flash24flash_fwd_splitkv_kernelI23Flash_fwd_kernel_traitsILi96ELi64ELi64ELi4ELb0ELb0EN7cutlass6half_tE19Flash_kernel_traitsILi96ELi64ELi64ELi4ES3_EELb1ELb0ELb1ELb0ELb0ELb1ELb1ELb0EEEvNS_16Flash_fwd_paramsE --------------------------
	.section	.text._ZN5flash24flash_fwd_splitkv_kernelI23Flash_fwd_kernel_traitsILi96ELi64ELi64ELi4ELb0ELb0EN7cutlass6half_tE19Flash_kernel_traitsILi96ELi64ELi64ELi4ES3_EELb1ELb0ELb1ELb0ELb0ELb1ELb1ELb0EEEvNS_16Flash_fwd_paramsE,"ax",@progbits
	.align	128
        .global         _ZN5flash24flash_fwd_splitkv_kernelI23Flash_fwd_kernel_traitsILi96ELi64ELi64ELi4ELb0ELb0EN7cutlass6half_tE19Flash_kernel_traitsILi96ELi64ELi64ELi4ES3_EELb1ELb0ELb1ELb0ELb0ELb1ELb1ELb0EEEvNS_16Flash_fwd_paramsE
        .type           _ZN5flash24flash_fwd_splitkv_kernelI23Flash_fwd_kernel_traitsILi96ELi64ELi64ELi4ELb0ELb0EN7cutlass6half_tE19Flash_kernel_traitsILi96ELi64ELi64ELi4ES3_EELb1ELb0ELb1ELb0ELb0ELb1ELb1ELb0EEEvNS_16Flash_fwd_paramsE,@function
        .size           _ZN5flash24flash_fwd_splitkv_kernelI23Flash_fwd_kernel_traitsILi96ELi64ELi64ELi4ELb0ELb0EN7cutlass6half_tE19Flash_kernel_traitsILi96ELi64ELi64ELi4ES3_EELb1ELb0ELb1ELb0ELb0ELb1ELb1ELb0EEEvNS_16Flash_fwd_paramsE,(.L_x_6301 - _ZN5flash24flash_fwd_splitkv_kernelI23Flash_fwd_kernel_traitsILi96ELi64ELi64ELi4ELb0ELb0EN7cutlass6half_tE19Flash_kernel_traitsILi96ELi64ELi64ELi4ES3_EELb1ELb0ELb1ELb0ELb0ELb1ELb1ELb0EEEvNS_16Flash_fwd_paramsE)
        .other          _ZN5flash24flash_fwd_splitkv_kernelI23Flash_fwd_kernel_traitsILi96ELi64ELi64ELi4ELb0ELb0EN7cutlass6half_tE19Flash_kernel_traitsILi96ELi64ELi64ELi4ES3_EELb1ELb0ELb1ELb0ELb0ELb1ELb1ELb0EEEvNS_16Flash_fwd_paramsE,@"STO_CUDA_ENTRY STV_DEFAULT"
_ZN5flash24flash_fwd_splitkv_kernelI23Flash_fwd_kernel_traitsILi96ELi64ELi64ELi4ELb0ELb0EN7cutlass6half_tE19Flash_kernel_traitsILi96ELi64ELi64ELi4ES3_EELb1ELb0ELb1ELb0ELb0ELb1ELb1ELb0EEEvNS_16Flash_fwd_paramsE:
.text._ZN5flash24flash_fwd_splitkv_kernelI23Flash_fwd_kernel_traitsILi96ELi64ELi64ELi4ELb0ELb0EN7cutlass6half_tE19Flash_kernel_traitsILi96ELi64ELi64ELi4ES3_EELb1ELb0ELb1ELb0ELb0ELb1ELb1ELb0EEEvNS_16Flash_fwd_paramsE:
        /* <DEDUP_REMOVED lines=30> */
[----:B------:R-:W-:Y:S02]  /*01e0*/  MOV R0, 0xffffffff ;  /* 0xffffffff00007802 */ /* 0x000fe40000000f00 */
[----:B------:R-:W-:Y:S01]  /*01f0*/  MOV R10, 0xffffffff ;  /* 0xffffffff000a7802 */ /* 0x000fe20000000f00 */
[----:B------:R-:W2:Y:S06]  /*0200*/  @P0 LDC.64 R6, c[0x0][0x300] ;  /* 0x0000c000ff060b82 */ /* 0x000eac0000000a00 */
[----:B------:R-:W-:Y:S01]  /*0210*/  @P3 VIADD R131, R131, 0x1 ;  /* 0x0000000183833836 */ /* 0x000fe20000000000 */
[----:B------:R-:W-:-:S05]  /*0220*/  @!P2 LOP3.LUT R131, RZ, R5, RZ, 0x33, !PT ;  /* 0x00000005ff83a212 */ /* 0x000fca00078e33ff */
[----:B------:R-:W-:-:S05]  /*0230*/  IMAD.WIDE R16, R131, 0x4, R8 ;  /* 0x0000000483107825 */ /* 0x000fca00078e0208 */
[----:B------:R-:W2:Y:S04]  /*0240*/  @P1 LDG.E R0, desc[UR12][R16.64] ;  /* 0x0000000c10001981 */ /* 0x000ea8000c1e1900 */
[----:B------:R-:W2:Y:S01]  /*0250*/  @P1 LDG.E R103, desc[UR12][R16.64+0x4] ;  /* 0x0000040c10671981 */ /* 0x000ea2000c1e1900 */
[----:B-1----:R-:W-:Y:S01]  /*0260*/  ISETP.NE.AND P3, PT, R4, RZ, PT ;  /* 0x000000ff0400720c */ /* 0x002fe20003f65270 */
[----:B----4-:R-:W-:Y:S01]  /*0270*/  IMAD.WIDE R14, R131, 0x4, R14 ;  /* 0x00000004830e7825 */ /* 0x010fe200078e020e */
[----:B---3--:R-:W-:-:S03]  /*0280*/  ISETP.EQ.U32.AND P2, PT, R2, RZ, PT ;  /* 0x000000ff0200720c */ /* 0x008fc60003f42070 */
[----:B------:R-:W-:Y:S01]  /*0290*/  IMAD.MOV.U32 R13, RZ, RZ, RZ ;  /* 0x000000ffff0d7224 */ /* 0x000fe200078e00ff */
[----:B------:R-:W-:Y:S01]  /*02a0*/  ISETP.EQ.OR.EX P2, PT, R3, RZ, !P3, P2 ;  /* 0x000000ff0300720c */ /* 0x000fe20005f42720 */
[----:B--2---:R-:W-:-:S12]  /*02b0*/  @P0 IMAD.WIDE R8, R131, 0x4, R6 ;  /* 0x0000000483080825 */ /* 0x004fd800078e0206 */
[----:B------:R1:W5:Y:S04]  /*02c0*/  @!P2 LDG.E R10, desc[UR12][R14.64] ;  /* 0x0000000c0e0aa981 */ /* 0x000368000c1e1900 */
[----:B------:R1:W5:Y:S01]  /*02d0*/  @P0 LDG.E R13, desc[UR12][R8.64] ;  /* 0x0000000c080d0981 */ /* 0x000362000c1e1900 */
[----:B------:R-:W-:Y:S01]  /*02e0*/  ISETP.NE.U32.AND P0, PT, R2, RZ, PT ;  /* 0x000000ff0200720c */ /* 0x000fe20003f05070 */
[----:B------:R-:W2:Y:S01]  /*02f0*/  S2R R23, SR_CTAID.X ;  /* 0x0000000000177919 */ /* 0x000ea20000002500 */
[----:B------:R-:W3:Y:S01]  /*0300*/  S2R R4, SR_CTAID.Y ;  /* 0x0000000000047919 */ /* 0x000ee20000002600 */
[----:B------:R-:W4:Y:S01]  /*0310*/  S2R R6, SR_TID.X ;  /* 0x0000000000067919 */ /* 0x000f220000002100 */
[----:B------:R-:W-:Y:S02]  /*0320*/  ISETP.NE.AND.EX P0, PT, R3, RZ, PT, P0 ;  /* 0x000000ff0300720c */ /* 0x000fe40003f05300 */
[----:B------:R-:W-:-:S05]  /*0330*/  IADD3 R2, -R131, RZ, RZ ;  /* 0x000000ff83027210 */ /* 0x000fca0007ffe1ff */
[----:B------:R-:W-:Y:S02]  /*0340*/  IMAD R12, R5, R2, R12 ;  /* 0x00000002050c7224 */ /* 0x000fe400078e020c */
[----:B------:R-:W-:-:S06]  /*0350*/  @P1 IMAD.IADD R103, R103, 0x1, -R0 ;  /* 0x0000000167671824 */ /* 0x000fcc00078e0a00 */
[----:B------:R-:W1:Y:S01]  /*0360*/  @!P1 LDC R103, c[0x0][0x2c4] ;  /* 0x0000b100ff679b82 */ /* 0x000e620000000800 */
[----:B--234-:R-:W-:Y:S05]  /*0370*/  @!P0 BRA `(.L_x_5676) ;  /* 0x0000000000108947 */ /* 0x01cfea0003800000 */
[----:B------:R-:W1:Y:S02]  /*0380*/  @P3 LDG.E R3, desc[UR12][R14.64+0x4] ;  /* 0x0000040c0e033981 */ /* 0x000e64000c1e1900 */
[----:B-1---5:R-:W-:-:S06]  /*0390*/  @P3 IADD3 R8, R3, -R10, RZ ;  /* 0x8000000a03083210 */ /* 0x022fcc0007ffe0ff */
[----:B------:R2:W5:Y:S01]  /*03a0*/  @!P3 LDG.E R8, desc[UR12][R14.64] ;  /* 0x0000000c0e08b981 */ /* 0x000562000c1e1900 */
[----:B------:R-:W-:Y:S05]  /*03b0*/  BRA `(.L_x_5677) ;  /* 0x0000000000047947 */ /* 0x000fea0003800000 */
.L_x_5676:
[----:B-1----:R-:W1:Y:S02]  /*03c0*/  LDC R8, c[0x0][0x2c8] ;  /* 0x0000b200ff087b82 */ /* 0x002e640000000800 */
.L_x_5677:
        /* <DEDUP_REMOVED lines=12> */
[----:B------:R-:W4:Y:S01]  /*0490*/  @!P3 LDC R7, c[0x0][0x2cc] ;  /* 0x0000b300ff07bb82 */ /* 0x000f220000000800 */
[----:B--2---:R-:W-:-:S07]  /*04a0*/  IABS R14, R9 ;  /* 0x00000009000e7213 */ /* 0x004fce0000000000 */
[----:B------:R-:W2:Y:S01]  /*04b0*/  LDC R90, c[0x0][0x398] ;  /* 0x0000e600ff5a7b82 */ /* 0x000ea20000000800 */
[----:B------:R-:W1:Y:S01]  /*04c0*/  I2F.RP R2, R14 ;  /* 0x0000000e00027306 */ /* 0x000e620000209400 */
[----:B---3--:R-:W-:-:S05]  /*04d0*/  VIADD R3, R3, 0x3f ;  /* 0x0000003f03037836 */ /* 0x008fca0000000000 */
        /* <DEDUP_REMOVED lines=24> */
[----:B-1----:R-:W-:-:S04]  /*0660*/  @!P3 ISETP.NE.U32.AND P2, PT, R2, RZ, PT ;  /* 0x000000ff0200b20c */ /* 0x002fc80003f45070 */
[----:B------:R-:W-:Y:S02]  /*0670*/  @!P3 ISETP.NE.AND.EX P2, PT, R3, RZ, PT, P2 ;  /* 0x000000ff0300b20c */ /* 0x000fe40003f45320 */
[----:B------:R-:W-:Y:S02]  /*0680*/  IADD3 R3, -R103, 0x7f, R94 ;  /* 0x0000007f67037810 */ /* 0x000fe40007ffe15e */
[----:B----4-:R-:W-:-:S03]  /*0690*/  @!P3 SEL R7, R7, RZ, P2 ;  /* 0x000000ff0707b207 */ /* 0x010fc60001000000 */
[----:B------:R-:W-:Y:S01]  /*06a0*/  @P4 VIADD R11, R11, 0x1 ;  /* 0x000000010b0b4836 */ /* 0x000fe20000000000 */
[----:B------:R-:W-:-:S03]  /*06b0*/  @!P3 IADD3 R91, R7, R8, -R13 ;  /* 0x00000008075bb210 */ /* 0x000fc60007ffe80d */
[----:B------:R-:W-:Y:S01]  /*06c0*/  @!P0 IMAD.MOV R11, RZ, RZ, -R11 ;  /* 0x000000ffff0b8224 */ /* 0x000fe200078e0a0b */
[----:B------:R-:W-:Y:S01]  /*06d0*/  @!P1 LOP3.LUT R11, RZ, R9, RZ, 0x33, !PT ;  /* 0x00000009ff0b9212 */ /* 0x000fe200078e33ff */
[----:B------:R-:W-:Y:S01]  /*06e0*/  VIADD R8, R91, 0x3f ;  /* 0x0000003f5b087836 */ /* 0x000fe20000000000 */
[----:B--2---:R-:W-:-:S03]  /*06f0*/  IADD3 R3, R3, R90, R91 ;  /* 0x0000005a03037210 */ /* 0x004fc60007ffe05b */
[----:B------:R-:W-:Y:S01]  /*0700*/  IMAD R123, R11, R4, RZ ;  /* 0x000000040b7b7224 */ /* 0x000fe200078e02ff */
[----:B------:R-:W-:Y:S02]  /*0710*/  SHF.R.S32.HI R7, RZ, 0x1f, R8 ;  /* 0x0000001fff077819 */ /* 0x000fe40000011408 */
[----:B------:R-:W-:Y:S02]  /*0720*/  SHF.R.S32.HI R2, RZ, 0x1f, R3 ;  /* 0x0000001fff027819 */ /* 0x000fe40000011403 */
[----:B------:R-:W-:Y:S02]  /*0730*/  LEA.HI R7, R7, R8, RZ, 0x6 ;  /* 0x0000000807077211 */ /* 0x000fe400078f30ff */
[----:B------:R-:W-:Y:S02]  /*0740*/  LEA.HI R2, R2, R3, RZ, 0x6 ;  /* 0x0000000302027211 */ /* 0x000fe400078f30ff */
[----:B------:R-:W-:Y:S02]  /*0750*/  SHF.R.S32.HI R8, RZ, 0x6, R7 ;  /* 0x00000006ff087819 */ /* 0x000fe40000011407 */
[----:B------:R-:W-:-:S02]  /*0760*/  SHF.R.S32.HI R2, RZ, 0x6, R2 ;  /* 0x00000006ff027819 */ /* 0x000fc40000011402 */
[----:B------:R-:W-:-:S04]  /*0770*/  VIADDMNMX R11, R123, R11, R8, PT ;  /* 0x0000000b7b0b7246 */ /* 0x000fc80003800108 */
[----:B------:R-:W-:-:S04]  /*0780*/  VIMNMX R86, R11, R2, PT ;  /* 0x000000020b567248 */ /* 0x000fc80003fe0100 */
[----:B------:R-:W-:-:S13]  /*0790*/  ISETP.GE.AND P0, PT, R123, R86, PT ;  /* 0x000000567b00720c */ /* 0x000fda0003f06270 */
[----:B------:R-:W-:Y:S05]  /*07a0*/  @!P0 BRA `(.L_x_5678) ;  /* 0x0000000400688947 */ /* 0x000fea0003800000 */
        /* <DEDUP_REMOVED lines=41> */
.L_x_5680:
[----:B------:R-:W-:Y:S05]  /*0a40*/  BSYNC B0 ;  /* 0x0000000000007941 */ /* 0x000fea0003800000 */
.L_x_5679:
        /* <DEDUP_REMOVED lines=10> */
.L_x_5682:
[----:B------:R-:W-:Y:S05]  /*0af0*/  BSYNC B0 ;  /* 0x0000000000007941 */ /* 0x000fea0003800000 */
.L_x_5681:
        /* <DEDUP_REMOVED lines=11> */
.L_x_5684:
[----:B------:R-:W-:Y:S05]  /*0bb0*/  BSYNC B0 ;  /* 0x0000000000007941 */ /* 0x000fea0003800000 */
.L_x_5683:
        /* <DEDUP_REMOVED lines=9> */
.L_x_5686:
[----:B------:R-:W-:Y:S05]  /*0c50*/  BSYNC B0 ;  /* 0x0000000000007941 */ /* 0x000fea0003800000 */
.L_x_5685:
        /* <DEDUP_REMOVED lines=15> */
.L_x_5678:
        /* <DEDUP_REMOVED lines=24> */
.L_x_5687:
[----:B------:R-:W-:Y:S05]  /*0ed0*/  @!P6 BRA `(.L_x_5688) ;  /* 0x00000004003ce947 */ /* 0x000fea0003800000 */
[----:B------:R-:W2:Y:S01]  /*0ee0*/  LDC R10, c[0x0][0x380] ;  /* 0x0000e000ff0a7b82 */ /* 0x000ea20000000800 */
[----:B------:R-:W-:Y:S01]  /*0ef0*/  LEA R11, R86, 0xffffffc0, 0x6 ;  /* 0xffffffc0560b7811 */ /* 0x000fe200078e30ff */
[----:B------:R-:W-:-:S06]  /*0f00*/  ULDC.64 UR4, c[0x0][0x230] ;  /* 0x00008c0000047ab9 */ /* 0x000fcc0000000a00 */
[----:B-----5:R-:W3:Y:S01]  /*0f10*/  LDC R7, c[0x0][0x278] ;  /* 0x00009e00ff077b82 */ /* 0x020ee20000000800 */
[----:B------:R-:W-:-:S07]  /*0f20*/  MOV R14, RZ ;  /* 0x000000ff000e7202 */ /* 0x000fce0000000f00 */
        /* <DEDUP_REMOVED lines=26> */
[----:B---3--:R-:W-:-:S04]  /*10d0*/  IABS R2, R7 ;  /* 0x0000000700027213 */ /* 0x008fc80000000000 */
[----:B------:R-:W1:Y:S08]  /*10e0*/  I2F.RP R8, R2 ;  /* 0x0000000200087306 */ /* 0x000e700000209400 */
[----:B-1----:R-:W1:Y:S02]  /*10f0*/  MUFU.RCP R15, R8 ;  /* 0x00000008000f7308 */ /* 0x002e640000001000 */
[----:B-1----:R-:W-:Y:S01]  /*1100*/  IADD3 R15, R15, 0xffffffe, RZ ;  /* 0x0ffffffe0f0f7810 */ /* 0x002fe20007ffe0ff */
[----:B------:R-:W-:-:S04]  /*1110*/  IMAD.MOV R8, RZ, RZ, -R9 ;  /* 0x000000ffff087224 */ /* 0x000fc800078e0a09 */
[----:B------:R-:W-:Y:S01]  /*1120*/  IMAD R11, R10, R8, R11 ;  /* 0x000000080a0b7224 */ /* 0x000fe200078e020b */
[----:B------:R-:W1:Y:S04]  /*1130*/  F2I.FTZ.U32.TRUNC.NTZ R15, R15 ;  /* 0x0000000f000f7305 */ /* 0x000e68000021f000 */
[----:B------:R-:W-:Y:S01]  /*1140*/  SHF.R.S32.HI R19, RZ, 0x1f, R11 ;  /* 0x0000001fff137819 */ /* 0x000fe2000001140b */
[----:B-1----:R-:W-:-:S04]  /*1150*/  IMAD.MOV R3, RZ, RZ, -R15 ;  /* 0x000000ffff037224 */ /* 0x002fc800078e0a0f */
        /* <DEDUP_REMOVED lines=19> */
[----:B--2---:R-:W-:Y:S01]  /*1290*/  SHF.R.S32.HI R5, RZ, 0x1f, R4 ;  /* 0x0000001fff057819 */ /* 0x004fe20000011404 */
        /* <DEDUP_REMOVED lines=8> */
[-C--:B----4-:R-:W-:Y:S01]  /*1320*/  IMAD R8, R19, R98.reuse, RZ ;  /* 0x0000006213087224 */ /* 0x090fe200078e02ff */
[----:B------:R-:W-:Y:S01]  /*1330*/  IADD3 R2, R5, R3, RZ ;  /* 0x0000000305027210 */ /* 0x000fe20007ffe0ff */
[----:B------:R-:W-:Y:S02]  /*1340*/  IMAD.MOV.U32 R18, RZ, RZ, R4 ;  /* 0x000000ffff127224 */ /* 0x000fe400078e0004 */
[C---:B------:R-:W-:Y:S02]  /*1350*/  IMAD R7, R11.reuse, R99, R8 ;  /* 0x000000630b077224 */ /* 0x040fe400078e0208 */
[----:B------:R-:W-:-:S05]  /*1360*/  IMAD.WIDE.U32 R8, R11, R98, R16 ;  /* 0x000000620b087225 */ /* 0x000fca00078e0010 */
[----:B------:R-:W-:Y:S01]  /*1370*/  IADD3 R9, R9, R7, RZ ;  /* 0x0000000709097210 */ /* 0x000fe20007ffe0ff */
[----:B------:R-:W-:-:S04]  /*1380*/  IMAD R7, R15, UR4, RZ ;  /* 0x000000040f077c24 */ /* 0x000fc8000f8e02ff */
[C---:B------:R-:W-:Y:S02]  /*1390*/  IMAD R7, R14.reuse, UR5, R7 ;  /* 0x000000050e077c24 */ /* 0x040fe4000f8e0207 */
[----:B------:R-:W-:-:S05]  /*13a0*/  IMAD.WIDE.U32 R24, R14, UR4, R8 ;  /* 0x000000040e187c25 */ /* 0x000fca000f8e0008 */
[----:B------:R-:W-:Y:S01]  /*13b0*/  IADD3 R10, R25, R7, RZ ;  /* 0x00000007190a7210 */ /* 0x000fe20007ffe0ff */
[----:B------:R-:W-:Y:S06]  /*13c0*/  BRA `(.L_x_5689) ;  /* 0x0000000400307947 */ /* 0x000fec0003800000 */
.L_x_5688:
        /* <DEDUP_REMOVED lines=47> */
.L_x_5690:
        /* <DEDUP_REMOVED lines=29> */
.L_x_5689:
[----:B------:R-:W-:Y:S01]  /*1890*/  ISETP.NE.AND P1, PT, R0, -0x1, PT ;  /* 0xffffffff0000780c */ /* 0x000fe20003f25270 */
[----:B------:R-:W1:Y:S01]  /*18a0*/  S2UR UR8, SR_CgaCtaId ;  /* 0x00000000000879c3 */ /* 0x000e620000008800 */
[----:B-----5:R-:W-:Y:S01]  /*18b0*/  SHF.R.S32.HI R7, RZ, 0x1f, R6 ;  /* 0x0000001fff077819 */ /* 0x020fe20000011406 */
[----:B------:R-:W-:Y:S01]  /*18c0*/  ULDC.64 UR4, c[0x0][0x268] ;  /* 0x00009a0000047ab9 */ /* 0x000fe20000000a00 */
[----:B------:R-:W-:Y:S01]  /*18d0*/  IADD3 R122, -R94, R103, RZ ;  /* 0x000000675e7a7210 */ /* 0x000fe20007ffe1ff */
[----:B------:R-:W-:Y:S01]  /*18e0*/  IMAD R15, R15, UR4, RZ ;  /* 0x000000040f0f7c24 */ /* 0x000fe2000f8e02ff */
[CC--:B------:R-:W-:Y:S01]  /*18f0*/  LEA.HI R17, R7.reuse, R6.reuse, RZ, 0x2 ;  /* 0x0000000607117211 */ /* 0x0c0fe200078f10ff */
[----:B------:R-:W-:Y:S01]  /*1900*/  ULDC.64 UR6, c[0x0][0x258] ;  /* 0x0000960000067ab9 */ /* 0x000fe20000000a00 */
[----:B------:R-:W-:Y:S01]  /*1910*/  LEA.HI R16, R7, R6, RZ, 0x3 ;  /* 0x0000000607107211 */ /* 0x000fe200078f18ff */
[----:B------:R-:W-:Y:S01]  /*1920*/  VIADD R128, R86, 0xffffffff ;  /* 0xffffffff56807836 */ /* 0x000fe20000000000 */
[----:B------:R-:W-:Y:S01]  /*1930*/  LOP3.LUT R13, R17, 0xfffffffc, RZ, 0xc0, !PT ;  /* 0xfffffffc110d7812 */ /* 0x000fe200078ec0ff */
[----:B------:R-:W-:Y:S01]  /*1940*/  BSSY B0, `(.L_x_5691) ;  /* 0x000005c000007945 */ /* 0x000fe20003800000 */
[----:B------:R-:W-:Y:S01]  /*1950*/  SHF.R.S32.HI R20, RZ, 0x2, R17 ;  /* 0x00000002ff147819 */ /* 0x000fe20000011411 */
[----:B------:R-:W2:Y:S01]  /*1960*/  @P1 LDC.64 R8, c[0x0][0x240] ;  /* 0x00009000ff081b82 */ /* 0x000ea20000000a00 */
[----:B------:R-:W-:Y:S01]  /*1970*/  SHF.R.S32.HI R3, RZ, 0x3, R16 ;  /* 0x00000003ff037819 */ /* 0x000fe20000011410 */
[----:B------:R-:W-:Y:S01]  /*1980*/  IMAD.IADD R130, R6, 0x1, -R13 ;  /* 0x0000000106827824 */ /* 0x000fe200078e0a0d */
[----:B------:R-:W-:-:S02]  /*1990*/  @!P1 SHF.R.S32.HI R13, RZ, 0x1f, R131 ;  /* 0x0000001fff0d9819 */ /* 0x000fc40000011483 */
        /* <DEDUP_REMOVED lines=86> */
.L_x_5692:
[----:B------:R-:W-:Y:S05]  /*1f00*/  BSYNC B0 ;  /* 0x0000000000007941 */ /* 0x000fea0003800000 */
.L_x_5691:
        /* <DEDUP_REMOVED lines=40> */
.L_x_5694:
[----:B------:R-:W-:Y:S05]  /*2190*/  BSYNC B0 ;  /* 0x0000000000007941 */ /* 0x000fea0003800000 */
.L_x_5693:
        /* <DEDUP_REMOVED lines=8> */
[----:B------:R-:W-:Y:S02]  /*2220*/  IMAD.SHL.U32 R125, R98, 0x20, RZ ;  /* 0x00000020627d7824 */ /* 0x000fe400078e00ff */
        /* <DEDUP_REMOVED lines=34> */
.L_x_5696:
[----:B------:R-:W-:Y:S05]  /*2450*/  BSYNC B0 ;  /* 0x0000000000007941 */ /* 0x000fea0003800000 */
.L_x_5695:
        /* <DEDUP_REMOVED lines=32> */
.L_x_5698:
[----:B------:R-:W-:Y:S05]  /*2660*/  BSYNC B0 ;  /* 0x0000000000007941 */ /* 0x000fea0003800000 */
.L_x_5697:
        /* <DEDUP_REMOVED lines=12> */
[----:B------:R-:W-:Y:S01]  /*2730*/  LOP3.LUT R93, R7, 0xfffffff0, RZ, 0xc0, !PT ;  /* 0xfffffff0075d7812 */ /* 0x000fe200078ec0ff */
[----:B------:R-:W-:Y:S01]  /*2740*/  IMAD.IADD R15, R15, 0x1, R0 ;  /* 0x000000010f0f7824 */ /* 0x000fe200078e0200 */
[----:B------:R-:W-:Y:S01]  /*2750*/  SHF.R.S32.HI R3, RZ, 0x1, R4 ;  /* 0x00000001ff037819 */ /* 0x000fe20000011404 */
[----:B------:R-:W-:Y:S01]  /*2760*/  IMAD.SHL.U32 R10, R10, 0x8, RZ ;  /* 0x000000080a0a7824 */ /* 0x000fe200078e00ff */
[----:B------:R-:W-:Y:S01]  /*2770*/  LOP3.LUT R16, R4, 0xfffffffe, RZ, 0xc0, !PT ;  /* 0xfffffffe04107812 */ /* 0x000fe200078ec0ff */
[----:B------:R-:W-:Y:S01]  /*2780*/  IMAD.IADD R93, R6, 0x1, -R93 ;  /* 0x00000001065d7824 */ /* 0x000fe200078e0a5d */
[----:B------:R-:W-:Y:S01]  /*2790*/  LEA.HI R8, R9, R9, RZ, 0x1 ;  /* 0x0000000909087211 */ /* 0x000fe200078f08ff */
[----:B------:R-:W-:Y:S01]  /*27a0*/  IMAD.SHL.U32 R7, R3, 0x40, RZ ;  /* 0x0000004003077824 */ /* 0x000fe200078e00ff */
[----:B------:R-:W-:Y:S01]  /*27b0*/  ISETP.GE.AND P1, PT, R20, R17, PT ;  /* 0x000000111400720c */ /* 0x000fe20003f26270 */
[----:B------:R-:W-:Y:S01]  /*27c0*/  IMAD.IADD R16, R5, 0x1, -R16 ;  /* 0x0000000105107824 */ /* 0x000fe200078e0a10 */
[----:B------:R-:W-:Y:S01]  /*27d0*/  LOP3.LUT R8, R8, 0xfffffffe, RZ, 0xc0, !PT ;  /* 0xfffffffe08087812 */ /* 0x000fe200078ec0ff */
[----:B------:R-:W2:Y:S01]  /*27e0*/  LDC.64 R4, c[0x0][0x3c8] ;  /* 0x0000f200ff047b82 */ /* 0x000ea20000000a00 */
[----:B------:R-:W-:Y:S01]  /*27f0*/  LOP3.LUT R7, R7, 0xc0, RZ, 0xc0, !PT ;  /* 0x000000c007077812 */ /* 0x000fe200078ec0ff */
[----:B------:R-:W-:-:S04]  /*2800*/  DEPBAR.LE SB0, 0x0 ;  /* 0x000080000000791a */ /* 0x000fc80000000000 */
[----:B------:R-:W-:Y:S01]  /*2810*/  LOP3.LUT R10, R7, 0x8, R10, 0xf8, !PT ;  /* 0x00000008070a7812 */ /* 0x000fe200078ef80a */
[----:B------:R-:W-:Y:S01]  /*2820*/  IMAD.IADD R9, R9, 0x1, -R8 ;  /* 0x0000000109097824 */ /* 0x000fe200078e0a08 */
[----:B------:R-:W-:Y:S01]  /*2830*/  SHF.R.U32.HI R7, RZ, 0x3, R7 ;  /* 0x00000003ff077819 */ /* 0x000fe20000011607 */
[----:B------:R-:W-:Y:S01]  /*2840*/  IMAD.X R19, R21, 0x1, R19, P5 ;  /* 0x0000000115137824 */ /* 0x000fe200028e0613 */
[----:B------:R-:W-:Y:S01]  /*2850*/  SHF.R.S32.HI R20, RZ, 0x1f, R93 ;  /* 0x0000001fff147819 */ /* 0x000fe2000001145d */
[C---:B------:R-:W-:Y:S01]  /*2860*/  IMAD R16, R9.reuse, 0x8, R16 ;  /* 0x0000000809107824 */ /* 0x040fe200078e0210 */
[----:B------:R-:W-:Y:S01]  /*2870*/  LOP3.LUT R7, R10, R7, RZ, 0x3c, !PT ;  /* 0x000000070a077212 */ /* 0x000fe200078e3cff */
[----:B------:R-:W-:Y:S01]  /*2880*/  IMAD.SHL.U32 R9, R9, 0x8, RZ ;  /* 0x0000000809097824 */ /* 0x000fe200078e00ff */
[----:B------:R-:W-:Y:S01]  /*2890*/  SHF.R.S32.HI R10, RZ, 0x1f, R131 ;  /* 0x0000001fff0a7819 */ /* 0x000fe20000011483 */
[----:B-1----:R-:W-:Y:S01]  /*28a0*/  IMAD R19, R19, R96, RZ ;  /* 0x0000006013137224 */ /* 0x002fe200078e02ff */
[----:B------:R-:W-:Y:S01]  /*28b0*/  LEA.HI R0, R20, R93, RZ, 0x3 ;  /* 0x0000005d14007211 */ /* 0x000fe200078f18ff */
[----:B------:R-:W-:Y:S01]  /*28c0*/  IMAD.U32 R120, R16, 0x20, R7 ;  /* 0x0000002010787824 */ /* 0x000fe200078e0007 */
[----:B------:R-:W-:Y:S01]  /*28d0*/  ISETP.GE.AND P0, PT, R18, R17, PT ;  /* 0x000000111200720c */ /* 0x000fe20003f06270 */
[----:B------:R-:W-:Y:S01]  /*28e0*/  IMAD R10, R10, UR6, RZ ;  /* 0x000000060a0a7c24 */ /* 0x000fe2000f8e02ff */
[----:B------:R-:W-:Y:S01]  /*28f0*/  LEA.HI R18, R93, R93, RZ, 0x1 ;  /* 0x0000005d5d127211 */ /* 0x000fe200078f08ff */
[----:B------:R-:W-:Y:S01]  /*2900*/  IMAD.SHL.U32 R0, R0, 0x20, RZ ;  /* 0x0000002000007824 */ /* 0x000fe200078e00ff */
[----:B------:R-:W-:Y:S01]  /*2910*/  ULDC UR5, c[0x0][0x2e8] ;  /* 0x0000ba0000057ab9 */ /* 0x000fe20000000800 */
[----:B------:R-:W-:Y:S01]  /*2920*/  IMAD R10, R131, UR7, R10 ;  /* 0x00000007830a7c24 */ /* 0x000fe2000f8e020a */
[----:B--2---:R-:W-:Y:S01]  /*2930*/  LEA R16, P2, R12, R4, 0x2 ;  /* 0x000000040c107211 */ /* 0x004fe200078410ff */
[----:B------:R-:W-:Y:S01]  /*2940*/  IMAD R19, R88, R97, R19 ;  /* 0x0000006158137224 */ /* 0x000fe200078e0213 */
[----:B------:R-:W-:Y:S01]  /*2950*/  LOP3.LUT R92, R0, 0xffffff00, RZ, 0xc0, !PT ;  /* 0xffffff00005c7812 */ /* 0x000fe200078ec0ff */
[----:B------:R-:W-:Y:S01]  /*2960*/  IMAD.IADD R10, R13, 0x1, R10 ;  /* 0x000000010d0a7824 */ /* 0x000fe200078e020a */
[----:B------:R-:W-:Y:S01]  /*2970*/  SHF.R.S32.HI R11, RZ, 0x1, R18 ;  /* 0x00000001ff0b7819 */ /* 0x000fe20000011412 */
[----:B------:R-:W-:Y:S01]  /*2980*/  IMAD.WIDE.U32 R88, R88, R96, R14 ;  /* 0x0000006058587225 */ /* 0x000fe200078e000e */
[----:B------:R-:W-:Y:S01]  /*2990*/  SHF.R.S32.HI R8, RZ, 0x1f, R18 ;  /* 0x0000001fff087819 */ /* 0x000fe20000011412 */
[----:B------:R-:W-:Y:S01]  /*29a0*/  ULDC.64 UR6, c[0x0][0x220] ;  /* 0x0000880000067ab9 */ /* 0x000fe20000000a00 */
[----:B------:R-:W-:Y:S01]  /*29b0*/  LEA.HI.X R17, R12, R5, R10, 0x2, P2 ;  /* 0x000000050c117211 */ /* 0x000fe200010f140a */
[----:B------:R-:W-:Y:S01]  /*29c0*/  IMAD R4, R95, 0x200, R92 ;  /* 0x000002005f047824 */ /* 0x000fe200078e025c */
[----:B------:R-:W-:-:S02]  /*29d0*/  LEA.HI R8, R8, R11, RZ, 0x2 ;  /* 0x0000000b08087211 */ /* 0x000fc400078f10ff */
[----:B------:R-:W-:Y:S01]  /*29e0*/  LOP3.LUT R18, R18, 0x7fffffe, RZ, 0xc0, !PT ;  /* 0x07fffffe12127812 */ /* 0x000fe200078ec0ff */
[----:B------:R1:W5:Y:S01]  /*29f0*/  LDG.E R0, desc[UR12][R16.64] ;  /* 0x0000000c10007981 */ /* 0x000362000c1e1900 */
[----:B------:R-:W-:Y:S01]  /*2a00*/  LOP3.LUT R8, R8, 0xfffffffc, RZ, 0xc0, !PT ;  /* 0xfffffffc08087812 */ /* 0x000fe200078ec0ff */
[----:B------:R-:W-:Y:S02]  /*2a10*/  BAR.SYNC.DEFER_BLOCKING 0x0 ;  /* 0x0000000000007b1d */ /* 0x000fe40000010000 */
[----:B------:R-:W-:Y:S02]  /*2a20*/  IMAD.IADD R93, R93, 0x1, -R18 ;  /* 0x000000015d5d7824 */ /* 0x000fe400078e0a12 */
[----:B------:R-:W-:-:S04]  /*2a30*/  IMAD.IADD R8, R11, 0x1, -R8 ;  /* 0x000000010b087824 */ /* 0x000fc800078e0a08 */
[----:B------:R-:W-:-:S05]  /*2a40*/  IMAD.SHL.U32 R18, R8, 0x40, RZ ;  /* 0x0000004008127824 */ /* 0x000fca00078e00ff */
[----:B------:R-:W-:-:S04]  /*2a50*/  LOP3.LUT R18, R18, 0xc0, RZ, 0xc0, !PT ;  /* 0x000000c012127812 */ /* 0x000fc800078ec0ff */
[----:B------:R-:W-:Y:S02]  /*2a60*/  LOP3.LUT R9, R18, 0x8, R9, 0xf8, !PT ;  /* 0x0000000812097812 */ /* 0x000fe400078ef809 */
[----:B------:R-:W-:Y:S01]  /*2a70*/  SHF.R.U32.HI R18, RZ, 0x3, R18 ;  /* 0x00000003ff127819 */ /* 0x000fe20000011612 */
[----:B------:R1:W-:Y:S03]  /*2a80*/  @P1 STS [R129+0x6000], RZ ;  /* 0x006000ff81001388 */ /* 0x0003e60000000800 */
[----:B------:R-:W-:Y:S01]  /*2a90*/  LOP3.LUT R5, R9, R18, RZ, 0x3c, !PT ;  /* 0x0000001209057212 */ /* 0x000fe200078e3cff */
        /* <DEDUP_REMOVED lines=40> */
.L_x_5700:
[----:B------:R-:W-:Y:S05]  /*2d20*/  BSYNC B0 ;  /* 0x0000000000007941 */ /* 0x000fea0003800000 */
.L_x_5699:
        /* <DEDUP_REMOVED lines=31> */
.L_x_5702:
[----:B------:R-:W-:Y:S05]  /*2f20*/  BSYNC B0 ;  /* 0x0000000000007941 */ /* 0x000fea0003800000 */
.L_x_5701:
[----:B------:R-:W-:Y:S01]  /*2f30*/  LDSM.16.M88.4 R44, [R121] ;  /* 0x00000000792c783b */ /* 0x000fe20000000200 */
[----:B------:R-:W-:Y:S01]  /*2f40*/  LOP3.LUT P0, RZ, R3, 0x2, RZ, 0xc0, !PT ;  /* 0x0000000203ff7812 */ /* 0x000fe2000780c0ff */
[----:B------:R-:W-:Y:S01]  /*2f50*/  IMAD.MOV.U32 R4, RZ, RZ, 0x10 ;  /* 0x00000010ff047424 */ /* 0x000fe200078e00ff */
[----:B------:R-:W-:Y:S01]  /*2f60*/  LOP3.LUT P1, RZ, R8, 0x2, RZ, 0xc0, !PT ;  /* 0x0000000208ff7812 */ /* 0x000fe2000782c0ff */
[----:B------:R-:W4:Y:S01]  /*2f70*/  LDSM.16.M88.4 R20, [R120+0x3000] ;  /* 0x003000007814783b */ /* 0x000f220000000200 */
[----:B------:R-:W-:Y:S01]  /*2f80*/  IMAD.MOV.U32 R3, RZ, RZ, 0x20 ;  /* 0x00000020ff037424 */ /* 0x000fe200078e00ff */
[----:B------:R-:W-:Y:S01]  /*2f90*/  ULDC UR10, c[0x0][0x39c] ;  /* 0x0000e700000a7ab9 */ /* 0x000fe20000000800 */
[----:B------:R-:W-:Y:S01]  /*2fa0*/  SEL R4, R4, 0xfffffff0, !P1 ;  /* 0xfffffff004047807 */ /* 0x000fe20004800000 */
[----:B------:R-:W4:Y:S01]  /*2fb0*/  LDSM.16.M88.4 R60, [R120+0x3400] ;  /* 0x00340000783c783b */ /* 0x000f220000000200 */
[----:B------:R-:W-:Y:S01]  /*2fc0*/  IMAD R94, R95, 0x10, R94 ;  /* 0x000000105f5e7824 */ /* 0x000fe200078e025e */
[----:B------:R-:W-:Y:S01]  /*2fd0*/  SEL R3, R3, 0xffffffe0, !P0 ;  /* 0xffffffe003037807 */ /* 0x000fe20004000000 */
[----:B------:R-:W-:Y:S01]  /*2fe0*/  IMAD.SHL.U32 R135, R6, 0x2, RZ ;  /* 0x0000000206877824 */ /* 0x000fe200078e00ff */
[----:B------:R-:W-:Y:S01]  /*2ff0*/  LDSM.16.M88.4 R52, [R120+0x3800] ;  /* 0x003800007834783b */ /* 0x000fe20000000200 */
[----:B------:R-:W-:-:S02]  /*3000*/  IMAD R119, R4, 0x2, R121 ;  /* 0x0000000204777824 */ /* 0x000fc400078e0279 */
[----:B--2--5:R-:W-:Y:S01]  /*3010*/  FMUL.FTZ R0, R0, R7 ;  /* 0x0000000700007220 */ /* 0x024fe20000410000 */
[----:B------:R-:W-:Y:S01]  /*3020*/  IMAD.IADD R117, R120, 0x1, R3 ;  /* 0x0000000178757824 */ /* 0x000fe200078e0203 */
[----:B-1----:R-:W-:Y:S01]  /*3030*/  LDSM.16.M88.4 R16, [R120+0x3c00] ;  /* 0x003c00007810783b */ /* 0x002fe20000000200 */
[----:B------:R-:W-:Y:S01]  /*3040*/  LOP3.LUT R135, R135, 0x6, RZ, 0xc0, !PT ;  /* 0x0000000687877812 */ /* 0x000fe200078ec0ff */
[----:B------:R-:W-:Y:S02]  /*3050*/  IMAD R92, R93, 0x20, R92 ;  /* 0x000000205d5c7824 */ /* 0x000fe400078e025c */
[----:B---3--:R-:W-:Y:S02]  /*3060*/  LDSM.16.M88.4 R8, [R119] ;  /* 0x000000007708783b */ /* 0x008fe40000000200 */
[----:B------:R-:W-:Y:S02]  /*3070*/  IMAD.IADD R7, R2, 0x1, R135 ;  /* 0x0000000102077824 */ /* 0x000fe400078e0287 */
[----:B------:R-:W1:Y:S01]  /*3080*/  LDSM.16.M88.4 R68, [R117+0x3000] ;  /* 0x003000007544783b */ /* 0x000e620000000200 */
[----:B------:R-:W-:-:S02]  /*3090*/  IMAD.IADD R5, R5, 0x1, R92 ;  /* 0x0000000105057824 */ /* 0x000fc400078e025c */
[----:B------:R-:W-:Y:S01]  /*30a0*/  VIADD R112, R7, 0x20 ;  /* 0x0000002007707836 */ /* 0x000fe20000000000 */
[----:B------:R-:W-:Y:S04]  /*30b0*/  LDSM.16.M88.4 R72, [R121+0x1000] ;  /* 0x001000007948783b */ /* 0x000fe80000000200 */
[----:B------:R-:W2:Y:S04]  /*30c0*/  LDSM.16.M88.4 R36, [R120+0x4000] ;  /* 0x004000007824783b */ /* 0x000ea80000000200 */
[----:B------:R-:W3:Y:S04]  /*30d0*/  LDSM.16.M88.4 R28, [R117+0x3400] ;  /* 0x00340000751c783b */ /* 0x000ee80000000200 */
[----:B------:R-:W3:Y:S01]  /*30e0*/  LDSM.16.M88.4 R64, [R117+0x3800] ;  /* 0x003800007540783b */ /* 0x000ee20000000200 */
[C---:B----4-:R-:W-:Y:S03]  /*30f0*/  HMMA.16816.F32 R12, R44.reuse, R20, RZ ;  /* 0x000000142c0c723c */ /* 0x050fe600000018ff */
[----:B------:R-:W-:Y:S04]  /*3100*/  LDSM.16.M88.4 R40, [R119+0x1000] ;  /* 0x001000007728783b */ /* 0x000fe80000000200 */
[----:B------:R-:W4:Y:S01]  /*3110*/  LDSM.16.M88.4 R24, [R117+0x4000] ;  /* 0x004000007518783b */ /* 0x000f220000000200 */
[C---:B------:R-:W-:Y:S03]  /*3120*/  HMMA.16816.F32 R20, R44.reuse, R22, RZ ;  /* 0x000000162c14723c */ /* 0x040fe600000018ff */
[----:B------:R-:W-:Y:S03]  /*3130*/  LDSM.16.M88.4 R80, [R120+0x4400] ;  /* 0x004400007850783b */ /* 0x000fe60000000200 */
[C---:B------:R-:W-:Y:S01]  /*3140*/  HMMA.16816.F32 R32, R44.reuse, R60, RZ ;  /* 0x0000003c2c20723c */ /* 0x040fe200000018ff */
[----:B------:R-:W-:Y:S04]  /*3150*/  LDSM.16.M88.4 R76, [R120+0x5000] ;  /* 0x00500000784c783b */ /* 0x000fe80000000200 */
[----:B------:R-:W0:Y:S01]  /*3160*/  LDGDEPBAR ;  /* 0x00000000000079af */ /* 0x000e220000000000 */
[----:B------:R-:W-:Y:S06]  /*3170*/  HMMA.16816.F32 R60, R44, R62, RZ ;  /* 0x0000003e2c3c723c */ /* 0x000fec00000018ff */
[C---:B-1----:R-:W-:Y:S06]  /*3180*/  HMMA.16816.F32 R12, R8.reuse, R68, R12 ;  /* 0x00000044080c723c */ /* 0x042fec000000180c */
[----:B------:R-:W-:Y:S01]  /*3190*/  HMMA.16816.F32 R20, R8, R70, R20 ;  /* 0x000000460814723c */ /* 0x000fe20000001814 */
[----:B------:R-:W-:Y:S05]  /*31a0*/  LDSM.16.M88.4 R68, [R120+0x4800] ;  /* 0x004800007844783b */ /* 0x000fea0000000200 */
[C---:B------:R-:W-:Y:S06]  /*31b0*/  HMMA.16816.F32 R56, R44.reuse, R52, RZ ;  /* 0x000000342c38723c */ /* 0x040fec00000018ff */
[C---:B------:R-:W-:Y:S06]  /*31c0*/  HMMA.16816.F32 R52, R44.reuse, R54, RZ ;  /* 0x000000362c34723c */ /* 0x040fec00000018ff */
[C---:B------:R-:W-:Y:S06]  /*31d0*/  HMMA.16816.F32 R48, R44.reuse, R16, RZ ;  /* 0x000000102c30723c */ /* 0x040fec00000018ff */
[----:B------:R-:W-:Y:S01]  /*31e0*/  HMMA.16816.F32 R44, R44, R18, RZ ;  /* 0x000000122c2c723c */ /* 0x000fe200000018ff */
[----:B------:R-:W1:Y:S05]  /*31f0*/  LDSM.16.M88.4 R16, [R117+0x3c00] ;  /* 0x003c00007510783b */ /* 0x000e6a0000000200 */
[C---:B--2---:R-:W-:Y:S06]  /*3200*/  HMMA.16816.F32 R12, R72.reuse, R36, R12 ;  /* 0x00000024480c723c */ /* 0x044fec000000180c */
[----:B------:R-:W-:Y:S01]  /*3210*/  HMMA.16816.F32 R20, R72, R38, R20 ;  /* 0x000000264814723c */ /* 0x000fe20000001814 */
[----:B------:R-:W-:Y:S05]  /*3220*/  LDSM.16.M88.4 R36, [R117+0x4400] ;  /* 0x004400007524783b */ /* 0x000fea0000000200 */
[C---:B---3--:R-:W-:Y:S06]  /*3230*/  HMMA.16816.F32 R32, R8.reuse, R28, R32 ;  /* 0x0000001c0820723c */ /* 0x048fec0000001820 */
[C---:B------:R-:W-:Y:S01]  /*3240*/  HMMA.16816.F32 R60, R8.reuse, R30, R60 ;  /* 0x0000001e083c723c */ /* 0x040fe2000000183c */
[----:B------:R-:W2:Y:S05]  /*3250*/  LDSM.16.M88.4 R28, [R121+0x2000] ;  /* 0x00200000791c783b */ /* 0x000eaa0000000200 */
[C---:B------:R-:W-:Y:S06]  /*3260*/  HMMA.16816.F32 R56, R8.reuse, R64, R56 ;  /* 0x000000400838723c */ /* 0x040fec0000001838 */
[----:B------:R-:W-:Y:S01]  /*3270*/  HMMA.16816.F32 R52, R8, R66, R52 ;  /* 0x000000420834723c */ /* 0x000fe20000001834 */
[----:B------:R-:W3:Y:S05]  /*3280*/  LDSM.16.M88.4 R64, [R120+0x4c00] ;  /* 0x004c00007840783b */ /* 0x000eea0000000200 */
[C---:B----4-:R-:W-:Y:S06]  /*3290*/  HMMA.16816.F32 R12, R40.reuse, R24, R12 ;  /* 0x00000018280c723c */ /* 0x050fec000000180c */
[----:B------:R-:W-:Y:S01]  /*32a0*/  HMMA.16816.F32 R20, R40, R26, R20 ;  /* 0x0000001a2814723c */ /* 0x000fe20000001814 */
[----:B------:R-:W-:Y:S05]  /*32b0*/  LDSM.16.M88.4 R24, [R120+0x5400] ;  /* 0x005400007818783b */ /* 0x000fea0000000200 */
[C---:B-1----:R-:W-:Y:S06]  /*32c0*/  HMMA.16816.F32 R48, R8.reuse, R16, R48 ;  /* 0x000000100830723c */ /* 0x042fec0000001830 */
[----:B------:R-:W-:Y:S01]  /*32d0*/  HMMA.16816.F32 R44, R8, R18, R44 ;  /* 0x00000012082c723c */ /* 0x000fe2000000182c */
[----:B------:R-:W-:Y:S04]  /*32e0*/  LDSM.16.M88.4 R8, [R119+0x2000] ;  /* 0x002000007708783b */ /* 0x000fe80000000200 */
[----:B------:R-:W1:Y:S01]  /*32f0*/  LDSM.16.M88.4 R16, [R117+0x5000] ;  /* 0x005000007510783b */ /* 0x000e620000000200 */
[----:B------:R-:W-:Y:S06]  /*3300*/  HMMA.16816.F32 R32, R72, R80, R32 ;  /* 0x000000504820723c */ /* 0x000fec0000001820 */
[----:B--2---:R-:W-:Y:S06]  /*3310*/  HMMA.16816.F32 R12, R28, R76, R12 ;  /* 0x0000004c1c0c723c */ /* 0x004fec000000180c */
[----:B------:R-:W-:Y:S01]  /*3320*/  HMMA.16816.F32 R60, R72, R82, R60 ;  /* 0x00000052483c723c */ /* 0x000fe2000000183c */
[----:B------:R-:W-:Y:S05]  /*3330*/  LDSM.16.M88.4 R80, [R117+0x5400] ;  /* 0x005400007550783b */ /* 0x000fea0000000200 */
[----:B------:R-:W-:Y:S01]  /*3340*/  HMMA.16816.F32 R20, R28, R78, R20 ;  /* 0x0000004e1c14723c */ /* 0x000fe20000001814 */
[----:B------:R-:W2:Y:S05]  /*3350*/  LDSM.16.M88.4 R76, [R117+0x4800] ;  /* 0x00480000754c783b */ /* 0x000eaa0000000200 */
[C---:B---3--:R-:W-:Y:S06]  /*3360*/  HMMA.16816.F32 R48, R72.reuse, R64, R48 ;  /* 0x000000404830723c */ /* 0x048fec0000001830 */
[C---:B------:R-:W-:Y:S01]  /*3370*/  HMMA.16816.F32 R44, R72.reuse, R66, R44 ;  /* 0x00000042482c723c */ /* 0x040fe2000000182c */
[----:B------:R-:W3:Y:S05]  /*3380*/  LDSM.16.M88.4 R64, [R117+0x4c00] ;  /* 0x004c00007540783b */ /* 0x000eea0000000200 */
[----:B------:R-:W-:Y:S06]  /*3390*/  HMMA.16816.F32 R56, R72, R68, R56 ;  /* 0x000000444838723c */ /* 0x000fec0000001838 */
[----:B------:R-:W-:Y:S06]  /*33a0*/  HMMA.16816.F32 R32, R40, R36, R32 ;  /* 0x000000242820723c */ /* 0x000fec0000001820 */
[C---:B-1----:R-:W-:Y:S06]  /*33b0*/  HMMA.16816.F32 R12, R8.reuse, R16, R12 ;  /* 0x00000010080c723c */ /* 0x042fec000000180c */
[----:B------:R-:W-:Y:S01]  /*33c0*/  HMMA.16816.F32 R20, R8, R18, R20 ;  /* 0x000000120814723c */ /* 0x000fe20000001814 */
[----:B------:R-:W1:Y:S05]  /*33d0*/  LDSM.16.M88.4 R16, [R120+0x5800] ;  /* 0x005800007810783b */ /* 0x000e6a0000000200 */
[----:B------:R-:W-:Y:S01]  /*33e0*/  HMMA.16816.F32 R60, R40, R38, R60 ;  /* 0x00000026283c723c */ /* 0x000fe2000000183c */
[----:B------:R-:W4:Y:S05]  /*33f0*/  LDSM.16.M88.4 R36, [R120+0x5c00] ;  /* 0x005c00007824783b */ /* 0x000f2a0000000200 */
[----:B------:R-:W-:Y:S06]  /*3400*/  HMMA.16816.F32 R52, R72, R70, R52 ;  /* 0x000000464834723c */ /* 0x000fec0000001834 */
[----:B--2---:R-:W-:Y:S01]  /*3410*/  HMMA.16816.F32 R56, R40, R76, R56 ;  /* 0x0000004c2838723c */ /* 0x004fe20000001838 */
[----:B------:R-:W-:Y:S01]  /*3420*/  FMUL.FTZ R3, R12, UR10 ;  /* 0x0000000a0c037c20 */ /* 0x000fe20008410000 */
[----:B------:R-:W-:Y:S01]  /*3430*/  FMUL.FTZ R13, R13, UR10 ;  /* 0x0000000a0d0d7c20 */ /* 0x000fe20008410000 */
[----:B------:R-:W-:-:S03]  /*3440*/  FMUL.FTZ R15, R15, UR10 ;  /* 0x0000000a0f0f7c20 */ /* 0x000fc60008410000 */
[C---:B------:R-:W-:Y:S01]  /*3450*/  HMMA.16816.F32 R32, R28.reuse, R24, R32 ;  /* 0x000000181c20723c */ /* 0x040fe20000001820 */
[----:B------:R-:W-:Y:S01]  /*3460*/  FMUL.FTZ R20, R20, UR10 ;  /* 0x0000000a14147c20 */ /* 0x000fe20008410000 */
[----:B------:R-:W-:Y:S01]  /*3470*/  FMUL.FTZ R71, R21, UR10 ;  /* 0x0000000a15477c20 */ /* 0x000fe20008410000 */
[----:B------:R-:W-:Y:S01]  /*3480*/  FMUL.FTZ R12, R23, UR10 ;  /* 0x0000000a170c7c20 */ /* 0x000fe20008410000 */
[----:B------:R-:W-:Y:S02]  /*3490*/  MUFU.TANH R13, R13 ;  /* 0x0000000d000d7308 */ /* 0x000fe40000002400 */
[----:B------:R-:W-:Y:S01]  /*34a0*/  HMMA.16816.F32 R60, R28, R26, R60 ;  /* 0x0000001a1c3c723c */ /* 0x000fe2000000183c */
[----:B------:R-:W2:Y:S05]  /*34b0*/  LDSM.16.M88.4 R24, [R117+0x5800] ;  /* 0x005800007518783b */ /* 0x000eaa0000000200 */
[C---:B------:R-:W-:Y:S01]  /*34c0*/  HMMA.16816.F32 R52, R40.reuse, R78, R52 ;  /* 0x0000004e2834723c */ /* 0x040fe20000001834 */
[----:B------:R1:W2:Y:S05]  /*34d0*/  MUFU.TANH R69, R20 ;  /* 0x0000001400457308 */ /* 0x0002aa0000002400 */
[C---:B---3--:R-:W-:Y:S03]  /*34e0*/  HMMA.16816.F32 R48, R40.reuse, R64, R48 ;  /* 0x000000402830723c */ /* 0x048fe60000001830 */
[----:B------:R-:W-:Y:S03]  /*34f0*/  MUFU.TANH R15, R15 ;  /* 0x0000000f000f7308 */ /* 0x000fe60000002400 */
[----:B------:R-:W-:Y:S01]  /*3500*/  HMMA.16816.F32 R44, R40, R66, R44 ;  /* 0x00000042282c723c */ /* 0x000fe2000000182c */
[----:B------:R-:W-:-:S04]  /*3510*/  FMUL.FTZ R65, R22, UR10 ;  /* 0x0000000a16417c20 */ /* 0x000fc80008410000 */
[----:B------:R-:W-:Y:S01]  /*3520*/  MUFU.TANH R71, R71 ;  /* 0x0000004700477308 */ /* 0x000fe20000002400 */
[----:B-1----:R-:W1:Y:S01]  /*3530*/  LDSM.16.M88.4 R20, [R117+0x5c00] ;  /* 0x005c00007514783b */ /* 0x002e620000000200 */
[----:B------:R-:W-:Y:S01]  /*3540*/  LOP3.LUT R41, R102, 0xffffffe0, RZ, 0xc0, !PT ;  /* 0xffffffe066297812 */ /* 0x000fe200078ec0ff */
[----:B------:R-:W-:Y:S01]  /*3550*/  HMMA.16816.F32 R56, R28, R16, R56 ;  /* 0x000000101c38723c */ /* 0x000fe20000001838 */
[----:B------:R-:W-:-:S04]  /*3560*/  DEPBAR.LE SB0, 0x0 ;  /* 0x000080000000791a */ /* 0x000fc80000000000 */
[----:B------:R-:W3:Y:S01]  /*3570*/  MUFU.TANH R65, R65 ;  /* 0x0000004100417308 */ /* 0x000ee20000002400 */
[----:B------:R-:W-:Y:S01]  /*3580*/  HMMA.16816.F32 R32, R8, R80, R32 ;  /* 0x000000500820723c */ /* 0x000fe20000001820 */
[----:B------:R-:W-:Y:S02]  /*3590*/  IMAD.IADD R16, R6, 0x1, -R41 ;  /* 0x0000000106107824 */ /* 0x000fe400078e0a29 */
[----:B------:R-:W-:-:S03]  /*35a0*/  FMUL.FTZ R6, R14, UR10 ;  /* 0x0000000a0e067c20 */ /* 0x000fc60008410000 */
[----:B------:R-:W-:Y:S01]  /*35b0*/  SHF.R.S32.HI R41, RZ, 0x1f, R16 ;  /* 0x0000001fff297819 */ /* 0x000fe20000011410 */
[----:B------:R-:W-:Y:S01]  /*35c0*/  HMMA.16816.F32 R52, R28, R18, R52 ;  /* 0x000000121c34723c */ /* 0x000fe20000001834 */
[----:B------:R-:W-:Y:S02]  /*35d0*/  MUFU.TANH R17, R12 ;  /* 0x0000000c00117308 */ /* 0x000fe40000002400 */
[----:B------:R-:W-:-:S03]  /*35e0*/  LEA.HI R16, R41, R16, RZ, 0x2 ;  /* 0x0000001029107211 */ /* 0x000fc600078f10ff */
[C---:B----4-:R-:W-:Y:S01]  /*35f0*/  HMMA.16816.F32 R48, R28.reuse, R36, R48 ;  /* 0x000000241c30723c */ /* 0x050fe20000001830 */
[C---:B------:R-:W-:Y:S02]  /*3600*/  VIADD R18, R7.reuse, 0x11 ;  /* 0x0000001107127836 */ /* 0x040fe40000000000 */
[----:B------:R-:W-:Y:S03]  /*3610*/  MUFU.TANH R3, R3 ;  /* 0x0000000300037308 */ /* 0x000fe60000002400 */
[----:B------:R-:W-:Y:S01]  /*3620*/  HMMA.16816.F32 R44, R28, R38, R44 ;  /* 0x000000261c2c723c */ /* 0x000fe2000000182c */
[----:B------:R-:W-:-:S04]  /*3630*/  VIADD R36, R7, 0x9 ;  /* 0x0000000907247836 */ /* 0x000fc80000000000 */
[----:B------:R-:W-:Y:S01]  /*3640*/  FMUL.FTZ R33, R33, UR10 ;  /* 0x0000000a21217c20 */ /* 0x000fe20008410000 */
[C---:B--2---:R-:W-:Y:S01]  /*3650*/  HMMA.16816.F32 R56, R8.reuse, R24, R56 ;  /* 0x000000180838723c */ /* 0x044fe20000001838 */
[----:B------:R-:W-:Y:S01]  /*3660*/  SHF.R.S32.HI R29, RZ, 0x2, R16 ;  /* 0x00000002ff1d7819 */ /* 0x000fe20000011410 */
[----:B------:R-:W-:Y:S02]  /*3670*/  VIADD R16, R7, 0x8 ;  /* 0x0000000807107836 */ /* 0x000fe40000000000 */
[----:B------:R-:W-:Y:S01]  /*3680*/  FMUL.FTZ R35, R35, UR10 ;  /* 0x0000000a23237c20 */ /* 0x000fe20008410000 */
[----:B------:R-:W-:Y:S01]  /*3690*/  VIADD R38, R7, 0x1 ;  /* 0x0000000107267836 */ /* 0x000fe20000000000 */
[----:B------:R-:W-:Y:S01]  /*36a0*/  IADD3 R94, R94, 0x1, R29 ;  /* 0x000000015e5e7810 */ /* 0x000fe20007ffe01d */
[C---:B------:R-:W-:Y:S01]  /*36b0*/  HMMA.16816.F32 R60, R8.reuse, R82, R60 ;  /* 0x00000052083c723c */ /* 0x040fe2000000183c */
[----:B------:R-:W2:Y:S01]  /*36c0*/  MUFU.TANH R33, R33 ;  /* 0x0000002100217308 */ /* 0x000ea20000002400 */
[----:B------:R-:W-:Y:S01]  /*36d0*/  FMUL.FTZ R19, R32, UR10 ;  /* 0x0000000a20137c20 */ /* 0x000fe20008410000 */
[----:B------:R-:W-:Y:S01]  /*36e0*/  IADD3 R103, R91, R94, -R103 ;  /* 0x0000005e5b677210 */ /* 0x000fe20007ffe867 */
[----:B------:R-:W-:Y:S01]  /*36f0*/  FMUL.FTZ R34, R34, UR10 ;  /* 0x0000000a22227c20 */ /* 0x000fe20008410000 */
[----:B------:R-:W-:Y:S01]  /*3700*/  VIADD R24, R7, 0x10 ;  /* 0x0000001007187836 */ /* 0x000fe20000000000 */
[C---:B------:R-:W-:Y:S02]  /*3710*/  HMMA.16816.F32 R52, R8.reuse, R26, R52 ;  /* 0x0000001a0834723c */ /* 0x040fe40000001834 */
[----:B------:R-:W-:Y:S01]  /*3720*/  IMAD.IADD R90, R103, 0x1, R90 ;  /* 0x00000001675a7824 */ /* 0x000fe200078e025a */
[----:B------:R-:W4:Y:S03]  /*3730*/  MUFU.TANH R25, R35 ;  /* 0x0000002300197308 */ /* 0x000f260000002400 */
[----:B-1----:R-:W-:Y:S01]  /*3740*/  HMMA.16816.F32 R48, R8, R20, R48 ;  /* 0x000000140830723c */ /* 0x002fe20000001830 */
[C---:B------:R-:W-:Y:S01]  /*3750*/  VIMNMX R103, R90.reuse, R91, PT ;  /* 0x0000005b5a677248 */ /* 0x040fe20003fe0100 */
[----:B------:R-:W-:Y:S01]  /*3760*/  VIADD R26, R7, 0x19 ;  /* 0x00000019071a7836 */ /* 0x000fe20000000000 */
[----:B------:R-:W-:-:S02]  /*3770*/  VIADDMNMX R102, R90, 0x8, R91, PT ;  /* 0x000000085a667846 */ /* 0x000fc4000380015b */
[CC--:B------:R-:W-:Y:S01]  /*3780*/  ISETP.GE.AND P3, PT, R16.reuse, R103.reuse, PT ;  /* 0x000000671000720c */ /* 0x0c0fe20003f66270 */
[----:B------:R-:W-:Y:S01]  /*3790*/  HMMA.16816.F32 R44, R8, R22, R44 ;  /* 0x00000016082c723c */ /* 0x000fe2000000182c */
[----:B------:R-:W-:Y:S01]  /*37a0*/  ISETP.GE.AND P1, PT, R16, R102, PT ;  /* 0x000000661000720c */ /* 0x000fe20003f26270 */
[----:B------:R-:W1:Y:S01]  /*37b0*/  MUFU.TANH R19, R19 ;  /* 0x0000001300137308 */ /* 0x000e620000002400 */
[----:B------:R-:W-:Y:S01]  /*37c0*/  I2FP.F32.S32 R16, R16 ;  /* 0x0000001000107245 */ /* 0x000fe20000201400 */
[----:B------:R-:W-:Y:S01]  /*37d0*/  FMUL.FTZ R29, R56, UR10 ;  /* 0x0000000a381d7c20 */ /* 0x000fe20008410000 */
[-C--:B------:R-:W-:Y:S01]  /*37e0*/  ISETP.GE.AND P4, PT, R38, R103.reuse, PT ;  /* 0x000000672600720c */ /* 0x080fe20003f86270 */
[----:B------:R-:W-:Y:S01]  /*37f0*/  FMUL.FTZ R58, R58, UR10 ;  /* 0x0000000a3a3a7c20 */ /* 0x000fe20008410000 */
[----:B------:R-:W-:Y:S01]  /*3800*/  ISETP.GE.AND P0, PT, R38, R102, PT ;  /* 0x000000662600720c */ /* 0x000fe20003f06270 */
[CC--:B------:R-:W-:Y:S01]  /*3810*/  FFMA.FTZ R22, R0.reuse, R16.reuse, R69 ;  /* 0x0000001000167223 */ /* 0x0c0fe20000010045 */
[----:B---3--:R-:W-:Y:S01]  /*3820*/  FFMA.FTZ R16, R0, R16, R65 ;  /* 0x0000001000107223 */ /* 0x008fe20000010041 */
[----:B------:R-:W-:Y:S01]  /*3830*/  I2FP.F32.S32 R38, R38 ;  /* 0x0000002600267245 */ /* 0x000fe20000201400 */
[----:B------:R-:W3:Y:S01]  /*3840*/  MUFU.TANH R37, R34 ;  /* 0x0000002200257308 */ /* 0x000ee20000002400 */
[----:B------:R-:W-:Y:S01]  /*3850*/  FMUL.FTZ R9, R62, UR10 ;  /* 0x0000000a3e097c20 */ /* 0x000fe20008410000 */
[----:B------:R-:W-:Y:S01]  /*3860*/  FSEL R22, R22, -INF , !P3 ;  /* 0xff80000016167808 */ /* 0x000fe20005800000 */
[----:B------:R-:W-:Y:S01]  /*3870*/  FMUL.FTZ R60, R60, UR10 ;  /* 0x0000000a3c3c7c20 */ /* 0x000fe20008410000 */
[----:B------:R-:W-:Y:S01]  /*3880*/  FSEL R16, R16, -INF , !P1 ;  /* 0xff80000010107808 */ /* 0x000fe20004800000 */
[-C--:B------:R-:W-:Y:S01]  /*3890*/  FFMA.FTZ R13, R0, R38.reuse, R13 ;  /* 0x00000026000d7223 */ /* 0x080fe2000001000d */
[-C--:B------:R-:W-:Y:S01]  /*38a0*/  ISETP.GE.AND P3, PT, R18, R103.reuse, PT ;  /* 0x000000671200720c */ /* 0x080fe20003f66270 */
[----:B------:R-:W-:Y:S01]  /*38b0*/  FFMA.FTZ R38, R0, R38, R15 ;  /* 0x0000002600267223 */ /* 0x000fe2000001000f */
[----:B------:R-:W-:Y:S01]  /*38c0*/  ISETP.GE.AND P1, PT, R18, R102, PT ;  /* 0x000000661200720c */ /* 0x000fe20003f26270 */
[----:B------:R-:W3:Y:S01]  /*38d0*/  MUFU.TANH R29, R29 ;  /* 0x0000001d001d7308 */ /* 0x000ee20000002400 */
[----:B------:R-:W-:Y:S01]  /*38e0*/  I2FP.F32.S32 R18, R18 ;  /* 0x0000001200127245 */ /* 0x000fe20000201400 */
[----:B------:R-:W-:Y:S01]  /*38f0*/  FMUL.FTZ R21, R61, UR10 ;  /* 0x0000000a3d157c20 */ /* 0x000fe20008410000 */
[CC--:B------:R-:W-:Y:S01]  /*3900*/  ISETP.GE.AND P5, PT, R36.reuse, R103.reuse, PT ;  /* 0x000000672400720c */ /* 0x0c0fe20003fa6270 */
[----:B------:R-:W-:Y:S01]  /*3910*/  FMUL.FTZ R11, R63, UR10 ;  /* 0x0000000a3f0b7c20 */ /* 0x000fe20008410000 */
[----:B------:R-:W-:Y:S01]  /*3920*/  ISETP.GE.AND P2, PT, R36, R102, PT ;  /* 0x000000662400720c */ /* 0x000fe20003f46270 */
[C---:B--2---:R-:W-:Y:S01]  /*3930*/  FFMA.FTZ R33, R0.reuse, R18, R33 ;  /* 0x0000001200217223 */ /* 0x044fe20000010021 */
[----:B------:R-:W-:Y:S01]  /*3940*/  I2FP.F32.S32 R36, R36 ;  /* 0x0000002400247245 */ /* 0x000fe20000201400 */
[----:B------:R-:W2:Y:S01]  /*3950*/  MUFU.TANH R15, R58 ;  /* 0x0000003a000f7308 */ /* 0x000ea20000002400 */
[----:B------:R-:W-:Y:S01]  /*3960*/  FSEL R30, R13, -INF , !P4 ;  /* 0xff8000000d1e7808 */ /* 0x000fe20006000000 */
[----:B----4-:R-:W-:Y:S01]  /*3970*/  FFMA.FTZ R18, R0, R18, R25 ;  /* 0x0000001200127223 */ /* 0x010fe20000010019 */
[----:B------:R-:W-:Y:S01]  /*3980*/  FSEL R38, R38, -INF , !P0 ;  /* 0xff80000026267808 */ /* 0x000fe20004000000 */
[----:B------:R-:W-:Y:S01]  /*3990*/  FMUL.FTZ R53, R53, UR10 ;  /* 0x0000000a35357c20 */ /* 0x000fe20008410000 */
[CC--:B------:R-:W-:Y:S01]  /*39a0*/  ISETP.GE.AND P4, PT, R24.reuse, R103.reuse, PT ;  /* 0x000000671800720c */ /* 0x0c0fe20003f86270 */
[----:B------:R-:W-:Y:S01]  /*39b0*/  FMUL.FTZ R55, R55, UR10 ;  /* 0x0000000a37377c20 */ /* 0x000fe20008410000 */
[----:B------:R-:W-:Y:S01]  /*39c0*/  ISETP.GE.AND P0, PT, R24, R102, PT ;  /* 0x000000661800720c */ /* 0x000fe20003f06270 */
[----:B------:R-:W4:Y:S01]  /*39d0*/  MUFU.TANH R27, R60 ;  /* 0x0000003c001b7308 */ /* 0x000f220000002400 */
[----:B------:R-:W-:Y:S01]  /*39e0*/  I2FP.F32.S32 R24, R24 ;  /* 0x0000001800187245 */ /* 0x000fe20000201400 */
[----:B------:R-:W-:Y:S01]  /*39f0*/  FMUL.FTZ R12, R50, UR10 ;  /* 0x0000000a320c7c20 */ /* 0x000fe20008410000 */
[-C--:B------:R-:W-:Y:S01]  /*3a00*/  FFMA.FTZ R50, R0, R36.reuse, R71 ;  /* 0x0000002400327223 */ /* 0x080fe20000010047 */
[----:B------:R-:W-:Y:S01]  /*3a10*/  FMUL.FTZ R10, R44, UR10 ;  /* 0x0000000a2c0a7c20 */ /* 0x000fe20008410000 */
[----:B------:R-:W-:Y:S01]  /*3a20*/  FFMA.FTZ R36, R0, R36, R17 ;  /* 0x0000002400247223 */ /* 0x000fe20000010011 */
[----:B------:R-:W-:Y:S01]  /*3a30*/  VIADD R20, R7, 0x18 ;  /* 0x0000001807147836 */ /* 0x000fe20000000000 */
[----:B------:R-:W-:Y:S01]  /*3a40*/  FSEL R44, R33, -INF , !P3 ;  /* 0xff800000212c7808 */ /* 0x000fe20005800000 */
[----:B------:R-:W4:Y:S01]  /*3a50*/  MUFU.TANH R9, R9 ;  /* 0x0000000900097308 */ /* 0x000f220000002400 */
[----:B------:R-:W-:Y:S01]  /*3a60*/  FSEL R18, R18, -INF , !P1 ;  /* 0xff80000012127808 */ /* 0x000fe20004800000 */
[----:B------:R-:W-:Y:S01]  /*3a70*/  FMUL.FTZ R23, R57, UR10 ;  /* 0x0000000a39177c20 */ /* 0x000fe20008410000 */
[----:B------:R-:W-:Y:S01]  /*3a80*/  FMUL.FTZ R59, R59, UR10 ;  /* 0x0000000a3b3b7c20 */ /* 0x000fe20008410000 */
[-C--:B-1----:R-:W-:Y:S01]  /*3a90*/  FFMA.FTZ R19, R0, R24.reuse, R19 ;  /* 0x0000001800137223 */ /* 0x082fe20000010013 */
[-C--:B------:R-:W-:Y:S01]  /*3aa0*/  ISETP.GE.AND P3, PT, R112, R103.reuse, PT ;  /* 0x000000677000720c */ /* 0x080fe20003f66270 */
[----:B---3--:R-:W-:Y:S01]  /*3ab0*/  FFMA.FTZ R24, R0, R24, R37 ;  /* 0x0000001800187223 */ /* 0x008fe20000010025 */
[----:B------:R-:W-:Y:S01]  /*3ac0*/  ISETP.GE.AND P1, PT, R112, R102, PT ;  /* 0x000000667000720c */ /* 0x000fe20003f26270 */
[----:B------:R-:W1:Y:S01]  /*3ad0*/  MUFU.TANH R21, R21 ;  /* 0x0000001500157308 */ /* 0x000e620000002400 */
[----:B------:R-:W-:Y:S01]  /*3ae0*/  I2FP.F32.S32 R112, R112 ;  /* 0x0000007000707245 */ /* 0x000fe20000201400 */
[----:B------:R-:W-:Y:S01]  /*3af0*/  FMUL.FTZ R52, R52, UR10 ;  /* 0x0000000a34347c20 */ /* 0x000fe20008410000 */
[----:B------:R-:W-:Y:S01]  /*3b00*/  FSEL R50, R50, -INF , !P5 ;  /* 0xff80000032327808 */ /* 0x000fe20006800000 */
[----:B------:R-:W-:Y:S01]  /*3b10*/  FMUL.FTZ R14, R48, UR10 ;  /* 0x0000000a300e7c20 */ /* 0x000fe20008410000 */
[----:B------:R-:W-:Y:S01]  /*3b20*/  FSEL R36, R36, -INF , !P2 ;  /* 0xff80000024247808 */ /* 0x000fe20005000000 */
[----:B------:R-:W-:Y:S01]  /*3b30*/  FFMA.FTZ R29, R0, R112, R29 ;  /* 0x00000070001d7223 */ /* 0x000fe2000001001d */
[CC--:B------:R-:W-:Y:S01]  /*3b40*/  ISETP.GE.AND P5, PT, R20.reuse, R103.reuse, PT ;  /* 0x000000671400720c */ /* 0x0c0fe20003fa6270 */
[----:B------:R-:W3:Y:S01]  /*3b50*/  MUFU.TANH R11, R11 ;  /* 0x0000000b000b7308 */ /* 0x000ee20000002400 */
[----:B------:R-:W-:Y:S01]  /*3b60*/  ISETP.GE.AND P2, PT, R20, R102, PT ;  /* 0x000000661400720c */ /* 0x000fe20003f46270 */
[----:B--2---:R-:W-:Y:S01]  /*3b70*/  FFMA.FTZ R112, R0, R112, R15 ;  /* 0x0000007000707223 */ /* 0x004fe2000001000f */
[----:B------:R-:W-:Y:S01]  /*3b80*/  I2FP.F32.S32 R20, R20 ;  /* 0x0000001400147245 */ /* 0x000fe20000201400 */
[----:B------:R-:W-:Y:S01]  /*3b90*/  VIADD R15, R7, 0x29 ;  /* 0x00000029070f7836 */ /* 0x000fe20000000000 */
[----:B------:R-:W-:Y:S01]  /*3ba0*/  FSEL R48, R19, -INF , !P4 ;  /* 0xff80000013307808 */ /* 0x000fe20006000000 */
[----:B------:R-:W-:Y:S01]  /*3bb0*/  FMUL.FTZ R54, R54, UR10 ;  /* 0x0000000a36367c20 */ /* 0x000fe20008410000 */
[----:B------:R-:W-:Y:S01]  /*3bc0*/  FSEL R24, R24, -INF , !P0 ;  /* 0xff80000018187808 */ /* 0x000fe20004000000 */
[----:B------:R-:W2:Y:S01]  /*3bd0*/  MUFU.TANH R53, R53 ;  /* 0x0000003500357308 */ /* 0x000ea20000002400 */
[-C--:B------:R-:W-:Y:S01]  /*3be0*/  ISETP.GE.AND P4, PT, R26, R103.reuse, PT ;  /* 0x000000671a00720c */ /* 0x080fe20003f86270 */
[----:B----4-:R-:W-:Y:S01]  /*3bf0*/  FFMA.FTZ R27, R0, R20, R27 ;  /* 0x00000014001b7223 */ /* 0x010fe2000001001b */
[----:B------:R-:W-:Y:S01]  /*3c00*/  ISETP.GE.AND P0, PT, R26, R102, PT ;  /* 0x000000661a00720c */ /* 0x000fe20003f06270 */
[C---:B------:R-:W-:Y:S01]  /*3c10*/  FFMA.FTZ R20, R0.reuse, R20, R9 ;  /* 0x0000001400147223 */ /* 0x040fe20000010009 */
[----:B------:R-:W-:Y:S01]  /*3c20*/  I2FP.F32.S32 R26, R26 ;  /* 0x0000001a001a7245 */ /* 0x000fe20000201400 */
[----:B------:R-:W-:Y:S01]  /*3c30*/  FMUL.FTZ R49, R49, UR10 ;  /* 0x0000000a31317c20 */ /* 0x000fe20008410000 */
[----:B------:R-:W-:Y:S01]  /*3c40*/  FMUL.FTZ R51, R51, UR10 ;  /* 0x0000000a33337c20 */ /* 0x000fe20008410000 */
[----:B------:R-:W4:Y:S01]  /*3c50*/  MUFU.TANH R55, R55 ;  /* 0x0000003700377308 */ /* 0x000f220000002400 */
[----:B------:R-:W-:Y:S01]  /*3c60*/  VIADD R25, R7, 0x21 ;  /* 0x0000002107197836 */ /* 0x000fe20000000000 */
[----:B------:R-:W-:Y:S01]  /*3c70*/  FSEL R140, R29, -INF , !P3 ;  /* 0xff8000001d8c7808 */ /* 0x000fe20005800000 */
[----:B-1----:R-:W-:Y:S01]  /*3c80*/  FFMA.FTZ R42, R0, R26, R21 ;  /* 0x0000001a002a7223 */ /* 0x002fe20000010015 */
[----:B------:R-:W-:Y:S01]  /*3c90*/  FSEL R112, R112, -INF , !P1 ;  /* 0xff80000070707808 */ /* 0x000fe20004800000 */
[----:B------:R-:W-:Y:S01]  /*3ca0*/  VIADD R21, R7, 0x28 ;  /* 0x0000002807157836 */ /* 0x000fe20000000000 */
[C---:B------:R-:W-:Y:S01]  /*3cb0*/  ISETP.GE.AND P3, PT, R15.reuse, R103, PT ;  /* 0x000000670f00720c */ /* 0x040fe20003f66270 */
[----:B------:R-:W-:Y:S01]  /*3cc0*/  FMUL.FTZ R8, R46, UR10 ;  /* 0x0000000a2e087c20 */ /* 0x000fe20008410000 */
[----:B------:R-:W1:Y:S01]  /*3cd0*/  MUFU.TANH R23, R23 ;  /* 0x0000001700177308 */ /* 0x000e620000002400 */
[----:B------:R-:W-:Y:S01]  /*3ce0*/  ISETP.GE.AND P1, PT, R15, R102, PT ;  /* 0x000000660f00720c */ /* 0x000fe20003f26270 */
[----:B---3--:R-:W-:Y:S01]  /*3cf0*/  FFMA.FTZ R19, R0, R26, R11 ;  /* 0x0000001a00137223 */ /* 0x008fe2000001000b */
[----:B------:R-:W-:Y:S01]  /*3d00*/  I2FP.F32.S32 R28, R15 ;  /* 0x0000000f001c7245 */ /* 0x000fe20000201400 */
[----:B------:R-:W-:Y:S01]  /*3d10*/  FMUL.FTZ R45, R45, UR10 ;  /* 0x0000000a2d2d7c20 */ /* 0x000fe20008410000 */
[----:B------:R-:W-:Y:S01]  /*3d20*/  FSEL R46, R27, -INF , !P5 ;  /* 0xff8000001b2e7808 */ /* 0x000fe20006800000 */
[----:B------:R-:W-:Y:S01]  /*3d30*/  FMUL.FTZ R47, R47, UR10 ;  /* 0x0000000a2f2f7c20 */ /* 0x000fe20008410000 */
[----:B------:R-:W-:Y:S01]  /*3d40*/  FSEL R20, R20, -INF , !P2 ;  /* 0xff80000014147808 */ /* 0x000fe20005000000 */
[----:B------:R-:W3:Y:S01]  /*3d50*/  MUFU.TANH R59, R59 ;  /* 0x0000003b003b7308 */ /* 0x000ee20000002400 */
[C---:B------:R-:W-:Y:S01]  /*3d60*/  ISETP.GE.AND P5, PT, R25.reuse, R103, PT ;  /* 0x000000671900720c */ /* 0x040fe20003fa6270 */
[C---:B--2---:R-:W-:Y:S01]  /*3d70*/  FFMA.FTZ R34, R0.reuse, R28, R53 ;  /* 0x0000001c00227223 */ /* 0x044fe20000010035 */
[----:B------:R-:W-:Y:S01]  /*3d80*/  ISETP.GE.AND P2, PT, R25, R102, PT ;  /* 0x000000661900720c */ /* 0x000fe20003f46270 */
[----:B----4-:R-:W-:Y:S01]  /*3d90*/  FFMA.FTZ R32, R0, R28, R55 ;  /* 0x0000001c00207223 */ /* 0x010fe20000010037 */
[----:B------:R-:W-:-:S02]  /*3da0*/  I2FP.F32.S32 R25, R25 ;  /* 0x0000001900197245 */ /* 0x000fc40000201400 */
[----:B------:R-:W-:Y:S01]  /*3db0*/  I2FP.F32.S32 R26, R21 ;  /* 0x00000015001a7245 */ /* 0x000fe20000201400 */
[----:B------:R-:W2:Y:S01]  /*3dc0*/  MUFU.TANH R13, R52 ;  /* 0x00000034000d7308 */ /* 0x000ea20000002400 */
[----:B------:R-:W-:Y:S01]  /*3dd0*/  FSEL R42, R42, -INF , !P4 ;  /* 0xff8000002a2a7808 */ /* 0x000fe20006000000 */
[----:B-1----:R-:W-:Y:S01]  /*3de0*/  FFMA.FTZ R23, R0, R25, R23 ;  /* 0x0000001900177223 */ /* 0x002fe20000010017 */
[----:B------:R-:W-:Y:S02]  /*3df0*/  ISETP.GE.AND P4, PT, R21, R103, PT ;  /* 0x000000671500720c */ /* 0x000fe40003f86270 */
[----:B------:R-:W-:Y:S02]  /*3e00*/  FSEL R34, R34, -INF , !P3 ;  /* 0xff80000022227808 */ /* 0x000fe40005800000 */
[----:B------:R-:W-:Y:S01]  /*3e10*/  FSEL R32, R32, -INF , !P1 ;  /* 0xff80000020207808 */ /* 0x000fe20004800000 */
[----:B------:R-:W1:Y:S01]  /*3e20*/  MUFU.TANH R17, R54 ;  /* 0x0000003600117308 */ /* 0x000e620000002400 */
[----:B---3--:R-:W-:Y:S01]  /*3e30*/  FFMA.FTZ R59, R0, R25, R59 ;  /* 0x00000019003b7223 */ /* 0x008fe2000001003b */
[----:B------:R-:W-:-:S04]  /*3e40*/  FSEL R92, R23, -INF , !P5 ;  /* 0xff800000175c7808 */ /* 0x000fc80006800000 */
[----:B------:R-:W-:Y:S02]  /*3e50*/  FSEL R110, R59, -INF , !P2 ;  /* 0xff8000003b6e7808 */ /* 0x000fe40005000000 */
[----:B------:R-:W-:Y:S01]  /*3e60*/  MUFU.TANH R15, R10 ;  /* 0x0000000a000f7308 */ /* 0x000fe20000002400 */
[----:B--2---:R-:W-:-:S05]  /*3e70*/  FFMA.FTZ R13, R0, R26, R13 ;  /* 0x0000001a000d7223 */ /* 0x004fca000001000d */
[----:B------:R-:W-:Y:S02]  /*3e80*/  FSEL R136, R13, -INF , !P4 ;  /* 0xff8000000d887808 */ /* 0x000fe40006000000 */
[----:B------:R2:W-:Y:S01]  /*3e90*/  MUFU.TANH R9, R14 ;  /* 0x0000000e00097308 */ /* 0x0005e20000002400 */
[----:B-1----:R-:W-:-:S07]  /*3ea0*/  FFMA.FTZ R17, R0, R26, R17 ;  /* 0x0000001a00117223 */ /* 0x002fce0000010011 */
[----:B------:R-:W1:Y:S08]  /*3eb0*/  MUFU.TANH R49, R49 ;  /* 0x0000003100317308 */ /* 0x000e700000002400 */
[----:B------:R3:W4:Y:S01]  /*3ec0*/  MUFU.TANH R11, R12 ;  /* 0x0000000c000b7308 */ /* 0x0007220000002400 */
[----:B--2---:R-:W-:Y:S01]  /*3ed0*/  FSEL R14, R19, -INF , !P0 ;  /* 0xff800000130e7808 */ /* 0x004fe20004000000 */
[----:B------:R-:W-:Y:S01]  /*3ee0*/  VIADD R19, R7, 0x31 ;  /* 0x0000003107137836 */ /* 0x000fe20000000000 */
[----:B------:R-:W-:Y:S01]  /*3ef0*/  ISETP.GE.AND P0, PT, R21, R102, PT ;  /* 0x000000661500720c */ /* 0x000fe20003f06270 */
[----:B------:R-:W-:-:S03]  /*3f00*/  VIADD R21, R7, 0x30 ;  /* 0x0000003007157836 */ /* 0x000fc60000000000 */
[----:B------:R-:W-:Y:S01]  /*3f10*/  I2FP.F32.S32 R10, R19 ;  /* 0x00000013000a7245 */ /* 0x000fe20000201400 */
[----:B------:R-:W2:Y:S01]  /*3f20*/  MUFU.TANH R51, R51 ;  /* 0x0000003300337308 */ /* 0x000ea20000002400 */
[C---:B------:R-:W-:Y:S02]  /*3f30*/  ISETP.GE.AND P5, PT, R21.reuse, R103, PT ;  /* 0x000000671500720c */ /* 0x040fe40003fa6270 */
[----:B------:R-:W-:Y:S01]  /*3f40*/  ISETP.GE.AND P2, PT, R21, R102, PT ;  /* 0x000000661500720c */ /* 0x000fe20003f46270 */
[----:B-1----:R-:W-:Y:S01]  /*3f50*/  FFMA.FTZ R49, R0, R10, R49 ;  /* 0x0000000a00317223 */ /* 0x002fe20000010031 */
[----:B------:R-:W-:Y:S02]  /*3f60*/  I2FP.F32.S32 R21, R21 ;  /* 0x0000001500157245 */ /* 0x000fe40000201400 */
[----:B------:R-:W-:Y:S01]  /*3f70*/  FSEL R90, R17, -INF , !P0 ;  /* 0xff800000115a7808 */ /* 0x000fe20004000000 */
[----:B------:R-:W1:Y:S01]  /*3f80*/  MUFU.TANH R23, R8 ;  /* 0x0000000800177308 */ /* 0x000e620000002400 */
[----:B---3--:R-:W-:-:S02]  /*3f90*/  VIADD R12, R7, 0x38 ;  /* 0x00000038070c7836 */ /* 0x008fc40000000000 */
[CC--:B------:R-:W-:Y:S01]  /*3fa0*/  FFMA.FTZ R9, R0.reuse, R21.reuse, R9 ;  /* 0x0000001500097223 */ /* 0x0c0fe20000010009 */
[----:B----4-:R-:W-:Y:S01]  /*3fb0*/  FFMA.FTZ R11, R0, R21, R11 ;  /* 0x00000015000b7223 */ /* 0x010fe2000001000b */
[CC--:B------:R-:W-:Y:S02]  /*3fc0*/  ISETP.GE.AND P4, PT, R19.reuse, R103.reuse, PT ;  /* 0x000000671300720c */ /* 0x0c0fe40003f86270 */
[C---:B------:R-:W-:Y:S02]  /*3fd0*/  ISETP.GE.AND P3, PT, R12.reuse, R103, PT ;  /* 0x000000670c00720c */ /* 0x040fe40003f66270 */
[----:B------:R-:W-:Y:S01]  /*3fe0*/  ISETP.GE.AND P1, PT, R12, R102, PT ;  /* 0x000000660c00720c */ /* 0x000fe20003f26270 */
[----:B------:R3:W4:Y:S01]  /*3ff0*/  MUFU.TANH R13, R6 ;  /* 0x00000006000d7308 */ /* 0x0007220000002400 */
[----:B------:R-:W-:Y:S01]  /*4000*/  I2FP.F32.S32 R12, R12 ;  /* 0x0000000c000c7245 */ /* 0x000fe20000201400 */
[----:B--2---:R-:W-:Y:S01]  /*4010*/  FFMA.FTZ R27, R0, R10, R51 ;  /* 0x0000000a001b7223 */ /* 0x004fe20000010033 */
[----:B------:R-:W-:-:S02]  /*4020*/  ISETP.GE.AND P0, PT, R19, R102, PT ;  /* 0x000000661300720c */ /* 0x000fc40003f06270 */
[----:B------:R-:W-:Y:S01]  /*4030*/  FSEL R106, R9, -INF , !P5 ;  /* 0xff800000096a7808 */ /* 0x000fe20006800000 */
[CC--:B------:R-:W-:Y:S01]  /*4040*/  FFMA.FTZ R15, R0.reuse, R12.reuse, R15 ;  /* 0x0000000c000f7223 */ /* 0x0c0fe2000001000f */
[----:B------:R-:W-:Y:S01]  /*4050*/  FSEL R28, R11, -INF , !P2 ;  /* 0xff8000000b1c7808 */ /* 0x000fe20005000000 */
[----:B------:R-:W2:Y:S01]  /*4060*/  MUFU.TANH R45, R45 ;  /* 0x0000002d002d7308 */ /* 0x000ea20000002400 */
[----:B------:R-:W-:Y:S01]  /*4070*/  FSEL R105, R49, -INF , !P4 ;  /* 0xff80000031697808 */ /* 0x000fe20006000000 */
[----:B-1----:R-:W-:Y:S01]  /*4080*/  FFMA.FTZ R23, R0, R12, R23 ;  /* 0x0000000c00177223 */ /* 0x002fe20000010017 */
[----:B------:R-:W-:Y:S01]  /*4090*/  FSEL R104, R15, -INF , !P3 ;  /* 0xff8000000f687808 */ /* 0x000fe20005800000 */
[----:B------:R-:W-:Y:S01]  /*40a0*/  BAR.SYNC.DEFER_BLOCKING 0x0 ;  /* 0x0000000000007b1d */ /* 0x000fe20000010000 */
[----:B------:R-:W-:Y:S02]  /*40b0*/  ISETP.GT.AND P3, PT, R128, R123, PT ;  /* 0x0000007b8000720c */ /* 0x000fe40003f64270 */
[----:B------:R-:W-:Y:S01]  /*40c0*/  FSEL R27, R27, -INF , !P0 ;  /* 0xff8000001b1b7808 */ /* 0x000fe20004000000 */
[----:B---3--:R-:W-:-:S02]  /*40d0*/  VIADD R6, R7, 0x39 ;  /* 0x0000003907067836 */ /* 0x008fc40000000000 */
[----:B------:R-:W1:Y:S01]  /*40e0*/  MUFU.TANH R47, R47 ;  /* 0x0000002f002f7308 */ /* 0x000e620000002400 */
        /* <DEDUP_REMOVED lines=8> */
[C---:B----4-:R-:W-:Y:S01]  /*4170*/  FFMA.FTZ R13, R0.reuse, R7, R13 ;  /* 0x00000007000d7223 */ /* 0x050fe2000001000d */
[CC--:B--2---:R-:W-:Y:S01]  /*4180*/  FFMA.FTZ R45, R0.reuse, R6.reuse, R45 ;  /* 0x00000006002d7223 */ /* 0x0c4fe2000001002d */
[----:B-1----:R-:W-:Y:S02]  /*4190*/  FFMA.FTZ R25, R0, R6, R47 ;  /* 0x0000000600197223 */ /* 0x002fe4000001002f */
[----:B------:R-:W-:Y:S02]  /*41a0*/  FSEL R52, R3, -INF , !P5 ;  /* 0xff80000003347808 */ /* 0x000fe40006800000 */
[----:B------:R-:W-:Y:S02]  /*41b0*/  FSEL R40, R13, -INF , !P2 ;  /* 0xff8000000d287808 */ /* 0x000fe40005000000 */
[----:B------:R-:W-:-:S02]  /*41c0*/  FSEL R94, R45, -INF , !P4 ;  /* 0xff8000002d5e7808 */ /* 0x000fc40006000000 */
[----:B------:R-:W-:Y:S01]  /*41d0*/  FSEL R25, R25, -INF , !P0 ;  /* 0xff80000019197808 */ /* 0x000fe20004000000 */
[----:B------:R-:W-:Y:S06]  /*41e0*/  @!P3 BRA `(.L_x_5703) ;  /* 0x00000008000cb947 */ /* 0x000fec0003800000 */
[----:B------:R-:W-:Y:S05]  /*41f0*/  @!P6 BRA `(.L_x_5704) ;  /* 0x0000000000e8e947 */ /* 0x000fea0003800000 */
[----:B------:R-:W1:Y:S01]  /*4200*/  LDC R7, c[0x0][0x380] ;  /* 0x0000e000ff077b82 */ /* 0x000e620000000800 */
[C---:B------:R-:W-:Y:S01]  /*4210*/  IADD3 R12, R2.reuse, -0x40, RZ ;  /* 0xffffffc0020c7810 */ /* 0x040fe20007ffe0ff */
[----:B------:R-:W-:Y:S01]  /*4220*/  ULDC.64 UR8, c[0x0][0x230] ;  /* 0x00008c0000087ab9 */ /* 0x000fe20000000a00 */
[----:B------:R-:W-:Y:S02]  /*4230*/  IABS R9, R2 ;  /* 0x0000000200097213 */ /* 0x000fe40000000000 */
[----:B------:R-:W-:Y:S02]  /*4240*/  IABS R8, R12 ;  /* 0x0000000c00087213 */ /* 0x000fe40000000000 */
[-C--:B-1----:R-:W-:Y:S02]  /*4250*/  IABS R3, R7.reuse ;  /* 0x0000000700037213 */ /* 0x082fe40000000000 */
[-C--:B------:R-:W-:Y:S02]  /*4260*/  LOP3.LUT R2, R2, R7.reuse, RZ, 0x3c, !PT ;  /* 0x0000000702027212 */ /* 0x080fe400078e3cff */
[----:B------:R-:W1:Y:S01]  /*4270*/  I2F.RP R10, R3 ;  /* 0x00000003000a7306 */ /* 0x000e620000209400 */
[----:B------:R-:W-:-:S02]  /*4280*/  LOP3.LUT R12, R12, R7, RZ, 0x3c, !PT ;  /* 0x000000070c0c7212 */ /* 0x000fc400078e3cff */
[----:B------:R-:W-:Y:S02]  /*4290*/  ISETP.GE.AND P2, PT, R2, RZ, PT ;  /* 0x000000ff0200720c */ /* 0x000fe40003f46270 */
[----:B------:R-:W-:-:S03]  /*42a0*/  LOP3.LUT R2, RZ, R7, RZ, 0x33, !PT ;  /* 0x00000007ff027212 */ /* 0x000fc600078e33ff */
        /* <DEDUP_REMOVED lines=42> */
[----:B------:R-:W-:Y:S02]  /*4550*/  IMAD R3, R3, UR8, RZ ;  /* 0x0000000803037c24 */ /* 0x000fe4000f8e02ff */
[----:B------:R-:W-:-:S04]  /*4560*/  IMAD.WIDE.U32 R56, R6, UR8, R8 ;  /* 0x0000000806387c25 */ /* 0x000fc8000f8e0008 */
[----:B------:R-:W-:-:S04]  /*4570*/  IMAD R3, R6, UR9, R3 ;  /* 0x0000000906037c24 */ /* 0x000fc8000f8e0203 */
[----:B------:R-:W-:Y:S01]  /*4580*/  IMAD.IADD R17, R57, 0x1, R3 ;  /* 0x0000000139117824 */ /* 0x000fe200078e0203 */
[----:B------:R-:W-:Y:S06]  /*4590*/  BRA `(.L_x_5705) ;  /* 0x0000000000087947 */ /* 0x000fec0003800000 */
.L_x_5704:
[----:B------:R-:W-:-:S04]  /*45a0*/  LEA R56, -R98, RZ, 0x6 ;  /* 0x000000ff62387211 */ /* 0x000fc800078e31ff */
[----:B------:R-:W-:-:S07]  /*45b0*/  SHF.R.S32.HI R17, RZ, 0x1f, R56 ;  /* 0x0000001fff117819 */ /* 0x000fce0000011438 */
.L_x_5705:
        /* <DEDUP_REMOVED lines=66> */
.L_x_5707:
[----:B------:R-:W-:Y:S05]  /*49e0*/  BSYNC B0 ;  /* 0x0000000000007941 */ /* 0x000fea0003800000 */
.L_x_5706:
[----:B------:R-:W0:Y:S01]  /*49f0*/  LDGDEPBAR ;  /* 0x00000000000079af */ /* 0x000e220000000000 */
[----:B------:R-:W-:Y:S02]  /*4a00*/  MOV R101, R15 ;  /* 0x0000000f00657202 */ /* 0x000fe40000000f00 */
[----:B------:R-:W-:-:S07]  /*4a10*/  MOV R100, R54 ;  /* 0x0000003600647202 */ /* 0x000fce0000000f00 */
.L_x_5703:
        /* <DEDUP_REMOVED lines=31> */
[----:B------:R-:W-:-:S03]  /*4c10*/  LEA R118, R5, UR4, 0x1 ;  /* 0x0000000405767c11 */ /* 0x000fc6000f8e08ff */
[----:B------:R-:W1:Y:S01]  /*4c20*/  SHFL.BFLY PT, R2, R9, 0x2, 0x1f ;  /* 0x0c401f0009027f89 */ /* 0x000e6200000e0000 */
[----:B------:R-:W-:-:S03]  /*4c30*/  LEA R116, R4, R118, 0x1 ;  /* 0x0000007604747211 */ /* 0x000fc600078e08ff */
[----:B------:R-:W-:Y:S04]  /*4c40*/  LDSM.16.MT88.4 R76, [R118+0x6000] ;  /* 0x00600000764c783b */ /* 0x000fe80000004200 */
[----:B------:R-:W-:Y:S04]  /*4c50*/  LDSM.16.MT88.4 R68, [R116+0x6000] ;  /* 0x006000007444783b */ /* 0x000fe80000004200 */
[----:B------:R-:W-:Y:S01]  /*4c60*/  LDSM.16.MT88.4 R60, [R118+0x7000] ;  /* 0x00700000763c783b */ /* 0x000fe20000004200 */
        /* <DEDUP_REMOVED lines=29> */
[----:B------:R-:W-:Y:S01]  /*4e40*/  FFMA.FTZ R104, R104, UR11, -R109 ;  /* 0x0000000b68687c23 */ /* 0x000fe2000801086d */
[----:B-1----:R-:W-:-:S03]  /*4e50*/  FMNMX.FTZ R2, R6, R7, !PT ;  /* 0x0000000706027209 */ /* 0x002fc60007810000 */
[----:B------:R-:W-:Y:S01]  /*4e60*/  MUFU.EX2 R114, R114 ;  /* 0x0000007200727308 */ /* 0x000fe20000000800 */
[C---:B------:R-:W-:Y:S01]  /*4e70*/  FSETP.NEU.FTZ.AND P0, PT, R2.reuse, -INF , PT ;  /* 0xff8000000200780b */ /* 0x040fe20003f1d000 */
[----:B------:R-:W-:-:S05]  /*4e80*/  FMUL.FTZ R29, R2, UR11 ;  /* 0x0000000b021d7c20 */ /* 0x000fca0008410000 */
[----:B------:R-:W-:Y:S01]  /*4e90*/  FSEL R29, R29, RZ, P0 ;  /* 0x000000ff1d1d7208 */ /* 0x000fe20000000000 */
[----:B------:R-:W1:Y:S01]  /*4ea0*/  MUFU.EX2 R107, R107 ;  /* 0x0000006b006b7308 */ /* 0x000e620000000800 */
[----:B---3--:R-:W-:Y:S01]  /*4eb0*/  F2FP.F16.F32.PACK_AB R48, R35, R134 ;  /* 0x000000862330723e */ /* 0x008fe200000000ff */
[----:B------:R-:W-:Y:S02]  /*4ec0*/  FADD.FTZ R35, R134, R35 ;  /* 0x0000002386237221 */ /* 0x000fe40000010000 */
        /* <DEDUP_REMOVED lines=13> */
[----:B-1----:R-:W-:Y:S01]  /*4fa0*/  F2FP.F16.F32.PACK_AB R50, R107, R114 ;  /* 0x000000726b32723e */ /* 0x002fe200000000ff */
[----:B------:R-:W1:Y:S01]  /*4fb0*/  MUFU.EX2 R138, R138 ;  /* 0x0000008a008a7308 */ /* 0x000e620000000800 */
[----:B------:R-:W4:Y:S01]  /*4fc0*/  LDSM.16.MT88.4 R12, [R118+0x7400] ;  /* 0x00740000760c783b */ /* 0x000f220000004200 */
[--C-:B------:R-:W-:Y:S01]  /*4fd0*/  FFMA.FTZ R28, R28, UR11, -R29.reuse ;  /* 0x0000000b1c1c7c23 */ /* 0x100fe2000801081d */
[--C-:B------:R-:W-:Y:S01]  /*4fe0*/  FFMA.FTZ R27, R27, UR11, -R29.reuse ;  /* 0x0000000b1b1b7c23 */ /* 0x100fe2000801081d */
[--C-:B------:R-:W-:Y:S01]  /*4ff0*/  FFMA.FTZ R26, R26, UR11, -R29.reuse ;  /* 0x0000000b1a1a7c23 */ /* 0x100fe2000801081d */
[----:B------:R-:W5:Y:S01]  /*5000*/  LDSM.16.MT88.4 R16, [R118+0x6400] ;  /* 0x006400007610783b */ /* 0x000f620000004200 */
[----:B------:R-:W-:-:S02]  /*5010*/  FFMA.FTZ R139, R25, UR11, -R29 ;  /* 0x0000000b198b7c23 */ /* 0x000fc4000801081d */
[----:B------:R-:W-:Y:S08]  /*5020*/  MUFU.EX2 R111, R111 ;  /* 0x0000006f006f7308 */ /* 0x000ff00000000800 */
[----:B------:R-:W2:Y:S01]  /*5030*/  MUFU.EX2 R108, R108 ;  /* 0x0000006c006c7308 */ /* 0x000ea20000000800 */
[----:B-1----:R-:W-:Y:S01]  /*5040*/  F2FP.F16.F32.PACK_AB R49, R138, R93 ;  /* 0x0000005d8a31723e */ /* 0x002fe200000000ff */
[----:B------:R-:W-:-:S06]  /*5050*/  FADD.FTZ R138, R93, R138 ;  /* 0x0000008a5d8a7221 */ /* 0x000fcc0000010000 */
[----:B------:R-:W-:Y:S08]  /*5060*/  MUFU.EX2 R31, R31 ;  /* 0x0000001f001f7308 */ /* 0x000ff00000000800 */
[----:B------:R-:W1:Y:S01]  /*5070*/  MUFU.EX2 R30, R30 ;  /* 0x0000001e001e7308 */ /* 0x000e620000000800 */
[----:B--2---:R-:W-:Y:S01]  /*5080*/  F2FP.F16.F32.PACK_AB R51, R108, R111 ;  /* 0x0000006f6c33723e */ /* 0x004fe200000000ff */
[----:B------:R-:W-:Y:S01]  /*5090*/  FADD.FTZ R111, R111, R138 ;  /* 0x0000008a6f6f7221 */ /* 0x000fe20000010000 */
[----:B------:R-:W-:-:S03]  /*50a0*/  LEA R138, P0, R101, UR8, 0x1 ;  /* 0x00000008658a7c11 */ /* 0x000fc6000f8008ff */
[----:B------:R-:W-:Y:S01]  /*50b0*/  FADD.FTZ R108, R108, R111 ;  /* 0x0000006f6c6c7221 */ /* 0x000fe20000010000 */
[----:B------:R-:W-:Y:S01]  /*50c0*/  LEA.HI.X R137, R101, UR9, R100, 0x1, P0 ;  /* 0x0000000965897c11 */ /* 0x000fe200080f0c64 */
[C---:B------:R-:W-:Y:S01]  /*50d0*/  HMMA.16816.F32 R72, R48.reuse, R68, RZ ;  /* 0x000000443048723c */ /* 0x040fe200000018ff */
[----:B------:R-:W-:Y:S05]  /*50e0*/  MUFU.EX2 R22, R22 ;  /* 0x0000001600167308 */ /* 0x000fea0000000800 */
[----:B------:R-:W-:Y:S03]  /*50f0*/  HMMA.16816.F32 R68, R48, R70, RZ ;  /* 0x000000463044723c */ /* 0x000fe600000018ff */
[----:B------:R-:W2:Y:S01]  /*5100*/  MUFU.EX2 R21, R21 ;  /* 0x0000001500157308 */ /* 0x000ea20000000800 */
[----:B-1----:R-:W-:-:S02]  /*5110*/  F2FP.F16.F32.PACK_AB R4, R30, R31 ;  /* 0x0000001f1e04723e */ /* 0x002fc400000000ff */
[C---:B------:R-:W-:Y:S05]  /*5120*/  HMMA.16816.F32 R56, R48.reuse, R52, RZ ;  /* 0x000000343038723c */ /* 0x040fea00000018ff */
[----:B------:R-:W-:Y:S01]  /*5130*/  MUFU.EX2 R33, R33 ;  /* 0x0000002100217308 */ /* 0x000fe20000000800 */
[C---:B------:R-:W-:Y:S06]  /*5140*/  HMMA.16816.F32 R52, R48.reuse, R54, RZ ;  /* 0x000000363034723c */ /* 0x040fec00000018ff */
[----:B---3--:R-:W-:Y:S01]  /*5150*/  HMMA.16816.F32 R36, R48, R40, RZ ;  /* 0x000000283024723c */ /* 0x008fe200000018ff */
[----:B------:R-:W1:Y:S01]  /*5160*/  MUFU.EX2 R24, R24 ;  /* 0x0000001800187308 */ /* 0x000e620000000800 */
[----:B--2---:R-:W-:-:S04]  /*5170*/  F2FP.F16.F32.PACK_AB R6, R21, R22 ;  /* 0x000000161506723e */ /* 0x004fc800000000ff */
        /* <DEDUP_REMOVED lines=21> */
[C---:B-----5:R-:W-:Y:S01]  /*52d0*/  HMMA.16816.F32 R80, R4.reuse, R16, R80 ;  /* 0x000000100450723c */ /* 0x060fe20000001850 */
[----:B------:R-:W-:Y:S01]  /*52e0*/  FADD.FTZ R12, R114, R35 ;  /* 0x00000023720c7221 */ /* 0x000fe20000010000 */
[----:B------:R-:W-:Y:S01]  /*52f0*/  FFMA.FTZ R35, R90, UR11, -R29 ;  /* 0x0000000b5a237c23 */ /* 0x000fe2000801081d */
[----:B------:R-:W-:Y:S02]  /*5300*/  MUFU.EX2 R93, R112 ;  /* 0x00000070005d7308 */ /* 0x000fe40000000800 */
[----:B------:R-:W-:Y:S01]  /*5310*/  FADD.FTZ R12, R107, R12 ;  /* 0x0000000c6b0c7221 */ /* 0x000fe20000010000 */
[C---:B------:R-:W-:Y:S01]  /*5320*/  HMMA.16816.F32 R76, R4.reuse, R18, R76 ;  /* 0x00000012044c723c */ /* 0x040fe2000000184c */
[----:B------:R-:W-:Y:S04]  /*5330*/  LDSM.16.MT88.4 R16, [R118+0x6c00] ;  /* 0x006c00007610783b */ /* 0x000fe80000004200 */
[----:B------:R-:W3:Y:S01]  /*5340*/  MUFU.EX2 R90, R110 ;  /* 0x0000006e005a7308 */ /* 0x000ee20000000800 */
[C---:B------:R-:W-:Y:S07]  /*5350*/  HMMA.16816.F32 R60, R4.reuse, R14, R60 ;  /* 0x0000000e043c723c */ /* 0x040fee000000183c */
[----:B------:R-:W-:Y:S08]  /*5360*/  MUFU.EX2 R35, R35 ;  /* 0x0000002300237308 */ /* 0x000ff00000000800 */
[----:B------:R-:W4:Y:S01]  /*5370*/  MUFU.EX2 R32, R32 ;  /* 0x0000002000207308 */ /* 0x000f220000000800 */
[C---:B--2---:R-:W-:Y:S06]  /*5380*/  HMMA.16816.F32 R56, R4.reuse, R8, R56 ;  /* 0x000000080438723c */ /* 0x044fec0000001838 */
[C---:B------:R-:W-:Y:S01]  /*5390*/  HMMA.16816.F32 R52, R4.reuse, R10, R52 ;  /* 0x0000000a0434723c */ /* 0x040fe20000001834 */
[----:B------:R-:W2:Y:S01]  /*53a0*/  LDSM.16.MT88.4 R8, [R118+0x8400] ;  /* 0x008400007608783b */ /* 0x000ea20000004200 */
[----:B------:R-:W-:Y:S08]  /*53b0*/  MUFU.EX2 R106, R106 ;  /* 0x0000006a006a7308 */ /* 0x000ff00000000800 */
[----:B------:R-:W5:Y:S08]  /*53c0*/  MUFU.EX2 R105, R105 ;  /* 0x0000006900697308 */ /* 0x000f700000000800 */
[----:B------:R-:W-:Y:S08]  /*53d0*/  MUFU.EX2 R107, R104 ;  /* 0x00000068006b7308 */ /* 0x000ff00000000800 */
[----:B------:R-:W5:Y:S08]  /*53e0*/  MUFU.EX2 R94, R94 ;  /* 0x0000005e005e7308 */ /* 0x000f700000000800 */
[----:B------:R-:W-:Y:S01]  /*53f0*/  MUFU.EX2 R28, R28 ;  /* 0x0000001c001c7308 */ /* 0x000fe20000000800 */
[C---:B--2---:R-:W-:Y:S07]  /*5400*/  HMMA.16816.F32 R36, R4.reuse, R8, R36 ;  /* 0x000000080424723c */ /* 0x044fee0000001824 */
[----:B------:R-:W-:Y:S01]  /*5410*/  MUFU.EX2 R27, R27 ;  /* 0x0000001b001b7308 */ /* 0x000fe20000000800 */
[----:B------:R-:W-:Y:S01]  /*5420*/  HMMA.16816.F32 R40, R4, R10, R40 ;  /* 0x0000000a0428723c */ /* 0x000fe20000001828 */
[----:B------:R-:W2:Y:S06]  /*5430*/  LDSM.16.MT88.4 R8, [R116+0x8000] ;  /* 0x008000007408783b */ /* 0x000eac0000004200 */
[----:B------:R-:W-:Y:S08]  /*5440*/  MUFU.EX2 R26, R26 ;  /* 0x0000001a001a7308 */ /* 0x000ff00000000800 */
        /* <DEDUP_REMOVED lines=8> */
[----:B-1----:R-:W-:-:S02]  /*54d0*/  F2FP.F16.F32.PACK_AB R4, R92, R95 ;  /* 0x0000005f5c04723e */ /* 0x002fc400000000ff */
[----:B---3--:R-:W-:Y:S01]  /*54e0*/  F2FP.F16.F32.PACK_AB R5, R90, R93 ;  /* 0x0000005d5a05723e */ /* 0x008fe200000000ff */
[----:B------:R-:W-:Y:S01]  /*54f0*/  FADD.FTZ R93, R93, R20 ;  /* 0x000000145d5d7221 */ /* 0x000fe20000010000 */
[----:B------:R-:W-:Y:S02]  /*5500*/  F2FP.F16.F32.PACK_AB R6, R34, R91 ;  /* 0x0000005b2206723e */ /* 0x000fe400000000ff */
[----:B----4-:R-:W-:Y:S01]  /*5510*/  F2FP.F16.F32.PACK_AB R7, R32, R35 ;  /* 0x000000232007723e */ /* 0x010fe200000000ff */
[----:B------:R-:W-:-:S04]  /*5520*/  FADD.FTZ R90, R90, R93 ;  /* 0x0000005d5a5a7221 */ /* 0x000fc80000010000 */
[----:B------:R-:W-:-:S04]  /*5530*/  FADD.FTZ R35, R35, R90 ;  /* 0x0000005a23237221 */ /* 0x000fc80000010000 */
        /* <DEDUP_REMOVED lines=20> */
[----:B-----5:R-:W-:Y:S01]  /*5680*/  F2FP.F16.F32.PACK_AB R4, R105, R106 ;  /* 0x0000006a6904723e */ /* 0x020fe200000000ff */
        /* <DEDUP_REMOVED lines=99> */
.L_x_5709:
[----:B------:R-:W-:-:S04]  /*5cc0*/  LEA R4, -R96, RZ, 0x6 ;  /* 0x000000ff60047211 */ /* 0x000fc800078e31ff */
[----:B------:R-:W-:-:S07]  /*5cd0*/  SHF.R.S32.HI R5, RZ, 0x1f, R4 ;  /* 0x0000001fff057819 */ /* 0x000fce0000011404 */
.L_x_5710:
        /* <DEDUP_REMOVED lines=131> */
[----:B------:R-:W-:-:S08]  /*6510*/  NOP ;  /* 0x0000000000007918 */ /* 0x000fd00000000000 */
[----:B------:R-:W-:Y:S01]  /*6520*/  FMUL.FTZ R16, R16, UR10 ;  /* 0x0000000a10107c20 */ /* 0x000fe20008410000 */
[C---:B-1----:R-:W-:Y:S06]  /*6530*/  HMMA.16816.F32 R12, R88.reuse, R32, R12 ;  /* 0x00000020580c723c */ /* 0x042fec000000180c */
[----:B------:R-:W-:Y:S01]  /*6540*/  HMMA.16816.F32 R8, R88, R34, R8 ;  /* 0x000000225808723c */ /* 0x000fe20000001808 */
[----:B------:R-:W1:-:S15]  /*6550*/  LDSM.16.M88.4 R32, [R117+0x5800] ;  /* 0x005800007520783b */ /* 0x000e5e0000000200 */
[----:B------:R-:W-:-:S02]  /*6560*/  NOP ;  /* 0x0000000000007918 */ /* 0x000fc40000000000 */
[----:B------:R-:W-:Y:S01]  /*6570*/  FMUL.FTZ R12, R12, UR10 ;  /* 0x0000000a0c0c7c20 */ /* 0x000fe20008410000 */
[----:B------:R-:W-:-:S03]  /*6580*/  FMUL.FTZ R15, R15, UR10 ;  /* 0x0000000a0f0f7c20 */ /* 0x000fc60008410000 */
[----:B------:R-:W-:Y:S02]  /*6590*/  MUFU.TANH R113, R12 ;  /* 0x0000000c00717308 */ /* 0x000fe40000002400 */
        /* <DEDUP_REMOVED lines=9> */
[----:B------:R-:W1:Y:S01]  /*6630*/  LDSM.16.M88.4 R32, [R117+0x5c00] ;  /* 0x005c00007520783b */ /* 0x000e620000000200 */
[----:B------:R-:W-:-:S14]  /*6640*/  DEPBAR.LE SB0, 0x0 ;  /* 0x000080000000791a */ /* 0x000fdc0000000000 */
[----:B------:R-:W-:Y:S01]  /*6650*/  FMUL.FTZ R4, R4, UR10 ;  /* 0x0000000a04047c20 */ /* 0x000fe20008410000 */
[----:B------:R-:W-:Y:S01]  /*6660*/  FMUL.FTZ R6, R6, UR10 ;  /* 0x0000000a06067c20 */ /* 0x000fe20008410000 */
[----:B------:R-:W-:Y:S01]  /*6670*/  FMUL.FTZ R5, R5, UR10 ;  /* 0x0000000a05057c20 */ /* 0x000fe20008410000 */
[----:B------:R-:W-:Y:S01]  /*6680*/  FMUL.FTZ R7, R7, UR10 ;  /* 0x0000000a07077c20 */ /* 0x000fe20008410000 */
[----:B------:R2:W-:Y:S04]  /*6690*/  MUFU.TANH R97, R4 ;  /* 0x0000000400617308 */ /* 0x0005e80000002400 */
[----:B------:R-:W-:Y:S01]  /*66a0*/  FMUL.FTZ R28, R28, UR10 ;  /* 0x0000000a1c1c7c20 */ /* 0x000fe20008410000 */
[----:B------:R-:W-:Y:S01]  /*66b0*/  FMUL.FTZ R30, R30, UR10 ;  /* 0x0000000a1e1e7c20 */ /* 0x000fe20008410000 */
[----:B------:R-:W-:-:S02]  /*66c0*/  FMUL.FTZ R31, R31, UR10 ;  /* 0x0000000a1f1f7c20 */ /* 0x000fc40008410000 */
[----:B------:R-:W-:Y:S08]  /*66d0*/  MUFU.TANH R107, R7 ;  /* 0x00000007006b7308 */ /* 0x000ff00000002400 */
[----:B------:R-:W-:Y:S01]  /*66e0*/  MUFU.TANH R109, R28 ;  /* 0x0000001c006d7308 */ /* 0x000fe20000002400 */
[C---:B-1----:R-:W-:Y:S07]  /*66f0*/  HMMA.16816.F32 R84, R88.reuse, R34, R84 ;  /* 0x000000225854723c */ /* 0x042fee0000001854 */
[----:B------:R-:W-:Y:S01]  /*6700*/  MUFU.TANH R7, R30 ;  /* 0x0000001e00077308 */ /* 0x000fe20000002400 */
[----:B------:R-:W-:Y:S01]  /*6710*/  HMMA.16816.F32 R24, R88, R32, R24 ;  /* 0x000000205818723c */ /* 0x000fe20000001818 */
[----:B------:R-:W-:Y:S01]  /*6720*/  FMUL.FTZ R35, R21, UR10 ;  /* 0x0000000a15237c20 */ /* 0x000fe20008410000 */
[----:B------:R-:W-:-:S02]  /*6730*/  IMAD R21, R128, 0x40, R135 ;  /* 0x0000004080157824 */ /* 0x000fc400078e0287 */
[----:B------:R-:W-:Y:S02]  /*6740*/  FMUL.FTZ R34, R17, UR10 ;  /* 0x0000000a11227c20 */ /* 0x000fe40008410000 */
[----:B------:R-:W-:Y:S01]  /*6750*/  VIADD R114, R21, 0x10 ;  /* 0x0000001015727836 */ /* 0x000fe20000000000 */
[----:B------:R-:W1:Y:S01]  /*6760*/  MUFU.TANH R35, R35 ;  /* 0x0000002300237308 */ /* 0x000e620000002400 */
[----:B------:R-:W-:Y:S01]  /*6770*/  FMUL.FTZ R33, R23, UR10 ;  /* 0x0000000a17217c20 */ /* 0x000fe20008410000 */
[C---:B------:R-:W-:Y:S02]  /*6780*/  VIADD R91, R21.reuse, 0x1 ;  /* 0x00000001155b7836 */ /* 0x040fe40000000000 */
[----:B------:R-:W-:Y:S01]  /*6790*/  FMUL.FTZ R23, R18, UR10 ;  /* 0x0000000a12177c20 */ /* 0x000fe20008410000 */
[----:B------:R-:W-:Y:S02]  /*67a0*/  VIADD R18, R21, 0x8 ;  /* 0x0000000815127836 */ /* 0x000fe40000000000 */
[----:B------:R-:W-:Y:S01]  /*67b0*/  FMUL.FTZ R32, R19, UR10 ;  /* 0x0000000a13207c20 */ /* 0x000fe20008410000 */
[----:B------:R-:W-:Y:S01]  /*67c0*/  VIADD R148, R21, 0x18 ;  /* 0x0000001815947836 */ /* 0x000fe20000000000 */
[C---:B------:R-:W-:Y:S01]  /*67d0*/  ISETP.GE.AND P4, PT, R91.reuse, R103, PT ;  /* 0x000000675b00720c */ /* 0x040fe20003f86270 */
[----:B------:R-:W3:Y:S01]  /*67e0*/  MUFU.TANH R33, R33 ;  /* 0x0000002100217308 */ /* 0x000ee20000002400 */
[----:B------:R-:W-:Y:S01]  /*67f0*/  ISETP.GE.AND P5, PT, R91, R102, PT ;  /* 0x000000665b00720c */ /* 0x000fe20003fa6270 */
[C---:B------:R-:W-:Y:S01]  /*6800*/  VIADD R104, R21.reuse, 0x20 ;  /* 0x0000002015687836 */ /* 0x040fe20000000000 */
[----:B------:R-:W-:Y:S01]  /*6810*/  I2FP.F32.S32 R91, R91 ;  /* 0x0000005b005b7245 */ /* 0x000fe20000201400 */
[C---:B------:R-:W-:Y:S01]  /*6820*/  VIADD R110, R21.reuse, 0x28 ;  /* 0x00000028156e7836 */ /* 0x040fe20000000000 */
[----:B------:R-:W-:Y:S01]  /*6830*/  ISETP.GE.AND P3, PT, R18, R103, PT ;  /* 0x000000671200720c */ /* 0x000fe20003f66270 */
[----:B--2---:R-:W-:-:S02]  /*6840*/  VIADD R4, R21, 0x30 ;  /* 0x0000003015047836 */ /* 0x004fc40000000000 */
[----:B------:R-:W-:Y:S01]  /*6850*/  FMUL.FTZ R85, R85, UR10 ;  /* 0x0000000a55557c20 */ /* 0x000fe20008410000 */
[----:B------:R3:W2:Y:S01]  /*6860*/  MUFU.TANH R89, R16 ;  /* 0x0000001000597308 */ /* 0x0006a20000002400 */
[----:B-1----:R-:W-:Y:S01]  /*6870*/  FFMA.FTZ R17, R0, R91, R35 ;  /* 0x0000005b00117223 */ /* 0x002fe20000010023 */
[----:B------:R-:W-:Y:S01]  /*6880*/  FMUL.FTZ R25, R25, UR10 ;  /* 0x0000000a19197c20 */ /* 0x000fe20008410000 */
[----:B------:R-:W-:Y:S01]  /*6890*/  FMUL.FTZ R27, R27, UR10 ;  /* 0x0000000a1b1b7c20 */ /* 0x000fe20008410000 */
[----:B------:R-:W-:Y:S02]  /*68a0*/  FMUL.FTZ R87, R87, UR10 ;  /* 0x0000000a57577c20 */ /* 0x000fe40008410000 */
[----:B------:R-:W-:Y:S02]  /*68b0*/  FSEL R17, R17, -INF , !P4 ;  /* 0xff80000011117808 */ /* 0x000fe40006000000 */
[----:B------:R-:W1:Y:S01]  /*68c0*/  MUFU.TANH R23, R23 ;  /* 0x0000001700177308 */ /* 0x000e620000002400 */
[----:B------:R-:W-:Y:S01]  /*68d0*/  BAR.SYNC.DEFER_BLOCKING 0x0 ;  /* 0x0000000000007b1d */ /* 0x000fe20000010000 */
[----:B------:R-:W-:-:S02]  /*68e0*/  ISETP.GE.AND P4, PT, R18, R102, PT ;  /* 0x000000661200720c */ /* 0x000fc40003f86270 */
[----:B------:R-:W-:-:S04]  /*68f0*/  I2FP.F32.S32 R18, R18 ;  /* 0x0000001200127245 */ /* 0x000fc80000201400 */
[----:B------:R-:W4:Y:S01]  /*6900*/  MUFU.TANH R35, R34 ;  /* 0x0000002200237308 */ /* 0x000f220000002400 */
[C---:B---3--:R-:W-:Y:S01]  /*6910*/  FFMA.FTZ R16, R0.reuse, R91, R33 ;  /* 0x0000005b00107223 */ /* 0x048fe20000010021 */
[----:B--2---:R-:W-:Y:S01]  /*6920*/  FFMA.FTZ R19, R0, R18, R89 ;  /* 0x0000001200137223 */ /* 0x004fe20000010059 */
[----:B------:R-:W-:-:S03]  /*6930*/  VIADD R89, R21, 0x9 ;  /* 0x0000000915597836 */ /* 0x000fc60000000000 */
[----:B------:R-:W-:Y:S02]  /*6940*/  FSEL R16, R16, -INF , !P5 ;  /* 0xff80000010107808 */ /* 0x000fe40006800000 */
[----:B------:R-:W-:Y:S01]  /*6950*/  FSEL R19, R19, -INF , !P3 ;  /* 0xff80000013137808 */ /* 0x000fe20005800000 */
[----:B------:R2:W3:Y:S01]  /*6960*/  MUFU.TANH R33, R32 ;  /* 0x0000002000217308 */ /* 0x0004e20000002400 */
[C---:B------:R-:W-:Y:S01]  /*6970*/  ISETP.GE.AND P5, PT, R89.reuse, R103, PT ;  /* 0x000000675900720c */ /* 0x040fe20003fa6270 */
[----:B-1----:R-:W-:Y:S01]  /*6980*/  FFMA.FTZ R18, R0, R18, R23 ;  /* 0x0000001200127223 */ /* 0x002fe20000010017 */
[----:B------:R-:W-:Y:S01]  /*6990*/  ISETP.GE.AND P3, PT, R89, R102, PT ;  /* 0x000000665900720c */ /* 0x000fe20003f66270 */
[----:B------:R-:W-:Y:S01]  /*69a0*/  FMUL.FTZ R23, R14, UR10 ;  /* 0x0000000a0e177c20 */ /* 0x000fe20008410000 */
[----:B------:R-:W-:Y:S02]  /*69b0*/  I2FP.F32.S32 R89, R89 ;  /* 0x0000005900597245 */ /* 0x000fe40000201400 */
[----:B------:R-:W-:Y:S01]  /*69c0*/  FSEL R14, R18, -INF , !P4 ;  /* 0xff800000120e7808 */ /* 0x000fe20006000000 */
[----:B------:R-:W-:Y:S01]  /*69d0*/  MUFU.TANH R27, R27 ;  /* 0x0000001b001b7308 */ /* 0x000fe20000002400 */
[----:B------:R-:W-:-:S07]  /*69e0*/  ISETP.GE.AND P4, PT, R114, R103, PT ;  /* 0x000000677200720c */ /* 0x000fce0003f86270 */
[----:B------:R-:W1:Y:S01]  /*69f0*/  MUFU.TANH R23, R23 ;  /* 0x0000001700177308 */ /* 0x000e620000002400 */
[----:B--2---:R-:W-:Y:S01]  /*6a00*/  FMUL.FTZ R32, R13, UR10 ;  /* 0x0000000a0d207c20 */ /* 0x004fe20008410000 */
[CC--:B----4-:R-:W-:Y:S01]  /*6a10*/  FFMA.FTZ R13, R0.reuse, R89.reuse, R35 ;  /* 0x00000059000d7223 */ /* 0x0d0fe20000010023 */
[----:B---3--:R-:W-:Y:S01]  /*6a20*/  FFMA.FTZ R12, R0, R89, R33 ;  /* 0x00000059000c7223 */ /* 0x008fe20000010021 */
[----:B------:R-:W-:-:S03]  /*6a30*/  VIADD R33, R21, 0x11 ;  /* 0x0000001115217836 */ /* 0x000fc60000000000 */
[----:B------:R-:W-:Y:S01]  /*6a40*/  FSEL R13, R13, -INF , !P5 ;  /* 0xff8000000d0d7808 */ /* 0x000fe20006800000 */
[----:B------:R-:W2:Y:S01]  /*6a50*/  MUFU.TANH R35, R32 ;  /* 0x0000002000237308 */ /* 0x000ea20000002400 */
[----:B------:R-:W-:Y:S02]  /*6a60*/  ISETP.GE.AND P5, PT, R114, R102, PT ;  /* 0x000000667200720c */ /* 0x000fe40003fa6270 */
[----:B------:R-:W-:Y:S02]  /*6a70*/  I2FP.F32.S32 R114, R114 ;  /* 0x0000007200727245 */ /* 0x000fe40000201400 */
[----:B------:R-:W-:Y:S02]  /*6a80*/  FSEL R12, R12, -INF , !P3 ;  /* 0xff8000000c0c7808 */ /* 0x000fe40005800000 */
[----:B------:R-:W-:Y:S01]  /*6a90*/  ISETP.GE.AND P3, PT, R33, R103, PT ;  /* 0x000000672100720c */ /* 0x000fe20003f66270 */
[CC--:B------:R-:W-:Y:S01]  /*6aa0*/  FFMA.FTZ R113, R0.reuse, R114.reuse, R113 ;  /* 0x0000007200717223 */ /* 0x0c0fe20000010071 */
[----:B-1----:R-:W-:Y:S01]  /*6ab0*/  FFMA.FTZ R114, R0, R114, R23 ;  /* 0x0000007200727223 */ /* 0x002fe20000010017 */
[----:B------:R-:W-:Y:S03]  /*6ac0*/  MUFU.TANH R85, R85 ;  /* 0x0000005500557308 */ /* 0x000fe60000002400 */
[----:B------:R-:W-:-:S02]  /*6ad0*/  FSEL R113, R113, -INF , !P4 ;  /* 0xff80000071717808 */ /* 0x000fc40006000000 */
[----:B------:R-:W-:Y:S02]  /*6ae0*/  ISETP.GE.AND P4, PT, R33, R102, PT ;  /* 0x000000662100720c */ /* 0x000fe40003f86270 */
[----:B------:R-:W-:Y:S01]  /*6af0*/  I2FP.F32.S32 R33, R33 ;  /* 0x0000002100217245 */ /* 0x000fe20000201400 */
[----:B------:R-:W1:Y:S01]  /*6b00*/  MUFU.TANH R23, R10 ;  /* 0x0000000a00177308 */ /* 0x000e620000002400 */
[----:B------:R-:W-:Y:S02]  /*6b10*/  FSEL R114, R114, -INF , !P5 ;  /* 0xff80000072727808 */ /* 0x000fe40006800000 */
[----:B------:R-:W-:Y:S01]  /*6b20*/  ISETP.GE.AND P5, PT, R148, R103, PT ;  /* 0x000000679400720c */ /* 0x000fe20003fa6270 */
[CC--:B--2---:R-:W-:Y:S01]  /*6b30*/  FFMA.FTZ R35, R0.reuse, R33.reuse, R35 ;  /* 0x0000002100237223 */ /* 0x0c4fe20000010023 */
[----:B------:R-:W-:-:S03]  /*6b40*/  FFMA.FTZ R150, R0, R33, R15 ;  /* 0x0000002100967223 */ /* 0x000fc6000001000f */
[----:B------:R-:W2:Y:S01]  /*6b50*/  MUFU.TANH R15, R11 ;  /* 0x0000000b000f7308 */ /* 0x000ea20000002400 */
[----:B------:R-:W-:Y:S02]  /*6b60*/  FSEL R115, R35, -INF , !P3 ;  /* 0xff80000023737808 */ /* 0x000fe40005800000 */
[----:B------:R-:W-:Y:S02]  /*6b70*/  ISETP.GE.AND P3, PT, R148, R102, PT ;  /* 0x000000669400720c */ /* 0x000fe40003f66270 */
[----:B------:R-:W-:Y:S02]  /*6b80*/  I2FP.F32.S32 R148, R148 ;  /* 0x0000009400947245 */ /* 0x000fe40000201400 */
[----:B------:R-:W-:Y:S01]  /*6b90*/  FSEL R150, R150, -INF , !P4 ;  /* 0xff80000096967808 */ /* 0x000fe20006000000 */
[----:B------:R3:W4:Y:S02]  /*6ba0*/  MUFU.TANH R11, R6 ;  /* 0x00000006000b7308 */ /* 0x0007240000002400 */
[CC--:B------:R-:W-:Y:S01]  /*6bb0*/  FFMA.FTZ R147, R0.reuse, R148.reuse, R147 ;  /* 0x0000009400937223 */ /* 0x0c0fe20000010093 */
[----:B-1----:R-:W-:Y:S01]  /*6bc0*/  FFMA.FTZ R148, R0, R148, R23 ;  /* 0x0000009400947223 */ /* 0x002fe20000010017 */
[----:B------:R-:W-:-:S03]  /*6bd0*/  VIADD R23, R21, 0x19 ;  /* 0x0000001915177836 */ /* 0x000fc60000000000 */
[----:B------:R-:W-:Y:S02]  /*6be0*/  FSEL R147, R147, -INF , !P5 ;  /* 0xff80000093937808 */ /* 0x000fe40006800000 */
[C---:B------:R-:W-:Y:S02]  /*6bf0*/  ISETP.GE.AND P4, PT, R23.reuse, R103, PT ;  /* 0x000000671700720c */ /* 0x040fe40003f86270 */
[----:B------:R-:W-:Y:S02]  /*6c00*/  ISETP.GE.AND P5, PT, R23, R102, PT ;  /* 0x000000661700720c */ /* 0x000fe40003fa6270 */
[----:B------:R-:W-:Y:S02]  /*6c10*/  I2FP.F32.S32 R23, R23 ;  /* 0x0000001700177245 */ /* 0x000fe40000201400 */
[----:B------:R-:W-:Y:S02]  /*6c20*/  FSEL R148, R148, -INF , !P3 ;  /* 0xff80000094947808 */ /* 0x000fe40005800000 */
[----:B------:R-:W-:Y:S01]  /*6c30*/  ISETP.GE.AND P3, PT, R104, R103, PT ;  /* 0x000000676800720c */ /* 0x000fe20003f66270 */
[CC--:B------:R-:W-:Y:S01]  /*6c40*/  FFMA.FTZ R149, R0.reuse, R23.reuse, R9 ;  /* 0x0000001700957223 */ /* 0x0c0fe20000010009 */
[----:B--2---:R-:W-:Y:S01]  /*6c50*/  FFMA.FTZ R146, R0, R23, R15 ;  /* 0x0000001700927223 */ /* 0x004fe2000001000f */
[----:B------:R1:W2:Y:S01]  /*6c60*/  MUFU.TANH R9, R5 ;  /* 0x0000000500097308 */ /* 0x0002a20000002400 */
[----:B------:R-:W-:Y:S01]  /*6c70*/  FMUL.FTZ R15, R29, UR10 ;  /* 0x0000000a1d0f7c20 */ /* 0x000fe20008410000 */
[----:B---3--:R-:W-:Y:S01]  /*6c80*/  VIADD R6, R21, 0x38 ;  /* 0x0000003815067836 */ /* 0x008fe20000000000 */
[----:B------:R-:W-:-:S02]  /*6c90*/  FSEL R149, R149, -INF , !P4 ;  /* 0xff80000095957808 */ /* 0x000fc40006000000 */
[----:B------:R-:W-:Y:S02]  /*6ca0*/  ISETP.GE.AND P4, PT, R104, R102, PT ;  /* 0x000000666800720c */ /* 0x000fe40003f86270 */
[----:B------:R-:W-:Y:S01]  /*6cb0*/  I2FP.F32.S32 R104, R104 ;  /* 0x0000006800687245 */ /* 0x000fe20000201400 */
[----:B------:R-:W3:Y:S01]  /*6cc0*/  MUFU.TANH R15, R15 ;  /* 0x0000000f000f7308 */ /* 0x000ee20000002400 */
[----:B------:R-:W-:-:S03]  /*6cd0*/  FSEL R146, R146, -INF , !P5 ;  /* 0xff80000092927808 */ /* 0x000fc60006800000 */
[CC--:B------:R-:W-:Y:S01]  /*6ce0*/  FFMA.FTZ R97, R0.reuse, R104.reuse, R97 ;  /* 0x0000006800617223 */ /* 0x0c0fe20000010061 */
[----:B----4-:R-:W-:Y:S01]  /*6cf0*/  FFMA.FTZ R104, R0, R104, R11 ;  /* 0x0000006800687223 */ /* 0x010fe2000001000b */
[----:B------:R-:W-:Y:S01]  /*6d00*/  FMUL.FTZ R11, R26, UR10 ;  /* 0x0000000a1a0b7c20 */ /* 0x000fe20008410000 */
[----:B-1----:R-:W-:Y:S02]  /*6d10*/  VIADD R5, R21, 0x21 ;  /* 0x0000002115057836 */ /* 0x002fe40000000000 */
[----:B------:R-:W-:Y:S02]  /*6d20*/  FSEL R97, R97, -INF , !P3 ;  /* 0xff80000061617808 */ /* 0x000fe40005800000 */
[----:B------:R-:W-:Y:S01]  /*6d30*/  FSEL R104, R104, -INF , !P4 ;  /* 0xff80000068687808 */ /* 0x000fe20006000000 */
[----:B------:R-:W-:Y:S01]  /*6d40*/  MUFU.TANH R11, R11 ;  /* 0x0000000b000b7308 */ /* 0x000fe20000002400 */
[C---:B------:R-:W-:Y:S02]  /*6d50*/  ISETP.GE.AND P5, PT, R5.reuse, R103, PT ;  /* 0x000000670500720c */ /* 0x040fe40003fa6270 */
[----:B------:R-:W-:-:S02]  /*6d60*/  ISETP.GE.AND P3, PT, R5, R102, PT ;  /* 0x000000660500720c */ /* 0x000fc40003f66270 */
[----:B------:R-:W-:Y:S02]  /*6d70*/  I2FP.F32.S32 R5, R5 ;  /* 0x0000000500057245 */ /* 0x000fe40000201400 */
[----:B------:R-:W-:-:S03]  /*6d80*/  ISETP.GE.AND P4, PT, R110, R103, PT ;  /* 0x000000676e00720c */ /* 0x000fc60003f86270 */
[CC--:B--2---:R-:W-:Y:S01]  /*6d90*/  FFMA.FTZ R9, R0.reuse, R5.reuse, R9 ;  /* 0x0000000500097223 */ /* 0x0c4fe20000010009 */
[----:B------:R-:W-:Y:S02]  /*6da0*/  FFMA.FTZ R107, R0, R5, R107 ;  /* 0x00000005006b7223 */ /* 0x000fe4000001006b */
[----:B------:R-:W1:Y:S02]  /*6db0*/  MUFU.TANH R5, R31 ;  /* 0x0000001f00057308 */ /* 0x000e640000002400 */
[----:B------:R-:W-:Y:S01]  /*6dc0*/  FSEL R105, R9, -INF , !P5 ;  /* 0xff80000009697808 */ /* 0x000fe20006800000 */
[----:B------:R-:W-:Y:S01]  /*6dd0*/  VIADD R9, R21, 0x29 ;  /* 0x0000002915097836 */ /* 0x000fe20000000000 */
[----:B------:R-:W-:Y:S02]  /*6de0*/  ISETP.GE.AND P5, PT, R110, R102, PT ;  /* 0x000000666e00720c */ /* 0x000fe40003fa6270 */
[----:B------:R-:W-:Y:S02]  /*6df0*/  I2FP.F32.S32 R110, R110 ;  /* 0x0000006e006e7245 */ /* 0x000fe40000201400 */
[----:B------:R-:W-:-:S02]  /*6e00*/  FSEL R107, R107, -INF , !P3 ;  /* 0xff8000006b6b7808 */ /* 0x000fc40005800000 */
[----:B------:R-:W-:Y:S01]  /*6e10*/  ISETP.GE.AND P3, PT, R9, R103, PT ;  /* 0x000000670900720c */ /* 0x000fe20003f66270 */
[CC--:B------:R-:W-:Y:S01]  /*6e20*/  FFMA.FTZ R109, R0.reuse, R110.reuse, R109 ;  /* 0x0000006e006d7223 */ /* 0x0c0fe2000001006d */
[----:B------:R-:W-:Y:S01]  /*6e30*/  FFMA.FTZ R110, R0, R110, R7 ;  /* 0x0000006e006e7223 */ /* 0x000fe20000010007 */
[----:B------:R-:W-:-:S03]  /*6e40*/  FMUL.FTZ R7, R24, UR10 ;  /* 0x0000000a18077c20 */ /* 0x000fc60008410000 */
[----:B------:R-:W-:Y:S02]  /*6e50*/  FSEL R109, R109, -INF , !P4 ;  /* 0xff8000006d6d7808 */ /* 0x000fe40006000000 */
[----:B------:R-:W-:Y:S01]  /*6e60*/  ISETP.GE.AND P4, PT, R9, R102, PT ;  /* 0x000000660900720c */ /* 0x000fe20003f86270 */
[----:B------:R-:W2:Y:S01]  /*6e70*/  MUFU.TANH R7, R7 ;  /* 0x0000000700077308 */ /* 0x000ea20000002400 */
[----:B------:R-:W-:Y:S02]  /*6e80*/  I2FP.F32.S32 R9, R9 ;  /* 0x0000000900097245 */ /* 0x000fe40000201400 */
[----:B------:R-:W-:Y:S02]  /*6e90*/  FSEL R110, R110, -INF , !P5 ;  /* 0xff8000006e6e7808 */ /* 0x000fe40006800000 */
[----:B------:R-:W-:Y:S01]  /*6ea0*/  ISETP.GE.AND P5, PT, R4, R103, PT ;  /* 0x000000670400720c */ /* 0x000fe20003fa6270 */
[CC--:B---3--:R-:W-:Y:S01]  /*6eb0*/  FFMA.FTZ R112, R0.reuse, R9.reuse, R15 ;  /* 0x0000000900707223 */ /* 0x0c8fe2000001000f */
[----:B-1----:R-:W-:Y:S01]  /*6ec0*/  FFMA.FTZ R5, R0, R9, R5 ;  /* 0x0000000900057223 */ /* 0x002fe20000010005 */
[----:B------:R-:W1:Y:S01]  /*6ed0*/  MUFU.TANH R15, R25 ;  /* 0x00000019000f7308 */ /* 0x000e620000002400 */
[----:B------:R-:W-:-:S02]  /*6ee0*/  FMUL.FTZ R9, R84, UR10 ;  /* 0x0000000a54097c20 */ /* 0x000fc40008410000 */
[----:B------:R-:W-:Y:S02]  /*6ef0*/  FSEL R112, R112, -INF , !P3 ;  /* 0xff80000070707808 */ /* 0x000fe40005800000 */
[----:B------:R-:W-:Y:S02]  /*6f00*/  ISETP.GE.AND P3, PT, R4, R102, PT ;  /* 0x000000660400720c */ /* 0x000fe40003f66270 */
[----:B------:R-:W-:Y:S01]  /*6f10*/  I2FP.F32.S32 R4, R4 ;  /* 0x0000000400047245 */ /* 0x000fe20000201400 */
[----:B------:R-:W3:Y:S01]  /*6f20*/  MUFU.TANH R9, R9 ;  /* 0x0000000900097308 */ /* 0x000ee20000002400 */
[----:B------:R-:W-:Y:S01]  /*6f30*/  FSEL R92, R5, -INF , !P4 ;  /* 0xff800000055c7808 */ /* 0x000fe20006000000 */
[----:B------:R-:W-:Y:S02]  /*6f40*/  FMUL.FTZ R5, R86, UR10 ;  /* 0x0000000a56057c20 */ /* 0x000fe40008410000 */
[CC--:B--2---:R-:W-:Y:S01]  /*6f50*/  FFMA.FTZ R7, R0.reuse, R4.reuse, R7 ;  /* 0x0000000400077223 */ /* 0x0c4fe20000010007 */
[----:B------:R-:W-:Y:S01]  /*6f60*/  FFMA.FTZ R11, R0, R4, R11 ;  /* 0x00000004000b7223 */ /* 0x000fe2000001000b */
[----:B------:R-:W-:-:S02]  /*6f70*/  VIADD R4, R21, 0x31 ;  /* 0x0000003115047836 */ /* 0x000fc40000000000 */
[----:B------:R-:W2:Y:S01]  /*6f80*/  MUFU.TANH R5, R5 ;  /* 0x0000000500057308 */ /* 0x000ea20000002400 */
[----:B------:R-:W-:Y:S01]  /*6f90*/  FSEL R93, R7, -INF , !P5 ;  /* 0xff800000075d7808 */ /* 0x000fe20006800000 */
[----:B------:R-:W-:Y:S01]  /*6fa0*/  FMUL.FTZ R7, R20, UR10 ;  /* 0x0000000a14077c20 */ /* 0x000fe20008410000 */
[CC--:B------:R-:W-:Y:S02]  /*6fb0*/  ISETP.GE.AND P4, PT, R4.reuse, R103.reuse, PT ;  /* 0x000000670400720c */ /* 0x0c0fe40003f86270 */
[----:B------:R-:W-:Y:S02]  /*6fc0*/  ISETP.GE.AND P5, PT, R4, R102, PT ;  /* 0x000000660400720c */ /* 0x000fe40003fa6270 */
[----:B------:R-:W-:Y:S01]  /*6fd0*/  I2FP.F32.S32 R4, R4 ;  /* 0x0000000400047245 */ /* 0x000fe20000201400 */
[----:B------:R-:W-:Y:S01]  /*6fe0*/  MUFU.TANH R7, R7 ;  /* 0x0000000700077308 */ /* 0x000fe20000002400 */
[----:B------:R-:W-:Y:S01]  /*6ff0*/  FSEL R94, R11, -INF , !P3 ;  /* 0xff8000000b5e7808 */ /* 0x000fe20005800000 */
[----:B------:R-:W-:Y:S01]  /*7000*/  FMUL.FTZ R11, R22, UR10 ;  /* 0x0000000a160b7c20 */ /* 0x000fe20008410000 */
[----:B------:R-:W-:Y:S01]  /*7010*/  ISETP.GE.AND P3, PT, R6, R103, PT ;  /* 0x000000670600720c */ /* 0x000fe20003f66270 */
[CC--:B-1----:R-:W-:Y:S01]  /*7020*/  FFMA.FTZ R15, R0.reuse, R4.reuse, R15 ;  /* 0x00000004000f7223 */ /* 0x0c2fe2000001000f */
[----:B------:R-:W-:Y:S01]  /*7030*/  FFMA.FTZ R27, R0, R4, R27 ;  /* 0x00000004001b7223 */ /* 0x000fe2000001001b */
[----:B------:R-:W-:-:S02]  /*7040*/  VIADD R4, R21, 0x39 ;  /* 0x0000003915047836 */ /* 0x000fc40000000000 */
[----:B------:R-:W1:Y:S01]  /*7050*/  MUFU.TANH R11, R11 ;  /* 0x0000000b000b7308 */ /* 0x000e620000002400 */
[----:B------:R-:W-:Y:S02]  /*7060*/  FSEL R95, R15, -INF , !P4 ;  /* 0xff8000000f5f7808 */ /* 0x000fe40006000000 */
[----:B------:R-:W-:Y:S02]  /*7070*/  ISETP.GE.AND P4, PT, R6, R102, PT ;  /* 0x000000660600720c */ /* 0x000fe40003f86270 */
[----:B------:R-:W-:Y:S02]  /*7080*/  I2FP.F32.S32 R6, R6 ;  /* 0x0000000600067245 */ /* 0x000fe40000201400 */
[----:B------:R-:W-:Y:S02]  /*7090*/  FSEL R106, R27, -INF , !P5 ;  /* 0xff8000001b6a7808 */ /* 0x000fe40006800000 */
[----:B------:R-:W-:Y:S01]  /*70a0*/  ISETP.GE.AND P5, PT, R21, R103, PT ;  /* 0x000000671500720c */ /* 0x000fe20003fa6270 */
[CC--:B---3--:R-:W-:Y:S01]  /*70b0*/  FFMA.FTZ R9, R0.reuse, R6.reuse, R9 ;  /* 0x0000000600097223 */ /* 0x0c8fe20000010009 */
[----:B--2---:R-:W-:Y:S01]  /*70c0*/  FFMA.FTZ R5, R0, R6, R5 ;  /* 0x0000000600057223 */ /* 0x004fe20000010005 */
[----:B------:R-:W-:-:S03]  /*70d0*/  I2FP.F32.S32 R6, R21 ;  /* 0x0000001500067245 */ /* 0x000fc60000201400 */
[----:B------:R-:W-:Y:S02]  /*70e0*/  FSEL R108, R9, -INF , !P3 ;  /* 0xff800000096c7808 */ /* 0x000fe40005800000 */
[----:B------:R-:W-:Y:S01]  /*70f0*/  ISETP.GE.AND P3, PT, R4, R103, PT ;  /* 0x000000670400720c */ /* 0x000fe20003f66270 */
[CC--:B-1----:R-:W-:Y:S01]  /*7100*/  FFMA.FTZ R11, R0.reuse, R6.reuse, R11 ;  /* 0x00000006000b7223 */ /* 0x0c2fe2000001000b */
[----:B------:R-:W-:Y:S01]  /*7110*/  FSEL R103, R5, -INF , !P4 ;  /* 0xff80000005677808 */ /* 0x000fe20006000000 */
[----:B------:R-:W-:Y:S01]  /*7120*/  FFMA.FTZ R5, R0, R6, R7 ;  /* 0x0000000600057223 */ /* 0x000fe20000010007 */
[----:B------:R-:W-:Y:S01]  /*7130*/  ISETP.GE.AND P4, PT, R21, R102, PT ;  /* 0x000000661500720c */ /* 0x000fe20003f86270 */
[----:B------:R-:W1:Y:S03]  /*7140*/  MUFU.TANH R7, R87 ;  /* 0x0000005700077308 */ /* 0x000e660000002400 */
[----:B------:R-:W-:-:S02]  /*7150*/  FSEL R5, R5, -INF , !P5 ;  /* 0xff80000005057808 */ /* 0x000fc40006800000 */
[----:B------:R-:W-:Y:S02]  /*7160*/  ISETP.GE.AND P5, PT, R4, R102, PT ;  /* 0x000000660400720c */ /* 0x000fe40003fa6270 */
[----:B------:R-:W-:-:S05]  /*7170*/  I2FP.F32.S32 R4, R4 ;  /* 0x0000000400047245 */ /* 0x000fca0000201400 */
[----:B------:R-:W-:-:S05]  /*7180*/  FFMA.FTZ R85, R0, R4, R85 ;  /* 0x0000000400557223 */ /* 0x000fca0000010055 */
[----:B------:R-:W-:Y:S01]  /*7190*/  FSEL R111, R85, -INF , !P3 ;  /* 0xff800000556f7808 */ /* 0x000fe20005800000 */
[----:B-1----:R-:W-:Y:S01]  /*71a0*/  FFMA.FTZ R7, R0, R4, R7 ;  /* 0x0000000400077223 */ /* 0x002fe20000010007 */
[----:B------:R-:W-:Y:S02]  /*71b0*/  ISETP.GT.AND P3, PT, R128, R123, PT ;  /* 0x0000007b8000720c */ /* 0x000fe40003f64270 */
[----:B------:R-:W-:Y:S02]  /*71c0*/  FSEL R4, R11, -INF , !P4 ;  /* 0xff8000000b047808 */ /* 0x000fe40006000000 */
[----:B------:R-:W-:Y:S02]  /*71d0*/  LEA R138, P4, R101, UR8, 0x1 ;  /* 0x00000008658a7c11 */ /* 0x000fe4000f8808ff */
[----:B------:R-:W-:Y:S02]  /*71e0*/  FSEL R102, R7, -INF , !P5 ;  /* 0xff80000007667808 */ /* 0x000fe40006800000 */
[----:B------:R-:W-:-:S05]  /*71f0*/  LEA.HI.X R137, R101, UR9, R100, 0x1, P4 ;  /* 0x0000000965897c11 */ /* 0x000fca000a0f0c64 */
        /* <DEDUP_REMOVED lines=63> */
.L_x_5712:
[----:B------:R-:W-:-:S04]  /*75f0*/  LEA R6, -R98, RZ, 0x6 ;  /* 0x000000ff62067211 */ /* 0x000fc800078e31ff */
[----:B------:R-:W-:-:S07]  /*7600*/  SHF.R.S32.HI R7, RZ, 0x1f, R6 ;  /* 0x0000001fff077819 */ /* 0x000fce0000011406 */
.L_x_5713:
[C---:B------:R-:W-:Y:S01]  /*7610*/  LEA R138, P4, R6.reuse, R138, 0x1 ;  /* 0x0000008a068a7211 */ /* 0x040fe200078808ff */
[----:B------:R1:W-:Y:S01]  /*7620*/  @P2 STS [R129+0x3000], RZ ;  /* 0x003000ff81002388 */ /* 0x0003e20000000800 */
[----:B------:R-:W-:Y:S02]  /*7630*/  BSSY B0, `(.L_x_5714) ;  /* 0x0000037000007945 */ /* 0x000fe40003800000 */
[--C-:B------:R-:W-:Y:S01]  /*7640*/  LEA.HI.X R137, R6, R137, R7.reuse, 0x1, P4 ;  /* 0x0000008906897211 */ /* 0x100fe200020f0c07 */
[----:B------:R-:W-:Y:S01]  /*7650*/  @!P2 IMAD.MOV.U32 R136, RZ, RZ, R138 ;  /* 0x000000ffff88a224 */ /* 0x000fe200078e008a */
[-C--:B------:R-:W-:Y:S01]  /*7660*/  @!P1 IADD3 R9, P4, R101, R6.reuse, RZ ;  /* 0x0000000665099210 */ /* 0x080fe20007f9e0ff */
[----:B------:R1:W-:Y:S04]  /*7670*/  @P2 STS [R129+0x3004], RZ ;  /* 0x003004ff81002388 */ /* 0x0003e80000000800 */
        /* <DEDUP_REMOVED lines=50> */
.L_x_5715:
[----:B------:R-:W-:Y:S05]  /*79a0*/  BSYNC B0 ;  /* 0x0000000000007941 */ /* 0x000fea0003800000 */
.L_x_5714:
[----:B------:R-:W0:Y:S02]  /*79b0*/  LDGDEPBAR ;  /* 0x00000000000079af */ /* 0x000e240000000000 */
.L_x_5711:
        /* <DEDUP_REMOVED lines=51> */
[----:B------:R-:W-:Y:S01]  /*7cf0*/  FMUL.FTZ R140, R140, UR11 ;  /* 0x0000000b8c8c7c20 */ /* 0x000fe20008410000 */
[--C-:B------:R-:W-:Y:S01]  /*7d00*/  FFMA.FTZ R87, R17, UR11, -R136.reuse ;  /* 0x0000000b11577c23 */ /* 0x100fe20008010888 */
[----:B------:R-:W-:Y:S01]  /*7d10*/  FSEL R91, R88, RZ, P0 ;  /* 0x000000ff585b7208 */ /* 0x000fe20000000000 */
[--C-:B------:R-:W-:Y:S01]  /*7d20*/  FFMA.FTZ R90, R19, UR11, -R136.reuse ;  /* 0x0000000b135a7c23 */ /* 0x100fe20008010888 */
[----:B------:R-:W-:Y:S01]  /*7d30*/  FSEL R141, R141, RZ, P0 ;  /* 0x000000ff8d8d7208 */ /* 0x000fe20000000000 */
[--C-:B------:R-:W-:Y:S01]  /*7d40*/  FFMA.FTZ R85, R13, UR11, -R136.reuse ;  /* 0x0000000b0d557c23 */ /* 0x100fe20008010888 */
[----:B------:R-:W1:Y:S01]  /*7d50*/  MUFU.EX2 R140, R140 ;  /* 0x0000008c008c7308 */ /* 0x000e620000000800 */
[----:B------:R-:W-:Y:S01]  /*7d60*/  FADD.FTZ R91, R2, -R91 ;  /* 0x8000005b025b7221 */ /* 0x000fe20000010000 */
[--C-:B------:R-:W-:Y:S01]  /*7d70*/  FFMA.FTZ R134, R113, UR11, -R136.reuse ;  /* 0x0000000b71867c23 */ /* 0x100fe20008010888 */
[--C-:B------:R-:W-:Y:S01]  /*7d80*/  FFMA.FTZ R86, R4, UR11, -R141.reuse ;  /* 0x0000000b04567c23 */ /* 0x100fe2000801088d */
[--C-:B------:R-:W-:Y:S01]  /*7d90*/  FFMA.FTZ R84, R16, UR11, -R141.reuse ;  /* 0x0000000b10547c23 */ /* 0x100fe2000801088d */
        /* <DEDUP_REMOVED lines=25> */
[----:B------:R-:W3:Y:S01]  /*7f30*/  LDSM.16.MT88.4 R16, [R116+0x6000] ;  /* 0x006000007410783b */ /* 0x000ee20000004200 */
        /* <DEDUP_REMOVED lines=44> */
[-C--:B------:R-:W-:Y:S01]  /*8200*/  FMUL.FTZ R63, R63, R91.reuse ;  /* 0x0000005b3f3f7220 */ /* 0x080fe20000410000 */
[--C-:B------:R-:W-:Y:S01]  /*8210*/  FFMA.FTZ R146, R97, UR11, -R136.reuse ;  /* 0x0000000b61927c23 */ /* 0x100fe20008010888 */
[--C-:B------:R-:W-:Y:S01]  /*8220*/  FFMA.FTZ R97, R109, UR11, -R136.reuse ;  /* 0x0000000b6d617c23 */ /* 0x100fe20008010888 */
[--C-:B------:R-:W-:Y:S01]  /*8230*/  FFMA.FTZ R109, R104, UR11, -R141.reuse ;  /* 0x0000000b686d7c23 */ /* 0x100fe2000801088d */
[--C-:B------:R-:W-:Y:S01]  /*8240*/  FFMA.FTZ R148, R107, UR11, -R141.reuse ;  /* 0x0000000b6b947c23 */ /* 0x100fe2000801088d */
[----:B------:R-:W1:Y:S01]  /*8250*/  MUFU.EX2 R134, R134 ;  /* 0x0000008600867308 */ /* 0x000e620000000800 */
[----:B--2---:R-:W-:Y:S01]  /*8260*/  FMUL.FTZ R14, R74, R91 ;  /* 0x0000005b4a0e7220 */ /* 0x004fe20000410000 */
[--C-:B------:R-:W-:Y:S01]  /*8270*/  FFMA.FTZ R105, R105, UR11, -R136.reuse ;  /* 0x0000000b69697c23 */ /* 0x100fe20008010888 */
[--C-:B------:R-:W-:Y:S01]  /*8280*/  FFMA.FTZ R112, R112, UR11, -R136.reuse ;  /* 0x0000000b70707c23 */ /* 0x100fe20008010888 */
[--C-:B------:R-:W-:Y:S01]  /*8290*/  FFMA.FTZ R104, R110, UR11, -R141.reuse ;  /* 0x0000000b6e687c23 */ /* 0x100fe2000801088d */
[----:B------:R-:W-:Y:S01]  /*82a0*/  FFMA.FTZ R107, R92, UR11, -R141 ;  /* 0x0000000b5c6b7c23 */ /* 0x000fe2000801088d */
[----:B------:R-:W-:Y:S01]  /*82b0*/  FFMA.FTZ R140, R142, R140, R143 ;  /* 0x0000008c8e8c7223 */ /* 0x000fe2000001008f */
[--C-:B------:R-:W-:Y:S01]  /*82c0*/  FFMA.FTZ R92, R93, UR11, -R136.reuse ;  /* 0x0000000b5d5c7c23 */ /* 0x100fe20008010888 */
[----:B------:R-:W2:Y:S01]  /*82d0*/  MUFU.EX2 R115, R115 ;  /* 0x0000007300737308 */ /* 0x000ea20000000800 */
[----:B----4-:R-:W-:Y:S01]  /*82e0*/  F2FP.F16.F32.PACK_AB R83, R2, R3 ;  /* 0x000000030253723e */ /* 0x010fe200000000ff */
[--C-:B------:R-:W-:Y:S01]  /*82f0*/  FFMA.FTZ R65, R94, UR11, -R141.reuse ;  /* 0x0000000b5e417c23 */ /* 0x100fe2000801088d */
[--C-:B------:R-:W-:Y:S01]  /*8300*/  FFMA.FTZ R95, R95, UR11, -R136.reuse ;  /* 0x0000000b5f5f7c23 */ /* 0x100fe20008010888 */
[--C-:B------:R-:W-:Y:S01]  /*8310*/  FFMA.FTZ R93, R108, UR11, -R136.reuse ;  /* 0x0000000b6c5d7c23 */ /* 0x100fe20008010888 */
[----:B------:R-:W-:Y:S01]  /*8320*/  FFMA.FTZ R142, R111, UR11, -R136 ;  /* 0x0000000b6f8e7c23 */ /* 0x000fe20008010888 */
[--C-:B------:R-:W-:Y:S01]  /*8330*/  FFMA.FTZ R94, R106, UR11, -R141.reuse ;  /* 0x0000000b6a5e7c23 */ /* 0x100fe2000801088d */
[--C-:B------:R-:W-:Y:S01]  /*8340*/  FFMA.FTZ R64, R103, UR11, -R141.reuse ;  /* 0x0000000b67407c23 */ /* 0x100fe2000801088d */
[----:B------:R-:W-:Y:S01]  /*8350*/  HMMA.16816.F32 R28, R80, R32, R28 ;  /* 0x00000020501c723c */ /* 0x000fe2000000181c */
[----:B------:R-:W4:Y:S01]  /*8360*/  MUFU.EX2 R101, R101 ;  /* 0x0000006500657308 */ /* 0x000f220000000800 */
[----:B------:R-:W-:Y:S01]  /*8370*/  FFMA.FTZ R102, R102, UR11, -R141 ;  /* 0x0000000b66667c23 */ /* 0x000fe2000801088d */
[----:B------:R-:W-:Y:S01]  /*8380*/  FFMA.FTZ R91, R139, R91, R86 ;  /* 0x0000005b8b5b7223 */ /* 0x000fe20000010056 */
[----:B------:R-:W-:-:S02]  /*8390*/  FADD.FTZ R87, R87, R140 ;  /* 0x0000008c57577221 */ /* 0x000fc40000010000 */
[C---:B------:R-:W-:Y:S01]  /*83a0*/  HMMA.16816.F32 R32, R80.reuse, R34, R52 ;  /* 0x000000225020723c */ /* 0x040fe20000001834 */
[----:B------:R-:W5:Y:S01]  /*83b0*/  LDSM.16.MT88.4 R52, [R118+0x8000] ;  /* 0x008000007634783b */ /* 0x000f620000004200 */
[----:B------:R-:W-:Y:S01]  /*83c0*/  FADD.FTZ R84, R84, R91 ;  /* 0x0000005b54547221 */ /* 0x000fe20000010000 */
[----:B------:R-:W4:Y:S01]  /*83d0*/  MUFU.EX2 R100, R100 ;  /* 0x0000006400647308 */ /* 0x000f220000000800 */
[----:B------:R-:W-:Y:S02]  /*83e0*/  FADD.FTZ R90, R90, R87 ;  /* 0x000000575a5a7221 */ /* 0x000fe40000010000 */
[----:B------:R-:W-:Y:S01]  /*83f0*/  HMMA.16816.F32 R4, R80, R8, R4 ;  /* 0x000000085004723c */ /* 0x000fe20000001804 */
[----:B------:R-:W-:Y:S01]  /*8400*/  FADD.FTZ R91, R3, R84 ;  /* 0x00000054035b7221 */ /* 0x000fe20000010000 */
[----:B------:R-:W-:-:S03]  /*8410*/  FADD.FTZ R3, R85, R90 ;  /* 0x0000005a55037221 */ /* 0x000fc60000010000 */
[----:B------:R-:W-:Y:S01]  /*8420*/  MUFU.EX2 R114, R114 ;  /* 0x0000007200727308 */ /* 0x000fe20000000800 */
[----:B------:R-:W-:Y:S01]  /*8430*/  HMMA.16816.F32 R8, R80, R10, R76 ;  /* 0x0000000a5008723c */ /* 0x000fe2000000184c */
[----:B------:R-:W-:Y:S01]  /*8440*/  LDSM.16.MT88.4 R76, [R118+0x6c00] ;  /* 0x006c0000764c783b */ /* 0x000fe20000004200 */
[----:B------:R-:W-:Y:S01]  /*8450*/  FADD.FTZ R91, R2, R91 ;  /* 0x0000005b025b7221 */ /* 0x000fe20000010000 */
[----:B-1----:R-:W-:-:S03]  /*8460*/  FADD.FTZ R2, R134, R3 ;  /* 0x0000000386027221 */ /* 0x002fc60000010000 */
[----:B---3--:R-:W-:Y:S01]  /*8470*/  HMMA.16816.F32 R12, R80, R16, R12 ;  /* 0x00000010500c723c */ /* 0x008fe2000000180c */
[----:B------:R-:W-:Y:S01]  /*8480*/  MUFU.EX2 R113, R113 ;  /* 0x0000007100717308 */ /* 0x000fe20000000800 */
[----:B--2---:R-:W-:-:S04]  /*8490*/  FADD.FTZ R2, R115, R2 ;  /* 0x0000000273027221 */ /* 0x004fc80000010000 */
[C---:B------:R-:W-:Y:S01]  /*84a0*/  HMMA.16816.F32 R16, R80.reuse, R18, R68 ;  /* 0x000000125010723c */ /* 0x040fe20000001844 */
[----:B------:R-:W-:Y:S01]  /*84b0*/  LDSM.16.MT88.4 R68, [R116+0x6c00] ;  /* 0x006c00007444783b */ /* 0x000fe20000004200 */
[----:B----4-:R-:W-:Y:S01]  /*84c0*/  FADD.FTZ R3, R101, R2 ;  /* 0x0000000265037221 */ /* 0x010fe20000010000 */
[----:B------:R-:W-:Y:S03]  /*84d0*/  MUFU.EX2 R99, R99 ;  /* 0x0000006300637308 */ /* 0x000fe60000000800 */
[----:B------:R-:W-:Y:S01]  /*84e0*/  HMMA.16816.F32 R20, R80, R24, R20 ;  /* 0x000000185014723c */ /* 0x000fe20000001814 */
[----:B------:R-:W-:-:S04]  /*84f0*/  FADD.FTZ R3, R100, R3 ;  /* 0x0000000364037221 */ /* 0x000fc80000010000 */
[----:B------:R-:W-:Y:S01]  /*8500*/  MUFU.EX2 R98, R98 ;  /* 0x0000006200627308 */ /* 0x000fe20000000800 */
[C---:B------:R-:W-:Y:S01]  /*8510*/  HMMA.16816.F32 R24, R80.reuse, R26, R60 ;  /* 0x0000001a5018723c */ /* 0x040fe2000000183c */
[----:B------:R-:W-:Y:S05]  /*8520*/  LDSM.16.MT88.4 R60, [R118+0x6800] ;  /* 0x00680000763c783b */ /* 0x000fea0000004200 */
[C---:B-----5:R-:W-:Y:S01]  /*8530*/  HMMA.16816.F32 R36, R80.reuse, R52, R36 ;  /* 0x000000345024723c */ /* 0x060fe20000001824 */
[----:B------:R-:W1:Y:S05]  /*8540*/  MUFU.EX2 R146, R146 ;  /* 0x0000009200927308 */ /* 0x000e6a0000000800 */
[----:B------:R-:W-:Y:S01]  /*8550*/  HMMA.16816.F32 R40, R80, R54, R40 ;  /* 0x000000365028723c */ /* 0x000fe20000001828 */
[----:B------:R-:W2:Y:S02]  /*8560*/  LDSM.16.MT88.4 R52, [R116+0x8000] ;  /* 0x008000007434783b */ /* 0x000ea40000004200 */
[----:B------:R-:W3:Y:S08]  /*8570*/  MUFU.EX2 R105, R105 ;  /* 0x0000006900697308 */ /* 0x000ef00000000800 */
[----:B------:R-:W-:Y:S01]  /*8580*/  MUFU.EX2 R97, R97 ;  /* 0x0000006100617308 */ /* 0x000fe20000000800 */
[----:B-1----:R-:W-:-:S07]  /*8590*/  FADD.FTZ R2, R146, R3 ;  /* 0x0000000392027221 */ /* 0x002fce0000010000 */
[----:B------:R-:W-:Y:S01]  /*85a0*/  MUFU.EX2 R112, R112 ;  /* 0x0000007000707308 */ /* 0x000fe20000000800 */
[----:B---3--:R-:W-:-:S07]  /*85b0*/  FADD.FTZ R2, R105, R2 ;  /* 0x0000000269027221 */ /* 0x008fce0000010000 */
[----:B------:R-:W-:Y:S08]  /*85c0*/  MUFU.EX2 R109, R109 ;  /* 0x0000006d006d7308 */ /* 0x000ff00000000800 */
[----:B------:R-:W-:Y:S01]  /*85d0*/  MUFU.EX2 R148, R148 ;  /* 0x0000009400947308 */ /* 0x000fe20000000800 */
[C---:B--2---:R-:W-:Y:S07]  /*85e0*/  HMMA.16816.F32 R44, R80.reuse, R52, R44 ;  /* 0x00000034502c723c */ /* 0x044fee000000182c */
[----:B------:R-:W-:Y:S01]  /*85f0*/  MUFU.EX2 R104, R104 ;  /* 0x0000006800687308 */ /* 0x000fe20000000800 */
[----:B------:R-:W-:Y:S01]  /*8600*/  HMMA.16816.F32 R48, R80, R54, R48 ;  /* 0x000000365030723c */ /* 0x000fe20000001830 */
[----:B------:R-:W-:-:S02]  /*8610*/  F2FP.F16.F32.PACK_AB R52, R115, R134 ;  /* 0x000000867334723e */ /* 0x000fc400000000ff */
[----:B------:R-:W-:-:S04]  /*8620*/  F2FP.F16.F32.PACK_AB R53, R113, R114 ;  /* 0x000000727135723e */ /* 0x000fc800000000ff */
[----:B------:R-:W-:Y:S01]  /*8630*/  MUFU.EX2 R107, R107 ;  /* 0x0000006b006b7308 */ /* 0x000fe20000000800 */
[----:B------:R-:W-:Y:S02]  /*8640*/  F2FP.F16.F32.PACK_AB R54, R100, R101 ;  /* 0x000000656436723e */ /* 0x000fe400000000ff */
[----:B------:R-:W-:-:S05]  /*8650*/  F2FP.F16.F32.PACK_AB R55, R98, R99 ;  /* 0x000000636237723e */ /* 0x000fca00000000ff */
        /* <DEDUP_REMOVED lines=32> */
[----:B------:R-:W-:Y:S01]  /*8860*/  F2FP.F16.F32.PACK_AB R54, R112, R97 ;  /* 0x000000617036723e */ /* 0x000fe200000000ff */
[----:B------:R-:W-:Y:S01]  /*8870*/  FADD.FTZ R97, R97, R2 ;  /* 0x0000000261617221 */ /* 0x000fe20000010000 */
        /* <DEDUP_REMOVED lines=21> */
[----:B-1----:R-:W-:Y:S03]  /*89d0*/  HMMA.16816.F32 R28, R52, R56, R28 ;  /* 0x00000038341c723c */ /* 0x002fe6000000181c */
[----:B------:R-:W-:-:S03]  /*89e0*/  FADD.FTZ R3, R148, R3 ;  /* 0x0000000394037221 */ /* 0x000fc60000010000 */
[----:B------:R-:W-:Y:S01]  /*89f0*/  HMMA.16816.F32 R32, R52, R58, R32 ;  /* 0x0000003a3420723c */ /* 0x000fe20000001820 */
[----:B------:R-:W1:Y:S01]  /*8a00*/  LDSM.16.MT88.4 R56, [R116+0x8800] ;  /* 0x008800007438783b */ /* 0x000e620000004200 */
        /* <DEDUP_REMOVED lines=22> */
[C---:B--2---:R-:W-:Y:S06]  /*8b70*/  HMMA.16816.F32 R64, R84.reuse, R60, R20 ;  /* 0x0000003c5440723c */ /* 0x044fec0000001814 */
[C---:B------:R-:W-:Y:S06]  /*8b80*/  HMMA.16816.F32 R60, R84.reuse, R62, R24 ;  /* 0x0000003e543c723c */ /* 0x040fec0000001818 */
[C---:B------:R-:W-:Y:S06]  /*8b90*/  HMMA.16816.F32 R48, R84.reuse, R6, R48 ;  /* 0x000000065430723c */ /* 0x040fec0000001830 */
[C---:B-1----:R-:W-:Y:S06]  /*8ba0*/  HMMA.16816.F32 R56, R84.reuse, R52, R28 ;  /* 0x000000345438723c */ /* 0x042fec000000181c */
[----:B------:R-:W-:-:S15]  /*8bb0*/  HMMA.16816.F32 R52, R84, R54, R32 ;  /* 0x000000365434723c */ /* 0x000fde0000001820 */
[----:B------:R-:W-:-:S09]  /*8bc0*/  NOP ;  /* 0x0000000000007918 */ /* 0x000fd20000000000 */
.L_x_5708:
        /* <DEDUP_REMOVED lines=8> */
.L_x_5720:
        /* <DEDUP_REMOVED lines=13> */
[----:B------:R-:W-:Y:S01]  /*8d20*/  IMAD.MOV.U32 R10, RZ, RZ, RZ ;  /* 0x000000ffff0a7224 */ /* 0x000fe200078e00ff */
[----:B------:R-:W2:Y:S01]  /*8d30*/  LDC R8, c[0x0][0x380] ;  /* 0x0000e000ff087b82 */ /* 0x000ea20000000800 */
[----:B------:R-:W-:Y:S04]  /*8d40*/  SHF.L.U32 R7, R128, 0x6, RZ ;  /* 0x0000000680077819 */ /* 0x000fe800000006ff */
[----:B------:R-:W-:Y:S01]  /*8d50*/  IABS R9, R7 ;  /* 0x0000000700097213 */ /* 0x000fe20000000000 */
[C---:B------:R-:W-:Y:S01]  /*8d60*/  VIADD R13, R7.reuse, 0x40 ;  /* 0x00000040070d7836 */ /* 0x040fe20000000000 */
        /* <DEDUP_REMOVED lines=56> */
.L_x_5717:
        /* <DEDUP_REMOVED lines=136> */
[----:B------:R-:W-:Y:S06]  /*9970*/  FMUL.FTZ R148, R17, UR5 ;  /* 0x0000000511947c20 */ /* 0x000fec0008410000 */
[----:B------:R5:W3:Y:S01]  /*9980*/  MUFU.TANH R107, R87 ;  /* 0x00000057006b7308 */ /* 0x000ae20000002400 */
[C---:B-1----:R-:W-:Y:S06]  /*9990*/  HMMA.16816.F32 R20, R88.reuse, R92, R20 ;  /* 0x0000005c5814723c */ /* 0x042fec0000001814 */
[C---:B------:R-:W-:Y:S03]  /*99a0*/  HMMA.16816.F32 R24, R88.reuse, R94, R24 ;  /* 0x0000005e5818723c */ /* 0x040fe60000001818 */
[----:B------:R1:W1:Y:S03]  /*99b0*/  MUFU.TANH R114, R3 ;  /* 0x0000000300727308 */ /* 0x0002660000002400 */
[C---:B--2---:R-:W-:Y:S07]  /*99c0*/  HMMA.16816.F32 R28, R88.reuse, R96, R28 ;  /* 0x00000060581c723c */ /* 0x044fee000000181c */
[----:B------:R2:W2:Y:S01]  /*99d0*/  MUFU.TANH R105, R86 ;  /* 0x0000005600697308 */ /* 0x0004a20000002400 */
[----:B------:R-:W-:Y:S09]  /*99e0*/  HMMA.16816.F32 R32, R88, R98, R32 ;  /* 0x000000625820723c */ /* 0x000ff20000001820 */
[----:B------:R4:W3:Y:S02]  /*99f0*/  MUFU.TANH R112, R2 ;  /* 0x0000000200707308 */ /* 0x0008e40000002400 */
[----:B-----5:R-:W-:Y:S01]  /*9a00*/  FMUL.FTZ R87, R21, UR5 ;  /* 0x0000000515577c20 */ /* 0x020fe20008410000 */
[----:B-1----:R-:W-:Y:S01]  /*9a10*/  FMUL.FTZ R3, R19, UR5 ;  /* 0x0000000513037c20 */ /* 0x002fe20008410000 */
[----:B------:R-:W-:Y:S01]  /*9a20*/  FMUL.FTZ R144, R20, UR5 ;  /* 0x0000000514907c20 */ /* 0x000fe20008410000 */
[----:B------:R-:W-:Y:S01]  /*9a30*/  FMUL.FTZ R143, R22, UR5 ;  /* 0x00000005168f7c20 */ /* 0x000fe20008410000 */
[----:B------:R-:W-:Y:S04]  /*9a40*/  FMUL.FTZ R146, R25, UR5 ;  /* 0x0000000519927c20 */ /* 0x000fe80008410000 */
[----:B------:R1:W1:Y:S01]  /*9a50*/  MUFU.TANH R108, R87 ;  /* 0x00000057006c7308 */ /* 0x0002620000002400 */
[----:B--2---:R-:W-:Y:S01]  /*9a60*/  FMUL.FTZ R86, R26, UR5 ;  /* 0x000000051a567c20 */ /* 0x004fe20008410000 */
[----:B------:R-:W-:Y:S01]  /*9a70*/  FMUL.FTZ R152, R24, UR5 ;  /* 0x0000000518987c20 */ /* 0x000fe20008410000 */
[----:B------:R-:W-:Y:S07]  /*9a80*/  FMUL.FTZ R154, R29, UR5 ;  /* 0x000000051d9a7c20 */ /* 0x000fee0008410000 */
        /* <DEDUP_REMOVED lines=14> */
[----:B------:R-:W4:Y:S01]  /*9b70*/  MUFU.TANH R151, R151 ;  /* 0x0000009700977308 */ /* 0x000f220000002400 */
[----:B-1----:R-:W-:Y:S09]  /*9b80*/  FMUL.FTZ R146, R30, UR5 ;  /* 0x000000051e927c20 */ /* 0x002ff20008410000 */
[----:B------:R-:W1:Y:S01]  /*9b90*/  MUFU.TANH R153, R153 ;  /* 0x0000009900997308 */ /* 0x000e620000002400 */
[----:B--2---:R-:W-:Y:S09]  /*9ba0*/  FMUL.FTZ R3, R32, UR5 ;  /* 0x0000000520037c20 */ /* 0x004ff20008410000 */
        /* <DEDUP_REMOVED lines=17> */
[----:B------:R-:W2:Y:S02]  /*9cc0*/  LDC R5, c[0x0][0x248] ;  /* 0x00009200ff057b82 */ /* 0x000ea40000000800 */
[----:B--2---:R-:W-:Y:S04]  /*9cd0*/  LEA R12, -R5, RZ, 0x6 ;  /* 0x000000ff050c7211 */ /* 0x004fe800078e31ff */
[----:B------:R-:W-:Y:S01]  /*9ce0*/  SHF.R.S32.HI R7, RZ, 0x1f, R12 ;  /* 0x0000001fff077819 */ /* 0x000fe2000001140c */
[----:B------:R-:W-:Y:S06]  /*9cf0*/  @!P6 BRA `(.L_x_5719) ;  /* 0x0000000000f4e947 */ /* 0x000fec0003800000 */
        /* <DEDUP_REMOVED lines=22> */
[C---:B------:R-:W-:Y:S02]  /*9e60*/  IMAD R8, R3.reuse, R6, R8 ;  /* 0x0000000603087224 */ /* 0x040fe400078e0208 */
[----:B------:R-:W1:Y:S03]  /*9e70*/  LDC R6, c[0x0][0x24c] ;  /* 0x00009300ff067b82 */ /* 0x000e660000000800 */
        /* <DEDUP_REMOVED lines=25> */
[----:B------:R-:W2:Y:S03]  /*a010*/  LDG.E R8, desc[UR12][R14.64] ;  /* 0x0000000c0e087981 */ /* 0x000ea6000c1e1900 */
[-C--:B------:R-:W-:Y:S01]  /*a020*/  IMAD.WIDE.U32 R12, R4, R5.reuse, RZ ;  /* 0x00000005040c7225 */ /* 0x080fe200078e00ff */
[----:B------:R-:W-:Y:S05]  /*a030*/  SHF.R.S32.HI R10, RZ, 0x1f, R4 ;  /* 0x0000001fff0a7819 */ /* 0x000fea0000011404 */
[----:B------:R-:W-:Y:S04]  /*a040*/  IMAD R9, R10, R5, RZ ;  /* 0x000000050a097224 */ /* 0x000fe800078e02ff */
        /* <DEDUP_REMOVED lines=8> */
.L_x_5719:
[----:B------:R2:W-:Y:S01]  /*a0d0*/  @P3 STS [R129+0x3000], RZ ;  /* 0x003000ff81003388 */ /* 0x0005e20000000800 */
[C---:B------:R-:W-:Y:S01]  /*a0e0*/  LEA R8, P4, R12.reuse, R138, 0x1 ;  /* 0x0000008a0c087211 */ /* 0x040fe200078808ff */
[----:B-1----:R-:W1:Y:S01]  /*a0f0*/  @!P3 LDC R2, c[0x0][0x24c] ;  /* 0x00009300ff02bb82 */ /* 0x002e620000000800 */
[----:B------:R-:W-:Y:S01]  /*a100*/  IADD3 R3, P0, R125, R12, RZ ;  /* 0x0000000c7d037210 */ /* 0x000fe20007f1e0ff */
[----:B------:R2:W-:Y:S01]  /*a110*/  @P3 STS [R129+0x3004], RZ ;  /* 0x003004ff81003388 */ /* 0x0005e20000000800 */
[-CC-:B------:R-:W-:Y:S02]  /*a120*/  LEA.HI.X R9, R12, R137.reuse, R7.reuse, 0x1, P4 ;  /* 0x000000890c097211 */ /* 0x180fe400020f0c07 */
[----:B------:R-:W-:Y:S01]  /*a130*/  @!P3 LEA R12, P5, R5, R8, 0x6 ;  /* 0x00000008050cb211 */ /* 0x000fe200078a30ff */
[----:B------:R2:W-:Y:S01]  /*a140*/  @P3 STS.64 [R129+0x3008], RZ ;  /* 0x003008ff81003388 */ /* 0x0005e20000000a00 */
[CC--:B------:R-:W-:Y:S01]  /*a150*/  @!P2 LEA R6, P4, R3.reuse, R138.reuse, 0x1 ;  /* 0x0000008a0306a211 */ /* 0x0c0fe200078808ff */
        /* <DEDUP_REMOVED lines=16> */
[----:B-1----:R-:W-:Y:S03]  /*a260*/  @!P3 LEA.HI.X R13, R5, R9, R2, 0x6, P5 ;  /* 0x00000009050db211 */ /* 0x002fe600028f3402 */
        /* <DEDUP_REMOVED lines=20> */
.L_x_5718:
[----:B-1----:R-:W-:Y:S01]  /*a3b0*/  LEA R2, R128, R135, 0x6 ;  /* 0x0000008780027211 */ /* 0x002fe200078e30ff */
[----:B--2---:R-:W-:Y:S03]  /*a3c0*/  LDSM.16.MT88.4 R12, [R118+0x6000] ;  /* 0x00600000760c783b */ /* 0x004fe60000004200 */
[C---:B------:R-:W-:Y:S02]  /*a3d0*/  IADD3 R4, R2.reuse, 0x1, RZ ;  /* 0x0000000102047810 */ /* 0x040fe40007ffe0ff */
[----:B------:R-:W-:Y:S02]  /*a3e0*/  I2FP.F32.S32 R3, R2 ;  /* 0x0000000200037245 */ /* 0x000fe40000201400 */
[----:B------:R-:W-:Y:S01]  /*a3f0*/  I2FP.F32.S32 R4, R4 ;  /* 0x0000000400047245 */ /* 0x000fe20000201400 */
[----:B------:R-:W-:Y:S01]  /*a400*/  LDSM.16.MT88.4 R20, [R116+0x6000] ;  /* 0x006000007414783b */ /* 0x000fe20000004200 */
[----:B------:R-:W-:Y:S01]  /*a410*/  IADD3 R6, R2, 0x9, RZ ;  /* 0x0000000902067810 */ /* 0x000fe20007ffe0ff */
[-C--:B------:R-:W-:Y:S01]  /*a420*/  FFMA.FTZ R151, R0, R3.reuse, R151 ;  /* 0x0000000300977223 */ /* 0x080fe20000010097 */
[----:B------:R-:W-:Y:S01]  /*a430*/  IADD3 R8, R2, 0x8, RZ ;  /* 0x0000000802087810 */ /* 0x000fe20007ffe0ff */
[CC--:B------:R-:W-:Y:S01]  /*a440*/  FFMA.FTZ R149, R0.reuse, R4.reuse, R149 ;  /* 0x0000000400957223 */ /* 0x0c0fe20000010095 */
[----:B------:R-:W-:Y:S01]  /*a450*/  FFMA.FTZ R153, R0, R4, R153 ;  /* 0x0000000400997223 */ /* 0x000fe20000010099 */
[----:B------:R-:W-:Y:S01]  /*a460*/  IADD3 R4, R2, 0x10, RZ ;  /* 0x0000001002047810 */ /* 0x000fe20007ffe0ff */
        /* <DEDUP_REMOVED lines=13> */
[C---:B------:R-:W-:Y:S01]  /*a540*/  FFMA.FTZ R159, R0.reuse, R8, R159 ;  /* 0x00000008009f7223 */ /* 0x040fe2000001009f */
[----:B------:R-:W-:Y:S01]  /*a550*/  FMNMX.FTZ R6, R147, R84, !PT ;  /* 0x0000005493067209 */ /* 0x000fe20007810000 */
[CC--:B------:R-:W-:Y:S01]  /*a560*/  FFMA.FTZ R105, R0.reuse, R5.reuse, R105 ;  /* 0x0000000500697223 */ /* 0x0c0fe20000010069 */
[C---:B------:R-:W-:Y:S01]  /*a570*/  FFMA.FTZ R112, R0.reuse, R5, R112 ;  /* 0x0000000500707223 */ /* 0x040fe20000010070 */
[CC--:B------:R-:W-:Y:S01]  /*a580*/  FFMA.FTZ R148, R0.reuse, R4.reuse, R148 ;  /* 0x0000000400947223 */ /* 0x0c0fe20000010094 */
[C---:B------:R-:W-:Y:S01]  /*a590*/  FFMA.FTZ R101, R0.reuse, R4, R101 ;  /* 0x0000000400657223 */ /* 0x040fe20000010065 */
[----:B------:R-:W-:Y:S01]  /*a5a0*/  FMNMX.FTZ R4, R151, R85, !PT ;  /* 0x0000005597047209 */ /* 0x000fe20007810000 */
[----:B------:R-:W-:Y:S01]  /*a5b0*/  FFMA.FTZ R155, R0, R8, R155 ;  /* 0x00000008009b7223 */ /* 0x000fe2000001009b */
[C---:B------:R-:W-:Y:S02]  /*a5c0*/  IADD3 R5, R2.reuse, 0x21, RZ ;  /* 0x0000002102057810 */ /* 0x040fe40007ffe0ff */
[----:B------:R-:W-:Y:S02]  /*a5d0*/  FMNMX.FTZ R4, R153, R4, !PT ;  /* 0x0000000499047209 */ /* 0x000fe40007810000 */
        /* <DEDUP_REMOVED lines=25> */
[----:B------:R-:W-:Y:S02]  /*a770*/  I2FP.F32.S32 R4, R4 ;  /* 0x0000000400047245 */ /* 0x000fe40000201400 */
[----:B------:R-:W-:Y:S02]  /*a780*/  IADD3 R3, R2, 0x29, RZ ;  /* 0x0000002902037810 */ /* 0x000fe40007ffe0ff */
[----:B------:R-:W-:Y:S01]  /*a790*/  I2FP.F32.S32 R7, R7 ;  /* 0x0000000700077245 */ /* 0x000fe20000201400 */
[-C--:B------:R-:W-:Y:S01]  /*a7a0*/  FFMA.FTZ R103, R0, R4.reuse, R103 ;  /* 0x0000000400677223 */ /* 0x080fe20000010067 */
[----:B------:R-:W-:Y:S01]  /*a7b0*/  FMNMX.FTZ R5, R148, R5, !PT ;  /* 0x0000000594057209 */ /* 0x000fe20007810000 */
[C---:B------:R-:W-:Y:S01]  /*a7c0*/  FFMA.FTZ R93, R0.reuse, R4, R93 ;  /* 0x00000004005d7223 */ /* 0x040fe2000001005d */
        /* <DEDUP_REMOVED lines=119> */
[----:B------:R-:W-:Y:S01]  /*af40*/  FFMA.FTZ R113, R113, UR4, -R146 ;  /* 0x0000000471717c23 */ /* 0x000fe20008010892 */
[--C-:B------:R-:W-:Y:S01]  /*af50*/  FFMA.FTZ R110, R110, UR4, -R99.reuse ;  /* 0x000000046e6e7c23 */ /* 0x100fe20008010863 */
[--C-:B------:R-:W-:Y:S01]  /*af60*/  FFMA.FTZ R143, R108, UR4, -R99.reuse ;  /* 0x000000046c8f7c23 */ /* 0x100fe20008010863 */
[----:B------:R-:W-:Y:S01]  /*af70*/  LDSM.16.MT88.4 R68, [R116+0x6c00] ;  /* 0x006c00007444783b */ /* 0x000fe20000004200 */
[--C-:B------:R-:W-:Y:S01]  /*af80*/  FFMA.FTZ R111, R106, UR4, -R99.reuse ;  /* 0x000000046a6f7c23 */ /* 0x100fe20008010863 */
[----:B------:R-:W-:Y:S03]  /*af90*/  FFMA.FTZ R104, R104, UR4, -R99 ;  /* 0x0000000468687c23 */ /* 0x000fe60008010863 */
[----:B------:R-:W3:Y:S01]  /*afa0*/  MUFU.EX2 R88, R88 ;  /* 0x0000005800587308 */ /* 0x000ee20000000800 */
[----:B----4-:R-:W-:Y:S01]  /*afb0*/  F2FP.F16.F32.PACK_AB R80, R95, R144 ;  /* 0x000000905f50723e */ /* 0x010fe200000000ff */
[----:B------:R-:W-:Y:S01]  /*afc0*/  FFMA.FTZ R109, R84, R139, R109 ;  /* 0x0000008b546d7223 */ /* 0x000fe2000001006d */
[----:B------:R-:W-:Y:S01]  /*afd0*/  FFMA.FTZ R144, R85, R142, R144 ;  /* 0x0000008e55907223 */ /* 0x000fe20000010090 */
[----:B------:R-:W-:Y:S01]  /*afe0*/  FFMA.FTZ R102, R102, UR4, -R146 ;  /* 0x0000000466667c23 */ /* 0x000fe20008010892 */
[--C-:B------:R-:W-:Y:S01]  /*aff0*/  FFMA.FTZ R93, R93, UR4, -R99.reuse ;  /* 0x000000045d5d7c23 */ /* 0x100fe20008010863 */
[--C-:B------:R-:W-:Y:S01]  /*b000*/  FFMA.FTZ R92, R92, UR4, -R99.reuse ;  /* 0x000000045c5c7c23 */ /* 0x100fe20008010863 */
[--C-:B------:R-:W-:Y:S03]  /*b010*/  FFMA.FTZ R90, R90, UR4, -R99.reuse ;  /* 0x000000045a5a7c23 */ /* 0x100fe60008010863 */
[----:B------:R-:W-:Y:S01]  /*b020*/  MUFU.EX2 R100, R100 ;  /* 0x0000006400647308 */ /* 0x000fe20000000800 */
[----:B------:R-:W-:Y:S01]  /*b030*/  FFMA.FTZ R99, R94, UR4, -R99 ;  /* 0x000000045e637c23 */ /* 0x000fe20008010863 */
[----:B------:R-:W-:Y:S01]  /*b040*/  FADD.FTZ R109, R97, R109 ;  /* 0x0000006d616d7221 */ /* 0x000fe20000010000 */
[----:B------:R-:W-:Y:S01]  /*b050*/  ISETP.GT.AND P0, PT, R128, R123, PT ;  /* 0x0000007b8000720c */ /* 0x000fe20003f04270 */
[----:B------:R-:W-:Y:S02]  /*b060*/  FADD.FTZ R144, R95, R144 ;  /* 0x000000905f907221 */ /* 0x000fe40000010000 */
[----:B------:R-:W-:Y:S04]  /*b070*/  FADD.FTZ R96, R96, R109 ;  /* 0x0000006d60607221 */ /* 0x000fe80000010000 */
[----:B------:R-:W-:Y:S01]  /*b080*/  MUFU.EX2 R98, R98 ;  /* 0x0000006200627308 */ /* 0x000fe20000000800 */
[C---:B---3--:R-:W-:Y:S01]  /*b090*/  F2FP.F16.F32.PACK_AB R82, R88.reuse, R91 ;  /* 0x0000005b5852723e */ /* 0x048fe200000000ff */
[----:B------:R-:W-:Y:S01]  /*b0a0*/  FADD.FTZ R96, R89, R96 ;  /* 0x0000006059607221 */ /* 0x000fe20000010000 */
[----:B------:R-:W-:Y:S01]  /*b0b0*/  FADD.FTZ R91, R91, R144 ;  /* 0x000000905b5b7221 */ /* 0x000fe20000010000 */
[----:B------:R-:W-:Y:S03]  /*b0c0*/  MOV R144, R140 ;  /* 0x0000008c00907202 */ /* 0x000fe60000000f00 */
[----:B------:R-:W-:Y:S01]  /*b0d0*/  FADD.FTZ R88, R88, R91 ;  /* 0x0000005b58587221 */ /* 0x000fe20000010000 */
        /* <DEDUP_REMOVED lines=19> */
[--C-:B------:R-:W-:Y:S01]  /*b210*/  FFMA.FTZ R103, R87, UR4, -R146.reuse ;  /* 0x0000000457677c23 */ /* 0x100fe20008010892 */
[----:B------:R-:W-:Y:S01]  /*b220*/  FFMA.FTZ R146, R86, UR4, -R146 ;  /* 0x0000000456927c23 */ /* 0x000fe20008010892 */
[C---:B------:R-:W-:Y:S04]  /*b230*/  HMMA.16816.F32 R20, R80.reuse, R28, R20 ;  /* 0x0000001c5014723c */ /* 0x040fe80000001814 */
[----:B------:R-:W-:Y:S01]  /*b240*/  MUFU.EX2 R110, R110 ;  /* 0x0000006e006e7308 */ /* 0x000fe20000000800 */
[----:B------:R-:W-:Y:S01]  /*b250*/  MOV R145, R141 ;  /* 0x0000008d00917202 */ /* 0x000fe20000000f00 */
        /* <DEDUP_REMOVED lines=15> */
[C---:B------:R-:W-:Y:S01]  /*b350*/  FADD.FTZ R89, R100.reuse, R89 ;  /* 0x0000005964597221 */ /* 0x040fe20000010000 */
        /* <DEDUP_REMOVED lines=11> */
[----:B------:R-:W-:Y:S02]  /*b410*/  F2FP.F16.F32.PACK_AB R53, R100, R65 ;  /* 0x000000416435723e */ /* 0x000fe400000000ff */
        /* <DEDUP_REMOVED lines=82> */
[----:B------:R-:W-:Y:S02]  /*b940*/  FADD.FTZ R111, R111, R4 ;  /* 0x000000046f6f7221 */ /* 0x000fe40000010000 */
[----:B------:R-:W-:Y:S04]  /*b950*/  MOV R85, R2 ;  /* 0x0000000200557202 */ /* 0x000fe80000000f00 */
[----:B------:R-:W-:Y:S01]  /*b960*/  FADD.FTZ R104, R104, R111 ;  /* 0x0000006f68687221 */ /* 0x000fe20000010000 */
[----:B------:R-:W-:Y:S03]  /*b970*/  MOV R84, R3 ;  /* 0x0000000300547202 */ /* 0x000fe60000000f00 */
[----:B------:R-:W-:Y:S04]  /*b980*/  FADD.FTZ R93, R93, R104 ;  /* 0x000000685d5d7221 */ /* 0x000fe80000010000 */
[----:B------:R-:W-:Y:S04]  /*b990*/  FADD.FTZ R93, R92, R93 ;  /* 0x0000005d5c5d7221 */ /* 0x000fe80000010000 */
[----:B------:R-:W-:Y:S04]  /*b9a0*/  FADD.FTZ R90, R90, R93 ;  /* 0x0000005d5a5a7221 */ /* 0x000fe80000010000 */
[----:B------:R-:W-:Y:S01]  /*b9b0*/  FADD.FTZ R142, R99, R90 ;  /* 0x0000005a638e7221 */ /* 0x000fe20000010000 */
[----:B------:R-:W-:Y:S06]  /*b9c0*/  @P0 BRA `(.L_x_5720) ;  /* 0xffffffd000a00947 */ /* 0x000fec000383ffff */
.L_x_5716:
[----:B------:R-:W1:Y:S01]  /*b9d0*/  SHFL.BFLY PT, R4, R139, 0x2, 0x1f ;  /* 0x0c401f008b047f89 */ /* 0x000e6200000e0000 */
[----:B------:R-:W2:Y:S01]  /*b9e0*/  S2UR UR4, SR_CgaCtaId ;  /* 0x00000000000479c3 */ /* 0x000ea20000008800 */
[----:B------:R-:W-:Y:S01]  /*b9f0*/  MOV R8, 0x3f800000 ;  /* 0x3f80000000087802 */ /* 0x000fe20000000f00 */
[----:B------:R-:W-:Y:S01]  /*ba00*/  UMOV UR5, 0x400 ;  /* 0x0000040000057882 */ /* 0x000fe20000000000 */
[----:B------:R-:W3:Y:S01]  /*ba10*/  SHFL.BFLY PT, R5, R142, 0x2, 0x1f ;  /* 0x0c401f008e057f89 */ /* 0x000ee200000e0000 */
[----:B------:R-:W-:Y:S01]  /*ba20*/  BSSY B0, `(.L_x_5721) ;  /* 0x00000ca000007945 */ /* 0x000fe20003800000 */
[----:B------:R-:W4:Y:S03]  /*ba30*/  S2R R11, SR_TID.X ;  /* 0x00000000000b7919 */ /* 0x000f260000002100 */
        /* <DEDUP_REMOVED lines=9> */
[----:B----4-:R-:W-:Y:S01]  /*bad0*/  SHF.R.S32.HI R0, RZ, 0x1f, R11 ;  /* 0x0000001fff007819 */ /* 0x010fe2000001140b */
[----:B------:R-:W-:Y:S01]  /*bae0*/  IMAD.MOV.U32 R7, RZ, RZ, 0x3f800000 ;  /* 0x3f800000ff077424 */ /* 0x000fe200078e00ff */
        /* <DEDUP_REMOVED lines=14> */
[----:B-1----:R-:W-:-:S04]  /*bbd0*/  SHF.R.S32.HI R11, RZ, 0x1f, R4 ;  /* 0x0000001fff0b7819 */ /* 0x002fc80000011404 */
[----:B------:R-:W-:-:S03]  /*bbe0*/  LEA.HI R12, R11, R4, RZ, 0x2 ;  /* 0x000000040b0c7211 */ /* 0x000fc600078f10ff */
[----:B------:R-:W1:Y:S01]  /*bbf0*/  @P3 MUFU.RCP R8, R6 ;  /* 0x0000000600083308 */ /* 0x000e620000001000 */
        /* <DEDUP_REMOVED lines=16> */
[C---:B-1----:R-:W-:Y:S01]  /*bd00*/  FMUL.FTZ R80, R8.reuse, R80 ;  /* 0x0000005008507220 */ /* 0x042fe20000410000 */
        /* <DEDUP_REMOVED lines=85> */
[----:B------:R-:W-:Y:S01]  /*c260*/  SHF.R.S32.HI R33, RZ, 0x1f, R12 ;  /* 0x0000001fff217819 */ /* 0x000fe2000001140c */
[----:B------:R-:W3:Y:S01]  /*c270*/  S2UR UR4, SR_CTAID.Z ;  /* 0x00000000000479c3 */ /* 0x000ee20000002700 */
[----:B------:R-:W-:Y:S01]  /*c280*/  LOP3.LUT R9, R9, 0xffffffe0, RZ, 0xc0, !PT ;  /* 0xffffffe009097812 */ /* 0x000fe200078ec0ff */
[----:B------:R-:W-:Y:S01]  /*c290*/  STS.64 [R15], R72 ;  /* 0x000000480f007388 */ /* 0x000fe20000000a00 */
[----:B------:R-:W-:Y:S01]  /*c2a0*/  LEA.HI R33, R33, R12, RZ, 0x2 ;  /* 0x0000000c21217211 */ /* 0x000fe200078f10ff */
[----:B------:R-:W-:Y:S01]  /*c2b0*/  @P2 FMUL.FTZ R5, R5, 0.69314718246459960938 ;  /* 0x3f31721805052820 */ /* 0x000fe20000410000 */
[----:B------:R-:W-:Y:S01]  /*c2c0*/  IADD3 R9, R4, -R9, RZ ;  /* 0x8000000904097210 */ /* 0x000fe20007ffe0ff */
[----:B------:R-:W-:Y:S01]  /*c2d0*/  STS.64 [R15+0x400], R74 ;  /* 0x0004004a0f007388 */ /* 0x000fe20000000a00 */
[----:B------:R-:W-:-:S02]  /*c2e0*/  LOP3.LUT R33, R33, 0xffffffc, RZ, 0xc0, !PT ;  /* 0x0ffffffc21217812 */ /* 0x000fc400078ec0ff */
[----:B------:R-:W-:Y:S01]  /*c2f0*/  LOP3.LUT P0, RZ, R9, 0x3, RZ, 0xc0, !PT ;  /* 0x0000000309ff7812 */ /* 0x000fe2000780c0ff */
[----:B------:R-:W-:Y:S01]  /*c300*/  STS.64 [R8], R68 ;  /* 0x0000004408007388 */ /* 0x000fe20000000a00 */
[----:B------:R-:W-:Y:S02]  /*c310*/  IMAD.MOV.U32 R9, RZ, RZ, -0x800000 ;  /* 0xff800000ff097424 */ /* 0x000fe400078e00ff */
[----:B------:R-:W-:Y:S01]  /*c320*/  IMAD.IADD R33, R12, 0x1, -R33 ;  /* 0x000000010c217824 */ /* 0x000fe200078e0a21 */
        /* <DEDUP_REMOVED lines=17> */
[----:B----4-:R-:W-:Y:S01]  /*c440*/  LEA.HI R14, R11, R4, RZ, 0x3 ;  /* 0x000000040b0e7211 */ /* 0x010fe200078f18ff */
[----:B------:R-:W-:Y:S01]  /*c450*/  BAR.SYNC.DEFER_BLOCKING 0x0 ;  /* 0x0000000000007b1d */ /* 0x000fe20000010000 */
[----:B------:R-:W-:-:S02]  /*c460*/  SHF.R.S32.HI R11, RZ, 0x1f, R0 ;  /* 0x0000001fff0b7819 */ /* 0x000fc40000011400 */
[----:B------:R-:W-:Y:S01]  /*c470*/  LOP3.LUT R35, R14, 0xfffffff8, RZ, 0xc0, !PT ;  /* 0xfffffff80e237812 */ /* 0x000fe200078ec0ff */
[----:B--2---:R-:W-:Y:S01]  /*c480*/  @P3 FMUL.FTZ R14, R6, 0.69314718246459960938 ;  /* 0x3f317218060e3820 */ /* 0x004fe20000410000 */
[----:B------:R-:W-:-:S03]  /*c490*/  LEA.HI R11, R11, R0, RZ, 0x2 ;  /* 0x000000000b0b7211 */ /* 0x000fc600078f10ff */
[----:B-----5:R-:W2:Y:S01]  /*c4a0*/  LDC R7, c[0x0][0x270] ;  /* 0x00009c00ff077b82 */ /* 0x020ea20000000800 */
[----:B------:R-:W4:Y:S01]  /*c4b0*/  S2R R18, SR_CTAID.Y ;  /* 0x0000000000127919 */ /* 0x000f220000002600 */
[----:B------:R-:W-:Y:S02]  /*c4c0*/  SHF.R.S32.HI R0, RZ, 0x2, R11 ;  /* 0x00000002ff007819 */ /* 0x000fe4000001140b */
[----:B------:R-:W-:Y:S01]  /*c4d0*/  IADD3 R35, -R35, R4, RZ ;  /* 0x0000000423237210 */ /* 0x000fe20007ffe1ff */
[----:B------:R-:W5:Y:S01]  /*c4e0*/  S2R R19, SR_CTAID.X ;  /* 0x0000000000137919 */ /* 0x000f620000002500 */
[----:B------:R-:W-:Y:S01]  /*c4f0*/  MOV R4, 0xff800000 ;  /* 0xff80000000047802 */ /* 0x000fe20000000f00 */
[----:B------:R-:W-:Y:S01]  /*c500*/  IMAD R33, R33, 0x10, R0 ;  /* 0x0000001021217824 */ /* 0x000fe200078e0200 */
[----:B---3--:R-:W3:Y:S01]  /*c510*/  @P2 LDC R15, c[0x0][0x2e8] ;  /* 0x0000ba00ff0f2b82 */ /* 0x008ee20000000800 */
[----:B------:R-:W-:Y:S02]  /*c520*/  IADD3 R0, -R131, RZ, RZ ;  /* 0x000000ff83007210 */ /* 0x000fe40007ffe1ff */
[----:B------:R-:W-:-:S05]  /*c530*/  SHF.L.U32 R6, R35, 0x2, RZ ;  /* 0x0000000223067819 */ /* 0x000fca00000006ff */
[----:B-1----:R-:W1:Y:S01]  /*c540*/  @P3 LDC R8, c[0x0][0x2e8] ;  /* 0x0000ba00ff083b82 */ /* 0x002e620000000800 */
[----:B------:R1:W1:Y:S04]  /*c550*/  LDS.128 R28, [R10+0x1800] ;  /* 0x001800000a1c7984 */ /* 0x0002680000000c00 */
[----:B------:R1:W1:Y:S01]  /*c560*/  LDS.128 R24, [R10+0x3800] ;  /* 0x003800000a187984 */ /* 0x0002620000000c00 */
[----:B--2---:R-:W-:-:S03]  /*c570*/  IMAD R0, R7, R0, UR4 ;  /* 0x0000000407007e24 */ /* 0x004fc6000f8e0200 */
[----:B------:R2:W2:Y:S01]  /*c580*/  LDS.128 R20, [R10+0x5800] ;  /* 0x005800000a147984 */ /* 0x0004a20000000c00 */
[----:B---3--:R-:W-:Y:S01]  /*c590*/  @P2 FFMA.FTZ R9, R2, R15, R5 ;  /* 0x0000000f02092223 */ /* 0x008fe20000010005 */
[----:B----4-:R-:W-:Y:S01]  /*c5a0*/  IMAD R16, R18, R16, R131 ;  /* 0x0000001012107224 */ /* 0x010fe200078e0283 */
[----:B-----5:R-:W-:-:S03]  /*c5b0*/  SHF.L.U32 R12, R19, 0x6, RZ ;  /* 0x00000006130c7819 */ /* 0x020fc600000006ff */
[----:B------:R-:W-:Y:S01]  /*c5c0*/  IMAD R0, R16, R7, R0 ;  /* 0x0000000710007224 */ /* 0x000fe200078e0200 */
[----:B------:R-:W-:Y:S01]  /*c5d0*/  SHF.R.S32.HI R7, RZ, 0x1f, R6 ;  /* 0x0000001fff077819 */ /* 0x000fe20000011406 */
[----:B-1----:R-:W-:Y:S02]  /*c5e0*/  @P3 FFMA.FTZ R4, R3, R8, R14 ;  /* 0x0000000803043223 */ /* 0x002fe4000001000e */
        /* <DEDUP_REMOVED lines=13> */
.L_x_5722:
[----:B------:R-:W-:Y:S05]  /*c6c0*/  BSYNC B0 ;  /* 0x0000000000007941 */ /* 0x000fea0003800000 */
.L_x_5721:
[----:B------:R-:W-:Y:S01]  /*c6d0*/  ULDC UR4, c[0x0][0x2dc] ;  /* 0x0000b70000047ab9 */ /* 0x000fe20000000800 */
[C---:B------:R-:W-:Y:S01]  /*c6e0*/  IMAD.WIDE R2, R13.reuse, 0x60, R6 ;  /* 0x000000600d027825 */ /* 0x040fe200078e0206 */
[C---:B------:R-:W-:Y:S01]  /*c6f0*/  ISETP.GE.AND P1, PT, R13.reuse, R122, PT ;  /* 0x0000007a0d00720c */ /* 0x040fe20003f26270 */
[----:B------:R3:W4:Y:S01]  /*c700*/  LDS.128 R32, [R10] ;  /* 0x000000000a207984 */ /* 0x0007220000000c00 */
[----:B------:R-:W-:Y:S01]  /*c710*/  BSSY B0, `(.L_x_5723) ;  /* 0x000001a000007945 */ /* 0x000fe20003800000 */
[----:B------:R-:W-:Y:S01]  /*c720*/  IMAD R0, R0, UR4, RZ ;  /* 0x0000000400007c24 */ /* 0x000fe2000f8e02ff */
[----:B------:R-:W-:Y:S01]  /*c730*/  ULDC.64 UR4, c[0x0][0x288] ;  /* 0x0000a20000047ab9 */ /* 0x000fe20000000a00 */
[----:B------:R-:W-:Y:S01]  /*c740*/  VIADD R5, R13, 0x10 ;  /* 0x000000100d057836 */ /* 0x000fe20000000000 */
[----:B------:R3:W2:Y:S02]  /*c750*/  LDS.128 R16, [R10+0x2000] ;  /* 0x002000000a107984 */ /* 0x0006a40000000c00 */
[----:B-1----:R-:W-:Y:S01]  /*c760*/  IADD3 R9, P0, R0, R2, RZ ;  /* 0x0000000200097210 */ /* 0x002fe20007f1e0ff */
        /* <DEDUP_REMOVED lines=16> */
[----:B--2---:R2:W-:Y:S04]  /*c870*/  @!P1 STG.E.128 desc[UR12][R4.64+0x80], R16 ;  /* 0x0000801004009986 */ /* 0x0045e8000c101d0c */
[----:B-1----:R2:W-:Y:S04]  /*c880*/  @!P0 STG.E.128 desc[UR12][R4.64+0x100], R12 ;  /* 0x0001000c04008986 */ /* 0x0025e8000c101d0c */
[----:B----4-:R2:W-:Y:S04]  /*c890*/  @!P2 STG.E.64 desc[UR12][R4.64], R32 ;  /* 0x000000200400a986 */ /* 0x0105e8000c101b0c */
[----:B------:R2:W-:Y:S02]  /*c8a0*/  @!P2 STG.E.64 desc[UR12][R4.64+0x8], R34 ;  /* 0x000008220400a986 */ /* 0x0005e4000c101b0c */
.L_x_5724:
[----:B------:R-:W-:Y:S05]  /*c8b0*/  BSYNC B0 ;  /* 0x0000000000007941 */ /* 0x000fea0003800000 */
.L_x_5723:
[----:B--2-4-:R2:W4:Y:S01]  /*c8c0*/  LDS.128 R32, [R10+0x800] ;  /* 0x000800000a207984 */ /* 0x0145220000000c00 */
[----:B------:R-:W-:Y:S03]  /*c8d0*/  BSSY B0, `(.L_x_5725) ;  /* 0x000000b000007945 */ /* 0x000fe60003800000 */
[----:B------:R2:W2:Y:S04]  /*c8e0*/  LDS.128 R16, [R10+0x2800] ;  /* 0x002800000a107984 */ /* 0x0004a80000000c00 */
[----:B-1----:R1:W1:Y:S01]  /*c8f0*/  LDS.128 R12, [R10+0x4800] ;  /* 0x004800000a0c7984 */ /* 0x0022620000000c00 */
[----:B------:R-:W-:Y:S05]  /*c900*/  @P5 BRA `(.L_x_5726) ;  /* 0x00000000001c5947 */ /* 0x000fea0003800000 */
[----:B------:R-:W-:Y:S02]  /*c910*/  ULDC UR4, c[0x0][0x2d0] ;  /* 0x0000b40000047ab9 */ /* 0x000fe40000000800 */
[----:B------:R-:W-:Y:S02]  /*c920*/  ISETP.GE.AND P2, PT, R6, UR4, PT ;  /* 0x0000000406007c0c */ /* 0x000fe4000bf46270 */
[----:B------:R-:W-:Y:S02]  /*c930*/  ISETP.GE.AND P1, PT, R2, UR4, PT ;  /* 0x0000000402007c0c */ /* 0x000fe4000bf26270 */
[----:B------:R-:W-:-:S09]  /*c940*/  ISETP.GE.AND P0, PT, R0, UR4, PT ;  /* 0x0000000400007c0c */ /* 0x000fd2000bf06270 */
[----:B----4-:R4:W-:Y:S04]  /*c950*/  @!P2 STG.E.128 desc[UR12][R4.64+0x1800], R32 ;  /* 0x001800200400a986 */ /* 0x0109e8000c101d0c */
[----:B--2---:R4:W-:Y:S04]  /*c960*/  @!P1 STG.E.128 desc[UR12][R4.64+0x1880], R16 ;  /* 0x0018801004009986 */ /* 0x0049e8000c101d0c */
[----:B-1----:R4:W-:Y:S02]  /*c970*/  @!P0 STG.E.128 desc[UR12][R4.64+0x1900], R12 ;  /* 0x0019000c04008986 */ /* 0x0029e4000c101d0c */
.L_x_5726:
[----:B------:R-:W-:Y:S05]  /*c980*/  BSYNC B0 ;  /* 0x0000000000007941 */ /* 0x000fea0003800000 */
.L_x_5725:
[----:B--2-4-:R2:W4:Y:S01]  /*c990*/  LDS.128 R16, [R10+0x1000] ;  /* 0x001000000a107984 */ /* 0x0145220000000c00 */
[----:B------:R-:W-:Y:S03]  /*c9a0*/  BSSY B0, `(.L_x_5727) ;  /* 0x000000b000007945 */ /* 0x000fe60003800000 */
[----:B-1----:R2:W1:Y:S04]  /*c9b0*/  LDS.128 R12, [R10+0x3000] ;  /* 0x003000000a0c7984 */ /* 0x0024680000000c00 */
        /* <DEDUP_REMOVED lines=9> */
.L_x_5728:
[----:B------:R-:W-:Y:S05]  /*ca50*/  BSYNC B0 ;  /* 0x0000000000007941 */ /* 0x000fea0003800000 */
.L_x_5727:
        /* <DEDUP_REMOVED lines=10> */
.L_x_5729:
        /* <DEDUP_REMOVED lines=16> */
.L_x_6301:


//--------------------- .text._ZN5flash24flash_fwd_splitkv_kernelI23Flash_fwd_kernel_traitsILi96ELi64ELi64ELi4ELb0ELb0EN7cutlass6half_tE19Flash_kernel_traitsILi96ELi64ELi64ELi4ES3_EELb1ELb0ELb0ELb0ELb1ELb0ELb1ELb1EEEvNS_16Flash_fwd_paramsE --------------------------
	.section	.text._ZN5flash24flash_fwd_splitkv_kernelI23Flash_fwd_kernel_traitsILi96ELi64ELi64ELi4ELb0ELb0EN7cutlass6half_tE19Flash_kernel_traitsILi96ELi64ELi64ELi4ES3_EELb1ELb0ELb0ELb0ELb1ELb0ELb1ELb1EEEvNS_16Flash_fwd_paramsE,"ax",@progbits
	.align	128
        .global         _ZN5flash24flash_fwd_splitkv_kernelI23Flash_fwd_kernel_traitsILi96ELi64ELi64ELi4ELb0ELb0EN7cutlass6half_tE19Flash_kernel_traitsILi96ELi64ELi64ELi4ES3_EELb1ELb0ELb0ELb0ELb1ELb0ELb1ELb1EEEvNS_16Flash_fwd_paramsE
        .type           _ZN5flash24flash_fwd_splitkv_kernelI23Flash_fwd_kernel_traitsILi96ELi64ELi64ELi4ELb0ELb0EN7cutlass6half_tE19Flash_kernel_traitsILi96ELi64ELi64ELi4ES3_EELb1ELb0ELb0ELb0ELb1ELb0ELb1ELb1EEEvNS_16Flash_fwd_paramsE,@function
        .size           _ZN5flash24flash_fwd_splitkv_kernelI23Flash_fwd_kernel_traitsILi96ELi64ELi64ELi4ELb0ELb0EN7cutlass6half_tE19Flash_kernel_traitsILi96ELi64ELi64ELi4ES3_EELb1ELb0ELb0ELb0ELb1ELb0ELb1ELb1EEEvNS_16Flash_fwd_paramsE,(.L_x_6302 - _ZN5flash24flash_fwd_splitkv_kernelI23Flash_fwd_kernel_traitsILi96ELi64ELi64ELi4ELb0ELb0EN7cutlass6half_tE19Flash_kernel_traitsILi96ELi64ELi64ELi4ES3_EELb1ELb0ELb0ELb0ELb1ELb0ELb1ELb1EEEvNS_16Flash_fwd_paramsE)
        .other          _ZN5flash24flash_fwd_splitkv_kernelI23Flash_fwd_kernel_traitsILi96ELi64ELi64ELi4ELb0ELb0EN7cutlass6half_tE19Flash_kernel_traitsILi96ELi64ELi64ELi4ES3_EELb1ELb0ELb0ELb0ELb1ELb0ELb1ELb1EEEvNS_16Flash_fwd_paramsE,@"STO_CUDA_ENTRY STV_DEFAULT"
_ZN5flash24flash_fwd_splitkv_kernelI23Flash_fwd_kernel_traitsILi96ELi64ELi64ELi4ELb0ELb0EN7cutlass6half_tE19Flash_kernel_traitsILi96ELi64ELi64ELi4ES3_EELb1ELb0ELb0ELb0ELb1ELb0ELb1ELb1EEEvNS_16Flash_fwd_paramsE:
.text._ZN5flash24flash_fwd_splitkv_kernelI23Flash_fwd_kernel_traitsILi96ELi64ELi64ELi4ELb0ELb0EN7cutlass6half_tE19Flash_kernel_traitsILi96ELi64ELi64ELi4ES3_EELb1ELb0ELb0ELb0ELb1ELb0ELb1ELb1EEEvNS_16Flash_fwd_paramsE:
        /* <DEDUP_REMOVED lines=60> */
.L_x_5730:
[----:B------:R-:W2:Y:S02]  /*03c0*/  LDC R57, c[0x0][0x2c8] ;  /* 0x0000b200ff397b82 */ /* 0x000ea40000000800 */
.L_x_5731:
        /* <DEDUP_REMOVED lines=123> */
.L_x_5732:
        /* <DEDUP_REMOVED lines=24> */
.L_x_5733:
        /* <DEDUP_REMOVED lines=34> */
[----:B------:R-:W-:-:S07]  /*0f20*/  IMAD R17, R11, R17, R0 ;  /* 0x000000110b117224 */ /* 0x000fce00078e0200 */
        /* <DEDUP_REMOVED lines=33> */
[----:B---3--:R-:W-:-:S02]  /*1140*/  IMAD R8, R13, R58, RZ ;  /* 0x0000003a0d087224 */ /* 0x008fc400078e02ff */
[----:B------:R-:W-:Y:S01]  /*1150*/  IMAD.WIDE.U32 R18, R4, R2, RZ ;  /* 0x0000000204127225 */ /* 0x000fe200078e00ff */
[----:B------:R-:W-:-:S03]  /*1160*/  MOV R2, R6 ;  /* 0x0000000600027202 */ /* 0x000fc60000000f00 */
[----:B------:R-:W-:Y:S01]  /*1170*/  IMAD.WIDE.U32 R10, R17, R58, R10 ;  /* 0x0000003a110a7225 */ /* 0x000fe200078e000a */
[----:B------:R-:W-:-:S03]  /*1180*/  IADD3 R21, R19, R3, RZ ;  /* 0x0000000313157210 */ /* 0x000fc60007ffe0ff */
[----:B------:R-:W-:Y:S01]  /*1190*/  IMAD R8, R17, R59, R8 ;  /* 0x0000003b11087224 */ /* 0x000fe200078e0208 */
[----:B------:R-:W-:-:S03]  /*11a0*/  MOV R14, R10 ;  /* 0x0000000a000e7202 */ /* 0x000fc60000000f00 */
[----:B------:R-:W-:Y:S02]  /*11b0*/  IMAD.IADD R15, R11, 0x1, R8 ;  /* 0x000000010b0f7824 */ /* 0x000fe400078e0208 */
[----:B------:R-:W-:Y:S02]  /*11c0*/  IMAD R11, R5, UR4, RZ ;  /* 0x00000004050b7c24 */ /* 0x000fe4000f8e02ff */
[----:B------:R-:W-:-:S04]  /*11d0*/  IMAD.WIDE.U32 R14, R6, UR4, R14 ;  /* 0x00000004060e7c25 */ /* 0x000fc8000f8e000e */
[----:B------:R-:W-:Y:S01]  /*11e0*/  IMAD R11, R6, UR5, R11 ;  /* 0x00000005060b7c24 */ /* 0x000fe2000f8e020b */
[----:B------:R-:W-:Y:S01]  /*11f0*/  MOV R4, R14 ;  /* 0x0000000e00047202 */ /* 0x000fe20000000f00 */
[----:B------:R-:W-:Y:S02]  /*1200*/  IMAD.MOV.U32 R8, RZ, RZ, R18 ;  /* 0x000000ffff087224 */ /* 0x000fe400078e0012 */
[----:B------:R-:W-:Y:S01]  /*1210*/  IMAD.IADD R15, R15, 0x1, R11 ;  /* 0x000000010f0f7824 */ /* 0x000fe200078e020b */
[----:B------:R-:W-:Y:S06]  /*1220*/  BRA `(.L_x_5735) ;  /* 0x0000000400487947 */ /* 0x000fec0003800000 */
.L_x_5734:
        /* <DEDUP_REMOVED lines=49> */
.L_x_5736:
        /* <DEDUP_REMOVED lines=12> */
[----:B------:R-:W-:Y:S01]  /*1600*/  IMAD.WIDE.U32 R16, R10, R2, R16 ;  /* 0x000000020a107225 */ /* 0x000fe200078e0010 */
[----:B------:R-:W-:-:S03]  /*1610*/  MOV R2, R10 ;  /* 0x0000000a00027202 */ /* 0x000fc60000000f00 */
        /* <DEDUP_REMOVED lines=19> */
.L_x_5735:
[----:B------:R1:W5:Y:S01]  /*1750*/  @P5 LDG.E R3, desc[UR6][R98.64] ;  /* 0x0000000662035981 */ /* 0x000362000c1e1900 */
[----:B------:R-:W-:Y:S01]  /*1760*/  ISETP.NE.AND P0, PT, R23, -0x1, PT ;  /* 0xffffffff1700780c */ /* 0x000fe20003f05270 */
[----:B------:R-:W2:Y:S01]  /*1770*/  LDC.64 R6, c[0x0][0x240] ;  /* 0x00009000ff067b82 */ /* 0x000ea20000000a00 */
[----:B-----5:R-:W-:Y:S01]  /*1780*/  SHF.R.S32.HI R12, RZ, 0x1f, R53 ;  /* 0x0000001fff0c7819 */ /* 0x020fe20000011435 */
[----:B------:R-:W-:Y:S01]  /*1790*/  ULDC.64 UR4, c[0x0][0x268] ;  /* 0x00009a0000047ab9 */ /* 0x000fe20000000a00 */
[----:B------:R-:W-:Y:S02]  /*17a0*/  IMAD.MOV.U32 R44, RZ, RZ, 0x10 ;  /* 0x00000010ff2c7424 */ /* 0x000fe400078e00ff */
[-C--:B------:R-:W-:Y:S01]  /*17b0*/  LEA.HI R20, R12, R53.reuse, RZ, 0x3 ;  /* 0x000000350c147211 */ /* 0x080fe200078f18ff */
[----:B------:R-:W-:Y:S01]  /*17c0*/  IMAD.SHL.U32 R60, R58, 0x20, RZ ;  /* 0x000000203a3c7824 */ /* 0x000fe200078e00ff */
[----:B------:R-:W-:Y:S01]  /*17d0*/  LEA.HI R31, R12, R53, RZ, 0x2 ;  /* 0x000000350c1f7211 */ /* 0x000fe200078f10ff */
[----:B------:R-:W3:Y:S01]  /*17e0*/  LDC R69, c[0x0][0x2e0] ;  /* 0x0000b800ff457b82 */ /* 0x000ee20000000800 */
[----:B------:R-:W-:-:S02]  /*17f0*/  SHF.R.S32.HI R25, RZ, 0x3, R20 ;  /* 0x00000003ff197819 */ /* 0x000fc40000011414 */
[----:B------:R-:W-:Y:S02]  /*1800*/  LOP3.LUT R66, R31, 0xfffffffc, RZ, 0xc0, !PT ;  /* 0xfffffffc1f427812 */ /* 0x000fe400078ec0ff */
[----:B------:R-:W-:Y:S02]  /*1810*/  LEA.HI R16, R20, R25, RZ, 0x1 ;  /* 0x0000001914107211 */ /* 0x000fe400078f08ff */
[----:B------:R-:W-:Y:S01]  /*1820*/  SHF.R.S32.HI R96, RZ, 0x2, R31 ;  /* 0x00000002ff607819 */ /* 0x000fe2000001141f */
[----:B------:R-:W4:Y:S01]  /*1830*/  @!P0 LDC.64 R10, c[0x0][0x228] ;  /* 0x00008a00ff0a8b82 */ /* 0x000f220000000a00 */
[----:B------:R-:W-:Y:S01]  /*1840*/  LOP3.LUT R16, R16, 0xfffffffe, RZ, 0xc0, !PT ;  /* 0xfffffffe10107812 */ /* 0x000fe200078ec0ff */
[----:B------:R-:W-:Y:S01]  /*1850*/  IMAD.IADD R66, R53, 0x1, -R66 ;  /* 0x0000000135427824 */ /* 0x000fe200078e0a42 */
[-C--:B------:R-:W-:Y:S02]  /*1860*/  LEA.HI R19, R12, R53.reuse, RZ, 0x5 ;  /* 0x000000350c137211 */ /* 0x080fe400078f28ff */
[----:B------:R-:W-:Y:S01]  /*1870*/  LEA.HI R31, R31, R96, RZ, 0x1 ;  /* 0x000000601f1f7211 */ /* 0x000fe200078f08ff */
[C---:B------:R-:W-:Y:S01]  /*1880*/  IMAD.IADD R71, R25.reuse, 0x1, -R16 ;  /* 0x0000000119477824 */ /* 0x040fe200078e0a10 */
[----:B------:R-:W-:Y:S01]  /*1890*/  LOP3.LUT R20, R20, 0xfffffff8, RZ, 0xc0, !PT ;  /* 0xfffffff814147812 */ /* 0x000fe200078ec0ff */
[----:B------:R-:W-:Y:S01]  /*18a0*/  IMAD.SHL.U32 R25, R25, 0x40, RZ ;  /* 0x0000004019197824 */ /* 0x000fe200078e00ff */
[----:B------:R-:W-:Y:S01]  /*18b0*/  LEA.HI R12, R12, R53, RZ, 0x4 ;  /* 0x000000350c0c7211 */ /* 0x000fe200078f20ff */
[----:B--2---:R-:W-:Y:S01]  /*18c0*/  @P0 IMAD.WIDE.U32 R28, R23, R6, RZ ;  /* 0x00000006171c0225 */ /* 0x004fe200078e00ff */
[----:B------:R-:W-:Y:S01]  /*18d0*/  LOP3.LUT R31, R31, 0x7fffffe, RZ, 0xc0, !PT ;  /* 0x07fffffe1f1f7812 */ /* 0x000fe200078ec0ff */
[----:B------:R-:W2:Y:S01]  /*18e0*/  LDC.64 R62, c[0x0][0x250] ;  /* 0x00009400ff3e7b82 */ /* 0x000ea20000000a00 */
[----:B------:R-:W-:Y:S01]  /*18f0*/  SHF.R.S32.HI R97, RZ, 0x1f, R96 ;  /* 0x0000001fff617819 */ /* 0x000fe20000011460 */
[----:B------:R-:W-:Y:S01]  /*1900*/  IMAD.SHL.U32 R18, R66, 0x8, RZ ;  /* 0x0000000842127824 */ /* 0x000fe200078e00ff */
[----:B------:R-:W-:Y:S01]  /*1910*/  LOP3.LUT R25, R25, 0xc0, RZ, 0xc0, !PT ;  /* 0x000000c019197812 */ /* 0x000fe200078ec0ff */
[----:B------:R-:W-:Y:S01]  /*1920*/  @P0 IMAD R23, R23, R7, R29 ;  /* 0x0000000717170224 */ /* 0x000fe200078e021d */
[----:B------:R-:W-:Y:S01]  /*1930*/  LOP3.LUT R12, R12, 0xfffffff0, RZ, 0xc0, !PT ;  /* 0xfffffff00c0c7812 */ /* 0x000fe200078ec0ff */
[----:B------:R-:W-:Y:S01]  /*1940*/  @P0 IMAD.MOV.U32 R14, RZ, RZ, R28 ;  /* 0x000000ffff0e0224 */ /* 0x000fe200078e001c */
[----:B------:R-:W-:Y:S01]  /*1950*/  LOP3.LUT R22, R25, 0x18, R18, 0xf8, !PT ;  /* 0x0000001819167812 */ /* 0x000fe200078ef812 */
[----:B------:R-:W-:Y:S01]  /*1960*/  IMAD.IADD R20, R53, 0x1, -R20 ;  /* 0x0000000135147824 */ /* 0x000fe200078e0a14 */
[----:B------:R-:W-:Y:S01]  /*1970*/  SHF.R.S32.HI R19, RZ, 0x5, R19 ;  /* 0x00000005ff137819 */ /* 0x000fe20000011413 */
[----:B------:R-:W-:Y:S01]  /*1980*/  IMAD.WIDE R26, R27, 0x40, R96 ;  /* 0x000000401b1a7825 */ /* 0x000fe200078e0260 */
[----:B------:R-:W-:-:S02]  /*1990*/  SHF.R.U32.HI R25, RZ, 0x3, R25 ;  /* 0x00000003ff197819 */ /* 0x000fc40000011619 */
[----:B------:R-:W-:Y:S01]  /*19a0*/  LEA.HI R56, R20, R20, RZ, 0x1 ;  /* 0x0000001414387211 */ /* 0x000fe200078f08ff */
[-C--:B----4-:R-:W-:Y:S01]  /*19b0*/  @!P0 IMAD R16, R9, R10.reuse, RZ ;  /* 0x0000000a09108224 */ /* 0x090fe200078e02ff */
[----:B------:R-:W-:Y:S01]  /*19c0*/  LOP3.LUT R25, R22, R25, RZ, 0x3c, !PT ;  /* 0x0000001916197212 */ /* 0x000fe200078e3cff */
[----:B------:R-:W-:Y:S01]  /*19d0*/  @!P0 IMAD.WIDE.U32 R28, R125, R10, RZ ;  /* 0x0000000a7d1c8225 */ /* 0x000fe200078e00ff */
[----:B---3--:R-:W-:-:S03]  /*19e0*/  LEA.HI R69, R69, R69, RZ, 0x1 ;  /* 0x0000004545457211 */ /* 0x008fc600078f08ff */
[----:B------:R-:W-:Y:S01]  /*19f0*/  IMAD.IADD R10, R96, 0x1, -R31 ;  /* 0x00000001600a7824 */ /* 0x000fe200078e0a1f */
[----:B------:R-:W-:Y:S01]  /*1a00*/  SHF.R.S32.HI R65, RZ, 0x1, R69 ;  /* 0x00000001ff417819 */ /* 0x000fe20000011445 */
[----:B------:R-:W-:Y:S02]  /*1a10*/  @!P0 IMAD R11, R125, R11, R16 ;  /* 0x0000000b7d0b8224 */ /* 0x000fe400078e0210 */
[----:B------:R-:W-:Y:S01]  /*1a20*/  @!P0 IMAD.MOV.U32 R14, RZ, RZ, R28 ;  /* 0x000000ffff0e8224 */ /* 0x000fe200078e001c */
[----:B------:R-:W-:Y:S01]  /*1a30*/  LEA R10, R19, R10, 0x3 ;  /* 0x0000000a130a7211 */ /* 0x000fe200078e18ff */
[----:B------:R-:W-:Y:S01]  /*1a40*/  IMAD.IADD R74, R53, 0x1, -R12 ;  /* 0x00000001354a7824 */ /* 0x000fe200078e0a0c */
[----:B------:R-:W-:Y:S01]  /*1a50*/  SHF.R.S32.HI R19, RZ, 0x1f, R18 ;  /* 0x0000001fff137819 */ /* 0x000fe20000011412 */
[----:B------:R-:W-:Y:S01]  /*1a60*/  @!P0 IMAD.IADD R23, R29, 0x1, R11 ;  /* 0x000000011d178824 */ /* 0x000fe200078e020b */
[----:B------:R-:W-:Y:S01]  /*1a70*/  IADD3 R22, P0, R18, R14, RZ ;  /* 0x0000000e12167210 */ /* 0x000fe20007f1e0ff */
[----:B------:R-:W-:Y:S01]  /*1a80*/  IMAD R11, R27, R6, RZ ;  /* 0x000000061b0b7224 */ /* 0x000fe200078e02ff */
[----:B------:R-:W-:Y:S01]  /*1a90*/  LOP3.LUT R29, R56, 0xfffffffe, RZ, 0xc0, !PT ;  /* 0xfffffffe381d7812 */ /* 0x000fe200078ec0ff */
[----:B------:R-:W-:Y:S01]  /*1aa0*/  IMAD.SHL.U32 R66, R66, 0x4, RZ ;  /* 0x0000000442427824 */ /* 0x000fe200078e00ff */
[----:B------:R-:W-:Y:S01]  /*1ab0*/  LEA.HI R73, R74, R74, RZ, 0x1 ;  /* 0x0000004a4a497211 */ /* 0x000fe200078f08ff */
[----:B------:R-:W-:Y:S01]  /*1ac0*/  IMAD R7, R26, R7, R11 ;  /* 0x000000071a077224 */ /* 0x000fe200078e020b */
[----:B--2---:R-:W-:Y:S01]  /*1ad0*/  SHF.L.U64.HI R61, R62, 0x5, R63 ;  /* 0x000000053e3d7819 */ /* 0x004fe2000001023f */
[----:B------:R-:W-:Y:S01]  /*1ae0*/  IMAD.X R23, R19, 0x1, R23, P0 ;  /* 0x0000000113177824 */ /* 0x000fe200000e0617 */
[----:B------:R-:W-:Y:S01]  /*1af0*/  SHF.R.S32.HI R72, RZ, 0x1, R73 ;  /* 0x00000001ff487819 */ /* 0x000fe20000011449 */
[----:B------:R-:W-:Y:S01]  /*1b00*/  IMAD.IADD R70, R20, 0x1, -R29 ;  /* 0x0000000114467824 */ /* 0x000fe200078e0a1d */
[----:B------:R-:W-:Y:S01]  /*1b10*/  SHF.R.S32.HI R11, RZ, 0x1f, R73 ;  /* 0x0000001fff0b7819 */ /* 0x000fe20000011449 */
[----:B------:R-:W-:Y:S01]  /*1b20*/  IMAD.WIDE.U32 R26, R26, R6, R22 ;  /* 0x000000061a1a7225 */ /* 0x000fe200078e0016 */
[----:B------:R-:W-:-:S02]  /*1b30*/  IADD3 R20, P0, R18, R8, RZ ;  /* 0x0000000812147210 */ /* 0x000fc40007f1e0ff */
[----:B------:R-:W-:Y:S01]  /*1b40*/  LEA.HI R11, R11, R72, RZ, 0x2 ;  /* 0x000000480b0b7211 */ /* 0x000fe200078f10ff */
[----:B------:R-:W-:Y:S01]  /*1b50*/  IMAD R23, R5, UR4, RZ ;  /* 0x0000000405177c24 */ /* 0x000fe2000f8e02ff */
[----:B------:R-:W-:Y:S01]  /*1b60*/  IADD3.X R21, R19, R21, RZ, P0, !PT ;  /* 0x0000001513157210 */ /* 0x000fe200007fe4ff */
[----:B------:R-:W-:Y:S01]  /*1b70*/  IMAD.IADD R27, R27, 0x1, R7 ;  /* 0x000000011b1b7824 */ /* 0x000fe200078e0207 */
[----:B------:R-:W-:Y:S01]  /*1b80*/  LOP3.LUT R11, R11, 0xfffffffc, RZ, 0xc0, !PT ;  /* 0xfffffffc0b0b7812 */ /* 0x000fe200078ec0ff */
[C---:B------:R-:W-:Y:S01]  /*1b90*/  IMAD R8, R2.reuse, UR5, R23 ;  /* 0x0000000502087c24 */ /* 0x040fe2000f8e0217 */
[----:B------:R-:W-:Y:S01]  /*1ba0*/  SHF.R.S32.HI R6, RZ, 0x1f, R94 ;  /* 0x0000001fff067819 */ /* 0x000fe2000001145e */
[----:B------:R-:W-:Y:S01]  /*1bb0*/  IMAD.WIDE.U32 R20, R2, UR4, R20 ;  /* 0x0000000402147c25 */ /* 0x000fe2000f8e0014 */
[----:B------:R-:W-:Y:S01]  /*1bc0*/  ULDC.64 UR4, c[0x0][0x258] ;  /* 0x0000960000047ab9 */ /* 0x000fe20000000a00 */
[----:B------:R-:W-:Y:S02]  /*1bd0*/  IADD3 R86, P0, R96, R17, RZ ;  /* 0x0000001160567210 */ /* 0x000fe40007f1e0ff */
[----:B------:R-:W-:Y:S01]  /*1be0*/  IMAD.IADD R72, R72, 0x1, -R11 ;  /* 0x0000000148487824 */ /* 0x000fe200078e0a0b */
[----:B------:R-:W-:Y:S01]  /*1bf0*/  SHF.L.U32 R68, R65, 0x5, RZ ;  /* 0x0000000541447819 */ /* 0x000fe200000006ff */
[----:B------:R-:W-:Y:S01]  /*1c00*/  IMAD R11, R6, UR4, RZ ;  /* 0x00000004060b7c24 */ /* 0x000fe2000f8e02ff */
[----:B------:R-:W-:Y:S01]  /*1c10*/  SHF.R.S32.HI R6, RZ, 0x1f, R57 ;  /* 0x0000001fff067819 */ /* 0x000fe20000011439 */
[----:B------:R-:W-:Y:S01]  /*1c20*/  IMAD.X R13, R97, 0x1, R13, P0 ;  /* 0x00000001610d7824 */ /* 0x000fe200000e060d */
[----:B------:R-:W-:Y:S01]  /*1c30*/  IADD3 R92, P0, R18, R4, RZ ;  /* 0x00000004125c7210 */ /* 0x000fe20007f1e0ff */
[----:B------:R-:W-:Y:S01]  /*1c40*/  IMAD R67, R96, R65, R66 ;  /* 0x0000004160437224 */ /* 0x000fe200078e0242 */
[----:B------:R-:W-:Y:S01]  /*1c50*/  LEA.HI R6, R6, R57, RZ, 0x6 ;  /* 0x0000003906067211 */ /* 0x000fe200078f30ff */
[----:B------:R-:W-:Y:S01]  /*1c60*/  IMAD R7, R13, R62, RZ ;  /* 0x0000003e0d077224 */ /* 0x000fe200078e02ff */
[----:B------:R-:W-:Y:S01]  /*1c70*/  IADD3.X R93, R19, R15, RZ, P0, !PT ;  /* 0x0000000f135d7210 */ /* 0x000fe200007fe4ff */
[----:B------:R-:W-:Y:S01]  /*1c80*/  IMAD.IADD R17, R21, 0x1, R8 ;  /* 0x0000000115117824 */ /* 0x000fe200078e0208 */
[----:B------:R-:W-:Y:S01]  /*1c90*/  SHF.R.S32.HI R15, RZ, 0x6, R6 ;  /* 0x00000006ff0f7819 */ /* 0x000fe20000011406 */
[----:B------:R-:W-:Y:S01]  /*1ca0*/  IMAD.MOV.U32 R16, RZ, RZ, R20 ;  /* 0x000000ffff107224 */ /* 0x000fe200078e0014 */
[----:B------:R-:W-:Y:S01]  /*1cb0*/  LOP3.LUT P1, RZ, R72, 0x2, RZ, 0xc0, !PT ;  /* 0x0000000248ff7812 */ /* 0x000fe2000782c0ff */
[----:B------:R-:W-:Y:S01]  /*1cc0*/  IMAD R13, R97, R58, RZ ;  /* 0x0000003a610d7224 */ /* 0x000fe200078e02ff */
[----:B------:R-:W-:Y:S01]  /*1cd0*/  VIMNMX R76, R122, R15, !PT ;  /* 0x0000000f7a4c7248 */ /* 0x000fe20007fe0100 */
[----:B------:R-:W-:Y:S01]  /*1ce0*/  IMAD R11, R94, UR5, R11 ;  /* 0x000000055e0b7c24 */ /* 0x000fe2000f8e020b */
[----:B------:R-:W-:Y:S01]  /*1cf0*/  SHF.R.S32.HI R56, RZ, 0x1, R56 ;  /* 0x00000001ff387819 */ /* 0x000fe20000011438 */
[----:B------:R-:W-:Y:S01]  /*1d00*/  IMAD R7, R86, R63, R7 ;  /* 0x0000003f56077224 */ /* 0x000fe200078e0207 */
[----:B------:R-:W-:Y:S01]  /*1d10*/  ISETP.GT.AND P0, PT, R85, R76, PT ;  /* 0x0000004c5500720c */ /* 0x000fe20003f04270 */
[--C-:B------:R-:W-:Y:S01]  /*1d20*/  IMAD.IADD R66, R66, 0x1, R67.reuse ;  /* 0x0000000142427824 */ /* 0x100fe200078e0243 */
[----:B------:R-:W-:Y:S01]  /*1d30*/  SHF.R.S32.HI R64, RZ, 0x1f, R67 ;  /* 0x0000001fff407819 */ /* 0x000fe20000011443 */
[----:B------:R-:W-:Y:S01]  /*1d40*/  IMAD.WIDE.U32 R94, R94, UR4, R26 ;  /* 0x000000045e5e7c25 */ /* 0x000fe2000f8e001a */
[----:B------:R-:W-:-:S02]  /*1d50*/  SEL R44, R44, 0xfffffff0, !P1 ;  /* 0xfffffff02c2c7807 */ /* 0x000fc40004800000 */
[----:B------:R-:W-:Y:S01]  /*1d60*/  SHF.R.S32.HI R63, RZ, 0x1f, R66 ;  /* 0x0000001fff3f7819 */ /* 0x000fe20000011442 */
[----:B------:R-:W-:-:S04]  /*1d70*/  IMAD.WIDE.U32 R86, R86, R62, R16 ;  /* 0x0000003e56567225 */ /* 0x000fc800078e0010 */
[----:B------:R-:W-:Y:S01]  /*1d80*/  IMAD R13, R96, R59, R13 ;  /* 0x0000003b600d7224 */ /* 0x000fe200078e020d */
[----:B------:R-:W-:Y:S01]  /*1d90*/  SHF.L.U64.HI R59, R58, 0x5, R59 ;  /* 0x000000053a3b7819 */ /* 0x000fe2000001023b */
[----:B------:R-:W-:-:S04]  /*1da0*/  IMAD.WIDE.U32 R92, R96, R58, R92 ;  /* 0x0000003a605c7225 */ /* 0x000fc800078e005c */
[----:B------:R-:W-:Y:S02]  /*1db0*/  IMAD.U32 R90, R10, 0x20, R25 ;  /* 0x000000200a5a7824 */ /* 0x000fe400078e0019 */
[----:B------:R-:W-:Y:S02]  /*1dc0*/  IMAD.SHL.U32 R62, R62, 0x20, RZ ;  /* 0x000000203e3e7824 */ /* 0x000fe400078e00ff */
[----:B------:R-:W-:Y:S02]  /*1dd0*/  IMAD.IADD R52, R93, 0x1, R13 ;  /* 0x000000015d347824 */ /* 0x000fe400078e020d */
        /* <DEDUP_REMOVED lines=17> */
[----:B------:R-:W-:Y:S01]  /*1ef0*/  IMAD.IADD R13, R13, 0x1, R4 ;  /* 0x000000010d0d7824 */ /* 0x000fe200078e0204 */
[----:B------:R-:W1:Y:S01]  /*1f00*/  LDC R75, c[0x0][0x340] ;  /* 0x0000d000ff4b7b82 */ /* 0x000e620000000800 */
[----:B------:R-:W-:Y:S01]  /*1f10*/  IMAD R9, R7, UR14, RZ ;  /* 0x0000000e07097c24 */ /* 0x000fe2000f8e02ff */
[----:B------:R-:W-:Y:S01]  /*1f20*/  IADD3 R82, R68, 0x40, RZ ;  /* 0x0000004044527810 */ /* 0x000fe20007ffe0ff */
[C---:B------:R-:W-:Y:S01]  /*1f30*/  IMAD.WIDE.U32 R14, R125.reuse, UR4, R18 ;  /* 0x000000047d0e7c25 */ /* 0x040fe2000f8e0012 */
[----:B------:R-:W-:Y:S01]  /*1f40*/  SHF.R.S32.HI R83, RZ, 0x1f, R68 ;  /* 0x0000001fff537819 */ /* 0x000fe20000011444 */
[----:B------:R-:W-:Y:S01]  /*1f50*/  ULDC.U8 UR19, c[0x0][0x3c3] ;  /* 0x0000f0c000137ab9 */ /* 0x000fe20000000000 */
[----:B------:R-:W-:Y:S01]  /*1f60*/  SHF.R.S32.HI R80, RZ, 0x1f, R82 ;  /* 0x0000001fff507819 */ /* 0x000fe20000011452 */
[----:B------:R-:W-:Y:S01]  /*1f70*/  IMAD R10, R125, UR5, R10 ;  /* 0x000000057d0a7c24 */ /* 0x000fe2000f8e020a */
[----:B------:R-:W-:Y:S01]  /*1f80*/  ULDC.64 UR4, c[0x0][0x348] ;  /* 0x0000d20000047ab9 */ /* 0x000fe20000000a00 */
[C---:B------:R-:W-:Y:S01]  /*1f90*/  IMAD R9, R6.reuse, UR15, R9 ;  /* 0x0000000f06097c24 */ /* 0x040fe2000f8e0209 */
[----:B------:R-:W-:Y:S01]  /*1fa0*/  USHF.L.U64.HI UR15, UR14, 0x5, UR15 ;  /* 0x000000050e0f7899 */ /* 0x000fe2000801020f */
[----:B------:R-:W-:Y:S01]  /*1fb0*/  IMAD.WIDE.U32 R12, R6, UR14, R12 ;  /* 0x0000000e060c7c25 */ /* 0x000fe2000f8e000c */
[----:B------:R-:W-:Y:S01]  /*1fc0*/  USHF.L.U32 UR14, UR14, 0x5, URZ ;  /* 0x000000050e0e7899 */ /* 0x000fe2000800063f */
[----:B------:R-:W-:-:S02]  /*1fd0*/  ULDC UR18, c[0x0][0x2e0] ;  /* 0x0000b80000127ab9 */ /* 0x000fc40000000800 */
[----:B------:R-:W-:Y:S01]  /*1fe0*/  IMAD R7, R7, UR10, RZ ;  /* 0x0000000a07077c24 */ /* 0x000fe2000f8e02ff */
[----:B------:R-:W-:Y:S01]  /*1ff0*/  USHF.L.U64.HI UR20, UR14, 0x1, UR15 ;  /* 0x000000010e147899 */ /* 0x000fe2000801020f */
[----:B------:R-:W-:Y:S01]  /*2000*/  IMAD.IADD R15, R15, 0x1, R10 ;  /* 0x000000010f0f7824 */ /* 0x000fe200078e020a */
[----:B------:R-:W-:Y:S01]  /*2010*/  USHF.L.U32 UR21, UR14, 0x1, URZ ;  /* 0x000000010e157899 */ /* 0x000fe2000800063f */
[----:B------:R-:W-:Y:S01]  /*2020*/  IMAD.IADD R13, R13, 0x1, R9 ;  /* 0x000000010d0d7824 */ /* 0x000fe200078e0209 */
[----:B------:R-:W-:Y:S01]  /*2030*/  ULDC.64 UR16, c[0x0][0x250] ;  /* 0x0000940000107ab9 */ /* 0x000fe20000000a00 */
[C---:B------:R-:W-:Y:S01]  /*2040*/  IMAD R7, R6.reuse, UR11, R7 ;  /* 0x0000000b06077c24 */ /* 0x040fe2000f8e0207 */
[----:B------:R-:W-:Y:S01]  /*2050*/  ULDC.64 UR14, c[0x0][0x238] ;  /* 0x00008e00000e7ab9 */ /* 0x000fe20000000a00 */
[----:B------:R-:W-:Y:S01]  /*2060*/  IMAD.WIDE.U32 R10, R6, UR10, R14 ;  /* 0x0000000a060a7c25 */ /* 0x000fe2000f8e000e */
[----:B------:R-:W-:Y:S02]  /*2070*/  IADD3 R15, R18, 0x20, RZ ;  /* 0x00000020120f7810 */ /* 0x000fe40007ffe0ff */
[----:B-1----:R-:W-:Y:S01]  /*2080*/  LEA R75, -R75, RZ, 0x6 ;  /* 0x000000ff4b4b7211 */ /* 0x002fe200078e31ff */
[----:B------:R-:W-:Y:S01]  /*2090*/  IMAD R9, R5, UR12, RZ ;  /* 0x0000000c05097c24 */ /* 0x000fe2000f8e02ff */
[----:B------:R-:W-:Y:S01]  /*20a0*/  IADD3 R11, R11, R7, RZ ;  /* 0x000000070b0b7210 */ /* 0x000fe20007ffe0ff */
[----:B------:R-:W-:-:S02]  /*20b0*/  IMAD.IADD R46, R3, 0x1, R0 ;  /* 0x00000001032e7824 */ /* 0x000fc400078e0200 */
[C---:B------:R-:W-:Y:S02]  /*20c0*/  IMAD R6, R2.reuse, UR13, R9 ;  /* 0x0000000d02067c24 */ /* 0x040fe4000f8e0209 */
[----:B------:R-:W-:Y:S01]  /*20d0*/  IMAD.WIDE.U32 R8, R2, UR12, R12 ;  /* 0x0000000c02087c25 */ /* 0x000fe2000f8e000c */
[----:B------:R-:W-:-:S03]  /*20e0*/  ULDC.64 UR12, c[0x0][0x320] ;  /* 0x0000c800000c7ab9 */ /* 0x000fc60000000a00 */
[----:B------:R-:W-:Y:S01]  /*20f0*/  IMAD R5, R5, UR4, RZ ;  /* 0x0000000405057c24 */ /* 0x000fe2000f8e02ff */
[----:B------:R-:W-:Y:S01]  /*2100*/  LEA R78, P0, R8, UR12, 0x1 ;  /* 0x0000000c084e7c11 */ /* 0x000fe2000f8008ff */
[----:B------:R-:W-:Y:S01]  /*2110*/  IMAD R46, R65, R46, RZ ;  /* 0x0000002e412e7224 */ /* 0x000fe200078e02ff */
[----:B------:R-:W-:Y:S01]  /*2120*/  USHF.L.U64.HI UR12, UR10, 0x5, UR11 ;  /* 0x000000050a0c7899 */ /* 0x000fe2000801020b */
[----:B------:R-:W-:Y:S02]  /*2130*/  IMAD.IADD R6, R9, 0x1, R6 ;  /* 0x0000000109067824 */ /* 0x000fe400078e0206 */
[C---:B------:R-:W-:Y:S01]  /*2140*/  IMAD R4, R2.reuse, UR5, R5 ;  /* 0x0000000502047c24 */ /* 0x040fe2000f8e0205 */
[----:B------:R-:W-:Y:S01]  /*2150*/  SHF.R.S32.HI R47, RZ, 0x1f, R46 ;  /* 0x0000001fff2f7819 */ /* 0x000fe2000001142e */
[----:B------:R-:W-:Y:S01]  /*2160*/  IMAD.WIDE.U32 R10, R2, UR4, R10 ;  /* 0x00000004020a7c25 */ /* 0x000fe2000f8e000a */
[-C--:B------:R-:W-:Y:S01]  /*2170*/  IADD3 R100, P3, R66, R46.reuse, RZ ;  /* 0x0000002e42647210 */ /* 0x080fe20007f7e0ff */
[----:B------:R-:W-:Y:S01]  /*2180*/  ULDC.64 UR4, c[0x0][0x318] ;  /* 0x0000c60000047ab9 */ /* 0x000fe20000000a00 */
[----:B------:R-:W-:Y:S01]  /*2190*/  IADD3 R46, P4, R67, R46, RZ ;  /* 0x0000002e432e7210 */ /* 0x000fe20007f9e0ff */
[----:B------:R-:W-:Y:S01]  /*21a0*/  VIADD R88, R68, 0x20 ;  /* 0x0000002044587836 */ /* 0x000fe20000000000 */
[----:B------:R-:W-:Y:S01]  /*21b0*/  LEA.HI.X R77, R8, UR13, R6, 0x1, P0 ;  /* 0x0000000d084d7c11 */ /* 0x000fe200080f0c06 */
[--C-:B------:R-:W-:Y:S01]  /*21c0*/  IMAD.X R101, R63, 0x1, R47.reuse, P3 ;  /* 0x000000013f657824 */ /* 0x100fe200018e062f */
[----:B------:R-:W-:Y:S01]  /*21d0*/  IADD3 R4, R11, R4, RZ ;  /* 0x000000040b047210 */ /* 0x000fe20007ffe0ff */
[----:B------:R-:W-:Y:S01]  /*21e0*/  IMAD.X R47, R64, 0x1, R47, P4 ;  /* 0x00000001402f7824 */ /* 0x000fe200020e062f */
[----:B------:R-:W-:Y:S01]  /*21f0*/  LEA R110, P0, R10, UR4, 0x1 ;  /* 0x000000040a6e7c11 */ /* 0x000fe2000f8008ff */
[----:B------:R-:W-:Y:S01]  /*2200*/  USHF.L.U32 UR13, UR10, 0x5, URZ ;  /* 0x000000050a0d7899 */ /* 0x000fe2000800063f */
[----:B------:R-:W-:Y:S01]  /*2210*/  SHF.L.U64.HI R101, R100, 0x1, R101 ;  /* 0x0000000164657819 */ /* 0x000fe20000010265 */
[----:B------:R-:W-:Y:S01]  /*2220*/  VIADD R89, R96, 0x20 ;  /* 0x0000002060597836 */ /* 0x000fe20000000000 */
[----:B------:R-:W-:Y:S01]  /*2230*/  LEA.HI.X R111, R10, UR5, R4, 0x1, P0 ;  /* 0x000000050a6f7c11 */ /* 0x000fe200080f0c04 */
[----:B------:R-:W-:Y:S01]  /*2240*/  ULDC.64 UR10, c[0x0][0x218] ;  /* 0x00008600000a7ab9 */ /* 0x000fe20000000a00 */
[----:B------:R-:W-:Y:S01]  /*2250*/  ULDC.64 UR4, c[0x0][0x220] ;  /* 0x0000880000047ab9 */ /* 0x000fe20000000a00 */
[----:B------:R-:W-:Y:S01]  /*2260*/  LEA R106, P1, R92, UR10, 0x1 ;  /* 0x0000000a5c6a7c11 */ /* 0x000fe2000f8208ff */
[----:B------:R-:W-:Y:S01]  /*2270*/  VIADD R14, R18, 0x40 ;  /* 0x00000040120e7836 */ /* 0x000fe20000000000 */
[----:B------:R-:W-:Y:S01]  /*2280*/  LEA R104, P0, R86, UR4, 0x1 ;  /* 0x0000000456687c11 */ /* 0x000fe2000f8008ff */
[----:B------:R-:W-:Y:S01]  /*2290*/  IMAD.MOV.U32 R13, RZ, RZ, R85 ;  /* 0x000000ffff0d7224 */ /* 0x000fe200078e0055 */
[C---:B------:R-:W-:Y:S01]  /*22a0*/  SHF.L.U64.HI R47, R46.reuse, 0x1, R47 ;  /* 0x000000012e2f7819 */ /* 0x040fe2000001022f */
[----:B------:R-:W-:Y:S01]  /*22b0*/  IMAD.SHL.U32 R46, R46, 0x2, RZ ;  /* 0x000000022e2e7824 */ /* 0x000fe200078e00ff */
[----:B------:R-:W-:Y:S01]  /*22c0*/  SHF.L.U32 R100, R100, 0x1, RZ ;  /* 0x0000000164647819 */ /* 0x000fe200000006ff */
[----:B------:R-:W-:Y:S01]  /*22d0*/  USHF.L.U64.HI UR22, UR13, 0x1, UR12 ;  /* 0x000000010d167899 */ /* 0x000fe2000801020c */
[----:B------:R-:W-:Y:S01]  /*22e0*/  LEA.HI.X R107, R92, UR11, R52, 0x1, P1 ;  /* 0x0000000b5c6b7c11 */ /* 0x000fe200088f0c34 */
[----:B------:R-:W-:Y:S01]  /*22f0*/  ULDC.64 UR10, c[0x0][0x360] ;  /* 0x0000d800000a7ab9 */ /* 0x000fe20000000a00 */
[----:B------:R-:W-:Y:S01]  /*2300*/  LEA.HI.X R105, R86, UR5, R84, 0x1, P0 ;  /* 0x0000000556697c11 */ /* 0x000fe200080f0c54 */
[----:B------:R-:W-:Y:S01]  /*2310*/  ULDC.64 UR4, c[0x0][0x358] ;  /* 0x0000d60000047ab9 */ /* 0x000fe20000000a00 */
[----:B------:R-:W-:Y:S01]  /*2320*/  IADD3 R102, P4, R100, UR10, RZ ;  /* 0x0000000a64667c10 */ /* 0x000fe2000ff9e0ff */
[----:B------:R-:W-:Y:S01]  /*2330*/  USHF.L.U32 UR24, UR13, 0x1, URZ ;  /* 0x000000010d187899 */ /* 0x000fe2000800063f */
[----:B------:R-:W-:-:S02]  /*2340*/  IADD3 R20, P1, R46, UR10, RZ ;  /* 0x0000000a2e147c10 */ /* 0x000fc4000ff3e0ff */
[----:B------:R-:W-:Y:S01]  /*2350*/  IADD3 R100, P3, R100, UR4, RZ ;  /* 0x0000000464647c10 */ /* 0x000fe2000ff7e0ff */
[----:B------:R-:W-:Y:S01]  /*2360*/  ULDC.64 UR12, c[0x0][0x230] ;  /* 0x00008c00000c7ab9 */ /* 0x000fe20000000a00 */
[----:B------:R-:W-:Y:S01]  /*2370*/  IADD3 R46, P0, R46, UR4, RZ ;  /* 0x000000042e2e7c10 */ /* 0x000fe2000ff1e0ff */
[----:B------:R-:W-:Y:S01]  /*2380*/  ULDC UR4, c[0x0][0x2e0] ;  /* 0x0000b80000047ab9 */ /* 0x000fe20000000800 */
[----:B------:R-:W-:Y:S02]  /*2390*/  SHF.R.S32.HI R81, RZ, 0x1f, R88 ;  /* 0x0000001fff517819 */ /* 0x000fe40000011458 */
[----:B------:R-:W-:Y:S02]  /*23a0*/  IADD3.X R103, R101, UR11, RZ, P4, !PT ;  /* 0x0000000b65677c10 */ /* 0x000fe4000a7fe4ff */
[----:B------:R-:W-:Y:S01]  /*23b0*/  IADD3.X R21, R47, UR11, RZ, P1, !PT ;  /* 0x0000000b2f157c10 */ /* 0x000fe20008ffe4ff */
[----:B------:R-:W-:Y:S01]  /*23c0*/  ULDC.64 UR10, c[0x0][0x248] ;  /* 0x00009200000a7ab9 */ /* 0x000fe20000000a00 */
[----:B------:R-:W-:-:S02]  /*23d0*/  IADD3.X R101, R101, UR5, RZ, P3, !PT ;  /* 0x0000000565657c10 */ /* 0x000fc40009ffe4ff */
[----:B------:R-:W-:Y:S01]  /*23e0*/  IADD3.X R47, R47, UR5, RZ, P0, !PT ;  /* 0x000000052f2f7c10 */ /* 0x000fe200087fe4ff */
[----:B------:R-:W-:-:S06]  /*23f0*/  ULDC UR5, c[0x0][0x2e0] ;  /* 0x0000b80000057ab9 */ /* 0x000fcc0000000800 */
.L_x_5763:
[----:B------:R-:W-:Y:S01]  /*2400*/  IMAD.SHL.U32 R17, R13, 0x40, RZ ;  /* 0x000000400d117824 */ /* 0x000fe200078e00ff */
[----:B------:R-:W-:Y:S01]  /*2410*/  ISETP.NE.AND P6, PT, RZ, UR4, PT ;  /* 0x00000004ff007c0c */ /* 0x000fe2000bfc5270 */
[----:B------:R-:W-:Y:S01]  /*2420*/  IMAD.MOV.U32 R79, RZ, RZ, R77 ;  /* 0x000000ffff4f7224 */ /* 0x000fe200078e004d */
        /* <DEDUP_REMOVED lines=188> */
.L_x_5741:
[----:B------:R-:W-:Y:S05]  /*2ff0*/  BSYNC B0 ;  /* 0x0000000000007941 */ /* 0x000fea0003800000 */
.L_x_5740:
        /* <DEDUP_REMOVED lines=155> */
.L_x_5743:
[----:B------:R-:W-:Y:S05]  /*39b0*/  BSYNC B0 ;  /* 0x0000000000007941 */ /* 0x000fea0003800000 */
.L_x_5742:
[----:B--2---:R-:W-:Y:S01]  /*39c0*/  MOV R20, R45 ;  /* 0x0000002d00147202 */ /* 0x004fe20000000f00 */
[----:B------:R-:W-:Y:S01]  /*39d0*/  IMAD.MOV.U32 R46, RZ, RZ, R49 ;  /* 0x000000ffff2e7224 */ /* 0x000fe200078e0031 */
[----:B------:R-:W-:Y:S01]  /*39e0*/  MOV R21, R38 ;  /* 0x0000002600157202 */ /* 0x000fe20000000f00 */
[----:B------:R-:W-:Y:S01]  /*39f0*/  IMAD.MOV.U32 R47, RZ, RZ, R48 ;  /* 0x000000ffff2f7224 */ /* 0x000fe200078e0030 */
[----:B------:R-:W-:Y:S01]  /*3a00*/  UMOV UR4, UR18 ;  /* 0x0000001200047c82 */ /* 0x000fe20008000000 */
[----:B------:R-:W-:Y:S05]  /*3a10*/  BRA `(.L_x_5744) ;  /* 0x0000002400247947 */ /* 0x000fea0003800000 */
.L_x_5739:
        /* <DEDUP_REMOVED lines=19> */
[----:B---3--:R-:W-:Y:S02]  /*3b50*/  LEA R10, P1, R91, R110, 0x1 ;  /* 0x0000006e5b0a7211 */ /* 0x008fe400078208ff */
        /* <DEDUP_REMOVED lines=72> */
.L_x_5748:
[----:B------:R-:W-:Y:S05]  /*3fe0*/  BSYNC B0 ;  /* 0x0000000000007941 */ /* 0x000fea0003800000 */
.L_x_5747:
        /* <DEDUP_REMOVED lines=89> */
.L_x_5750:
[----:B------:R-:W-:Y:S05]  /*4580*/  BSYNC B0 ;  /* 0x0000000000007941 */ /* 0x000fea0003800000 */
.L_x_5749:
        /* <DEDUP_REMOVED lines=90> */
.L_x_5752:
[----:B------:R-:W-:Y:S05]  /*4b30*/  BSYNC B0 ;  /* 0x0000000000007941 */ /* 0x000fea0003800000 */
.L_x_5751:
[----:B-----5:R1:W-:Y:S02]  /*4b40*/  STG.E.128 desc[UR6][R106.64+0x80], R48 ;  /* 0x000080306a007986 */ /* 0x0203e4000c101d06 */
.L_x_5746:
[----:B------:R-:W-:Y:S05]  /*4b50*/  BSYNC B1 ;  /* 0x0000000000017941 */ /* 0x000fea0003800000 */
.L_x_5745:
        /* <DEDUP_REMOVED lines=21> */
[----:B------:R-:W-:Y:S02]  /*4cb0*/  LEA R116, P0, R91, R102, 0x1 ;  /* 0x000000665b747211 */ /* 0x000fe400078008ff */
[----:B------:R-:W-:Y:S01]  /*4cc0*/  LEA.HI.X.SX32 R79, R79, R83, 0x1, P4 ;  /* 0x000000534f4f7211 */ /* 0x000fe200020f0eff */
[----:B------:R-:W3:Y:S03]  /*4cd0*/  LDG.E.128 R28, desc[UR6][R10.64] ;  /* 0x000000060a1c7981 */ /* 0x000ee6000c1e1d00 */
        /* <DEDUP_REMOVED lines=72> */
.L_x_5756:
[----:B------:R-:W-:Y:S05]  /*5160*/  BSYNC B0 ;  /* 0x0000000000007941 */ /* 0x000fea0003800000 */
.L_x_5755:
        /* <DEDUP_REMOVED lines=93> */
.L_x_5758:
[----:B------:R-:W-:Y:S05]  /*5740*/  BSYNC B0 ;  /* 0x0000000000007941 */ /* 0x000fea0003800000 */
.L_x_5757:
        /* <DEDUP_REMOVED lines=19> */
[----:B-12---:R-:W-:Y:S02]  /*5880*/  LEA R112, P0, R79, R102, 0x1 ;  /* 0x000000664f707211 */ /* 0x006fe400078008ff */
[-C--:B------:R-:W-:Y:S01]  /*5890*/  LEA.HI.X.SX32 R91, R91, R80.reuse, 0x1, P3 ;  /* 0x000000505b5b7211 */ /* 0x080fe200018f0eff */
[----:B------:R-:W2:Y:S03]  /*58a0*/  LDG.E.128 R28, desc[UR6][R10.64+0x80] ;  /* 0x000080060a1c7981 */ /* 0x000ea6000c1e1d00 */
        /* <DEDUP_REMOVED lines=8> */
[----:B------:R1:W4:Y:S02]  /*5930*/  LDG.E.128 R40, desc[UR6][R32.64] ;  /* 0x0000000620287981 */ /* 0x000324000c1e1d00 */
[--C-:B-1----:R-:W-:Y:S02]  /*5940*/  HADD2.F32 R33, -RZ, R35.reuse.H0_H0 ;  /* 0x20000023ff217230 */ /* 0x102fe40000004100 */
        /* <DEDUP_REMOVED lines=62> */
.L_x_5760:
[----:B------:R-:W-:Y:S05]  /*5d30*/  BSYNC B0 ;  /* 0x0000000000007941 */ /* 0x000fea0003800000 */
.L_x_5759:
[----:B-----5:R1:W-:Y:S02]  /*5d40*/  STG.E.128 desc[UR6][R108.64+0x80], R48 ;  /* 0x000080306c007986 */ /* 0x0203e4000c101d06 */
.L_x_5754:
[----:B------:R-:W-:Y:S05]  /*5d50*/  BSYNC B1 ;  /* 0x0000000000017941 */ /* 0x000fea0003800000 */
.L_x_5753:
        /* <DEDUP_REMOVED lines=8> */
.L_x_5738:
        /* <DEDUP_REMOVED lines=13> */
.L_x_5744:
        /* <DEDUP_REMOVED lines=81> */
.L_x_5761:
        /* <DEDUP_REMOVED lines=8> */
.L_x_5762:
[----:B------:R-:W-:Y:S04]  /*6440*/  IADD3 R13, R13, -0x1, RZ ;  /* 0xffffffff0d0d7810 */ /* 0x000fe80007ffe0ff */
[----:B------:R-:W-:Y:S11]  /*6450*/  ISETP.GT.AND P0, PT, R13, R76, PT ;  /* 0x0000004c0d00720c */ /* 0x000ff60003f04270 */
[----:B------:R-:W-:Y:S02]  /*6460*/  @!UPT UIADD3 URZ, URZ, URZ, URZ ;  /* 0x0000003f3f3ff290 */ /* 0x000fe4000fffe03f */
[----:B------:R-:W-:Y:S05]  /*6470*/  @P0 BRA `(.L_x_5763) ;  /* 0xffffffbc00e00947 */ /* 0x000fea000383ffff */
.L_x_5737:
        /* <DEDUP_REMOVED lines=17> */
[----:B------:R-:W-:Y:S01]  /*6590*/  LEA R36, P1, R94, UR8, 0x1 ;  /* 0x000000085e247c11 */ /* 0x000fe2000f8208ff */
[----:B------:R-:W-:-:S03]  /*65a0*/  IMAD.IADD R35, R123, 0x1, -R54 ;  /* 0x000000017b237824 */ /* 0x000fc600078e0a36 */
[----:B------:R-:W-:Y:S02]  /*65b0*/  LEA.HI.X R37, R94, UR9, R58, 0x1, P1 ;  /* 0x000000095e257c11 */ /* 0x000fe400088f0c3a */
[----:B------:R-:W-:-:S04]  /*65c0*/  ISETP.GE.AND P1, PT, R96, R35, PT ;  /* 0x000000236000720c */ /* 0x000fc80003f26270 */
[----:B------:R-:W-:Y:S02]  /*65d0*/  ISETP.GT.AND P1, PT, R53, -0x4, !P1 ;  /* 0xfffffffc3500780c */ /* 0x000fe40004f24270 */
[----:B--2---:R-:W-:Y:S02]  /*65e0*/  IADD3 R2, R0, R57, R54 ;  /* 0x0000003900027210 */ /* 0x004fe40007ffe036 */
[----:B------:R-:W-:Y:S01]  /*65f0*/  IADD3 R0, P0, R94, UR10, RZ ;  /* 0x0000000a5e007c10 */ /* 0x000fe2000ff1e0ff */
[----:B------:R-:W-:Y:S02]  /*6600*/  ULDC.U8 UR10, c[0x0][0x3c3] ;  /* 0x0000f0c0000a7ab9 */ /* 0x000fe40000000000 */
[----:B------:R-:W-:Y:S01]  /*6610*/  IMAD R2, R65, R2, RZ ;  /* 0x0000000241027224 */ /* 0x000fe200078e02ff */
[----:B------:R-:W-:Y:S02]  /*6620*/  IADD3.X R5, R58, UR11, RZ, P0, !PT ;  /* 0x0000000b3a057c10 */ /* 0x000fe400087fe4ff */
[----:B------:R-:W-:-:S02]  /*6630*/  ISETP.NE.AND P0, PT, RZ, UR10, PT ;  /* 0x0000000aff007c0c */ /* 0x000fc4000bf05270 */
[----:B------:R-:W-:Y:S02]  /*6640*/  LEA R32, P3, R0, UR8, 0x1 ;  /* 0x0000000800207c11 */ /* 0x000fe4000f8608ff */
[-C--:B------:R-:W-:Y:S02]  /*6650*/  IADD3 R7, P5, R67, R2.reuse, RZ ;  /* 0x0000000243077210 */ /* 0x080fe40007fbe0ff */
[----:B------:R-:W-:Y:S02]  /*6660*/  IADD3 R3, P4, R66, R2, RZ ;  /* 0x0000000242037210 */ /* 0x000fe40007f9e0ff */
[----:B------:R-:W-:Y:S02]  /*6670*/  SHF.R.S32.HI R2, RZ, 0x1f, R2 ;  /* 0x0000001fff027819 */ /* 0x000fe40000011402 */
[----:B------:R-:W-:-:S03]  /*6680*/  LEA.HI.X R33, R0, UR9, R5, 0x1, P3 ;  /* 0x0000000900217c11 */ /* 0x000fc600098f0c05 */
        /* <DEDUP_REMOVED lines=24> */
[--C-:B------:R-:W-:Y:S02]  /*6810*/  HADD2.F32 R26, -RZ, R21.reuse.H0_H0 ;  /* 0x20000015ff1a7230 */ /* 0x100fe40000004100 */
[----:B------:R-:W-:-:S02]  /*6820*/  HADD2.F32 R27, -RZ, R21.H1_H1 ;  /* 0x30000015ff1b7230 */ /* 0x000fc40000004100 */
[----:B--2---:R-:W-:Y:S02]  /*6830*/  HADD2.F32 R0, -RZ, R3.H1_H1 ;  /* 0x30000003ff007230 */ /* 0x004fe40000004100 */
[----:B------:R-:W-:Y:S02]  /*6840*/  HADD2.F32 R16, -RZ, R2.H1_H1 ;  /* 0x30000002ff107230 */ /* 0x000fe40000004100 */
[----:B---3--:R-:W-:Y:S02]  /*6850*/  HADD2.F32 R21, -RZ, R5.H1_H1 ;  /* 0x30000005ff157230 */ /* 0x008fe40000004100 */
        /* <DEDUP_REMOVED lines=30> */
.L_x_5770:
[----:B------:R-:W-:Y:S05]  /*6a40*/  BSYNC B0 ;  /* 0x0000000000007941 */ /* 0x000fea0003800000 */
.L_x_5769:
        /* <DEDUP_REMOVED lines=8> */
[--C-:B------:R-:W-:Y:S01]  /*6ad0*/  HADD2.F32 R17, -RZ, R15.reuse.H1_H1 ;  /* 0x3000000fff117230 */ /* 0x100fe20000004100 */
[----:B--2---:R-:W-:Y:S01]  /*6ae0*/  MOV R20, R14 ;  /* 0x0000000e00147202 */ /* 0x004fe20000000f00 */
        /* <DEDUP_REMOVED lines=35> */
.L_x_5772:
[----:B------:R-:W-:Y:S05]  /*6d20*/  BSYNC B0 ;  /* 0x0000000000007941 */ /* 0x000fea0003800000 */
.L_x_5771:
[----:B------:R3:W-:Y:S01]  /*6d30*/  STS.128 [R124+0x1000], R12 ;  /* 0x0010000c7c007388 */ /* 0x0007e20000000c00 */
[----:B------:R-:W-:Y:S01]  /*6d40*/  IADD3 R0, R18, 0x40, RZ ;  /* 0x0000004012007810 */ /* 0x000fe20007ffe0ff */
[----:B------:R-:W-:Y:S03]  /*6d50*/  BSSY B0, `(.L_x_5773) ;  /* 0x000002a000007945 */ /* 0x000fe60003800000 */
[----:B------:R-:W-:-:S13]  /*6d60*/  ISETP.GE.AND P0, PT, R0, UR5, PT ;  /* 0x0000000500007c0c */ /* 0x000fda000bf06270 */
[----:B------:R-:W-:Y:S05]  /*6d70*/  @P0 BRA `(.L_x_5774) ;  /* 0x00000000009c0947 */ /* 0x000fea0003800000 */
[----:B------:R-:W4:Y:S04]  /*6d80*/  LDG.E.64 R2, desc[UR6][R30.64+0x40] ;  /* 0x000040061e027981 */ /* 0x000f28000c1e1b00 */
[----:B------:R-:W5:Y:S01]  /*6d90*/  LDG.E.64 R4, desc[UR6][R28.64+0x40] ;  /* 0x000040061c047981 */ /* 0x000f62000c1e1b00 */
[--C-:B---3--:R-:W-:Y:S01]  /*6da0*/  HADD2.F32 R13, -RZ, R11.reuse.H1_H1 ;  /* 0x3000000bff0d7230 */ /* 0x108fe20000004100 */
[----:B------:R-:W-:Y:S01]  /*6db0*/  MOV R14, R10 ;  /* 0x0000000a000e7202 */ /* 0x000fe20000000f00 */
        /* <DEDUP_REMOVED lines=35> */
.L_x_5774:
[----:B------:R-:W-:Y:S05]  /*6ff0*/  BSYNC B0 ;  /* 0x0000000000007941 */ /* 0x000fea0003800000 */
.L_x_5773:
[----:B------:R4:W-:Y:S02]  /*7000*/  STS.128 [R124+0x2000], R8 ;  /* 0x002000087c007388 */ /* 0x0009e40000000c00 */
.L_x_5768:
[----:B------:R-:W-:Y:S05]  /*7010*/  BSYNC B1 ;  /* 0x0000000000017941 */ /* 0x000fea0003800000 */
.L_x_5767:
        /* <DEDUP_REMOVED lines=35> */
[-C--:B------:R-:W-:Y:S01]  /*7250*/  FFMA.FTZ R7, R24, R21.reuse, -R7 ;  /* 0x0000001518077223 */ /* 0x080fe20000010807 */
[-C--:B------:R-:W-:Y:S01]  /*7260*/  FFMA.FTZ R17, R26, R22.reuse, -R17 ;  /* 0x000000161a117223 */ /* 0x080fe20000010811 */
[----:B------:R-:W-:Y:S01]  /*7270*/  FFMA.FTZ R6, R23, R21, R6 ;  /* 0x0000001517067223 */ /* 0x000fe20000010006 */
[----:B------:R-:W-:Y:S01]  /*7280*/  FFMA.FTZ R16, R27, R22, R16 ;  /* 0x000000161b107223 */ /* 0x000fe20000010010 */
[----:B------:R-:W-:-:S02]  /*7290*/  HADD2.F32 R2, -RZ, R2.H0_H0 ;  /* 0x20000002ff027230 */ /* 0x000fc40000004100 */
[--C-:B------:R-:W-:Y:S01]  /*72a0*/  HADD2.F32 R23, -RZ, R20.reuse.H1_H1 ;  /* 0x30000014ff177230 */ /* 0x100fe20000004100 */
[----:B------:R-:W-:Y:S01]  /*72b0*/  F2FP.F16.F32.PACK_AB R6, R6, R7 ;  /* 0x000000070606723e */ /* 0x000fe200000000ff */
[----:B------:R-:W-:Y:S02]  /*72c0*/  HADD2.F32 R3, -RZ, R3.H0_H0 ;  /* 0x20000003ff037230 */ /* 0x000fe40000004100 */
[----:B------:R-:W-:Y:S02]  /*72d0*/  HADD2.F32 R21, -RZ, R20.H0_H0 ;  /* 0x20000014ff157230 */ /* 0x000fe40000004100 */
[-C--:B------:R-:W-:Y:S01]  /*72e0*/  FMUL.FTZ R24, R23, R2.reuse ;  /* 0x0000000217187220 */ /* 0x080fe20000410000 */
[--C-:B------:R-:W-:Y:S02]  /*72f0*/  HADD2.F32 R22, -RZ, R25.reuse.H1_H1 ;  /* 0x30000019ff167230 */ /* 0x100fe40000004100 */
[----:B------:R-:W-:Y:S02]  /*7300*/  HADD2.F32 R20, -RZ, R25.H0_H0 ;  /* 0x20000019ff147230 */ /* 0x000fe40000004100 */
[----:B------:R-:W-:Y:S01]  /*7310*/  FMUL.FTZ R2, R21, R2 ;  /* 0x0000000215027220 */ /* 0x000fe20000410000 */
[----:B------:R-:W-:-:S02]  /*7320*/  HADD2.F32 R4, -RZ, R4.H0_H0 ;  /* 0x20000004ff047230 */ /* 0x000fc40000004100 */
[-C--:B------:R-:W-:Y:S01]  /*7330*/  FMUL.FTZ R25, R22, R3.reuse ;  /* 0x0000000316197220 */ /* 0x080fe20000410000 */
[----:B------:R-:W-:Y:S02]  /*7340*/  HADD2.F32 R5, -RZ, R5.H0_H0 ;  /* 0x20000005ff057230 */ /* 0x000fe40000004100 */
        /* <DEDUP_REMOVED lines=9> */
.L_x_5777:
[----:B------:R-:W-:Y:S05]  /*73e0*/  BSYNC B0 ;  /* 0x0000000000007941 */ /* 0x000fea0003800000 */
.L_x_5776:
[----:B-----5:R2:W-:Y:S01]  /*73f0*/  STS.128 [R124+0x800], R20 ;  /* 0x000800147c007388 */ /* 0x0205e20000000c00 */
[----:B------:R-:W-:Y:S01]  /*7400*/  IADD3 R2, R18, 0x20, RZ ;  /* 0x0000002012027810 */ /* 0x000fe20007ffe0ff */
[----:B------:R-:W-:Y:S03]  /*7410*/  BSSY B0, `(.L_x_5778) ;  /* 0x000002a000007945 */ /* 0x000fe60003800000 */
[----:B------:R-:W-:-:S13]  /*7420*/  ISETP.GE.AND P0, PT, R2, UR5, PT ;  /* 0x0000000502007c0c */ /* 0x000fda000bf06270 */
[----:B------:R-:W-:Y:S05]  /*7430*/  @P0 BRA `(.L_x_5779) ;  /* 0x00000000009c0947 */ /* 0x000fea0003800000 */
[----:B------:R-:W4:Y:S04]  /*7440*/  LDG.E.64 R2, desc[UR6][R30.64+0x20] ;  /* 0x000020061e027981 */ /* 0x000f28000c1e1b00 */
[----:B------:R-:W5:Y:S01]  /*7450*/  LDG.E.64 R4, desc[UR6][R28.64+0x20] ;  /* 0x000020061c047981 */ /* 0x000f62000c1e1b00 */
[--C-:B--2---:R-:W-:Y:S01]  /*7460*/  HADD2.F32 R23, -RZ, R13.reuse.H0_H0 ;  /* 0x2000000dff177230 */ /* 0x104fe20000004100 */
[----:B------:R-:W-:Y:S01]  /*7470*/  MOV R21, R14 ;  /* 0x0000000e00157202 */ /* 0x000fe20000000f00 */
        /* <DEDUP_REMOVED lines=35> */
.L_x_5779:
[----:B------:R-:W-:Y:S05]  /*76b0*/  BSYNC B0 ;  /* 0x0000000000007941 */ /* 0x000fea0003800000 */
.L_x_5778:
[----:B------:R4:W-:Y:S01]  /*76c0*/  STS.128 [R124+0x1800], R12 ;  /* 0x0018000c7c007388 */ /* 0x0009e20000000c00 */
[----:B------:R-:W-:Y:S01]  /*76d0*/  IADD3 R18, R18, 0x40, RZ ;  /* 0x0000004012127810 */ /* 0x000fe20007ffe0ff */
[----:B------:R-:W-:Y:S03]  /*76e0*/  BSSY B0, `(.L_x_5780) ;  /* 0x000002a000007945 */ /* 0x000fe60003800000 */
[----:B------:R-:W-:-:S13]  /*76f0*/  ISETP.GE.AND P0, PT, R18, UR5, PT ;  /* 0x0000000512007c0c */ /* 0x000fda000bf06270 */
[----:B------:R-:W-:Y:S05]  /*7700*/  @P0 BRA `(.L_x_5781) ;  /* 0x00000000009c0947 */ /* 0x000fea0003800000 */
[----:B------:R-:W5:Y:S04]  /*7710*/  LDG.E.64 R2, desc[UR6][R30.64+0x40] ;  /* 0x000040061e027981 */ /* 0x000f68000c1e1b00 */
[----:B------:R-:W2:Y:S01]  /*7720*/  LDG.E.64 R4, desc[UR6][R28.64+0x40] ;  /* 0x000040061c047981 */ /* 0x000ea2000c1e1b00 */
[--C-:B------:R-:W-:Y:S01]  /*7730*/  HADD2.F32 R17, -RZ, R9.reuse.H0_H0 ;  /* 0x20000009ff117230 */ /* 0x100fe20000004100 */
[----:B----4-:R-:W-:Y:S01]  /*7740*/  MOV R15, R10 ;  /* 0x0000000a000f7202 */ /* 0x010fe20000000f00 */
[----:B------:R-:W-:Y:S02]  /*7750*/  HADD2.F32 R16, -RZ, R9.H1_H1 ;  /* 0x30000009ff107230 */ /* 0x000fe40000004100 */
[--C-:B------:R-:W-:Y:S02]  /*7760*/  HADD2.F32 R13, -RZ, R11.reuse.H1_H1 ;  /* 0x3000000bff0d7230 */ /* 0x100fe40000004100 */
[----:B------:R-:W-:-:S02]  /*7770*/  HADD2.F32 R14, -RZ, R11.H0_H0 ;  /* 0x2000000bff0e7230 */ /* 0x000fc40000004100 */
[----:B-----5:R-:W-:Y:S02]  /*7780*/  HADD2.F32 R9, -RZ, R2.H1_H1 ;  /* 0x30000002ff097230 */ /* 0x020fe40000004100 */
        /* <DEDUP_REMOVED lines=31> */
.L_x_5781:
[----:B------:R-:W-:Y:S05]  /*7980*/  BSYNC B0 ;  /* 0x0000000000007941 */ /* 0x000fea0003800000 */
.L_x_5780:
[----:B------:R1:W-:Y:S01]  /*7990*/  STS.128 [R124+0x2800], R8 ;  /* 0x002800087c007388 */ /* 0x0003e20000000c00 */
[----:B------:R-:W-:Y:S05]  /*79a0*/  BRA `(.L_x_5775) ;  /* 0x0000002000f47947 */ /* 0x000fea0003800000 */
.L_x_5766:
        /* <DEDUP_REMOVED lines=30> */
[----:B-----5:R-:W-:Y:S02]  /*7b90*/  HADD2.F32 R45, -RZ, R30.H1_H1 ;  /* 0x3000001eff2d7230 */ /* 0x020fe40000004100 */
[----:B--2---:R-:W-:Y:S02]  /*7ba0*/  HADD2.F32 R38, -RZ, R25.H1_H1 ;  /* 0x30000019ff267230 */ /* 0x004fe40000004100 */
[--C-:B---3--:R-:W-:Y:S02]  /*7bb0*/  HADD2.F32 R0, -RZ, R5.reuse.H0_H0 ;  /* 0x20000005ff007230 */ /* 0x108fe40000004100 */
        /* <DEDUP_REMOVED lines=24> */
[----:B----4-:R-:W-:Y:S02]  /*7d40*/  HADD2.F32 R2, -RZ, R9.H0_H0 ;  /* 0x20000009ff027230 */ /* 0x010fe40000004100 */
        /* <DEDUP_REMOVED lines=32> */
.L_x_5785:
[----:B------:R-:W-:Y:S05]  /*7f50*/  BSYNC B0 ;  /* 0x0000000000007941 */ /* 0x000fea0003800000 */
.L_x_5784:
        /* <DEDUP_REMOVED lines=28> */
[----:B--2---:R-:W-:Y:S02]  /*8120*/  HADD2.F32 R31, -RZ, R25.H0_H0 ;  /* 0x20000019ff1f7230 */ /* 0x004fe40000004100 */
[--C-:B---3--:R-:W-:Y:S02]  /*8130*/  HADD2.F32 R2, -RZ, R5.reuse.H0_H0 ;  /* 0x20000005ff027230 */ /* 0x108fe40000004100 */
[----:B------:R-:W-:Y:S02]  /*8140*/  HADD2.F32 R0, -RZ, R4.H0_H0 ;  /* 0x20000004ff007230 */ /* 0x000fe40000004100 */
[----:B------:R-:W-:Y:S02]  /*8150*/  HADD2.F32 R16, -RZ, R5.H1_H1 ;  /* 0x30000005ff107230 */ /* 0x000fe40000004100 */
[----:B------:R-:W-:Y:S01]  /*8160*/  @!P0 FADD.FTZ R2, -R2, -RZ ;  /* 0x800000ff02028221 */ /* 0x000fe20000010100 */
[----:B------:R-:W-:-:S02]  /*8170*/  HADD2.F32 R5, -RZ, R6.H0_H0 ;  /* 0x20000006ff057230 */ /* 0x000fc40000004100 */
[----:B------:R-:W-:Y:S02]  /*8180*/  HADD2.F32 R4, -RZ, R4.H1_H1 ;  /* 0x30000004ff047230 */ /* 0x000fe40000004100 */
[----:B------:R-:W-:Y:S01]  /*8190*/  @!P0 FADD.FTZ R0, -R0, -RZ ;  /* 0x800000ff00008221 */ /* 0x000fe20000010100 */
[----:B------:R-:W-:Y:S02]  /*81a0*/  HADD2.F32 R28, -RZ, R6.H1_H1 ;  /* 0x30000006ff1c7230 */ /* 0x000fe40000004100 */
[----:B------:R-:W-:Y:S01]  /*81b0*/  FMUL.FTZ R31, R31, R2 ;  /* 0x000000021f1f7220 */ /* 0x000fe20000410000 */
[----:B------:R-:W-:Y:S02]  /*81c0*/  HADD2.F32 R29, -RZ, R24.H0_H0 ;  /* 0x20000018ff1d7230 */ /* 0x000fe40000004100 */
[--C-:B------:R-:W-:Y:S02]  /*81d0*/  HADD2.F32 R6, -RZ, R7.reuse.H0_H0 ;  /* 0x20000007ff067230 */ /* 0x100fe40000004100 */
[----:B------:R-:W-:Y:S01]  /*81e0*/  @!P0 FADD.FTZ R16, -R16, -RZ ;  /* 0x800000ff10108221 */ /* 0x000fe20000010100 */
[----:B------:R-:W-:-:S02]  /*81f0*/  HADD2.F32 R7, -RZ, R7.H1_H1 ;  /* 0x30000007ff077230 */ /* 0x000fc40000004100 */
[----:B------:R-:W-:Y:S01]  /*8200*/  @!P0 FADD.FTZ R5, -R5, -RZ ;  /* 0x800000ff05058221 */ /* 0x000fe20000010100 */
[----:B------:R-:W-:Y:S02]  /*8210*/  HADD2.F32 R25, -RZ, R25.H1_H1 ;  /* 0x30000019ff197230 */ /* 0x000fe40000004100 */
[----:B------:R-:W-:Y:S02]  /*8220*/  HADD2.F32 R2, -RZ, R26.H0_H0 ;  /* 0x2000001aff027230 */ /* 0x000fe40000004100 */
[----:B------:R-:W-:Y:S01]  /*8230*/  @!P0 FADD.FTZ R4, -R4, -RZ ;  /* 0x800000ff04048221 */ /* 0x000fe20000010100 */
[----:B------:R-:W-:Y:S02]  /*8240*/  HADD2.F32 R39, -RZ, R24.H1_H1 ;  /* 0x30000018ff277230 */ /* 0x000fe40000004100 */
[----:B------:R-:W-:Y:S01]  /*8250*/  FMUL.FTZ R29, R29, R0 ;  /* 0x000000001d1d7220 */ /* 0x000fe20000410000 */
[----:B------:R-:W-:Y:S02]  /*8260*/  HADD2.F32 R0, -RZ, R27.H1_H1 ;  /* 0x3000001bff007230 */ /* 0x000fe40000004100 */
[----:B------:R-:W-:Y:S01]  /*8270*/  FMUL.FTZ R25, R25, R16 ;  /* 0x0000001019197220 */ /* 0x000fe20000410000 */
[----:B------:R-:W-:Y:S01]  /*8280*/  @!P0 FADD.FTZ R7, -R7, -RZ ;  /* 0x800000ff07078221 */ /* 0x000fe20000010100 */
[----:B------:R-:W-:Y:S01]  /*8290*/  FMUL.FTZ R5, R2, R5 ;  /* 0x0000000502057220 */ /* 0x000fe20000410000 */
[----:B------:R-:W-:Y:S01]  /*82a0*/  FMUL.FTZ R39, R39, R4 ;  /* 0x0000000427277220 */ /* 0x000fe20000410000 */
[----:B----4-:R-:W-:-:S02]  /*82b0*/  HADD2.F32 R2, -RZ, R8.H0_H0 ;  /* 0x20000008ff027230 */ /* 0x010fc40000004100 */
[----:B------:R-:W-:Y:S02]  /*82c0*/  HADD2.F32 R16, -RZ, R8.H1_H1 ;  /* 0x30000008ff107230 */ /* 0x000fe40000004100 */
[----:B------:R-:W-:Y:S02]  /*82d0*/  HADD2.F32 R4, -RZ, R21.H0_H0 ;  /* 0x20000015ff047230 */ /* 0x000fe40000004100 */
[----:B------:R-:W-:Y:S02]  /*82e0*/  HADD2.F32 R8, -RZ, R9.H0_H0 ;  /* 0x20000009ff087230 */ /* 0x000fe40000004100 */
[----:B------:R-:W-:Y:S01]  /*82f0*/  FMUL.FTZ R7, R0, R7 ;  /* 0x0000000700077220 */ /* 0x000fe20000410000 */
[--C-:B------:R-:W-:Y:S02]  /*8300*/  HADD2.F32 R0, -RZ, R20.reuse.H0_H0 ;  /* 0x20000014ff007230 */ /* 0x100fe40000004100 */
[----:B------:R-:W-:Y:S02]  /*8310*/  HADD2.F32 R20, -RZ, R20.H1_H1 ;  /* 0x30000014ff147230 */ /* 0x000fe40000004100 */
[----:B------:R-:W-:Y:S01]  /*8320*/  FFMA.FTZ R4, R4, R8, R31 ;  /* 0x0000000804047223 */ /* 0x000fe2000001001f */
[----:B------:R-:W-:-:S02]  /*8330*/  HADD2.F32 R43, -RZ, R26.H1_H1 ;  /* 0x3000001aff2b7230 */ /* 0x000fc40000004100 */
[----:B------:R-:W-:Y:S01]  /*8340*/  @!P0 FADD.FTZ R28, -R28, -RZ ;  /* 0x800000ff1c1c8221 */ /* 0x000fe20000010100 */
[----:B------:R-:W-:Y:S02]  /*8350*/  HADD2.F32 R41, -RZ, R27.H0_H0 ;  /* 0x2000001bff297230 */ /* 0x000fe40000004100 */
[----:B------:R-:W-:Y:S01]  /*8360*/  @!P0 FADD.FTZ R6, -R6, -RZ ;  /* 0x800000ff06068221 */ /* 0x000fe20000010100 */
[----:B------:R-:W-:Y:S02]  /*8370*/  HADD2.F32 R26, -RZ, R9.H1_H1 ;  /* 0x30000009ff1a7230 */ /* 0x000fe40000004100 */
[----:B------:R-:W-:Y:S02]  /*8380*/  HADD2.F32 R8, -RZ, R21.H1_H1 ;  /* 0x30000015ff087230 */ /* 0x000fe40000004100 */
[----:B------:R-:W-:Y:S01]  /*8390*/  FFMA.FTZ R0, R0, R2, R29 ;  /* 0x0000000200007223 */ /* 0x000fe2000001001d */
[--C-:B------:R-:W-:Y:S02]  /*83a0*/  HADD2.F32 R24, -RZ, R10.reuse.H0_H0 ;  /* 0x2000000aff187230 */ /* 0x100fe40000004100 */
[----:B------:R-:W-:Y:S01]  /*83b0*/  FFMA.FTZ R39, R20, R16, R39 ;  /* 0x0000001014277223 */ /* 0x000fe20000010027 */
[----:B------:R-:W-:-:S02]  /*83c0*/  HADD2.F32 R27, -RZ, R10.H1_H1 ;  /* 0x3000000aff1b7230 */ /* 0x000fc40000004100 */
[----:B------:R-:W-:Y:S01]  /*83d0*/  FMUL.FTZ R28, R43, R28 ;  /* 0x0000001c2b1c7220 */ /* 0x000fe20000410000 */
[--C-:B------:R-:W-:Y:S02]  /*83e0*/  HADD2.F32 R9, -RZ, R11.reuse.H0_H0 ;  /* 0x2000000bff097230 */ /* 0x100fe40000004100 */
[----:B------:R-:W-:Y:S02]  /*83f0*/  HADD2.F32 R10, -RZ, R11.H1_H1 ;  /* 0x3000000bff0a7230 */ /* 0x000fe40000004100 */
[--C-:B------:R-:W-:Y:S02]  /*8400*/  HADD2.F32 R2, -RZ, R22.reuse.H0_H0 ;  /* 0x20000016ff027230 */ /* 0x100fe40000004100 */
[----:B------:R-:W-:Y:S02]  /*8410*/  HADD2.F32 R21, -RZ, R22.H1_H1 ;  /* 0x30000016ff157230 */ /* 0x000fe40000004100 */
[----:B------:R-:W-:Y:S01]  /*8420*/  FMUL.FTZ R6, R41, R6 ;  /* 0x0000000629067220 */ /* 0x000fe20000410000 */
[----:B------:R-:W-:-:S02]  /*8430*/  HADD2.F32 R11, -RZ, R23.H0_H0 ;  /* 0x20000017ff0b7230 */ /* 0x000fc40000004100 */
        /* <DEDUP_REMOVED lines=8> */
[----:B------:R-:W-:-:S02]  /*84c0*/  F2FP.F16.F32.PACK_AB R22, R21, R2 ;  /* 0x000000021516723e */ /* 0x000fc400000000ff */
[----:B------:R-:W-:Y:S02]  /*84d0*/  F2FP.F16.F32.PACK_AB R23, R7, R6 ;  /* 0x000000060717723e */ /* 0x000fe400000000ff */
[----:B------:R-:W-:Y:S02]  /*84e0*/  MOV R21, R4 ;  /* 0x0000000400157202 */ /* 0x000fe40000000f00 */
.L_x_5787:
[----:B------:R-:W-:Y:S05]  /*84f0*/  BSYNC B0 ;  /* 0x0000000000007941 */ /* 0x000fea0003800000 */
.L_x_5786:
        /* <DEDUP_REMOVED lines=26> */
[----:B------:R-:W5:Y:S01]  /*86a0*/  LDG.E.128 R8, desc[UR6][R8.64+0x80] ;  /* 0x0000800608087981 */ /* 0x000f62000c1e1d00 */
[----:B---3--:R-:W-:Y:S02]  /*86b0*/  HADD2.F32 R27, -RZ, R21.H0_H0 ;  /* 0x20000015ff1b7230 */ /* 0x008fe40000004100 */
[----:B------:R-:W-:Y:S02]  /*86c0*/  HADD2.F32 R25, -RZ, R20.H0_H0 ;  /* 0x20000014ff197230 */ /* 0x000fe40000004100 */
[--C-:B----4-:R-:W-:Y:S02]  /*86d0*/  HADD2.F32 R2, -RZ, R5.reuse.H0_H0 ;  /* 0x20000005ff027230 */ /* 0x110fe40000004100 */
[----:B------:R-:W-:Y:S02]  /*86e0*/  HADD2.F32 R0, -RZ, R4.H0_H0 ;  /* 0x20000004ff007230 */ /* 0x000fe40000004100 */
        /* <DEDUP_REMOVED lines=12> */
[----:B--2---:R-:W-:Y:S02]  /*87b0*/  HADD2.F32 R29, -RZ, R20.H1_H1 ;  /* 0x30000014ff1d7230 */ /* 0x004fe40000004100 */
        /* <DEDUP_REMOVED lines=8> */
[----:B-----5:R-:W-:-:S02]  /*8840*/  HADD2.F32 R2, -RZ, R9.H0_H0 ;  /* 0x20000009ff027230 */ /* 0x020fc40000004100 */
[----:B------:R-:W-:Y:S01]  /*8850*/  FMUL.FTZ R21, R21, R16 ;  /* 0x0000001015157220 */ /* 0x000fe20000410000 */
[--C-:B------:R-:W-:Y:S02]  /*8860*/  HADD2.F32 R0, -RZ, R13.reuse.H0_H0 ;  /* 0x2000000dff007230 */ /* 0x100fe40000004100 */
[----:B------:R-:W-:Y:S02]  /*8870*/  HADD2.F32 R4, -RZ, R13.H1_H1 ;  /* 0x3000000dff047230 */ /* 0x000fe40000004100 */
[----:B------:R-:W-:Y:S02]  /*8880*/  HADD2.F32 R9, -RZ, R9.H1_H1 ;  /* 0x30000009ff097230 */ /* 0x000fe40000004100 */
[----:B------:R-:W-:Y:S01]  /*8890*/  @!P0 FADD.FTZ R24, -R24, -RZ ;  /* 0x800000ff18188221 */ /* 0x000fe20000010100 */
[----:B-1----:R-:W-:Y:S02]  /*88a0*/  HADD2.F32 R37, -RZ, R22.H1_H1 ;  /* 0x30000016ff257230 */ /* 0x002fe40000004100 */
[----:B------:R-:W-:Y:S01]  /*88b0*/  @!P0 FADD.FTZ R6, -R6, -RZ ;  /* 0x800000ff06068221 */ /* 0x000fe20000010100 */
[----:B------:R-:W-:-:S02]  /*88c0*/  HADD2.F32 R31, -RZ, R23.H0_H0 ;  /* 0x20000017ff1f7230 */ /* 0x000fc40000004100 */
[----:B------:R-:W-:Y:S01]  /*88d0*/  FFMA.FTZ R0, R0, R2, R27 ;  /* 0x0000000200007223 */ /* 0x000fe2000001001b */
[----:B------:R-:W-:Y:S02]  /*88e0*/  HADD2.F32 R16, -RZ, R12.H0_H0 ;  /* 0x2000000cff107230 */ /* 0x000fe40000004100 */
[----:B------:R-:W-:Y:S01]  /*88f0*/  FFMA.FTZ R9, R4, R9, R21 ;  /* 0x0000000904097223 */ /* 0x000fe20000010015 */
[--C-:B------:R-:W-:Y:S02]  /*8900*/  HADD2.F32 R13, -RZ, R8.reuse.H0_H0 ;  /* 0x20000008ff0d7230 */ /* 0x100fe40000004100 */
[----:B------:R-:W-:Y:S02]  /*8910*/  HADD2.F32 R8, -RZ, R8.H1_H1 ;  /* 0x30000008ff087230 */ /* 0x000fe40000004100 */
[--C-:B------:R-:W-:Y:S02]  /*8920*/  HADD2.F32 R23, -RZ, R11.reuse.H0_H0 ;  /* 0x2000000bff177230 */ /* 0x100fe40000004100 */
[----:B------:R-:W-:-:S02]  /*8930*/  HADD2.F32 R20, -RZ, R11.H1_H1 ;  /* 0x3000000bff147230 */ /* 0x000fc40000004100 */
[----:B------:R-:W-:Y:S02]  /*8940*/  HADD2.F32 R12, -RZ, R12.H1_H1 ;  /* 0x3000000cff0c7230 */ /* 0x000fe40000004100 */
[--C-:B------:R-:W-:Y:S02]  /*8950*/  HADD2.F32 R21, -RZ, R15.reuse.H0_H0 ;  /* 0x2000000fff157230 */ /* 0x100fe40000004100 */
        /* <DEDUP_REMOVED lines=18> */
.L_x_5789:
[----:B------:R-:W-:Y:S05]  /*8a80*/  BSYNC B0 ;  /* 0x0000000000007941 */ /* 0x000fea0003800000 */
.L_x_5788:
[----:B------:R4:W-:Y:S02]  /*8a90*/  STS.128 [R124+0x2000], R12 ;  /* 0x0020000c7c007388 */ /* 0x0009e40000000c00 */
.L_x_5783:
[----:B------:R-:W-:Y:S05]  /*8aa0*/  BSYNC B1 ;  /* 0x0000000000017941 */ /* 0x000fea0003800000 */
.L_x_5782:
        /* <DEDUP_REMOVED lines=24> */
[----:B------:R-:W1:Y:S01]  /*8c30*/  LDG.E.128 R24, desc[UR6][R24.64] ;  /* 0x0000000618187981 */ /* 0x000e62000c1e1d00 */
        /* <DEDUP_REMOVED lines=9> */
[----:B-1----:R-:W-:Y:S02]  /*8cd0*/  HADD2.F32 R37, -RZ, R24.H0_H0 ;  /* 0x20000018ff257230 */ /* 0x002fe40000004100 */
        /* <DEDUP_REMOVED lines=59> */
.L_x_5791:
[----:B------:R-:W-:Y:S05]  /*9090*/  BSYNC B0 ;  /* 0x0000000000007941 */ /* 0x000fea0003800000 */
.L_x_5790:
[----:B-----5:R2:W-:Y:S01]  /*90a0*/  STS.128 [R124+0x800], R28 ;  /* 0x0008001c7c007388 */ /* 0x0205e20000000c00 */
        /* <DEDUP_REMOVED lines=47> */
[----:B-1----:R-:W-:Y:S02]  /*93a0*/  HADD2.F32 R37, -RZ, R24.H1_H1 ;  /* 0x30000018ff257230 */ /* 0x002fe40000004100 */
        /* <DEDUP_REMOVED lines=41> */
.L_x_5793:
[----:B------:R-:W-:Y:S05]  /*9640*/  BSYNC B0 ;  /* 0x0000000000007941 */ /* 0x000fea0003800000 */
.L_x_5792:
        /* <DEDUP_REMOVED lines=9> */
[----:B------:R-:W-:-:S07]  /*96e0*/  IADD3 R3, P1, R68, R3, RZ ;  /* 0x0000000344037210 */ /* 0x000fce0007f3e0ff */
[--C-:B------:R-:W-:Y:S02]  /*96f0*/  @P0 SHF.R.S32.HI R2, RZ, 0x1, R69.reuse ;  /* 0x00000001ff020819 */ /* 0x100fe40000011445 */
[----:B------:R-:W-:Y:S02]  /*9700*/  @P0 SHF.R.S32.HI R5, RZ, 0x1, R69 ;  /* 0x00000001ff050819 */ /* 0x000fe40000011445 */
[----:B------:R-:W-:Y:S02]  /*9710*/  @P0 IADD3 R4, -R2, RZ, RZ ;  /* 0x000000ff02040210 */ /* 0x000fe40007ffe1ff */
[----:B------:R-:W-:Y:S02]  /*9720*/  LEA.HI.X.SX32 R2, R68, R17, 0x1, P1 ;  /* 0x0000001144027211 */ /* 0x000fe400008f0eff */
[----:B------:R-:W-:Y:S02]  /*9730*/  IADD3 R6, P1, R4, R3, RZ ;  /* 0x0000000304067210 */ /* 0x000fe40007f3e0ff */
[----:B------:R-:W-:-:S02]  /*9740*/  @P0 IADD3 R65, -R5, RZ, RZ ;  /* 0x000000ff05410210 */ /* 0x000fc40007ffe1ff */
[----:B------:R-:W-:Y:S02]  /*9750*/  LEA.HI.X.SX32 R5, R4, R2, 0x1, P1 ;  /* 0x0000000204057211 */ /* 0x000fe400008f0eff */
[C---:B------:R-:W-:Y:S01]  /*9760*/  LEA R4, P1, R6.reuse, UR8, 0x1 ;  /* 0x0000000806047c11 */ /* 0x040fe2000f8208ff */
[----:B------:R-:W-:Y:S01]  /*9770*/  IMAD.WIDE R16, R65, 0x2, R32 ;  /* 0x0000000241107825 */ /* 0x000fe200078e0220 */
[----:B------:R-:W-:Y:S02]  /*9780*/  @P0 SHF.R.S32.HI R69, RZ, 0x1, R69 ;  /* 0x00000001ff450819 */ /* 0x000fe40000011445 */
[----:B------:R-:W-:Y:S01]  /*9790*/  LEA.HI.X R5, R6, UR9, R5, 0x1, P1 ;  /* 0x0000000906057c11 */ /* 0x000fe200088f0c05 */
[----:B------:R-:W-:Y:S01]  /*97a0*/  ULDC.64 UR8, c[0x0][0x358] ;  /* 0x0000d60000087ab9 */ /* 0x000fe20000000a00 */
[----:B------:R-:W-:Y:S01]  /*97b0*/  MOV R8, RZ ;  /* 0x000000ff00087202 */ /* 0x000fe20000000f00 */
[----:B------:R-:W4:Y:S01]  /*97c0*/  LDG.E.128 R16, desc[UR6][R16.64+0x80] ;  /* 0x0000800610107981 */ /* 0x000f22000c1e1d00 */
[----:B------:R-:W-:-:S03]  /*97d0*/  @P0 IADD3 R8, -R69, RZ, RZ ;  /* 0x000000ff45080210 */ /* 0x000fc60007ffe1ff */
[----:B------:R-:W5:Y:S01]  /*97e0*/  LDG.E.128 R4, desc[UR6][R4.64] ;  /* 0x0000000604047981 */ /* 0x000f62000c1e1d00 */
[----:B------:R-:W-:-:S04]  /*97f0*/  IADD3 R3, P1, R8, R3, RZ ;  /* 0x0000000308037210 */ /* 0x000fc80007f3e0ff */
[----:B------:R-:W-:Y:S02]  /*9800*/  LEA.HI.X.SX32 R2, R8, R2, 0x1, P1 ;  /* 0x0000000208027211 */ /* 0x000fe400008f0eff */
[----:B------:R-:W-:-:S04]  /*9810*/  LEA R8, P1, R3, UR8, 0x1 ;  /* 0x0000000803087c11 */ /* 0x000fc8000f8208ff */
[----:B------:R-:W-:-:S06]  /*9820*/  LEA.HI.X R9, R3, UR9, R2, 0x1, P1 ;  /* 0x0000000903097c11 */ /* 0x000fcc00088f0c02 */
[----:B------:R-:W2:Y:S01]  /*9830*/  LDG.E.128 R8, desc[UR6][R8.64] ;  /* 0x0000000608087981 */ /* 0x000ea2000c1e1d00 */
[--C-:B----4-:R-:W-:Y:S02]  /*9840*/  HADD2.F32 R23, -RZ, R16.reuse.H0_H0 ;  /* 0x20000010ff177230 */ /* 0x110fe40000004100 */
[----:B------:R-:W-:Y:S02]  /*9850*/  HADD2.F32 R25, -RZ, R16.H1_H1 ;  /* 0x30000010ff197230 */ /* 0x000fe40000004100 */
[--C-:B-----5:R-:W-:Y:S02]  /*9860*/  HADD2.F32 R2, -RZ, R4.reuse.H0_H0 ;  /* 0x20000004ff027230 */ /* 0x120fe40000004100 */
[--C-:B------:R-:W-:Y:S02]  /*9870*/  HADD2.F32 R3, -RZ, R5.reuse.H0_H0 ;  /* 0x20000005ff037230 */ /* 0x100fe40000004100 */
[----:B------:R-:W-:Y:S02]  /*9880*/  HADD2.F32 R4, -RZ, R4.H1_H1 ;  /* 0x30000004ff047230 */ /* 0x000fe40000004100 */
[----:B------:R-:W-:Y:S01]  /*9890*/  @!P0 FADD.FTZ R2, -R2, -RZ ;  /* 0x800000ff02028221 */ /* 0x000fe20000010100 */
[----:B------:R-:W-:-:S02]  /*98a0*/  HADD2.F32 R20, -RZ, R5.H1_H1 ;  /* 0x30000005ff147230 */ /* 0x000fc40000004100 */
[----:B------:R-:W-:Y:S01]  /*98b0*/  @!P0 FADD.FTZ R3, -R3, -RZ ;  /* 0x800000ff03038221 */ /* 0x000fe20000010100 */
[--C-:B------:R-:W-:Y:S02]  /*98c0*/  HADD2.F32 R5, -RZ, R6.reuse.H0_H0 ;  /* 0x20000006ff057230 */ /* 0x100fe40000004100 */
[----:B------:R-:W-:Y:S01]  /*98d0*/  @!P0 FADD.FTZ R4, -R4, -RZ ;  /* 0x800000ff04048221 */ /* 0x000fe20000010100 */
[----:B------:R-:W-:Y:S02]  /*98e0*/  HADD2.F32 R21, -RZ, R6.H1_H1 ;  /* 0x30000006ff157230 */ /* 0x000fe40000004100 */
[----:B------:R-:W-:Y:S01]  /*98f0*/  FMUL.FTZ R23, R23, R2 ;  /* 0x0000000217177220 */ /* 0x000fe20000410000 */
[----:B------:R-:W-:Y:S02]  /*9900*/  HADD2.F32 R16, -RZ, R17.H0_H0 ;  /* 0x20000011ff107230 */ /* 0x000fe40000004100 */
[----:B------:R-:W-:Y:S01]  /*9910*/  FMUL.FTZ R25, R25, R4 ;  /* 0x0000000419197220 */ /* 0x000fe20000410000 */
[----:B------:R-:W-:-:S02]  /*9920*/  HADD2.F32 R6, -RZ, R7.H0_H0 ;  /* 0x20000007ff067230 */ /* 0x000fc40000004100 */
[----:B------:R-:W-:Y:S01]  /*9930*/  @!P0 FADD.FTZ R5, -R5, -RZ ;  /* 0x800000ff05058221 */ /* 0x000fe20000010100 */
[----:B------:R-:W-:Y:S02]  /*9940*/  HADD2.F32 R7, -RZ, R7.H1_H1 ;  /* 0x30000007ff077230 */ /* 0x000fe40000004100 */
[----:B------:R-:W-:Y:S01]  /*9950*/  FMUL.FTZ R16, R16, R3 ;  /* 0x0000000310107220 */ /* 0x000fe20000410000 */
[--C-:B------:R-:W-:Y:S02]  /*9960*/  HADD2.F32 R3, -RZ, R19.reuse.H0_H0 ;  /* 0x20000013ff037230 */ /* 0x100fe40000004100 */
[----:B------:R-:W-:Y:S01]  /*9970*/  @!P0 FADD.FTZ R6, -R6, -RZ ;  /* 0x800000ff06068221 */ /* 0x000fe20000010100 */
[----:B------:R-:W-:Y:S02]  /*9980*/  HADD2.F32 R2, -RZ, R19.H1_H1 ;  /* 0x30000013ff027230 */ /* 0x000fe40000004100 */
[----:B------:R-:W-:Y:S01]  /*9990*/  @!P0 FADD.FTZ R7, -R7, -RZ ;  /* 0x800000ff07078221 */ /* 0x000fe20000010100 */
[----:B------:R-:W-:-:S02]  /*99a0*/  HADD2.F32 R4, -RZ, R18.H0_H0 ;  /* 0x20000012ff047230 */ /* 0x000fc40000004100 */
[----:B------:R-:W-:Y:S01]  /*99b0*/  FMUL.FTZ R6, R3, R6 ;  /* 0x0000000603067220 */ /* 0x000fe20000410000 */
[----:B--2---:R-:W-:Y:S02]  /*99c0*/  HADD2.F32 R3, -RZ, R8.H0_H0 ;  /* 0x20000008ff037230 */ /* 0x004fe40000004100 */
[----:B------:R-:W-:Y:S01]  /*99d0*/  FMUL.FTZ R7, R2, R7 ;  /* 0x0000000702077220 */ /* 0x000fe20000410000 */
[----:B------:R-:W-:Y:S02]  /*99e0*/  HADD2.F32 R2, -RZ, R12.H0_H0 ;  /* 0x2000000cff027230 */ /* 0x000fe40000004100 */
[----:B------:R-:W-:Y:S01]  /*99f0*/  FMUL.FTZ R5, R4, R5 ;  /* 0x0000000504057220 */ /* 0x000fe20000410000 */
[----:B------:R-:W-:Y:S02]  /*9a00*/  HADD2.F32 R17, -RZ, R17.H1_H1 ;  /* 0x30000011ff117230 */ /* 0x000fe40000004100 */
[----:B------:R-:W-:Y:S01]  /*9a10*/  @!P0 FADD.FTZ R20, -R20, -RZ ;  /* 0x800000ff14148221 */ /* 0x000fe20000010100 */
[----:B------:R-:W-:-:S02]  /*9a20*/  HADD2.F32 R18, -RZ, R18.H1_H1 ;  /* 0x30000012ff127230 */ /* 0x000fc40000004100 */
[----:B------:R-:W-:Y:S01]  /*9a30*/  @!P0 FADD.FTZ R21, -R21, -RZ ;  /* 0x800000ff15158221 */ /* 0x000fe20000010100 */
[----:B------:R-:W-:Y:S02]  /*9a40*/  HADD2.F32 R12, -RZ, R12.H1_H1 ;  /* 0x3000000cff0c7230 */ /* 0x000fe40000004100 */
[----:B------:R-:W-:Y:S01]  /*9a50*/  FMUL.FTZ R17, R17, R20 ;  /* 0x0000001411117220 */ /* 0x000fe20000410000 */
[----:B------:R-:W-:Y:S02]  /*9a60*/  HADD2.F32 R8, -RZ, R8.H1_H1 ;  /* 0x30000008ff087230 */ /* 0x000fe40000004100 */
[----:B------:R-:W-:Y:S01]  /*9a70*/  FMUL.FTZ R21, R18, R21 ;  /* 0x0000001512157220 */ /* 0x000fe20000410000 */
[----:B------:R-:W-:Y:S02]  /*9a80*/  HADD2.F32 R19, -RZ, R13.H0_H0 ;  /* 0x2000000dff137230 */ /* 0x000fe40000004100 */
[----:B------:R-:W-:Y:S01]  /*9a90*/  FFMA.FTZ R2, R2, R3, R23 ;  /* 0x0000000302027223 */ /* 0x000fe20000010017 */
[----:B------:R-:W-:-:S02]  /*9aa0*/  HADD2.F32 R4, -RZ, R9.H0_H0 ;  /* 0x20000009ff047230 */ /* 0x000fc40000004100 */
[----:B------:R-:W-:Y:S01]  /*9ab0*/  FFMA.FTZ R25, R12, R8, R25 ;  /* 0x000000080c197223 */ /* 0x000fe20000010019 */
[----:B------:R-:W-:Y:S02]  /*9ac0*/  HADD2.F32 R20, -RZ, R9.H1_H1 ;  /* 0x30000009ff147230 */ /* 0x000fe40000004100 */
[----:B------:R-:W-:Y:S02]  /*9ad0*/  HADD2.F32 R18, -RZ, R10.H0_H0 ;  /* 0x2000000aff127230 */ /* 0x000fe40000004100 */
[----:B------:R-:W-:Y:S01]  /*9ae0*/  FFMA.FTZ R4, R19, R4, R16 ;  /* 0x0000000413047223 */ /* 0x000fe20000010010 */
[----:B------:R-:W-:Y:S02]  /*9af0*/  HADD2.F32 R8, -RZ, R14.H0_H0 ;  /* 0x2000000eff087230 */ /* 0x000fe40000004100 */
[----:B------:R-:W-:Y:S02]  /*9b00*/  HADD2.F32 R10, -RZ, R10.H1_H1 ;  /* 0x3000000aff0a7230 */ /* 0x000fe40000004100 */
[----:B------:R-:W-:-:S02]  /*9b10*/  HADD2.F32 R9, -RZ, R11.H0_H0 ;  /* 0x2000000bff097230 */ /* 0x000fc40000004100 */
[----:B------:R-:W-:Y:S01]  /*9b20*/  FFMA.FTZ R5, R8, R18, R5 ;  /* 0x0000001208057223 */ /* 0x000fe20000010005 */
[----:B------:R-:W-:Y:S02]  /*9b30*/  HADD2.F32 R22, -RZ, R11.H1_H1 ;  /* 0x3000000bff167230 */ /* 0x000fe40000004100 */
[----:B------:R-:W-:Y:S02]  /*9b40*/  HADD2.F32 R12, -RZ, R13.H1_H1 ;  /* 0x3000000dff0c7230 */ /* 0x000fe40000004100 */
[--C-:B------:R-:W-:Y:S02]  /*9b50*/  HADD2.F32 R3, -RZ, R15.reuse.H0_H0 ;  /* 0x2000000fff037230 */ /* 0x100fe40000004100 */
[----:B------:R-:W-:Y:S02]  /*9b60*/  HADD2.F32 R16, -RZ, R15.H1_H1 ;  /* 0x3000000fff107230 */ /* 0x000fe40000004100 */
[----:B------:R-:W-:Y:S01]  /*9b70*/  FFMA.FTZ R17, R12, R20, R17 ;  /* 0x000000140c117223 */ /* 0x000fe20000010011 */
[----:B------:R-:W-:-:S02]  /*9b80*/  HADD2.F32 R14, -RZ, R14.H1_H1 ;  /* 0x3000000eff0e7230 */ /* 0x000fc40000004100 */
[----:B------:R-:W-:Y:S01]  /*9b90*/  FFMA.FTZ R3, R3, R9, R6 ;  /* 0x0000000903037223 */ /* 0x000fe20000010006 */
[----:B------:R-:W-:Y:S01]  /*9ba0*/  F2FP.F16.F32.PACK_AB R12, R25, R2 ;  /* 0x00000002190c723e */ /* 0x000fe200000000ff */
[----:B------:R-:W-:Y:S01]  /*9bb0*/  FFMA.FTZ R16, R16, R22, R7 ;  /* 0x0000001610107223 */ /* 0x000fe20000010007 */
[----:B------:R-:W-:Y:S01]  /*9bc0*/  F2FP.F16.F32.PACK_AB R13, R17, R4 ;  /* 0x00000004110d723e */ /* 0x000fe200000000ff */
[----:B------:R-:W-:-:S03]  /*9bd0*/  FFMA.FTZ R10, R14, R10, R21 ;  /* 0x0000000a0e0a7223 */ /* 0x000fc60000010015 */
[----:B------:R-:W-:Y:S02]  /*9be0*/  F2FP.F16.F32.PACK_AB R15, R16, R3 ;  /* 0x00000003100f723e */ /* 0x000fe400000000ff */
[----:B------:R-:W-:Y:S02]  /*9bf0*/  F2FP.F16.F32.PACK_AB R14, R10, R5 ;  /* 0x000000050a0e723e */ /* 0x000fe400000000ff */
.L_x_5795:
[----:B------:R-:W-:Y:S05]  /*9c00*/  BSYNC B0 ;  /* 0x0000000000007941 */ /* 0x000fea0003800000 */
.L_x_5794:
[----:B------:R1:W-:Y:S01]  /*9c10*/  STS.128 [R124+0x2800], R12 ;  /* 0x0028000c7c007388 */ /* 0x0003e20000000c00 */
[----:B------:R-:W-:Y:S05]  /*9c20*/  BRA `(.L_x_5775) ;  /* 0x0000000000547947 */ /* 0x000fea0003800000 */
.L_x_5765:
        /* <DEDUP_REMOVED lines=21> */
.L_x_5775:
[----:B------:R-:W-:Y:S05]  /*9d80*/  BSYNC B2 ;  /* 0x0000000000027941 */ /* 0x000fea0003800000 */
.L_x_5764:
[----:B------:R-:W-:Y:S01]  /*9d90*/  VIADD R135, R85, 0xffffffff ;  /* 0xffffffff55877836 */ /* 0x000fe20000000000 */
[----:B------:R-:W-:Y:S01]  /*9da0*/  ULDC.64 UR12, c[0x0][0x218] ;  /* 0x00008600000c7ab9 */ /* 0x000fe20000000a00 */
[----:B------:R-:W-:Y:S01]  /*9db0*/  LOP3.LUT R73, R73, 0x7fffffe, RZ, 0xc0, !PT ;  /* 0x07fffffe49497812 */ /* 0x000fe200078ec0ff */
[----:B------:R-:W-:Y:S01]  /*9dc0*/  IMAD.SHL.U32 R7, R56, 0x40, RZ ;  /* 0x0000004038077824 */ /* 0x000fe200078e00ff */
[----:B------:R-:W-:Y:S01]  /*9dd0*/  LEA R128, P0, R92, UR12, 0x1 ;  /* 0x0000000c5c807c11 */ /* 0x000fe2000f8008ff */
[----:B-1----:R-:W-:Y:S01]  /*9de0*/  IMAD R3, R135, -0x40, R55 ;  /* 0xffffffc087037824 */ /* 0x002fe200078e0237 */
[----:B------:R-:W-:Y:S01]  /*9df0*/  SHF.R.S32.HI R5, RZ, 0x1f, R74 ;  /* 0x0000001fff057819 */ /* 0x000fe2000001144a */
[----:B------:R-:W-:Y:S01]  /*9e00*/  IMAD.IADD R2, R74, 0x1, -R73 ;  /* 0x000000014a027824 */ /* 0x000fe200078e0a49 */
[----:B------:R-:W-:Y:S01]  /*9e10*/  LEA.HI.X R129, R92, UR13, R52, 0x1, P0 ;  /* 0x0000000d5c817c11 */ /* 0x000fe200080f0c34 */
[----:B------:R-:W-:Y:S01]  /*9e20*/  IMAD.SHL.U32 R120, R71, 0x8, RZ ;  /* 0x0000000847787824 */ /* 0x000fe200078e00ff */
[-C--:B------:R-:W-:Y:S01]  /*9e30*/  ISETP.GE.AND P4, PT, R0, R3.reuse, PT ;  /* 0x000000030000720c */ /* 0x080fe20003f86270 */
[----:B------:R-:W-:Y:S01]  /*9e40*/  ULDC.64 UR10, c[0x0][0x220] ;  /* 0x00008800000a7ab9 */ /* 0x000fe20000000a00 */
[----:B------:R-:W-:Y:S01]  /*9e50*/  ISETP.GE.AND P5, PT, R96, R3, PT ;  /* 0x000000036000720c */ /* 0x000fe20003fa6270 */
[----:B------:R-:W-:Y:S01]  /*9e60*/  ULDC UR5, c[0x0][0x398] ;  /* 0x0000e60000057ab9 */ /* 0x000fe20000000800 */
[----:B------:R-:W-:-:S02]  /*9e70*/  SHF.R.S32.HI R4, RZ, 0x1f, R53 ;  /* 0x0000001fff047819 */ /* 0x000fc40000011435 */
[----:B------:R-:W-:Y:S02]  /*9e80*/  LEA.HI R74, R5, R74, RZ, 0x3 ;  /* 0x0000004a054a7211 */ /* 0x000fe400078f18ff */
[----:B------:R-:W-:Y:S02]  /*9e90*/  LEA.HI R5, R4, R53, RZ, 0x4 ;  /* 0x0000003504057211 */ /* 0x000fe400078f20ff */
[----:B------:R-:W-:Y:S01]  /*9ea0*/  LOP3.LUT R7, R7, 0xc0, RZ, 0xc0, !PT ;  /* 0x000000c007077812 */ /* 0x000fe200078ec0ff */
[----:B------:R-:W-:Y:S01]  /*9eb0*/  IMAD.SHL.U32 R45, R74, 0x20, RZ ;  /* 0x000000204a2d7824 */ /* 0x000fe200078e00ff */
[----:B------:R-:W-:Y:S02]  /*9ec0*/  SHF.R.S32.HI R5, RZ, 0x4, R5 ;  /* 0x00000004ff057819 */ /* 0x000fe40000011405 */
[----:B----4-:R-:W-:Y:S01]  /*9ed0*/  @!P4 LEA R8, P0, R60, R128, 0x1 ;  /* 0x000000803c08c211 */ /* 0x010fe200078008ff */
[----:B------:R-:W-:Y:S01]  /*9ee0*/  @!PT LDS RZ, [RZ] ;  /* 0x00000000fffff984 */ /* 0x000fe20000000800 */
[----:B------:R-:W-:Y:S01]  /*9ef0*/  @!PT LDS RZ, [RZ] ;  /* 0x00000000fffff984 */ /* 0x000fe20000000800 */
[----:B------:R-:W-:Y:S01]  /*9f00*/  @!PT LDS RZ, [RZ] ;  /* 0x00000000fffff984 */ /* 0x000fe20000000800 */
[----:B------:R-:W-:Y:S01]  /*9f10*/  @!P5 LDGSTS.E.BYPASS.LTC128B.128 [R124+0x3000], desc[UR6][R128.64] ;  /* 0x03000000807cdfae */ /* 0x000fe2000b901d46 */
[----:B------:R-:W-:-:S02]  /*9f20*/  LEA.HI R6, R5, R5, RZ, 0x1 ;  /* 0x0000000505067211 */ /* 0x000fc400078f08ff */
[----:B------:R-:W-:Y:S01]  /*9f30*/  @!P4 LEA.HI.X R9, R60, R129, R59, 0x1, P0 ;  /* 0x000000813c09c211 */ /* 0x000fe200000f0c3b */
[----:B------:R-:W-:Y:S01]  /*9f40*/  @!P5 LDGSTS.E.BYPASS.LTC128B.128 [R124+0x4000], desc[UR6][R128.64+0x40] ;  /* 0x04000040807cdfae */ /* 0x000fe2000b901d46 */
[----:B------:R-:W-:Y:S02]  /*9f50*/  LOP3.LUT R120, R7, 0x8, R120, 0xf8, !PT ;  /* 0x0000000807787812 */ /* 0x000fe400078ef878 */
[----:B------:R-:W-:Y:S01]  /*9f60*/  SHF.R.U32.HI R7, RZ, 0x3, R7 ;  /* 0x00000003ff077819 */ /* 0x000fe20000011607 */
[----:B------:R-:W-:Y:S01]  /*9f70*/  @!P5 LDGSTS.E.BYPASS.LTC128B.128 [R124+0x5000], desc[UR6][R128.64+0x80] ;  /* 0x05000080807cdfae */ /* 0x000fe2000b901d46 */
[----:B------:R-:W-:Y:S02]  /*9f80*/  LOP3.LUT R6, R6, 0xfffffffe, RZ, 0xc0, !PT ;  /* 0xfffffffe06067812 */ /* 0x000fe400078ec0ff */
[----:B------:R-:W-:Y:S01]  /*9f90*/  LOP3.LUT R120, R120, R7, RZ, 0x3c, !PT ;  /* 0x0000000778787212 */ /* 0x000fe200078e3cff */
[----:B------:R-:W-:Y:S01]  /*9fa0*/  @!P4 LDGSTS.E.BYPASS.LTC128B.128 [R124+0x3800], desc[UR6][R8.64] ;  /* 0x03800000087ccfae */ /* 0x000fe2000b901d46 */
[----:B------:R-:W-:Y:S01]  /*9fb0*/  IMAD.SHL.U32 R7, R72, 0x40, RZ ;  /* 0x0000004048077824 */ /* 0x000fe200078e00ff */
[----:B------:R-:W-:Y:S01]  /*9fc0*/  LEA.HI R47, R4, R53, RZ, 0x5 ;  /* 0x00000035042f7211 */ /* 0x000fe200078f28ff */
[----:B------:R-:W-:Y:S01]  /*9fd0*/  IMAD.IADD R5, R5, 0x1, -R6 ;  /* 0x0000000105057824 */ /* 0x000fe200078e0a06 */
[----:B------:R-:W-:Y:S01]  /*9fe0*/  @!P4 LDGSTS.E.BYPASS.LTC128B.128 [R124+0x4800], desc[UR6][R8.64+0x40] ;  /* 0x04800040087ccfae */ /* 0x000fe2000b901d46 */
[----:B------:R-:W-:-:S02]  /*9ff0*/  ISETP.GE.AND P1, PT, R0, R3, PT ;  /* 0x000000030000720c */ /* 0x000fc40003f26270 */
[----:B------:R-:W-:Y:S01]  /*a000*/  IMAD.SHL.U32 R0, R5, 0x8, RZ ;  /* 0x0000000805007824 */ /* 0x000fe200078e00ff */
[----:B------:R1:W-:Y:S01]  /*a010*/  @!P4 LDGSTS.E.BYPASS.LTC128B.128 [R124+0x5800], desc[UR6][R8.64+0x80] ;  /* 0x05800080087ccfae */ /* 0x0003e2000b901d46 */
[----:B------:R-:W-:Y:S02]  /*a020*/  LOP3.LUT R7, R7, 0xc0, RZ, 0xc0, !PT ;  /* 0x000000c007077812 */ /* 0x000fe400078ec0ff */
[----:B------:R-:W-:Y:S01]  /*a030*/  SHF.R.S32.HI R46, RZ, 0x5, R47 ;  /* 0x00000005ff2e7819 */ /* 0x000fe2000001142f */
[----:B------:R-:W0:Y:S01]  /*a040*/  LDGDEPBAR ;  /* 0x00000000000079af */ /* 0x000e220000000000 */
[----:B------:R-:W-:Y:S02]  /*a050*/  LOP3.LUT R45, R45, 0xffffff00, RZ, 0xc0, !PT ;  /* 0xffffff002d2d7812 */ /* 0x000fe400078ec0ff */
[----:B------:R-:W-:Y:S02]  /*a060*/  ISETP.GE.AND P3, PT, R96, R3, PT ;  /* 0x000000036000720c */ /* 0x000fe40003f66270 */
[----:B------:R-:W-:Y:S01]  /*a070*/  LOP3.LUT R0, R7, 0x8, R0, 0xf8, !PT ;  /* 0x0000000807007812 */ /* 0x000fe200078ef800 */
[----:B------:R-:W-:Y:S01]  /*a080*/  IMAD R3, R46, 0x200, R45 ;  /* 0x000002002e037824 */ /* 0x000fe200078e022d */
[----:B------:R-:W-:Y:S01]  /*a090*/  SHF.R.U32.HI R7, RZ, 0x3, R7 ;  /* 0x00000003ff077819 */ /* 0x000fe20000011607 */
[----:B------:R-:W-:Y:S01]  /*a0a0*/  IMAD R45, R2, 0x20, R45 ;  /* 0x00000020022d7824 */ /* 0x000fe200078e022d */
[----:B------:R-:W-:Y:S01]  /*a0b0*/  LEA R94, P0, R86, UR10, 0x1 ;  /* 0x0000000a565e7c11 */ /* 0x000fe2000f8008ff */
[----:B------:R-:W-:Y:S01]  /*a0c0*/  IMAD R3, R2, 0x20, R3 ;  /* 0x0000002002037824 */ /* 0x000fe200078e0203 */
[----:B------:R-:W-:-:S02]  /*a0d0*/  LOP3.LUT R0, R0, R7, RZ, 0x3c, !PT ;  /* 0x0000000700007212 */ /* 0x000fc400078e3cff */
[----:B------:R-:W-:Y:S02]  /*a0e0*/  LEA.HI.X R95, R86, UR11, R84, 0x1, P0 ;  /* 0x0000000b565f7c11 */ /* 0x000fe400080f0c54 */
[----:B------:R-:W-:Y:S01]  /*a0f0*/  @!P1 LEA R4, P0, R62, R94, 0x1 ;  /* 0x0000005e3e049211 */ /* 0x000fe200078008ff */
[----:B------:R-:W-:Y:S02]  /*a100*/  IMAD.IADD R121, R0, 0x1, R3 ;  /* 0x0000000100797824 */ /* 0x000fe400078e0203 */
[----:B------:R-:W-:-:S03]  /*a110*/  IMAD.MOV.U32 R3, RZ, RZ, 0x20 ;  /* 0x00000020ff037424 */ /* 0x000fc600078e00ff */
[----:B------:R-:W-:Y:S01]  /*a120*/  LEA R121, R121, UR4, 0x1 ;  /* 0x0000000479797c11 */ /* 0x000fe2000f8e08ff */
[----:B-1----:R-:W-:Y:S01]  /*a130*/  IMAD R9, R5, 0x8, R70 ;  /* 0x0000000805097824 */ /* 0x002fe200078e0246 */
[----:B------:R-:W-:-:S04]  /*a140*/  DEPBAR.LE SB0, 0x0 ;  /* 0x000080000000791a */ /* 0x000fc80000000000 */
[----:B------:R-:W-:Y:S01]  /*a150*/  BAR.SYNC.DEFER_BLOCKING 0x0 ;  /* 0x0000000000007b1d */ /* 0x000fe20000010000 */
[----:B------:R-:W-:Y:S01]  /*a160*/  IMAD.U32 R120, R9, 0x20, R120 ;  /* 0x0000002009787824 */ /* 0x000fe200078e0078 */
[----:B------:R-:W-:Y:S01]  /*a170*/  @!P1 LEA.HI.X R5, R62, R95, R61, 0x1, P0 ;  /* 0x0000005f3e059211 */ /* 0x000fe200000f0c3d */
[----:B------:R-:W-:Y:S01]  /*a180*/  IMAD R119, R44, 0x2, R121 ;  /* 0x000000022c777824 */ /* 0x000fe200078e0279 */
[----:B------:R-:W-:Y:S02]  /*a190*/  LOP3.LUT P0, RZ, R56, 0x2, RZ, 0xc0, !PT ;  /* 0x0000000238ff7812 */ /* 0x000fe4000780c0ff */
[----:B------:R-:W-:Y:S02]  /*a1a0*/  LEA R120, R120, UR4, 0x1 ;  /* 0x0000000478787c11 */ /* 0x000fe4000f8e08ff */
        /* <DEDUP_REMOVED lines=23> */
[----:B--23--:R-:W2:Y:S04]  /*a320*/  LDSM.16.M88.4 R20, [R120+0x3000] ;  /* 0x003000007814783b */ /* 0x00cea80000000200 */
[----:B------:R-:W3:Y:S04]  /*a330*/  LDSM.16.M88.4 R60, [R120+0x3400] ;  /* 0x00340000783c783b */ /* 0x000ee80000000200 */
[----:B------:R-:W-:Y:S04]  /*a340*/  LDSM.16.M88.4 R32, [R119] ;  /* 0x000000007720783b */ /* 0x000fe80000000200 */
[----:B------:R-:W-:Y:S04]  /*a350*/  LDSM.16.M88.4 R48, [R120+0x3800] ;  /* 0x003800007830783b */ /* 0x000fe80000000200 */
[----:B------:R-:W-:Y:S04]  /*a360*/  LDSM.16.M88.4 R16, [R120+0x3c00] ;  /* 0x003c00007810783b */ /* 0x000fe80000000200 */
[----:B-1----:R-:W1:Y:S04]  /*a370*/  LDSM.16.M88.4 R4, [R117+0x3000] ;  /* 0x003000007504783b */ /* 0x002e680000000200 */
[----:B------:R-:W4:Y:S04]  /*a380*/  LDSM.16.M88.4 R76, [R117+0x3400] ;  /* 0x00340000754c783b */ /* 0x000f280000000200 */
[----:B------:R-:W-:Y:S04]  /*a390*/  LDSM.16.M88.4 R12, [R121+0x1000] ;  /* 0x00100000790c783b */ /* 0x000fe80000000200 */
[----:B------:R-:W5:Y:S04]  /*a3a0*/  LDSM.16.M88.4 R8, [R120+0x4000] ;  /* 0x004000007808783b */ /* 0x000f680000000200 */
[----:B------:R-:W5:Y:S01]  /*a3b0*/  LDSM.16.M88.4 R72, [R117+0x3800] ;  /* 0x003800007548783b */ /* 0x000f620000000200 */
[C---:B--2---:R-:W-:Y:S03]  /*a3c0*/  HMMA.16816.F32 R24, R36.reuse, R20, RZ ;  /* 0x000000142418723c */ /* 0x044fe600000018ff */
[----:B------:R-:W2:Y:S04]  /*a3d0*/  LDSM.16.M88.4 R68, [R117+0x3c00] ;  /* 0x003c00007544783b */ /* 0x000ea80000000200 */
[----:B------:R-:W2:Y:S01]  /*a3e0*/  LDSM.16.M88.4 R88, [R120+0x4400] ;  /* 0x004400007858783b */ /* 0x000ea20000000200 */
[C---:B------:R-:W-:Y:S03]  /*a3f0*/  HMMA.16816.F32 R20, R36.reuse, R22, RZ ;  /* 0x000000162414723c */ /* 0x040fe600000018ff */
[----:B------:R-:W-:Y:S03]  /*a400*/  LDSM.16.M88.4 R80, [R119+0x1000] ;  /* 0x001000007750783b */ /* 0x000fe60000000200 */
[C---:B---3--:R-:W-:Y:S01]  /*a410*/  HMMA.16816.F32 R64, R36.reuse, R60, RZ ;  /* 0x0000003c2440723c */ /* 0x048fe200000018ff */
[----:B------:R-:W-:Y:S04]  /*a420*/  LDSM.16.M88.4 R28, [R120+0x4800] ;  /* 0x00480000781c783b */ /* 0x000fe80000000200 */
[----:B------:R-:W0:Y:S01]  /*a430*/  LDGDEPBAR ;  /* 0x00000000000079af */ /* 0x000e220000000000 */
[----:B------:R-:W-:Y:S06]  /*a440*/  HMMA.16816.F32 R60, R36, R62, RZ ;  /* 0x0000003e243c723c */ /* 0x000fec00000018ff */
[----:B-1----:R-:W-:Y:S06]  /*a450*/  HMMA.16816.F32 R24, R32, R4, R24 ;  /* 0x000000042018723c */ /* 0x002fec0000001818 */
[C---:B------:R-:W-:Y:S06]  /*a460*/  HMMA.16816.F32 R56, R36.reuse, R48, RZ ;  /* 0x000000302438723c */ /* 0x040fec00000018ff */
[C---:B------:R-:W-:Y:S06]  /*a470*/  HMMA.16816.F32 R48, R36.reuse, R50, RZ ;  /* 0x000000322430723c */ /* 0x040fec00000018ff */
[----:B------:R-:W-:Y:S06]  /*a480*/  HMMA.16816.F32 R40, R36, R16, RZ ;  /* 0x000000102428723c */ /* 0x000fec00000018ff */
[----:B------:R-:W-:Y:S01]  /*a490*/  HMMA.16816.F32 R20, R32, R6, R20 ;  /* 0x000000062014723c */ /* 0x000fe20000001814 */
[----:B------:R-:W1:Y:S05]  /*a4a0*/  LDSM.16.M88.4 R4, [R117+0x4000] ;  /* 0x004000007504783b */ /* 0x000e6a0000000200 */
[----:B------:R-:W-:Y:S01]  /*a4b0*/  HMMA.16816.F32 R36, R36, R18, RZ ;  /* 0x000000122424723c */ /* 0x000fe200000018ff */
[----:B------:R-:W3:Y:S05]  /*a4c0*/  LDSM.16.M88.4 R16, [R120+0x4c00] ;  /* 0x004c00007810783b */ /* 0x000eea0000000200 */
[C---:B----4-:R-:W-:Y:S06]  /*a4d0*/  HMMA.16816.F32 R64, R32.reuse, R76, R64 ;  /* 0x0000004c2040723c */ /* 0x050fec0000001840 */
[----:B------:R-:W-:Y:S01]  /*a4e0*/  HMMA.16816.F32 R60, R32, R78, R60 ;  /* 0x0000004e203c723c */ /* 0x000fe2000000183c */
[----:B------:R-:W4:Y:S05]  /*a4f0*/  LDSM.16.M88.4 R76, [R117+0x4400] ;  /* 0x00440000754c783b */ /* 0x000f2a0000000200 */
[----:B-----5:R-:W-:Y:S06]  /*a500*/  HMMA.16816.F32 R24, R12, R8, R24 ;  /* 0x000000080c18723c */ /* 0x020fec0000001818 */
[C---:B------:R-:W-:Y:S06]  /*a510*/  HMMA.16816.F32 R56, R32.reuse, R72, R56 ;  /* 0x000000482038723c */ /* 0x040fec0000001838 */
[C---:B------:R-:W-:Y:S01]  /*a520*/  HMMA.16816.F32 R48, R32.reuse, R74, R48 ;  /* 0x0000004a2030723c */ /* 0x040fe20000001830 */
[----:B------:R-:W-:Y:S05]  /*a530*/  LDSM.16.M88.4 R72, [R117+0x4800] ;  /* 0x004800007548783b */ /* 0x000fea0000000200 */
[----:B--2---:R-:W-:Y:S06]  /*a540*/  HMMA.16816.F32 R40, R32, R68, R40 ;  /* 0x000000442028723c */ /* 0x004fec0000001828 */
[----:B------:R-:W-:Y:S01]  /*a550*/  HMMA.16816.F32 R20, R12, R10, R20 ;  /* 0x0000000a0c14723c */ /* 0x000fe20000001814 */
[----:B------:R-:W-:Y:S05]  /*a560*/  LDSM.16.M88.4 R8, [R121+0x2000] ;  /* 0x002000007908783b */ /* 0x000fea0000000200 */
[----:B------:R-:W-:Y:S01]  /*a570*/  HMMA.16816.F32 R36, R32, R70, R36 ;  /* 0x000000462024723c */ /* 0x000fe20000001824 */
[----:B------:R-:W2:Y:S04]  /*a580*/  LDSM.16.M88.4 R32, [R120+0x5000] ;  /* 0x005000007820783b */ /* 0x000ea80000000200 */
[----:B------:R-:W5:Y:S01]  /*a590*/  LDSM.16.M88.4 R68, [R117+0x4c00] ;  /* 0x004c00007544783b */ /* 0x000f620000000200 */
[C---:B------:R-:W-:Y:S06]  /*a5a0*/  HMMA.16816.F32 R64, R12.reuse, R88, R64 ;  /* 0x000000580c40723c */ /* 0x040fec0000001840 */
[----:B------:R-:W-:Y:S06]  /*a5b0*/  HMMA.16816.F32 R60, R12, R90, R60 ;  /* 0x0000005a0c3c723c */ /* 0x000fec000000183c */
[----:B-1----:R-:W-:Y:S06]  /*a5c0*/  HMMA.16816.F32 R24, R80, R4, R24 ;  /* 0x000000045018723c */ /* 0x002fec0000001818 */
[C---:B------:R-:W-:Y:S06]  /*a5d0*/  HMMA.16816.F32 R56, R12.reuse, R28, R56 ;  /* 0x0000001c0c38723c */ /* 0x040fec0000001838 */
[C---:B------:R-:W-:Y:S01]  /*a5e0*/  HMMA.16816.F32 R48, R12.reuse, R30, R48 ;  /* 0x0000001e0c30723c */ /* 0x040fe20000001830 */
[----:B------:R-:W1:Y:S05]  /*a5f0*/  LDSM.16.M88.4 R28, [R120+0x5400] ;  /* 0x00540000781c783b */ /* 0x000e6a0000000200 */
[----:B---3--:R-:W-:Y:S06]  /*a600*/  HMMA.16816.F32 R40, R12, R16, R40 ;  /* 0x000000100c28723c */ /* 0x008fec0000001828 */
[----:B------:R-:W-:Y:S01]  /*a610*/  HMMA.16816.F32 R20, R80, R6, R20 ;  /* 0x000000065014723c */ /* 0x000fe20000001814 */
[----:B------:R-:W-:Y:S05]  /*a620*/  LDSM.16.M88.4 R4, [R119+0x2000] ;  /* 0x002000007704783b */ /* 0x000fea0000000200 */
[----:B------:R-:W-:Y:S01]  /*a630*/  HMMA.16816.F32 R36, R12, R18, R36 ;  /* 0x000000120c24723c */ /* 0x000fe20000001824 */
[----:B------:R-:W3:Y:S04]  /*a640*/  LDSM.16.M88.4 R12, [R117+0x5000] ;  /* 0x00500000750c783b */ /* 0x000ee80000000200 */
[----:B------:R-:W3:Y:S01]  /*a650*/  LDSM.16.M88.4 R16, [R120+0x5800] ;  /* 0x005800007810783b */ /* 0x000ee20000000200 */
[C---:B----4-:R-:W-:Y:S06]  /*a660*/  HMMA.16816.F32 R64, R80.reuse, R76, R64 ;  /* 0x0000004c5040723c */ /* 0x050fec0000001840 */
[----:B------:R-:W-:Y:S06]  /*a670*/  HMMA.16816.F32 R60, R80, R78, R60 ;  /* 0x0000004e503c723c */ /* 0x000fec000000183c */
[----:B--2---:R-:W-:Y:S06]  /*a680*/  HMMA.16816.F32 R24, R8, R32, R24 ;  /* 0x000000200818723c */ /* 0x004fec0000001818 */
[----:B-----5:R-:W-:Y:S06]  /*a690*/  HMMA.16816.F32 R40, R80, R68, R40 ;  /* 0x000000445028723c */ /* 0x020fec0000001828 */
[C---:B------:R-:W-:Y:S01]  /*a6a0*/  HMMA.16816.F32 R32, R8.reuse, R34, R20 ;  /* 0x000000220820723c */ /* 0x040fe20000001814 */
[----:B------:R-:W-:Y:S01]  /*a6b0*/  LOP3.LUT R68, R47, 0xffffffe0, RZ, 0xc0, !PT ;  /* 0xffffffe02f447812 */ /* 0x000fe200078ec0ff */
[----:B------:R-:W-:Y:S04]  /*a6c0*/  LDSM.16.M88.4 R20, [R117+0x5400] ;  /* 0x005400007514783b */ /* 0x000fe80000000200 */
[C---:B------:R-:W-:Y:S01]  /*a6d0*/  IMAD.IADD R3, R53.reuse, 0x1, -R68 ;  /* 0x0000000135037824 */ /* 0x040fe200078e0a44 */
[----:B-1----:R-:W-:Y:S01]  /*a6e0*/  HMMA.16816.F32 R64, R8, R28, R64 ;  /* 0x0000001c0840723c */ /* 0x002fe20000001840 */
[----:B------:R-:W-:-:S03]  /*a6f0*/  IMAD.SHL.U32 R53, R53, 0x2, RZ ;  /* 0x0000000235357824 */ /* 0x000fc600078e00ff */
[----:B------:R-:W-:Y:S02]  /*a700*/  SHF.R.S32.HI R130, RZ, 0x1f, R3 ;  /* 0x0000001fff827819 */ /* 0x000fe40000011403 */
[----:B------:R-:W-:Y:S01]  /*a710*/  HMMA.16816.F32 R60, R8, R30, R60 ;  /* 0x0000001e083c723c */ /* 0x000fe2000000183c */
[----:B------:R-:W1:Y:S01]  /*a720*/  LDSM.16.M88.4 R28, [R120+0x5c00] ;  /* 0x005c0000781c783b */ /* 0x000e620000000200 */
[----:B------:R-:W-:Y:S01]  /*a730*/  LEA.HI R130, R130, R3, RZ, 0x2 ;  /* 0x0000000382827211 */ /* 0x000fe200078f10ff */
[----:B------:R-:W-:-:S03]  /*a740*/  IMAD R3, R46, 0x10, R54 ;  /* 0x000000102e037824 */ /* 0x000fc600078e0236 */
[----:B------:R-:W-:Y:S01]  /*a750*/  SHF.R.S32.HI R130, RZ, 0x2, R130 ;  /* 0x00000002ff827819 */ /* 0x000fe20000011482 */
[----:B---3--:R-:W-:Y:S06]  /*a760*/  HMMA.16816.F32 R24, R4, R12, R24 ;  /* 0x0000000c0418723c */ /* 0x008fec0000001818 */
[----:B------:R-:W-:Y:S01]  /*a770*/  HMMA.16816.F32 R56, R80, R72, R56 ;  /* 0x000000485038723c */ /* 0x000fe20000001838 */
[----:B------:R-:W-:-:S04]  /*a780*/  IADD3 R12, R3, 0x1, R130 ;  /* 0x00000001030c7810 */ /* 0x000fc80007ffe082 */
[----:B------:R-:W-:Y:S01]  /*a790*/  IADD3 R12, R55, R12, -R123 ;  /* 0x0000000c370c7210 */ /* 0x000fe20007ffe87b */
[----:B------:R-:W-:Y:S04]  /*a7a0*/  HMMA.16816.F32 R32, R4, R14, R32 ;  /* 0x0000000e0420723c */ /* 0x000fe80000001820 */
[----:B------:R-:W-:Y:S02]  /*a7b0*/  VIADD R12, R12, UR5 ;  /* 0x000000050c0c7c36 */ /* 0x000fe40008000000 */
[----:B------:R-:W-:Y:S01]  /*a7c0*/  HMMA.16816.F32 R48, R80, R74, R48 ;  /* 0x0000004a5030723c */ /* 0x000fe20000001830 */
[----:B------:R-:W-:Y:S02]  /*a7d0*/  LOP3.LUT R14, R53, 0x6, RZ, 0xc0, !PT ;  /* 0x00000006350e7812 */ /* 0x000fe400078ec0ff */
[----:B------:R-:W-:-:S02]  /*a7e0*/  VIMNMX R104, R12, R55, PT ;  /* 0x000000370c687248 */ /* 0x000fc40003fe0100 */
[----:B------:R-:W-:Y:S01]  /*a7f0*/  VIADDMNMX R105, R12, 0x8, R55, PT ;  /* 0x000000080c697846 */ /* 0x000fe20003800137 */
[----:B------:R-:W-:Y:S01]  /*a800*/  HMMA.16816.F32 R36, R80, R70, R36 ;  /* 0x000000465024723c */ /* 0x000fe20000001824 */
[----:B------:R-:W2:Y:S01]  /*a810*/  LDSM.16.M88.4 R68, [R117+0x5800] ;  /* 0x005800007544783b */ /* 0x000ea20000000200 */
[----:B------:R-:W-:-:S04]  /*a820*/  IMAD R3, R135, 0x40, R14 ;  /* 0x0000004087037824 */ /* 0x000fc800078e020e */
[C---:B------:R-:W-:Y:S01]  /*a830*/  VIADD R13, R3.reuse, 0x1 ;  /* 0x00000001030d7836 */ /* 0x040fe20000000000 */
[----:B------:R-:W-:Y:S01]  /*a840*/  HMMA.16816.F32 R56, R8, R16, R56 ;  /* 0x000000100838723c */ /* 0x000fe20000001838 */
[----:B------:R-:W-:-:S03]  /*a850*/  VIADD R2, R3, 0x8 ;  /* 0x0000000803027836 */ /* 0x000fc60000000000 */
[CC--:B------:R-:W-:Y:S02]  /*a860*/  ISETP.GE.AND P6, PT, R13.reuse, R104.reuse, PT ;  /* 0x000000680d00720c */ /* 0x0c0fe40003fc6270 */
[----:B------:R-:W-:Y:S01]  /*a870*/  ISETP.GE.AND P5, PT, R13, R105, PT ;  /* 0x000000690d00720c */ /* 0x000fe20003fa6270 */
[----:B-1----:R-:W-:Y:S01]  /*a880*/  HMMA.16816.F32 R40, R8, R28, R40 ;  /* 0x0000001c0828723c */ /* 0x002fe20000001828 */
[----:B------:R-:W1:Y:S01]  /*a890*/  LDSM.16.M88.4 R12, [R117+0x5c00] ;  /* 0x005c0000750c783b */ /* 0x000e620000000200 */
[----:B------:R-:W-:Y:S01]  /*a8a0*/  VIADD R16, R3, 0x9 ;  /* 0x0000000903107836 */ /* 0x000fe20000000000 */
[----:B------:R-:W-:Y:S01]  /*a8b0*/  ISETP.GE.AND P3, PT, R2, R104, PT ;  /* 0x000000680200720c */ /* 0x000fe20003f66270 */
[----:B------:R-:W-:-:S04]  /*a8c0*/  DEPBAR.LE SB0, 0x0 ;  /* 0x000080000000791a */ /* 0x000fc80000000000 */
[----:B------:R-:W-:Y:S01]  /*a8d0*/  HMMA.16816.F32 R48, R8, R18, R48 ;  /* 0x000000120830723c */ /* 0x000fe20000001830 */
[C---:B------:R-:W-:Y:S02]  /*a8e0*/  ISETP.GE.AND P4, PT, R16.reuse, R104, PT ;  /* 0x000000681000720c */ /* 0x040fe40003f86270 */
[-C--:B------:R-:W-:Y:S01]  /*a8f0*/  ISETP.GE.AND P1, PT, R16, R105.reuse, PT ;  /* 0x000000691000720c */ /* 0x080fe20003f26270 */
[C---:B------:R-:W-:Y:S01]  /*a900*/  VIADD R16, R3.reuse, 0x10 ;  /* 0x0000001003107836 */ /* 0x040fe20000000000 */
[----:B------:R-:W-:Y:S01]  /*a910*/  ISETP.GE.AND P0, PT, R2, R105, PT ;  /* 0x000000690200720c */ /* 0x000fe20003f06270 */
[----:B------:R-:W-:Y:S01]  /*a920*/  HMMA.16816.F32 R64, R4, R20, R64 ;  /* 0x000000140440723c */ /* 0x000fe20000001840 */
[----:B------:R-:W-:Y:S01]  /*a930*/  VIADD R2, R3, 0x11 ;  /* 0x0000001103027836 */ /* 0x000fe20000000000 */
[----:B------:R-:W-:Y:S02]  /*a940*/  FSEL R25, R25, -INF , !P6 ;  /* 0xff80000019197808 */ /* 0x000fe40007000000 */
[----:B------:R-:W-:-:S02]  /*a950*/  FSEL R17, R32, -INF , !P3 ;  /* 0xff80000020117808 */ /* 0x000fc40005800000 */
[----:B------:R-:W-:Y:S01]  /*a960*/  HMMA.16816.F32 R60, R4, R22, R60 ;  /* 0x00000016043c723c */ /* 0x000fe2000000183c */
[CC--:B------:R-:W-:Y:S01]  /*a970*/  ISETP.GE.AND P6, PT, R16.reuse, R104.reuse, PT ;  /* 0x000000681000720c */ /* 0x0c0fe20003fc6270 */
[----:B------:R-:W-:Y:S01]  /*a980*/  VIADD R20, R3, 0x19 ;  /* 0x0000001903147836 */ /* 0x000fe20000000000 */
[-C--:B------:R-:W-:Y:S02]  /*a990*/  ISETP.GE.AND P3, PT, R16, R105.reuse, PT ;  /* 0x000000691000720c */ /* 0x080fe40003f66270 */
[----:B------:R-:W-:Y:S01]  /*a9a0*/  FSEL R16, R34, -INF , !P0 ;  /* 0xff80000022107808 */ /* 0x000fe20004000000 */
[----:B------:R-:W-:Y:S01]  /*a9b0*/  HMMA.16816.F32 R36, R8, R30, R36 ;  /* 0x0000001e0824723c */ /* 0x000fe20000001824 */
[----:B------:R-:W-:Y:S02]  /*a9c0*/  FSEL R33, R33, -INF , !P4 ;  /* 0xff80000021217808 */ /* 0x000fe40006000000 */
[C---:B------:R-:W-:Y:S02]  /*a9d0*/  ISETP.GE.AND P0, PT, R2.reuse, R104, PT ;  /* 0x000000680200720c */ /* 0x040fe40003f06270 */
[----:B------:R-:W-:Y:S01]  /*a9e0*/  ISETP.GE.AND P4, PT, R2, R105, PT ;  /* 0x000000690200720c */ /* 0x000fe20003f86270 */
[----:B--2---:R-:W-:Y:S01]  /*a9f0*/  HMMA.16816.F32 R56, R4, R68, R56 ;  /* 0x000000440438723c */ /* 0x004fe20000001838 */
[----:B------:R-:W-:Y:S01]  /*aa00*/  VIADD R2, R3, 0x18 ;  /* 0x0000001803027836 */ /* 0x000fe20000000000 */
[----:B------:R-:W-:Y:S01]  /*aa10*/  FSEL R18, R35, -INF , !P1 ;  /* 0xff80000023127808 */ /* 0x000fe20004800000 */
[----:B------:R-:W-:-:S02]  /*aa20*/  VIADD R8, R3, 0x21 ;  /* 0x0000002103087836 */ /* 0x000fc40000000000 */
[C---:B------:R-:W-:Y:S01]  /*aa30*/  VIADD R11, R3.reuse, 0x29 ;  /* 0x00000029030b7836 */ /* 0x040fe20000000000 */
[C---:B------:R-:W-:Y:S01]  /*aa40*/  HMMA.16816.F32 R48, R4.reuse, R70, R48 ;  /* 0x000000460430723c */ /* 0x040fe20000001830 */
[----:B------:R-:W-:Y:S01]  /*aa50*/  FSEL R19, R64, -INF , !P6 ;  /* 0xff80000040137808 */ /* 0x000fe20007000000 */
[----:B------:R-:W-:Y:S01]  /*aa60*/  BAR.SYNC.DEFER_BLOCKING 0x0 ;  /* 0x0000000000007b1d */ /* 0x000fe20000010000 */
[CC--:B------:R-:W-:Y:S02]  /*aa70*/  ISETP.GE.AND P1, PT, R2.reuse, R104.reuse, PT ;  /* 0x000000680200720c */ /* 0x0c0fe40003f26270 */
[----:B------:R-:W-:Y:S01]  /*aa80*/  ISETP.GE.AND P6, PT, R2, R105, PT ;  /* 0x000000690200720c */ /* 0x000fe20003fc6270 */
[----:B-1----:R-:W-:Y:S01]  /*aa90*/  HMMA.16816.F32 R40, R4, R12, R40 ;  /* 0x0000000c0428723c */ /* 0x002fe20000001828 */
[----:B------:R-:W-:Y:S01]  /*aaa0*/  VIADD R2, R3, 0x20 ;  /* 0x0000002003027836 */ /* 0x000fe20000000000 */
[----:B------:R-:W-:Y:S02]  /*aab0*/  FSEL R66, R66, -INF , !P3 ;  /* 0xff80000042427808 */ /* 0x000fe40005800000 */
[----:B------:R-:W-:-:S02]  /*aac0*/  ISETP.GE.AND P3, PT, R20, R104, PT ;  /* 0x000000681400720c */ /* 0x000fc40003f66270 */
[----:B------:R-:W-:Y:S01]  /*aad0*/  FSEL R10, R67, -INF , !P4 ;  /* 0xff800000430a7808 */ /* 0x000fe20006000000 */
[----:B------:R-:W-:Y:S01]  /*aae0*/  HMMA.16816.F32 R36, R4, R14, R36 ;  /* 0x0000000e0424723c */ /* 0x000fe20000001824 */
[----:B------:R-:W-:Y:S02]  /*aaf0*/  FSEL R9, R60, -INF , !P1 ;  /* 0xff8000003c097808 */ /* 0x000fe40004800000 */
        /* <DEDUP_REMOVED lines=21> */
[-C--:B------:R-:W-:Y:S01]  /*ac50*/  ISETP.GE.AND P3, PT, R2, R104.reuse, PT ;  /* 0x000000680200720c */ /* 0x080fe20003f66270 */
[----:B------:R-:W-:Y:S01]  /*ac60*/  VIADD R2, R3, 0x31 ;  /* 0x0000003103027836 */ /* 0x000fe20000000000 */
[----:B------:R-:W-:Y:S02]  /*ac70*/  FSEL R5, R24, -INF , !P0 ;  /* 0xff80000018057808 */ /* 0x000fe40004000000 */
[----:B------:R-:W-:Y:S02]  /*ac80*/  ISETP.GE.AND P1, PT, R11, R104, PT ;  /* 0x000000680b00720c */ /* 0x000fe40003f26270 */
[----:B------:R-:W-:Y:S02]  /*ac90*/  ISETP.GT.AND P0, PT, R135, R122, PT ;  /* 0x0000007a8700720c */ /* 0x000fe40003f04270 */
        /* <DEDUP_REMOVED lines=12> */
[----:B------:R-:W-:Y:S02]  /*ad60*/  FSEL R100, R43, -INF , !P1 ;  /* 0xff8000002b647808 */ /* 0x000fe40004800000 */
[----:B------:R-:W-:-:S02]  /*ad70*/  FSEL R4, R27, -INF , !P5 ;  /* 0xff8000001b047808 */ /* 0x000fc40006800000 */
        /* <DEDUP_REMOVED lines=57> */
[----:B------:R-:W-:Y:S02]  /*b110*/  IMAD R6, R11, R2, -0x40 ;  /* 0xffffffc00b067424 */ /* 0x000fe400078e0202 */
[----:B------:R-:W-:-:S03]  /*b120*/  IMAD.U32 R11, RZ, RZ, UR8 ;  /* 0x00000008ff0b7e24 */ /* 0x000fc6000f8e00ff */
[----:B------:R-:W-:Y:S01]  /*b130*/  SHF.R.S32.HI R2, RZ, 0x1f, R6 ;  /* 0x0000001fff027819 */ /* 0x000fe20000011406 */
[----:B------:R-:W-:Y:S01]  /*b140*/  IMAD.WIDE.U32 R14, R6, R11, RZ ;  /* 0x0000000b060e7225 */ /* 0x000fe200078e00ff */
[----:B--2---:R-:W-:-:S03]  /*b150*/  IADD3 R0, -R7, R0, RZ ;  /* 0x0000000007007210 */ /* 0x004fc60007ffe1ff */
[----:B------:R-:W-:Y:S01]  /*b160*/  IMAD R7, R2, R11, RZ ;  /* 0x0000000b02077224 */ /* 0x000fe200078e02ff */
[----:B------:R-:W-:-:S03]  /*b170*/  SHF.R.S32.HI R2, RZ, 0x1f, R0 ;  /* 0x0000001fff027819 */ /* 0x000fc60000011400 */
[----:B------:R-:W-:Y:S01]  /*b180*/  IMAD R7, R6, UR9, R7 ;  /* 0x0000000906077c24 */ /* 0x000fe2000f8e0207 */
[----:B------:R-:W-:Y:S02]  /*b190*/  ULDC.64 UR8, c[0x0][0x230] ;  /* 0x00008c0000087ab9 */ /* 0x000fe40000000a00 */
[----:B------:R-:W-:Y:S02]  /*b1a0*/  IMAD R13, R2, UR8, RZ ;  /* 0x00000008020d7c24 */ /* 0x000fe4000f8e02ff */
[----:B------:R-:W-:Y:S02]  /*b1b0*/  IMAD.IADD R15, R15, 0x1, R7 ;  /* 0x000000010f0f7824 */ /* 0x000fe400078e0207 */
[C---:B------:R-:W-:Y:S02]  /*b1c0*/  IMAD R13, R0.reuse, UR9, R13 ;  /* 0x00000009000d7c24 */ /* 0x040fe4000f8e020d */
[----:B------:R-:W-:-:S04]  /*b1d0*/  IMAD.WIDE.U32 R14, R0, UR8, R14 ;  /* 0x00000008000e7c25 */ /* 0x000fc8000f8e000e */
[----:B------:R-:W-:Y:S01]  /*b1e0*/  IMAD.MOV.U32 R2, RZ, RZ, R14 ;  /* 0x000000ffff027224 */ /* 0x000fe200078e000e */
[----:B------:R-:W-:Y:S01]  /*b1f0*/  IADD3 R13, R15, R13, RZ ;  /* 0x0000000d0f0d7210 */ /* 0x000fe20007ffe0ff */
[----:B------:R-:W-:Y:S06]  /*b200*/  BRA `(.L_x_5798) ;  /* 0x0000000000107947 */ /* 0x000fec0003800000 */
.L_x_5797:
[----:B------:R-:W1:Y:S02]  /*b210*/  LDC R11, c[0x0][0x248] ;  /* 0x00009200ff0b7b82 */ /* 0x000e640000000800 */
[----:B-1----:R-:W-:-:S05]  /*b220*/  IMAD.SHL.U32 R2, R11, 0x40, RZ ;  /* 0x000000400b027824 */ /* 0x002fca00078e00ff */
[----:B------:R-:W-:-:S04]  /*b230*/  IADD3 R2, -R2, RZ, RZ ;  /* 0x000000ff02027210 */ /* 0x000fc80007ffe1ff */
[----:B------:R-:W-:-:S07]  /*b240*/  SHF.R.S32.HI R13, RZ, 0x1f, R2 ;  /* 0x0000001fff0d7819 */ /* 0x000fce0000011402 */
.L_x_5798:
[----:B------:R-:W1:Y:S01]  /*b250*/  LDC R0, c[0x0][0x24c] ;  /* 0x00009300ff007b82 */ /* 0x000e620000000800 */
[----:B------:R-:W-:Y:S01]  /*b260*/  IMAD.SHL.U32 R7, R11, 0x20, RZ ;  /* 0x000000200b077824 */ /* 0x000fe200078e00ff */
[C---:B------:R-:W-:Y:S02]  /*b270*/  IADD3 R6, P4, R2.reuse, R92, RZ ;  /* 0x0000005c02067210 */ /* 0x040fe40007f9e0ff */
[----:B------:R-:W-:Y:S02]  /*b280*/  LEA R128, P5, R2, R128, 0x1 ;  /* 0x0000008002807211 */ /* 0x000fe400078a08ff */
[----:B------:R-:W-:Y:S02]  /*b290*/  IADD3 R92, P3, P1, R92, R2, R7 ;  /* 0x000000025c5c7210 */ /* 0x000fe4000797e007 */
[----:B------:R-:W-:-:S05]  /*b2a0*/  LEA.HI.X R129, R2, R129, R13, 0x1, P5 ;  /* 0x0000008102817211 */ /* 0x000fca00028f0c0d */
[----:B------:R-:W-:Y:S01]  /*b2b0*/  @!PT LDS RZ, [RZ] ;  /* 0x00000000fffff984 */ /* 0x000fe20000000800 */
[----:B------:R-:W-:Y:S01]  /*b2c0*/  @!PT LDS RZ, [RZ] ;  /* 0x00000000fffff984 */ /* 0x000fe20000000800 */
[----:B------:R-:W-:Y:S01]  /*b2d0*/  @!PT LDS RZ, [RZ] ;  /* 0x00000000fffff984 */ /* 0x000fe20000000800 */
[----:B------:R2:W-:Y:S01]  /*b2e0*/  LDGSTS.E.BYPASS.LTC128B.128 [R124+0x3000], desc[UR6][R128.64] ;  /* 0x03000000807c7fae */ /* 0x0005e2000b901d46 */
[----:B-1----:R-:W-:Y:S01]  /*b2f0*/  SHF.L.U64.HI R0, R11, 0x5, R0 ;  /* 0x000000050b007819 */ /* 0x002fe20000010200 */
[----:B------:R-:W-:Y:S01]  /*b300*/  IMAD.X R11, R13, 0x1, R52, P4 ;  /* 0x000000010d0b7824 */ /* 0x000fe200020e0634 */
[----:B------:R-:W-:Y:S02]  /*b310*/  LEA R20, P4, R6, UR12, 0x1 ;  /* 0x0000000c06147c11 */ /* 0x000fe4000f8808ff */
[----:B------:R-:W-:Y:S02]  /*b320*/  IADD3.X R13, R52, R13, R0, P3, P1 ;  /* 0x0000000d340d7210 */ /* 0x000fe40001fe2400 */
[----:B------:R-:W-:Y:S02]  /*b330*/  LEA R14, P3, R7, R128, 0x1 ;  /* 0x00000080070e7211 */ /* 0x000fe400078608ff */
[----:B------:R-:W-:Y:S02]  /*b340*/  LEA R12, P1, R92, UR12, 0x1 ;  /* 0x0000000c5c0c7c11 */ /* 0x000fe4000f8208ff */
[----:B------:R-:W-:-:S02]  /*b350*/  LEA.HI.X R21, R6, UR13, R11, 0x1, P4 ;  /* 0x0000000d06157c11 */ /* 0x000fc4000a0f0c0b */
        /* <DEDUP_REMOVED lines=8> */
.L_x_5796:
        /* <DEDUP_REMOVED lines=32> */
[----:B------:R-:W-:-:S03]  /*b5e0*/  MOV R131, R95 ;  /* 0x0000005f00837202 */ /* 0x000fc60000000f00 */
[----:B------:R-:W1:Y:S04]  /*b5f0*/  SHFL.BFLY PT, R11, R0, 0x2, 0x1f ;  /* 0x0c401f00000b7f89 */ /* 0x000e6800000e0000 */
[----:B--2---:R-:W-:Y:S04]  /*b600*/  LDSM.16.MT88.4 R12, [R118+0x7400] ;  /* 0x00740000760c783b */ /* 0x004fe80000004200 */
[----:B------:R-:W-:Y:S04]  /*b610*/  LDSM.16.MT88.4 R68, [R118+0x8000] ;  /* 0x008000007644783b */ /* 0x000fe80000004200 */
[----:B------:R-:W-:Y:S04]  /*b620*/  LDSM.16.MT88.4 R36, [R118+0x6000] ;  /* 0x006000007624783b */ /* 0x000fe80000004200 */
[----:B------:R-:W-:Y:S04]  /*b630*/  LDSM.16.MT88.4 R44, [R116+0x6000] ;  /* 0x00600000742c783b */ /* 0x000fe80000004200 */
[----:B------:R-:W-:Y:S01]  /*b640*/  LDSM.16.MT88.4 R28, [R118+0x6400] ;  /* 0x00640000761c783b */ /* 0x000fe20000004200 */
[----:B-1----:R-:W-:-:S03]  /*b650*/  FMNMX.FTZ R11, R0, R11, !PT ;  /* 0x0000000b000b7209 */ /* 0x002fc60007810000 */
[----:B------:R-:W-:Y:S01]  /*b660*/  LDSM.16.MT88.4 R20, [R116+0x6400] ;  /* 0x006400007414783b */ /* 0x000fe20000004200 */
[----:B------:R-:W-:-:S03]  /*b670*/  FMNMX.FTZ R0, R98, R7, !PT ;  /* 0x0000000762007209 */ /* 0x000fc60007810000 */
[----:B------:R-:W1:Y:S01]  /*b680*/  SHFL.BFLY PT, R2, R11, 0x1, 0x1f ;  /* 0x0c201f000b027f89 */ /* 0x000e6200000e0000 */
[----:B------:R-:W-:-:S05]  /*b690*/  FMNMX.FTZ R7, R97, R0, !PT ;  /* 0x0000000061077209 */ /* 0x000fca0007810000 */
        /* <DEDUP_REMOVED lines=10> */
[--C-:B------:R-:W-:Y:S01]  /*b740*/  FFMA.FTZ R24, R61, UR8, -R108.reuse ;  /* 0x000000083d187c23 */ /* 0x100fe2000801086c */
[----:B------:R-:W1:Y:S01]  /*b750*/  SHFL.BFLY PT, R0, R5, 0x1, 0x1f ;  /* 0x0c201f0005007f89 */ /* 0x000e6200000e0000 */
[----:B------:R-:W-:Y:S01]  /*b760*/  MUFU.EX2 R96, R96 ;  /* 0x0000006000607308 */ /* 0x000fe20000000800 */
[--C-:B------:R-:W-:Y:S01]  /*b770*/  FFMA.FTZ R34, R19, UR8, -R108.reuse ;  /* 0x0000000813227c23 */ /* 0x100fe2000801086c */
[--C-:B------:R-:W-:Y:S01]  /*b780*/  FFMA.FTZ R27, R65, UR8, -R108.reuse ;  /* 0x00000008411b7c23 */ /* 0x100fe2000801086c */
[--C-:B------:R-:W-:Y:S01]  /*b790*/  FFMA.FTZ R25, R9, UR8, -R108.reuse ;  /* 0x0000000809197c23 */ /* 0x100fe2000801086c */
[--C-:B------:R-:W-:Y:S01]  /*b7a0*/  FFMA.FTZ R103, R103, UR8, -R108.reuse ;  /* 0x0000000867677c23 */ /* 0x100fe2000801086c */
[----:B------:R-:W-:-:S03]  /*b7b0*/  FFMA.FTZ R106, R106, UR8, -R108 ;  /* 0x000000086a6a7c23 */ /* 0x000fc6000801086c */
[----:B------:R-:W2:Y:S08]  /*b7c0*/  MUFU.EX2 R93, R93 ;  /* 0x0000005d005d7308 */ /* 0x000eb00000000800 */
[----:B------:R-:W-:Y:S01]  /*b7d0*/  MUFU.EX2 R90, R90 ;  /* 0x0000005a005a7308 */ /* 0x000fe20000000800 */
[----:B-1----:R-:W-:-:S07]  /*b7e0*/  FMNMX.FTZ R0, R5, R0, !PT ;  /* 0x0000000005007209 */ /* 0x002fce0007810000 */
[----:B------:R-:W1:Y:S01]  /*b7f0*/  MUFU.EX2 R33, R33 ;  /* 0x0000002100217308 */ /* 0x000e620000000800 */
[----:B--2---:R-:W-:Y:S01]  /*b800*/  F2FP.F16.F32.PACK_AB R72, R93, R96 ;  /* 0x000000605d48723e */ /* 0x004fe200000000ff */
[----:B------:R-:W-:Y:S01]  /*b810*/  FADD.FTZ R93, R96, R93 ;  /* 0x0000005d605d7221 */ /* 0x000fe20000010000 */
[C---:B------:R-:W-:Y:S01]  /*b820*/  FSETP.NEU.FTZ.AND P1, PT, R0.reuse, -INF , PT ;  /* 0xff8000000000780b */ /* 0x040fe20003f3d000 */
[----:B------:R-:W-:-:S04]  /*b830*/  FMUL.FTZ R99, R0, UR8 ;  /* 0x0000000800637c20 */ /* 0x000fc80008410000 */
[----:B------:R-:W-:Y:S01]  /*b840*/  MUFU.EX2 R34, R34 ;  /* 0x0000002200227308 */ /* 0x000fe20000000800 */
[----:B------:R-:W-:-:S05]  /*b850*/  FSEL R99, R99, RZ, P1 ;  /* 0x000000ff63637208 */ /* 0x000fca0000800000 */
[--C-:B------:R-:W-:Y:S01]  /*b860*/  FFMA.FTZ R92, R26, UR8, -R99.reuse ;  /* 0x000000081a5c7c23 */ /* 0x100fe20008010863 */
[--C-:B------:R-:W-:Y:S01]  /*b870*/  FFMA.FTZ R91, R4, UR8, -R99.reuse ;  /* 0x00000008045b7c23 */ /* 0x100fe20008010863 */
[--C-:B------:R-:W-:Y:S01]  /*b880*/  FFMA.FTZ R89, R16, UR8, -R99.reuse ;  /* 0x0000000810597c23 */ /* 0x100fe20008010863 */
[--C-:B------:R-:W-:Y:S01]  /*b890*/  FFMA.FTZ R88, R18, UR8, -R99.reuse ;  /* 0x0000000812587c23 */ /* 0x100fe20008010863 */
[--C-:B------:R-:W-:Y:S01]  /*b8a0*/  FFMA.FTZ R26, R62, UR8, -R99.reuse ;  /* 0x000000083e1a7c23 */ /* 0x100fe20008010863 */
[----:B-1----:R-:W-:Y:S01]  /*b8b0*/  F2FP.F16.F32.PACK_AB R74, R33, R90 ;  /* 0x0000005a214a723e */ /* 0x002fe200000000ff */
[----:B------:R-:W-:Y:S01]  /*b8c0*/  MUFU.EX2 R92, R92 ;  /* 0x0000005c005c7308 */ /* 0x000fe20000000800 */
[----:B------:R-:W1:Y:S01]  /*b8d0*/  LDSM.16.MT88.4 R60, [R116+0x7000] ;  /* 0x00700000743c783b */ /* 0x000e620000004200 */
[--C-:B------:R-:W-:Y:S01]  /*b8e0*/  FFMA.FTZ R35, R66, UR8, -R99.reuse ;  /* 0x0000000842237c23 */ /* 0x100fe20008010863 */
[--C-:B------:R-:W-:Y:S01]  /*b8f0*/  FFMA.FTZ R32, R10, UR8, -R99.reuse ;  /* 0x000000080a207c23 */ /* 0x100fe20008010863 */
[--C-:B------:R-:W-:Y:S01]  /*b900*/  FFMA.FTZ R3, R8, UR8, -R99.reuse ;  /* 0x0000000808037c23 */ /* 0x100fe20008010863 */
[----:B------:R-:W-:Y:S01]  /*b910*/  LDSM.16.MT88.4 R16, [R116+0x8000] ;  /* 0x008000007410783b */ /* 0x000fe20000004200 */
[--C-:B------:R-:W-:Y:S01]  /*b920*/  FFMA.FTZ R102, R102, UR8, -R99.reuse ;  /* 0x0000000866667c23 */ /* 0x100fe20008010863 */
[--C-:B------:R-:W-:Y:S01]  /*b930*/  FFMA.FTZ R98, R98, UR8, -R99.reuse ;  /* 0x0000000862627c23 */ /* 0x100fe20008010863 */
[----:B------:R-:W2:Y:S01]  /*b940*/  MUFU.EX2 R91, R91 ;  /* 0x0000005b005b7308 */ /* 0x000ea20000000800 */
[----:B------:R-:W3:Y:S01]  /*b950*/  LDSM.16.MT88.4 R8, [R116+0x7400] ;  /* 0x007400007408783b */ /* 0x000ee20000004200 */
[----:B------:R-:W-:Y:S01]  /*b960*/  FFMA.FTZ R97, R97, UR8, -R99 ;  /* 0x0000000861617c23 */ /* 0x000fe20008010863 */
[----:B------:R-:W-:-:S04]  /*b970*/  FADD.FTZ R90, R90, R93 ;  /* 0x0000005d5a5a7221 */ /* 0x000fc80000010000 */
[----:B------:R-:W-:Y:S01]  /*b980*/  FADD.FTZ R33, R33, R90 ;  /* 0x0000005a21217221 */ /* 0x000fe20000010000 */
        /* <DEDUP_REMOVED lines=16> */
[C---:B-1----:R-:W-:Y:S05]  /*ba90*/  HMMA.16816.F32 R56, R72.reuse, R60, RZ ;  /* 0x0000003c4838723c */ /* 0x042fea00000018ff */
[----:B------:R-:W1:Y:S01]  /*baa0*/  MUFU.EX2 R32, R32 ;  /* 0x0000002000207308 */ /* 0x000e620000000800 */
[----:B----4-:R-:W-:Y:S01]  /*bab0*/  F2FP.F16.F32.PACK_AB R6, R24, R25 ;  /* 0x000000191806723e */ /* 0x010fe200000000ff */
[----:B------:R-:W-:Y:S01]  /*bac0*/  HMMA.16816.F32 R60, R72, R62, RZ ;  /* 0x0000003e483c723c */ /* 0x000fe200000018ff */
[----:B------:R-:W-:-:S04]  /*bad0*/  FADD.FTZ R25, R25, R34 ;  /* 0x0000002219197221 */ /* 0x000fc80000010000 */
[----:B------:R-:W-:Y:S01]  /*bae0*/  FADD.FTZ R24, R24, R25 ;  /* 0x0000001918187221 */ /* 0x000fe20000010000 */
[----:B------:R-:W-:Y:S01]  /*baf0*/  MUFU.EX2 R26, R26 ;  /* 0x0000001a001a7308 */ /* 0x000fe20000000800 */
[C---:B------:R-:W-:Y:S06]  /*bb00*/  HMMA.16816.F32 R64, R72.reuse, R68, RZ ;  /* 0x000000444840723c */ /* 0x040fec00000018ff */
        /* <DEDUP_REMOVED lines=8> */
[----:B------:R-:W-:Y:S01]  /*bb90*/  MUFU.EX2 R106, R106 ;  /* 0x0000006a006a7308 */ /* 0x000fe20000000800 */
[----:B--2---:R-:W-:Y:S01]  /*bba0*/  F2FP.F16.F32.PACK_AB R7, R3, R26 ;  /* 0x0000001a0307723e */ /* 0x004fe200000000ff */
        /* <DEDUP_REMOVED lines=9> */
[----:B------:R-:W-:Y:S01]  /*bc40*/  HMMA.16816.F32 R60, R4, R10, R60 ;  /* 0x0000000a043c723c */ /* 0x000fe2000000183c */
[----:B------:R-:W2:Y:S05]  /*bc50*/  LDSM.16.MT88.4 R8, [R116+0x8400] ;  /* 0x008400007408783b */ /* 0x000eaa0000004200 */
[C---:B------:R-:W-:Y:S06]  /*bc60*/  HMMA.16816.F32 R76, R72.reuse, R16, RZ ;  /* 0x00000010484c723c */ /* 0x040fec00000018ff */
[----:B------:R-:W-:Y:S01]  /*bc70*/  HMMA.16816.F32 R72, R72, R18, RZ ;  /* 0x000000124848723c */ /* 0x000fe200000018ff */
[----:B------:R-:W-:Y:S05]  /*bc80*/  LDSM.16.MT88.4 R16, [R118+0x6c00] ;  /* 0x006c00007610783b */ /* 0x000fea0000004200 */
[C---:B------:R-:W-:Y:S06]  /*bc90*/  HMMA.16816.F32 R80, R4.reuse, R28, R80 ;  /* 0x0000001c0450723c */ /* 0x040fec0000001850 */
[----:B-1----:R-:W-:Y:S01]  /*bca0*/  HMMA.16816.F32 R64, R4, R12, R64 ;  /* 0x0000000c0440723c */ /* 0x002fe20000001840 */
[--C-:B------:R-:W-:Y:S01]  /*bcb0*/  FFMA.FTZ R29, R114, UR8, -R99.reuse ;  /* 0x00000008721d7c23 */ /* 0x100fe20008010863 */
[----:B------:R-:W-:Y:S01]  /*bcc0*/  FFMA.FTZ R28, R132, UR8, -R99 ;  /* 0x00000008841c7c23 */ /* 0x000fe20008010863 */
[----:B------:R-:W-:-:S03]  /*bcd0*/  MOV R132, R94 ;  /* 0x0000005e00847202 */ /* 0x000fc60000000f00 */
[C---:B------:R-:W-:Y:S01]  /*bce0*/  HMMA.16816.F32 R68, R4.reuse, R14, R68 ;  /* 0x0000000e0444723c */ /* 0x040fe20000001844 */
[----:B------:R-:W1:Y:S01]  /*bcf0*/  LDSM.16.MT88.4 R12, [R118+0x6800] ;  /* 0x00680000760c783b */ /* 0x000e620000004200 */
[----:B------:R-:W-:Y:S04]  /*bd00*/  MUFU.EX2 R29, R29 ;  /* 0x0000001d001d7308 */ /* 0x000fe80000000800 */
[C---:B------:R-:W-:Y:S04]  /*bd10*/  HMMA.16816.F32 R36, R4.reuse, R30, R36 ;  /* 0x0000001e0424723c */ /* 0x040fe80000001824 */
[----:B------:R-:W3:Y:S02]  /*bd20*/  MUFU.EX2 R28, R28 ;  /* 0x0000001c001c7308 */ /* 0x000ee40000000800 */
[C---:B------:R-:W-:Y:S01]  /*bd30*/  HMMA.16816.F32 R40, R4.reuse, R20, R40 ;  /* 0x000000140428723c */ /* 0x040fe20000001828 */
[--C-:B------:R-:W-:Y:S01]  /*bd40*/  FFMA.FTZ R31, R112, UR8, -R99.reuse ;  /* 0x00000008701f7c23 */ /* 0x100fe20008010863 */
[--C-:B------:R-:W-:Y:S01]  /*bd50*/  FFMA.FTZ R30, R110, UR8, -R99.reuse ;  /* 0x000000086e1e7c23 */ /* 0x100fe20008010863 */
[--C-:B------:R-:W-:Y:S01]  /*bd60*/  FFMA.FTZ R110, R101, UR8, -R108.reuse ;  /* 0x00000008656e7c23 */ /* 0x100fe2000801086c */
[--C-:B------:R-:W-:Y:S01]  /*bd70*/  FFMA.FTZ R101, R107, UR8, -R108.reuse ;  /* 0x000000086b657c23 */ /* 0x100fe2000801086c */
[----:B------:R-:W-:Y:S01]  /*bd80*/  FFMA.FTZ R107, R100, UR8, -R99 ;  /* 0x00000008646b7c23 */ /* 0x000fe20008010863 */
[C---:B------:R-:W-:Y:S01]  /*bd90*/  HMMA.16816.F32 R44, R4.reuse, R22, R44 ;  /* 0x00000016042c723c */ /* 0x040fe2000000182c */
[--C-:B------:R-:W-:Y:S01]  /*bda0*/  FFMA.FTZ R21, R113, UR8, -R108.reuse ;  /* 0x0000000871157c23 */ /* 0x100fe2000801086c */
[--C-:B------:R-:W-:Y:S01]  /*bdb0*/  FFMA.FTZ R20, R115, UR8, -R108.reuse ;  /* 0x0000000873147c23 */ /* 0x100fe2000801086c */
[----:B------:R-:W-:Y:S03]  /*bdc0*/  MUFU.EX2 R31, R31 ;  /* 0x0000001f001f7308 */ /* 0x000fe60000000800 */
[----:B--2---:R-:W-:Y:S01]  /*bdd0*/  HMMA.16816.F32 R76, R4, R8, R76 ;  /* 0x00000008044c723c */ /* 0x004fe2000000184c */
[--C-:B------:R-:W-:Y:S01]  /*bde0*/  FFMA.FTZ R23, R109, UR8, -R108.reuse ;  /* 0x000000086d177c23 */ /* 0x100fe2000801086c */
[----:B------:R-:W-:-:S03]  /*bdf0*/  FFMA.FTZ R22, R111, UR8, -R108 ;  /* 0x000000086f167c23 */ /* 0x000fc6000801086c */
[----:B------:R-:W-:Y:S01]  /*be00*/  MUFU.EX2 R21, R21 ;  /* 0x0000001500157308 */ /* 0x000fe20000000800 */
[----:B------:R-:W-:Y:S01]  /*be10*/  HMMA.16816.F32 R72, R4, R10, R72 ;  /* 0x0000000a0448723c */ /* 0x000fe20000001848 */
[----:B------:R-:W2:Y:S06]  /*be20*/  LDSM.16.MT88.4 R8, [R116+0x6800] ;  /* 0x006800007408783b */ /* 0x000eac0000004200 */
[----:B------:R-:W-:Y:S01]  /*be30*/  MUFU.EX2 R23, R23 ;  /* 0x0000001700177308 */ /* 0x000fe20000000800 */
[----:B---3--:R-:W-:-:S07]  /*be40*/  F2FP.F16.F32.PACK_AB R7, R28, R29 ;  /* 0x0000001d1c07723e */ /* 0x008fce00000000ff */
[----:B------:R-:W3:Y:S08]  /*be50*/  MUFU.EX2 R22, R22 ;  /* 0x0000001600167308 */ /* 0x000ef00000000800 */
[----:B------:R-:W4:Y:S08]  /*be60*/  MUFU.EX2 R20, R20 ;  /* 0x0000001400147308 */ /* 0x000f300000000800 */
[----:B------:R-:W5:Y:S01]  /*be70*/  MUFU.EX2 R30, R30 ;  /* 0x0000001e001e7308 */ /* 0x000f620000000800 */
[----:B---3--:R-:W-:Y:S01]  /*be80*/  F2FP.F16.F32.PACK_AB R4, R22, R23 ;  /* 0x000000171604723e */ /* 0x008fe200000000ff */
[----:B------:R-:W-:-:S04]  /*be90*/  FADD.FTZ R23, R23, R24 ;  /* 0x0000001817177221 */ /* 0x000fc80000010000 */
[----:B------:R-:W-:Y:S02]  /*bea0*/  FADD.FTZ R22, R22, R23 ;  /* 0x0000001716167221 */ /* 0x000fe40000010000 */
[----:B------:R-:W3:Y:S01]  /*beb0*/  MUFU.EX2 R110, R110 ;  /* 0x0000006e006e7308 */ /* 0x000ee20000000800 */
[----:B----4-:R-:W-:Y:S01]  /*bec0*/  F2FP.F16.F32.PACK_AB R6, R20, R21 ;  /* 0x000000151406723e */ /* 0x010fe200000000ff */
[----:B------:R-:W-:-:S04]  /*bed0*/  FADD.FTZ R21, R21, R22 ;  /* 0x0000001615157221 */ /* 0x000fc80000010000 */
[----:B------:R-:W-:Y:S02]  /*bee0*/  FADD.FTZ R20, R20, R21 ;  /* 0x0000001514147221 */ /* 0x000fe40000010000 */
[----:B------:R-:W-:Y:S01]  /*bef0*/  MUFU.EX2 R101, R101 ;  /* 0x0000006500657308 */ /* 0x000fe20000000800 */
[----:B-----5:R-:W-:-:S07]  /*bf00*/  F2FP.F16.F32.PACK_AB R5, R30, R31 ;  /* 0x0000001f1e05723e */ /* 0x020fce00000000ff */
[C---:B-1----:R-:W-:Y:S01]  /*bf10*/  HMMA.16816.F32 R80, R4.reuse, R12, R80 ;  /* 0x0000000c0450723c */ /* 0x042fe20000001850 */
[----:B------:R-:W1:Y:S05]  /*bf20*/  MUFU.EX2 R107, R107 ;  /* 0x0000006b006b7308 */ /* 0x000e6a0000000800 */
        /* <DEDUP_REMOVED lines=15> */
[----:B------:R-:W-:Y:S01]  /*c020*/  HMMA.16816.F32 R72, R4, R10, R72 ;  /* 0x0000000a0448723c */ /* 0x000fe20000001848 */
[----:B------:R-:W2:Y:S06]  /*c030*/  LDSM.16.MT88.4 R8, [R118+0x7c00] ;  /* 0x007c00007608783b */ /* 0x000eac0000004200 */
[----:B---3--:R-:W-:Y:S01]  /*c040*/  F2FP.F16.F32.PACK_AB R4, R110, R103 ;  /* 0x000000676e04723e */ /* 0x008fe200000000ff */
[----:B------:R-:W-:Y:S01]  /*c050*/  FADD.FTZ R103, R103, R20 ;  /* 0x0000001467677221 */ /* 0x000fe20000010000 */
[----:B-1----:R-:W-:-:S02]  /*c060*/  F2FP.F16.F32.PACK_AB R5, R107, R102 ;  /* 0x000000666b05723e */ /* 0x002fc400000000ff */
[----:B------:R-:W-:Y:S01]  /*c070*/  F2FP.F16.F32.PACK_AB R6, R106, R101 ;  /* 0x000000656a06723e */ /* 0x000fe200000000ff */
[----:B------:R-:W-:Y:S01]  /*c080*/  FADD.FTZ R110, R110, R103 ;  /* 0x000000676e6e7221 */ /* 0x000fe20000010000 */
[----:B------:R-:W-:-:S03]  /*c090*/  F2FP.F16.F32.PACK_AB R7, R97, R98 ;  /* 0x000000626107723e */ /* 0x000fc600000000ff */
[----:B------:R-:W-:-:S04]  /*c0a0*/  FADD.FTZ R101, R101, R110 ;  /* 0x0000006e65657221 */ /* 0x000fc80000010000 */
[----:B------:R-:W-:Y:S01]  /*c0b0*/  HMMA.16816.F32 R80, R4, R16, R80 ;  /* 0x000000100450723c */ /* 0x000fe20000001850 */
[----:B------:R-:W-:-:S05]  /*c0c0*/  FADD.FTZ R137, R106, R101 ;  /* 0x000000656a897221 */ /* 0x000fca0000010000 */
[C---:B------:R-:W-:Y:S01]  /*c0d0*/  HMMA.16816.F32 R36, R4.reuse, R18, R36 ;  /* 0x000000120424723c */ /* 0x040fe20000001824 */
[----:B------:R-:W1:Y:S05]  /*c0e0*/  LDSM.16.MT88.4 R16, [R116+0x7c00] ;  /* 0x007c00007410783b */ /* 0x000e6a0000004200 */
[C---:B----4-:R-:W-:Y:S06]  /*c0f0*/  HMMA.16816.F32 R40, R4.reuse, R12, R40 ;  /* 0x0000000c0428723c */ /* 0x050fec0000001828 */
        /* <DEDUP_REMOVED lines=20> */
[----:B------:R-:W-:Y:S01]  /*c240*/  FADD.FTZ R138, R97, R98 ;  /* 0x00000062618a7221 */ /* 0x000fe20000010000 */
[----:B------:R-:W-:Y:S05]  /*c250*/  @!P0 BRA `(.L_x_5799) ;  /* 0x0000002400e48947 */ /* 0x000fea0003800000 */
        /* <DEDUP_REMOVED lines=38> */
[----:B------:R-:W-:Y:S02]  /*c4c0*/  @P5 IADD3 R10, R10, 0x1, RZ ;  /* 0x000000010a0a5810 */ /* 0x000fe40007ffe0ff */
[----:B------:R-:W-:-:S03]  /*c4d0*/  @P6 VIADD R11, R11, 0x1 ;  /* 0x000000010b0b6836 */ /* 0x000fc60000000000 */
[----:B------:R-:W-:Y:S01]  /*c4e0*/  IMAD.MOV.U32 R7, RZ, RZ, R10 ;  /* 0x000000ffff077224 */ /* 0x000fe200078e000a */
[----:B------:R-:W-:Y:S02]  /*c4f0*/  LOP3.LUT R10, RZ, R3, RZ, 0x33, !PT ;  /* 0x00000003ff0a7212 */ /* 0x000fe400078e33ff */
        /* <DEDUP_REMOVED lines=25> */
.L_x_5800:
[----:B------:R-:W1:Y:S02]  /*c690*/  LDC R3, c[0x0][0x250] ;  /* 0x00009400ff037b82 */ /* 0x000e640000000800 */
[----:B-1----:R-:W-:-:S05]  /*c6a0*/  IMAD.SHL.U32 R131, R3, 0x40, RZ ;  /* 0x0000004003837824 */ /* 0x002fca00078e00ff */
[----:B------:R-:W-:-:S04]  /*c6b0*/  IADD3 R131, -R131, RZ, RZ ;  /* 0x000000ff83837210 */ /* 0x000fc80007ffe1ff */
[----:B------:R-:W-:-:S07]  /*c6c0*/  SHF.R.S32.HI R5, RZ, 0x1f, R131 ;  /* 0x0000001fff057819 */ /* 0x000fce0000011483 */
.L_x_5801:
[----:B------:R-:W1:Y:S01]  /*c6d0*/  LDC R4, c[0x0][0x254] ;  /* 0x00009500ff047b82 */ /* 0x000e620000000800 */
[----:B------:R-:W-:Y:S02]  /*c6e0*/  LEA R7, P1, R3, R131, 0x5 ;  /* 0x0000008303077211 */ /* 0x000fe400078228ff */
[C---:B------:R-:W-:Y:S02]  /*c6f0*/  LEA R132, P4, R131.reuse, R94, 0x1 ;  /* 0x0000005e83847211 */ /* 0x040fe400078808ff */
[-C--:B------:R-:W-:Y:S02]  /*c700*/  IADD3 R6, P3, R131, R86.reuse, RZ ;  /* 0x0000005683067210 */ /* 0x080fe40007f7e0ff */
[----:B------:R-:W-:Y:S02]  /*c710*/  IADD3 R86, P0, R7, R86, RZ ;  /* 0x0000005607567210 */ /* 0x000fe40007f1e0ff */
[----:B------:R-:W-:-:S05]  /*c720*/  LEA.HI.X R131, R131, R95, R5, 0x1, P4 ;  /* 0x0000005f83837211 */ /* 0x000fca00020f0c05 */
[----:B------:R-:W-:-:S05]  /*c730*/  IMAD.MOV.U32 R133, RZ, RZ, R131 ;  /* 0x000000ffff857224 */ /* 0x000fca00078e0083 */
        /* <DEDUP_REMOVED lines=13> */
[----:B------:R-:W-:Y:S04]  /*c810*/  LDGSTS.E.BYPASS.LTC128B.128 [R124+0x7000], desc[UR6][R16.64+0x40] ;  /* 0x07000040107c7fae */ /* 0x000fe8000b901d46 */
[----:B------:R1:W-:Y:S04]  /*c820*/  LDGSTS.E.BYPASS.LTC128B.128 [R124+0x8000], desc[UR6][R16.64+0x80] ;  /* 0x08000080107c7fae */ /* 0x0003e8000b901d46 */
[----:B------:R-:W-:Y:S04]  /*c830*/  LDGSTS.E.BYPASS.LTC128B.128 [R124+0x6800], desc[UR6][R8.64] ;  /* 0x06800000087c7fae */ /* 0x000fe8000b901d46 */
[----:B------:R-:W-:Y:S04]  /*c840*/  LDGSTS.E.BYPASS.LTC128B.128 [R124+0x7800], desc[UR6][R10.64+0x40] ;  /* 0x078000400a7c7fae */ /* 0x000fe8000b901d46 */
[----:B------:R2:W-:Y:S04]  /*c850*/  LDGSTS.E.BYPASS.LTC128B.128 [R124+0x8800], desc[UR6][R10.64+0x80] ;  /* 0x088000800a7c7fae */ /* 0x0005e8000b901d46 */
[----:B------:R-:W-:Y:S04]  /*c860*/  LDSM.16.M88.4 R92, [R121] ;  /* 0x00000000795c783b */ /* 0x000fe80000000200 */
[----:B------:R-:W3:Y:S04]  /*c870*/  LDSM.16.M88.4 R20, [R120+0x3400] ;  /* 0x003400007814783b */ /* 0x000ee80000000200 */
[----:B------:R-:W1:Y:S04]  /*c880*/  LDSM.16.M88.4 R12, [R120+0x3800] ;  /* 0x00380000780c783b */ /* 0x000e680000000200 */
[----:B------:R-:W4:Y:S04]  /*c890*/  LDSM.16.M88.4 R28, [R120+0x3000] ;  /* 0x00300000781c783b */ /* 0x000f280000000200 */
[----:B------:R-:W2:Y:S04]  /*c8a0*/  LDSM.16.M88.4 R96, [R120+0x3c00] ;  /* 0x003c00007860783b */ /* 0x000ea80000000200 */
[----:B------:R-:W-:Y:S04]  /*c8b0*/  LDSM.16.M88.4 R88, [R119] ;  /* 0x000000007758783b */ /* 0x000fe80000000200 */
[----:B------:R-:W5:Y:S04]  /*c8c0*/  LDSM.16.M88.4 R84, [R117+0x3400] ;  /* 0x003400007554783b */ /* 0x000f680000000200 */
[----:B------:R-:W5:Y:S04]  /*c8d0*/  LDSM.16.M88.4 R32, [R117+0x3800] ;  /* 0x003800007520783b */ /* 0x000f680000000200 */
[----:B------:R-:W5:Y:S01]  /*c8e0*/  LDSM.16.M88.4 R100, [R117+0x3000] ;  /* 0x003000007564783b */ /* 0x000f620000000200 */
[----:B------:R-:W2:Y:S03]  /*c8f0*/  S2R R3, SR_TID.X ;  /* 0x0000000000037919 */ /* 0x000ea60000002100 */
[----:B------:R-:W0:Y:S01]  /*c900*/  LDGDEPBAR ;  /* 0x00000000000079af */ /* 0x000e220000000000 */
[C---:B---3--:R-:W-:Y:S06]  /*c910*/  HMMA.16816.F32 R24, R92.reuse, R20, RZ ;  /* 0x000000145c18723c */ /* 0x048fec00000018ff */
[C---:B-1----:R-:W-:Y:S06]  /*c920*/  HMMA.16816.F32 R16, R92.reuse, R12, RZ ;  /* 0x0000000c5c10723c */ /* 0x042fec00000018ff */
[C---:B------:R-:W-:Y:S06]  /*c930*/  HMMA.16816.F32 R20, R92.reuse, R22, RZ ;  /* 0x000000165c14723c */ /* 0x040fec00000018ff */
[C---:B------:R-:W-:Y:S06]  /*c940*/  HMMA.16816.F32 R12, R92.reuse, R14, RZ ;  /* 0x0000000e5c0c723c */ /* 0x040fec00000018ff */
[----:B----4-:R-:W-:Y:S01]  /*c950*/  HMMA.16816.F32 R4, R92, R28, RZ ;  /* 0x0000001c5c04723c */ /* 0x010fe200000018ff */
[----:B--2---:R-:W-:-:S05]  /*c960*/  IMAD.SHL.U32 R3, R3, 0x2, RZ ;  /* 0x0000000203037824 */ /* 0x004fca00078e00ff */
        /* <DEDUP_REMOVED lines=58> */
[----:B---3--:R-:W-:Y:S01]  /*cd10*/  HMMA.16816.F32 R16, R96, R32, R16 ;  /* 0x000000206010723c */ /* 0x008fe20000001810 */
[----:B------:R-:W-:-:S05]  /*cd20*/  LOP3.LUT R84, R3, 0x6, RZ, 0xc0, !PT ;  /* 0x0000000603547812 */ /* 0x000fca00078ec0ff */
[----:B------:R-:W-:Y:S01]  /*cd30*/  IMAD R84, R135, 0x40, R84 ;  /* 0x0000004087547824 */ /* 0x000fe200078e0254 */
[C---:B------:R-:W-:Y:S03]  /*cd40*/  HMMA.16816.F32 R12, R96.reuse, R34, R12 ;  /* 0x00000022600c723c */ /* 0x040fe6000000180c */
[C---:B------:R-:W-:Y:S02]  /*cd50*/  VIADD R3, R84.reuse, 0x1 ;  /* 0x0000000154037836 */ /* 0x040fe40000000000 */
[C---:B------:R-:W-:Y:S01]  /*cd60*/  VIADD R32, R84.reuse, 0x8 ;  /* 0x0000000854207836 */ /* 0x040fe20000000000 */
[----:B------:R-:W-:Y:S01]  /*cd70*/  HMMA.16816.F32 R20, R96, R86, R20 ;  /* 0x000000566014723c */ /* 0x000fe20000001814 */
[C---:B------:R-:W-:Y:S01]  /*cd80*/  VIADD R85, R84.reuse, 0x18 ;  /* 0x0000001854557836 */ /* 0x040fe20000000000 */
[CC--:B------:R-:W-:Y:S02]  /*cd90*/  ISETP.GE.AND P0, PT, R3.reuse, R104.reuse, PT ;  /* 0x000000680300720c */ /* 0x0c0fe40003f06270 */
[----:B------:R-:W-:Y:S01]  /*cda0*/  ISETP.GE.AND P4, PT, R3, R105, PT ;  /* 0x000000690300720c */ /* 0x000fe20003f86270 */
[----:B------:R-:W-:Y:S01]  /*cdb0*/  VIADD R3, R84, 0x9 ;  /* 0x0000000954037836 */ /* 0x000fe20000000000 */
[----:B------:R-:W-:-:S02]  /*cdc0*/  ISETP.GE.AND P6, PT, R32, R104, PT ;  /* 0x000000682000720c */ /* 0x000fc40003fc6270 */
[-C--:B------:R-:W-:Y:S01]  /*cdd0*/  ISETP.GE.AND P3, PT, R32, R105.reuse, PT ;  /* 0x000000692000720c */ /* 0x080fe20003f66270 */
[----:B------:R-:W-:Y:S01]  /*cde0*/  VIADD R32, R84, 0x10 ;  /* 0x0000001054207836 */ /* 0x000fe20000000000 */
[CC--:B------:R-:W-:Y:S02]  /*cdf0*/  ISETP.GE.AND P5, PT, R3.reuse, R104.reuse, PT ;  /* 0x000000680300720c */ /* 0x0c0fe40003fa6270 */
[----:B------:R-:W-:Y:S02]  /*ce00*/  ISETP.GE.AND P1, PT, R3, R105, PT ;  /* 0x000000690300720c */ /* 0x000fe40003f26270 */
[----:B------:R-:W-:Y:S02]  /*ce10*/  FSEL R5, R5, -INF , !P0 ;  /* 0xff80000005057808 */ /* 0x000fe40004000000 */
[----:B------:R-:W-:Y:S01]  /*ce20*/  FSEL R3, R28, -INF , !P6 ;  /* 0xff8000001c037808 */ /* 0x000fe20007000000 */
[----:B------:R-:W-:Y:S01]  /*ce30*/  VIADD R28, R84, 0x11 ;  /* 0x00000011541c7836 */ /* 0x000fe20000000000 */
[----:B------:R-:W-:-:S02]  /*ce40*/  ISETP.GE.AND P0, PT, R32, R104, PT ;  /* 0x000000682000720c */ /* 0x000fc40003f06270 */
[----:B------:R-:W-:Y:S02]  /*ce50*/  ISETP.GE.AND P6, PT, R32, R105, PT ;  /* 0x000000692000720c */ /* 0x000fe40003fc6270 */
[----:B------:R-:W1:Y:S01]  /*ce60*/  LDSM.16.M88.4 R32, [R117+0x5c00] ;  /* 0x005c00007520783b */ /* 0x000e620000000200 */
[----:B------:R-:W-:Y:S01]  /*ce70*/  FSEL R30, R30, -INF , !P3 ;  /* 0xff8000001e1e7808 */ /* 0x000fe20005800000 */
[----:B------:R-:W-:-:S04]  /*ce80*/  DEPBAR.LE SB0, 0x0 ;  /* 0x000080000000791a */ /* 0x000fc80000000000 */
[----:B------:R-:W-:Y:S01]  /*ce90*/  FSEL R29, R29, -INF , !P5 ;  /* 0xff8000001d1d7808 */ /* 0x000fe20006800000 */
[----:B------:R-:W-:Y:S01]  /*cea0*/  BAR.SYNC.DEFER_BLOCKING 0x0 ;  /* 0x0000000000007b1d */ /* 0x000fe20000010000 */
[CC--:B------:R-:W-:Y:S02]  /*ceb0*/  ISETP.GE.AND P3, PT, R28.reuse, R104.reuse, PT ;  /* 0x000000681c00720c */ /* 0x0c0fe40003f66270 */
[----:B------:R-:W-:Y:S02]  /*cec0*/  ISETP.GE.AND P5, PT, R28, R105, PT ;  /* 0x000000691c00720c */ /* 0x000fe40003fa6270 */
[----:B------:R-:W-:Y:S02]  /*ced0*/  FSEL R28, R31, -INF , !P1 ;  /* 0xff8000001f1c7808 */ /* 0x000fe40004800000 */
[----:B------:R-:W-:Y:S01]  /*cee0*/  FSEL R103, R24, -INF , !P0 ;  /* 0xff80000018677808 */ /* 0x000fe20004000000 */
[----:B------:R-:W-:Y:S01]  /*cef0*/  VIADD R24, R84, 0x19 ;  /* 0x0000001954187836 */ /* 0x000fe20000000000 */
[----:B------:R-:W-:-:S02]  /*cf00*/  ISETP.GE.AND P1, PT, R85, R104, PT ;  /* 0x000000685500720c */ /* 0x000fc40003f26270 */
[----:B------:R-:W-:Y:S02]  /*cf10*/  FSEL R142, R26, -INF , !P6 ;  /* 0xff8000001a8e7808 */ /* 0x000fe40007000000 */
[----:B------:R-:W-:Y:S02]  /*cf20*/  FSEL R111, R25, -INF , !P3 ;  /* 0xff800000196f7808 */ /* 0x000fe40005800000 */
[----:B------:R-:W-:Y:S01]  /*cf30*/  FSEL R133, R20, -INF , !P1 ;  /* 0xff80000014857808 */ /* 0x000fe20004800000 */
[----:B------:R-:W-:Y:S01]  /*cf40*/  VIADD R20, R84, 0x21 ;  /* 0x0000002154147836 */ /* 0x000fe20000000000 */
[-C--:B------:R-:W-:Y:S02]  /*cf50*/  ISETP.GE.AND P0, PT, R85, R105.reuse, PT ;  /* 0x000000695500720c */ /* 0x080fe40003f06270 */
        /* <DEDUP_REMOVED lines=9> */
[----:B-1----:R-:W-:Y:S01]  /*cff0*/  HMMA.16816.F32 R8, R96, R32, R8 ;  /* 0x000000206008723c */ /* 0x002fe20000001808 */
[----:B------:R-:W-:Y:S02]  /*d000*/  ISETP.GE.AND P5, PT, R24, R104, PT ;  /* 0x000000681800720c */ /* 0x000fe40003fa6270 */
[----:B------:R-:W-:-:S02]  /*d010*/  FSEL R140, R23, -INF , !P3 ;  /* 0xff800000178c7808 */ /* 0x000fc40005800000 */
[----:B------:R-:W-:Y:S01]  /*d020*/  FSEL R107, R16, -INF , !P5 ;  /* 0xff800000106b7808 */ /* 0x000fe20006800000 */
[----:B------:R-:W-:Y:S01]  /*d030*/  VIADD R16, R84, 0x30 ;  /* 0x0000003054107836 */ /* 0x000fe20000000000 */
[C---:B------:R-:W-:Y:S01]  /*d040*/  ISETP.GE.AND P3, PT, R20.reuse, R104, PT ;  /* 0x000000681400720c */ /* 0x040fe20003f66270 */
[----:B------:R-:W-:Y:S01]  /*d050*/  HMMA.16816.F32 R32, R96, R34, R92 ;  /* 0x000000226020723c */ /* 0x000fe2000000185c */
[-C--:B------:R-:W-:Y:S01]  /*d060*/  ISETP.GE.AND P5, PT, R20, R105.reuse, PT ;  /* 0x000000691400720c */ /* 0x080fe20003fa6270 */
[C---:B------:R-:W-:Y:S01]  /*d070*/  VIADD R20, R84.reuse, 0x29 ;  /* 0x0000002954147836 */ /* 0x040fe20000000000 */
[----:B------:R-:W-:Y:S01]  /*d080*/  FSEL R109, R17, -INF , !P0 ;  /* 0xff800000116d7808 */ /* 0x000fe20004000000 */
[----:B------:R-:W-:Y:S01]  /*d090*/  VIADD R17, R84, 0x31 ;  /* 0x0000003154117836 */ /* 0x000fe20000000000 */
[----:B------:R-:W-:Y:S02]  /*d0a0*/  FSEL R113, R12, -INF , !P3 ;  /* 0xff8000000c717808 */ /* 0x000fe40005800000 */
[----:B------:R-:W-:-:S02]  /*d0b0*/  ISETP.GE.AND P0, PT, R20, R105, PT ;  /* 0x000000691400720c */ /* 0x000fc40003f06270 */
[----:B------:R-:W-:Y:S02]  /*d0c0*/  FSEL R110, R19, -INF , !P6 ;  /* 0xff800000136e7808 */ /* 0x000fe40007000000 */
[----:B------:R-:W-:Y:S01]  /*d0d0*/  FSEL R12, R7, -INF , !P4 ;  /* 0xff800000070c7808 */ /* 0x000fe20006000000 */
[----:B------:R-:W-:Y:S01]  /*d0e0*/  VIADD R7, R84, 0x38 ;  /* 0x0000003854077836 */ /* 0x000fe20000000000 */
[CC--:B------:R-:W-:Y:S02]  /*d0f0*/  ISETP.GE.AND P6, PT, R16.reuse, R104.reuse, PT ;  /* 0x000000681000720c */ /* 0x0c0fe40003fc6270 */
[----:B------:R-:W-:Y:S02]  /*d100*/  ISETP.GE.AND P3, PT, R16, R105, PT ;  /* 0x000000691000720c */ /* 0x000fe40003f66270 */
[----:B------:R-:W-:Y:S02]  /*d110*/  FSEL R114, R15, -INF , !P0 ;  /* 0xff8000000f727808 */ /* 0x000fe40004000000 */
[----:B------:R-:W-:-:S02]  /*d120*/  ISETP.GE.AND P0, PT, R84, R104, PT ;  /* 0x000000685400720c */ /* 0x000fc40003f06270 */
[-C--:B------:R-:W-:Y:S02]  /*d130*/  ISETP.GE.AND P1, PT, R24, R105.reuse, PT ;  /* 0x000000691800720c */ /* 0x080fe40003f26270 */
[----:B------:R-:W-:Y:S02]  /*d140*/  FSEL R98, R8, -INF , !P6 ;  /* 0xff80000008627808 */ /* 0x000fe40007000000 */
[----:B------:R-:W-:Y:S02]  /*d150*/  FSEL R96, R10, -INF , !P3 ;  /* 0xff8000000a607808 */ /* 0x000fe40005800000 */
[C---:B------:R-:W-:Y:S02]  /*d160*/  ISETP.GE.AND P6, PT, R7.reuse, R104, PT ;  /* 0x000000680700720c */ /* 0x040fe40003fc6270 */
[----:B------:R-:W-:Y:S02]  /*d170*/  ISETP.GE.AND P3, PT, R7, R105, PT ;  /* 0x000000690700720c */ /* 0x000fe40003f66270 */
[----:B------:R-:W-:-:S02]  /*d180*/  FSEL R7, R4, -INF , !P0 ;  /* 0xff80000004077808 */ /* 0x000fc40004000000 */
[----:B------:R-:W-:Y:S02]  /*d190*/  FSEL R112, R18, -INF , !P1 ;  /* 0xff80000012707808 */ /* 0x000fe40004800000 */
[----:B------:R-:W-:Y:S02]  /*d1a0*/  ISETP.GT.AND P0, PT, R135, R122, PT ;  /* 0x0000007a8700720c */ /* 0x000fe40003f04270 */
[-C--:B------:R-:W-:Y:S02]  /*d1b0*/  ISETP.GE.AND P1, PT, R20, R104.reuse, PT ;  /* 0x000000681400720c */ /* 0x080fe40003f26270 */
[----:B------:R-:W-:Y:S02]  /*d1c0*/  FSEL R108, R14, -INF , !P5 ;  /* 0xff8000000e6c7808 */ /* 0x000fe40006800000 */
[----:B------:R-:W-:Y:S02]  /*d1d0*/  FSEL R115, R13, -INF , !P1 ;  /* 0xff8000000d737808 */ /* 0x000fe40004800000 */
[C---:B------:R-:W-:Y:S01]  /*d1e0*/  ISETP.GE.AND P4, PT, R84.reuse, R105, PT ;  /* 0x000000695400720c */ /* 0x040fe20003f86270 */
[----:B------:R-:W-:Y:S01]  /*d1f0*/  VIADD R84, R84, 0x39 ;  /* 0x0000003954547836 */ /* 0x000fe20000000000 */
        /* <DEDUP_REMOVED lines=60> */
[----:B------:R-:W-:-:S04]  /*d5c0*/  IMAD R11, R11, R8, -0x40 ;  /* 0xffffffc00b0b7424 */ /* 0x000fc800078e0208 */
[----:B------:R-:W-:Y:S01]  /*d5d0*/  IMAD.WIDE.U32 R14, R11, R4, RZ ;  /* 0x000000040b0e7225 */ /* 0x000fe200078e00ff */
[----:B------:R-:W-:-:S05]  /*d5e0*/  SHF.R.S32.HI R9, RZ, 0x1f, R11 ;  /* 0x0000001fff097819 */ /* 0x000fca000001140b */
[----:B------:R-:W-:-:S04]  /*d5f0*/  IMAD R8, R9, R4, RZ ;  /* 0x0000000409087224 */ /* 0x000fc800078e02ff */
        /* <DEDUP_REMOVED lines=11> */
.L_x_5803:
[----:B------:R-:W1:Y:S02]  /*d6b0*/  LDC R4, c[0x0][0x248] ;  /* 0x00009200ff047b82 */ /* 0x000e640000000800 */
[----:B-1----:R-:W-:-:S05]  /*d6c0*/  IMAD.SHL.U32 R9, R4, 0x40, RZ ;  /* 0x0000004004097824 */ /* 0x002fca00078e00ff */
[----:B------:R-:W-:-:S04]  /*d6d0*/  IADD3 R9, -R9, RZ, RZ ;  /* 0x000000ff09097210 */ /* 0x000fc80007ffe1ff */
[----:B------:R-:W-:-:S07]  /*d6e0*/  SHF.R.S32.HI R10, RZ, 0x1f, R9 ;  /* 0x0000001fff0a7819 */ /* 0x000fce0000011409 */
.L_x_5804:
        /* <DEDUP_REMOVED lines=15> */
.L_x_5802:
        /* <DEDUP_REMOVED lines=48> */
[--C-:B------:R-:W-:Y:S01]  /*dae0*/  FFMA.FTZ R85, R3, UR8, -R102.reuse ;  /* 0x0000000803557c23 */ /* 0x100fe20008010866 */
[--C-:B------:R-:W-:Y:S01]  /*daf0*/  FFMA.FTZ R88, R5, UR8, -R102.reuse ;  /* 0x0000000805587c23 */ /* 0x100fe20008010866 */
[----:B------:R-:W-:Y:S01]  /*db00*/  FSEL R5, R86, RZ, P0 ;  /* 0x000000ff56057208 */ /* 0x000fe20000000000 */
[----:B------:R-:W-:Y:S01]  /*db10*/  FADD.FTZ R93, R2, -R93 ;  /* 0x8000005d025d7221 */ /* 0x000fe20000010000 */
[----:B------:R-:W-:Y:S01]  /*db20*/  FFMA.FTZ R3, R12, UR8, -R97 ;  /* 0x000000080c037c23 */ /* 0x000fe20008010861 */
[--C-:B------:R-:W-:Y:S01]  /*db30*/  FFMA.FTZ R90, R7, UR8, -R102.reuse ;  /* 0x00000008075a7c23 */ /* 0x100fe20008010866 */
[----:B------:R-:W1:Y:S01]  /*db40*/  LDSM.16.MT88.4 R12, [R118+0x6000] ;  /* 0x00600000760c783b */ /* 0x000e620000004200 */
[----:B------:R-:W-:Y:S01]  /*db50*/  FADD.FTZ R0, R0, -R5 ;  /* 0x8000000500007221 */ /* 0x000fe20000010000 */
        /* <DEDUP_REMOVED lines=32> */
[----:B------:R-:W-:Y:S01]  /*dd60*/  FFMA.FTZ R100, R100, UR8, -R102 ;  /* 0x0000000864647c23 */ /* 0x000fe20008010866 */
[--C-:B------:R-:W-:Y:S01]  /*dd70*/  FFMA.FTZ R96, R96, UR8, -R97.reuse ;  /* 0x0000000860607c23 */ /* 0x100fe20008010861 */
[----:B------:R-:W-:-:S04]  /*dd80*/  FFMA.FTZ R95, R94, UR8, -R97 ;  /* 0x000000085e5f7c23 */ /* 0x000fc80008010861 */
[----:B------:R-:W-:Y:S08]  /*dd90*/  MUFU.EX2 R91, R91 ;  /* 0x0000005b005b7308 */ /* 0x000ff00000000800 */
[----:B------:R-:W2:Y:S01]  /*dda0*/  MUFU.EX2 R3, R3 ;  /* 0x0000000300037308 */ /* 0x000ea20000000800 */
[----:B---3--:R-:W-:-:S07]  /*ddb0*/  F2FP.F16.F32.PACK_AB R6, R84, R85 ;  /* 0x000000555406723e */ /* 0x008fce00000000ff */
[----:B------:R3:W-:Y:S08]  /*ddc0*/  MUFU.EX2 R2, R30 ;  /* 0x0000001e00027308 */ /* 0x0007f00000000800 */
[----:B------:R-:W4:Y:S01]  /*ddd0*/  MUFU.EX2 R93, R93 ;  /* 0x0000005d005d7308 */ /* 0x000f220000000800 */
[----:B--2---:R-:W-:-:S07]  /*dde0*/  F2FP.F16.F32.PACK_AB R5, R3, R91 ;  /* 0x0000005b0305723e */ /* 0x004fce00000000ff */
[----:B------:R-:W2:Y:S01]  /*ddf0*/  MUFU.EX2 R0, R0 ;  /* 0x0000000000007308 */ /* 0x000ea20000000800 */
[----:B---3--:R-:W3:Y:S07]  /*de00*/  LDSM.16.MT88.4 R28, [R118+0x7000] ;  /* 0x00700000761c783b */ /* 0x008eee0000004200 */
        /* <DEDUP_REMOVED lines=36> */
[C---:B------:R-:W-:Y:S01]  /*e050*/  HMMA.16816.F32 R16, R4.reuse, R20, R16 ;  /* 0x000000140410723c */ /* 0x040fe20000001810 */
[-C--:B------:R-:W-:Y:S01]  /*e060*/  FMUL.FTZ R63, R63, R0.reuse ;  /* 0x000000003f3f7220 */ /* 0x080fe20000410000 */
[----:B------:R-:W2:Y:S01]  /*e070*/  MUFU.EX2 R106, R106 ;  /* 0x0000006a006a7308 */ /* 0x000ea20000000800 */
[-C--:B------:R-:W-:Y:S01]  /*e080*/  FMUL.FTZ R40, R64, R93.reuse ;  /* 0x0000005d40287220 */ /* 0x080fe20000410000 */
[-C--:B------:R-:W-:Y:S01]  /*e090*/  FMUL.FTZ R41, R65, R93.reuse ;  /* 0x0000005d41297220 */ /* 0x080fe20000410000 */
[-C--:B------:R-:W-:Y:S01]  /*e0a0*/  FMUL.FTZ R42, R66, R0.reuse ;  /* 0x00000000422a7220 */ /* 0x080fe20000410000 */
[C---:B------:R-:W-:Y:S01]  /*e0b0*/  HMMA.16816.F32 R20, R4.reuse, R22, R44 ;  /* 0x000000160414723c */ /* 0x040fe2000000182c */
[----:B------:R-:W4:Y:S01]  /*e0c0*/  LDSM.16.MT88.4 R44, [R118+0x8000] ;  /* 0x00800000762c783b */ /* 0x000f220000004200 */
[-C--:B------:R-:W-:Y:S01]  /*e0d0*/  FMUL.FTZ R43, R67, R0.reuse ;  /* 0x00000000432b7220 */ /* 0x080fe20000410000 */
[-C--:B------:R-:W-:Y:S01]  /*e0e0*/  FMUL.FTZ R68, R68, R93.reuse ;  /* 0x0000005d44447220 */ /* 0x080fe20000410000 */
[----:B------:R-:W-:Y:S01]  /*e0f0*/  MUFU.EX2 R105, R105 ;  /* 0x0000006900697308 */ /* 0x000fe20000000800 */
        /* <DEDUP_REMOVED lines=8> */
[----:B------:R-:W3:Y:S01]  /*e180*/  LDSM.16.MT88.4 R52, [R116+0x8000] ;  /* 0x008000007434783b */ /* 0x000ee20000004200 */
[----:B------:R-:W-:Y:S01]  /*e190*/  MUFU.EX2 R103, R103 ;  /* 0x0000006700677308 */ /* 0x000fe20000000800 */
[-C--:B------:R-:W-:Y:S01]  /*e1a0*/  FMUL.FTZ R51, R79, R0.reuse ;  /* 0x000000004f337220 */ /* 0x080fe20000410000 */
[-C--:B------:R-:W-:Y:S01]  /*e1b0*/  FMUL.FTZ R72, R72, R93.reuse ;  /* 0x0000005d48487220 */ /* 0x080fe20000410000 */
[-C--:B------:R-:W-:Y:S01]  /*e1c0*/  FMUL.FTZ R73, R73, R93.reuse ;  /* 0x0000005d49497220 */ /* 0x080fe20000410000 */
[-C--:B------:R-:W-:Y:S01]  /*e1d0*/  FMUL.FTZ R74, R74, R0.reuse ;  /* 0x000000004a4a7220 */ /* 0x080fe20000410000 */
[-C--:B------:R-:W-:Y:S01]  /*e1e0*/  FMUL.FTZ R75, R75, R0.reuse ;  /* 0x000000004b4b7220 */ /* 0x080fe20000410000 */
[----:B------:R-:W-:Y:S01]  /*e1f0*/  LDSM.16.MT88.4 R64, [R116+0x6400] ;  /* 0x006400007440783b */ /* 0x000fe20000004200 */
[----:B------:R-:W-:Y:S01]  /*e200*/  FFMA.FTZ R93, R137, R93, R90 ;  /* 0x0000005d895d7223 */ /* 0x000fe2000001005a */
[----:B------:R-:W-:Y:S01]  /*e210*/  MUFU.EX2 R104, R104 ;  /* 0x0000006800687308 */ /* 0x000fe20000000800 */
[----:B------:R-:W-:Y:S01]  /*e220*/  FFMA.FTZ R0, R138, R0, R91 ;  /* 0x000000008a007223 */ /* 0x000fe2000001005b */
[----:B------:R-:W-:Y:S01]  /*e230*/  LDSM.16.MT88.4 R56, [R118+0x7400] ;  /* 0x007400007638783b */ /* 0x000fe20000004200 */
[----:B------:R-:W-:-:S02]  /*e240*/  FADD.FTZ R88, R88, R93 ;  /* 0x0000005d58587221 */ /* 0x000fc40000010000 */
[----:B------:R-:W-:Y:S01]  /*e250*/  FADD.FTZ R3, R3, R0 ;  /* 0x0000000003037221 */ /* 0x000fe20000010000 */
[C---:B-1----:R-:W-:Y:S02]  /*e260*/  HMMA.16816.F32 R32, R4.reuse, R36, R32 ;  /* 0x000000240420723c */ /* 0x042fe40000001820 */
[----:B------:R-:W1:Y:S01]  /*e270*/  MUFU.EX2 R111, R111 ;  /* 0x0000006f006f7308 */ /* 0x000e620000000800 */
[----:B------:R-:W-:Y:S01]  /*e280*/  FADD.FTZ R85, R85, R88 ;  /* 0x0000005855557221 */ /* 0x000fe20000010000 */
[----:B------:R-:W-:Y:S02]  /*e290*/  FADD.FTZ R2, R2, R3 ;  /* 0x0000000302027221 */ /* 0x000fe40000010000 */
[C---:B------:R-:W-:Y:S01]  /*e2a0*/  HMMA.16816.F32 R36, R4.reuse, R38, R60 ;  /* 0x000000260424723c */ /* 0x040fe2000000183c */
[----:B------:R-:W5:Y:S01]  /*e2b0*/  LDSM.16.MT88.4 R60, [R118+0x6400] ;  /* 0x00640000763c783b */ /* 0x000f620000004200 */
[----:B------:R-:W-:Y:S02]  /*e2c0*/  FADD.FTZ R85, R84, R85 ;  /* 0x0000005554557221 */ /* 0x000fe40000010000 */
[----:B------:R-:W3:Y:S01]  /*e2d0*/  MUFU.EX2 R136, R136 ;  /* 0x0000008800887308 */ /* 0x000ee20000000800 */
[----:B------:R-:W-:Y:S01]  /*e2e0*/  FADD.FTZ R2, R89, R2 ;  /* 0x0000000259027221 */ /* 0x000fe20000010000 */
[----:B----4-:R-:W-:Y:S01]  /*e2f0*/  HMMA.16816.F32 R40, R4, R44, R40 ;  /* 0x0000002c0428723c */ /* 0x010fe20000001828 */
[----:B--2---:R-:W-:-:S05]  /*e300*/  FADD.FTZ R0, R106, R85 ;  /* 0x000000556a007221 */ /* 0x004fca0000010000 */
[----:B------:R-:W2:Y:S01]  /*e310*/  MUFU.EX2 R134, R134 ;  /* 0x0000008600867308 */ /* 0x000ea20000000800 */
[C---:B------:R-:W-:Y:S01]  /*e320*/  HMMA.16816.F32 R44, R4.reuse, R46, R68 ;  /* 0x0000002e042c723c */ /* 0x040fe20000001844 */
[----:B------:R-:W-:Y:S01]  /*e330*/  LDSM.16.MT88.4 R68, [R118+0x8800] ;  /* 0x008800007644783b */ /* 0x000fe20000004200 */
[----:B-1----:R-:W-:Y:S01]  /*e340*/  FADD.FTZ R3, R111, R2 ;  /* 0x000000026f037221 */ /* 0x002fe20000010000 */
[----:B------:R-:W-:Y:S01]  /*e350*/  FADD.FTZ R0, R105, R0 ;  /* 0x0000000069007221 */ /* 0x000fe20000010000 */
[----:B------:R-:W-:Y:S02]  /*e360*/  MOV R2, R87 ;  /* 0x0000005700027202 */ /* 0x000fe40000000f00 */
[----:B---3--:R-:W-:Y:S01]  /*e370*/  HMMA.16816.F32 R48, R4, R52, R48 ;  /* 0x000000340430723c */ /* 0x008fe20000001830 */
[----:B------:R-:W1:Y:S01]  /*e380*/  MUFU.EX2 R133, R133 ;  /* 0x0000008500857308 */ /* 0x000e620000000800 */
[----:B------:R-:W-:-:S04]  /*e390*/  FADD.FTZ R3, R136, R3 ;  /* 0x0000000388037221 */ /* 0x000fc80000010000 */
[----:B------:R-:W-:Y:S01]  /*e3a0*/  HMMA.16816.F32 R4, R4, R54, R72 ;  /* 0x000000360404723c */ /* 0x000fe20000001848 */
[----:B------:R-:W-:Y:S02]  /*e3b0*/  F2FP.F16.F32.PACK_AB R52, R105, R106 ;  /* 0x0000006a6934723e */ /* 0x000fe400000000ff */
[----:B------:R-:W-:Y:S01]  /*e3c0*/  F2FP.F16.F32.PACK_AB R53, R136, R111 ;  /* 0x0000006f8835723e */ /* 0x000fe200000000ff */
[----:B------:R-:W-:Y:S03]  /*e3d0*/  MUFU.EX2 R139, R139 ;  /* 0x0000008b008b7308 */ /* 0x000fe60000000800 */
[----:B------:R-:W-:Y:S01]  /*e3e0*/  F2FP.F16.F32.PACK_AB R54, R104, R103 ;  /* 0x000000676836723e */ /* 0x000fe200000000ff */
[----:B------:R-:W-:Y:S01]  /*e3f0*/  FADD.FTZ R103, R103, R0 ;  /* 0x0000000067677221 */ /* 0x000fe20000010000 */
[----:B--2---:R-:W-:Y:S01]  /*e400*/  FADD.FTZ R0, R134, R3 ;  /* 0x0000000386007221 */ /* 0x004fe20000010000 */
[----:B-1----:R-:W-:-:S02]  /*e410*/  F2FP.F16.F32.PACK_AB R55, R133, R134 ;  /* 0x000000868537723e */ /* 0x002fc400000000ff */
[----:B------:R-:W-:Y:S01]  /*e420*/  MUFU.EX2 R142, R142 ;  /* 0x0000008e008e7308 */ /* 0x000fe20000000800 */
[----:B------:R-:W-:Y:S01]  /*e430*/  FADD.FTZ R104, R104, R103 ;  /* 0x0000006768687221 */ /* 0x000fe20000010000 */
[----:B------:R-:W-:-:S03]  /*e440*/  FADD.FTZ R0, R133, R0 ;  /* 0x0000000085007221 */ /* 0x000fc60000010000 */
[C---:B-----5:R-:W-:Y:S03]  /*e450*/  HMMA.16816.F32 R8, R52.reuse, R60, R8 ;  /* 0x0000003c3408723c */ /* 0x060fe60000001808 */
        /* <DEDUP_REMOVED lines=8> */
[C---:B------:R-:W-:Y:S04]  /*e4e0*/  HMMA.16816.F32 R24, R52.reuse, R56, R24 ;  /* 0x000000383418723c */ /* 0x040fe80000001818 */
[----:B------:R-:W4:Y:S02]  /*e4f0*/  MUFU.EX2 R110, R110 ;  /* 0x0000006e006e7308 */ /* 0x000f240000000800 */
[----:B------:R-:W-:Y:S01]  /*e500*/  HMMA.16816.F32 R28, R52, R58, R28 ;  /* 0x0000003a341c723c */ /* 0x000fe2000000181c */
[----:B------:R-:W5:Y:S05]  /*e510*/  LDSM.16.MT88.4 R56, [R116+0x8400] ;  /* 0x008400007438783b */ /* 0x000f6a0000004200 */
[----:B------:R-:W-:Y:S01]  /*e520*/  MUFU.EX2 R108, R108 ;  /* 0x0000006c006c7308 */ /* 0x000fe20000000800 */
[----:B---3--:R-:W-:Y:S01]  /*e530*/  FADD.FTZ R3, R109, R0 ;  /* 0x000000006d037221 */ /* 0x008fe20000010000 */
[----:B------:R-:W-:-:S06]  /*e540*/  MOV R0, R86 ;  /* 0x0000005600007202 */ /* 0x000fcc0000000f00 */
[----:B------:R-:W-:Y:S01]  /*e550*/  MUFU.EX2 R113, R113 ;  /* 0x0000007100717308 */ /* 0x000fe20000000800 */
[----:B----4-:R-:W-:Y:S01]  /*e560*/  FADD.FTZ R3, R110, R3 ;  /* 0x000000036e037221 */ /* 0x010fe20000010000 */
[C---:B-1----:R-:W-:Y:S06]  /*e570*/  HMMA.16816.F32 R32, R52.reuse, R60, R32 ;  /* 0x0000003c3420723c */ /* 0x042fec0000001820 */
[----:B------:R-:W-:Y:S01]  /*e580*/  MUFU.EX2 R98, R98 ;  /* 0x0000006200627308 */ /* 0x000fe20000000800 */
        /* <DEDUP_REMOVED lines=8> */
[----:B------:R-:W4:Y:S01]  /*e610*/  MUFU.EX2 R100, R100 ;  /* 0x0000006400647308 */ /* 0x000f220000000800 */
[----:B------:R-:W-:Y:S01]  /*e620*/  HMMA.16816.F32 R4, R52, R58, R4 ;  /* 0x0000003a3404723c */ /* 0x000fe20000001804 */
[----:B------:R-:W5:Y:S01]  /*e630*/  LDSM.16.MT88.4 R56, [R118+0x7800] ;  /* 0x007800007638783b */ /* 0x000f620000004200 */
[----:B--2---:R-:W-:-:S05]  /*e640*/  F2FP.F16.F32.PACK_AB R72, R99, R98 ;  /* 0x000000626348723e */ /* 0x004fca00000000ff */
[----:B------:R-:W-:Y:S01]  /*e650*/  F2FP.F16.F32.PACK_AB R52, R142, R139 ;  /* 0x0000008b8e34723e */ /* 0x000fe200000000ff */
[----:B------:R-:W-:Y:S01]  /*e660*/  MUFU.EX2 R96, R96 ;  /* 0x0000006000607308 */ /* 0x000fe20000000800 */
[----:B------:R-:W-:Y:S01]  /*e670*/  F2FP.F16.F32.PACK_AB R53, R110, R109 ;  /* 0x0000006d6e35723e */ /* 0x000fe200000000ff */
[----:B------:R-:W-:Y:S01]  /*e680*/  FADD.FTZ R139, R139, R104 ;  /* 0x000000688b8b7221 */ /* 0x000fe20000010000 */
[----:B------:R-:W-:Y:S02]  /*e690*/  F2FP.F16.F32.PACK_AB R54, R140, R107 ;  /* 0x0000006b8c36723e */ /* 0x000fe400000000ff */
[----:B------:R-:W-:Y:S01]  /*e6a0*/  F2FP.F16.F32.PACK_AB R55, R113, R108 ;  /* 0x0000006c7137723e */ /* 0x000fe200000000ff */
[----:B------:R-:W-:Y:S01]  /*e6b0*/  FADD.FTZ R142, R142, R139 ;  /* 0x0000008b8e8e7221 */ /* 0x000fe20000010000 */
[----:B------:R-:W-:Y:S01]  /*e6c0*/  FADD.FTZ R108, R108, R3 ;  /* 0x000000036c6c7221 */ /* 0x000fe20000010000 */
[----:B------:R-:W2:Y:S01]  /*e6d0*/  MUFU.EX2 R115, R115 ;  /* 0x0000007300737308 */ /* 0x000ea20000000800 */
[----:B----4-:R-:W-:Y:S01]  /*e6e0*/  F2FP.F16.F32.PACK_AB R74, R100, R101 ;  /* 0x00000065644a723e */ /* 0x010fe200000000ff */
[----:B------:R-:W-:Y:S01]  /*e6f0*/  FADD.FTZ R107, R107, R142 ;  /* 0x0000008e6b6b7221 */ /* 0x000fe20000010000 */
[----:B------:R-:W-:Y:S01]  /*e700*/  FADD.FTZ R113, R113, R108 ;  /* 0x0000006c71717221 */ /* 0x000fe20000010000 */
[----:B-1----:R-:W-:Y:S02]  /*e710*/  HMMA.16816.F32 R8, R52, R60, R8 ;  /* 0x0000003c3408723c */ /* 0x002fe40000001808 */
[----:B------:R-:W-:-:S02]  /*e720*/  FADD.FTZ R3, R140, R107 ;  /* 0x0000006b8c037221 */ /* 0x000fc40000010000 */
[----:B------:R-:W-:Y:S02]  /*e730*/  MUFU.EX2 R92, R92 ;  /* 0x0000005c005c7308 */ /* 0x000fe40000000800 */
[----:B------:R-:W-:Y:S01]  /*e740*/  HMMA.16816.F32 R12, R52, R62, R12 ;  /* 0x0000003e340c723c */ /* 0x000fe2000000180c */
[----:B------:R-:W1:Y:S01]  /*e750*/  LDSM.16.MT88.4 R60, [R116+0x7800] ;  /* 0x00780000743c783b */ /* 0x000e620000004200 */
[----:B------:R-:W-:-:S04]  /*e760*/  FADD.FTZ R98, R98, R3 ;  /* 0x0000000362627221 */ /* 0x000fc80000010000 */
[C---:B---3--:R-:W-:Y:S01]  /*e770*/  HMMA.16816.F32 R16, R52.reuse, R64, R16 ;  /* 0x000000403410723c */ /* 0x048fe20000001810 */
[----:B------:R-:W3:Y:S01]  /*e780*/  MUFU.EX2 R95, R95 ;  /* 0x0000005f005f7308 */ /* 0x000ee20000000800 */
[----:B--2---:R-:W-:Y:S01]  /*e790*/  F2FP.F16.F32.PACK_AB R73, R115, R96 ;  /* 0x000000607349723e */ /* 0x004fe200000000ff */
[----:B------:R-:W-:Y:S01]  /*e7a0*/  FADD.FTZ R96, R96, R113 ;  /* 0x0000007160607221 */ /* 0x000fe20000010000 */
[----:B------:R-:W-:Y:S02]  /*e7b0*/  FADD.FTZ R98, R99, R98 ;  /* 0x0000006263627221 */ /* 0x000fe40000010000 */
[----:B------:R-:W-:Y:S01]  /*e7c0*/  HMMA.16816.F32 R20, R52, R66, R20 ;  /* 0x000000423414723c */ /* 0x000fe20000001814 */
[----:B------:R-:W-:Y:S01]  /*e7d0*/  FADD.FTZ R115, R115, R96 ;  /* 0x0000006073737221 */ /* 0x000fe20000010000 */
[----:B------:R-:W-:-:S04]  /*e7e0*/  FADD.FTZ R101, R101, R98 ;  /* 0x0000006265657221 */ /* 0x000fc80000010000 */
[----:B------:R-:W-:Y:S01]  /*e7f0*/  HMMA.16816.F32 R64, R52, R68, R40 ;  /* 0x000000443440723c */ /* 0x000fe20000001828 */
[----:B------:R-:W-:-:S05]  /*e800*/  FADD.FTZ R137, R100, R101 ;  /* 0x0000006564897221 */ /* 0x000fca0000010000 */
[----:B------:R-:W-:Y:S01]  /*e810*/  HMMA.16816.F32 R68, R52, R70, R44 ;  /* 0x000000463444723c */ /* 0x000fe2000000182c */
[----:B------:R-:W2:Y:S01]  /*e820*/  LDSM.16.MT88.4 R44, [R116+0x6c00] ;  /* 0x006c0000742c783b */ /* 0x000ea20000004200 */
[----:B---3--:R-:W-:Y:S01]  /*e830*/  F2FP.F16.F32.PACK_AB R75, R95, R92 ;  /* 0x0000005c5f4b723e */ /* 0x008fe200000000ff */
[----:B------:R-:W-:-:S03]  /*e840*/  FADD.FTZ R92, R92, R115 ;  /* 0x000000735c5c7221 */ /* 0x000fc60000010000 */
[----:B-----5:R-:W-:Y:S01]  /*e850*/  HMMA.16816.F32 R24, R52, R56, R24 ;  /* 0x000000383418723c */ /* 0x020fe20000001818 */
[----:B------:R-:W-:-:S05]  /*e860*/  FADD.FTZ R138, R95, R92 ;  /* 0x0000005c5f8a7221 */ /* 0x000fca0000010000 */
[C---:B------:R-:W-:Y:S06]  /*e870*/  HMMA.16816.F32 R28, R52.reuse, R58, R28 ;  /* 0x0000003a341c723c */ /* 0x040fec000000181c */
[C---:B-1----:R-:W-:Y:S06]  /*e880*/  HMMA.16816.F32 R32, R52.reuse, R60, R32 ;  /* 0x0000003c3420723c */ /* 0x042fec0000001820 */
[----:B------:R-:W-:Y:S01]  /*e890*/  HMMA.16816.F32 R60, R52, R62, R36 ;  /* 0x0000003e343c723c */ /* 0x000fe20000001824 */
[----:B------:R-:W1:Y:S05]  /*e8a0*/  LDSM.16.MT88.4 R36, [R116+0x8800] ;  /* 0x008800007424783b */ /* 0x000e6a0000004200 */
[C---:B--2---:R-:W-:Y:S01]  /*e8b0*/  HMMA.16816.F32 R40, R72.reuse, R44, R16 ;  /* 0x0000002c4828723c */ /* 0x044fe20000001810 */
[----:B------:R-:W2:Y:S05]  /*e8c0*/  LDSM.16.MT88.4 R16, [R116+0x8c00] ;  /* 0x008c00007410783b */ /* 0x000eaa0000004200 */
[----:B------:R-:W-:Y:S06]  /*e8d0*/  HMMA.16816.F32 R44, R72, R46, R20 ;  /* 0x0000002e482c723c */ /* 0x000fec0000001814 */
[C---:B-1----:R-:W-:Y:S06]  /*e8e0*/  HMMA.16816.F32 R76, R52.reuse, R36, R48 ;  /* 0x00000024344c723c */ /* 0x042fec0000001830 */
[----:B------:R-:W-:Y:S01]  /*e8f0*/  HMMA.16816.F32 R4, R52, R38, R4 ;  /* 0x000000263404723c */ /* 0x000fe20000001804 */
[----:B------:R-:W1:Y:S04]  /*e900*/  LDSM.16.MT88.4 R36, [R118+0x6c00] ;  /* 0x006c00007624783b */ /* 0x000e680000004200 */
[----:B------:R-:W3:-:S13]  /*e910*/  LDSM.16.MT88.4 R52, [R118+0x7c00] ;  /* 0x007c00007634783b */ /* 0x000eda0000004200 */
[C---:B--2---:R-:W-:Y:S06]  /*e920*/  HMMA.16816.F32 R76, R72.reuse, R16, R76 ;  /* 0x00000010484c723c */ /* 0x044fec000000184c */
[C---:B-1----:R-:W-:Y:S01]  /*e930*/  HMMA.16816.F32 R80, R72.reuse, R36, R8 ;  /* 0x000000244850723c */ /* 0x042fe20000001808 */
[----:B------:R-:W1:Y:S05]  /*e940*/  LDSM.16.MT88.4 R8, [R118+0x8c00] ;  /* 0x008c00007608783b */ /* 0x000e6a0000004200 */
[C---:B------:R-:W-:Y:S01]  /*e950*/  HMMA.16816.F32 R36, R72.reuse, R38, R12 ;  /* 0x000000264824723c */ /* 0x040fe2000000180c */
[----:B------:R-:W2:Y:S05]  /*e960*/  LDSM.16.MT88.4 R12, [R116+0x7c00] ;  /* 0x007c0000740c783b */ /* 0x000eaa0000004200 */
[C---:B---3--:R-:W-:Y:S06]  /*e970*/  HMMA.16816.F32 R48, R72.reuse, R52, R24 ;  /* 0x000000344830723c */ /* 0x048fec0000001818 */
[C---:B------:R-:W-:Y:S06]  /*e980*/  HMMA.16816.F32 R52, R72.reuse, R54, R28 ;  /* 0x000000364834723c */ /* 0x040fec000000181c */
[C---:B-1----:R-:W-:Y:S06]  /*e990*/  HMMA.16816.F32 R64, R72.reuse, R8, R64 ;  /* 0x000000084840723c */ /* 0x042fec0000001840 */
[C---:B--2---:R-:W-:Y:S06]  /*e9a0*/  HMMA.16816.F32 R56, R72.reuse, R12, R32 ;  /* 0x0000000c4838723c */ /* 0x044fec0000001820 */
[C---:B------:R-:W-:Y:S06]  /*e9b0*/  HMMA.16816.F32 R60, R72.reuse, R14, R60 ;  /* 0x0000000e483c723c */ /* 0x040fec000000183c */
[C---:B------:R-:W-:Y:S06]  /*e9c0*/  HMMA.16816.F32 R68, R72.reuse, R10, R68 ;  /* 0x0000000a4844723c */ /* 0x040fec0000001844 */
[----:B------:R-:W-:-:S15]  /*e9d0*/  HMMA.16816.F32 R72, R72, R18, R4 ;  /* 0x000000124848723c */ /* 0x000fde0000001804 */
[----:B------:R-:W-:-:S09]  /*e9e0*/  NOP ;  /* 0x0000000000007918 */ /* 0x000fd20000000000 */
.L_x_5799:
[----:B------:R-:W-:-:S13]  /*e9f0*/  ISETP.GT.AND P0, PT, R135, R122, PT ;  /* 0x0000007a8700720c */ /* 0x000fda0003f04270 */
        /* <DEDUP_REMOVED lines=16> */
.L_x_5809:
        /* <DEDUP_REMOVED lines=67> */
.L_x_5806:
[C---:B------:R-:W-:Y:S04]  /*ef30*/  LEA R132, P0, R8.reuse, R132, 0x1 ;  /* 0x0000008408847211 */ /* 0x040fe800078008ff */
[----:B------:R-:W-:Y:S02]  /*ef40*/  LEA.HI.X R131, R8, R131, R0, 0x1, P0 ;  /* 0x0000008308837211 */ /* 0x000fe400000f0c00 */
[----:B------:R-:W-:Y:S03]  /*ef50*/  IADD3 R86, P0, R132, UR11, RZ ;  /* 0x0000000b84567c10 */ /* 0x000fe6000ff1e0ff */
[----:B------:R-:W-:Y:S01]  /*ef60*/  IMAD.MOV.U32 R133, RZ, RZ, R131 ;  /* 0x000000ffff857224 */ /* 0x000fe200078e0083 */
[----:B------:R-:W-:Y:S02]  /*ef70*/  IADD3.X R87, R131, UR10, RZ, P0, !PT ;  /* 0x0000000a83577c10 */ /* 0x000fe400087fe4ff */
[----:B------:R-:W-:Y:S02]  /*ef80*/  ISETP.GT.AND P0, PT, R135, R122, PT ;  /* 0x0000007a8700720c */ /* 0x000fe40003f04270 */
        /* <DEDUP_REMOVED lines=130> */
[----:B------:R-:W-:Y:S11]  /*f7b0*/  ISETP.GE.U32.AND P6, PT, R88, R2, PT ;  /* 0x000000025800720c */ /* 0x000ff60003fc6070 */
[----:B------:R-:W-:Y:S02]  /*f7c0*/  @P5 IADD3 R90, R90, 0x1, RZ ;  /* 0x000000015a5a5810 */ /* 0x000fe40007ffe0ff */
[----:B------:R-:W-:Y:S03]  /*f7d0*/  @P6 VIADD R92, R92, 0x1 ;  /* 0x000000015c5c6836 */ /* 0x000fe60000000000 */
[----:B------:R-:W-:Y:S02]  /*f7e0*/  @!P0 IMAD.MOV R90, RZ, RZ, -R90 ;  /* 0x000000ffff5a8224 */ /* 0x000fe400078e0a5a */
[----:B------:R-:W-:Y:S03]  /*f7f0*/  @!P3 IADD3 R92, -R92, RZ, RZ ;  /* 0x000000ff5c5cb210 */ /* 0x000fe60007ffe1ff */
[C---:B------:R-:W-:Y:S02]  /*f800*/  SEL R89, R95.reuse, R90, !P1 ;  /* 0x0000005a5f597207 */ /* 0x040fe40004800000 */
[----:B------:R-:W-:Y:S01]  /*f810*/  SEL R95, R95, R92, !P1 ;  /* 0x0000005c5f5f7207 */ /* 0x000fe20004800000 */
[----:B------:R-:W2:Y:S01]  /*f820*/  LDC.64 R90, c[0x0][0x248] ;  /* 0x00009200ff5a7b82 */ /* 0x000ea20000000a00 */
        /* <DEDUP_REMOVED lines=20> */
.L_x_5808:
        /* <DEDUP_REMOVED lines=14> */
.L_x_5807:
        /* <DEDUP_REMOVED lines=69> */
[----:B------:R-:W-:Y:S01]  /*fea0*/  LDSM.16.MT88.4 R24, [R116+0x7800] ;  /* 0x007800007418783b */ /* 0x000fe20000004200 */
        /* <DEDUP_REMOVED lines=64> */
[----:B------:R-:W-:Y:S01]  /*102b0*/  FMUL.FTZ R75, R3, R75 ;  /* 0x0000004b034b7220 */ /* 0x000fe20000410000 */
[----:B------:R-:W-:Y:S01]  /*102c0*/  LDSM.16.MT88.4 R28, [R118+0x6c00] ;  /* 0x006c0000761c783b */ /* 0x000fe20000004200 */
[----:B------:R-:W-:Y:S01]  /*102d0*/  FFMA.FTZ R99, R84, R137, R99 ;  /* 0x0000008954637223 */ /* 0x000fe20000010063 */
[----:B------:R-:W-:Y:S01]  /*102e0*/  ISETP.GT.AND P0, PT, R135, R122, PT ;  /* 0x0000007a8700720c */ /* 0x000fe20003f04270 */
[----:B------:R-:W-:Y:S01]  /*102f0*/  FFMA.FTZ R98, R3, R138, R98 ;  /* 0x0000008a03627223 */ /* 0x000fe20000010062 */
[----:B------:R-:W-:Y:S03]  /*10300*/  MOV R85, R2 ;  /* 0x0000000200557202 */ /* 0x000fe60000000f00 */
[----:B------:R-:W-:Y:S01]  /*10310*/  MUFU.EX2 R101, R101 ;  /* 0x0000006500657308 */ /* 0x000fe20000000800 */
[----:B------:R-:W-:Y:S04]  /*10320*/  FADD.FTZ R99, R87, R99 ;  /* 0x0000006357637221 */ /* 0x000fe80000010000 */
[----:B------:R-:W-:Y:S05]  /*10330*/  FADD.FTZ R96, R96, R99 ;  /* 0x0000006360607221 */ /* 0x000fea0000010000 */
[----:B------:R-:W2:Y:S01]  /*10340*/  MUFU.EX2 R102, R102 ;  /* 0x0000006600667308 */ /* 0x000ea20000000800 */
[----:B---3--:R-:W-:Y:S01]  /*10350*/  F2FP.F16.F32.PACK_AB R83, R7, R6 ;  /* 0x000000060753723e */ /* 0x008fe200000000ff */
[----:B------:R-:W-:Y:S06]  /*10360*/  FADD.FTZ R96, R5, R96 ;  /* 0x0000006005607221 */ /* 0x000fec0000010000 */
        /* <DEDUP_REMOVED lines=17> */
[C---:B-1----:R-:W-:Y:S06]  /*10480*/  HMMA.16816.F32 R56, R80.reuse, R92, R56 ;  /* 0x0000005c5038723c */ /* 0x042fec0000001838 */
[C---:B------:R-:W-:Y:S01]  /*10490*/  HMMA.16816.F32 R60, R80.reuse, R94, R60 ;  /* 0x0000005e503c723c */ /* 0x040fe2000000183c */
[----:B------:R-:W1:Y:S02]  /*104a0*/  LDSM.16.MT88.4 R92, [R116+0x8000] ;  /* 0x00800000745c783b */ /* 0x000e640000004200 */
[----:B------:R-:W-:Y:S10]  /*104b0*/  MUFU.EX2 R112, R112 ;  /* 0x0000007000707308 */ /* 0x000ff40000000800 */
[----:B------:R-:W-:Y:S10]  /*104c0*/  MUFU.EX2 R113, R113 ;  /* 0x0000007100717308 */ /* 0x000ff40000000800 */
[----:B------:R-:W-:Y:S01]  /*104d0*/  MUFU.EX2 R114, R114 ;  /* 0x0000007200727308 */ /* 0x000fe20000000800 */
[C---:B---3--:R-:W-:Y:S09]  /*104e0*/  HMMA.16816.F32 R64, R80.reuse, R88, R64 ;  /* 0x000000585040723c */ /* 0x048ff20000001840 */
[----:B------:R3:W-:Y:S01]  /*104f0*/  MUFU.EX2 R88, R103 ;  /* 0x0000006700587308 */ /* 0x0007e20000000800 */
[C---:B------:R-:W-:Y:S03]  /*10500*/  HMMA.16816.F32 R68, R80.reuse, R90, R68 ;  /* 0x0000005a5044723c */ /* 0x040fe60000001844 */
[--C-:B------:R-:W-:Y:S01]  /*10510*/  FFMA.FTZ R89, R15, UR4, -R97.reuse ;  /* 0x000000040f597c23 */ /* 0x100fe20008010861 */
[----:B------:R-:W-:Y:S03]  /*10520*/  FMUL.FTZ R15, R3, R79 ;  /* 0x0000004f030f7220 */ /* 0x000fe60000410000 */
[--C-:B------:R-:W-:Y:S01]  /*10530*/  FFMA.FTZ R90, R16, UR4, -R100.reuse ;  /* 0x00000004105a7c23 */ /* 0x100fe20008010864 */
[----:B------:R-:W4:Y:S03]  /*10540*/  LDSM.16.MT88.4 R76, [R118+0x6400] ;  /* 0x00640000764c783b */ /* 0x000f260000004200 */
[--C-:B------:R-:W-:Y:S01]  /*10550*/  FFMA.FTZ R91, R17, UR4, -R100.reuse ;  /* 0x00000004115b7c23 */ /* 0x100fe20008010864 */
[----:B---3--:R-:W-:Y:S01]  /*10560*/  FFMA.FTZ R103, R20, UR4, -R100 ;  /* 0x0000000414677c23 */ /* 0x008fe20008010864 */
[C---:B-1----:R-:W-:Y:S01]  /*10570*/  HMMA.16816.F32 R12, R80.reuse, R92, R12 ;  /* 0x0000005c500c723c */ /* 0x042fe2000000180c */
[----:B------:R-:W1:Y:S02]  /*10580*/  MUFU.EX2 R89, R89 ;  /* 0x0000005900597308 */ /* 0x000e640000000800 */
[----:B--2---:R-:W-:Y:S01]  /*10590*/  F2FP.F16.F32.PACK_AB R16, R102, R101 ;  /* 0x000000656610723e */ /* 0x004fe200000000ff */
[----:B------:R-:W-:Y:S01]  /*105a0*/  FADD.FTZ R3, R86, R98 ;  /* 0x0000006256037221 */ /* 0x000fe20000010000 */
[----:B------:R-:W-:Y:S01]  /*105b0*/  FADD.FTZ R101, R101, R96 ;  /* 0x0000006065657221 */ /* 0x000fe20000010000 */
[----:B------:R-:W-:Y:S01]  /*105c0*/  HMMA.16816.F32 R72, R80, R94, R72 ;  /* 0x0000005e5048723c */ /* 0x000fe20000001848 */
[----:B------:R-:W2:Y:S04]  /*105d0*/  LDSM.16.MT88.4 R80, [R116+0x6400] ;  /* 0x006400007450783b */ /* 0x000ea80000004200 */
[----:B------:R-:W-:Y:S01]  /*105e0*/  MUFU.EX2 R90, R90 ;  /* 0x0000005a005a7308 */ /* 0x000fe20000000800 */
[--C-:B------:R-:W-:Y:S01]  /*105f0*/  FFMA.FTZ R92, R18, UR4, -R97.reuse ;  /* 0x00000004125c7c23 */ /* 0x100fe20008010861 */
[--C-:B------:R-:W-:Y:S01]  /*10600*/  FFMA.FTZ R93, R19, UR4, -R97.reuse ;  /* 0x00000004135d7c23 */ /* 0x100fe20008010861 */
[--C-:B------:R-:W-:Y:S03]  /*10610*/  FFMA.FTZ R94, R21, UR4, -R100.reuse ;  /* 0x00000004155e7c23 */ /* 0x100fe60008010864 */
[--C-:B------:R-:W-:Y:S02]  /*10620*/  FFMA.FTZ R95, R23, UR4, -R97.reuse ;  /* 0x00000004175f7c23 */ /* 0x100fe40008010861 */
[----:B------:R-:W-:Y:S02]  /*10630*/  LDSM.16.MT88.4 R20, [R118+0x6800] ;  /* 0x006800007614783b */ /* 0x000fe40000004200 */
[----:B------:R-:W3:Y:S01]  /*10640*/  MUFU.EX2 R91, R91 ;  /* 0x0000005b005b7308 */ /* 0x000ee20000000800 */
[----:B-1----:R-:W-:Y:S01]  /*10650*/  F2FP.F16.F32.PACK_AB R17, R89, R88 ;  /* 0x000000585911723e */ /* 0x002fe200000000ff */
[----:B------:R-:W-:Y:S01]  /*10660*/  FFMA.FTZ R100, R33, UR4, -R100 ;  /* 0x0000000421647c23 */ /* 0x000fe20008010864 */
[----:B------:R-:W-:Y:S01]  /*10670*/  FFMA.FTZ R97, R35, UR4, -R97 ;  /* 0x0000000423617c23 */ /* 0x000fe20008010861 */
[----:B------:R-:W-:Y:S01]  /*10680*/  FADD.FTZ R6, R6, R3 ;  /* 0x0000000306067221 */ /* 0x000fe20000010000 */
[----:B------:R-:W-:Y:S01]  /*10690*/  MOV R3, R0 ;  /* 0x0000000000037202 */ /* 0x000fe20000000f00 */
[----:B------:R-:W-:Y:S01]  /*106a0*/  FADD.FTZ R101, R102, R101 ;  /* 0x0000006566657221 */ /* 0x000fe20000010000 */
[----:B------:R-:W-:Y:S03]  /*106b0*/  LDSM.16.MT88.4 R32, [R118+0x7c00] ;  /* 0x007c00007620783b */ /* 0x000fe60000004200 */
[----:B------:R-:W-:Y:S01]  /*106c0*/  MUFU.EX2 R92, R92 ;  /* 0x0000005c005c7308 */ /* 0x000fe20000000800 */
[----:B------:R-:W-:Y:S04]  /*106d0*/  FADD.FTZ R7, R7, R6 ;  /* 0x0000000607077221 */ /* 0x000fe80000010000 */
[----:B------:R-:W-:Y:S05]  /*106e0*/  FADD.FTZ R88, R88, R7 ;  /* 0x0000000758587221 */ /* 0x000fea0000010000 */
[----:B------:R-:W1:Y:S01]  /*106f0*/  MUFU.EX2 R93, R93 ;  /* 0x0000005d005d7308 */ /* 0x000e620000000800 */
[----:B---3--:R-:W-:Y:S01]  /*10700*/  F2FP.F16.F32.PACK_AB R18, R91, R90 ;  /* 0x0000005a5b12723e */ /* 0x008fe200000000ff */
[----:B------:R-:W-:Y:S01]  /*10710*/  FADD.FTZ R89, R89, R88 ;  /* 0x0000005859597221 */ /* 0x000fe20000010000 */
[----:B------:R-:W-:Y:S04]  /*10720*/  FADD.FTZ R90, R90, R101 ;  /* 0x000000655a5a7221 */ /* 0x000fe80000010000 */
[----:B------:R-:W-:Y:S03]  /*10730*/  FADD.FTZ R90, R91, R90 ;  /* 0x0000005a5b5a7221 */ /* 0x000fe60000010000 */
[----:B------:R-:W-:Y:S10]  /*10740*/  MUFU.EX2 R103, R103 ;  /* 0x0000006700677308 */ /* 0x000ff40000000800 */
[----:B------:R-:W3:Y:S01]  /*10750*/  MUFU.EX2 R94, R94 ;  /* 0x0000005e005e7308 */ /* 0x000ee20000000800 */
[C---:B-1----:R-:W-:Y:S01]  /*10760*/  F2FP.F16.F32.PACK_AB R19, R93.reuse, R92 ;  /* 0x0000005c5d13723e */ /* 0x042fe200000000ff */
[----:B------:R-:W-:Y:S04]  /*10770*/  FADD.FTZ R92, R92, R89 ;  /* 0x000000595c5c7221 */ /* 0x000fe80000010000 */
[----:B------:R-:W-:Y:S02]  /*10780*/  FADD.FTZ R93, R93, R92 ;  /* 0x0000005c5d5d7221 */ /* 0x000fe40000010000 */
[C---:B----4-:R-:W-:Y:S02]  /*10790*/  HMMA.16816.F32 R8, R16.reuse, R76, R8 ;  /* 0x0000004c1008723c */ /* 0x050fe40000001808 */
[----:B------:R-:W1:Y:S04]  /*107a0*/  MUFU.EX2 R95, R95 ;  /* 0x0000005f005f7308 */ /* 0x000e680000000800 */
[C---:B------:R-:W-:Y:S01]  /*107b0*/  HMMA.16816.F32 R36, R16.reuse, R78, R36 ;  /* 0x0000004e1024723c */ /* 0x040fe20000001824 */
[----:B------:R-:W4:Y:S05]  /*107c0*/  LDSM.16.MT88.4 R76, [R118+0x7400] ;  /* 0x00740000764c783b */ /* 0x000f2a0000004200 */
[----:B------:R-:W5:Y:S01]  /*107d0*/  MUFU.EX2 R100, R100 ;  /* 0x0000006400647308 */ /* 0x000f620000000800 */
[C---:B--2---:R-:W-:Y:S09]  /*107e0*/  HMMA.16816.F32 R40, R16.reuse, R80, R40 ;  /* 0x000000501028723c */ /* 0x044ff20000001828 */
[----:B------:R-:W2:Y:S01]  /*107f0*/  MUFU.EX2 R97, R97 ;  /* 0x0000006100617308 */ /* 0x000ea20000000800 */
[C---:B------:R-:W-:Y:S01]  /*10800*/  HMMA.16816.F32 R44, R16.reuse, R82, R44 ;  /* 0x00000052102c723c */ /* 0x040fe2000000182c */
[----:B------:R-:W3:Y:S05]  /*10810*/  LDSM.16.MT88.4 R80, [R116+0x7400] ;  /* 0x007400007450783b */ /* 0x000eea0000004200 */
[C---:B----4-:R-:W-:Y:S06]  /*10820*/  HMMA.16816.F32 R48, R16.reuse, R76, R48 ;  /* 0x0000004c1030723c */ /* 0x050fec0000001830 */
[C---:B------:R-:W-:Y:S01]  /*10830*/  HMMA.16816.F32 R52, R16.reuse, R78, R52 ;  /* 0x0000004e1034723c */ /* 0x040fe20000001834 */
[----:B------:R-:W4:Y:S05]  /*10840*/  LDSM.16.MT88.4 R76, [R118+0x8400] ;  /* 0x00840000764c783b */ /* 0x000f2a0000004200 */
[C---:B---3--:R-:W-:Y:S06]  /*10850*/  HMMA.16816.F32 R56, R16.reuse, R80, R56 ;  /* 0x000000501038723c */ /* 0x048fec0000001838 */
[C---:B------:R-:W-:Y:S01]  /*10860*/  HMMA.16816.F32 R60, R16.reuse, R82, R60 ;  /* 0x00000052103c723c */ /* 0x040fe2000000183c */
[----:B------:R-:W3:Y:S05]  /*10870*/  LDSM.16.MT88.4 R80, [R116+0x8400] ;  /* 0x008400007450783b */ /* 0x000eea0000004200 */
[C---:B----4-:R-:W-:Y:S06]  /*10880*/  HMMA.16816.F32 R64, R16.reuse, R76, R64 ;  /* 0x0000004c1040723c */ /* 0x050fec0000001840 */
[C---:B------:R-:W-:Y:S01]  /*10890*/  HMMA.16816.F32 R68, R16.reuse, R78, R68 ;  /* 0x0000004e1044723c */ /* 0x040fe20000001844 */
[----:B------:R-:W4:Y:S05]  /*108a0*/  LDSM.16.MT88.4 R76, [R116+0x6800] ;  /* 0x00680000744c783b */ /* 0x000f2a0000004200 */
[C---:B---3--:R-:W-:Y:S06]  /*108b0*/  HMMA.16816.F32 R12, R16.reuse, R80, R12 ;  /* 0x00000050100c723c */ /* 0x048fec000000180c */
[----:B------:R-:W-:Y:S07]  /*108c0*/  HMMA.16816.F32 R72, R16, R82, R72 ;  /* 0x000000521048723c */ /* 0x000fee0000001848 */
        /* <DEDUP_REMOVED lines=15> */
[C---:B----4-:R-:W-:Y:S06]  /*109c0*/  HMMA.16816.F32 R40, R16.reuse, R76, R40 ;  /* 0x0000004c1028723c */ /* 0x050fec0000001828 */
[C---:B------:R-:W-:Y:S06]  /*109d0*/  HMMA.16816.F32 R44, R16.reuse, R78, R44 ;  /* 0x0000004e102c723c */ /* 0x040fec000000182c */
        /* <DEDUP_REMOVED lines=14> */
[----:B------:R-:W-:Y:S01]  /*10ac0*/  F2FP.F16.F32.PACK_AB R17, R112, R111 ;  /* 0x0000006f7011723e */ /* 0x000fe200000000ff */
[----:B------:R-:W-:Y:S01]  /*10ad0*/  FADD.FTZ R111, R111, R108 ;  /* 0x0000006c6f6f7221 */ /* 0x000fe20000010000 */
[----:B-----5:R-:W-:Y:S01]  /*10ae0*/  F2FP.F16.F32.PACK_AB R18, R100, R113 ;  /* 0x000000716412723e */ /* 0x020fe200000000ff */
[----:B------:R-:W-:Y:S01]  /*10af0*/  FADD.FTZ R110, R110, R109 ;  /* 0x0000006d6e6e7221 */ /* 0x000fe20000010000 */
[----:B--2---:R-:W-:Y:S01]  /*10b00*/  F2FP.F16.F32.PACK_AB R19, R97, R114 ;  /* 0x000000726113723e */ /* 0x004fe200000000ff */
[----:B------:R-:W-:Y:S02]  /*10b10*/  FADD.FTZ R111, R112, R111 ;  /* 0x0000006f706f7221 */ /* 0x000fe40000010000 */
[----:B------:R-:W-:Y:S02]  /*10b20*/  FADD.FTZ R113, R113, R110 ;  /* 0x0000006e71717221 */ /* 0x000fe40000010000 */
[----:B------:R-:W-:Y:S02]  /*10b30*/  FADD.FTZ R114, R114, R111 ;  /* 0x0000006f72727221 */ /* 0x000fe40000010000 */
[C---:B------:R-:W-:Y:S01]  /*10b40*/  HMMA.16816.F32 R80, R16.reuse, R28, R8 ;  /* 0x0000001c1050723c */ /* 0x040fe20000001808 */
[----:B------:R-:W2:Y:S02]  /*10b50*/  LDSM.16.MT88.4 R8, [R118+0x8c00] ;  /* 0x008c00007608783b */ /* 0x000ea40000004200 */
[----:B------:R-:W-:Y:S01]  /*10b60*/  FADD.FTZ R137, R100, R113 ;  /* 0x0000007164897221 */ /* 0x000fe20000010000 */
[----:B------:R-:W-:Y:S02]  /*10b70*/  FADD.FTZ R138, R97, R114 ;  /* 0x00000072618a7221 */ /* 0x000fe40000010000 */
[C---:B------:R-:W-:Y:S03]  /*10b80*/  HMMA.16816.F32 R36, R16.reuse, R30, R36 ;  /* 0x0000001e1024723c */ /* 0x040fe60000001824 */
[----:B------:R-:W4:Y:S03]  /*10b90*/  LDSM.16.MT88.4 R28, [R116+0x8c00] ;  /* 0x008c0000741c783b */ /* 0x000f260000004200 */
[C---:B-1----:R-:W-:Y:S06]  /*10ba0*/  HMMA.16816.F32 R40, R16.reuse, R20, R40 ;  /* 0x000000141028723c */ /* 0x042fec0000001828 */
[C---:B------:R-:W-:Y:S06]  /*10bb0*/  HMMA.16816.F32 R44, R16.reuse, R22, R44 ;  /* 0x00000016102c723c */ /* 0x040fec000000182c */
[C---:B------:R-:W-:Y:S06]  /*10bc0*/  HMMA.16816.F32 R48, R16.reuse, R32, R48 ;  /* 0x000000201030723c */ /* 0x040fec0000001830 */
[C---:B------:R-:W-:Y:S06]  /*10bd0*/  HMMA.16816.F32 R52, R16.reuse, R34, R52 ;  /* 0x000000221034723c */ /* 0x040fec0000001834 */
[C---:B---3--:R-:W-:Y:S06]  /*10be0*/  HMMA.16816.F32 R56, R16.reuse, R24, R56 ;  /* 0x000000181038723c */ /* 0x048fec0000001838 */
[C---:B------:R-:W-:Y:S06]  /*10bf0*/  HMMA.16816.F32 R60, R16.reuse, R26, R60 ;  /* 0x0000001a103c723c */ /* 0x040fec000000183c */
[C---:B--2---:R-:W-:Y:S06]  /*10c00*/  HMMA.16816.F32 R64, R16.reuse, R8, R64 ;  /* 0x000000081040723c */ /* 0x044fec0000001840 */
[C---:B------:R-:W-:Y:S06]  /*10c10*/  HMMA.16816.F32 R68, R16.reuse, R10, R68 ;  /* 0x0000000a1044723c */ /* 0x040fec0000001844 */
[C---:B----4-:R-:W-:Y:S06]  /*10c20*/  HMMA.16816.F32 R76, R16.reuse, R28, R12 ;  /* 0x0000001c104c723c */ /* 0x050fec000000180c */
[----:B------:R-:W-:Y:S01]  /*10c30*/  HMMA.16816.F32 R72, R16, R30, R72 ;  /* 0x0000001e1048723c */ /* 0x000fe20000001848 */
[----:B------:R-:W-:Y:S11]  /*10c40*/  @!UPT UIADD3 URZ, URZ, URZ, URZ ;  /* 0x0000003f3f3ff290 */ /* 0x000ff6000fffe03f */
[----:B------:R-:W-:Y:S01]  /*10c50*/  @!UPT UIADD3 URZ, URZ, URZ, URZ ;  /* 0x0000003f3f3ff290 */ /* 0x000fe2000fffe03f */
[----:B------:R-:W-:Y:S11]  /*10c60*/  @P0 BRA `(.L_x_5809) ;  /* 0xffffffdc00a40947 */ /* 0x000ff6000383ffff */
.L_x_5805:
        /* <DEDUP_REMOVED lines=8> */
[----:B------:R-:W-:Y:S01]  /*10cf0*/  BAR.SYNC.DEFER_BLOCKING 0x0 ;  /* 0x0000000000007b1d */ /* 0x000fe20000010000 */
[----:B-1----:R-:W-:Y:S01]  /*10d00*/  FADD.FTZ R8, R8, R137 ;  /* 0x0000008908087221 */ /* 0x002fe20000010000 */
[----:B--2---:R-:W-:-:S06]  /*10d10*/  ULEA UR5, UR5, UR4, 0x18 ;  /* 0x0000000405057291 */ /* 0x004fcc000f8ec03f */
[----:B------:R-:W1:Y:S01]  /*10d20*/  S2UR UR4, SR_CTAID.Z ;  /* 0x00000000000479c3 */ /* 0x000e620000002700 */
[----:B---3--:R-:W-:Y:S01]  /*10d30*/  FADD.FTZ R9, R9, R138 ;  /* 0x0000008a09097221 */ /* 0x008fe20000010000 */
        /* <DEDUP_REMOVED lines=31> */
[----:B------:R-:W2:Y:S01]  /*10f30*/  @P3 MUFU.RCP R7, R5 ;  /* 0x0000000500073308 */ /* 0x000ea20000001000 */
[----:B------:R-:W-:-:S02]  /*10f40*/  LOP3.LUT R12, R19, 0x1fffffe, RZ, 0xc0, !PT ;  /* 0x01fffffe130c7812 */ /* 0x000fc400078ec0ff */
[----:B------:R-:W-:Y:S02]  /*10f50*/  LOP3.LUT R21, R16, 0xfffffffe, RZ, 0xc0, !PT ;  /* 0xfffffffe10157812 */ /* 0x000fe400078ec0ff */
[----:B------:R-:W-:Y:S02]  /*10f60*/  SHF.R.S32.HI R8, RZ, 0x5, R11 ;  /* 0x00000005ff087819 */ /* 0x000fe4000001140b */
[----:B------:R-:W-:Y:S01]  /*10f70*/  SHF.L.U32 R15, R15, 0x6, RZ ;  /* 0x000000060f0f7819 */ /* 0x000fe200000006ff */
[----:B------:R-:W3:Y:S01]  /*10f80*/  @P2 MUFU.RCP R6, R4 ;  /* 0x0000000400062308 */ /* 0x000ee20000001000 */
[----:B------:R-:W-:Y:S02]  /*10f90*/  SHF.R.S32.HI R16, RZ, 0x1, R16 ;  /* 0x00000001ff107819 */ /* 0x000fe40000011410 */
[----:B------:R-:W-:Y:S01]  /*10fa0*/  IADD3 R17, R17, -R12, RZ ;  /* 0x8000000c11117210 */ /* 0x000fe20007ffe0ff */
[----:B------:R-:W-:Y:S01]  /*10fb0*/  IMAD.IADD R12, R10, 0x1, -R21 ;  /* 0x000000010a0c7824 */ /* 0x000fe200078e0a15 */
[----:B------:R-:W-:-:S02]  /*10fc0*/  SHF.R.S32.HI R19, RZ, 0x1, R19 ;  /* 0x00000001ff137819 */ /* 0x000fc40000011413 */
[----:B------:R-:W-:Y:S01]  /*10fd0*/  LEA R14, R8, R23, 0x8 ;  /* 0x00000017080e7211 */ /* 0x000fe200078e40ff */
[----:B------:R-:W4:Y:S01]  /*10fe0*/  @P3 MUFU.LG2 R5, R5 ;  /* 0x0000000500053308 */ /* 0x000f220000000c00 */
[----:B------:R-:W-:Y:S01]  /*10ff0*/  LOP3.LUT R15, R15, 0xc0, RZ, 0xc0, !PT ;  /* 0x000000c00f0f7812 */ /* 0x000fe200078ec0ff */
[----:B--2---:R-:W-:Y:S01]  /*11000*/  FMUL.FTZ R80, R7, R80 ;  /* 0x0000005007507220 */ /* 0x004fe20000410000 */
        /* <DEDUP_REMOVED lines=67> */
[----:B------:R-:W-:-:S02]  /*11440*/  IADD3 R15, R14, R7, RZ ;  /* 0x000000070e0f7210 */ /* 0x000fc40007ffe0ff */
[----:B------:R-:W-:Y:S01]  /*11450*/  IADD3 R7, R7, R6, RZ ;  /* 0x0000000607077210 */ /* 0x000fe20007ffe0ff */
[----:B------:R-:W-:Y:S01]  /*11460*/  STS.64 [R6], R36 ;  /* 0x0000002406007388 */ /* 0x000fe20000000a00 */
[----:B------:R-:W-:-:S03]  /*11470*/  LOP3.LUT R13, R13, R18, RZ, 0x3c, !PT ;  /* 0x000000120d0d7212 */ /* 0x000fc600078e3cff */
[----:B------:R-:W-:Y:S02]  /*11480*/  STS.64 [R6+0x400], R38 ;  /* 0x0004002606007388 */ /* 0x000fe40000000a00 */
[----:B------:R-:W-:Y:S02]  /*11490*/  IMAD.IADD R12, R12, 0x1, R13 ;  /* 0x000000010c0c7824 */ /* 0x000fe400078e020d */
[----:B------:R-:W-:Y:S04]  /*114a0*/  STS.64 [R15], R40 ;  /* 0x000000280f007388 */ /* 0x000fe80000000a00 */
[----:B------:R-:W-:Y:S04]  /*114b0*/  STS.64 [R15+0x400], R42 ;  /* 0x0004002a0f007388 */ /* 0x000fe80000000a00 */
[----:B------:R-:W-:Y:S04]  /*114c0*/  STS.64 [R7], R44 ;  /* 0x0000002c07007388 */ /* 0x000fe80000000a00 */
[----:B------:R-:W-:Y:S04]  /*114d0*/  STS.64 [R7+0x400], R46 ;  /* 0x0004002e07007388 */ /* 0x000fe80000000a00 */
[----:B------:R-:W-:Y:S04]  /*114e0*/  STS.64 [R14+0x2000], R48 ;  /* 0x002000300e007388 */ /* 0x000fe80000000a00 */
[----:B------:R-:W-:Y:S04]  /*114f0*/  STS.64 [R14+0x2400], R50 ;  /* 0x002400320e007388 */ /* 0x000fe80000000a00 */
[----:B------:R3:W-:Y:S04]  /*11500*/  STS.64 [R6+0x2000], R52 ;  /* 0x0020003406007388 */ /* 0x0007e80000000a00 */
[----:B------:R5:W-:Y:S04]  /*11510*/  STS.64 [R6+0x2400], R54 ;  /* 0x0024003606007388 */ /* 0x000be80000000a00 */
[----:B------:R1:W-:Y:S04]  /*11520*/  STS.64 [R15+0x2000], R56 ;  /* 0x002000380f007388 */ /* 0x0003e80000000a00 */
[----:B------:R-:W-:Y:S04]  /*11530*/  STS.64 [R15+0x2400], R58 ;  /* 0x0024003a0f007388 */ /* 0x000fe80000000a00 */
[----:B------:R-:W-:Y:S04]  /*11540*/  STS.64 [R7+0x2000], R60 ;  /* 0x0020003c07007388 */ /* 0x000fe80000000a00 */
[----:B------:R-:W-:Y:S04]  /*11550*/  STS.64 [R7+0x2400], R62 ;  /* 0x0024003e07007388 */ /* 0x000fe80000000a00 */
[----:B------:R-:W-:Y:S01]  /*11560*/  STS.64 [R14+0x4000], R64 ;  /* 0x004000400e007388 */ /* 0x000fe20000000a00 */
[----:B---3--:R-:W3:Y:S03]  /*11570*/  @P3 LDC R53, c[0x0][0x2e8] ;  /* 0x0000ba00ff353b82 */ /* 0x008ee60000000800 */
[----:B------:R-:W-:Y:S01]  /*11580*/  STS.64 [R14+0x4400], R66 ;  /* 0x004400420e007388 */ /* 0x000fe20000000a00 */
[----:B-----5:R-:W-:-:S03]  /*11590*/  LEA R55, R12, UR5, 0x2 ;  /* 0x000000050c377c11 */ /* 0x020fc6000f8e10ff */
[----:B------:R-:W-:Y:S01]  /*115a0*/  STS.64 [R6+0x4000], R68 ;  /* 0x0040004406007388 */ /* 0x000fe20000000a00 */
[----:B------:R-:W5:Y:S03]  /*115b0*/  LDC.64 R12, c[0x0][0x2c0] ;  /* 0x0000b000ff0c7b82 */ /* 0x000f660000000a00 */
[----:B------:R4:W-:Y:S01]  /*115c0*/  STS.64 [R6+0x4400], R70 ;  /* 0x0044004606007388 */ /* 0x0009e20000000a00 */
[----:B-1----:R-:W-:-:S03]  /*115d0*/  LOP3.LUT R56, R11, 0xffffffe0, RZ, 0xc0, !PT ;  /* 0xffffffe00b387812 */ /* 0x002fc600078ec0ff */
[----:B------:R-:W-:Y:S02]  /*115e0*/  STS.64 [R15+0x4000], R76 ;  /* 0x0040004c0f007388 */ /* 0x000fe40000000a00 */
[----:B------:R-:W-:Y:S01]  /*115f0*/  IMAD.IADD R56, R3, 0x1, -R56 ;  /* 0x0000000103387824 */ /* 0x000fe200078e0a38 */
[----:B------:R-:W-:Y:S01]  /*11600*/  MOV R3, 0xff800000 ;  /* 0xff80000000037802 */ /* 0x000fe20000000f00 */
[----:B------:R1:W-:Y:S03]  /*11610*/  STS.64 [R15+0x4400], R78 ;  /* 0x0044004e0f007388 */ /* 0x0003e60000000a00 */
[----:B------:R-:W-:Y:S01]  /*11620*/  LOP3.LUT P0, RZ, R56, 0x3, RZ, 0xc0, !PT ;  /* 0x0000000338ff7812 */ /* 0x000fe2000780c0ff */
[----:B------:R-:W-:Y:S04]  /*11630*/  STS.64 [R7+0x4000], R72 ;  /* 0x0040004807007388 */ /* 0x000fe80000000a00 */
[----:B------:R2:W-:Y:S01]  /*11640*/  STS.64 [R7+0x4400], R74 ;  /* 0x0044004a07007388 */ /* 0x0005e20000000a00 */
[----:B------:R-:W-:Y:S08]  /*11650*/  BAR.SYNC.DEFER_BLOCKING 0x0 ;  /* 0x0000000000007b1d */ /* 0x000ff00000010000 */
[----:B----4-:R-:W4:Y:S01]  /*11660*/  LDC R6, c[0x0][0x270] ;  /* 0x00009c00ff067b82 */ /* 0x010f220000000800 */
[----:B------:R-:W5:Y:S01]  /*11670*/  S2R R52, SR_CTAID.Y ;  /* 0x0000000000347919 */ /* 0x000f620000002600 */
[----:B------:R-:W5:Y:S01]  /*11680*/  S2R R54, SR_CTAID.X ;  /* 0x0000000000367919 */ /* 0x000f620000002500 */
[----:B-1----:R-:W-:-:S04]  /*11690*/  SHF.R.S32.HI R15, RZ, 0x1f, R8 ;  /* 0x0000001fff0f7819 */ /* 0x002fc80000011408 */
[----:B------:R-:W-:Y:S01]  /*116a0*/  LEA.HI R14, R15, R8, RZ, 0x2 ;  /* 0x000000080f0e7211 */ /* 0x000fe200078f10ff */
[----:B------:R-:W-:Y:S01]  /*116b0*/  @P3 FMUL.FTZ R15, R5, 0.69314718246459960938 ;  /* 0x3f317218050f3820 */ /* 0x000fe20000410000 */
[----:B------:R-:W-:Y:S01]  /*116c0*/  IADD3 R5, -R125, RZ, RZ ;  /* 0x000000ff7d057210 */ /* 0x000fe20007ffe1ff */
[----:B--2---:R-:W1:Y:S01]  /*116d0*/  @P2 LDC R7, c[0x0][0x2e8] ;  /* 0x0000ba00ff072b82 */ /* 0x004e620000000800 */
[----:B------:R2:W1:Y:S01]  /*116e0*/  LDS.128 R48, [R55] ;  /* 0x0000000037307984 */ /* 0x0004620000000c00 */
[----:B------:R-:W-:Y:S01]  /*116f0*/  LOP3.LUT R11, R14, 0xffffffc, RZ, 0xc0, !PT ;  /* 0x0ffffffc0e0b7812 */ /* 0x000fe200078ec0ff */
[----:B---3--:R-:W-:Y:S01]  /*11700*/  @P3 FFMA.FTZ R3, R2, R53, R15 ;  /* 0x0000003502033223 */ /* 0x008fe2000001000f */
[----:B------:R-:W-:Y:S01]  /*11710*/  @P2 FMUL.FTZ R15, R4, 0.69314718246459960938 ;  /* 0x3f317218040f2820 */ /* 0x000fe20000410000 */
[----:B------:R2:W3:Y:S01]  /*11720*/  LDS.128 R44, [R55+0x800] ;  /* 0x00080000372c7984 */ /* 0x0004e20000000c00 */
[----:B------:R-:W-:Y:S01]  /*11730*/  IADD3 R11, R8, -R11, RZ ;  /* 0x8000000b080b7210 */ /* 0x000fe20007ffe0ff */
[----:B----4-:R-:W-:-:S02]  /*11740*/  IMAD R5, R6, R5, UR4 ;  /* 0x0000000406057e24 */ /* 0x010fc4000f8e0205 */
[----:B------:R2:W4:Y:S01]  /*11750*/  LDS.128 R40, [R55+0x1000] ;  /* 0x0010000037287984 */ /* 0x0005220000000c00 */
[----:B------:R-:W-:Y:S01]  /*11760*/  SHF.L.U32 R14, R10, 0x2, RZ ;  /* 0x000000020a0e7819 */ /* 0x000fe200000006ff */
[----:B------:R-:W-:Y:S01]  /*11770*/  IMAD R11, R11, 0x10, R130 ;  /* 0x000000100b0b7824 */ /* 0x000fe200078e0282 */
[----:B------:R-:W-:Y:S01]  /*11780*/  MOV R8, 0xff800000 ;  /* 0xff80000000087802 */ /* 0x000fe20000000f00 */
[----:B------:R2:W2:Y:S04]  /*11790*/  LDS.128 R36, [R55+0x2000] ;  /* 0x0020000037247984 */ /* 0x0004a80000000c00 */
[----:B------:R2:W2:Y:S01]  /*117a0*/  LDS.128 R32, [R55+0x2800] ;  /* 0x0028000037207984 */ /* 0x0004a20000000c00 */
[----:B-----5:R-:W-:-:S03]  /*117b0*/  IMAD R125, R52, R12, R125 ;  /* 0x0000000c347d7224 */ /* 0x020fc600078e027d */
[----:B------:R2:W2:Y:S01]  /*117c0*/  LDS.128 R28, [R55+0x3000] ;  /* 0x00300000371c7984 */ /* 0x0004a20000000c00 */
[----:B------:R-:W-:Y:S01]  /*117d0*/  SHF.L.U32 R2, R54, 0x6, RZ ;  /* 0x0000000636027819 */ /* 0x000fe200000006ff */
[----:B------:R-:W-:Y:S02]  /*117e0*/  IMAD R5, R125, R6, R5 ;  /* 0x000000067d057224 */ /* 0x000fe400078e0205 */
[----:B-1----:R-:W-:Y:S01]  /*117f0*/  @P2 FFMA.FTZ R8, R0, R7, R15 ;  /* 0x0000000700082223 */ /* 0x002fe2000001000f */
[----:B------:R1:W1:Y:S01]  /*11800*/  LDS.128 R24, [R55+0x4000] ;  /* 0x0040000037187984 */ /* 0x0002620000000c00 */
[----:B------:R-:W-:Y:S01]  /*11810*/  IMAD R0, R54, -0x40, R123 ;  /* 0xffffffc036007824 */ /* 0x000fe200078e027b */
[----:B------:R-:W-:Y:S01]  /*11820*/  SHF.R.S32.HI R15, RZ, 0x1f, R14 ;  /* 0x0000001fff0f7819 */ /* 0x000fe2000001140e */
[----:B------:R-:W-:Y:S01]  /*11830*/  IMAD R2, R5, R13, R2 ;  /* 0x0000000d05027224 */ /* 0x000fe200078e0202 */
        /* <DEDUP_REMOVED lines=15> */
.L_x_5811:
[----:B------:R-:W-:Y:S05]  /*11930*/  BSYNC B0 ;  /* 0x0000000000007941 */ /* 0x000fea0003800000 */
.L_x_5810:
[C---:B------:R-:W-:Y:S01]  /*11940*/  IMAD.WIDE R10, R9.reuse, 0x60, R14 ;  /* 0x00000060090a7825 */ /* 0x040fe200078e020e */
[----:B---3--:R3:W1:Y:S01]  /*11950*/  LDS.128 R4, [R55+0x3800] ;  /* 0x0038000037047984 */ /* 0x0086620000000c00 */
[----:B------:R-:W-:Y:S01]  /*11960*/  ULDC UR4, c[0x0][0x2dc] ;  /* 0x0000b70000047ab9 */ /* 0x000fe20000000800 */
[C---:B------:R-:W-:Y:S01]  /*11970*/  ISETP.GE.AND P3, PT, R9.reuse, R0, PT ;  /* 0x000000000900720c */ /* 0x040fe20003f66270 */
[----:B------:R-:W-:Y:S01]  /*11980*/  IMAD R2, R2, UR4, RZ ;  /* 0x0000000402027c24 */ /* 0x000fe2000f8e02ff */
[----:B------:R3:W1:Y:S01]  /*11990*/  LDS.128 R12, [R55+0x1800] ;  /* 0x00180000370c7984 */ /* 0x0006620000000c00 */
[----:B------:R-:W-:Y:S01]  /*119a0*/  VIADD R3, R9, 0x10 ;  /* 0x0000001009037836 */ /* 0x000fe20000000000 */
[----:B------:R-:W-:Y:S02]  /*119b0*/  ULDC.64 UR4, c[0x0][0x288] ;  /* 0x0000a20000047ab9 */ /* 0x000fe40000000a00 */
[----:B------:R3:W1:Y:S01]  /*119c0*/  LDS.128 R56, [R55+0x5800] ;  /* 0x0058000037387984 */ /* 0x0006620000000c00 */
        /* <DEDUP_REMOVED lines=12> */
[----:B----4-:R3:W-:Y:S04]  /*11a90*/  @!P1 STG.E.128 desc[UR6][R2.64+0x3000], R40 ;  /* 0x0030002802009986 */ /* 0x0107e8000c101d06 */
[----:B--2---:R3:W-:Y:S04]  /*11aa0*/  @!P3 STG.E.128 desc[UR6][R2.64+0x80], R36 ;  /* 0x000080240200b986 */ /* 0x0047e8000c101d06 */
[----:B------:R3:W-:Y:S04]  /*11ab0*/  @!P2 STG.E.128 desc[UR6][R2.64+0x1880], R32 ;  /* 0x001880200200a986 */ /* 0x0007e8000c101d06 */
[----:B------:R3:W-:Y:S04]  /*11ac0*/  @!P1 STG.E.128 desc[UR6][R2.64+0x3080], R28 ;  /* 0x0030801c02009986 */ /* 0x0007e8000c101d06 */
[----:B-1----:R3:W-:Y:S04]  /*11ad0*/  @!P3 STG.E.128 desc[UR6][R2.64+0x100], R24 ;  /* 0x000100180200b986 */ /* 0x0027e8000c101d06 */
[----:B------:R3:W-:Y:S04]  /*11ae0*/  @!P2 STG.E.128 desc[UR6][R2.64+0x1900], R20 ;  /* 0x001900140200a986 */ /* 0x0007e8000c101d06 */
[----:B------:R3:W-:Y:S01]  /*11af0*/  @!P1 STG.E.128 desc[UR6][R2.64+0x3100], R16 ;  /* 0x0031001002009986 */ /* 0x0007e2000c101d06 */
[----:B------:R-:W-:Y:S05]  /*11b00*/  @P0 EXIT ;  /* 0x000000000000094d */ /* 0x000fea0003800000 */
[----:B------:R-:W-:Y:S04]  /*11b10*/  STG.E.128 desc[UR6][R2.64+0x4800], R12 ;  /* 0x0048000c02007986 */ /* 0x000fe8000c101d06 */
[----:B------:R-:W-:Y:S04]  /*11b20*/  STG.E.128 desc[UR6][R2.64+0x4880], R4 ;  /* 0x0048800402007986 */ /* 0x000fe8000c101d06 */
[----:B------:R-:W-:Y:S01]  /*11b30*/  STG.E.128 desc[UR6][R2.64+0x4900], R56 ;  /* 0x0049003802007986 */ /* 0x000fe2000c101d06 */
[----:B------:R-:W-:Y:S05]  /*11b40*/  EXIT ;  /* 0x000000000000794d */ /* 0x000fea0003800000 */
.L_x_5812:
        /* <DEDUP_REMOVED lines=11> */
.L_x_6302:


//--------------------- .text._ZN5flash24flash_fwd_splitkv_kernelI23Flash_fwd_kernel_traitsILi96ELi64ELi64ELi4ELb0ELb0EN7cutlass6half_tE19Flash_kernel_traitsILi96ELi64ELi64ELi4ES3_EELb1ELb0ELb0ELb0ELb1ELb1ELb1ELb1EEEvNS_16Flash_fwd_paramsE --------------------------
	.section	.text._ZN5flash24flash_fwd_splitkv_kernelI23Flash_fwd_kernel_traitsILi96ELi64ELi64ELi4ELb0ELb0EN7cutlass6half_tE19Flash_kernel_traitsILi96ELi64ELi64ELi4ES3_EELb1ELb0ELb0ELb0ELb1ELb1ELb1ELb1EEEvNS_16Flash_fwd_paramsE,"ax",@progbits
	.align	128
        .global         _ZN5flash24flash_fwd_splitkv_kernelI23Flash_fwd_kernel_traitsILi96ELi64ELi64ELi4ELb0ELb0EN7cutlass6half_tE19Flash_kernel_traitsILi96ELi64ELi64ELi4ES3_EELb1ELb0ELb0ELb0ELb1ELb1ELb1ELb1EEEvNS_16Flash_fwd_paramsE
        .type           _ZN5flash24flash_fwd_splitkv_kernelI23Flash_fwd_kernel_traitsILi96ELi64ELi64ELi4ELb0ELb0EN7cutlass6half_tE19Flash_kernel_traitsILi96ELi64ELi64ELi4ES3_EELb1ELb0ELb0ELb0ELb1ELb1ELb1ELb1EEEvNS_16Flash_fwd_paramsE,@function
        .size           _ZN5flash24flash_fwd_splitkv_kernelI23Flash_fwd_kernel_traitsILi96ELi64ELi64ELi4ELb0ELb0EN7cutlass6half_tE19Flash_kernel_traitsILi96ELi64ELi64ELi4ES3_EELb1ELb0ELb0ELb0ELb1ELb1ELb1ELb1EEEvNS_16Flash_fwd_paramsE,(.L_x_6303 - _ZN5flash24flash_fwd_splitkv_kernelI23Flash_fwd_kernel_traitsILi96ELi64ELi64ELi4ELb0ELb0EN7cutlass6half_tE19Flash_kernel_traitsILi96ELi64ELi64ELi4ES3_EELb1ELb0ELb0ELb0ELb1ELb1ELb1ELb1EEEvNS_16Flash_fwd_paramsE)
        .other          _ZN5flash24flash_fwd_splitkv_kernelI23Flash_fwd_kernel_traitsILi96ELi64ELi64ELi4ELb0ELb0EN7cutlass6half_tE19Flash_kernel_traitsILi96ELi64ELi64ELi4ES3_EELb1ELb0ELb0ELb0ELb1ELb1ELb1ELb1EEEvNS_16Flash_fwd_paramsE,@"STO_CUDA_ENTRY STV_DEFAULT"
_ZN5flash24flash_fwd_splitkv_kernelI23Flash_fwd_kernel_traitsILi96ELi64ELi64ELi4ELb0ELb0EN7cutlass6half_tE19Flash_kernel_traitsILi96ELi64ELi64ELi4ES3_EELb1ELb0ELb0ELb0ELb1ELb1ELb1ELb1EEEvNS_16Flash_fwd_paramsE:
.text._ZN5flash24flash_fwd_splitkv_kernelI23Flash_fwd_kernel_traitsILi96ELi64ELi64ELi4ELb0ELb0EN7cutlass6half_tE19Flash_kernel_traitsILi96ELi64ELi64ELi4ES3_EELb1ELb0ELb0ELb0ELb1ELb1ELb1ELb1EEEvNS_16Flash_fwd_paramsE:
        /* <DEDUP_REMOVED lines=60> */
.L_x_5813:
[----:B------:R-:W2:Y:S02]  /*03c0*/  LDC R63, c[0x0][0x2c8] ;  /* 0x0000b200ff3f7b82 */ /* 0x000ea40000000800 */
.L_x_5814:
        /* <DEDUP_REMOVED lines=123> */
.L_x_5815:
        /* <DEDUP_REMOVED lines=24> */
.L_x_5816:
        /* <DEDUP_REMOVED lines=28> */
[----:B-----5:R-:W-:-:S05]  /*0ec0*/  IMAD.WIDE R14, R17, 0x4, R126 ;  /* 0x00000004110e7825 */ /* 0x020fca00078e027e */
[----:B------:R-:W2:Y:S01]  /*0ed0*/  LDG.E R8, desc[UR6][R14.64] ;  /* 0x000000060e087981 */ /* 0x000ea2000c1e1900 */
[----:B---3--:R-:W-:Y:S02]  /*0ee0*/  IABS R2, R9 ;  /* 0x0000000900027213 */ /* 0x008fe40000000000 */
        /* <DEDUP_REMOVED lines=35> */
[----:B------:R-:W-:Y:S02]  /*1120*/  IMAD.IADD R13, R13, 0x1, R10 ;  /* 0x000000010d0d7824 */ /* 0x000fe400078e020a */
[----:B-1----:R-:W-:-:S02]  /*1130*/  IMAD R10, R15, R4, RZ ;  /* 0x000000040f0a7224 */ /* 0x002fc400078e02ff */
[----:B------:R-:W-:-:S04]  /*1140*/  IMAD.WIDE.U32 R12, R17, R4, R12 ;  /* 0x00000004110c7225 */ /* 0x000fc800078e000c */
[----:B------:R-:W-:Y:S02]  /*1150*/  IMAD R10, R17, R5, R10 ;  /* 0x00000005110a7224 */ /* 0x000fe400078e020a */
[----:B------:R-:W-:Y:S02]  /*1160*/  IMAD.MOV.U32 R18, RZ, RZ, R12 ;  /* 0x000000ffff127224 */ /* 0x000fe400078e000c */
[----:B------:R-:W-:Y:S01]  /*1170*/  IMAD.WIDE.U32 R20, R8, R2, RZ ;  /* 0x0000000208147225 */ /* 0x000fe200078e00ff */
[----:B------:R-:W-:-:S03]  /*1180*/  IADD3 R19, R13, R10, RZ ;  /* 0x0000000a0d137210 */ /* 0x000fc60007ffe0ff */
[----:B------:R-:W-:Y:S01]  /*1190*/  IMAD R13, R9, UR4, RZ ;  /* 0x00000004090d7c24 */ /* 0x000fe2000f8e02ff */
[----:B------:R-:W-:Y:S01]  /*11a0*/  MOV R10, R20 ;  /* 0x00000014000a7202 */ /* 0x000fe20000000f00 */
[----:B------:R-:W-:-:S04]  /*11b0*/  IMAD.WIDE.U32 R18, R6, UR4, R18 ;  /* 0x0000000406127c25 */ /* 0x000fc8000f8e0012 */
[----:B------:R-:W-:Y:S01]  /*11c0*/  IMAD R13, R6, UR5, R13 ;  /* 0x00000005060d7c24 */ /* 0x000fe2000f8e020d */
[----:B------:R-:W-:Y:S01]  /*11d0*/  MOV R8, R18 ;  /* 0x0000001200087202 */ /* 0x000fe20000000f00 */
[----:B------:R-:W-:-:S03]  /*11e0*/  IMAD.IADD R23, R21, 0x1, R3 ;  /* 0x0000000115177824 */ /* 0x000fc600078e0203 */
[----:B------:R-:W-:Y:S01]  /*11f0*/  IADD3 R21, R19, R13, RZ ;  /* 0x0000000d13157210 */ /* 0x000fe20007ffe0ff */
[----:B------:R-:W-:Y:S06]  /*1200*/  BRA `(.L_x_5818) ;  /* 0x0000000400487947 */ /* 0x000fec0003800000 */
.L_x_5817:
        /* <DEDUP_REMOVED lines=49> */
.L_x_5819:
[----:B------:R-:W-:Y:S01]  /*1520*/  MOV R18, R10 ;  /* 0x0000000a00127202 */ /* 0x000fe20000000f00 */
[----:B------:R-:W-:Y:S01]  /*1530*/  IMAD R8, R15, R4, RZ ;  /* 0x000000040f087224 */ /* 0x000fe200078e02ff */
[----:B------:R-:W-:Y:S02]  /*1540*/  MOV R19, R9 ;  /* 0x0000000900137202 */ /* 0x000fe40000000f00 */
[----:B------:R-:W-:Y:S01]  /*1550*/  @!P0 LOP3.LUT R12, RZ, R17, RZ, 0x33, !PT ;  /* 0x00000011ff0c8212 */ /* 0x000fe200078e33ff */
[-C--:B------:R-:W-:Y:S01]  /*1560*/  IMAD R8, R5, R0.reuse, R8 ;  /* 0x0000000005087224 */ /* 0x080fe200078e0208 */
[----:B------:R-:W-:Y:S01]  /*1570*/  @P4 IADD3 R13, R16, R13, RZ ;  /* 0x0000000d100d4210 */ /* 0x000fe20007ffe0ff */
[-C--:B------:R-:W-:Y:S01]  /*1580*/  IMAD.WIDE.U32 R18, R4, R0.reuse, R18 ;  /* 0x0000000004127225 */ /* 0x080fe200078e0012 */
[----:B------:R-:W-:Y:S02]  /*1590*/  SHF.R.S32.HI R9, RZ, 0x1f, R12 ;  /* 0x0000001fff097819 */ /* 0x000fe4000001140c */
[----:B------:R-:W-:Y:S01]  /*15a0*/  MOV R17, R0 ;  /* 0x0000000000117202 */ /* 0x000fe20000000f00 */
[----:B------:R-:W-:Y:S01]  /*15b0*/  @P4 IMAD.WIDE.U32 R20, R13, R6, RZ ;  /* 0x000000060d144225 */ /* 0x000fe200078e00ff */
[----:B------:R-:W-:-:S02]  /*15c0*/  IADD3 R19, R19, R8, RZ ;  /* 0x0000000813137210 */ /* 0x000fc40007ffe0ff */
[----:B------:R-:W-:Y:S01]  /*15d0*/  MOV R6, R12 ;  /* 0x0000000c00067202 */ /* 0x000fe20000000f00 */
[----:B--2---:R-:W-:Y:S01]  /*15e0*/  IMAD R8, R9, R2, RZ ;  /* 0x0000000209087224 */ /* 0x004fe200078e02ff */
[----:B------:R-:W-:Y:S01]  /*15f0*/  @P4 MOV R10, R20 ;  /* 0x00000014000a4202 */ /* 0x000fe20000000f00 */
[----:B------:R-:W-:-:S04]  /*1600*/  IMAD.WIDE.U32 R18, R12, R2, R18 ;  /* 0x000000020c127225 */ /* 0x000fc800078e0012 */
[----:B------:R-:W-:Y:S01]  /*1610*/  IMAD R3, R12, R3, R8 ;  /* 0x000000030c037224 */ /* 0x000fe200078e0208 */
[----:B------:R-:W-:Y:S01]  /*1620*/  MOV R8, R18 ;  /* 0x0000001200087202 */ /* 0x000fe20000000f00 */
        /* <DEDUP_REMOVED lines=16> */
.L_x_5818:
[----:B------:R1:W5:Y:S01]  /*1730*/  @P5 LDG.E R7, desc[UR6][R98.64] ;  /* 0x0000000662075981 */ /* 0x000362000c1e1900 */
[----:B------:R-:W-:Y:S01]  /*1740*/  ISETP.NE.AND P0, PT, R25, -0x1, PT ;  /* 0xffffffff1900780c */ /* 0x000fe20003f05270 */
[----:B------:R-:W2:Y:S01]  /*1750*/  LDC.64 R2, c[0x0][0x240] ;  /* 0x00009000ff027b82 */ /* 0x000ea20000000a00 */
[----:B-----5:R-:W-:Y:S01]  /*1760*/  SHF.R.S32.HI R14, RZ, 0x1f, R53 ;  /* 0x0000001fff0e7819 */ /* 0x020fe20000011435 */
[----:B------:R-:W-:Y:S01]  /*1770*/  ULDC.64 UR4, c[0x0][0x268] ;  /* 0x00009a0000047ab9 */ /* 0x000fe20000000a00 */
[----:B------:R-:W-:Y:S01]  /*1780*/  SHF.L.U64.HI R58, R4, 0x5, R5 ;  /* 0x00000005043a7819 */ /* 0x000fe20000010205 */
[----:B------:R-:W-:Y:S01]  /*1790*/  IMAD.MOV.U32 R44, RZ, RZ, 0x10 ;  /* 0x00000010ff2c7424 */ /* 0x000fe200078e00ff */
        /* <DEDUP_REMOVED lines=11> */
[----:B------:R-:W-:Y:S02]  /*1850*/  LEA.HI R33, R33, R96, RZ, 0x1 ;  /* 0x0000006021217211 */ /* 0x000fe400078f08ff */
[----:B------:R-:W-:Y:S01]  /*1860*/  LEA.HI R19, R14, R53, RZ, 0x5 ;  /* 0x000000350e137211 */ /* 0x000fe200078f28ff */
[----:B------:R-:W-:Y:S01]  /*1870*/  IMAD.IADD R72, R27, 0x1, -R72 ;  /* 0x000000011b487824 */ /* 0x000fe200078e0a48 */
[----:B------:R-:W-:Y:S01]  /*1880*/  LOP3.LUT R33, R33, 0x7fffffe, RZ, 0xc0, !PT ;  /* 0x07fffffe21217812 */ /* 0x000fe200078ec0ff */
[----:B------:R-:W-:Y:S01]  /*1890*/  IMAD.SHL.U32 R27, R27, 0x40, RZ ;  /* 0x000000401b1b7824 */ /* 0x000fe200078e00ff */
[----:B------:R-:W-:Y:S01]  /*18a0*/  SHF.R.S32.HI R19, RZ, 0x5, R19 ;  /* 0x00000005ff137819 */ /* 0x000fe20000011413 */
[----:B--2---:R-:W-:Y:S01]  /*18b0*/  @P0 IMAD.WIDE.U32 R30, R25, R2, RZ ;  /* 0x00000002191e0225 */ /* 0x004fe200078e00ff */
[----:B------:R-:W-:-:S02]  /*18c0*/  SHF.R.S32.HI R97, RZ, 0x1f, R96 ;  /* 0x0000001fff617819 */ /* 0x000fc40000011460 */
[----:B------:R-:W-:Y:S01]  /*18d0*/  LOP3.LUT R27, R27, 0xc0, RZ, 0xc0, !PT ;  /* 0x000000c01b1b7812 */ /* 0x000fe200078ec0ff */
[----:B------:R-:W-:Y:S01]  /*18e0*/  IMAD.SHL.U32 R18, R68, 0x8, RZ ;  /* 0x0000000844127824 */ /* 0x000fe200078e00ff */
[----:B------:R-:W-:Y:S01]  /*18f0*/  LOP3.LUT R22, R22, 0xfffffff8, RZ, 0xc0, !PT ;  /* 0xfffffff816167812 */ /* 0x000fe200078ec0ff */
[----:B------:R-:W-:Y:S01]  /*1900*/  @P0 IMAD R25, R25, R3, R31 ;  /* 0x0000000319190224 */ /* 0x000fe200078e021f */
[----:B------:R-:W-:Y:S01]  /*1910*/  LEA.HI R14, R14, R53, RZ, 0x4 ;  /* 0x000000350e0e7211 */ /* 0x000fe200078f20ff */
[----:B------:R-:W-:Y:S01]  /*1920*/  @P0 IMAD.MOV.U32 R16, RZ, RZ, R30 ;  /* 0x000000ffff100224 */ /* 0x000fe200078e001e */
[----:B------:R-:W-:Y:S01]  /*1930*/  LOP3.LUT R24, R27, 0x18, R18, 0xf8, !PT ;  /* 0x000000181b187812 */ /* 0x000fe200078ef812 */
[----:B------:R-:W-:Y:S01]  /*1940*/  IMAD.WIDE R28, R29, 0x40, R96 ;  /* 0x000000401d1c7825 */ /* 0x000fe200078e0260 */
[----:B------:R-:W-:Y:S02]  /*1950*/  SHF.R.U32.HI R27, RZ, 0x3, R27 ;  /* 0x00000003ff1b7819 */ /* 0x000fe4000001161b */
[----:B------:R-:W-:Y:S01]  /*1960*/  LOP3.LUT R14, R14, 0xfffffff0, RZ, 0xc0, !PT ;  /* 0xfffffff00e0e7812 */ /* 0x000fe200078ec0ff */
[-C--:B----4-:R-:W-:Y:S01]  /*1970*/  @!P0 IMAD R20, R11, R12.reuse, RZ ;  /* 0x0000000c0b148224 */ /* 0x090fe200078e02ff */
[----:B------:R-:W-:Y:S01]  /*1980*/  LOP3.LUT R27, R24, R27, RZ, 0x3c, !PT ;  /* 0x0000001b181b7212 */ /* 0x000fe200078e3cff */
[----:B------:R-:W-:Y:S01]  /*1990*/  @!P0 IMAD.WIDE.U32 R30, R125, R12, RZ ;  /* 0x0000000c7d1e8225 */ /* 0x000fe200078e00ff */
[----:B---3--:R-:W-:-:S03]  /*19a0*/  LEA.HI R71, R71, R71, RZ, 0x1 ;  /* 0x0000004747477211 */ /* 0x008fc600078f08ff */
[----:B------:R-:W-:Y:S01]  /*19b0*/  IMAD.IADD R12, R96, 0x1, -R33 ;  /* 0x00000001600c7824 */ /* 0x000fe200078e0a21 */
[----:B------:R-:W-:Y:S01]  /*19c0*/  SHF.R.S32.HI R67, RZ, 0x1, R71 ;  /* 0x00000001ff437819 */ /* 0x000fe20000011447 */
[----:B------:R-:W-:Y:S02]  /*19d0*/  @!P0 IMAD R13, R125, R13, R20 ;  /* 0x0000000d7d0d8224 */ /* 0x000fe400078e0214 */
[----:B------:R-:W-:Y:S02]  /*19e0*/  @!P0 IMAD.MOV.U32 R16, RZ, RZ, R30 ;  /* 0x000000ffff108224 */ /* 0x000fe400078e001e */
[----:B------:R-:W-:Y:S01]  /*19f0*/  IMAD R12, R19, 0x8, R12 ;  /* 0x00000008130c7824 */ /* 0x000fe200078e020c */
[----:B------:R-:W-:Y:S01]  /*1a00*/  SHF.R.S32.HI R19, RZ, 0x1f, R18 ;  /* 0x0000001fff137819 */ /* 0x000fe20000011412 */
[----:B------:R-:W-:Y:S01]  /*1a10*/  @!P0 IMAD.IADD R25, R31, 0x1, R13 ;  /* 0x000000011f198824 */ /* 0x000fe200078e020d */
[----:B------:R-:W-:Y:S01]  /*1a20*/  IADD3 R24, P0, R18, R16, RZ ;  /* 0x0000001012187210 */ /* 0x000fe20007f1e0ff */
[----:B------:R-:W-:-:S02]  /*1a30*/  IMAD.IADD R22, R53, 0x1, -R22 ;  /* 0x0000000135167824 */ /* 0x000fc400078e0a16 */
[----:B------:R-:W-:Y:S01]  /*1a40*/  IMAD R13, R29, R2, RZ ;  /* 0x000000021d0d7224 */ /* 0x000fe200078e02ff */
[----:B------:R-:W-:Y:S01]  /*1a50*/  IADD3.X R25, R19, R25, RZ, P0, !PT ;  /* 0x0000001913197210 */ /* 0x000fe200007fe4ff */
[----:B------:R-:W-:Y:S01]  /*1a60*/  IMAD.U32 R90, R12, 0x20, R27 ;  /* 0x000000200c5a7824 */ /* 0x000fe200078e001b */
[----:B------:R-:W-:Y:S01]  /*1a70*/  LEA.HI R56, R22, R22, RZ, 0x1 ;  /* 0x0000001616387211 */ /* 0x000fe200078f08ff */
[----:B------:R-:W-:Y:S02]  /*1a80*/  IMAD R12, R28, R3, R13 ;  /* 0x000000031c0c7224 */ /* 0x000fe400078e020d */
[----:B------:R-:W-:Y:S01]  /*1a90*/  IMAD.IADD R74, R53, 0x1, -R14 ;  /* 0x00000001354a7824 */ /* 0x000fe200078e0a0e */
[----:B------:R-:W-:Y:S01]  /*1aa0*/  LOP3.LUT R61, R56, 0xfffffffe, RZ, 0xc0, !PT ;  /* 0xfffffffe383d7812 */ /* 0x000fe200078ec0ff */
[----:B------:R-:W-:Y:S01]  /*1ab0*/  IMAD.WIDE.U32 R28, R28, R2, R24 ;  /* 0x000000021c1c7225 */ /* 0x000fe200078e0018 */
[----:B------:R-:W-:Y:S01]  /*1ac0*/  SHF.R.S32.HI R56, RZ, 0x1, R56 ;  /* 0x00000001ff387819 */ /* 0x000fe20000011438 */
[----:B------:R-:W2:Y:S01]  /*1ad0*/  LDC.64 R2, c[0x0][0x250] ;  /* 0x00009400ff027b82 */ /* 0x000ea20000000a00 */
[----:B------:R-:W-:Y:S01]  /*1ae0*/  LEA.HI R73, R74, R74, RZ, 0x1 ;  /* 0x0000004a4a497211 */ /* 0x000fe200078f08ff */
[----:B------:R-:W-:Y:S01]  /*1af0*/  IMAD.IADD R61, R22, 0x1, -R61 ;  /* 0x00000001163d7824 */ /* 0x000fe200078e0a3d */
[----:B------:R-:W-:Y:S01]  /*1b00*/  IADD3 R22, P0, R18, R10, RZ ;  /* 0x0000000a12167210 */ /* 0x000fe20007f1e0ff */
[----:B------:R-:W-:Y:S01]  /*1b10*/  IMAD R13, R9, UR4, RZ ;  /* 0x00000004090d7c24 */ /* 0x000fe2000f8e02ff */
[--C-:B------:R-:W-:Y:S01]  /*1b20*/  SHF.R.S32.HI R62, RZ, 0x1, R73.reuse ;  /* 0x00000001ff3e7819 */ /* 0x100fe20000011449 */
[----:B------:R-:W-:Y:S01]  /*1b30*/  IMAD.SHL.U32 R68, R68, 0x4, RZ ;  /* 0x0000000444447824 */ /* 0x000fe200078e00ff */
[----:B------:R-:W-:Y:S01]  /*1b40*/  SHF.R.S32.HI R25, RZ, 0x1f, R73 ;  /* 0x0000001fff197819 */ /* 0x000fe20000011449 */
[----:B------:R-:W-:Y:S01]  /*1b50*/  IMAD.X R23, R19, 0x1, R23, P0 ;  /* 0x0000000113177824 */ /* 0x000fe200000e0617 */
[----:B------:R-:W-:Y:S01]  /*1b60*/  IADD3 R86, P0, R96, R17, RZ ;  /* 0x0000001160567210 */ /* 0x000fe20007f1e0ff */
[C---:B------:R-:W-:Y:S01]  /*1b70*/  IMAD R13, R6.reuse, UR5, R13 ;  /* 0x00000005060d7c24 */ /* 0x040fe2000f8e020d */
[----:B------:R-:W-:Y:S01]  /*1b80*/  LEA.HI R14, R25, R62, RZ, 0x2 ;  /* 0x0000003e190e7211 */ /* 0x000fe200078f10ff */
[----:B------:R-:W-:Y:S01]  /*1b90*/  IMAD.WIDE.U32 R22, R6, UR4, R22 ;  /* 0x0000000406167c25 */ /* 0x000fe2000f8e0016 */
[----:B------:R-:W-:Y:S01]  /*1ba0*/  SHF.R.S32.HI R10, RZ, 0x1f, R94 ;  /* 0x0000001fff0a7819 */ /* 0x000fe2000001145e */
[----:B------:R-:W-:Y:S01]  /*1bb0*/  ULDC.64 UR4, c[0x0][0x258] ;  /* 0x0000960000047ab9 */ /* 0x000fe20000000a00 */
[----:B------:R-:W-:Y:S01]  /*1bc0*/  LOP3.LUT R17, R14, 0xfffffffc, RZ, 0xc0, !PT ;  /* 0xfffffffc0e117812 */ /* 0x000fe200078ec0ff */
[----:B------:R-:W-:Y:S01]  /*1bd0*/  IMAD.IADD R23, R23, 0x1, R13 ;  /* 0x0000000117177824 */ /* 0x000fe200078e020d */
[----:B------:R-:W-:Y:S01]  /*1be0*/  IADD3.X R15, R97, R15, RZ, P0, !PT ;  /* 0x0000000f610f7210 */ /* 0x000fe200007fe4ff */
[----:B------:R-:W-:Y:S01]  /*1bf0*/  IMAD R69, R96, R67, R68 ;  /* 0x0000004360457224 */ /* 0x000fe200078e0244 */
[----:B------:R-:W-:Y:S01]  /*1c00*/  IADD3 R92, P0, R18, R8, RZ ;  /* 0x00000008125c7210 */ /* 0x000fe20007f1e0ff */
[----:B------:R-:W-:-:S02]  /*1c10*/  IMAD.IADD R62, R62, 0x1, -R17 ;  /* 0x000000013e3e7824 */ /* 0x000fc400078e0a11 */
[----:B------:R-:W-:Y:S01]  /*1c20*/  IMAD R17, R10, UR4, RZ ;  /* 0x000000040a117c24 */ /* 0x000fe2000f8e02ff */
[----:B------:R-:W-:Y:S01]  /*1c30*/  SHF.R.S32.HI R10, RZ, 0x1f, R63 ;  /* 0x0000001fff0a7819 */ /* 0x000fe2000001143f */
[----:B--2---:R-:W-:Y:S01]  /*1c40*/  IMAD R13, R15, R2, RZ ;  /* 0x000000020f0d7224 */ /* 0x004fe200078e02ff */
[----:B------:R-:W-:Y:S01]  /*1c50*/  LOP3.LUT P1, RZ, R62, 0x2, RZ, 0xc0, !PT ;  /* 0x000000023eff7812 */ /* 0x000fe2000782c0ff */
[----:B------:R-:W-:Y:S01]  /*1c60*/  IMAD R15, R94, UR5, R17 ;  /* 0x000000055e0f7c24 */ /* 0x000fe2000f8e0211 */
[----:B------:R-:W-:Y:S01]  /*1c70*/  LEA.HI R10, R10, R63, RZ, 0x6 ;  /* 0x0000003f0a0a7211 */ /* 0x000fe200078f30ff */
[----:B------:R-:W-:Y:S01]  /*1c80*/  IMAD R17, R97, R4, RZ ;  /* 0x0000000461117224 */ /* 0x000fe200078e02ff */
[----:B------:R-:W-:Y:S01]  /*1c90*/  SHF.L.U64.HI R59, R2, 0x5, R3 ;  /* 0x00000005023b7819 */ /* 0x000fe20000010203 */
[----:B------:R-:W-:Y:S01]  /*1ca0*/  IMAD.X R93, R19, 0x1, R21, P0 ;  /* 0x00000001135d7824 */ /* 0x000fe200000e0615 */
[----:B------:R-:W-:Y:S01]  /*1cb0*/  SHF.R.S32.HI R66, RZ, 0x1f, R69 ;  /* 0x0000001fff427819 */ /* 0x000fe20000011445 */
[----:B------:R-:W-:Y:S01]  /*1cc0*/  IMAD R17, R96, R5, R17 ;  /* 0x0000000560117224 */ /* 0x000fe200078e0211 */
[----:B------:R-:W-:Y:S01]  /*1cd0*/  SHF.R.S32.HI R5, RZ, 0x6, R10 ;  /* 0x00000006ff057819 */ /* 0x000fe2000001140a */
[----:B------:R-:W-:Y:S01]  /*1ce0*/  IMAD.IADD R29, R29, 0x1, R12 ;  /* 0x000000011d1d7824 */ /* 0x000fe200078e020c */
[----:B------:R-:W-:Y:S01]  /*1cf0*/  SEL R44, R44, 0xfffffff0, !P1 ;  /* 0xfffffff02c2c7807 */ /* 0x000fe20004800000 */
[----:B------:R-:W-:Y:S01]  /*1d00*/  IMAD R13, R86, R3, R13 ;  /* 0x00000003560d7224 */ /* 0x000fe200078e020d */
[----:B------:R-:W-:Y:S01]  /*1d10*/  VIMNMX R76, R122, R5, !PT ;  /* 0x000000057a4c7248 */ /* 0x000fe20007fe0100 */
[----:B------:R-:W-:-:S02]  /*1d20*/  IMAD.IADD R68, R68, 0x1, R69 ;  /* 0x0000000144447824 */ /* 0x000fc400078e0245 */
[----:B------:R-:W-:Y:S01]  /*1d30*/  IMAD.WIDE.U32 R94, R94, UR4, R28 ;  /* 0x000000045e5e7c25 */ /* 0x000fe2000f8e001c */
[----:B------:R-:W-:Y:S02]  /*1d40*/  ISETP.GT.AND P0, PT, R85, R76, PT ;  /* 0x0000004c5500720c */ /* 0x000fe40003f04270 */
[----:B------:R-:W-:Y:S01]  /*1d50*/  SHF.R.S32.HI R65, RZ, 0x1f, R68 ;  /* 0x0000001fff417819 */ /* 0x000fe20000011444 */
[----:B------:R-:W-:-:S04]  /*1d60*/  IMAD.WIDE.U32 R86, R86, R2, R22 ;  /* 0x0000000256567225 */ /* 0x000fc800078e0016 */
[----:B------:R-:W-:-:S04]  /*1d70*/  IMAD.WIDE.U32 R92, R96, R4, R92 ;  /* 0x00000004605c7225 */ /* 0x000fc800078e005c */
[----:B------:R-:W-:Y:S02]  /*1d80*/  IMAD.SHL.U32 R60, R2, 0x20, RZ ;  /* 0x00000020023c7824 */ /* 0x000fe400078e00ff */
[----:B------:R-:W-:Y:S02]  /*1d90*/  IMAD.SHL.U32 R70, R67, 0x20, RZ ;  /* 0x0000002043467824 */ /* 0x000fe400078e00ff */
[----:B------:R-:W-:Y:S02]  /*1da0*/  IMAD.IADD R52, R93, 0x1, R17 ;  /* 0x000000015d347824 */ /* 0x000fe400078e0211 */
[----:B------:R-:W-:Y:S02]  /*1db0*/  IMAD.IADD R64, R95, 0x1, R15 ;  /* 0x000000015f407824 */ /* 0x000fe400078e020f */
[----:B------:R-:W-:Y:S01]  /*1dc0*/  IMAD.IADD R84, R87, 0x1, R13 ;  /* 0x0000000157547824 */ /* 0x000fe200078e020d */
[----:B------:R-:W-:Y:S01]  /*1dd0*/  @!P5 MOV R7, RZ ;  /* 0x000000ff0007d202 */ /* 0x000fe20000000f00 */
        /* <DEDUP_REMOVED lines=14> */
[C---:B------:R-:W-:Y:S01]  /*1ec0*/  IMAD.WIDE.U32 R10, R125.reuse, UR4, R18 ;  /* 0x000000047d0a7c25 */ /* 0x040fe2000f8e0012 */
[----:B------:R-:W1:Y:S01]  /*1ed0*/  LDC R75, c[0x0][0x340] ;  /* 0x0000d000ff4b7b82 */ /* 0x000e620000000800 */
[----:B------:R-:W-:Y:S01]  /*1ee0*/  IADD3 R82, R70, 0x40, RZ ;  /* 0x0000004046527810 */ /* 0x000fe20007ffe0ff */
[----:B------:R-:W-:Y:S01]  /*1ef0*/  ULDC.U8 UR19, c[0x0][0x3c3] ;  /* 0x0000f0c000137ab9 */ /* 0x000fe20000000000 */
[----:B------:R-:W-:Y:S01]  /*1f00*/  IMAD R8, R125, UR5, R8 ;  /* 0x000000057d087c24 */ /* 0x000fe2000f8e0208 */
[----:B------:R-:W-:Y:S01]  /*1f10*/  ULDC.64 UR4, c[0x0][0x348] ;  /* 0x0000d20000047ab9 */ /* 0x000fe20000000a00 */
[----:B------:R-:W-:Y:S01]  /*1f20*/  IMAD.IADD R13, R13, 0x1, R2 ;  /* 0x000000010d0d7824 */ /* 0x000fe200078e0202 */
[----:B------:R-:W-:Y:S01]  /*1f30*/  IADD3 R15, R18, 0x20, RZ ;  /* 0x00000020120f7810 */ /* 0x000fe20007ffe0ff */
[C---:B------:R-:W-:Y:S01]  /*1f40*/  IMAD R5, R3.reuse, UR14, RZ ;  /* 0x0000000e03057c24 */ /* 0x040fe2000f8e02ff */
[----:B------:R-:W-:Y:S01]  /*1f50*/  SHF.R.S32.HI R83, RZ, 0x1f, R70 ;  /* 0x0000001fff537819 */ /* 0x000fe20000011446 */
[----:B------:R-:W-:Y:S01]  /*1f60*/  IMAD R3, R3, UR10, RZ ;  /* 0x0000000a03037c24 */ /* 0x000fe2000f8e02ff */
[----:B------:R-:W-:Y:S01]  /*1f70*/  SHF.R.S32.HI R80, RZ, 0x1f, R82 ;  /* 0x0000001fff507819 */ /* 0x000fe20000011452 */
[----:B------:R-:W-:Y:S01]  /*1f80*/  IMAD.IADD R11, R11, 0x1, R8 ;  /* 0x000000010b0b7824 */ /* 0x000fe200078e0208 */
[----:B------:R-:W-:Y:S01]  /*1f90*/  ULDC UR18, c[0x0][0x2e0] ;  /* 0x0000b80000127ab9 */ /* 0x000fe20000000800 */
[C---:B------:R-:W-:Y:S01]  /*1fa0*/  IMAD R5, R4.reuse, UR15, R5 ;  /* 0x0000000f04057c24 */ /* 0x040fe2000f8e0205 */
[----:B------:R-:W-:Y:S01]  /*1fb0*/  USHF.L.U64.HI UR15, UR14, 0x5, UR15 ;  /* 0x000000050e0f7899 */ /* 0x000fe2000801020f */
[----:B------:R-:W-:Y:S01]  /*1fc0*/  IMAD.WIDE.U32 R12, R4, UR14, R12 ;  /* 0x0000000e040c7c25 */ /* 0x000fe2000f8e000c */
[----:B------:R-:W-:Y:S01]  /*1fd0*/  USHF.L.U32 UR14, UR14, 0x5, URZ ;  /* 0x000000050e0e7899 */ /* 0x000fe2000800063f */
[----:B------:R-:W-:-:S02]  /*1fe0*/  ULDC.64 UR16, c[0x0][0x250] ;  /* 0x0000940000107ab9 */ /* 0x000fc40000000a00 */
        /* <DEDUP_REMOVED lines=62> */
.L_x_5846:
        /* <DEDUP_REMOVED lines=191> */
.L_x_5824:
[----:B------:R-:W-:Y:S05]  /*2fc0*/  BSYNC B0 ;  /* 0x0000000000007941 */ /* 0x000fea0003800000 */
.L_x_5823:
        /* <DEDUP_REMOVED lines=155> */
.L_x_5826:
[----:B------:R-:W-:Y:S05]  /*3980*/  BSYNC B0 ;  /* 0x0000000000007941 */ /* 0x000fea0003800000 */
.L_x_5825:
[----:B--2---:R-:W-:Y:S01]  /*3990*/  MOV R20, R45 ;  /* 0x0000002d00147202 */ /* 0x004fe20000000f00 */
[----:B------:R-:W-:Y:S01]  /*39a0*/  IMAD.MOV.U32 R46, RZ, RZ, R49 ;  /* 0x000000ffff2e7224 */ /* 0x000fe200078e0031 */
[----:B------:R-:W-:Y:S01]  /*39b0*/  MOV R21, R38 ;  /* 0x0000002600157202 */ /* 0x000fe20000000f00 */
[----:B------:R-:W-:Y:S01]  /*39c0*/  IMAD.MOV.U32 R47, RZ, RZ, R48 ;  /* 0x000000ffff2f7224 */ /* 0x000fe200078e0030 */
[----:B------:R-:W-:Y:S01]  /*39d0*/  UMOV UR4, UR18 ;  /* 0x0000001200047c82 */ /* 0x000fe20008000000 */
[----:B------:R-:W-:Y:S05]  /*39e0*/  BRA `(.L_x_5827) ;  /* 0x0000002400247947 */ /* 0x000fea0003800000 */
.L_x_5822:
        /* <DEDUP_REMOVED lines=92> */
.L_x_5831:
[----:B------:R-:W-:Y:S05]  /*3fb0*/  BSYNC B0 ;  /* 0x0000000000007941 */ /* 0x000fea0003800000 */
.L_x_5830:
        /* <DEDUP_REMOVED lines=89> */
.L_x_5833:
[----:B------:R-:W-:Y:S05]  /*4550*/  BSYNC B0 ;  /* 0x0000000000007941 */ /* 0x000fea0003800000 */
.L_x_5832:
        /* <DEDUP_REMOVED lines=90> */
.L_x_5835:
[----:B------:R-:W-:Y:S05]  /*4b00*/  BSYNC B0 ;  /* 0x0000000000007941 */ /* 0x000fea0003800000 */
.L_x_5834:
[----:B-----5:R1:W-:Y:S02]  /*4b10*/  STG.E.128 desc[UR6][R106.64+0x80], R48 ;  /* 0x000080306a007986 */ /* 0x0203e4000c101d06 */
.L_x_5829:
[----:B------:R-:W-:Y:S05]  /*4b20*/  BSYNC B1 ;  /* 0x0000000000017941 */ /* 0x000fea0003800000 */
.L_x_5828:
        /* <DEDUP_REMOVED lines=96> */
.L_x_5839:
[----:B------:R-:W-:Y:S05]  /*5130*/  BSYNC B0 ;  /* 0x0000000000007941 */ /* 0x000fea0003800000 */
.L_x_5838:
        /* <DEDUP_REMOVED lines=93> */
.L_x_5841:
[----:B------:R-:W-:Y:S05]  /*5710*/  BSYNC B0 ;  /* 0x0000000000007941 */ /* 0x000fea0003800000 */
.L_x_5840:
        /* <DEDUP_REMOVED lines=94> */
.L_x_5843:
[----:B------:R-:W-:Y:S05]  /*5d00*/  BSYNC B0 ;  /* 0x0000000000007941 */ /* 0x000fea0003800000 */
.L_x_5842:
[----:B-----5:R1:W-:Y:S02]  /*5d10*/  STG.E.128 desc[UR6][R108.64+0x80], R48 ;  /* 0x000080306c007986 */ /* 0x0203e4000c101d06 */
.L_x_5837:
[----:B------:R-:W-:Y:S05]  /*5d20*/  BSYNC B1 ;  /* 0x0000000000017941 */ /* 0x000fea0003800000 */
.L_x_5836:
        /* <DEDUP_REMOVED lines=8> */
.L_x_5821:
        /* <DEDUP_REMOVED lines=13> */
.L_x_5827:
        /* <DEDUP_REMOVED lines=81> */
.L_x_5844:
        /* <DEDUP_REMOVED lines=8> */
.L_x_5845:
[----:B------:R-:W-:Y:S04]  /*6410*/  IADD3 R13, R13, -0x1, RZ ;  /* 0xffffffff0d0d7810 */ /* 0x000fe80007ffe0ff */
[----:B------:R-:W-:Y:S11]  /*6420*/  ISETP.GT.AND P0, PT, R13, R76, PT ;  /* 0x0000004c0d00720c */ /* 0x000ff60003f04270 */
[----:B------:R-:W-:Y:S02]  /*6430*/  @!UPT UIADD3 URZ, URZ, URZ, URZ ;  /* 0x0000003f3f3ff290 */ /* 0x000fe4000fffe03f */
[----:B------:R-:W-:Y:S05]  /*6440*/  @P0 BRA `(.L_x_5846) ;  /* 0xffffffbc00e00947 */ /* 0x000fea000383ffff */
.L_x_5820:
        /* <DEDUP_REMOVED lines=92> */
.L_x_5853:
[----:B------:R-:W-:Y:S05]  /*6a10*/  BSYNC B0 ;  /* 0x0000000000007941 */ /* 0x000fea0003800000 */
.L_x_5852:
        /* <DEDUP_REMOVED lines=45> */
.L_x_5855:
[----:B------:R-:W-:Y:S05]  /*6cf0*/  BSYNC B0 ;  /* 0x0000000000007941 */ /* 0x000fea0003800000 */
.L_x_5854:
        /* <DEDUP_REMOVED lines=44> */
.L_x_5857:
[----:B------:R-:W-:Y:S05]  /*6fc0*/  BSYNC B0 ;  /* 0x0000000000007941 */ /* 0x000fea0003800000 */
.L_x_5856:
[----:B------:R4:W-:Y:S02]  /*6fd0*/  STS.128 [R124+0x2000], R8 ;  /* 0x002000087c007388 */ /* 0x0009e40000000c00 */
.L_x_5851:
[----:B------:R-:W-:Y:S05]  /*6fe0*/  BSYNC B1 ;  /* 0x0000000000017941 */ /* 0x000fea0003800000 */
.L_x_5850:
        /* <DEDUP_REMOVED lines=60> */
.L_x_5860:
[----:B------:R-:W-:Y:S05]  /*73b0*/  BSYNC B0 ;  /* 0x0000000000007941 */ /* 0x000fea0003800000 */
.L_x_5859:
        /* <DEDUP_REMOVED lines=44> */
.L_x_5862:
[----:B------:R-:W-:Y:S05]  /*7680*/  BSYNC B0 ;  /* 0x0000000000007941 */ /* 0x000fea0003800000 */
.L_x_5861:
        /* <DEDUP_REMOVED lines=44> */
.L_x_5864:
[----:B------:R-:W-:Y:S05]  /*7950*/  BSYNC B0 ;  /* 0x0000000000007941 */ /* 0x000fea0003800000 */
.L_x_5863:
[----:B------:R1:W-:Y:S01]  /*7960*/  STS.128 [R124+0x2800], R8 ;  /* 0x002800087c007388 */ /* 0x0003e20000000c00 */
[----:B------:R-:W-:Y:S05]  /*7970*/  BRA `(.L_x_5858) ;  /* 0x0000002000f47947 */ /* 0x000fea0003800000 */
.L_x_5849:
        /* <DEDUP_REMOVED lines=90> */
.L_x_5868:
[----:B------:R-:W-:Y:S05]  /*7f20*/  BSYNC B0 ;  /* 0x0000000000007941 */ /* 0x000fea0003800000 */
.L_x_5867:
        /* <DEDUP_REMOVED lines=89> */
.L_x_5870:
[----:B------:R-:W-:Y:S05]  /*84c0*/  BSYNC B0 ;  /* 0x0000000000007941 */ /* 0x000fea0003800000 */
.L_x_5869:
        /* <DEDUP_REMOVED lines=88> */
.L_x_5872:
[----:B------:R-:W-:Y:S05]  /*8a50*/  BSYNC B0 ;  /* 0x0000000000007941 */ /* 0x000fea0003800000 */
.L_x_5871:
[----:B------:R4:W-:Y:S02]  /*8a60*/  STS.128 [R124+0x2000], R12 ;  /* 0x0020000c7c007388 */ /* 0x0009e40000000c00 */
.L_x_5866:
[----:B------:R-:W-:Y:S05]  /*8a70*/  BSYNC B1 ;  /* 0x0000000000017941 */ /* 0x000fea0003800000 */
.L_x_5865:
        /* <DEDUP_REMOVED lines=94> */
.L_x_5874:
[----:B------:R-:W-:Y:S05]  /*9060*/  BSYNC B0 ;  /* 0x0000000000007941 */ /* 0x000fea0003800000 */
.L_x_5873:
        /* <DEDUP_REMOVED lines=90> */
.L_x_5876:
[----:B------:R-:W-:Y:S05]  /*9610*/  BSYNC B0 ;  /* 0x0000000000007941 */ /* 0x000fea0003800000 */
.L_x_5875:
        /* <DEDUP_REMOVED lines=91> */
.L_x_5878:
[----:B------:R-:W-:Y:S05]  /*9bd0*/  BSYNC B0 ;  /* 0x0000000000007941 */ /* 0x000fea0003800000 */
.L_x_5877:
[----:B------:R1:W-:Y:S01]  /*9be0*/  STS.128 [R124+0x2800], R12 ;  /* 0x0028000c7c007388 */ /* 0x0003e20000000c00 */
[----:B------:R-:W-:Y:S05]  /*9bf0*/  BRA `(.L_x_5858) ;  /* 0x0000000000547947 */ /* 0x000fea0003800000 */
.L_x_5848:
        /* <DEDUP_REMOVED lines=21> */
.L_x_5858:
[----:B------:R-:W-:Y:S05]  /*9d50*/  BSYNC B2 ;  /* 0x0000000000027941 */ /* 0x000fea0003800000 */
.L_x_5847:
[----:B------:R-:W-:Y:S01]  /*9d60*/  VIADD R135, R85, 0xffffffff ;  /* 0xffffffff55877836 */ /* 0x000fe20000000000 */
[----:B------:R-:W-:Y:S01]  /*9d70*/  ULDC.64 UR12, c[0x0][0x218] ;  /* 0x00008600000c7ab9 */ /* 0x000fe20000000a00 */
[----:B------:R-:W-:Y:S01]  /*9d80*/  LOP3.LUT R73, R73, 0x7fffffe, RZ, 0xc0, !PT ;  /* 0x07fffffe49497812 */ /* 0x000fe200078ec0ff */
[----:B-1----:R-:W-:Y:S01]  /*9d90*/  IMAD.SHL.U32 R7, R56, 0x40, RZ ;  /* 0x0000004038077824 */ /* 0x002fe200078e00ff */
[----:B------:R-:W-:Y:S01]  /*9da0*/  LEA R128, P0, R92, UR12, 0x1 ;  /* 0x0000000c5c807c11 */ /* 0x000fe2000f8008ff */
[----:B------:R-:W-:Y:S01]  /*9db0*/  IMAD R3, R135, -0x40, R55 ;  /* 0xffffffc087037824 */ /* 0x000fe200078e0237 */
[----:B------:R-:W-:Y:S01]  /*9dc0*/  SHF.R.S32.HI R5, RZ, 0x1f, R74 ;  /* 0x0000001fff057819 */ /* 0x000fe2000001144a */
[----:B------:R-:W-:Y:S01]  /*9dd0*/  IMAD.IADD R0, R74, 0x1, -R73 ;  /* 0x000000014a007824 */ /* 0x000fe200078e0a49 */
[----:B------:R-:W-:Y:S01]  /*9de0*/  LEA.HI.X R129, R92, UR13, R52, 0x1, P0 ;  /* 0x0000000d5c817c11 */ /* 0x000fe200080f0c34 */
[----:B------:R-:W-:Y:S01]  /*9df0*/  IMAD.SHL.U32 R72, R72, 0x8, RZ ;  /* 0x0000000848487824 */ /* 0x000fe200078e00ff */
[-C--:B------:R-:W-:Y:S01]  /*9e00*/  ISETP.GE.AND P4, PT, R2, R3.reuse, PT ;  /* 0x000000030200720c */ /* 0x080fe20003f86270 */
[----:B------:R-:W-:Y:S01]  /*9e10*/  ULDC.64 UR10, c[0x0][0x220] ;  /* 0x00008800000a7ab9 */ /* 0x000fe20000000a00 */
[----:B------:R-:W-:Y:S01]  /*9e20*/  ISETP.GE.AND P5, PT, R96, R3, PT ;  /* 0x000000036000720c */ /* 0x000fe20003fa6270 */
[----:B------:R-:W-:Y:S01]  /*9e30*/  ULDC.64 UR14, c[0x0][0x398] ;  /* 0x0000e600000e7ab9 */ /* 0x000fe20000000a00 */
[----:B------:R-:W-:-:S02]  /*9e40*/  SHF.R.S32.HI R4, RZ, 0x1f, R53 ;  /* 0x0000001fff047819 */ /* 0x000fc40000011435 */
[----:B------:R-:W-:Y:S02]  /*9e50*/  LEA.HI R74, R5, R74, RZ, 0x3 ;  /* 0x0000004a054a7211 */ /* 0x000fe400078f18ff */
[----:B------:R-:W-:Y:S02]  /*9e60*/  LEA.HI R5, R4, R53, RZ, 0x4 ;  /* 0x0000003504057211 */ /* 0x000fe400078f20ff */
[----:B------:R-:W-:Y:S01]  /*9e70*/  ISETP.GE.AND P1, PT, R2, R3, PT ;  /* 0x000000030200720c */ /* 0x000fe20003f26270 */
        /* <DEDUP_REMOVED lines=10> */
[----:B------:R-:W-:Y:S02]  /*9f20*/  LOP3.LUT R6, R6, 0xfffffffe, RZ, 0xc0, !PT ;  /* 0xfffffffe06067812 */ /* 0x000fe400078ec0ff */
[----:B------:R-:W-:Y:S01]  /*9f30*/  LEA.HI R47, R4, R53, RZ, 0x5 ;  /* 0x00000035042f7211 */ /* 0x000fe200078f28ff */
[----:B------:R-:W-:Y:S01]  /*9f40*/  @!P5 LDGSTS.E.BYPASS.LTC128B.128 [R124+0x5000], desc[UR6][R128.64+0x80] ;  /* 0x05000080807cdfae */ /* 0x000fe2000b901d46 */
[----:B------:R-:W-:Y:S01]  /*9f50*/  LOP3.LUT R7, R7, 0xc0, RZ, 0xc0, !PT ;  /* 0x000000c007077812 */ /* 0x000fe200078ec0ff */
[----:B------:R-:W-:Y:S01]  /*9f60*/  IMAD.IADD R2, R5, 0x1, -R6 ;  /* 0x0000000105027824 */ /* 0x000fe200078e0a06 */
[----:B------:R-:W-:Y:S01]  /*9f70*/  SHF.R.S32.HI R46, RZ, 0x5, R47 ;  /* 0x00000005ff2e7819 */ /* 0x000fe2000001142f */
[----:B------:R-:W-:Y:S01]  /*9f80*/  @!P4 LDGSTS.E.BYPASS.LTC128B.128 [R124+0x3800], desc[UR6][R8.64] ;  /* 0x03800000087ccfae */ /* 0x000fe2000b901d46 */
[----:B------:R-:W-:Y:S01]  /*9f90*/  IMAD.SHL.U32 R5, R62, 0x40, RZ ;  /* 0x000000403e057824 */ /* 0x000fe200078e00ff */
[----:B------:R-:W-:Y:S01]  /*9fa0*/  LOP3.LUT R45, R45, 0xffffff00, RZ, 0xc0, !PT ;  /* 0xffffff002d2d7812 */ /* 0x000fe200078ec0ff */
[----:B------:R-:W-:Y:S01]  /*9fb0*/  IMAD.SHL.U32 R4, R2, 0x8, RZ ;  /* 0x0000000802047824 */ /* 0x000fe200078e00ff */
[----:B------:R-:W-:Y:S01]  /*9fc0*/  @!P4 LDGSTS.E.BYPASS.LTC128B.128 [R124+0x4800], desc[UR6][R8.64+0x40] ;  /* 0x04800040087ccfae */ /* 0x000fe2000b901d46 */
[----:B------:R-:W-:Y:S01]  /*9fd0*/  ISETP.GE.AND P3, PT, R96, R3, PT ;  /* 0x000000036000720c */ /* 0x000fe20003f66270 */
[----:B------:R-:W-:Y:S01]  /*9fe0*/  IMAD R61, R2, 0x8, R61 ;  /* 0x00000008023d7824 */ /* 0x000fe200078e023d */
[----:B------:R-:W-:Y:S01]  /*9ff0*/  LOP3.LUT R5, R5, 0xc0, RZ, 0xc0, !PT ;  /* 0x000000c005057812 */ /* 0x000fe200078ec0ff */
[----:B------:R1:W-:Y:S01]  /*a000*/  @!P4 LDGSTS.E.BYPASS.LTC128B.128 [R124+0x5800], desc[UR6][R8.64+0x80] ;  /* 0x05800080087ccfae */ /* 0x0003e2000b901d46 */
[----:B------:R-:W-:Y:S01]  /*a010*/  LOP3.LUT R120, R7, 0x8, R72, 0xf8, !PT ;  /* 0x0000000807787812 */ /* 0x000fe200078ef848 */
[----:B------:R-:W-:Y:S01]  /*a020*/  IMAD R3, R46, 0x200, R45 ;  /* 0x000002002e037824 */ /* 0x000fe200078e022d */
[----:B------:R-:W-:Y:S01]  /*a030*/  LOP3.LUT R4, R5, 0x8, R4, 0xf8, !PT ;  /* 0x0000000805047812 */ /* 0x000fe200078ef804 */
[----:B------:R-:W0:Y:S01]  /*a040*/  LDGDEPBAR ;  /* 0x00000000000079af */ /* 0x000e220000000000 */
[----:B------:R-:W-:Y:S01]  /*a050*/  SHF.R.U32.HI R7, RZ, 0x3, R7 ;  /* 0x00000003ff077819 */ /* 0x000fe20000011607 */
[C---:B------:R-:W-:Y:S01]  /*a060*/  IMAD R3, R0.reuse, 0x20, R3 ;  /* 0x0000002000037824 */ /* 0x040fe200078e0203 */
[----:B------:R-:W-:Y:S01]  /*a070*/  SHF.R.U32.HI R5, RZ, 0x3, R5 ;  /* 0x00000003ff057819 */ /* 0x000fe20000011605 */
[----:B------:R-:W-:Y:S01]  /*a080*/  IMAD R45, R0, 0x20, R45 ;  /* 0x00000020002d7824 */ /* 0x000fe200078e022d */
[----:B------:R-:W-:-:S02]  /*a090*/  LEA R94, P0, R86, UR10, 0x1 ;  /* 0x0000000a565e7c11 */ /* 0x000fc4000f8008ff */
[----:B------:R-:W-:Y:S02]  /*a0a0*/  LOP3.LUT R120, R120, R7, RZ, 0x3c, !PT ;  /* 0x0000000778787212 */ /* 0x000fe400078e3cff */
[----:B------:R-:W-:Y:S02]  /*a0b0*/  LOP3.LUT R2, R4, R5, RZ, 0x3c, !PT ;  /* 0x0000000504027212 */ /* 0x000fe400078e3cff */
[----:B------:R-:W-:Y:S01]  /*a0c0*/  LEA.HI.X R95, R86, UR11, R84, 0x1, P0 ;  /* 0x0000000b565f7c11 */ /* 0x000fe200080f0c54 */
[----:B------:R-:W-:Y:S01]  /*a0d0*/  IMAD.U32 R120, R61, 0x20, R120 ;  /* 0x000000203d787824 */ /* 0x000fe200078e0078 */
[----:B------:R-:W-:Y:S01]  /*a0e0*/  @!P1 LEA R6, P0, R60, R94, 0x1 ;  /* 0x0000005e3c069211 */ /* 0x000fe200078008ff */
[----:B------:R-:W-:Y:S02]  /*a0f0*/  IMAD.IADD R121, R2, 0x1, R3 ;  /* 0x0000000102797824 */ /* 0x000fe400078e0203 */
[----:B------:R-:W-:Y:S01]  /*a100*/  IMAD.MOV.U32 R3, RZ, RZ, 0x20 ;  /* 0x00000020ff037424 */ /* 0x000fe200078e00ff */
[----:B------:R-:W-:Y:S01]  /*a110*/  @!P1 LEA.HI.X R7, R60, R95, R59, 0x1, P0 ;  /* 0x0000005f3c079211 */ /* 0x000fe200000f0c3b */
[----:B------:R-:W-:Y:S01]  /*a120*/  IMAD.IADD R118, R2, 0x1, R45 ;  /* 0x0000000102767824 */ /* 0x000fe200078e022d */
[----:B------:R-:W-:-:S02]  /*a130*/  LEA R120, R120, UR4, 0x1 ;  /* 0x0000000478787c11 */ /* 0x000fc4000f8e08ff */
[----:B------:R-:W-:Y:S02]  /*a140*/  LEA R121, R121, UR4, 0x1 ;  /* 0x0000000479797c11 */ /* 0x000fe4000f8e08ff */
[----:B------:R-:W-:Y:S01]  /*a150*/  LOP3.LUT P0, RZ, R56, 0x2, RZ, 0xc0, !PT ;  /* 0x0000000238ff7812 */ /* 0x000fe2000780c0ff */
[----:B------:R-:W-:-:S04]  /*a160*/  DEPBAR.LE SB0, 0x0 ;  /* 0x000080000000791a */ /* 0x000fc80000000000 */
[----:B------:R-:W-:Y:S01]  /*a170*/  BAR.SYNC.DEFER_BLOCKING 0x0 ;  /* 0x0000000000007b1d */ /* 0x000fe20000010000 */
[----:B------:R-:W-:Y:S01]  /*a180*/  SEL R3, R3, 0xffffffe0, !P0 ;  /* 0xffffffe003037807 */ /* 0x000fe20004000000 */
[----:B------:R-:W-:-:S04]  /*a190*/  IMAD R119, R44, 0x2, R121 ;  /* 0x000000022c777824 */ /* 0x000fc800078e0279 */
        /* <DEDUP_REMOVED lines=21> */
[----:B---3--:R-:W-:Y:S04]  /*a2f0*/  LDSM.16.M88.4 R12, [R121] ;  /* 0x00000000790c783b */ /* 0x008fe80000000200 */
[----:B--2---:R-:W2:Y:S04]  /*a300*/  LDSM.16.M88.4 R28, [R120+0x3000] ;  /* 0x00300000781c783b */ /* 0x004ea80000000200 */
[----:B------:R-:W-:Y:S04]  /*a310*/  LDSM.16.M88.4 R72, [R119] ;  /* 0x000000007748783b */ /* 0x000fe80000000200 */
[----:B-1----:R-:W-:Y:S04]  /*a320*/  LDSM.16.M88.4 R8, [R117+0x3000] ;  /* 0x003000007508783b */ /* 0x002fe80000000200 */
[----:B------:R-:W1:Y:S04]  /*a330*/  LDSM.16.M88.4 R48, [R120+0x3400] ;  /* 0x003400007830783b */ /* 0x000e680000000200 */
[----:B------:R-:W-:Y:S04]  /*a340*/  LDSM.16.M88.4 R60, [R121+0x1000] ;  /* 0x00100000793c783b */ /* 0x000fe80000000200 */
[----:B------:R-:W-:Y:S04]  /*a350*/  LDSM.16.M88.4 R24, [R120+0x4000] ;  /* 0x004000007818783b */ /* 0x000fe80000000200 */
[----:B------:R-:W3:Y:S04]  /*a360*/  LDSM.16.M88.4 R96, [R120+0x3800] ;  /* 0x003800007860783b */ /* 0x000ee80000000200 */
[----:B----4-:R-:W4:Y:S04]  /*a370*/  LDSM.16.M88.4 R4, [R117+0x3400] ;  /* 0x003400007504783b */ /* 0x010f280000000200 */
[----:B------:R-:W-:Y:S04]  /*a380*/  LDSM.16.M88.4 R16, [R119+0x1000] ;  /* 0x001000007710783b */ /* 0x000fe80000000200 */
[----:B------:R-:W-:Y:S01]  /*a390*/  LDSM.16.M88.4 R32, [R117+0x4000] ;  /* 0x004000007520783b */ /* 0x000fe20000000200 */
[C---:B--2---:R-:W-:Y:S03]  /*a3a0*/  HMMA.16816.F32 R20, R12.reuse, R28, RZ ;  /* 0x0000001c0c14723c */ /* 0x044fe600000018ff */
[----:B------:R-:W2:Y:S04]  /*a3b0*/  LDSM.16.M88.4 R68, [R117+0x3800] ;  /* 0x003800007544783b */ /* 0x000ea80000000200 */
        /* <DEDUP_REMOVED lines=12> */
[----:B---3--:R-:W-:Y:S06]  /*a480*/  HMMA.16816.F32 R64, R12, R96, RZ ;  /* 0x000000600c40723c */ /* 0x008fec00000018ff */
[----:B----4-:R-:W-:Y:S06]  /*a490*/  HMMA.16816.F32 R36, R72, R4, R36 ;  /* 0x000000044824723c */ /* 0x010fec0000001824 */
[C---:B------:R-:W-:Y:S06]  /*a4a0*/  HMMA.16816.F32 R20, R60.reuse, R24, R20 ;  /* 0x000000183c14723c */ /* 0x040fec0000001814 */
[----:B------:R-:W-:Y:S01]  /*a4b0*/  HMMA.16816.F32 R28, R60, R26, R28 ;  /* 0x0000001a3c1c723c */ /* 0x000fe2000000181c */
[----:B------:R-:W-:Y:S05]  /*a4c0*/  LDSM.16.M88.4 R24, [R117+0x5000] ;  /* 0x005000007518783b */ /* 0x000fea0000000200 */
[C---:B------:R-:W-:Y:S01]  /*a4d0*/  HMMA.16816.F32 R48, R72.reuse, R6, R48 ;  /* 0x000000064830723c */ /* 0x040fe20000001830 */
[----:B------:R-:W3:Y:S05]  /*a4e0*/  LDSM.16.M88.4 R4, [R119+0x2000] ;  /* 0x002000007704783b */ /* 0x000eea0000000200 */
[----:B--2---:R-:W-:Y:S06]  /*a4f0*/  HMMA.16816.F32 R64, R72, R68, R64 ;  /* 0x000000444840723c */ /* 0x004fec0000001840 */
        /* <DEDUP_REMOVED lines=11> */
[----:B---3--:R-:W-:Y:S06]  /*a5b0*/  HMMA.16816.F32 R20, R4, R24, R20 ;  /* 0x000000180414723c */ /* 0x008fec0000001814 */
        /* <DEDUP_REMOVED lines=23> */
[----:B------:R-:W-:Y:S01]  /*a730*/  HMMA.16816.F32 R96, R60, R58, R96 ;  /* 0x0000003a3c60723c */ /* 0x000fe20000001860 */
[----:B------:R-:W-:-:S03]  /*a740*/  LOP3.LUT R42, R47, 0xffffffe0, RZ, 0xc0, !PT ;  /* 0xffffffe02f2a7812 */ /* 0x000fc600078ec0ff */
[----:B------:R-:W2:Y:S02]  /*a750*/  MUFU.TANH R40, R40 ;  /* 0x0000002800287308 */ /* 0x000ea40000002400 */
[C---:B---3--:R-:W-:Y:S01]  /*a760*/  HMMA.16816.F32 R64, R8.reuse, R24, R64 ;  /* 0x000000180840723c */ /* 0x048fe20000001840 */
[----:B------:R-:W-:Y:S01]  /*a770*/  FMUL.FTZ R58, R29, UR15 ;  /* 0x0000000f1d3a7c20 */ /* 0x000fe20008410000 */
[C---:B------:R-:W-:Y:S02]  /*a780*/  IMAD.IADD R3, R53.reuse, 0x1, -R42 ;  /* 0x0000000135037824 */ /* 0x040fe400078e0a2a */
[----:B------:R-:W-:Y:S02]  /*a790*/  IMAD.SHL.U32 R53, R53, 0x2, RZ ;  /* 0x0000000235357824 */ /* 0x000fe400078e00ff */
[----:B------:R-:W-:Y:S01]  /*a7a0*/  HMMA.16816.F32 R48, R8, R34, R48 ;  /* 0x000000220830723c */ /* 0x000fe20000001830 */
[----:B------:R-:W-:Y:S01]  /*a7b0*/  FMUL.FTZ R24, R31, UR15 ;  /* 0x0000000f1f187c20 */ /* 0x000fe20008410000 */
[----:B------:R-:W3:Y:S01]  /*a7c0*/  LDSM.16.M88.4 R32, [R117+0x5800] ;  /* 0x005800007520783b */ /* 0x000ee20000000200 */
[----:B------:R-:W-:Y:S01]  /*a7d0*/  SHF.R.S32.HI R130, RZ, 0x1f, R3 ;  /* 0x0000001fff827819 */ /* 0x000fe20000011403 */
[----:B------:R-:W2:Y:S02]  /*a7e0*/  MUFU.TANH R58, R58 ;  /* 0x0000003a003a7308 */ /* 0x000ea40000002400 */
[----:B------:R-:W1:Y:S01]  /*a7f0*/  LDSM.16.M88.4 R28, [R117+0x4c00] ;  /* 0x004c0000751c783b */ /* 0x000e620000000200 */
[----:B----4-:R-:W-:Y:S01]  /*a800*/  HMMA.16816.F32 R88, R60, R20, R88 ;  /* 0x000000143c58723c */ /* 0x010fe20000001858 */
[----:B------:R-:W-:Y:S01]  /*a810*/  LEA.HI R130, R130, R3, RZ, 0x2 ;  /* 0x0000000382827211 */ /* 0x000fe200078f10ff */
[----:B------:R-:W-:-:S03]  /*a820*/  IMAD R3, R46, 0x10, R54 ;  /* 0x000000102e037824 */ /* 0x000fc600078e0236 */
[----:B------:R-:W-:Y:S01]  /*a830*/  SHF.R.S32.HI R130, RZ, 0x2, R130 ;  /* 0x00000002ff827819 */ /* 0x000fe20000011482 */
[----:B------:R-:W-:Y:S01]  /*a840*/  HMMA.16816.F32 R76, R60, R22, R76 ;  /* 0x000000163c4c723c */ /* 0x000fe2000000184c */
[----:B------:R-:W-:Y:S01]  /*a850*/  LDSM.16.M88.4 R20, [R117+0x5c00] ;  /* 0x005c00007514783b */ /* 0x000fe20000000200 */
[----:B------:R-:W4:Y:S04]  /*a860*/  MUFU.TANH R24, R24 ;  /* 0x0000001800187308 */ /* 0x000f280000002400 */
[C---:B------:R-:W-:Y:S04]  /*a870*/  HMMA.16816.F32 R36, R4.reuse, R12, R36 ;  /* 0x0000000c0424723c */ /* 0x040fe80000001824 */
[----:B------:R-:W-:Y:S02]  /*a880*/  MUFU.TANH R57, R57 ;  /* 0x0000003900397308 */ /* 0x000fe40000002400 */
[----:B------:R-:W-:Y:S01]  /*a890*/  HMMA.16816.F32 R48, R4, R14, R48 ;  /* 0x0000000e0430723c */ /* 0x000fe20000001830 */
[----:B------:R-:W5:Y:S01]  /*a8a0*/  LDSM.16.M88.4 R12, [R120+0x5c00] ;  /* 0x005c0000780c783b */ /* 0x000f620000000200 */
[----:B------:R-:W-:-:S04]  /*a8b0*/  DEPBAR.LE SB0, 0x0 ;  /* 0x000080000000791a */ /* 0x000fc80000000000 */
[----:B------:R-:W-:Y:S06]  /*a8c0*/  HMMA.16816.F32 R96, R16, R82, R96 ;  /* 0x000000521060723c */ /* 0x000fec0000001860 */
[----:B---3--:R-:W-:Y:S06]  /*a8d0*/  HMMA.16816.F32 R64, R4, R32, R64 ;  /* 0x000000200440723c */ /* 0x008fec0000001840 */
[----:B------:R-:W-:Y:S01]  /*a8e0*/  FMUL.FTZ R25, R36, UR15 ;  /* 0x0000000f24197c20 */ /* 0x000fe20008410000 */
[----:B------:R-:W-:Y:S01]  /*a8f0*/  FMUL.FTZ R36, R37, UR15 ;  /* 0x0000000f25247c20 */ /* 0x000fe20008410000 */
[----:B------:R-:W-:Y:S01]  /*a900*/  FMUL.FTZ R37, R38, UR15 ;  /* 0x0000000f26257c20 */ /* 0x000fe20008410000 */
[----:B------:R-:W-:Y:S01]  /*a910*/  FMUL.FTZ R38, R39, UR15 ;  /* 0x0000000f27267c20 */ /* 0x000fe20008410000 */
[----:B-1----:R-:W-:Y:S02]  /*a920*/  HMMA.16816.F32 R88, R16, R28, R88 ;  /* 0x0000001c1058723c */ /* 0x002fe40000001858 */
[----:B------:R-:W1:Y:S01]  /*a930*/  MUFU.TANH R25, R25 ;  /* 0x0000001900197308 */ /* 0x000e620000002400 */
[----:B------:R-:W-:-:S03]  /*a940*/  FMUL.FTZ R32, R48, UR15 ;  /* 0x0000000f30207c20 */ /* 0x000fc60008410000 */
[----:B------:R-:W-:Y:S01]  /*a950*/  HMMA.16816.F32 R76, R16, R30, R76 ;  /* 0x0000001e104c723c */ /* 0x000fe2000000184c */
[----:B------:R-:W-:-:S03]  /*a960*/  FMUL.FTZ R28, R51, UR15 ;  /* 0x0000000f331c7c20 */ /* 0x000fc60008410000 */
[----:B------:R-:W3:Y:S02]  /*a970*/  MUFU.TANH R37, R37 ;  /* 0x0000002500257308 */ /* 0x000ee40000002400 */
[----:B------:R-:W-:Y:S01]  /*a980*/  HMMA.16816.F32 R96, R8, R26, R96 ;  /* 0x0000001a0860723c */ /* 0x000fe20000001860 */
[----:B------:R-:W-:-:S05]  /*a990*/  LOP3.LUT R16, R53, 0x6, RZ, 0xc0, !PT ;  /* 0x0000000635107812 */ /* 0x000fca00078ec0ff */
[----:B------:R-:W3:Y:S01]  /*a9a0*/  MUFU.TANH R32, R32 ;  /* 0x0000002000207308 */ /* 0x000ee20000002400 */
[----:B------:R-:W-:Y:S01]  /*a9b0*/  FMUL.FTZ R64, R64, UR15 ;  /* 0x0000000f40407c20 */ /* 0x000fe20008410000 */
[----:B------:R-:W-:Y:S01]  /*a9c0*/  FMUL.FTZ R27, R50, UR15 ;  /* 0x0000000f321b7c20 */ /* 0x000fe20008410000 */
[----:B------:R-:W-:Y:S01]  /*a9d0*/  FMUL.FTZ R66, R66, UR15 ;  /* 0x0000000f42427c20 */ /* 0x000fe20008410000 */
[----:B------:R-:W-:Y:S01]  /*a9e0*/  FMUL.FTZ R65, R65, UR15 ;  /* 0x0000000f41417c20 */ /* 0x000fe20008410000 */
[----:B------:R-:W-:Y:S01]  /*a9f0*/  FMUL.FTZ R67, R67, UR15 ;  /* 0x0000000f43437c20 */ /* 0x000fe20008410000 */
[----:B------:R-:W-:Y:S01]  /*aa00*/  FMUL.FTZ R26, R49, UR15 ;  /* 0x0000000f311a7c20 */ /* 0x000fe20008410000 */
[C---:B-----5:R-:W-:Y:S01]  /*aa10*/  HMMA.16816.F32 R88, R8.reuse, R12, R88 ;  /* 0x0000000c0858723c */ /* 0x060fe20000001858 */
[----:B------:R-:W5:Y:S05]  /*aa20*/  MUFU.TANH R27, R27 ;  /* 0x0000001b001b7308 */ /* 0x000f6a0000002400 */
[----:B------:R-:W-:Y:S01]  /*aa30*/  HMMA.16816.F32 R76, R8, R14, R76 ;  /* 0x0000000e084c723c */ /* 0x000fe2000000184c */
[----:B------:R-:W-:-:S02]  /*aa40*/  IADD3 R12, R3, 0x1, R130 ;  /* 0x00000001030c7810 */ /* 0x000fc40007ffe082 */
[----:B------:R-:W5:Y:S02]  /*aa50*/  MUFU.TANH R36, R36 ;  /* 0x0000002400247308 */ /* 0x000f640000002400 */
[----:B------:R-:W-:Y:S01]  /*aa60*/  IADD3 R100, R55, R12, -R123 ;  /* 0x0000000c37647210 */ /* 0x000fe20007ffe87b */
[----:B------:R-:W-:Y:S01]  /*aa70*/  IMAD R12, R135, 0x40, R16 ;  /* 0x00000040870c7824 */ /* 0x000fe200078e0210 */
[C---:B------:R-:W-:Y:S03]  /*aa80*/  HMMA.16816.F32 R96, R4.reuse, R34, R96 ;  /* 0x000000220460723c */ /* 0x040fe60000001860 */
[----:B------:R-:W-:Y:S01]  /*aa90*/  VIADD R100, R100, UR14 ;  /* 0x0000000e64647c36 */ /* 0x000fe20008000000 */
[----:B------:R-:W5:Y:S01]  /*aaa0*/  MUFU.TANH R38, R38 ;  /* 0x0000002600267308 */ /* 0x000f620000002400 */
[C---:B------:R-:W-:Y:S02]  /*aab0*/  VIADD R0, R12.reuse, 0x1 ;  /* 0x000000010c007836 */ /* 0x040fe40000000000 */
[----:B------:R-:W-:Y:S01]  /*aac0*/  VIADD R13, R12, 0x8 ;  /* 0x000000080c0d7836 */ /* 0x000fe20000000000 */
[----:B------:R-:W-:Y:S01]  /*aad0*/  VIMNMX R3, R100, R55, PT ;  /* 0x0000003764037248 */ /* 0x000fe20003fe0100 */
[----:B------:R-:W-:Y:S01]  /*aae0*/  VIADD R14, R12, 0x18 ;  /* 0x000000180c0e7836 */ /* 0x000fe20000000000 */
[----:B------:R-:W-:Y:S01]  /*aaf0*/  VIADDMNMX R100, R100, 0x8, R55, PT ;  /* 0x0000000864647846 */ /* 0x000fe20003800137 */
[C---:B------:R-:W-:Y:S01]  /*ab00*/  HMMA.16816.F32 R88, R4.reuse, R20, R88 ;  /* 0x000000140458723c */ /* 0x040fe20000001858 */
[CC--:B------:R-:W-:Y:S01]  /*ab10*/  ISETP.GE.AND P5, PT, R0.reuse, R3.reuse, PT ;  /* 0x000000030000720c */ /* 0x0c0fe20003fa6270 */
[----:B------:R-:W5:Y:S01]  /*ab20*/  MUFU.TANH R115, R64 ;  /* 0x0000004000737308 */ /* 0x000f620000002400 */
[-C--:B------:R-:W-:Y:S01]  /*ab30*/  ISETP.GE.AND P1, PT, R0, R100.reuse, PT ;  /* 0x000000640000720c */ /* 0x080fe20003f26270 */
[----:B------:R-:W-:Y:S01]  /*ab40*/  VIADD R0, R12, 0x9 ;  /* 0x000000090c007836 */ /* 0x000fe20000000000 */
[----:B------:R-:W-:Y:S01]  /*ab50*/  FSEL R9, R68, -INF , !P5 ;  /* 0xff80000044097808 */ /* 0x000fe20006800000 */
[----:B------:R-:W-:Y:S01]  /*ab60*/  HMMA.16816.F32 R76, R4, R22, R76 ;  /* 0x00000016044c723c */ /* 0x000fe2000000184c */
[----:B------:R-:W-:Y:S01]  /*ab70*/  FSEL R8, R69, -INF , !P1 ;  /* 0xff80000045087808 */ /* 0x000fe20004800000 */
[----:B------:R-:W-:Y:S01]  /*ab80*/  VIADD R16, R12, 0x28 ;  /* 0x000000280c107836 */ /* 0x000fe20000000000 */
        /* <DEDUP_REMOVED lines=8> */
[CC--:B------:R-:W-:Y:S01]  /*ac10*/  ISETP.GE.AND P5, PT, R0.reuse, R3.reuse, PT ;  /* 0x000000030000720c */ /* 0x0c0fe20003fa6270 */
[----:B------:R-:W5:Y:S01]  /*ac20*/  MUFU.TANH R113, R65 ;  /* 0x0000004100717308 */ /* 0x000f620000002400 */
[-C--:B------:R-:W-:Y:S01]  /*ac30*/  ISETP.GE.AND P1, PT, R0, R100.reuse, PT ;  /* 0x000000640000720c */ /* 0x080fe20003f26270 */
        /* <DEDUP_REMOVED lines=11> */
[----:B----4-:R-:W-:Y:S01]  /*acf0*/  FSEL R10, R24, -INF , !P4 ;  /* 0xff800000180a7808 */ /* 0x010fe20006000000 */
[----:B------:R-:W-:Y:S01]  /*ad00*/  FMUL.FTZ R98, R98, UR15 ;  /* 0x0000000f62627c20 */ /* 0x000fe20008410000 */
[CC--:B------:R-:W-:Y:S01]  /*ad10*/  ISETP.GE.AND P6, PT, R14.reuse, R3.reuse, PT ;  /* 0x000000030e00720c */ /* 0x0c0fe20003fc6270 */
[----:B------:R-:W4:Y:S01]  /*ad20*/  MUFU.TANH R109, R97 ;  /* 0x00000061006d7308 */ /* 0x000f220000002400 */
[-C--:B------:R-:W-:Y:S01]  /*ad30*/  ISETP.GE.AND P4, PT, R14, R100.reuse, PT ;  /* 0x000000640e00720c */ /* 0x080fe20003f86270 */
[----:B------:R-:W-:Y:S01]  /*ad40*/  FMUL.FTZ R88, R88, UR15 ;  /* 0x0000000f58587c20 */ /* 0x000fe20008410000 */
[----:B-1----:R-:W-:Y:S01]  /*ad50*/  FSEL R25, R25, -INF , !P5 ;  /* 0xff80000019197808 */ /* 0x002fe20006800000 */
[----:B------:R-:W-:Y:S01]  /*ad60*/  FMUL.FTZ R89, R89, UR15 ;  /* 0x0000000f59597c20 */ /* 0x000fe20008410000 */
[----:B---3--:R-:W-:Y:S01]  /*ad70*/  FSEL R14, R37, -INF , !P1 ;  /* 0xff800000250e7808 */ /* 0x008fe20004800000 */
[----:B------:R-:W-:Y:S01]  /*ad80*/  FMUL.FTZ R90, R90, UR15 ;  /* 0x0000000f5a5a7c20 */ /* 0x000fe20008410000 */
[CC--:B------:R-:W-:Y:S01]  /*ad90*/  ISETP.GE.AND P5, PT, R0.reuse, R3.reuse, PT ;  /* 0x000000030000720c */ /* 0x0c0fe20003fa6270 */
[----:B------:R-:W1:Y:S01]  /*ada0*/  MUFU.TANH R26, R26 ;  /* 0x0000001a001a7308 */ /* 0x000e620000002400 */
[-C--:B------:R-:W-:Y:S01]  /*adb0*/  ISETP.GE.AND P1, PT, R0, R100.reuse, PT ;  /* 0x000000640000720c */ /* 0x080fe20003f26270 */
[----:B------:R-:W-:Y:S01]  /*adc0*/  VIADD R0, R12, 0x21 ;  /* 0x000000210c007836 */ /* 0x000fe20000000000 */
[----:B------:R-:W-:Y:S01]  /*add0*/  FSEL R7, R32, -INF , !P6 ;  /* 0xff80000020077808 */ /* 0x000fe20007000000 */
[----:B------:R-:W-:Y:S01]  /*ade0*/  FMUL.FTZ R91, R91, UR15 ;  /* 0x0000000f5b5b7c20 */ /* 0x000fe20008410000 */
[----:B-----5:R-:W-:Y:S01]  /*adf0*/  FSEL R6, R27, -INF , !P4 ;  /* 0xff8000001b067808 */ /* 0x020fe20006000000 */
[----:B------:R-:W-:Y:S01]  /*ae00*/  FMUL.FTZ R77, R77, UR15 ;  /* 0x0000000f4d4d7c20 */ /* 0x000fe20008410000 */
        /* <DEDUP_REMOVED lines=8> */
[C---:B------:R-:W-:Y:S01]  /*ae90*/  ISETP.GE.AND P0, PT, R4.reuse, R3, PT ;  /* 0x000000030400720c */ /* 0x040fe20003f06270 */
[----:B------:R-:W5:Y:S01]  /*aea0*/  MUFU.TANH R103, R76 ;  /* 0x0000004c00677308 */ /* 0x000f620000002400 */
[----:B------:R-:W-:-:S02]  /*aeb0*/  ISETP.GE.AND P3, PT, R4, R100, PT ;  /* 0x000000640400720c */ /* 0x000fc40003f66270 */
[----:B------:R-:W-:Y:S02]  /*aec0*/  FSEL R115, R115, -INF , !P0 ;  /* 0xff80000073737808 */ /* 0x000fe40004000000 */
[----:B------:R-:W-:Y:S02]  /*aed0*/  FSEL R132, R132, -INF , !P3 ;  /* 0xff80000084847808 */ /* 0x000fe40005800000 */
[C---:B------:R-:W-:Y:S01]  /*aee0*/  ISETP.GE.AND P0, PT, R0.reuse, R3, PT ;  /* 0x000000030000720c */ /* 0x040fe20003f06270 */
[----:B------:R-:W5:Y:S01]  /*aef0*/  MUFU.TANH R110, R99 ;  /* 0x00000063006e7308 */ /* 0x000f620000002400 */
[----:B------:R-:W-:Y:S01]  /*af00*/  ISETP.GE.AND P3, PT, R0, R100, PT ;  /* 0x000000640000720c */ /* 0x000fe20003f66270 */
[----:B------:R-:W-:Y:S01]  /*af10*/  VIADD R0, R12, 0x30 ;  /* 0x000000300c007836 */ /* 0x000fe20000000000 */
[----:B------:R-:W-:Y:S02]  /*af20*/  FSEL R113, R113, -INF , !P6 ;  /* 0xff80000071717808 */ /* 0x000fe40007000000 */
[----:B--2---:R-:W-:-:S02]  /*af30*/  FSEL R114, R114, -INF , !P4 ;  /* 0xff80000072727808 */ /* 0x004fc40006000000 */
[CC--:B------:R-:W-:Y:S01]  /*af40*/  ISETP.GE.AND P6, PT, R0.reuse, R3.reuse, PT ;  /* 0x000000030000720c */ /* 0x0c0fe20003fc6270 */
[----:B------:R-:W2:Y:S01]  /*af50*/  MUFU.TANH R111, R96 ;  /* 0x00000060006f7308 */ /* 0x000ea20000002400 */
[----:B------:R-:W-:Y:S01]  /*af60*/  ISETP.GE.AND P4, PT, R0, R100, PT ;  /* 0x000000640000720c */ /* 0x000fe20003f86270 */
[----:B------:R-:W-:Y:S01]  /*af70*/  VIADD R0, R12, 0x38 ;  /* 0x000000380c007836 */ /* 0x000fe20000000000 */
[----:B----4-:R-:W-:Y:S02]  /*af80*/  FSEL R109, R109, -INF , !P0 ;  /* 0xff8000006d6d7808 */ /* 0x010fe40004000000 */
[----:B-1----:R-:W-:Y:S02]  /*af90*/  FSEL R15, R26, -INF , !P5 ;  /* 0xff8000001a0f7808 */ /* 0x002fe40006800000 */
[----:B------:R-:W-:Y:S01]  /*afa0*/  ISETP.GE.AND P0, PT, R0, R3, PT ;  /* 0x000000030000720c */ /* 0x000fe20003f06270 */
[----:B------:R-:W1:Y:S01]  /*afb0*/  MUFU.TANH R112, R98 ;  /* 0x0000006200707308 */ /* 0x000e620000002400 */
[----:B---3--:R-:W-:-:S02]  /*afc0*/  FSEL R4, R28, -INF , !P1 ;  /* 0xff8000001c047808 */ /* 0x008fc40004800000 */
[----:B-----5:R-:W-:Y:S02]  /*afd0*/  FSEL R103, R103, -INF , !P0 ;  /* 0xff80000067677808 */ /* 0x020fe40004000000 */
[C---:B------:R-:W-:Y:S02]  /*afe0*/  ISETP.GE.AND P5, PT, R16.reuse, R3, PT ;  /* 0x000000031000720c */ /* 0x040fe40003fa6270 */
[----:B------:R-:W-:Y:S01]  /*aff0*/  ISETP.GE.AND P1, PT, R16, R100, PT ;  /* 0x000000641000720c */ /* 0x000fe20003f26270 */
[----:B------:R-:W3:Y:S01]  /*b000*/  MUFU.TANH R106, R88 ;  /* 0x00000058006a7308 */ /* 0x000ee20000002400 */
[----:B------:R-:W-:Y:S01]  /*b010*/  ISETP.GT.AND P0, PT, R135, R122, PT ;  /* 0x0000007a8700720c */ /* 0x000fe20003f04270 */
[----:B------:R-:W-:Y:S01]  /*b020*/  VIADD R16, R12, 0x31 ;  /* 0x000000310c107836 */ /* 0x000fe20000000000 */
[----:B------:R-:W-:Y:S02]  /*b030*/  FSEL R110, R110, -INF , !P3 ;  /* 0xff8000006e6e7808 */ /* 0x000fe40005800000 */
[----:B--2---:R-:W-:-:S02]  /*b040*/  FSEL R111, R111, -INF , !P5 ;  /* 0xff8000006f6f7808 */ /* 0x004fc40006800000 */
[-C--:B------:R-:W-:Y:S01]  /*b050*/  ISETP.GE.AND P3, PT, R0, R100.reuse, PT ;  /* 0x000000640000720c */ /* 0x080fe20003f66270 */
[----:B------:R-:W2:Y:S01]  /*b060*/  MUFU.TANH R105, R89 ;  /* 0x0000005900697308 */ /* 0x000ea20000002400 */
[----:B-1----:R-:W-:Y:S01]  /*b070*/  FSEL R112, R112, -INF , !P1 ;  /* 0xff80000070707808 */ /* 0x002fe20004800000 */
[----:B------:R-:W-:Y:S01]  /*b080*/  VIADD R0, R12, 0x39 ;  /* 0x000000390c007836 */ /* 0x000fe20000000000 */
[C---:B------:R-:W-:Y:S02]  /*b090*/  ISETP.GE.AND P5, PT, R16.reuse, R3, PT ;  /* 0x000000031000720c */ /* 0x040fe40003fa6270 */
[----:B------:R-:W-:-:S03]  /*b0a0*/  ISETP.GE.AND P1, PT, R16, R100, PT ;  /* 0x000000641000720c */ /* 0x000fc60003f26270 */
[----:B------:R-:W1:Y:S01]  /*b0b0*/  MUFU.TANH R104, R90 ;  /* 0x0000005a00687308 */ /* 0x000e620000002400 */
[----:B---3--:R-:W-:Y:S01]  /*b0c0*/  FSEL R106, R106, -INF , !P6 ;  /* 0xff8000006a6a7808 */ /* 0x008fe20007000000 */
[----:B------:R-:W-:Y:S01]  /*b0d0*/  BAR.SYNC.DEFER_BLOCKING 0x0 ;  /* 0x0000000000007b1d */ /* 0x000fe20000010000 */
[----:B------:R-:W-:-:S04]  /*b0e0*/  ISETP.GE.AND P6, PT, R12, R3, PT ;  /* 0x000000030c00720c */ /* 0x000fc80003fc6270 */
[----:B------:R-:W-:Y:S01]  /*b0f0*/  FSEL R17, R56, -INF , !P6 ;  /* 0xff80000038117808 */ /* 0x000fe20007000000 */
[----:B------:R-:W3:Y:S01]  /*b100*/  MUFU.TANH R102, R91 ;  /* 0x0000005b00667308 */ /* 0x000ee20000002400 */
[----:B--2---:R-:W-:Y:S02]  /*b110*/  FSEL R105, R105, -INF , !P5 ;  /* 0xff80000069697808 */ /* 0x004fe40006800000 */
[----:B------:R-:W-:-:S05]  /*b120*/  ISETP.GE.AND P5, PT, R0, R3, PT ;  /* 0x000000030000720c */ /* 0x000fca0003fa6270 */
[----:B------:R-:W2:Y:S01]  /*b130*/  MUFU.TANH R107, R77 ;  /* 0x0000004d006b7308 */ /* 0x000ea20000002400 */
[----:B-1----:R-:W-:Y:S02]  /*b140*/  FSEL R104, R104, -INF , !P4 ;  /* 0xff80000068687808 */ /* 0x002fe40006000000 */
[----:B------:R-:W-:-:S04]  /*b150*/  ISETP.GE.AND P4, PT, R12, R100, PT ;  /* 0x000000640c00720c */ /* 0x000fc80003f86270 */
[----:B------:R-:W-:Y:S01]  /*b160*/  FSEL R12, R57, -INF , !P4 ;  /* 0xff800000390c7808 */ /* 0x000fe20006000000 */
        /* <DEDUP_REMOVED lines=71> */
.L_x_5880:
[----:B------:R-:W1:Y:S02]  /*b5e0*/  LDC R21, c[0x0][0x248] ;  /* 0x00009200ff157b82 */ /* 0x000e640000000800 */
[----:B-1----:R-:W-:-:S05]  /*b5f0*/  IMAD.SHL.U32 R2, R21, 0x40, RZ ;  /* 0x0000004015027824 */ /* 0x002fca00078e00ff */
[----:B------:R-:W-:-:S04]  /*b600*/  IADD3 R2, -R2, RZ, RZ ;  /* 0x000000ff02027210 */ /* 0x000fc80007ffe1ff */
[----:B------:R-:W-:-:S07]  /*b610*/  SHF.R.S32.HI R23, RZ, 0x1f, R2 ;  /* 0x0000001fff177819 */ /* 0x000fce0000011402 */
.L_x_5881:
        /* <DEDUP_REMOVED lines=25> */
.L_x_5879:
        /* <DEDUP_REMOVED lines=33> */
[----:B------:R-:W-:Y:S02]  /*b9c0*/  MOV R131, R95 ;  /* 0x0000005f00837202 */ /* 0x000fe40000000f00 */
        /* <DEDUP_REMOVED lines=27> */
[----:B------:R-:W-:-:S02]  /*bb80*/  FFMA.FTZ R103, R103, UR8, -R108 ;  /* 0x0000000867677c23 */ /* 0x000fc4000801086c */
[----:B------:R-:W2:Y:S08]  /*bb90*/  MUFU.EX2 R97, R97 ;  /* 0x0000006100617308 */ /* 0x000eb00000000800 */
[----:B------:R-:W-:Y:S01]  /*bba0*/  MUFU.EX2 R91, R91 ;  /* 0x0000005b005b7308 */ /* 0x000fe20000000800 */
[----:B-1----:R-:W-:Y:S02]  /*bbb0*/  FMNMX.FTZ R0, R16, R9, !PT ;  /* 0x0000000910007209 */ /* 0x002fe40007810000 */
[----:B------:R-:W-:Y:S02]  /*bbc0*/  LDSM.16.MT88.4 R16, [R116+0x8000] ;  /* 0x008000007410783b */ /* 0x000fe40000004200 */
[C---:B------:R-:W-:Y:S01]  /*bbd0*/  FSETP.NEU.FTZ.AND P1, PT, R0.reuse, -INF , PT ;  /* 0xff8000000000780b */ /* 0x040fe20003f3d000 */
[----:B------:R-:W-:-:S02]  /*bbe0*/  FMUL.FTZ R101, R0, UR8 ;  /* 0x0000000800657c20 */ /* 0x000fc40008410000 */
        /* <DEDUP_REMOVED lines=13> */
[----:B-1----:R-:W-:Y:S01]  /*bcc0*/  F2FP.F16.F32.PACK_AB R50, R34, R91 ;  /* 0x0000005b2232723e */ /* 0x002fe200000000ff */
[----:B------:R-:W-:Y:S01]  /*bcd0*/  LDSM.16.MT88.4 R12, [R118+0x7400] ;  /* 0x00740000760c783b */ /* 0x000fe20000004200 */
[--C-:B------:R-:W-:Y:S01]  /*bce0*/  FFMA.FTZ R27, R6, UR8, -R101.reuse ;  /* 0x00000008061b7c23 */ /* 0x100fe20008010865 */
[--C-:B------:R-:W-:Y:S01]  /*bcf0*/  FFMA.FTZ R26, R4, UR8, -R101.reuse ;  /* 0x00000008041a7c23 */ /* 0x100fe20008010865 */
[--C-:B------:R-:W-:Y:S01]  /*bd00*/  FFMA.FTZ R104, R104, UR8, -R101.reuse ;  /* 0x0000000868687c23 */ /* 0x100fe20008010865 */
[----:B------:R-:W1:Y:S01]  /*bd10*/  LDSM.16.MT88.4 R40, [R118+0x8000] ;  /* 0x008000007628783b */ /* 0x000e620000004200 */
[--C-:B------:R-:W-:Y:S01]  /*bd20*/  FFMA.FTZ R99, R99, UR8, -R101.reuse ;  /* 0x0000000863637c23 */ /* 0x100fe20008010865 */
[----:B------:R-:W2:Y:S01]  /*bd30*/  MUFU.EX2 R92, R92 ;  /* 0x0000005c005c7308 */ /* 0x000ea20000000800 */
[----:B------:R-:W-:Y:S01]  /*bd40*/  FFMA.FTZ R138, R98, UR8, -R101 ;  /* 0x00000008628a7c23 */ /* 0x000fe20008010865 */
[----:B------:R-:W-:-:S04]  /*bd50*/  FADD.FTZ R91, R91, R96 ;  /* 0x000000605b5b7221 */ /* 0x000fc80000010000 */
[----:B------:R-:W-:Y:S02]  /*bd60*/  FADD.FTZ R34, R34, R91 ;  /* 0x0000005b22227221 */ /* 0x000fe40000010000 */
[----:B------:R-:W-:Y:S08]  /*bd70*/  MUFU.EX2 R90, R90 ;  /* 0x0000005a005a7308 */ /* 0x000ff00000000800 */
[----:B------:R-:W3:Y:S01]  /*bd80*/  MUFU.EX2 R89, R89 ;  /* 0x0000005900597308 */ /* 0x000ee20000000800 */
[----:B--2---:R-:W-:Y:S01]  /*bd90*/  F2FP.F16.F32.PACK_AB R49, R92, R93 ;  /* 0x0000005d5c31723e */ /* 0x004fe200000000ff */
[----:B------:R-:W-:-:S06]  /*bda0*/  FADD.FTZ R93, R93, R92 ;  /* 0x0000005c5d5d7221 */ /* 0x000fcc0000010000 */
[----:B------:R-:W2:Y:S08]  /*bdb0*/  MUFU.EX2 R32, R32 ;  /* 0x0000002000207308 */ /* 0x000eb00000000800 */
[----:B------:R-:W-:Y:S01]  /*bdc0*/  MUFU.EX2 R25, R25 ;  /* 0x0000001900197308 */ /* 0x000fe20000000800 */
[----:B---3--:R-:W-:Y:S01]  /*bdd0*/  F2FP.F16.F32.PACK_AB R51, R89, R90 ;  /* 0x0000005a5933723e */ /* 0x008fe200000000ff */
[----:B------:R-:W-:-:S04]  /*bde0*/  FADD.FTZ R90, R90, R93 ;  /* 0x0000005d5a5a7221 */ /* 0x000fc80000010000 */
[----:B------:R-:W-:Y:S02]  /*bdf0*/  FADD.FTZ R89, R89, R90 ;  /* 0x0000005a59597221 */ /* 0x000fe40000010000 */
        /* <DEDUP_REMOVED lines=17> */
[C---:B--2---:R-:W-:Y:S01]  /*bf10*/  F2FP.F16.F32.PACK_AB R5, R33.reuse, R88 ;  /* 0x000000582105723e */ /* 0x044fe200000000ff */
[----:B------:R-:W-:Y:S01]  /*bf20*/  FADD.FTZ R88, R88, R89 ;  /* 0x0000005958587221 */ /* 0x000fe20000010000 */
[C---:B-1----:R-:W-:Y:S03]  /*bf30*/  HMMA.16816.F32 R36, R48.reuse, R40, RZ ;  /* 0x000000283024723c */ /* 0x042fe600000018ff */
[----:B------:R-:W-:Y:S02]  /*bf40*/  FADD.FTZ R88, R33, R88 ;  /* 0x0000005821587221 */ /* 0x000fe40000010000 */
[----:B------:R-:W-:Y:S01]  /*bf50*/  MUFU.EX2 R106, R106 ;  /* 0x0000006a006a7308 */ /* 0x000fe20000000800 */
[C---:B------:R-:W-:Y:S06]  /*bf60*/  HMMA.16816.F32 R76, R48.reuse, R78, RZ ;  /* 0x0000004e304c723c */ /* 0x040fec00000018ff */
[----:B------:R-:W-:Y:S01]  /*bf70*/  HMMA.16816.F32 R68, R48, R70, RZ ;  /* 0x000000463044723c */ /* 0x000fe200000018ff */
[----:B------:R-:W-:Y:S01]  /*bf80*/  MUFU.EX2 R105, R105 ;  /* 0x0000006900697308 */ /* 0x000fe20000000800 */
        /* <DEDUP_REMOVED lines=12> */
[----:B------:R-:W2:Y:S02]  /*c050*/  LDSM.16.MT88.4 R8, [R116+0x8400] ;  /* 0x008400007408783b */ /* 0x000ea40000004200 */
[----:B------:R-:W-:Y:S03]  /*c060*/  MUFU.EX2 R138, R138 ;  /* 0x0000008a008a7308 */ /* 0x000fe60000000800 */
[C---:B------:R-:W-:Y:S06]  /*c070*/  HMMA.16816.F32 R44, R48.reuse, R16, RZ ;  /* 0x00000010302c723c */ /* 0x040fec00000018ff */
[----:B------:R-:W-:Y:S01]  /*c080*/  HMMA.16816.F32 R48, R48, R18, RZ ;  /* 0x000000123030723c */ /* 0x000fe200000018ff */
[----:B------:R-:W-:Y:S05]  /*c090*/  LDSM.16.MT88.4 R16, [R118+0x6c00] ;  /* 0x006c00007610783b */ /* 0x000fea0000004200 */
[C---:B------:R-:W-:Y:S06]  /*c0a0*/  HMMA.16816.F32 R80, R4.reuse, R28, R80 ;  /* 0x0000001c0450723c */ /* 0x040fec0000001850 */
[----:B------:R-:W-:Y:S01]  /*c0b0*/  HMMA.16816.F32 R76, R4, R30, R76 ;  /* 0x0000001e044c723c */ /* 0x000fe2000000184c */
[--C-:B------:R-:W-:Y:S01]  /*c0c0*/  FFMA.FTZ R29, R112, UR8, -R101.reuse ;  /* 0x00000008701d7c23 */ /* 0x100fe20008010865 */
[----:B------:R-:W-:-:S04]  /*c0d0*/  FFMA.FTZ R28, R110, UR8, -R101 ;  /* 0x000000086e1c7c23 */ /* 0x000fc80008010865 */
[C---:B-1----:R-:W-:Y:S01]  /*c0e0*/  HMMA.16816.F32 R36, R4.reuse, R12, R36 ;  /* 0x0000000c0424723c */ /* 0x042fe20000001824 */
[--C-:B------:R-:W-:Y:S01]  /*c0f0*/  FFMA.FTZ R31, R132, UR8, -R101.reuse ;  /* 0x00000008841f7c23 */ /* 0x100fe20008010865 */
[----:B------:R-:W-:Y:S01]  /*c100*/  FFMA.FTZ R30, R114, UR8, -R101 ;  /* 0x00000008721e7c23 */ /* 0x000fe20008010865 */
[----:B------:R-:W-:Y:S01]  /*c110*/  MUFU.EX2 R29, R29 ;  /* 0x0000001d001d7308 */ /* 0x000fe20000000800 */
[----:B------:R-:W-:Y:S02]  /*c120*/  MOV R132, R94 ;  /* 0x0000005e00847202 */ /* 0x000fe40000000f00 */
[C---:B------:R-:W-:Y:S01]  /*c130*/  HMMA.16816.F32 R40, R4.reuse, R14, R40 ;  /* 0x0000000e0428723c */ /* 0x040fe20000001828 */
[----:B------:R-:W1:Y:S04]  /*c140*/  LDSM.16.MT88.4 R12, [R118+0x6800] ;  /* 0x00680000760c783b */ /* 0x000e680000004200 */
[----:B------:R-:W-:Y:S01]  /*c150*/  MUFU.EX2 R31, R31 ;  /* 0x0000001f001f7308 */ /* 0x000fe20000000800 */
[C---:B--2---:R-:W-:Y:S06]  /*c160*/  HMMA.16816.F32 R44, R4.reuse, R8, R44 ;  /* 0x00000008042c723c */ /* 0x044fec000000182c */
[C---:B------:R-:W-:Y:S01]  /*c170*/  HMMA.16816.F32 R48, R4.reuse, R10, R48 ;  /* 0x0000000a0430723c */ /* 0x040fe20000001830 */
[----:B------:R-:W2:Y:S01]  /*c180*/  LDSM.16.MT88.4 R8, [R116+0x6800] ;  /* 0x006800007408783b */ /* 0x000ea20000004200 */
[----:B------:R-:W3:Y:S04]  /*c190*/  MUFU.EX2 R30, R30 ;  /* 0x0000001e001e7308 */ /* 0x000ee80000000800 */
[C---:B------:R-:W-:Y:S04]  /*c1a0*/  HMMA.16816.F32 R72, R4.reuse, R20, R72 ;  /* 0x000000140448723c */ /* 0x040fe80000001848 */
[----:B------:R-:W4:Y:S02]  /*c1b0*/  MUFU.EX2 R28, R28 ;  /* 0x0000001c001c7308 */ /* 0x000f240000000800 */
[----:B------:R-:W-:Y:S01]  /*c1c0*/  HMMA.16816.F32 R68, R4, R22, R68 ;  /* 0x000000160444723c */ /* 0x000fe20000001844 */
[--C-:B------:R-:W-:Y:S01]  /*c1d0*/  FFMA.FTZ R21, R111, UR8, -R108.reuse ;  /* 0x000000086f157c23 */ /* 0x100fe2000801086c */
[----:B------:R-:W-:-:S05]  /*c1e0*/  FFMA.FTZ R20, R109, UR8, -R108 ;  /* 0x000000086d147c23 */ /* 0x000fca000801086c */
[--C-:B------:R-:W-:Y:S01]  /*c1f0*/  FFMA.FTZ R23, R115, UR8, -R108.reuse ;  /* 0x0000000873177c23 */ /* 0x100fe2000801086c */
[--C-:B------:R-:W-:Y:S01]  /*c200*/  FFMA.FTZ R22, R113, UR8, -R108.reuse ;  /* 0x0000000871167c23 */ /* 0x100fe2000801086c */
[----:B------:R-:W-:Y:S01]  /*c210*/  MUFU.EX2 R21, R21 ;  /* 0x0000001500157308 */ /* 0x000fe20000000800 */
[----:B---3--:R-:W-:Y:S01]  /*c220*/  F2FP.F16.F32.PACK_AB R5, R30, R31 ;  /* 0x0000001f1e05723e */ /* 0x008fe200000000ff */
[----:B------:R-:W-:Y:S01]  /*c230*/  FFMA.FTZ R108, R107, UR8, -R108 ;  /* 0x000000086b6c7c23 */ /* 0x000fe2000801086c */
[----:B------:R-:W-:Y:S01]  /*c240*/  FFMA.FTZ R107, R102, UR8, -R101 ;  /* 0x00000008666b7c23 */ /* 0x000fe20008010865 */
[----:B------:R-:W-:Y:S01]  /*c250*/  FADD.FTZ R31, R31, R26 ;  /* 0x0000001a1f1f7221 */ /* 0x000fe20000010000 */
[----:B----4-:R-:W-:-:S03]  /*c260*/  F2FP.F16.F32.PACK_AB R7, R28, R29 ;  /* 0x0000001d1c07723e */ /* 0x010fc600000000ff */
[----:B------:R-:W-:Y:S01]  /*c270*/  MUFU.EX2 R23, R23 ;  /* 0x0000001700177308 */ /* 0x000fe20000000800 */
[----:B------:R-:W-:-:S07]  /*c280*/  FADD.FTZ R30, R30, R31 ;  /* 0x0000001f1e1e7221 */ /* 0x000fce0000010000 */
[----:B------:R-:W3:Y:S08]  /*c290*/  MUFU.EX2 R22, R22 ;  /* 0x0000001600167308 */ /* 0x000ef00000000800 */
[----:B------:R-:W4:Y:S08]  /*c2a0*/  MUFU.EX2 R20, R20 ;  /* 0x0000001400147308 */ /* 0x000f300000000800 */
[----:B------:R-:W-:Y:S01]  /*c2b0*/  MUFU.EX2 R108, R108 ;  /* 0x0000006c006c7308 */ /* 0x000fe20000000800 */
[----:B---3--:R-:W-:Y:S01]  /*c2c0*/  F2FP.F16.F32.PACK_AB R4, R22, R23 ;  /* 0x000000171604723e */ /* 0x008fe200000000ff */
[----:B------:R-:W-:-:S04]  /*c2d0*/  FADD.FTZ R23, R23, R24 ;  /* 0x0000001817177221 */ /* 0x000fc80000010000 */
[----:B------:R-:W-:Y:S02]  /*c2e0*/  FADD.FTZ R22, R22, R23 ;  /* 0x0000001716167221 */ /* 0x000fe40000010000 */
[----:B------:R-:W3:Y:S01]  /*c2f0*/  MUFU.EX2 R107, R107 ;  /* 0x0000006b006b7308 */ /* 0x000ee20000000800 */
[----:B----4-:R-:W-:-:S07]  /*c300*/  F2FP.F16.F32.PACK_AB R6, R20, R21 ;  /* 0x000000151406723e */ /* 0x010fce00000000ff */
        /* <DEDUP_REMOVED lines=19> */
[----:B---3--:R-:W-:Y:S02]  /*c440*/  F2FP.F16.F32.PACK_AB R5, R107, R104 ;  /* 0x000000686b05723e */ /* 0x008fe400000000ff */
        /* <DEDUP_REMOVED lines=25> */
[----:B------:R-:W-:-:S03]  /*c5e0*/  FADD.FTZ R138, R138, R99 ;  /* 0x000000638a8a7221 */ /* 0x000fc60000010000 */
        /* <DEDUP_REMOVED lines=71> */
.L_x_5883:
[----:B------:R-:W1:Y:S02]  /*ca60*/  LDC R6, c[0x0][0x250] ;  /* 0x00009400ff067b82 */ /* 0x000e640000000800 */
[----:B-1----:R-:W-:-:S05]  /*ca70*/  IMAD.SHL.U32 R131, R6, 0x40, RZ ;  /* 0x0000004006837824 */ /* 0x002fca00078e00ff */
[----:B------:R-:W-:-:S04]  /*ca80*/  IADD3 R131, -R131, RZ, RZ ;  /* 0x000000ff83837210 */ /* 0x000fc80007ffe1ff */
[----:B------:R-:W-:-:S07]  /*ca90*/  SHF.R.S32.HI R7, RZ, 0x1f, R131 ;  /* 0x0000001fff077819 */ /* 0x000fce0000011483 */
.L_x_5884:
        /* <DEDUP_REMOVED lines=27> */
[----:B------:R-:W4:Y:S04]  /*cc50*/  LDSM.16.M88.4 R20, [R120+0x3400] ;  /* 0x003400007814783b */ /* 0x000f280000000200 */
[----:B------:R-:W1:Y:S04]  /*cc60*/  LDSM.16.M88.4 R12, [R120+0x3800] ;  /* 0x00380000780c783b */ /* 0x000e680000000200 */
[----:B------:R-:W2:Y:S04]  /*cc70*/  LDSM.16.M88.4 R92, [R120+0x3c00] ;  /* 0x003c0000785c783b */ /* 0x000ea80000000200 */
[----:B------:R-:W-:Y:S04]  /*cc80*/  LDSM.16.M88.4 R84, [R119] ;  /* 0x000000007754783b */ /* 0x000fe80000000200 */
[----:B------:R-:W5:Y:S04]  /*cc90*/  LDSM.16.M88.4 R88, [R117+0x3000] ;  /* 0x003000007558783b */ /* 0x000f680000000200 */
[----:B------:R-:W5:Y:S04]  /*cca0*/  LDSM.16.M88.4 R96, [R117+0x3400] ;  /* 0x003400007560783b */ /* 0x000f680000000200 */
[----:B------:R-:W0:Y:S01]  /*ccb0*/  LDGDEPBAR ;  /* 0x00000000000079af */ /* 0x000e220000000000 */
[C---:B---3--:R-:W-:Y:S06]  /*ccc0*/  HMMA.16816.F32 R32, R4.reuse, R28, RZ ;  /* 0x0000001c0420723c */ /* 0x048fec00000018ff */
[C---:B------:R-:W-:Y:S06]  /*ccd0*/  HMMA.16816.F32 R28, R4.reuse, R30, RZ ;  /* 0x0000001e041c723c */ /* 0x040fec00000018ff */
[C---:B----4-:R-:W-:Y:S06]  /*cce0*/  HMMA.16816.F32 R24, R4.reuse, R20, RZ ;  /* 0x000000140418723c */ /* 0x050fec00000018ff */
[C---:B-1----:R-:W-:Y:S06]  /*ccf0*/  HMMA.16816.F32 R16, R4.reuse, R12, RZ ;  /* 0x0000000c0410723c */ /* 0x042fec00000018ff */
[C---:B------:R-:W-:Y:S06]  /*cd00*/  HMMA.16816.F32 R20, R4.reuse, R22, RZ ;  /* 0x000000160414723c */ /* 0x040fec00000018ff */
[C---:B------:R-:W-:Y:S06]  /*cd10*/  HMMA.16816.F32 R12, R4.reuse, R14, RZ ;  /* 0x0000000e040c723c */ /* 0x040fec00000018ff */
[C---:B--2---:R-:W-:Y:S06]  /*cd20*/  HMMA.16816.F32 R8, R4.reuse, R92, RZ ;  /* 0x0000005c0408723c */ /* 0x044fec00000018ff */
        /* <DEDUP_REMOVED lines=63> */
[----:B------:R-:W-:Y:S01]  /*d120*/  FMUL.FTZ R30, R30, UR15 ;  /* 0x0000000f1e1e7c20 */ /* 0x000fe20008410000 */
[----:B------:R-:W-:Y:S01]  /*d130*/  MUFU.TANH R86, R86 ;  /* 0x0000005600567308 */ /* 0x000fe20000002400 */
[----:B------:R-:W-:Y:S01]  /*d140*/  FMUL.FTZ R29, R29, UR15 ;  /* 0x0000000f1d1d7c20 */ /* 0x000fe20008410000 */
[----:B------:R-:W-:-:S06]  /*d150*/  FMUL.FTZ R31, R31, UR15 ;  /* 0x0000000f1f1f7c20 */ /* 0x000fcc0008410000 */
[----:B------:R-:W-:Y:S01]  /*d160*/  MUFU.TANH R28, R28 ;  /* 0x0000001c001c7308 */ /* 0x000fe20000002400 */
[----:B------:R-:W-:Y:S01]  /*d170*/  FMUL.FTZ R24, R24, UR15 ;  /* 0x0000000f18187c20 */ /* 0x000fe20008410000 */
[----:B------:R-:W-:Y:S01]  /*d180*/  FMUL.FTZ R25, R25, UR15 ;  /* 0x0000000f19197c20 */ /* 0x000fe20008410000 */
[----:B------:R-:W-:Y:S01]  /*d190*/  FMUL.FTZ R107, R26, UR15 ;  /* 0x0000000f1a6b7c20 */ /* 0x000fe20008410000 */
[----:B------:R-:W-:-:S04]  /*d1a0*/  FMUL.FTZ R149, R27, UR15 ;  /* 0x0000000f1b957c20 */ /* 0x000fc80008410000 */
[----:B------:R-:W-:Y:S05]  /*d1b0*/  MUFU.TANH R103, R24 ;  /* 0x0000001800677308 */ /* 0x000fea0000002400 */
[----:B------:R-:W-:Y:S01]  /*d1c0*/  FMUL.FTZ R153, R20, UR15 ;  /* 0x0000000f14997c20 */ /* 0x000fe20008410000 */
[----:B------:R-:W-:Y:S01]  /*d1d0*/  FMUL.FTZ R22, R22, UR15 ;  /* 0x0000000f16167c20 */ /* 0x000fe20008410000 */
[----:B------:R-:W2:Y:S01]  /*d1e0*/  S2R R20, SR_TID.X ;  /* 0x0000000000147919 */ /* 0x000ea20000002100 */
[----:B------:R-:W-:Y:S01]  /*d1f0*/  FMUL.FTZ R21, R21, UR15 ;  /* 0x0000000f15157c20 */ /* 0x000fe20008410000 */
[----:B------:R-:W-:Y:S01]  /*d200*/  FMUL.FTZ R23, R23, UR15 ;  /* 0x0000000f17177c20 */ /* 0x000fe20008410000 */
[----:B------:R3:W-:Y:S08]  /*d210*/  MUFU.TANH R105, R25 ;  /* 0x0000001900697308 */ /* 0x0007f00000002400 */
[----:B------:R-:W-:Y:S01]  /*d220*/  MUFU.TANH R30, R30 ;  /* 0x0000001e001e7308 */ /* 0x000fe20000002400 */
[C---:B-1----:R-:W-:Y:S06]  /*d230*/  HMMA.16816.F32 R16, R88.reuse, R32, R16 ;  /* 0x000000205810723c */ /* 0x042fec0000001810 */
[----:B------:R-:W-:Y:S01]  /*d240*/  HMMA.16816.F32 R12, R88, R34, R12 ;  /* 0x00000022580c723c */ /* 0x000fe2000000180c */
[----:B---3--:R-:W1:Y:S01]  /*d250*/  LDSM.16.M88.4 R24, [R117+0x5c00] ;  /* 0x005c00007518783b */ /* 0x008e620000000200 */
[----:B------:R-:W3:Y:S01]  /*d260*/  MUFU.TANH R87, R87 ;  /* 0x0000005700577308 */ /* 0x000ee20000002400 */
[----:B------:R-:W-:-:S07]  /*d270*/  DEPBAR.LE SB0, 0x0 ;  /* 0x000080000000791a */ /* 0x000fce0000000000 */
[----:B------:R-:W-:Y:S08]  /*d280*/  MUFU.TANH R107, R107 ;  /* 0x0000006b006b7308 */ /* 0x000ff00000002400 */
        /* <DEDUP_REMOVED lines=12> */
[----:B------:R-:W-:Y:S03]  /*d350*/  MUFU.TANH R31, R31 ;  /* 0x0000001f001f7308 */ /* 0x000fe60000002400 */
[----:B------:R-:W-:-:S02]  /*d360*/  VIADD R12, R16, 0x1 ;  /* 0x00000001100c7836 */ /* 0x000fc40000000000 */
[----:B------:R-:W-:-:S03]  /*d370*/  VIADD R14, R16, 0x18 ;  /* 0x00000018100e7836 */ /* 0x000fc60000000000 */
[C---:B------:R-:W-:Y:S01]  /*d380*/  ISETP.GE.AND P5, PT, R12.reuse, R3, PT ;  /* 0x000000030c00720c */ /* 0x040fe20003fa6270 */
[----:B------:R4:W-:Y:S01]  /*d390*/  MUFU.TANH R143, R17 ;  /* 0x00000011008f7308 */ /* 0x0009e20000002400 */
[----:B------:R-:W-:Y:S01]  /*d3a0*/  ISETP.GE.AND P1, PT, R12, R100, PT ;  /* 0x000000640c00720c */ /* 0x000fe20003f26270 */
[----:B-1----:R-:W-:Y:S01]  /*d3b0*/  HMMA.16816.F32 R8, R88, R24, R8 ;  /* 0x000000185808723c */ /* 0x002fe20000001808 */
[----:B------:R-:W-:Y:S02]  /*d3c0*/  VIADD R12, R16, 0x9 ;  /* 0x00000009100c7836 */ /* 0x000fe40000000000 */
[----:B---3--:R-:W-:-:S03]  /*d3d0*/  FSEL R13, R87, -INF , !P1 ;  /* 0xff800000570d7808 */ /* 0x008fc60004800000 */
[----:B------:R-:W-:Y:S01]  /*d3e0*/  HMMA.16816.F32 R4, R88, R26, R4 ;  /* 0x0000001a5804723c */ /* 0x000fe20000001804 */
[----:B------:R-:W1:Y:S01]  /*d3f0*/  MUFU.TANH R153, R153 ;  /* 0x0000009900997308 */ /* 0x000e620000002400 */
[CC--:B------:R-:W-:Y:S02]  /*d400*/  ISETP.GE.AND P0, PT, R12.reuse, R3.reuse, PT ;  /* 0x000000030c00720c */ /* 0x0c0fe40003f06270 */
[----:B------:R-:W-:Y:S01]  /*d410*/  ISETP.GE.AND P3, PT, R12, R100, PT ;  /* 0x000000640c00720c */ /* 0x000fe20003f66270 */
[----:B------:R-:W-:Y:S01]  /*d420*/  VIADD R12, R16, 0x11 ;  /* 0x00000011100c7836 */ /* 0x000fe20000000000 */
[----:B--2---:R-:W-:Y:S02]  /*d430*/  FSEL R29, R29, -INF , !P0 ;  /* 0xff8000001d1d7808 */ /* 0x004fe40004000000 */
[-C--:B------:R-:W-:Y:S01]  /*d440*/  ISETP.GE.AND P0, PT, R14, R3.reuse, PT ;  /* 0x000000030e00720c */ /* 0x080fe20003f06270 */
[----:B----4-:R-:W-:Y:S01]  /*d450*/  VIADD R17, R16, 0x8 ;  /* 0x0000000810117836 */ /* 0x010fe20000000000 */
[----:B------:R-:W-:Y:S04]  /*d460*/  MUFU.TANH R109, R22 ;  /* 0x00000016006d7308 */ /* 0x000fe80000002400 */
[----:B------:R-:W-:-:S02]  /*d470*/  ISETP.GE.AND P6, PT, R17, R3, PT ;  /* 0x000000031100720c */ /* 0x000fc40003fc6270 */
[-C--:B------:R-:W-:Y:S01]  /*d480*/  ISETP.GE.AND P4, PT, R17, R100.reuse, PT ;  /* 0x000000641100720c */ /* 0x080fe20003f86270 */
[----:B------:R-:W-:Y:S01]  /*d490*/  VIADD R17, R16, 0x10 ;  /* 0x0000001010117836 */ /* 0x000fe20000000000 */
[----:B------:R2:W-:Y:S01]  /*d4a0*/  MUFU.TANH R151, R21 ;  /* 0x0000001500977308 */ /* 0x0005e20000002400 */
[----:B------:R-:W-:Y:S01]  /*d4b0*/  FMUL.FTZ R8, R8, UR15 ;  /* 0x0000000f08087c20 */ /* 0x000fe20008410000 */
[----:B------:R-:W-:Y:S01]  /*d4c0*/  FSEL R15, R30, -INF , !P4 ;  /* 0xff8000001e0f7808 */ /* 0x000fe20006000000 */
[----:B------:R-:W-:Y:S01]  /*d4d0*/  FMUL.FTZ R9, R9, UR15 ;  /* 0x0000000f09097c20 */ /* 0x000fe20008410000 */
[-C--:B------:R-:W-:Y:S01]  /*d4e0*/  ISETP.GE.AND P4, PT, R12, R100.reuse, PT ;  /* 0x000000640c00720c */ /* 0x080fe20003f86270 */
[----:B------:R-:W-:Y:S01]  /*d4f0*/  FMUL.FTZ R10, R10, UR15 ;  /* 0x0000000f0a0a7c20 */ /* 0x000fe20008410000 */
[----:B------:R-:W-:Y:S01]  /*d500*/  ISETP.GE.AND P1, PT, R17, R100, PT ;  /* 0x000000641100720c */ /* 0x000fe20003f26270 */
[----:B------:R-:W-:Y:S01]  /*d510*/  FMUL.FTZ R101, R4, UR15 ;  /* 0x0000000f04657c20 */ /* 0x000fe20008410000 */
[----:B------:R3:W-:Y:S01]  /*d520*/  MUFU.TANH R115, R19 ;  /* 0x0000001300737308 */ /* 0x0007e20000002400 */
[----:B-1----:R-:W-:Y:S01]  /*d530*/  FSEL R153, R153, -INF , !P0 ;  /* 0xff80000099997808 */ /* 0x002fe20004000000 */
[----:B------:R-:W-:Y:S01]  /*d540*/  VIADD R4, R16, 0x30 ;  /* 0x0000003010047836 */ /* 0x000fe20000000000 */
[----:B------:R-:W-:Y:S01]  /*d550*/  FSEL R107, R107, -INF , !P1 ;  /* 0xff8000006b6b7808 */ /* 0x000fe20004800000 */
[----:B------:R-:W-:Y:S01]  /*d560*/  FMUL.FTZ R5, R5, UR15 ;  /* 0x0000000f05057c20 */ /* 0x000fe20008410000 */
[----:B------:R-:W-:Y:S01]  /*d570*/  FMUL.FTZ R11, R11, UR15 ;  /* 0x0000000f0b0b7c20 */ /* 0x000fe20008410000 */
[----:B------:R-:W-:Y:S01]  /*d580*/  FMUL.FTZ R6, R6, UR15 ;  /* 0x0000000f06067c20 */ /* 0x000fe20008410000 */
[----:B------:R-:W-:Y:S01]  /*d590*/  FMUL.FTZ R7, R7, UR15 ;  /* 0x0000000f07077c20 */ /* 0x000fe20008410000 */
[----:B------:R-:W1:Y:S01]  /*d5a0*/  MUFU.TANH R149, R149 ;  /* 0x0000009500957308 */ /* 0x000e620000002400 */
[----:B--2---:R-:W-:-:S02]  /*d5b0*/  FSEL R21, R28, -INF , !P6 ;  /* 0xff8000001c157808 */ /* 0x004fc40007000000 */
[----:B------:R-:W-:Y:S01]  /*d5c0*/  ISETP.GE.AND P6, PT, R12, R3, PT ;  /* 0x000000030c00720c */ /* 0x000fe20003fc6270 */
[----:B------:R-:W-:-:S03]  /*d5d0*/  VIADD R12, R16, 0x19 ;  /* 0x00000019100c7836 */ /* 0x000fc60000000000 */
[----:B------:R-:W-:Y:S01]  /*d5e0*/  FSEL R105, R105, -INF , !P6 ;  /* 0xff80000069697808 */ /* 0x000fe20007000000 */
[----:B------:R2:W4:Y:S01]  /*d5f0*/  MUFU.TANH R99, R8 ;  /* 0x0000000800637308 */ /* 0x0005220000002400 */
[----:B---3--:R-:W-:Y:S02]  /*d600*/  FSEL R19, R86, -INF , !P5 ;  /* 0xff80000056137808 */ /* 0x008fe40006800000 */
[-C--:B------:R-:W-:Y:S02]  /*d610*/  ISETP.GE.AND P5, PT, R17, R3.reuse, PT ;  /* 0x000000031100720c */ /* 0x080fe40003fa6270 */
[----:B------:R-:W-:Y:S02]  /*d620*/  FSEL R17, R31, -INF , !P3 ;  /* 0xff8000001f117808 */ /* 0x000fe40005800000 */
[----:B------:R-:W-:Y:S01]  /*d630*/  FSEL R103, R103, -INF , !P5 ;  /* 0xff80000067677808 */ /* 0x000fe20006800000 */
[----:B------:R-:W3:Y:S01]  /*d640*/  MUFU.TANH R139, R139 ;  /* 0x0000008b008b7308 */ /* 0x000ee20000002400 */
[----:B------:R-:W-:-:S02]  /*d650*/  ISETP.GE.AND P5, PT, R12, R3, PT ;  /* 0x000000030c00720c */ /* 0x000fc40003fa6270 */
[-C--:B------:R-:W-:Y:S01]  /*d660*/  ISETP.GE.AND P1, PT, R12, R100.reuse, PT ;  /* 0x000000640c00720c */ /* 0x080fe20003f26270 */
[----:B------:R-:W-:Y:S01]  /*d670*/  VIADD R12, R16, 0x21 ;  /* 0x00000021100c7836 */ /* 0x000fe20000000000 */
[-C--:B------:R-:W-:Y:S01]  /*d680*/  ISETP.GE.AND P3, PT, R14, R100.reuse, PT ;  /* 0x000000640e00720c */ /* 0x080fe20003f66270 */
[C---:B------:R-:W-:Y:S01]  /*d690*/  VIADD R14, R16.reuse, 0x20 ;  /* 0x00000020100e7836 */ /* 0x040fe20000000000 */
[----:B-1----:R-:W-:Y:S01]  /*d6a0*/  FSEL R149, R149, -INF , !P4 ;  /* 0xff80000095957808 */ /* 0x002fe20006000000 */
[----:B------:R-:W1:Y:S01]  /*d6b0*/  MUFU.TANH R133, R18 ;  /* 0x0000001200857308 */ /* 0x000e620000002400 */
[----:B------:R-:W-:Y:S01]  /*d6c0*/  FSEL R109, R109, -INF , !P3 ;  /* 0xff8000006d6d7808 */ /* 0x000fe20005800000 */
[----:B--2---:R-:W-:Y:S01]  /*d6d0*/  VIADD R8, R16, 0x29 ;  /* 0x0000002910087836 */ /* 0x004fe20000000000 */
[C---:B------:R-:W-:Y:S02]  /*d6e0*/  ISETP.GE.AND P0, PT, R12.reuse, R3, PT ;  /* 0x000000030c00720c */ /* 0x040fe40003f06270 */
[----:B------:R-:W-:-:S02]  /*d6f0*/  ISETP.GE.AND P3, PT, R12, R100, PT ;  /* 0x000000640c00720c */ /* 0x000fc40003f66270 */
[----:B------:R-:W-:Y:S01]  /*d700*/  FSEL R143, R143, -INF , !P0 ;  /* 0xff8000008f8f7808 */ /* 0x000fe20004000000 */
[----:B------:R-:W-:Y:S01]  /*d710*/  MUFU.TANH R101, R101 ;  /* 0x0000006500657308 */ /* 0x000fe20000002400 */
[----:B------:R-:W-:Y:S02]  /*d720*/  FSEL R115, R115, -INF , !P3 ;  /* 0xff80000073737808 */ /* 0x000fe40005800000 */
[CC--:B------:R-:W-:Y:S02]  /*d730*/  ISETP.GE.AND P0, PT, R4.reuse, R3.reuse, PT ;  /* 0x000000030400720c */ /* 0x0c0fe40003f06270 */
[----:B------:R-:W-:Y:S02]  /*d740*/  ISETP.GE.AND P3, PT, R4, R100, PT ;  /* 0x000000640400720c */ /* 0x000fe40003f66270 */
[----:B----4-:R-:W-:Y:S01]  /*d750*/  FSEL R99, R99, -INF , !P0 ;  /* 0xff80000063637808 */ /* 0x010fe20004000000 */
[----:B------:R-:W2:Y:S01]  /*d760*/  MUFU.TANH R147, R23 ;  /* 0x0000001700937308 */ /* 0x000ea20000002400 */
[----:B------:R-:W-:-:S02]  /*d770*/  ISETP.GE.AND P6, PT, R14, R3, PT ;  /* 0x000000030e00720c */ /* 0x000fc40003fc6270 */
[-C--:B------:R-:W-:Y:S02]  /*d780*/  ISETP.GE.AND P4, PT, R14, R100.reuse, PT ;  /* 0x000000640e00720c */ /* 0x080fe40003f86270 */
[----:B---3--:R-:W-:Y:S02]  /*d790*/  FSEL R139, R139, -INF , !P6 ;  /* 0xff8000008b8b7808 */ /* 0x008fe40007000000 */
[----:B-1----:R-:W-:Y:S01]  /*d7a0*/  FSEL R133, R133, -INF , !P4 ;  /* 0xff80000085857808 */ /* 0x002fe20006000000 */
[----:B------:R-:W1:Y:S01]  /*d7b0*/  MUFU.TANH R145, R145 ;  /* 0x0000009100917308 */ /* 0x000e620000002400 */
[----:B------:R-:W-:Y:S02]  /*d7c0*/  FSEL R151, R151, -INF , !P5 ;  /* 0xff80000097977808 */ /* 0x000fe40006800000 */
[C---:B------:R-:W-:Y:S02]  /*d7d0*/  ISETP.GE.AND P6, PT, R8.reuse, R3, PT ;  /* 0x000000030800720c */ /* 0x040fe40003fc6270 */
[----:B------:R-:W-:Y:S01]  /*d7e0*/  ISETP.GE.AND P4, PT, R8, R100, PT ;  /* 0x000000640800720c */ /* 0x000fe20003f86270 */
[----:B------:R-:W-:-:S02]  /*d7f0*/  VIADD R8, R16, 0x31 ;  /* 0x0000003110087836 */ /* 0x000fc40000000000 */
[----:B------:R-:W3:Y:S01]  /*d800*/  MUFU.TANH R113, R113 ;  /* 0x0000007100717308 */ /* 0x000ee20000002400 */
[----:B--2---:R-:W-:-:S07]  /*d810*/  FSEL R147, R147, -INF , !P1 ;  /* 0xff80000093937808 */ /* 0x004fce0004800000 */
[----:B------:R-:W2:Y:S01]  /*d820*/  MUFU.TANH R141, R141 ;  /* 0x0000008d008d7308 */ /* 0x000ea20000002400 */
[----:B-1----:R-:W-:Y:S02]  /*d830*/  FSEL R145, R145, -INF , !P6 ;  /* 0xff80000091917808 */ /* 0x002fe40007000000 */
[----:B------:R-:W-:-:S05]  /*d840*/  ISETP.GE.AND P6, PT, R16, R3, PT ;  /* 0x000000031000720c */ /* 0x000fca0003fc6270 */
[----:B------:R-:W1:Y:S01]  /*d850*/  MUFU.TANH R111, R111 ;  /* 0x0000006f006f7308 */ /* 0x000e620000002400 */
[----:B---3--:R-:W-:Y:S02]  /*d860*/  FSEL R113, R113, -INF , !P4 ;  /* 0xff80000071717808 */ /* 0x008fe40006000000 */
[----:B------:R-:W-:-:S05]  /*d870*/  ISETP.GE.AND P4, PT, R16, R100, PT ;  /* 0x000000641000720c */ /* 0x000fca0003f86270 */
[----:B------:R3:W-:Y:S08]  /*d880*/  MUFU.TANH R4, R5 ;  /* 0x0000000500047308 */ /* 0x0007f00000002400 */
[----:B------:R4:W-:Y:S08]  /*d890*/  MUFU.TANH R98, R9 ;  /* 0x0000000900627308 */ /* 0x0009f00000002400 */
[----:B------:R-:W5:Y:S01]  /*d8a0*/  MUFU.TANH R97, R10 ;  /* 0x0000000a00617308 */ /* 0x000f620000002400 */
[----:B---3--:R-:W-:-:S05]  /*d8b0*/  VIADD R5, R16, 0x38 ;  /* 0x0000003810057836 */ /* 0x008fca0000000000 */
[-C--:B------:R-:W-:Y:S02]  /*d8c0*/  ISETP.GE.AND P0, PT, R5, R3.reuse, PT ;  /* 0x000000030500720c */ /* 0x080fe40003f06270 */
[----:B------:R-:W3:Y:S01]  /*d8d0*/  MUFU.TANH R93, R11 ;  /* 0x0000000b005d7308 */ /* 0x000ee20000002400 */
[C---:B----4-:R-:W-:Y:S01]  /*d8e0*/  VIADD R9, R16.reuse, 0x28 ;  /* 0x0000002810097836 */ /* 0x050fe20000000000 */
[----:B------:R-:W-:Y:S01]  /*d8f0*/  FSEL R101, R101, -INF , !P0 ;  /* 0xff80000065657808 */ /* 0x000fe20004000000 */
[----:B------:R-:W-:Y:S01]  /*d900*/  VIADD R16, R16, 0x39 ;  /* 0x0000003910107836 */ /* 0x000fe20000000000 */
[----:B------:R-:W-:Y:S01]  /*d910*/  ISETP.GT.AND P0, PT, R135, R122, PT ;  /* 0x0000007a8700720c */ /* 0x000fe20003f04270 */
[----:B------:R-:W-:Y:S01]  /*d920*/  BAR.SYNC.DEFER_BLOCKING 0x0 ;  /* 0x0000000000007b1d */ /* 0x000fe20000010000 */
[C---:B------:R-:W-:Y:S02]  /*d930*/  ISETP.GE.AND P5, PT, R9.reuse, R3, PT ;  /* 0x000000030900720c */ /* 0x040fe40003fa6270 */
[----:B------:R-:W-:-:S02]  /*d940*/  ISETP.GE.AND P1, PT, R9, R100, PT ;  /* 0x000000640900720c */ /* 0x000fc40003f26270 */
[----:B--2---:R-:W-:Y:S01]  /*d950*/  FSEL R141, R141, -INF , !P5 ;  /* 0xff8000008d8d7808 */ /* 0x004fe20006800000 */
[----:B------:R-:W2:Y:S01]  /*d960*/  MUFU.TANH R84, R84 ;  /* 0x0000005400547308 */ /* 0x000ea20000002400 */
[----:B-1----:R-:W-:Y:S02]  /*d970*/  FSEL R111, R111, -INF , !P1 ;  /* 0xff8000006f6f7808 */ /* 0x002fe40004800000 */
[C---:B------:R-:W-:Y:S02]  /*d980*/  ISETP.GE.AND P5, PT, R8.reuse, R3, PT ;  /* 0x000000030800720c */ /* 0x040fe40003fa6270 */
[----:B------:R-:W-:Y:S02]  /*d990*/  ISETP.GE.AND P1, PT, R8, R100, PT ;  /* 0x000000640800720c */ /* 0x000fe40003f26270 */
[----:B-----5:R-:W-:Y:S01]  /*d9a0*/  FSEL R97, R97, -INF , !P3 ;  /* 0xff80000061617808 */ /* 0x020fe20005800000 */
[----:B------:R-:W1:Y:S01]  /*d9b0*/  MUFU.TANH R85, R85 ;  /* 0x0000005500557308 */ /* 0x000e620000002400 */
[----:B------:R-:W-:-:S02]  /*d9c0*/  FSEL R98, R98, -INF , !P5 ;  /* 0xff80000062627808 */ /* 0x000fc40006800000 */
[----:B---3--:R-:W-:Y:S02]  /*d9d0*/  FSEL R93, R93, -INF , !P1 ;  /* 0xff8000005d5d7808 */ /* 0x008fe40004800000 */
[-C--:B------:R-:W-:Y:S02]  /*d9e0*/  ISETP.GE.AND P3, PT, R5, R100.reuse, PT ;  /* 0x000000640500720c */ /* 0x080fe40003f66270 */
[C---:B------:R-:W-:Y:S01]  /*d9f0*/  ISETP.GE.AND P5, PT, R16.reuse, R3, PT ;  /* 0x000000031000720c */ /* 0x040fe20003fa6270 */
[----:B------:R-:W3:Y:S01]  /*da00*/  MUFU.TANH R95, R6 ;  /* 0x00000006005f7308 */ /* 0x000ee20000002400 */
[----:B------:R-:W-:Y:S02]  /*da10*/  ISETP.GE.AND P1, PT, R16, R100, PT ;  /* 0x000000641000720c */ /* 0x000fe40003f26270 */
[----:B--2---:R-:W-:Y:S02]  /*da20*/  FSEL R5, R84, -INF , !P6 ;  /* 0xff80000054057808 */ /* 0x004fe40007000000 */
[----:B------:R-:W-:-:S03]  /*da30*/  FSEL R100, R4, -INF , !P5 ;  /* 0xff80000004647808 */ /* 0x000fc60006800000 */
[----:B------:R-:W2:Y:S01]  /*da40*/  MUFU.TANH R94, R7 ;  /* 0x00000007005e7308 */ /* 0x000ea20000002400 */
[----:B-1----:R-:W-:Y:S02]  /*da50*/  FSEL R3, R85, -INF , !P4 ;  /* 0xff80000055037808 */ /* 0x002fe40006000000 */
[----:B---3--:R-:W-:Y:S02]  /*da60*/  FSEL R95, R95, -INF , !P3 ;  /* 0xff8000005f5f7808 */ /* 0x008fe40005800000 */
[----:B--2---:R-:W-:Y:S01]  /*da70*/  FSEL R94, R94, -INF , !P1 ;  /* 0xff8000005e5e7808 */ /* 0x004fe20004800000 */
        /* <DEDUP_REMOVED lines=64> */
.L_x_5886:
[----:B------:R-:W1:Y:S02]  /*de80*/  LDC R4, c[0x0][0x248] ;  /* 0x00009200ff047b82 */ /* 0x000e640000000800 */
[----:B-1----:R-:W-:-:S05]  /*de90*/  IMAD.SHL.U32 R7, R4, 0x40, RZ ;  /* 0x0000004004077824 */ /* 0x002fca00078e00ff */
[----:B------:R-:W-:-:S04]  /*dea0*/  IADD3 R7, -R7, RZ, RZ ;  /* 0x000000ff07077210 */ /* 0x000fc80007ffe1ff */
[----:B------:R-:W-:-:S07]  /*deb0*/  SHF.R.S32.HI R8, RZ, 0x1f, R7 ;  /* 0x0000001fff087819 */ /* 0x000fce0000011407 */
.L_x_5887:
        /* <DEDUP_REMOVED lines=15> */
.L_x_5885:
        /* <DEDUP_REMOVED lines=49> */
[----:B------:R-:W1:Y:S01]  /*e2c0*/  LDSM.16.MT88.4 R28, [R118+0x7000] ;  /* 0x00700000761c783b */ /* 0x000e620000004200 */
[----:B------:R-:W-:Y:S01]  /*e2d0*/  FFMA.FTZ R88, R19, UR8, -R102 ;  /* 0x0000000813587c23 */ /* 0x000fe20008010866 */
[----:B------:R-:W-:Y:S01]  /*e2e0*/  FADD.FTZ R92, R2, -R5 ;  /* 0x80000005025c7221 */ /* 0x000fe20000010000 */
[----:B------:R-:W-:Y:S01]  /*e2f0*/  FSEL R5, R86, RZ, P0 ;  /* 0x000000ff56057208 */ /* 0x000fe20000000000 */
[----:B------:R-:W-:Y:S01]  /*e300*/  FFMA.FTZ R91, R3, UR8, -R96 ;  /* 0x00000008035b7c23 */ /* 0x000fe20008010860 */
[----:B------:R-:W-:Y:S01]  /*e310*/  FFMA.FTZ R85, R21, UR8, -R102 ;  /* 0x0000000815557c23 */ /* 0x000fe20008010866 */
[--C-:B------:R-:W-:Y:S01]  /*e320*/  FFMA.FTZ R3, R13, UR8, -R96.reuse ;  /* 0x000000080d037c23 */ /* 0x100fe20008010860 */
[----:B------:R-:W-:Y:S01]  /*e330*/  FMUL.FTZ R92, R92, UR8 ;  /* 0x000000085c5c7c20 */ /* 0x000fe20008410000 */
[----:B------:R-:W-:Y:S01]  /*e340*/  FADD.FTZ R0, R0, -R5 ;  /* 0x8000000500007221 */ /* 0x000fe20000010000 */
[--C-:B------:R-:W-:Y:S01]  /*e350*/  FFMA.FTZ R89, R17, UR8, -R96.reuse ;  /* 0x0000000811597c23 */ /* 0x100fe20008010860 */
[----:B------:R-:W-:Y:S01]  /*e360*/  FFMA.FTZ R6, R15, UR8, -R96 ;  /* 0x000000080f067c23 */ /* 0x000fe20008010860 */
[----:B------:R-:W-:Y:S01]  /*e370*/  MUFU.EX2 R90, R90 ;  /* 0x0000005a005a7308 */ /* 0x000fe20000000800 */
[----:B------:R-:W-:Y:S01]  /*e380*/  FMUL.FTZ R0, R0, UR8 ;  /* 0x0000000800007c20 */ /* 0x000fe20008410000 */
[----:B------:R-:W2:Y:S01]  /*e390*/  LDSM.16.MT88.4 R12, [R118+0x6000] ;  /* 0x00600000760c783b */ /* 0x000ea20000004200 */
[--C-:B------:R-:W-:Y:S01]  /*e3a0*/  FFMA.FTZ R106, R103, UR8, -R102.reuse ;  /* 0x00000008676a7c23 */ /* 0x100fe20008010866 */
[--C-:B------:R-:W-:Y:S01]  /*e3b0*/  FFMA.FTZ R105, R105, UR8, -R102.reuse ;  /* 0x0000000869697c23 */ /* 0x100fe20008010866 */
[--C-:B------:R-:W-:Y:S01]  /*e3c0*/  FFMA.FTZ R103, R153, UR8, -R102.reuse ;  /* 0x0000000899677c23 */ /* 0x100fe20008010866 */
[----:B------:R-:W3:Y:S01]  /*e3d0*/  LDSM.16.MT88.4 R20, [R116+0x6000] ;  /* 0x006000007414783b */ /* 0x000ee20000004200 */
[----:B------:R-:W-:Y:S01]  /*e3e0*/  FFMA.FTZ R104, R151, UR8, -R102 ;  /* 0x0000000897687c23 */ /* 0x000fe20008010866 */
[----:B------:R-:W4:Y:S01]  /*e3f0*/  MUFU.EX2 R88, R88 ;  /* 0x0000005800587308 */ /* 0x000f220000000800 */
        /* <DEDUP_REMOVED lines=15> */
[----:B------:R-:W-:Y:S01]  /*e4f0*/  MUFU.EX2 R84, R84 ;  /* 0x0000005400547308 */ /* 0x000fe20000000800 */
[----:B----4-:R-:W-:Y:S01]  /*e500*/  F2FP.F16.F32.PACK_AB R4, R88, R90 ;  /* 0x0000005a5804723e */ /* 0x010fe200000000ff */
[--C-:B------:R-:W-:Y:S01]  /*e510*/  FFMA.FTZ R101, R101, UR8, -R102.reuse ;  /* 0x0000000865657c23 */ /* 0x100fe20008010866 */
[----:B------:R-:W-:Y:S01]  /*e520*/  FFMA.FTZ R100, R100, UR8, -R102 ;  /* 0x0000000864647c23 */ /* 0x000fe20008010866 */
[--C-:B------:R-:W-:Y:S01]  /*e530*/  FFMA.FTZ R102, R93, UR8, -R96.reuse ;  /* 0x000000085d667c23 */ /* 0x100fe20008010860 */
[--C-:B------:R-:W-:Y:S01]  /*e540*/  FFMA.FTZ R97, R97, UR8, -R96.reuse ;  /* 0x0000000861617c23 */ /* 0x100fe20008010860 */
[--C-:B------:R-:W-:Y:S01]  /*e550*/  FFMA.FTZ R93, R95, UR8, -R96.reuse ;  /* 0x000000085f5d7c23 */ /* 0x100fe20008010860 */
[----:B------:R-:W-:Y:S01]  /*e560*/  FFMA.FTZ R94, R94, UR8, -R96 ;  /* 0x000000085e5e7c23 */ /* 0x000fe20008010860 */
[----:B------:R-:W-:Y:S08]  /*e570*/  MUFU.EX2 R91, R91 ;  /* 0x0000005b005b7308 */ /* 0x000ff00000000800 */
[----:B------:R-:W4:Y:S08]  /*e580*/  MUFU.EX2 R3, R3 ;  /* 0x0000000300037308 */ /* 0x000f300000000800 */
[----:B------:R5:W-:Y:S08]  /*e590*/  MUFU.EX2 R2, R6 ;  /* 0x0000000600027308 */ /* 0x000bf00000000800 */
[----:B------:R-:W1:Y:S01]  /*e5a0*/  MUFU.EX2 R92, R92 ;  /* 0x0000005c005c7308 */ /* 0x000e620000000800 */
[----:B----4-:R-:W-:-:S07]  /*e5b0*/  F2FP.F16.F32.PACK_AB R5, R3, R91 ;  /* 0x0000005b0305723e */ /* 0x010fce00000000ff */
[----:B------:R-:W4:Y:S01]  /*e5c0*/  MUFU.EX2 R0, R0 ;  /* 0x0000000000007308 */ /* 0x000f220000000800 */
[----:B-----5:R-:W-:-:S07]  /*e5d0*/  F2FP.F16.F32.PACK_AB R6, R84, R85 ;  /* 0x000000555406723e */ /* 0x020fce00000000ff */
[----:B------:R-:W5:Y:S01]  /*e5e0*/  MUFU.EX2 R89, R89 ;  /* 0x0000005900597308 */ /* 0x000f620000000800 */
        /* <DEDUP_REMOVED lines=14> */
[----:B------:R-:W1:Y:S01]  /*e6d0*/  LDSM.16.MT88.4 R64, [R116+0x7000] ;  /* 0x007000007440783b */ /* 0x000e620000004200 */
[----:B------:R-:W-:Y:S01]  /*e6e0*/  FMUL.FTZ R10, R82, R0 ;  /* 0x00000000520a7220 */ /* 0x000fe20000410000 */
[----:B-----5:R-:W-:Y:S01]  /*e6f0*/  F2FP.F16.F32.PACK_AB R7, R89, R2 ;  /* 0x000000025907723e */ /* 0x020fe200000000ff */
[----:B------:R-:W-:Y:S01]  /*e700*/  FMUL.FTZ R11, R83, R0 ;  /* 0x00000000530b7220 */ /* 0x000fe20000410000 */
[----:B------:R-:W-:Y:S01]  /*e710*/  LDSM.16.MT88.4 R56, [R116+0x8000] ;  /* 0x008000007438783b */ /* 0x000fe20000004200 */
        /* <DEDUP_REMOVED lines=11> */
[----:B------:R-:W4:Y:S01]  /*e7d0*/  LDSM.16.MT88.4 R60, [R118+0x8000] ;  /* 0x00800000763c783b */ /* 0x000f220000004200 */
        /* <DEDUP_REMOVED lines=23> */
[----:B--2---:R-:W-:Y:S01]  /*e950*/  HMMA.16816.F32 R8, R4, R12, R8 ;  /* 0x0000000c0408723c */ /* 0x004fe20000001808 */
[----:B------:R-:W2:Y:S01]  /*e960*/  MUFU.EX2 R106, R106 ;  /* 0x0000006a006a7308 */ /* 0x000ea20000000800 */
[----:B------:R-:W-:Y:S01]  /*e970*/  FFMA.FTZ R137, R137, R92, R90 ;  /* 0x0000005c89897223 */ /* 0x000fe2000001005a */
[----:B------:R-:W-:-:S03]  /*e980*/  FFMA.FTZ R0, R138, R0, R91 ;  /* 0x000000008a007223 */ /* 0x000fc6000001005b */
[C---:B---3--:R-:W-:Y:S01]  /*e990*/  HMMA.16816.F32 R16, R4.reuse, R20, R16 ;  /* 0x000000140410723c */ /* 0x048fe20000001810 */
[----:B------:R-:W-:Y:S01]  /*e9a0*/  FADD.FTZ R88, R88, R137 ;  /* 0x0000008958587221 */ /* 0x000fe20000010000 */
[----:B------:R-:W-:Y:S01]  /*e9b0*/  FADD.FTZ R3, R3, R0 ;  /* 0x0000000003037221 */ /* 0x000fe20000010000 */
[----:B------:R-:W3:Y:S02]  /*e9c0*/  MUFU.EX2 R105, R105 ;  /* 0x0000006900697308 */ /* 0x000ee40000000800 */
[----:B------:R-:W-:Y:S01]  /*e9d0*/  FADD.FTZ R85, R85, R88 ;  /* 0x0000005855557221 */ /* 0x000fe20000010000 */
[C---:B------:R-:W-:Y:S01]  /*e9e0*/  HMMA.16816.F32 R12, R4.reuse, R14, R76 ;  /* 0x0000000e040c723c */ /* 0x040fe2000000184c */
[----:B------:R-:W-:Y:S01]  /*e9f0*/  LDSM.16.MT88.4 R76, [R118+0x6c00] ;  /* 0x006c0000764c783b */ /* 0x000fe20000004200 */
[----:B------:R-:W-:Y:S01]  /*ea00*/  FADD.FTZ R2, R2, R3 ;  /* 0x0000000302027221 */ /* 0x000fe20000010000 */
[----:B------:R-:W-:Y:S02]  /*ea10*/  FADD.FTZ R85, R84, R85 ;  /* 0x0000005554557221 */ /* 0x000fe40000010000 */
[----:B------:R-:W5:Y:S01]  /*ea20*/  MUFU.EX2 R103, R103 ;  /* 0x0000006700677308 */ /* 0x000f620000000800 */
[----:B------:R-:W-:Y:S01]  /*ea30*/  HMMA.16816.F32 R20, R4, R22, R68 ;  /* 0x000000160414723c */ /* 0x000fe20000001844 */
[----:B------:R-:W-:Y:S01]  /*ea40*/  LDSM.16.MT88.4 R68, [R116+0x6c00] ;  /* 0x006c00007444783b */ /* 0x000fe20000004200 */
[----:B------:R-:W-:Y:S01]  /*ea50*/  FADD.FTZ R2, R89, R2 ;  /* 0x0000000259027221 */ /* 0x000fe20000010000 */
[----:B--2---:R-:W-:-:S03]  /*ea60*/  FADD.FTZ R0, R106, R85 ;  /* 0x000000556a007221 */ /* 0x004fc60000010000 */
[----:B-1----:R-:W-:Y:S01]  /*ea70*/  HMMA.16816.F32 R32, R4, R64, R32 ;  /* 0x000000400420723c */ /* 0x002fe20000001820 */
[----:B------:R-:W1:Y:S01]  /*ea80*/  MUFU.EX2 R104, R104 ;  /* 0x0000006800687308 */ /* 0x000e620000000800 */
[----:B---3--:R-:W-:-:S04]  /*ea90*/  FADD.FTZ R0, R105, R0 ;  /* 0x0000000069007221 */ /* 0x008fc80000010000 */
[C---:B------:R-:W-:Y:S01]  /*eaa0*/  HMMA.16816.F32 R52, R4.reuse, R66, R52 ;  /* 0x000000420434723c */ /* 0x040fe20000001834 */
[----:B------:R-:W2:Y:S02]  /*eab0*/  LDSM.16.MT88.4 R64, [R116+0x6400] ;  /* 0x006400007440783b */ /* 0x000ea40000004200 */
[----:B------:R-:W-:Y:S01]  /*eac0*/  MUFU.EX2 R107, R107 ;  /* 0x0000006b006b7308 */ /* 0x000fe20000000800 */
[----:B-----5:R-:W-:Y:S02]  /*ead0*/  FADD.FTZ R3, R103, R0 ;  /* 0x0000000067037221 */ /* 0x020fe40000010000 */
[C---:B----4-:R-:W-:Y:S05]  /*eae0*/  HMMA.16816.F32 R36, R4.reuse, R60, R36 ;  /* 0x0000003c0424723c */ /* 0x050fea0000001824 */
[----:B------:R-:W3:Y:S01]  /*eaf0*/  MUFU.EX2 R110, R110 ;  /* 0x0000006e006e7308 */ /* 0x000ee20000000800 */
[----:B------:R-:W-:Y:S01]  /*eb00*/  HMMA.16816.F32 R40, R4, R62, R40 ;  /* 0x0000003e0428723c */ /* 0x000fe20000001828 */
[----:B------:R-:W4:Y:S01]  /*eb10*/  LDSM.16.MT88.4 R60, [R118+0x6400] ;  /* 0x00640000763c783b */ /* 0x000f220000004200 */
[----:B-1----:R-:W-:-:S04]  /*eb20*/  FADD.FTZ R3, R104, R3 ;  /* 0x0000000368037221 */ /* 0x002fc80000010000 */
[C---:B------:R-:W-:Y:S01]  /*eb30*/  HMMA.16816.F32 R44, R4.reuse, R56, R44 ;  /* 0x00000038042c723c */ /* 0x040fe2000000182c */
[----:B------:R-:W-:Y:S05]  /*eb40*/  MUFU.EX2 R109, R109 ;  /* 0x0000006d006d7308 */ /* 0x000fea0000000800 */
[----:B------:R-:W-:Y:S01]  /*eb50*/  HMMA.16816.F32 R4, R4, R58, R48 ;  /* 0x0000003a0404723c */ /* 0x000fe20000001830 */
[----:B------:R-:W1:Y:S02]  /*eb60*/  LDSM.16.MT88.4 R56, [R118+0x7400] ;  /* 0x007400007638783b */ /* 0x000e640000004200 */
[----:B------:R-:W5:Y:S04]  /*eb70*/  MUFU.EX2 R108, R108 ;  /* 0x0000006c006c7308 */ /* 0x000f680000000800 */
[----:B------:R-:W-:-:S02]  /*eb80*/  F2FP.F16.F32.PACK_AB R48, R105, R106 ;  /* 0x0000006a6930723e */ /* 0x000fc400000000ff */
[----:B---3--:R-:W-:Y:S01]  /*eb90*/  F2FP.F16.F32.PACK_AB R49, R110, R107 ;  /* 0x0000006b6e31723e */ /* 0x008fe200000000ff */
[----:B------:R-:W-:Y:S01]  /*eba0*/  FADD.FTZ R107, R107, R2 ;  /* 0x000000026b6b7221 */ /* 0x000fe20000010000 */
[----:B------:R-:W-:Y:S01]  /*ebb0*/  F2FP.F16.F32.PACK_AB R50, R104, R103 ;  /* 0x000000676832723e */ /* 0x000fe200000000ff */
[----:B------:R-:W-:Y:S01]  /*ebc0*/  MUFU.EX2 R114, R114 ;  /* 0x0000007200727308 */ /* 0x000fe20000000800 */
[----:B------:R-:W-:Y:S01]  /*ebd0*/  MOV R2, R87 ;  /* 0x0000005700027202 */ /* 0x000fe20000000f00 */
[----:B------:R-:W-:Y:S01]  /*ebe0*/  FADD.FTZ R110, R110, R107 ;  /* 0x0000006b6e6e7221 */ /* 0x000fe20000010000 */
[----:B-----5:R-:W-:-:S05]  /*ebf0*/  F2FP.F16.F32.PACK_AB R51, R108, R109 ;  /* 0x0000006d6c33723e */ /* 0x020fca00000000ff */
[----:B------:R-:W3:Y:S01]  /*ec00*/  MUFU.EX2 R143, R143 ;  /* 0x0000008f008f7308 */ /* 0x000ee20000000800 */
[----:B------:R-:W-:-:S04]  /*ec10*/  FADD.FTZ R109, R109, R110 ;  /* 0x0000006e6d6d7221 */ /* 0x000fc80000010000 */
[----:B------:R-:W-:Y:S01]  /*ec20*/  FADD.FTZ R108, R108, R109 ;  /* 0x0000006d6c6c7221 */ /* 0x000fe20000010000 */
[C---:B--2---:R-:W-:Y:S02]  /*ec30*/  HMMA.16816.F32 R16, R48.reuse, R64, R16 ;  /* 0x000000403010723c */ /* 0x044fe40000001810 */
[----:B------:R-:W-:Y:S04]  /*ec40*/  MUFU.EX2 R112, R112 ;  /* 0x0000007000707308 */ /* 0x000fe80000000800 */
[C---:B----4-:R-:W-:Y:S04]  /*ec50*/  HMMA.16816.F32 R8, R48.reuse, R60, R8 ;  /* 0x0000003c3008723c */ /* 0x050fe80000001808 */
[----:B------:R-:W-:Y:S02]  /*ec60*/  MUFU.EX2 R139, R139 ;  /* 0x0000008b008b7308 */ /* 0x000fe40000000800 */
[C---:B------:R-:W-:Y:S01]  /*ec70*/  HMMA.16816.F32 R12, R48.reuse, R62, R12 ;  /* 0x0000003e300c723c */ /* 0x040fe2000000180c */
[----:B------:R-:W2:Y:S05]  /*ec80*/  LDSM.16.MT88.4 R60, [R116+0x7400] ;  /* 0x00740000743c783b */ /* 0x000eaa0000004200 */
[C---:B------:R-:W-:Y:S01]  /*ec90*/  HMMA.16816.F32 R20, R48.reuse, R66, R20 ;  /* 0x000000423014723c */ /* 0x040fe20000001814 */
[----:B------:R-:W4:Y:S01]  /*eca0*/  LDSM.16.MT88.4 R64, [R118+0x8400] ;  /* 0x008400007640783b */ /* 0x000f220000004200 */
[----:B------:R-:W-:Y:S04]  /*ecb0*/  MUFU.EX2 R133, R133 ;  /* 0x0000008500857308 */ /* 0x000fe80000000800 */
[C---:B-1----:R-:W-:Y:S04]  /*ecc0*/  HMMA.16816.F32 R24, R48.reuse, R56, R24 ;  /* 0x000000383018723c */ /* 0x042fe80000001818 */
[----:B------:R-:W1:Y:S02]  /*ecd0*/  MUFU.EX2 R136, R136 ;  /* 0x0000008800887308 */ /* 0x000e640000000800 */
[C---:B------:R-:W-:Y:S01]  /*ece0*/  HMMA.16816.F32 R28, R48.reuse, R58, R28 ;  /* 0x0000003a301c723c */ /* 0x040fe2000000181c */
[----:B------:R-:W5:Y:S05]  /*ecf0*/  LDSM.16.MT88.4 R56, [R116+0x8400] ;  /* 0x008400007438783b */ /* 0x000f6a0000004200 */
[----:B------:R-:W-:Y:S08]  /*ed00*/  MUFU.EX2 R111, R111 ;  /* 0x0000006f006f7308 */ /* 0x000ff00000000800 */
[----:B------:R-:W1:Y:S08]  /*ed10*/  MUFU.EX2 R134, R134 ;  /* 0x0000008600867308 */ /* 0x000e700000000800 */
[----:B------:R-:W-:Y:S01]  /*ed20*/  MUFU.EX2 R99, R99 ;  /* 0x0000006300637308 */ /* 0x000fe20000000800 */
[C---:B--2---:R-:W-:Y:S06]  /*ed30*/  HMMA.16816.F32 R32, R48.reuse, R60, R32 ;  /* 0x0000003c3020723c */ /* 0x044fec0000001820 */
[C---:B------:R-:W-:Y:S01]  /*ed40*/  HMMA.16816.F32 R52, R48.reuse, R62, R52 ;  /* 0x0000003e3034723c */ /* 0x040fe20000001834 */
[----:B------:R-:W2:Y:S01]  /*ed50*/  LDSM.16.MT88.4 R60, [R118+0x6800] ;  /* 0x00680000763c783b */ /* 0x000ea20000004200 */
[----:B------:R-:W2:Y:S04]  /*ed60*/  MUFU.EX2 R98, R98 ;  /* 0x0000006200627308 */ /* 0x000ea80000000800 */
        /* <DEDUP_REMOVED lines=20> */
[----:B--2---:R-:W-:Y:S01]  /*eeb0*/  HMMA.16816.F32 R8, R48, R60, R8 ;  /* 0x0000003c3008723c */ /* 0x004fe20000001808 */
[----:B------:R-:W-:Y:S01]  /*eec0*/  MUFU.EX2 R93, R93 ;  /* 0x0000005d005d7308 */ /* 0x000fe20000000800 */
[----:B------:R-:W-:Y:S01]  /*eed0*/  FADD.FTZ R0, R139, R0 ;  /* 0x000000008b007221 */ /* 0x000fe20000010000 */
[----:B------:R-:W-:-:S03]  /*eee0*/  FADD.FTZ R134, R134, R111 ;  /* 0x0000006f86867221 */ /* 0x000fc60000010000 */
[C---:B------:R-:W-:Y:S01]  /*eef0*/  HMMA.16816.F32 R12, R48.reuse, R62, R12 ;  /* 0x0000003e300c723c */ /* 0x040fe2000000180c */
[----:B------:R-:W2:Y:S02]  /*ef00*/  LDSM.16.MT88.4 R60, [R116+0x7800] ;  /* 0x00780000743c783b */ /* 0x000ea40000004200 */
[----:B------:R-:W3:Y:S03]  /*ef10*/  MUFU.EX2 R94, R94 ;  /* 0x0000005e005e7308 */ /* 0x000ee60000000800 */
[C---:B----4-:R-:W-:Y:S06]  /*ef20*/  HMMA.16816.F32 R16, R48.reuse, R64, R16 ;  /* 0x000000403010723c */ /* 0x050fec0000001810 */
[C---:B------:R-:W-:Y:S01]  /*ef30*/  HMMA.16816.F32 R20, R48.reuse, R66, R20 ;  /* 0x000000423014723c */ /* 0x040fe20000001814 */
[----:B------:R-:W4:Y:S05]  /*ef40*/  LDSM.16.MT88.4 R64, [R118+0x8800] ;  /* 0x008800007640783b */ /* 0x000f2a0000004200 */
[C---:B-----5:R-:W-:Y:S06]  /*ef50*/  HMMA.16816.F32 R24, R48.reuse, R56, R24 ;  /* 0x000000383018723c */ /* 0x060fec0000001818 */
[C---:B------:R-:W-:Y:S01]  /*ef60*/  HMMA.16816.F32 R28, R48.reuse, R58, R28 ;  /* 0x0000003a301c723c */ /* 0x040fe2000000181c */
[----:B------:R-:W5:Y:S05]  /*ef70*/  LDSM.16.MT88.4 R56, [R116+0x8800] ;  /* 0x008800007438783b */ /* 0x000f6a0000004200 */
[C---:B--2---:R-:W-:Y:S06]  /*ef80*/  HMMA.16816.F32 R32, R48.reuse, R60, R32 ;  /* 0x0000003c3020723c */ /* 0x044fec0000001820 */
[C---:B------:R-:W-:Y:S01]  /*ef90*/  HMMA.16816.F32 R52, R48.reuse, R62, R52 ;  /* 0x0000003e3034723c */ /* 0x040fe20000001834 */
[----:B------:R-:W2:Y:S05]  /*efa0*/  LDSM.16.MT88.4 R60, [R118+0x7c00] ;  /* 0x007c0000763c783b */ /* 0x000eaa0000004200 */
[C---:B----4-:R-:W-:Y:S06]  /*efb0*/  HMMA.16816.F32 R36, R48.reuse, R64, R36 ;  /* 0x000000403024723c */ /* 0x050fec0000001824 */
[C---:B------:R-:W-:Y:S06]  /*efc0*/  HMMA.16816.F32 R40, R48.reuse, R66, R40 ;  /* 0x000000423028723c */ /* 0x040fec0000001828 */
[C---:B-----5:R-:W-:Y:S06]  /*efd0*/  HMMA.16816.F32 R44, R48.reuse, R56, R44 ;  /* 0x00000038302c723c */ /* 0x060fec000000182c */
[----:B------:R-:W-:Y:S07]  /*efe0*/  HMMA.16816.F32 R4, R48, R58, R4 ;  /* 0x0000003a3004723c */ /* 0x000fee0000001804 */
[----:B------:R-:W-:Y:S01]  /*eff0*/  F2FP.F16.F32.PACK_AB R48, R98, R99 ;  /* 0x000000636230723e */ /* 0x000fe200000000ff */
[----:B------:R-:W-:Y:S01]  /*f000*/  FADD.FTZ R99, R99, R0 ;  /* 0x0000000063637221 */ /* 0x000fe20000010000 */
[----:B-1----:R-:W-:Y:S01]  /*f010*/  F2FP.F16.F32.PACK_AB R49, R102, R97 ;  /* 0x000000616631723e */ /* 0x002fe200000000ff */
[----:B------:R-:W-:Y:S01]  /*f020*/  FADD.FTZ R97, R97, R134 ;  /* 0x0000008661617221 */ /* 0x000fe20000010000 */
[----:B------:R-:W-:Y:S01]  /*f030*/  F2FP.F16.F32.PACK_AB R50, R100, R101 ;  /* 0x000000656432723e */ /* 0x000fe200000000ff */
[----:B------:R-:W-:Y:S01]  /*f040*/  FADD.FTZ R98, R98, R99 ;  /* 0x0000006362627221 */ /* 0x000fe20000010000 */
[----:B---3--:R-:W-:Y:S01]  /*f050*/  F2FP.F16.F32.PACK_AB R51, R94, R93 ;  /* 0x0000005d5e33723e */ /* 0x008fe200000000ff */
[----:B------:R-:W-:Y:S01]  /*f060*/  FADD.FTZ R102, R102, R97 ;  /* 0x0000006166667221 */ /* 0x000fe20000010000 */
[----:B------:R-:W-:Y:S01]  /*f070*/  MOV R0, R86 ;  /* 0x0000005600007202 */ /* 0x000fe20000000f00 */
[----:B------:R-:W-:-:S02]  /*f080*/  FADD.FTZ R101, R101, R98 ;  /* 0x0000006265657221 */ /* 0x000fc40000010000 */
[----:B------:R-:W-:Y:S02]  /*f090*/  FADD.FTZ R93, R93, R102 ;  /* 0x000000665d5d7221 */ /* 0x000fe40000010000 */
[----:B------:R-:W-:Y:S01]  /*f0a0*/  HMMA.16816.F32 R80, R48, R76, R8 ;  /* 0x0000004c3050723c */ /* 0x000fe20000001808 */
[----:B------:R-:W1:Y:S01]  /*f0b0*/  LDSM.16.MT88.4 R8, [R118+0x8c00] ;  /* 0x008c00007608783b */ /* 0x000e620000004200 */
[----:B------:R-:W-:Y:S01]  /*f0c0*/  FADD.FTZ R137, R100, R101 ;  /* 0x0000006564897221 */ /* 0x000fe20000010000 */
[----:B------:R-:W-:-:S03]  /*f0d0*/  FADD.FTZ R138, R94, R93 ;  /* 0x0000005d5e8a7221 */ /* 0x000fc60000010000 */
[C---:B------:R-:W-:Y:S01]  /*f0e0*/  HMMA.16816.F32 R76, R48.reuse, R78, R12 ;  /* 0x0000004e304c723c */ /* 0x040fe2000000180c */
[----:B------:R-:W3:Y:S05]  /*f0f0*/  LDSM.16.MT88.4 R12, [R116+0x7c00] ;  /* 0x007c0000740c783b */ /* 0x000eea0000004200 */
[C---:B------:R-:W-:Y:S01]  /*f100*/  HMMA.16816.F32 R72, R48.reuse, R68, R16 ;  /* 0x000000443048723c */ /* 0x040fe20000001810 */
[----:B------:R-:W4:Y:S05]  /*f110*/  LDSM.16.MT88.4 R16, [R116+0x8c00] ;  /* 0x008c00007410783b */ /* 0x000f2a0000004200 */
[C---:B--2---:R-:W-:Y:S06]  /*f120*/  HMMA.16816.F32 R64, R48.reuse, R60, R24 ;  /* 0x0000003c3040723c */ /* 0x044fec0000001818 */
[C---:B------:R-:W-:Y:S06]  /*f130*/  HMMA.16816.F32 R68, R48.reuse, R70, R20 ;  /* 0x000000463044723c */ /* 0x040fec0000001814 */
[C---:B------:R-:W-:Y:S06]  /*f140*/  HMMA.16816.F32 R60, R48.reuse, R62, R28 ;  /* 0x0000003e303c723c */ /* 0x040fec000000181c */
[C---:B-1----:R-:W-:Y:S06]  /*f150*/  HMMA.16816.F32 R36, R48.reuse, R8, R36 ;  /* 0x000000083024723c */ /* 0x042fec0000001824 */
[C---:B---3--:R-:W-:Y:S06]  /*f160*/  HMMA.16816.F32 R56, R48.reuse, R12, R32 ;  /* 0x0000000c3038723c */ /* 0x048fec0000001820 */
[C---:B------:R-:W-:Y:S06]  /*f170*/  HMMA.16816.F32 R52, R48.reuse, R14, R52 ;  /* 0x0000000e3034723c */ /* 0x040fec0000001834 */
[C---:B------:R-:W-:Y:S06]  /*f180*/  HMMA.16816.F32 R40, R48.reuse, R10, R40 ;  /* 0x0000000a3028723c */ /* 0x040fec0000001828 */
[C---:B----4-:R-:W-:Y:S06]  /*f190*/  HMMA.16816.F32 R44, R48.reuse, R16, R44 ;  /* 0x00000010302c723c */ /* 0x050fec000000182c */
[----:B------:R-:W-:-:S15]  /*f1a0*/  HMMA.16816.F32 R48, R48, R18, R4 ;  /* 0x000000123030723c */ /* 0x000fde0000001804 */
[----:B------:R-:W-:-:S09]  /*f1b0*/  NOP ;  /* 0x0000000000007918 */ /* 0x000fd20000000000 */
.L_x_5882:
        /* <DEDUP_REMOVED lines=18> */
.L_x_5892:
        /* <DEDUP_REMOVED lines=67> */
.L_x_5889:
        /* <DEDUP_REMOVED lines=21> */
[----:B------:R-:W-:Y:S06]  /*f860*/  LDSM.16.M88.4 R108, [R119] ;  /* 0x00000000776c783b */ /* 0x000fec0000000200 */
        /* <DEDUP_REMOVED lines=71> */
[----:B------:R-:W1:Y:S01]  /*fce0*/  LDSM.16.M88.4 R88, [R117+0x5c00] ;  /* 0x005c00007558783b */ /* 0x000e620000000200 */
[----:B------:R-:W-:Y:S04]  /*fcf0*/  DEPBAR.LE SB0, 0x0 ;  /* 0x000080000000791a */ /* 0x000fe80000000000 */
[----:B------:R-:W2:Y:S01]  /*fd00*/  MUFU.TANH R161, R161 ;  /* 0x000000a100a17308 */ /* 0x000ea20000002400 */
        /* <DEDUP_REMOVED lines=8> */
[----:B------:R-:W4:Y:S02]  /*fd90*/  MUFU.TANH R162, R162 ;  /* 0x000000a200a27308 */ /* 0x000f240000002400 */
        /* <DEDUP_REMOVED lines=16> */
[C---:B-1----:R-:W-:Y:S03]  /*fea0*/  HMMA.16816.F32 R28, R96.reuse, R88, R28 ;  /* 0x00000058601c723c */ /* 0x042fe6000000181c */
[----:B------:R-:W-:Y:S01]  /*feb0*/  FMUL.FTZ R148, R26, UR9 ;  /* 0x000000091a947c20 */ /* 0x000fe20008410000 */
[----:B------:R-:W-:Y:S03]  /*fec0*/  FMUL.FTZ R146, R27, UR9 ;  /* 0x000000091b927c20 */ /* 0x000fe60008410000 */
[----:B------:R1:W1:Y:S01]  /*fed0*/  MUFU.TANH R102, R2 ;  /* 0x0000000200667308 */ /* 0x0002620000002400 */
[----:B------:R-:W-:Y:S03]  /*fee0*/  HMMA.16816.F32 R32, R96, R90, R32 ;  /* 0x0000005a6020723c */ /* 0x000fe60000001820 */
[----:B------:R-:W-:Y:S06]  /*fef0*/  FMUL.FTZ R0, R11, UR9 ;  /* 0x000000090b007c20 */ /* 0x000fec0008410000 */
[----:B------:R-:W1:Y:S10]  /*ff00*/  MUFU.TANH R164, R164 ;  /* 0x000000a400a47308 */ /* 0x000e740000002400 */
[----:B------:R1:W1:Y:S01]  /*ff10*/  MUFU.TANH R106, R0 ;  /* 0x00000000006a7308 */ /* 0x0002620000002400 */
        /* <DEDUP_REMOVED lines=33> */
[----:B------:R-:W2:Y:S01]  /*10130*/  LDC.64 R4, c[0x0][0x248] ;  /* 0x00009200ff047b82 */ /* 0x000ea20000000a00 */
[----:B------:R-:W-:Y:S02]  /*10140*/  MOV R10, UR5 ;  /* 0x00000005000a7c02 */ /* 0x000fe40008000f00 */
[----:B------:R-:W-:Y:S01]  /*10150*/  MOV R9, UR8 ;  /* 0x0000000800097c02 */ /* 0x000fe20008000f00 */
[----:B------:R-:W-:Y:S06]  /*10160*/  @!P2 BRA `(.L_x_5891) ;  /* 0x0000000000f4a947 */ /* 0x000fec0003800000 */
        /* <DEDUP_REMOVED lines=51> */
[----:B-1----:R-:W-:Y:S04]  /*104a0*/  IMAD R0, R15, R8, RZ ;  /* 0x000000080f007224 */ /* 0x002fe800078e02ff */
        /* <DEDUP_REMOVED lines=9> */
.L_x_5891:
[C---:B------:R-:W-:Y:S04]  /*10540*/  LEA R128, P0, R10.reuse, R128, 0x1 ;  /* 0x000000800a807211 */ /* 0x040fe800078008ff */
[----:B------:R-:W-:Y:S02]  /*10550*/  LEA.HI.X R129, R10, R129, R9, 0x1, P0 ;  /* 0x000000810a817211 */ /* 0x000fe400000f0c09 */
[C---:B--2---:R-:W-:Y:S03]  /*10560*/  LEA R6, P0, R4.reuse, R128, 0x6 ;  /* 0x0000008004067211 */ /* 0x044fe600078030ff */
        /* <DEDUP_REMOVED lines=11> */
.L_x_5890:
        /* <DEDUP_REMOVED lines=32> */
[----:B--2---:R-:W-:Y:S02]  /*10820*/  FMNMX.FTZ R6, R139, R0, !PT ;  /* 0x000000008b067209 */ /* 0x004fe40007810000 */
        /* <DEDUP_REMOVED lines=73> */
[----:B------:R-:W4:Y:S01]  /*10cc0*/  LDSM.16.MT88.4 R52, [R116+0x8000] ;  /* 0x008000007434783b */ /* 0x000f220000004200 */
[C---:B------:R-:W-:Y:S01]  /*10cd0*/  FMUL.FTZ R44, R84.reuse, R44 ;  /* 0x0000002c542c7220 */ /* 0x040fe20000410000 */
[C---:B------:R-:W-:Y:S01]  /*10ce0*/  FMUL.FTZ R45, R84.reuse, R45 ;  /* 0x0000002d542d7220 */ /* 0x040fe20000410000 */
[C---:B------:R-:W-:Y:S01]  /*10cf0*/  FMUL.FTZ R46, R3.reuse, R46 ;  /* 0x0000002e032e7220 */ /* 0x040fe20000410000 */
[----:B------:R-:W-:Y:S01]  /*10d00*/  FMUL.FTZ R47, R3, R47 ;  /* 0x0000002f032f7220 */ /* 0x000fe20000410000 */
[C---:B------:R-:W-:Y:S03]  /*10d10*/  FMUL.FTZ R48, R84.reuse, R48 ;  /* 0x0000003054307220 */ /* 0x040fe60000410000 */
[----:B------:R-:W5:Y:S01]  /*10d20*/  MUFU.EX2 R94, R94 ;  /* 0x0000005e005e7308 */ /* 0x000f620000000800 */
        /* <DEDUP_REMOVED lines=11> */
[----:B------:R-:W-:Y:S01]  /*10de0*/  FFMA.FTZ R109, R147, UR4, -R96 ;  /* 0x00000004936d7c23 */ /* 0x000fe20008010860 */
[--C-:B------:R-:W-:Y:S01]  /*10df0*/  FFMA.FTZ R110, R148, UR4, -R89.reuse ;  /* 0x00000004946e7c23 */ /* 0x100fe20008010859 */
[----:B------:R-:W-:Y:S01]  /*10e00*/  FFMA.FTZ R111, R146, UR4, -R89 ;  /* 0x00000004926f7c23 */ /* 0x000fe20008010859 */
[----:B------:R-:W-:Y:S03]  /*10e10*/  FFMA.FTZ R91, R84, R137, R91 ;  /* 0x00000089545b7223 */ /* 0x000fe6000001005b */
[----:B------:R-:W3:Y:S01]  /*10e20*/  MUFU.EX2 R92, R92 ;  /* 0x0000005c005c7308 */ /* 0x000ee20000000800 */
[----:B-----5:R-:W-:Y:S01]  /*10e30*/  F2FP.F16.F32.PACK_AB R82, R94, R97 ;  /* 0x000000615e52723e */ /* 0x020fe200000000ff */
[----:B------:R-:W-:Y:S01]  /*10e40*/  FFMA.FTZ R138, R3, R138, R90 ;  /* 0x0000008a038a7223 */ /* 0x000fe2000001005a */
[--C-:B------:R-:W-:Y:S01]  /*10e50*/  FFMA.FTZ R112, R133, UR4, -R96.reuse ;  /* 0x0000000485707c23 */ /* 0x100fe20008010860 */
[--C-:B------:R-:W-:Y:S01]  /*10e60*/  FFMA.FTZ R113, R140, UR4, -R96.reuse ;  /* 0x000000048c717c23 */ /* 0x100fe20008010860 */
[----:B------:R-:W-:Y:S01]  /*10e70*/  FFMA.FTZ R133, R141, UR4, -R96 ;  /* 0x000000048d857c23 */ /* 0x000fe20008010860 */
[--C-:B------:R-:W-:Y:S01]  /*10e80*/  FFMA.FTZ R114, R142, UR4, -R89.reuse ;  /* 0x000000048e727c23 */ /* 0x100fe20008010859 */
[--C-:B------:R-:W-:Y:S03]  /*10e90*/  FFMA.FTZ R115, R144, UR4, -R89.reuse ;  /* 0x0000000490737c23 */ /* 0x100fe60008010859 */
[----:B------:R-:W-:Y:S01]  /*10ea0*/  MUFU.EX2 R98, R98 ;  /* 0x0000006200627308 */ /* 0x000fe20000000800 */
[--C-:B------:R-:W-:Y:S01]  /*10eb0*/  FFMA.FTZ R86, R86, UR4, -R89.reuse ;  /* 0x0000000456567c23 */ /* 0x100fe20008010859 */
[----:B------:R-:W-:Y:S01]  /*10ec0*/  FADD.FTZ R138, R95, R138 ;  /* 0x0000008a5f8a7221 */ /* 0x000fe20000010000 */
[----:B------:R-:W-:Y:S07]  /*10ed0*/  ISETP.GT.AND P0, PT, R135, R122, PT ;  /* 0x0000007a8700720c */ /* 0x000fee0003f04270 */
[----:B------:R-:W-:Y:S01]  /*10ee0*/  MUFU.EX2 R99, R99 ;  /* 0x0000006300637308 */ /* 0x000fe20000000800 */
        /* <DEDUP_REMOVED lines=30> */
[----:B------:R-:W5:Y:S01]  /*110d0*/  LDSM.16.MT88.4 R56, [R118+0x6400] ;  /* 0x006400007638783b */ /* 0x000f620000004200 */
        /* <DEDUP_REMOVED lines=11> */
[----:B------:R-:W2:Y:S01]  /*11190*/  MUFU.EX2 R64, R64 ;  /* 0x0000004000407308 */ /* 0x000ea20000000800 */
[C---:B----4-:R-:W-:Y:S09]  /*111a0*/  HMMA.16816.F32 R44, R80.reuse, R52, R44 ;  /* 0x00000034502c723c */ /* 0x050ff2000000182c */
[----:B------:R-:W4:Y:S01]  /*111b0*/  MUFU.EX2 R101, R101 ;  /* 0x0000006500657308 */ /* 0x000f220000000800 */
[----:B------:R-:W-:Y:S03]  /*111c0*/  HMMA.16816.F32 R48, R80, R54, R48 ;  /* 0x000000365030723c */ /* 0x000fe60000001830 */
[----:B---3--:R-:W-:Y:S06]  /*111d0*/  F2FP.F16.F32.PACK_AB R52, R98, R65 ;  /* 0x000000416234723e */ /* 0x008fec00000000ff */
[----:B------:R-:W-:Y:S02]  /*111e0*/  MUFU.EX2 R102, R102 ;  /* 0x0000006600667308 */ /* 0x000fe40000000800 */
[----:B--2---:R-:W-:Y:S08]  /*111f0*/  F2FP.F16.F32.PACK_AB R53, R99, R64 ;  /* 0x000000406335723e */ /* 0x004ff000000000ff */
[----:B------:R-:W2:Y:S01]  /*11200*/  MUFU.EX2 R103, R103 ;  /* 0x0000006700677308 */ /* 0x000ea20000000800 */
[----:B----4-:R-:W-:Y:S09]  /*11210*/  F2FP.F16.F32.PACK_AB R54, R101, R100 ;  /* 0x000000646536723e */ /* 0x010ff200000000ff */
[----:B------:R-:W-:Y:S10]  /*11220*/  MUFU.EX2 R112, R112 ;  /* 0x0000007000707308 */ /* 0x000ff40000000800 */
[----:B------:R-:W-:Y:S01]  /*11230*/  MUFU.EX2 R113, R113 ;  /* 0x0000007100717308 */ /* 0x000fe20000000800 */
[----:B--2---:R-:W-:Y:S07]  /*11240*/  F2FP.F16.F32.PACK_AB R55, R103, R102 ;  /* 0x000000666737723e */ /* 0x004fee00000000ff */
[C---:B-----5:R-:W-:Y:S02]  /*11250*/  HMMA.16816.F32 R4, R52.reuse, R56, R4 ;  /* 0x000000383404723c */ /* 0x060fe40000001804 */
        /* <DEDUP_REMOVED lines=49> */
[----:B-----5:R-:W-:Y:S03]  /*11570*/  F2FP.F16.F32.PACK_AB R91, R85, R86 ;  /* 0x00000056555b723e */ /* 0x020fe600000000ff */
[----:B------:R-:W-:Y:S04]  /*11580*/  FADD.FTZ R97, R97, R60 ;  /* 0x0000003c61617221 */ /* 0x000fe80000010000 */
        /* <DEDUP_REMOVED lines=8> */
[----:B------:R-:W-:Y:S01]  /*11610*/  FADD.FTZ R12, R64, R3 ;  /* 0x00000003400c7221 */ /* 0x000fe20000010000 */
[----:B------:R-:W-:Y:S01]  /*11620*/  MOV R3, R0 ;  /* 0x0000000000037202 */ /* 0x000fe20000000f00 */
[C---:B--2---:R-:W-:Y:S03]  /*11630*/  HMMA.16816.F32 R64, R88.reuse, R56, R20 ;  /* 0x000000385840723c */ /* 0x044fe60000001814 */
        /* <DEDUP_REMOVED lines=30> */
.L_x_5888:
        /* <DEDUP_REMOVED lines=137> */
[----:B------:R-:W-:Y:S04]  /*120b0*/  STS.64 [R6+0x2000], R60 ;  /* 0x0020003c06007388 */ /* 0x000fe80000000a00 */
[----:B------:R-:W-:Y:S04]  /*120c0*/  STS.64 [R6+0x2400], R62 ;  /* 0x0024003e06007388 */ /* 0x000fe80000000a00 */
[----:B------:R3:W-:Y:S04]  /*120d0*/  STS.64 [R15+0x2000], R56 ;  /* 0x002000380f007388 */ /* 0x0007e80000000a00 */
[----:B------:R5:W-:Y:S04]  /*120e0*/  STS.64 [R15+0x2400], R58 ;  /* 0x0024003a0f007388 */ /* 0x000be80000000a00 */
[----:B------:R-:W-:Y:S04]  /*120f0*/  STS.64 [R7+0x2000], R52 ;  /* 0x0020003407007388 */ /* 0x000fe80000000a00 */
[----:B------:R-:W-:Y:S04]  /*12100*/  STS.64 [R7+0x2400], R54 ;  /* 0x0024003607007388 */ /* 0x000fe80000000a00 */
[----:B------:R-:W-:Y:S04]  /*12110*/  STS.64 [R14+0x4000], R36 ;  /* 0x004000240e007388 */ /* 0x000fe80000000a00 */
[----:B------:R-:W-:Y:S04]  /*12120*/  STS.64 [R14+0x4400], R38 ;  /* 0x004400260e007388 */ /* 0x000fe80000000a00 */
[----:B------:R-:W-:Y:S01]  /*12130*/  STS.64 [R6+0x4000], R40 ;  /* 0x0040002806007388 */ /* 0x000fe20000000a00 */
[----:B---3--:R-:W3:Y:S03]  /*12140*/  @P3 LDC R57, c[0x0][0x2e8] ;  /* 0x0000ba00ff393b82 */ /* 0x008ee60000000800 */
[----:B------:R1:W-:Y:S01]  /*12150*/  STS.64 [R6+0x4400], R42 ;  /* 0x0044002a06007388 */ /* 0x0003e20000000a00 */
[----:B-----5:R-:W-:-:S03]  /*12160*/  LEA R59, R12, UR5, 0x2 ;  /* 0x000000050c3b7c11 */ /* 0x020fc6000f8e10ff */
[----:B------:R-:W-:Y:S01]  /*12170*/  STS.64 [R15+0x4000], R44 ;  /* 0x0040002c0f007388 */ /* 0x000fe20000000a00 */
[----:B------:R-:W5:Y:S03]  /*12180*/  LDC.64 R12, c[0x0][0x2c0] ;  /* 0x0000b000ff0c7b82 */ /* 0x000f660000000a00 */
[----:B------:R4:W-:Y:S04]  /*12190*/  STS.64 [R15+0x4400], R46 ;  /* 0x0044002e0f007388 */ /* 0x0009e80000000a00 */
[----:B------:R2:W-:Y:S04]  /*121a0*/  STS.64 [R7+0x4000], R48 ;  /* 0x0040003007007388 */ /* 0x0005e80000000a00 */
[----:B------:R3:W-:Y:S01]  /*121b0*/  STS.64 [R7+0x4400], R50 ;  /* 0x0044003207007388 */ /* 0x0007e20000000a00 */
[----:B------:R-:W-:Y:S08]  /*121c0*/  BAR.SYNC.DEFER_BLOCKING 0x0 ;  /* 0x0000000000007b1d */ /* 0x000ff00000010000 */
[----:B-1----:R-:W1:Y:S01]  /*121d0*/  LDC R6, c[0x0][0x270] ;  /* 0x00009c00ff067b82 */ /* 0x002e620000000800 */
[----:B------:R-:W5:Y:S01]  /*121e0*/  S2R R56, SR_CTAID.Y ;  /* 0x0000000000387919 */ /* 0x000f620000002600 */
[----:B------:R-:W5:Y:S01]  /*121f0*/  S2R R58, SR_CTAID.X ;  /* 0x00000000003a7919 */ /* 0x000f620000002500 */
[----:B----4-:R-:W-:-:S02]  /*12200*/  SHF.R.S32.HI R15, RZ, 0x1f, R8 ;  /* 0x0000001fff0f7819 */ /* 0x010fc40000011408 */
[----:B--2---:R-:W-:Y:S02]  /*12210*/  LOP3.LUT R48, R11, 0xffffffe0, RZ, 0xc0, !PT ;  /* 0xffffffe00b307812 */ /* 0x004fe400078ec0ff */
[----:B------:R-:W-:Y:S01]  /*12220*/  LEA.HI R14, R15, R8, RZ, 0x2 ;  /* 0x000000080f0e7211 */ /* 0x000fe200078f10ff */
[----:B------:R-:W-:Y:S01]  /*12230*/  @P3 FMUL.FTZ R15, R5, 0.69314718246459960938 ;  /* 0x3f317218050f3820 */ /* 0x000fe20000410000 */
[----:B---3--:R-:W2:Y:S01]  /*12240*/  @P2 LDC R7, c[0x0][0x2e8] ;  /* 0x0000ba00ff072b82 */ /* 0x008ea20000000800 */
[----:B------:R3:W4:Y:S01]  /*12250*/  LDS.128 R52, [R59] ;  /* 0x000000003b347984 */ /* 0x0007220000000c00 */
[----:B------:R-:W-:Y:S01]  /*12260*/  IMAD.IADD R48, R3, 0x1, -R48 ;  /* 0x0000000103307824 */ /* 0x000fe200078e0a30 */
[----:B------:R-:W-:Y:S02]  /*12270*/  IADD3 R5, -R125, RZ, RZ ;  /* 0x000000ff7d057210 */ /* 0x000fe40007ffe1ff */
[----:B------:R3:W2:Y:S01]  /*12280*/  LDS.128 R44, [R59+0x800] ;  /* 0x000800003b2c7984 */ /* 0x0006a20000000c00 */
[----:B------:R-:W-:-:S02]  /*12290*/  LOP3.LUT R11, R14, 0xffffffc, RZ, 0xc0, !PT ;  /* 0x0ffffffc0e0b7812 */ /* 0x000fc400078ec0ff */
[----:B------:R-:W-:Y:S01]  /*122a0*/  LOP3.LUT P0, RZ, R48, 0x3, RZ, 0xc0, !PT ;  /* 0x0000000330ff7812 */ /* 0x000fe2000780c0ff */
[----:B------:R3:W3:Y:S01]  /*122b0*/  LDS.128 R40, [R59+0x1000] ;  /* 0x001000003b287984 */ /* 0x0006e20000000c00 */
[----:B-1----:R-:W-:Y:S01]  /*122c0*/  IMAD R5, R6, R5, UR4 ;  /* 0x0000000406057e24 */ /* 0x002fe2000f8e0205 */
[----:B------:R-:W-:Y:S01]  /*122d0*/  MOV R3, 0xff800000 ;  /* 0xff80000000037802 */ /* 0x000fe20000000f00 */
[----:B------:R-:W-:Y:S01]  /*122e0*/  @P3 FFMA.FTZ R3, R2, R57, R15 ;  /* 0x0000003902033223 */ /* 0x000fe2000001000f */
[----:B------:R1:W1:Y:S01]  /*122f0*/  LDS.128 R36, [R59+0x2000] ;  /* 0x002000003b247984 */ /* 0x0002620000000c00 */
[----:B------:R-:W-:Y:S01]  /*12300*/  IADD3 R11, R8, -R11, RZ ;  /* 0x8000000b080b7210 */ /* 0x000fe20007ffe0ff */
[----:B------:R-:W-:Y:S01]  /*12310*/  @P2 FMUL.FTZ R15, R4, 0.69314718246459960938 ;  /* 0x3f317218040f2820 */ /* 0x000fe20000410000 */
[----:B------:R-:W-:Y:S01]  /*12320*/  SHF.L.U32 R14, R10, 0x2, RZ ;  /* 0x000000020a0e7819 */ /* 0x000fe200000006ff */
[----:B------:R1:W1:Y:S01]  /*12330*/  LDS.128 R32, [R59+0x2800] ;  /* 0x002800003b207984 */ /* 0x0002620000000c00 */
[----:B-----5:R-:W-:Y:S01]  /*12340*/  IMAD R125, R56, R12, R125 ;  /* 0x0000000c387d7224 */ /* 0x020fe200078e027d */
[----:B------:R-:W-:Y:S01]  /*12350*/  MOV R8, 0xff800000 ;  /* 0xff80000000087802 */ /* 0x000fe20000000f00 */
[----:B------:R-:W-:Y:S01]  /*12360*/  IMAD R11, R11, 0x10, R130 ;  /* 0x000000100b0b7824 */ /* 0x000fe200078e0282 */
[----:B------:R1:W1:Y:S01]  /*12370*/  LDS.128 R28, [R59+0x3000] ;  /* 0x003000003b1c7984 */ /* 0x0002620000000c00 */
[----:B------:R-:W-:Y:S01]  /*12380*/  SHF.L.U32 R2, R58, 0x6, RZ ;  /* 0x000000063a027819 */ /* 0x000fe200000006ff */
[----:B------:R-:W-:-:S02]  /*12390*/  IMAD R5, R125, R6, R5 ;  /* 0x000000067d057224 */ /* 0x000fc400078e0205 */
[----:B--2---:R-:W-:Y:S01]  /*123a0*/  @P2 FFMA.FTZ R8, R0, R7, R15 ;  /* 0x0000000700082223 */ /* 0x004fe2000001000f */
[----:B------:R2:W1:Y:S01]  /*123b0*/  LDS.128 R24, [R59+0x4000] ;  /* 0x004000003b187984 */ /* 0x0004620000000c00 */
[----:B------:R-:W-:Y:S01]  /*123c0*/  IMAD R0, R58, -0x40, R123 ;  /* 0xffffffc03a007824 */ /* 0x000fe200078e027b */
[----:B------:R-:W-:Y:S01]  /*123d0*/  SHF.R.S32.HI R15, RZ, 0x1f, R14 ;  /* 0x0000001fff0f7819 */ /* 0x000fe2000001140e */
[----:B------:R-:W-:Y:S01]  /*123e0*/  IMAD R2, R5, R13, R2 ;  /* 0x0000000d05027224 */ /* 0x000fe200078e0202 */
[----:B------:R2:W1:Y:S04]  /*123f0*/  LDS.128 R20, [R59+0x4800] ;  /* 0x004800003b147984 */ /* 0x0004680000000c00 */
[----:B------:R2:W1:Y:S01]  /*12400*/  LDS.128 R16, [R59+0x5000] ;  /* 0x005000003b107984 */ /* 0x0004620000000c00 */
[----:B---34-:R-:W-:Y:S05]  /*12410*/  @P0 BRA `(.L_x_5894) ;  /* 0x0000000000300947 */ /* 0x018fea0003800000 */
        /* <DEDUP_REMOVED lines=12> */
.L_x_5894:
[----:B------:R-:W-:Y:S05]  /*124e0*/  BSYNC B0 ;  /* 0x0000000000007941 */ /* 0x000fea0003800000 */
.L_x_5893:
[C---:B------:R-:W-:Y:S01]  /*124f0*/  IMAD.WIDE R10, R9.reuse, 0x60, R14 ;  /* 0x00000060090a7825 */ /* 0x040fe200078e020e */
[----:B---3--:R3:W4:Y:S01]  /*12500*/  LDS.128 R4, [R59+0x3800] ;  /* 0x003800003b047984 */ /* 0x0087220000000c00 */
        /* <DEDUP_REMOVED lines=20> */
[----:B-1----:R3:W-:Y:S04]  /*12650*/  @!P3 STG.E.128 desc[UR6][R2.64+0x80], R36 ;  /* 0x000080240200b986 */ /* 0x0027e8000c101d06 */
[----:B------:R3:W-:Y:S04]  /*12660*/  @!P2 STG.E.128 desc[UR6][R2.64+0x1880], R32 ;  /* 0x001880200200a986 */ /* 0x0007e8000c101d06 */
[----:B------:R3:W-:Y:S04]  /*12670*/  @!P1 STG.E.128 desc[UR6][R2.64+0x3080], R28 ;  /* 0x0030801c02009986 */ /* 0x0007e8000c101d06 */
[----:B------:R3:W-:Y:S04]  /*12680*/  @!P3 STG.E.128 desc[UR6][R2.64+0x100], R24 ;  /* 0x000100180200b986 */ /* 0x0007e8000c101d06 */
[----:B------:R3:W-:Y:S04]  /*12690*/  @!P2 STG.E.128 desc[UR6][R2.64+0x1900], R20 ;  /* 0x001900140200a986 */ /* 0x0007e8000c101d06 */
[----:B------:R3:W-:Y:S01]  /*126a0*/  @!P1 STG.E.128 desc[UR6][R2.64+0x3100], R16 ;  /* 0x0031001002009986 */ /* 0x0007e2000c101d06 */
[----:B--2-4-:R-:W-:Y:S05]  /*126b0*/  @P0 EXIT ;  /* 0x000000000000094d */ /* 0x014fea0003800000 */
[----:B------:R-:W-:Y:S04]  /*126c0*/  STG.E.128 desc[UR6][R2.64+0x4800], R12 ;  /* 0x0048000c02007986 */ /* 0x000fe8000c101d06 */
[----:B------:R-:W-:Y:S04]  /*126d0*/  STG.E.128 desc[UR6][R2.64+0x4880], R4 ;  /* 0x0048800402007986 */ /* 0x000fe8000c101d06 */
[----:B------:R-:W-:Y:S01]  /*126e0*/  STG.E.128 desc[UR6][R2.64+0x4900], R48 ;  /* 0x0049003002007986 */ /* 0x000fe2000c101d06 */
[----:B------:R-:W-:Y:S05]  /*126f0*/  EXIT ;  /* 0x000000000000794d */ /* 0x000fea0003800000 */
.L_x_5895:
        /* <DEDUP_REMOVED lines=16> */
.L_x_6303:


//--------------------- .text._ZN5flash24flash_fwd_splitkv_kernelI23Flash_fwd_kernel_traitsILi96ELi64ELi64ELi4ELb0ELb0EN7cutlass6half_tE19Flash_kernel_traitsILi96ELi64ELi64ELi4ES3_EELb1ELb0ELb1ELb0ELb0ELb0ELb1ELb1EEEvNS_16Flash_fwd_paramsE --------------------------
	.section	.text._ZN5flash24flash_fwd_splitkv_kernelI23Flash_fwd_kernel_traitsILi96ELi64ELi64ELi4ELb0ELb0EN7cutlass6half_tE19Flash_kernel_traitsILi96ELi64ELi64ELi4ES3_EELb1ELb0ELb1ELb0ELb0ELb0ELb1ELb1EEEvNS_16Flash_fwd_paramsE,"ax",@progbits
	.align	128
        .global         _ZN5flash24flash_fwd_splitkv_kernelI23Flash_fwd_kernel_traitsILi96ELi64ELi64ELi4ELb0ELb0EN7cutlass6half_tE19Flash_kernel_traitsILi96ELi64ELi64ELi4ES3_EELb1ELb0ELb1ELb0ELb0ELb0ELb1ELb1EEEvNS_16Flash_fwd_paramsE
        .type           _ZN5flash24flash_fwd_splitkv_kernelI23Flash_fwd_kernel_traitsILi96ELi64ELi64ELi4ELb0ELb0EN7cutlass6half_tE19Flash_kernel_traitsILi96ELi64ELi64ELi4ES3_EELb1ELb0ELb1ELb0ELb0ELb0ELb1ELb1EEEvNS_16Flash_fwd_paramsE,@function
        .size           _ZN5flash24flash_fwd_splitkv_kernelI23Flash_fwd_kernel_traitsILi96ELi64ELi64ELi4ELb0ELb0EN7cutlass6half_tE19Flash_kernel_traitsILi96ELi64ELi64ELi4ES3_EELb1ELb0ELb1ELb0ELb0ELb0ELb1ELb1EEEvNS_16Flash_fwd_paramsE,(.L_x_6304 - _ZN5flash24flash_fwd_splitkv_kernelI23Flash_fwd_kernel_traitsILi96ELi64ELi64ELi4ELb0ELb0EN7cutlass6half_tE19Flash_kernel_traitsILi96ELi64ELi64ELi4ES3_EELb1ELb0ELb1ELb0ELb0ELb0ELb1ELb1EEEvNS_16Flash_fwd_paramsE)
        .other          _ZN5flash24flash_fwd_splitkv_kernelI23Flash_fwd_kernel_traitsILi96ELi64ELi64ELi4ELb0ELb0EN7cutlass6half_tE19Flash_kernel_traitsILi96ELi64ELi64ELi4ES3_EELb1ELb0ELb1ELb0ELb0ELb0ELb1ELb1EEEvNS_16Flash_fwd_paramsE,@"STO_CUDA_ENTRY STV_DEFAULT"
_ZN5flash24flash_fwd_splitkv_kernelI23Flash_fwd_kernel_traitsILi96ELi64ELi64ELi4ELb0ELb0EN7cutlass6half_tE19Flash_kernel_traitsILi96ELi64ELi64ELi4ES3_EELb1ELb0ELb1ELb0ELb0ELb0ELb1ELb1EEEvNS_16Flash_fwd_paramsE:
.text._ZN5flash24flash_fwd_splitkv_kernelI23Flash_fwd_kernel_traitsILi96ELi64ELi64ELi4ELb0ELb0EN7cutlass6half_tE19Flash_kernel_traitsILi96ELi64ELi64ELi4ES3_EELb1ELb0ELb1ELb0ELb0ELb0ELb1ELb1EEEvNS_16Flash_fwd_paramsE:
        /* <DEDUP_REMOVED lines=46> */
[----:B------:R-:W-:Y:S01]  /*02e0*/  IADD3 R109, -R117, RZ, RZ ;  /* 0x000000ff756d7210 */ /* 0x000fe20007ffe1ff */
[----:B------:R-:W2:Y:S04]  /*02f0*/  S2R R113, SR_CTAID.X ;  /* 0x0000000000717919 */ /* 0x000ea80000002500 */
[----:B------:R-:W-:Y:S01]  /*0300*/  IMAD R108, R5, R109, R108 ;  /* 0x0000006d056c7224 */ /* 0x000fe200078e026c */
[----:B------:R-:W3:Y:S01]  /*0310*/  S2R R0, SR_CTAID.Y ;  /* 0x0000000000007919 */ /* 0x000ee20000002600 */
        /* <DEDUP_REMOVED lines=9> */
.L_x_5896:
[----:B------:R-:W1:Y:S02]  /*03b0*/  LDC R14, c[0x0][0x2c8] ;  /* 0x0000b200ff0e7b82 */ /* 0x000e640000000800 */
.L_x_5897:
        /* <DEDUP_REMOVED lines=105> */
.L_x_5900:
[----:B------:R-:W-:Y:S05]  /*0a50*/  BSYNC B0 ;  /* 0x0000000000007941 */ /* 0x000fea0003800000 */
.L_x_5899:
        /* <DEDUP_REMOVED lines=10> */
.L_x_5902:
[----:B------:R-:W-:Y:S05]  /*0b00*/  BSYNC B0 ;  /* 0x0000000000007941 */ /* 0x000fea0003800000 */
.L_x_5901:
        /* <DEDUP_REMOVED lines=11> */
.L_x_5904:
[----:B------:R-:W-:Y:S05]  /*0bc0*/  BSYNC B0 ;  /* 0x0000000000007941 */ /* 0x000fea0003800000 */
.L_x_5903:
        /* <DEDUP_REMOVED lines=9> */
.L_x_5906:
[----:B------:R-:W-:Y:S05]  /*0c60*/  BSYNC B0 ;  /* 0x0000000000007941 */ /* 0x000fea0003800000 */
.L_x_5905:
        /* <DEDUP_REMOVED lines=15> */
.L_x_5898:
        /* <DEDUP_REMOVED lines=24> */
.L_x_5907:
        /* <DEDUP_REMOVED lines=30> */
[----:B------:R1:W4:Y:S01]  /*10c0*/  LDG.E R6, desc[UR6][R6.64] ;  /* 0x0000000606067981 */ /* 0x000322000c1e1900 */
[----:B--2---:R-:W-:Y:S02]  /*10d0*/  IABS R2, R5 ;  /* 0x0000000500027213 */ /* 0x004fe40000000000 */
[----:B------:R-:W-:Y:S02]  /*10e0*/  IADD3 R19, -R19, RZ, RZ ;  /* 0x000000ff13137210 */ /* 0x000fe40007ffe1ff */
[----:B------:R-:W2:Y:S03]  /*10f0*/  I2F.RP R12, R2 ;  /* 0x00000002000c7306 */ /* 0x000ea60000209400 */
[----:B------:R-:W-:-:S05]  /*1100*/  IMAD R19, R11, R19, R0 ;  /* 0x000000130b137224 */ /* 0x000fca00078e0200 */
[----:B------:R-:W-:Y:S01]  /*1110*/  SHF.R.S32.HI R17, RZ, 0x1f, R19 ;  /* 0x0000001fff117819 */ /* 0x000fe20000011413 */
[----:B--2--5:R-:W2:Y:S01]  /*1120*/  MUFU.RCP R8, R12 ;  /* 0x0000000c00087308 */ /* 0x024ea20000001000 */
[----:B-1----:R-:W-:Y:S02]  /*1130*/  IABS R7, R108 ;  /* 0x0000006c00077213 */ /* 0x002fe40000000000 */
[----:B--2---:R-:W-:-:S05]  /*1140*/  IADD3 R8, R8, 0xffffffe, RZ ;  /* 0x0ffffffe08087810 */ /* 0x004fca0007ffe0ff */
[----:B------:R-:W1:Y:S02]  /*1150*/  F2I.FTZ.U32.TRUNC.NTZ R9, R8 ;  /* 0x0000000800097305 */ /* 0x000e64000021f000 */
[----:B-1----:R-:W-:Y:S01]  /*1160*/  IMAD.MOV R3, RZ, RZ, -R9 ;  /* 0x000000ffff037224 */ /* 0x002fe200078e0a09 */
[----:B------:R-:W-:-:S03]  /*1170*/  MOV R8, RZ ;  /* 0x000000ff00087202 */ /* 0x000fc60000000f00 */
[----:B------:R-:W-:-:S04]  /*1180*/  IMAD R4, R3, R2, RZ ;  /* 0x0000000203047224 */ /* 0x000fc800078e02ff */
[----:B------:R-:W-:-:S06]  /*1190*/  IMAD.HI.U32 R4, R9, R4, R8 ;  /* 0x0000000409047227 */ /* 0x000fcc00078e0008 */
        /* <DEDUP_REMOVED lines=22> */
[----:B------:R-:W-:Y:S02]  /*1300*/  IMAD.IADD R13, R13, 0x1, R8 ;  /* 0x000000010d0d7824 */ /* 0x000fe400078e0208 */
[----:B---3--:R-:W-:-:S02]  /*1310*/  IMAD R8, R17, R56, RZ ;  /* 0x0000003811087224 */ /* 0x008fc400078e02ff */
[----:B------:R-:W-:-:S04]  /*1320*/  IMAD.WIDE.U32 R12, R19, R56, R12 ;  /* 0x00000038130c7225 */ /* 0x000fc800078e000c */
[----:B------:R-:W-:Y:S02]  /*1330*/  IMAD R8, R19, R57, R8 ;  /* 0x0000003913087224 */ /* 0x000fe400078e0208 */
[----:B------:R-:W-:Y:S02]  /*1340*/  IMAD R9, R5, UR4, RZ ;  /* 0x0000000405097c24 */ /* 0x000fe4000f8e02ff */
[----:B------:R-:W-:Y:S01]  /*1350*/  IMAD.WIDE.U32 R20, R6, R2, RZ ;  /* 0x0000000206147225 */ /* 0x000fe200078e00ff */
[----:B------:R-:W-:-:S03]  /*1360*/  IADD3 R13, R13, R8, RZ ;  /* 0x000000080d0d7210 */ /* 0x000fc60007ffe0ff */
[C---:B------:R-:W-:Y:S02]  /*1370*/  IMAD R9, R4.reuse, UR5, R9 ;  /* 0x0000000504097c24 */ /* 0x040fe4000f8e0209 */
[----:B------:R-:W-:-:S04]  /*1380*/  IMAD.WIDE.U32 R12, R4, UR4, R12 ;  /* 0x00000004040c7c25 */ /* 0x000fc8000f8e000c */
[----:B------:R-:W-:Y:S01]  /*1390*/  IMAD.IADD R21, R21, 0x1, R3 ;  /* 0x0000000115157824 */ /* 0x000fe200078e0203 */
[----:B------:R-:W-:Y:S02]  /*13a0*/  IADD3 R13, R13, R9, RZ ;  /* 0x000000090d0d7210 */ /* 0x000fe40007ffe0ff */
[----:B------:R-:W-:Y:S01]  /*13b0*/  MOV R18, R12 ;  /* 0x0000000c00127202 */ /* 0x000fe20000000f00 */
[----:B------:R-:W-:Y:S06]  /*13c0*/  BRA `(.L_x_5909) ;  /* 0x00000004002c7947 */ /* 0x000fec0003800000 */
.L_x_5908:
[----:B------:R-:W2:Y:S01]  /*13d0*/  LDC R13, c[0x0][0x278] ;  /* 0x00009e00ff0d7b82 */ /* 0x000ea20000000800 */
[----:B-1----:R-:W-:Y:S02]  /*13e0*/  IABS R2, R108 ;  /* 0x0000006c00027213 */ /* 0x002fe40000000000 */
[----:B------:R-:W-:-:S13]  /*13f0*/  ISETP.NE.AND P4, PT, R12, -0x1, PT ;  /* 0xffffffff0c00780c */ /* 0x000fda0003f85270 */
[----:B------:R-:W1:Y:S01]  /*1400*/  @P4 LDC.64 R56, c[0x0][0x248] ;  /* 0x00009200ff384b82 */ /* 0x000e620000000a00 */
[----:B------:R-:W-:Y:S02]  /*1410*/  @P4 IADD3 R14, R9, R12, RZ ;  /* 0x0000000c090e4210 */ /* 0x000fe40007ffe0ff */
[----:B--2---:R-:W-:-:S04]  /*1420*/  IABS R3, R13 ;  /* 0x0000000d00037213 */ /* 0x004fc80000000000 */
[----:B------:R-:W2:Y:S08]  /*1430*/  I2F.RP R6, R3 ;  /* 0x0000000300067306 */ /* 0x000eb00000209400 */
[----:B--2---:R-:W2:Y:S02]  /*1440*/  MUFU.RCP R4, R6 ;  /* 0x0000000600047308 */ /* 0x004ea40000001000 */
[----:B--2---:R-:W-:Y:S01]  /*1450*/  VIADD R4, R4, 0xffffffe ;  /* 0x0ffffffe04047836 */ /* 0x004fe20000000000 */
[----:B------:R-:W2:Y:S05]  /*1460*/  @P4 LDC.64 R6, c[0x0][0x250] ;  /* 0x00009400ff064b82 */ /* 0x000eaa0000000a00 */
[----:B------:R-:W3:Y:S02]  /*1470*/  F2I.FTZ.U32.TRUNC.NTZ R5, R4 ;  /* 0x0000000400057305 */ /* 0x000ee4000021f000 */
[----:B---3--:R-:W-:Y:S01]  /*1480*/  IMAD.MOV R0, RZ, RZ, -R5 ;  /* 0x000000ffff007224 */ /* 0x008fe200078e0a05 */
[----:B------:R-:W-:-:S03]  /*1490*/  MOV R4, RZ ;  /* 0x000000ff00047202 */ /* 0x000fc60000000f00 */
[----:B------:R-:W-:-:S04]  /*14a0*/  IMAD R11, R0, R3, RZ ;  /* 0x00000003000b7224 */ /* 0x000fc800078e02ff */
[----:B------:R-:W-:-:S04]  /*14b0*/  IMAD.HI.U32 R11, R5, R11, R4 ;  /* 0x0000000b050b7227 */ /* 0x000fc800078e0004 */
[----:B-1----:R-:W-:Y:S02]  /*14c0*/  @P4 IMAD R5, R14, R57, RZ ;  /* 0x000000390e054224 */ /* 0x002fe400078e02ff */
[----:B------:R-:W-:-:S04]  /*14d0*/  IMAD.HI.U32 R11, R11, R2, RZ ;  /* 0x000000020b0b7227 */ /* 0x000fc800078e00ff */
[----:B------:R-:W-:Y:S02]  /*14e0*/  IMAD.MOV R0, RZ, RZ, -R11 ;  /* 0x000000ffff007224 */ /* 0x000fe400078e0a0b */
[----:B------:R-:W-:-:S04]  /*14f0*/  @P4 IMAD.WIDE.U32 R14, R14, R56, RZ ;  /* 0x000000380e0e4225 */ /* 0x000fc800078e00ff */
[----:B------:R-:W-:Y:S02]  /*1500*/  IMAD R0, R3, R0, R2 ;  /* 0x0000000003007224 */ /* 0x000fe400078e0202 */
[----:B------:R-:W-:-:S03]  /*1510*/  @P4 IMAD.IADD R5, R15, 0x1, R5 ;  /* 0x000000010f054824 */ /* 0x000fc600078e0205 */
[----:B------:R-:W-:-:S13]  /*1520*/  ISETP.GT.U32.AND P0, PT, R3, R0, PT ;  /* 0x000000000300720c */ /* 0x000fda0003f04070 */
[----:B------:R-:W-:Y:S02]  /*1530*/  @!P0 IMAD.IADD R0, R0, 0x1, -R3 ;  /* 0x0000000100008824 */ /* 0x000fe400078e0a03 */
[----:B------:R-:W-:Y:S01]  /*1540*/  @!P0 VIADD R11, R11, 0x1 ;  /* 0x000000010b0b8836 */ /* 0x000fe20000000000 */
[----:B------:R-:W-:Y:S02]  /*1550*/  ISETP.NE.AND P0, PT, R13, RZ, PT ;  /* 0x000000ff0d00720c */ /* 0x000fe40003f05270 */
[----:B------:R-:W-:Y:S02]  /*1560*/  ISETP.GE.U32.AND P2, PT, R0, R3, PT ;  /* 0x000000030000720c */ /* 0x000fe40003f46070 */
[----:B------:R-:W1:Y:S01]  /*1570*/  LDC.64 R2, c[0x0][0x260] ;  /* 0x00009800ff027b82 */ /* 0x000e620000000a00 */
[----:B------:R-:W-:-:S04]  /*1580*/  LOP3.LUT R0, R108, R13, RZ, 0x3c, !PT ;  /* 0x0000000d6c007212 */ /* 0x000fc800078e3cff */
[----:B------:R-:W-:Y:S02]  /*1590*/  ISETP.GE.AND P1, PT, R0, RZ, PT ;  /* 0x000000ff0000720c */ /* 0x000fe40003f26270 */
[----:B------:R-:W-:-:S04]  /*15a0*/  LEA R0, R85, 0xffffffc0, 0x6 ;  /* 0xffffffc055007811 */ /* 0x000fc800078e30ff */
[----:B------:R-:W-:Y:S02]  /*15b0*/  @P2 IADD3 R11, R11, 0x1, RZ ;  /* 0x000000010b0b2810 */ /* 0x000fe40007ffe0ff */
[----:B------:R-:W-:-:S05]  /*15c0*/  SHF.R.S32.HI R17, RZ, 0x1f, R0 ;  /* 0x0000001fff117819 */ /* 0x000fca0000011400 */
[----:B------:R-:W-:Y:S01]  /*15d0*/  @!P1 IADD3 R11, -R11, RZ, RZ ;  /* 0x000000ff0b0b9210 */ /* 0x000fe20007ffe1ff */
[----:B--2---:R-:W-:Y:S06]  /*15e0*/  @P4 BRA `(.L_x_5910) ;  /* 0x0000000000304947 */ /* 0x004fec0003800000 */
[----:B------:R-:W2:Y:S01]  /*15f0*/  LDC.64 R56, c[0x0][0x248] ;  /* 0x00009200ff387b82 */ /* 0x000ea20000000a00 */
[----:B------:R-:W-:Y:S02]  /*1600*/  SHF.R.S32.HI R15, RZ, 0x1f, R9 ;  /* 0x0000001fff0f7819 */ /* 0x000fe40000011409 */
[----:B-----5:R-:W-:-:S05]  /*1610*/  SHF.R.S32.HI R19, RZ, 0x1f, R8 ;  /* 0x0000001fff137819 */ /* 0x020fca0000011408 */
[----:B------:R-:W3:Y:S01]  /*1620*/  LDC.64 R4, c[0x0][0x230] ;  /* 0x00008c00ff047b82 */ /* 0x000ee20000000a00 */
[-C--:B--2---:R-:W-:Y:S02]  /*1630*/  IMAD R14, R15, R56.reuse, RZ ;  /* 0x000000380f0e7224 */ /* 0x084fe400078e02ff */
[----:B------:R-:W-:-:S04]  /*1640*/  IMAD.WIDE.U32 R20, R9, R56, RZ ;  /* 0x0000003809147225 */ /* 0x000fc800078e00ff */
[----:B------:R-:W-:Y:S02]  /*1650*/  IMAD R15, R9, R57, R14 ;  /* 0x00000039090f7224 */ /* 0x000fe400078e020e */
[----:B---3--:R-:W-:-:S03]  /*1660*/  IMAD R14, R19, R4, RZ ;  /* 0x00000004130e7224 */ /* 0x008fc600078e02ff */
[----:B------:R-:W-:Y:S01]  /*1670*/  IADD3 R21, R21, R15, RZ ;  /* 0x0000000f15157210 */ /* 0x000fe20007ffe0ff */
[C---:B------:R-:W-:Y:S02]  /*1680*/  IMAD R5, R8.reuse, R5, R14 ;  /* 0x0000000508057224 */ /* 0x040fe400078e020e */
[----:B------:R-:W-:-:S05]  /*1690*/  IMAD.WIDE.U32 R14, R8, R4, R20 ;  /* 0x00000004080e7225 */ /* 0x000fca00078e0014 */
[----:B------:R-:W-:-:S07]  /*16a0*/  IADD3 R5, R15, R5, RZ ;  /* 0x000000050f057210 */ /* 0x000fce0007ffe0ff */
.L_x_5910:
        /* <DEDUP_REMOVED lines=9> */
[-C--:B-1----:R-:W-:Y:S02]  /*1740*/  IMAD R4, R5, R2.reuse, RZ ;  /* 0x0000000205047224 */ /* 0x082fe400078e02ff */
[----:B------:R-:W-:Y:S02]  /*1750*/  @P4 IMAD R21, R12, R7, R21 ;  /* 0x000000070c154224 */ /* 0x000fe400078e0215 */
[----:B------:R-:W-:-:S04]  /*1760*/  IMAD.WIDE.U32 R18, R11, R2, R14 ;  /* 0x000000020b127225 */ /* 0x000fc800078e000e */
[----:B------:R-:W-:Y:S01]  /*1770*/  IMAD R3, R11, R3, R4 ;  /* 0x000000030b037224 */ /* 0x000fe200078e0204 */
[----:B------:R-:W-:-:S04]  /*1780*/  MOV R4, R11 ;  /* 0x0000000b00047202 */ /* 0x000fc80000000f00 */
        /* <DEDUP_REMOVED lines=15> */
.L_x_5909:
[----:B------:R1:W5:Y:S01]  /*1880*/  @P5 LDG.E R7, desc[UR6][R120.64] ;  /* 0x0000000678075981 */ /* 0x000362000c1e1900 */
[----:B------:R-:W-:Y:S01]  /*1890*/  ISETP.NE.AND P2, PT, R10, -0x1, PT ;  /* 0xffffffff0a00780c */ /* 0x000fe20003f45270 */
[----:B------:R-:W2:Y:S01]  /*18a0*/  LDC.64 R2, c[0x0][0x240] ;  /* 0x00009000ff027b82 */ /* 0x000ea20000000a00 */
[----:B------:R-:W-:Y:S01]  /*18b0*/  SHF.R.S32.HI R67, RZ, 0x1f, R76 ;  /* 0x0000001fff437819 */ /* 0x000fe2000001144c */
[----:B------:R-:W-:Y:S01]  /*18c0*/  ULDC UR5, c[0x0][0x2d0] ;  /* 0x0000b40000057ab9 */ /* 0x000fe20000000800 */
[----:B------:R-:W-:Y:S01]  /*18d0*/  ULDC.64 UR10, c[0x0][0x268] ;  /* 0x00009a00000a7ab9 */ /* 0x000fe20000000a00 */
[----:B------:R-:W-:Y:S01]  /*18e0*/  SHF.R.S32.HI R109, RZ, 0x1f, R108 ;  /* 0x0000001fff6d7819 */ /* 0x000fe2000001146c */
[----:B------:R-:W-:Y:S01]  /*18f0*/  IMAD.SHL.U32 R58, R56, 0x20, RZ ;  /* 0x00000020383a7824 */ /* 0x000fe200078e00ff */
[CC--:B------:R-:W-:Y:S02]  /*1900*/  LEA.HI R15, R67.reuse, R76.reuse, RZ, 0x3 ;  /* 0x0000004c430f7211 */ /* 0x0c0fe400078f18ff */
[----:B------:R-:W-:Y:S01]  /*1910*/  LEA.HI R11, R67, R76, RZ, 0x2 ;  /* 0x0000004c430b7211 */ /* 0x000fe200078f10ff */
[----:B------:R-:W3:Y:S01]  /*1920*/  LDC.64 R62, c[0x0][0x250] ;  /* 0x00009400ff3e7b82 */ /* 0x000ee20000000a00 */
[----:B------:R-:W-:-:S02]  /*1930*/  SHF.R.S32.HI R66, RZ, 0x3, R15 ;  /* 0x00000003ff427819 */ /* 0x000fc4000001140f */
[----:B------:R-:W-:Y:S02]  /*1940*/  LOP3.LUT R23, R11, 0xfffffffc, RZ, 0xc0, !PT ;  /* 0xfffffffc0b177812 */ /* 0x000fe400078ec0ff */
[C---:B------:R-:W-:Y:S01]  /*1950*/  LOP3.LUT R65, R15.reuse, 0xfffffff8, RZ, 0xc0, !PT ;  /* 0xfffffff80f417812 */ /* 0x040fe200078ec0ff */
[----:B------:R-:W-:Y:S01]  /*1960*/  IMAD.SHL.U32 R107, R66, 0x40, RZ ;  /* 0x00000040426b7824 */ /* 0x000fe200078e00ff */
[----:B------:R-:W-:Y:S01]  /*1970*/  LEA.HI R15, R15, R66, RZ, 0x1 ;  /* 0x000000420f0f7211 */ /* 0x000fe200078f08ff */
[----:B-----5:R-:W4:Y:S01]  /*1980*/  @!P2 LDC.64 R8, c[0x0][0x228] ;  /* 0x00008a00ff08ab82 */ /* 0x020f220000000a00 */
[C---:B------:R-:W-:Y:S01]  /*1990*/  IMAD.IADD R16, R76.reuse, 0x1, -R23 ;  /* 0x000000014c107824 */ /* 0x040fe200078e0a17 */
[----:B------:R-:W-:Y:S01]  /*19a0*/  SHF.R.S32.HI R110, RZ, 0x2, R11 ;  /* 0x00000002ff6e7819 */ /* 0x000fe2000001140b */
[----:B------:R-:W-:Y:S01]  /*19b0*/  IMAD.IADD R65, R76, 0x1, -R65 ;  /* 0x000000014c417824 */ /* 0x000fe200078e0a41 */
[----:B------:R-:W-:Y:S01]  /*19c0*/  LOP3.LUT R15, R15, 0xfffffffe, RZ, 0xc0, !PT ;  /* 0xfffffffe0f0f7812 */ /* 0x000fe200078ec0ff */
[C---:B------:R-:W-:Y:S01]  /*19d0*/  IMAD.SHL.U32 R14, R16.reuse, 0x8, RZ ;  /* 0x00000008100e7824 */ /* 0x040fe200078e00ff */
[----:B------:R-:W-:Y:S01]  /*19e0*/  LOP3.LUT R107, R107, 0xc0, RZ, 0xc0, !PT ;  /* 0x000000c06b6b7812 */ /* 0x000fe200078ec0ff */
[----:B------:R-:W-:Y:S01]  /*19f0*/  IMAD.SHL.U32 R16, R16, 0x4, RZ ;  /* 0x0000000410107824 */ /* 0x000fe200078e00ff */
[----:B------:R-:W-:Y:S01]  /*1a00*/  LEA.HI R6, R65, R65, RZ, 0x1 ;  /* 0x0000004141067211 */ /* 0x000fe200078f08ff */
[----:B------:R-:W-:Y:S01]  /*1a10*/  IMAD.IADD R66, R66, 0x1, -R15 ;  /* 0x0000000142427824 */ /* 0x000fe200078e0a0f */
[----:B------:R-:W-:Y:S01]  /*1a20*/  LEA.HI R15, R11, R110, RZ, 0x1 ;  /* 0x0000006e0b0f7211 */ /* 0x000fe200078f08ff */
[----:B------:R-:W-:Y:S01]  /*1a30*/  VIADD R11, R14, 0x20 ;  /* 0x000000200e0b7836 */ /* 0x000fe20000000000 */
[----:B------:R-:W-:Y:S01]  /*1a40*/  LOP3.LUT R22, R107, 0x18, R14, 0xf8, !PT ;  /* 0x000000186b167812 */ /* 0x000fe200078ef80e */
[----:B------:R-:W1:Y:S01]  /*1a50*/  LDC R81, c[0x0][0x2e0] ;  /* 0x0000b800ff517b82 */ /* 0x000e620000000800 */
[----:B------:R-:W-:-:S02]  /*1a60*/  SHF.R.U32.HI R107, RZ, 0x3, R107 ;  /* 0x00000003ff6b7819 */ /* 0x000fc4000001166b */
[----:B------:R-:W-:Y:S01]  /*1a70*/  LOP3.LUT R12, R6, 0xfffffffe, RZ, 0xc0, !PT ;  /* 0xfffffffe060c7812 */ /* 0x000fe200078ec0ff */
[----:B---3--:R-:W-:Y:S01]  /*1a80*/  IMAD.SHL.U32 R64, R62, 0x20, RZ ;  /* 0x000000203e407824 */ /* 0x008fe200078e00ff */
[----:B------:R-:W-:Y:S01]  /*1a90*/  LOP3.LUT R107, R22, R107, RZ, 0x3c, !PT ;  /* 0x0000006b166b7212 */ /* 0x000fe200078e3cff */
[----:B--2---:R-:W-:Y:S01]  /*1aa0*/  @P2 IMAD.WIDE.U32 R22, R10, R2, RZ ;  /* 0x000000020a162225 */ /* 0x004fe200078e00ff */
[----:B------:R-:W-:Y:S02]  /*1ab0*/  ISETP.GE.AND P0, PT, R11, UR5, PT ;  /* 0x000000050b007c0c */ /* 0x000fe4000bf06270 */
[----:B------:R-:W-:Y:S01]  /*1ac0*/  LOP3.LUT R15, R15, 0x7fffffe, RZ, 0xc0, !PT ;  /* 0x07fffffe0f0f7812 */ /* 0x000fe200078ec0ff */
[----:B------:R-:W-:Y:S01]  /*1ad0*/  IMAD.IADD R65, R65, 0x1, -R12 ;  /* 0x0000000141417824 */ /* 0x000fe200078e0a0c */
[----:B------:R-:W-:Y:S01]  /*1ae0*/  LEA.HI R12, R67, R76, RZ, 0x5 ;  /* 0x0000004c430c7211 */ /* 0x000fe200078f28ff */
[-C--:B----4-:R-:W-:Y:S01]  /*1af0*/  @!P2 IMAD R24, R75, R8.reuse, RZ ;  /* 0x000000084b18a224 */ /* 0x090fe200078e02ff */
[----:B------:R-:W-:Y:S01]  /*1b00*/  SEL R82, RZ, 0xffffffff, P0 ;  /* 0xffffffffff527807 */ /* 0x000fe20000000000 */
[----:B------:R-:W-:Y:S01]  /*1b10*/  @!P2 IMAD.WIDE.U32 R26, R117, R8, RZ ;  /* 0x00000008751aa225 */ /* 0x000fe200078e00ff */
[----:B------:R-:W-:-:S02]  /*1b20*/  LEA.HI R67, R67, R76, RZ, 0x4 ;  /* 0x0000004c43437211 */ /* 0x000fc400078f20ff */
[----:B------:R-:W-:Y:S01]  /*1b30*/  SHF.R.S32.HI R59, RZ, 0x5, R12 ;  /* 0x00000005ff3b7819 */ /* 0x000fe2000001140c */
[----:B------:R-:W-:Y:S01]  /*1b40*/  @!P2 IMAD R9, R117, R9, R24 ;  /* 0x000000097509a224 */ /* 0x000fe200078e0218 */
[----:B------:R-:W-:Y:S01]  /*1b50*/  ISETP.GE.AND P1, PT, R14, UR5, PT ;  /* 0x000000050e007c0c */ /* 0x000fe2000bf26270 */
[----:B------:R-:W-:Y:S01]  /*1b60*/  @P2 IMAD R23, R10, R3, R23 ;  /* 0x000000030a172224 */ /* 0x000fe200078e0217 */
[----:B------:R-:W-:Y:S01]  /*1b70*/  SHF.R.S32.HI R111, RZ, 0x1f, R110 ;  /* 0x0000001fff6f7819 */ /* 0x000fe2000001146e */
[----:B------:R-:W-:Y:S01]  /*1b80*/  @P2 IMAD.MOV.U32 R10, RZ, RZ, R22 ;  /* 0x000000ffff0a2224 */ /* 0x000fe200078e0016 */
[----:B------:R-:W-:Y:S01]  /*1b90*/  LOP3.LUT R83, R12, 0xffffffe0, RZ, 0xc0, !PT ;  /* 0xffffffe00c537812 */ /* 0x000fe200078ec0ff */
[----:B------:R-:W-:Y:S01]  /*1ba0*/  IMAD.IADD R22, R110, 0x1, -R15 ;  /* 0x000000016e167824 */ /* 0x000fe200078e0a0f */
[----:B------:R-:W-:Y:S01]  /*1bb0*/  SEL R15, RZ, 0x1, P1 ;  /* 0x00000001ff0f7807 */ /* 0x000fe20000800000 */
[----:B------:R-:W-:Y:S01]  /*1bc0*/  @!P2 IMAD.IADD R23, R27, 0x1, R9 ;  /* 0x000000011b17a824 */ /* 0x000fe200078e0209 */
[----:B------:R-:W-:Y:S01]  /*1bd0*/  LOP3.LUT R9, R67, 0xfffffff0, RZ, 0xc0, !PT ;  /* 0xfffffff043097812 */ /* 0x000fe200078ec0ff */
[----:B------:R-:W-:Y:S01]  /*1be0*/  IMAD.SHL.U32 R82, R82, 0x2, RZ ;  /* 0x0000000252527824 */ /* 0x000fe200078e00ff */
[----:B-1----:R-:W-:Y:S01]  /*1bf0*/  LEA.HI R81, R81, R81, RZ, 0x1 ;  /* 0x0000005151517211 */ /* 0x002fe200078f08ff */
[----:B------:R-:W-:Y:S01]  /*1c00*/  @!P2 IMAD.MOV.U32 R10, RZ, RZ, R26 ;  /* 0x000000ffff0aa224 */ /* 0x000fe200078e001a */
[----:B------:R-:W-:Y:S01]  /*1c10*/  SHF.R.S32.HI R67, RZ, 0x4, R67 ;  /* 0x00000004ff437819 */ /* 0x000fe20000011443 */
[----:B------:R-:W-:Y:S01]  /*1c20*/  IMAD R22, R59, 0x8, R22 ;  /* 0x000000083b167824 */ /* 0x000fe200078e0216 */
[----:B------:R-:W-:Y:S01]  /*1c30*/  LOP3.LUT R82, R82, 0x2, R15, 0xe2, !PT ;  /* 0x0000000252527812 */ /* 0x000fe200078ee20f */
[----:B------:R-:W-:Y:S01]  /*1c40*/  IMAD.IADD R70, R76, 0x1, -R9 ;  /* 0x000000014c467824 */ /* 0x000fe200078e0a09 */
[----:B------:R-:W-:Y:S01]  /*1c50*/  SHF.R.S32.HI R15, RZ, 0x1f, R14 ;  /* 0x0000001fff0f7819 */ /* 0x000fe2000001140e */
[----:B------:R-:W-:Y:S01]  /*1c60*/  IMAD.U32 R107, R22, 0x20, R107 ;  /* 0x00000020166b7824 */ /* 0x000fe200078e006b */
[C---:B------:R-:W-:Y:S01]  /*1c70*/  IADD3 R24, P1, R14.reuse, R10, RZ ;  /* 0x0000000a0e187210 */ /* 0x040fe20007f3e0ff */
[----:B------:R-:W-:Y:S01]  /*1c80*/  IMAD.WIDE R112, R113, 0x40, R110 ;  /* 0x0000004071707825 */ /* 0x000fe200078e026e */
[----:B------:R-:W-:-:S02]  /*1c90*/  IADD3 R22, P0, R14, R20, RZ ;  /* 0x000000140e167210 */ /* 0x000fc40007f1e0ff */
[----:B------:R-:W-:Y:S01]  /*1ca0*/  LEA.HI R69, R70, R70, RZ, 0x1 ;  /* 0x0000004646457211 */ /* 0x000fe200078f08ff */
[-C--:B------:R-:W-:Y:S01]  /*1cb0*/  IMAD R8, R113, R2.reuse, RZ ;  /* 0x0000000271087224 */ /* 0x080fe200078e02ff */
[----:B------:R-:W-:Y:S01]  /*1cc0*/  SHF.R.S32.HI R77, RZ, 0x1, R81 ;  /* 0x00000001ff4d7819 */ /* 0x000fe20000011451 */
[C---:B------:R-:W-:Y:S01]  /*1cd0*/  IMAD.X R25, R15.reuse, 0x1, R23, P1 ;  /* 0x000000010f197824 */ /* 0x040fe200008e0617 */
[----:B------:R-:W-:Y:S01]  /*1ce0*/  SHF.R.S32.HI R68, RZ, 0x1, R69 ;  /* 0x00000001ff447819 */ /* 0x000fe20000011445 */
[----:B------:R-:W-:Y:S01]  /*1cf0*/  IMAD.X R23, R15, 0x1, R21, P0 ;  /* 0x000000010f177824 */ /* 0x000fe200000e0615 */
[----:B------:R-:W-:Y:S01]  /*1d00*/  SHF.R.S32.HI R21, RZ, 0x1f, R69 ;  /* 0x0000001fff157819 */ /* 0x000fe20000011445 */
[----:B------:R-:W-:Y:S01]  /*1d10*/  IMAD R3, R112, R3, R8 ;  /* 0x0000000370037224 */ /* 0x000fe200078e0208 */
[----:B------:R-:W-:Y:S01]  /*1d20*/  IADD3 R86, P0, R110, R19, RZ ;  /* 0x000000136e567210 */ /* 0x000fe20007f1e0ff */
[----:B------:R-:W-:Y:S01]  /*1d30*/  IMAD.WIDE.U32 R112, R112, R2, R24 ;  /* 0x0000000270707225 */ /* 0x000fe200078e0018 */
[----:B------:R-:W-:-:S03]  /*1d40*/  LEA.HI R2, R21, R68, RZ, 0x2 ;  /* 0x0000004415027211 */ /* 0x000fc600078f10ff */
[----:B------:R-:W-:Y:S01]  /*1d50*/  IMAD.X R17, R111, 0x1, R17, P0 ;  /* 0x000000016f117824 */ /* 0x000fe200000e0611 */
[----:B------:R-:W-:Y:S01]  /*1d60*/  LOP3.LUT R19, R2, 0xfffffffc, RZ, 0xc0, !PT ;  /* 0xfffffffc02137812 */ /* 0x000fe200078ec0ff */
[----:B------:R-:W-:Y:S01]  /*1d70*/  IMAD.IADD R113, R113, 0x1, R3 ;  /* 0x0000000171717824 */ /* 0x000fe200078e0203 */
[----:B------:R-:W-:Y:S01]  /*1d80*/  SHF.R.S32.HI R2, RZ, 0x1f, R71 ;  /* 0x0000001fff027819 */ /* 0x000fe20000011447 */
[----:B------:R-:W-:Y:S01]  /*1d90*/  IMAD R3, R17, R62, RZ ;  /* 0x0000003e11037224 */ /* 0x000fe200078e02ff */
[----:B------:R-:W-:Y:S01]  /*1da0*/  IADD3 R126, P0, R14, R18, RZ ;  /* 0x000000120e7e7210 */ /* 0x000fe20007f1e0ff */
[----:B------:R-:W-:Y:S01]  /*1db0*/  IMAD R9, R5, UR10, RZ ;  /* 0x0000000a05097c24 */ /* 0x000fe2000f8e02ff */
[----:B------:R-:W-:Y:S01]  /*1dc0*/  LEA.HI R2, R2, R71, RZ, 0x6 ;  /* 0x0000004702027211 */ /* 0x000fe200078f30ff */
[----:B------:R-:W-:Y:S02]  /*1dd0*/  VIADD R10, R14, 0x40 ;  /* 0x000000400e0a7836 */ /* 0x000fe40000000000 */
[C---:B------:R-:W-:Y:S01]  /*1de0*/  IMAD R20, R4.reuse, UR11, R9 ;  /* 0x0000000b04147c24 */ /* 0x040fe2000f8e0209 */
[----:B------:R-:W-:Y:S01]  /*1df0*/  SHF.R.S32.HI R17, RZ, 0x6, R2 ;  /* 0x00000006ff117819 */ /* 0x000fe20000011402 */
[----:B------:R-:W-:Y:S01]  /*1e00*/  IMAD.WIDE.U32 R8, R4, UR10, R22 ;  /* 0x0000000a04087c25 */ /* 0x000fe2000f8e0016 */
[----:B------:R-:W-:Y:S01]  /*1e10*/  ISETP.GE.AND P1, PT, R10, UR5, PT ;  /* 0x000000050a007c0c */ /* 0x000fe2000bf26270 */
[----:B------:R-:W-:Y:S01]  /*1e20*/  ULDC.64 UR10, c[0x0][0x258] ;  /* 0x00009600000a7ab9 */ /* 0x000fe20000000a00 */
[----:B------:R-:W-:Y:S01]  /*1e30*/  VIMNMX R88, R114, R17, !PT ;  /* 0x0000001172587248 */ /* 0x000fe20007fe0100 */
[----:B------:R-:W-:-:S02]  /*1e40*/  IMAD.X R127, R15, 0x1, R13, P0 ;  /* 0x000000010f7f7824 */ /* 0x000fc400000e060d */
[----:B------:R-:W-:Y:S01]  /*1e50*/  IMAD.IADD R21, R9, 0x1, R20 ;  /* 0x0000000109157824 */ /* 0x000fe200078e0214 */
[----:B------:R-:W-:Y:S01]  /*1e60*/  ISETP.GT.AND P0, PT, R85, R88, PT ;  /* 0x000000585500720c */ /* 0x000fe20003f04270 */
[----:B------:R-:W-:Y:S01]  /*1e70*/  IMAD R79, R110, R77, R16 ;  /* 0x0000004d6e4f7224 */ /* 0x000fe200078e0210 */
[----:B------:R-:W-:Y:S01]  /*1e80*/  SEL R9, RZ, 0x4, P1 ;  /* 0x00000004ff097807 */ /* 0x000fe20000800000 */
[----:B------:R-:W-:Y:S02]  /*1e90*/  IMAD.MOV.U32 R20, RZ, RZ, R8 ;  /* 0x000000ffff147224 */ /* 0x000fe400078e0008 */
[----:B------:R-:W-:Y:S01]  /*1ea0*/  IMAD R13, R109, UR10, RZ ;  /* 0x0000000a6d0d7c24 */ /* 0x000fe2000f8e02ff */
[----:B------:R-:W-:Y:S01]  /*1eb0*/  LOP3.LUT R82, R82, R9, RZ, 0xfc, !PT ;  /* 0x0000000952527212 */ /* 0x000fe200078efcff */
[----:B------:R-:W-:Y:S01]  /*1ec0*/  IMAD R9, R111, R56, RZ ;  /* 0x000000386f097224 */ /* 0x000fe200078e02ff */
[----:B------:R-:W-:Y:S01]  /*1ed0*/  SHF.R.S32.HI R74, RZ, 0x1f, R79 ;  /* 0x0000001fff4a7819 */ /* 0x000fe2000001144f */
[----:B------:R-:W-:Y:S01]  /*1ee0*/  IMAD R3, R86, R63, R3 ;  /* 0x0000003f56037224 */ /* 0x000fe200078e0203 */
[----:B------:R-:W-:Y:S01]  /*1ef0*/  SHF.L.U64.HI R63, R62, 0x5, R63 ;  /* 0x000000053e3f7819 */ /* 0x000fe2000001023f */
[----:B------:R-:W-:-:S02]  /*1f00*/  IMAD.IADD R78, R16, 0x1, R79 ;  /* 0x00000001104e7824 */ /* 0x000fc400078e024f */
[----:B------:R-:W-:Y:S01]  /*1f10*/  IMAD.WIDE.U32 R86, R86, R62, R20 ;  /* 0x0000003e56567225 */ /* 0x000fe200078e0014 */
[----:B------:R-:W-:Y:S02]  /*1f20*/  SHF.R.S32.HI R62, RZ, 0x1, R6 ;  /* 0x00000001ff3e7819 */ /* 0x000fe40000011406 */
[----:B------:R-:W-:Y:S01]  /*1f30*/  SHF.R.S32.HI R73, RZ, 0x1f, R78 ;  /* 0x0000001fff497819 */ /* 0x000fe2000001144e */
[----:B------:R-:W-:Y:S01]  /*1f40*/  IMAD R9, R110, R57, R9 ;  /* 0x000000396e097224 */ /* 0x000fe200078e0209 */
[----:B------:R-:W-:Y:S01]  /*1f50*/  SHF.L.U64.HI R57, R56, 0x5, R57 ;  /* 0x0000000538397819 */ /* 0x000fe20000010239 */
[----:B------:R-:W-:-:S04]  /*1f60*/  IMAD.WIDE.U32 R126, R110, R56, R126 ;  /* 0x000000386e7e7225 */ /* 0x000fc800078e007e */
[C---:B------:R-:W-:Y:S02]  /*1f70*/  IMAD R13, R108.reuse, UR11, R13 ;  /* 0x0000000b6c0d7c24 */ /* 0x040fe4000f8e020d */
[----:B------:R-:W-:-:S04]  /*1f80*/  IMAD.WIDE.U32 R112, R108, UR10, R112 ;  /* 0x0000000a6c707c25 */ /* 0x000fc8000f8e0070 */
[----:B------:R-:W-:Y:S02]  /*1f90*/  IMAD.IADD R68, R68, 0x1, -R19 ;  /* 0x0000000144447824 */ /* 0x000fe400078e0a13 */
        /* <DEDUP_REMOVED lines=40> */
[----:B------:R-:W-:Y:S01]  /*2220*/  IMAD.IADD R46, R7, 0x1, R0 ;  /* 0x00000001072e7824 */ /* 0x000fe200078e0200 */
[----:B------:R-:W-:Y:S01]  /*2230*/  USHF.L.U64.HI UR21, UR14, 0x1, UR15 ;  /* 0x000000010e157899 */ /* 0x000fe2000801020f */
[C---:B------:R-:W-:Y:S01]  /*2240*/  IMAD R3, R8.reuse, R91, R3 ;  /* 0x0000005b08037224 */ /* 0x040fe200078e0203 */
[----:B------:R-:W-:Y:S01]  /*2250*/  USHF.L.U32 UR23, UR14, 0x1, URZ ;  /* 0x000000010e177899 */ /* 0x000fe2000800063f */
[----:B------:R-:W-:Y:S01]  /*2260*/  IMAD.WIDE.U32 R12, R8, R90, R12 ;  /* 0x0000005a080c7225 */ /* 0x000fe200078e000c */
[----:B------:R-:W-:Y:S01]  /*2270*/  ULDC UR18, c[0x0][0x2e0] ;  /* 0x0000b80000127ab9 */ /* 0x000fe20000000800 */
[----:B------:R-:W-:Y:S01]  /*2280*/  ULDC.64 UR16, c[0x0][0x250] ;  /* 0x0000940000107ab9 */ /* 0x000fe20000000a00 */
[----:B------:R-:W-:Y:S01]  /*2290*/  ULDC.64 UR14, c[0x0][0x238] ;  /* 0x00008e00000e7ab9 */ /* 0x000fe20000000a00 */
[----:B------:R-:W-:Y:S02]  /*22a0*/  IMAD.IADD R17, R17, 0x1, R9 ;  /* 0x0000000111117824 */ /* 0x000fe400078e0209 */
        /* <DEDUP_REMOVED lines=36> */
[----:B------:R-:W-:-:S02]  /*24f0*/  IADD3 R16, P1, R46, UR12, RZ ;  /* 0x0000000c2e107c10 */ /* 0x000fc4000ff3e0ff */
[----:B------:R-:W-:Y:S02]  /*2500*/  IADD3 R46, P0, R46, UR10, RZ ;  /* 0x0000000a2e2e7c10 */ /* 0x000fe4000ff1e0ff */
[C---:B------:R-:W-:Y:S02]  /*2510*/  IADD3.X R17, R2.reuse, UR13, RZ, P1, !PT ;  /* 0x0000000d02117c10 */ /* 0x040fe40008ffe4ff */
[----:B------:R-:W-:Y:S02]  /*2520*/  IADD3.X R47, R2, UR11, RZ, P0, !PT ;  /* 0x0000000b022f7c10 */ /* 0x000fe400087fe4ff */
[----:B------:R-:W-:Y:S02]  /*2530*/  IADD3 R94, P0, R90, 0x40, RZ ;  /* 0x000000405a5e7810 */ /* 0x000fe40007f1e0ff */
[C---:B------:R-:W-:Y:S01]  /*2540*/  SHF.L.U64.HI R0, R122.reuse, 0x1, R5 ;  /* 0x000000017a007819 */ /* 0x040fe20000010205 */
[----:B------:R-:W-:Y:S01]  /*2550*/  IMAD.SHL.U32 R122, R122, 0x2, RZ ;  /* 0x000000027a7a7824 */ /* 0x000fe200078e00ff */
[----:B------:R-:W-:Y:S01]  /*2560*/  IADD3 R92, P1, R90, 0x20, RZ ;  /* 0x000000205a5c7810 */ /* 0x000fe20007f3e0ff */
[----:B------:R-:W-:Y:S01]  /*2570*/  IMAD.X R93, RZ, RZ, R89, P0 ;  /* 0x000000ffff5d7224 */ /* 0x000fe200000e0659 */
[----:B------:R-:W-:-:S02]  /*2580*/  SHF.R.S32.HI R99, RZ, 0x1f, R102 ;  /* 0x0000001fff637819 */ /* 0x000fc40000011466 */
[----:B------:R-:W-:Y:S02]  /*2590*/  IADD3.X R91, RZ, R89, RZ, P1, !PT ;  /* 0x00000059ff5b7210 */ /* 0x000fe40000ffe4ff */
[C---:B------:R-:W-:Y:S02]  /*25a0*/  IADD3 R124, P4, R122.reuse, UR12, RZ ;  /* 0x0000000c7a7c7c10 */ /* 0x040fe4000ff9e0ff */
[----:B------:R-:W-:Y:S02]  /*25b0*/  IADD3 R122, P2, R122, UR10, RZ ;  /* 0x0000000a7a7a7c10 */ /* 0x000fe4000ff5e0ff */
[C---:B------:R-:W-:Y:S01]  /*25c0*/  SHF.L.U64.HI R91, R92.reuse, 0x1, R91 ;  /* 0x000000015c5b7819 */ /* 0x040fe2000001025b */
[----:B------:R-:W-:Y:S01]  /*25d0*/  IMAD.SHL.U32 R92, R92, 0x2, RZ ;  /* 0x000000025c5c7824 */ /* 0x000fe200078e00ff */
[C---:B------:R-:W-:Y:S01]  /*25e0*/  SHF.L.U64.HI R93, R94.reuse, 0x1, R93 ;  /* 0x000000015e5d7819 */ /* 0x040fe2000001025d */
[----:B------:R-:W-:Y:S01]  /*25f0*/  IMAD.SHL.U32 R94, R94, 0x2, RZ ;  /* 0x000000025e5e7824 */ /* 0x000fe200078e00ff */
[----:B------:R-:W-:-:S02]  /*2600*/  SHF.R.S32.HI R98, RZ, 0x1f, R100 ;  /* 0x0000001fff627819 */ /* 0x000fc40000011464 */
[C---:B------:R-:W-:Y:S01]  /*2610*/  IADD3.X R125, R0.reuse, UR13, RZ, P4, !PT ;  /* 0x0000000d007d7c10 */ /* 0x040fe2000a7fe4ff */
[----:B------:R-:W-:Y:S01]  /*2620*/  ULDC.64 UR12, c[0x0][0x230] ;  /* 0x00008c00000c7ab9 */ /* 0x000fe20000000a00 */
[----:B------:R-:W-:Y:S01]  /*2630*/  IADD3.X R123, R0, UR11, RZ, P2, !PT ;  /* 0x0000000b007b7c10 */ /* 0x000fe200097fe4ff */
[----:B------:R-:W-:-:S06]  /*2640*/  ULDC.64 UR10, c[0x0][0x248] ;  /* 0x00009200000a7ab9 */ /* 0x000fcc0000000a00 */
.L_x_5960:
[----:B------:R-:W-:Y:S01]  /*2650*/  MOV R97, R95 ;  /* 0x0000005f00617202 */ /* 0x000fe20000000f00 */
[----:B------:R-:W-:Y:S01]  /*2660*/  IMAD.SHL.U32 R13, R9, 0x40, RZ ;  /* 0x00000040090d7824 */ /* 0x000fe200078e00ff */
[----:B------:R-:W1:Y:S01]  /*2670*/  LDC R3, c[0x0][0x340] ;  /* 0x0000d000ff037b82 */ /* 0x000e620000000800 */
[----:B------:R-:W-:Y:S02]  /*2680*/  BSSY B0, `(.L_x_5912) ;  /* 0x0000013000007945 */ /* 0x000fe40003800000 */
[----:B------:R-:W-:Y:S04]  /*2690*/  VIADD R12, R13, 0xffffffc0 ;  /* 0xffffffc00d0c7836 */ /* 0x000fe80000000000 */
[----:B------:R-:W-:Y:S01]  /*26a0*/  IMAD.IADD R2, R61, 0x1, -R12 ;  /* 0x000000013d027824 */ /* 0x000fe200078e0a0c */
[----:B------:R-:W-:Y:S04]  /*26b0*/  IADD3 R0, R71, -R12, RZ ;  /* 0x8000000c47007210 */ /* 0x000fe80007ffe0ff */
[CC--:B------:R-:W-:Y:S02]  /*26c0*/  ISETP.GE.AND P2, PT, R110.reuse, R2.reuse, PT ;  /* 0x000000026e00720c */ /* 0x0c0fe40003f46270 */
[C---:B------:R-:W-:Y:S02]  /*26d0*/  ISETP.GE.AND P1, PT, R105.reuse, R2, PT ;  /* 0x000000026900720c */ /* 0x040fe40003f26270 */
[-C--:B------:R-:W-:Y:S02]  /*26e0*/  ISETP.GE.AND P2, PT, R110, R0.reuse, !P2 ;  /* 0x000000006e00720c */ /* 0x080fe40005746270 */
[----:B------:R-:W-:Y:S01]  /*26f0*/  ISETP.GE.AND P1, PT, R105, R0, !P1 ;  /* 0x000000006900720c */ /* 0x000fe20004f26270 */
[----:B-1----:R-:W-:Y:S10]  /*2700*/  IMAD.U32 R3, R3, -0x40, RZ ;  /* 0xffffffc003037824 */ /* 0x002ff400078e00ff */
        /* <DEDUP_REMOVED lines=10> */
.L_x_5913:
[----:B------:R-:W-:Y:S05]  /*27b0*/  BSYNC B0 ;  /* 0x0000000000007941 */ /* 0x000fea0003800000 */
.L_x_5912:
        /* <DEDUP_REMOVED lines=15> */
.L_x_5915:
[----:B------:R-:W-:Y:S05]  /*28b0*/  BSYNC B0 ;  /* 0x0000000000007941 */ /* 0x000fea0003800000 */
.L_x_5914:
        /* <DEDUP_REMOVED lines=69> */
.L_x_5921:
[----:B------:R-:W-:Y:S05]  /*2d10*/  BSYNC B0 ;  /* 0x0000000000007941 */ /* 0x000fea0003800000 */
.L_x_5920:
        /* <DEDUP_REMOVED lines=52> */
.L_x_5923:
[----:B------:R-:W-:Y:S05]  /*3060*/  BSYNC B0 ;  /* 0x0000000000007941 */ /* 0x000fea0003800000 */
.L_x_5922:
        /* <DEDUP_REMOVED lines=51> */
.L_x_5919:
[----:B------:R-:W-:Y:S05]  /*33a0*/  BSYNC B1 ;  /* 0x0000000000017941 */ /* 0x000fea0003800000 */
.L_x_5918:
        /* <DEDUP_REMOVED lines=64> */
.L_x_5927:
[----:B------:R-:W-:Y:S05]  /*37b0*/  BSYNC B0 ;  /* 0x0000000000007941 */ /* 0x000fea0003800000 */
.L_x_5926:
        /* <DEDUP_REMOVED lines=52> */
.L_x_5929:
[----:B------:R-:W-:Y:S05]  /*3b00*/  BSYNC B0 ;  /* 0x0000000000007941 */ /* 0x000fea0003800000 */
.L_x_5928:
        /* <DEDUP_REMOVED lines=51> */
.L_x_5925:
[----:B------:R-:W-:Y:S05]  /*3e40*/  BSYNC B1 ;  /* 0x0000000000017941 */ /* 0x000fea0003800000 */
.L_x_5924:
        /* <DEDUP_REMOVED lines=8> */
.L_x_5917:
        /* <DEDUP_REMOVED lines=95> */
.L_x_5936:
[----:B------:R-:W-:Y:S05]  /*44c0*/  BSYNC B0 ;  /* 0x0000000000007941 */ /* 0x000fea0003800000 */
.L_x_5935:
[----:B-----5:R4:W-:Y:S02]  /*44d0*/  STG.E.128 desc[UR6][R130.64], R52 ;  /* 0x0000003482007986 */ /* 0x0209e4000c101d06 */
.L_x_5934:
[----:B------:R-:W-:Y:S05]  /*44e0*/  BSYNC B1 ;  /* 0x0000000000017941 */ /* 0x000fea0003800000 */
.L_x_5933:
        /* <DEDUP_REMOVED lines=92> */
.L_x_5940:
[----:B------:R-:W-:Y:S05]  /*4ab0*/  BSYNC B0 ;  /* 0x0000000000007941 */ /* 0x000fea0003800000 */
.L_x_5939:
[----:B-----5:R1:W-:Y:S02]  /*4ac0*/  STG.E.128 desc[UR6][R130.64+0x40], R52 ;  /* 0x0000403482007986 */ /* 0x0203e4000c101d06 */
.L_x_5938:
[----:B------:R-:W-:Y:S05]  /*4ad0*/  BSYNC B1 ;  /* 0x0000000000017941 */ /* 0x000fea0003800000 */
.L_x_5937:
        /* <DEDUP_REMOVED lines=25> */
[----:B------:R-:W-:Y:S01]  /*4c70*/  LEA.HI.X.SX32 R19, R139, R135, 0x1, P2 ;  /* 0x000000878b137211 */ /* 0x000fe200010f0eff */
[----:B------:R-:W2:Y:S01]  /*4c80*/  LDG.E.128 R140, desc[UR6][R140.64+0x80] ;  /* 0x000080068c8c7981 */ /* 0x000ea2000c1e1d00 */
[C---:B------:R-:W-:Y:S04]  /*4c90*/  LEA R36, P0, R97.reuse, R122, 0x1 ;  /* 0x0000007a61247211 */ /* 0x040fe800078008ff */
[----:B------:R-:W-:Y:S03]  /*4ca0*/  LEA.HI.X.SX32 R37, R97, R123, 0x1, P0 ;  /* 0x0000007b61257211 */ /* 0x000fe600000f0eff */
        /* <DEDUP_REMOVED lines=62> */
.L_x_5942:
[----:B------:R-:W-:Y:S05]  /*5090*/  BSYNC B0 ;  /* 0x0000000000007941 */ /* 0x000fea0003800000 */
.L_x_5941:
[----:B-----5:R4:W-:Y:S02]  /*50a0*/  STG.E.128 desc[UR6][R130.64+0x80], R52 ;  /* 0x0000803482007986 */ /* 0x0209e4000c101d06 */
.L_x_5932:
[----:B------:R-:W-:Y:S05]  /*50b0*/  BSYNC B2 ;  /* 0x0000000000027941 */ /* 0x000fea0003800000 */
.L_x_5931:
        /* <DEDUP_REMOVED lines=24> */
[C---:B--2---:R-:W-:Y:S02]  /*5240*/  LEA R18, P0, R143.reuse, R136, 0x1 ;  /* 0x000000888f127211 */ /* 0x044fe400078008ff */
[C---:B------:R-:W-:Y:S02]  /*5250*/  IADD3 R141, P2, R80.reuse, R139, RZ ;  /* 0x0000008b508d7210 */ /* 0x040fe40007f5e0ff */
[----:B------:R-:W-:Y:S02]  /*5260*/  LEA.HI.X.SX32 R19, R143, R137, 0x1, P0 ;  /* 0x000000898f137211 */ /* 0x000fe400000f0eff */
[----:B------:R-:W-:Y:S02]  /*5270*/  LEA R146, P0, R141, R124, 0x1 ;  /* 0x0000007c8d927211 */ /* 0x000fe400078008ff */
[----:B------:R-:W-:Y:S01]  /*5280*/  LEA.HI.X.SX32 R139, R139, R101, 0x1, P2 ;  /* 0x000000658b8b7211 */ /* 0x000fe200010f0eff */
[----:B------:R-:W2:Y:S03]  /*5290*/  LDG.E.128 R28, desc[UR6][R18.64] ;  /* 0x00000006121c7981 */ /* 0x000ea6000c1e1d00 */
[----:B------:R-:W-:Y:S02]  /*52a0*/  LEA.HI.X R147, R141, R125, R139, 0x1, P0 ;  /* 0x0000007d8d937211 */ /* 0x000fe400000f0c8b */
[----:B------:R-:W-:Y:S02]  /*52b0*/  MOV R139, RZ ;  /* 0x000000ff008b7202 */ /* 0x000fe40000000f00 */
[----:B------:R-:W-:Y:S01]  /*52c0*/  @P1 IADD3 R139, RZ, -UR22, RZ ;  /* 0x80000016ff8b1c10 */ /* 0x000fe2000fffe0ff */
[----:B------:R-:W4:Y:S03]  /*52d0*/  LDG.E.128 R140, desc[UR6][R146.64] ;  /* 0x00000006928c7981 */ /* 0x000f26000c1e1d00 */
[----:B------:R-:W-:Y:S04]  /*52e0*/  IADD3 R145, P0, R80, R139, RZ ;  /* 0x0000008b50917210 */ /* 0x000fe80007f1e0ff */
        /* <DEDUP_REMOVED lines=64> */
.L_x_5948:
[----:B------:R-:W-:Y:S05]  /*56f0*/  BSYNC B0 ;  /* 0x0000000000007941 */ /* 0x000fea0003800000 */
.L_x_5947:
[----:B-----5:R4:W-:Y:S02]  /*5700*/  STG.E.128 desc[UR6][R132.64], R52 ;  /* 0x0000003484007986 */ /* 0x0209e4000c101d06 */
.L_x_5946:
[----:B------:R-:W-:Y:S05]  /*5710*/  BSYNC B1 ;  /* 0x0000000000017941 */ /* 0x000fea0003800000 */
.L_x_5945:
        /* <DEDUP_REMOVED lines=28> */
[----:B------:R-:W2:Y:S03]  /*58e0*/  LDG.E.128 R28, desc[UR6][R18.64] ;  /* 0x00000006121c7981 */ /* 0x000ea6000c1e1d00 */
        /* <DEDUP_REMOVED lines=69> */
.L_x_5952:
[----:B------:R-:W-:Y:S05]  /*5d40*/  BSYNC B0 ;  /* 0x0000000000007941 */ /* 0x000fea0003800000 */
.L_x_5951:
[----:B-----5:R4:W-:Y:S02]  /*5d50*/  STG.E.128 desc[UR6][R132.64+0x40], R52 ;  /* 0x0000403484007986 */ /* 0x0209e4000c101d06 */
.L_x_5950:
[----:B------:R-:W-:Y:S05]  /*5d60*/  BSYNC B1 ;  /* 0x0000000000017941 */ /* 0x000fea0003800000 */
.L_x_5949:
        /* <DEDUP_REMOVED lines=11> */
[----:B-1----:R-:W-:Y:S01]  /*5e20*/  MOV R137, RZ ;  /* 0x000000ff00897202 */ /* 0x002fe20000000f00 */
        /* <DEDUP_REMOVED lines=13> */
[----:B------:R-:W-:Y:S02]  /*5f00*/  LEA.HI.X.SX32 R137, R137, R98, 0x1, P2 ;  /* 0x0000006289897211 */ /* 0x000fe400010f0eff */
[C---:B------:R-:W-:Y:S01]  /*5f10*/  LEA R138, P0, R97.reuse, R124, 0x1 ;  /* 0x0000007c618a7211 */ /* 0x040fe200078008ff */
        /* <DEDUP_REMOVED lines=33> */
[--C-:B---3--:R-:W-:Y:S02]  /*6130*/  HADD2.F32 R35, -RZ, R48.reuse.H0_H0 ;  /* 0x20000030ff237230 */ /* 0x108fe40000004100 */
        /* <DEDUP_REMOVED lines=36> */
.L_x_5954:
[----:B------:R-:W-:Y:S05]  /*6380*/  BSYNC B0 ;  /* 0x0000000000007941 */ /* 0x000fea0003800000 */
.L_x_5953:
[----:B-----5:R4:W-:Y:S02]  /*6390*/  STG.E.128 desc[UR6][R132.64+0x80], R52 ;  /* 0x0000803484007986 */ /* 0x0209e4000c101d06 */
.L_x_5944:
[----:B------:R-:W-:Y:S05]  /*63a0*/  BSYNC B2 ;  /* 0x0000000000027941 */ /* 0x000fea0003800000 */
.L_x_5943:
        /* <DEDUP_REMOVED lines=8> */
.L_x_5916:
        /* <DEDUP_REMOVED lines=11> */
.L_x_5956:
[----:B------:R-:W-:Y:S05]  /*64e0*/  BSYNC B0 ;  /* 0x0000000000007941 */ /* 0x000fea0003800000 */
.L_x_5955:
        /* <DEDUP_REMOVED lines=12> */
.L_x_5957:
[----:B------:R-:W-:Y:S05]  /*65b0*/  BSYNC B0 ;  /* 0x0000000000007941 */ /* 0x000fea0003800000 */
.L_x_5930:
        /* <DEDUP_REMOVED lines=81> */
.L_x_5958:
        /* <DEDUP_REMOVED lines=8> */
.L_x_5959:
[----:B------:R-:W-:Y:S04]  /*6b50*/  IADD3 R9, R9, -0x1, RZ ;  /* 0xffffffff09097810 */ /* 0x000fe80007ffe0ff */
[----:B------:R-:W-:Y:S11]  /*6b60*/  ISETP.GT.AND P0, PT, R9, R88, PT ;  /* 0x000000580900720c */ /* 0x000ff60003f04270 */
[----:B------:R-:W-:Y:S02]  /*6b70*/  @!UPT UIADD3 URZ, URZ, URZ, URZ ;  /* 0x0000003f3f3ff290 */ /* 0x000fe4000fffe03f */
[----:B------:R-:W-:Y:S05]  /*6b80*/  @P0 BRA `(.L_x_5960) ;  /* 0xffffffb800b00947 */ /* 0x000fea000383ffff */
.L_x_5911:
        /* <DEDUP_REMOVED lines=21> */
[----:B------:R-:W-:Y:S02]  /*6ce0*/  IMAD.IADD R13, R115, 0x1, -R60 ;  /* 0x00000001730d7824 */ /* 0x000fe400078e0a3c */
        /* <DEDUP_REMOVED lines=76> */
.L_x_5969:
[----:B------:R-:W-:Y:S05]  /*71b0*/  BSYNC B0 ;  /* 0x0000000000007941 */ /* 0x000fea0003800000 */
.L_x_5968:
[----:B-----5:R3:W-:Y:S04]  /*71c0*/  STS.64 [R116], R16 ;  /* 0x0000001074007388 */ /* 0x0207e80000000a00 */
[----:B------:R3:W-:Y:S02]  /*71d0*/  STS.64 [R116+0x8], R18 ;  /* 0x0000081274007388 */ /* 0x0007e40000000a00 */
.L_x_5967:
[----:B------:R-:W-:Y:S05]  /*71e0*/  BSYNC B1 ;  /* 0x0000000000017941 */ /* 0x000fea0003800000 */
.L_x_5966:
        /* <DEDUP_REMOVED lines=46> */
.L_x_5973:
[----:B------:R-:W-:Y:S05]  /*74d0*/  BSYNC B0 ;  /* 0x0000000000007941 */ /* 0x000fea0003800000 */
.L_x_5972:
[----:B-----5:R1:W-:Y:S02]  /*74e0*/  STS.128 [R116+0x1000], R16 ;  /* 0x0010001074007388 */ /* 0x0203e40000000c00 */
.L_x_5971:
[----:B------:R-:W-:Y:S05]  /*74f0*/  BSYNC B1 ;  /* 0x0000000000017941 */ /* 0x000fea0003800000 */
.L_x_5970:
        /* <DEDUP_REMOVED lines=8> */
[----:B-----5:R-:W-:Y:S02]  /*7580*/  MOV R20, R17 ;  /* 0x0000001100147202 */ /* 0x020fe40000000f00 */
[----:B------:R-:W-:-:S03]  /*7590*/  MOV R17, R19 ;  /* 0x0000001300117202 */ /* 0x000fc60000000f00 */
[--C-:B------:R-:W-:Y:S02]  /*75a0*/  HADD2.F32 R21, -RZ, R20.reuse.H0_H0 ;  /* 0x20000014ff157230 */ /* 0x100fe40000004100 */
[--C-:B------:R-:W-:Y:S02]  /*75b0*/  HADD2.F32 R19, -RZ, R17.reuse.H0_H0 ;  /* 0x20000011ff137230 */ /* 0x100fe40000004100 */
[----:B------:R-:W-:Y:S02]  /*75c0*/  HADD2.F32 R17, -RZ, R17.H1_H1 ;  /* 0x30000011ff117230 */ /* 0x000fe40000004100 */
[----:B------:R-:W-:Y:S02]  /*75d0*/  HADD2.F32 R20, -RZ, R20.H1_H1 ;  /* 0x30000014ff147230 */ /* 0x000fe40000004100 */
[----:B---3--:R-:W-:Y:S02]  /*75e0*/  HADD2.F32 R0, -RZ, R3.H1_H1 ;  /* 0x30000003ff007230 */ /* 0x008fe40000004100 */
[----:B------:R-:W-:-:S02]  /*75f0*/  HADD2.F32 R22, -RZ, R2.H1_H1 ;  /* 0x30000002ff167230 */ /* 0x000fc40000004100 */
[----:B--2---:R-:W-:Y:S02]  /*7600*/  HADD2.F32 R9, -RZ, R5.H1_H1 ;  /* 0x30000005ff097230 */ /* 0x004fe40000004100 */
[-C--:B------:R-:W-:Y:S01]  /*7610*/  FMUL.FTZ R6, R17, R0.reuse ;  /* 0x0000000011067220 */ /* 0x080fe20000410000 */
[C---:B------:R-:W-:Y:S01]  /*7620*/  FMUL.FTZ R0, R19.reuse, R0 ;  /* 0x0000000013007220 */ /* 0x040fe20000410000 */
[----:B------:R-:W-:Y:S02]  /*7630*/  HADD2.F32 R12, -RZ, R4.H1_H1 ;  /* 0x30000004ff0c7230 */ /* 0x000fe40000004100 */
[-C--:B------:R-:W-:Y:S01]  /*7640*/  FMUL.FTZ R8, R20, R22.reuse ;  /* 0x0000001614087220 */ /* 0x080fe20000410000 */
[-C--:B------:R-:W-:Y:S01]  /*7650*/  FFMA.FTZ R6, R19, R9.reuse, -R6 ;  /* 0x0000000913067223 */ /* 0x080fe20000010806 */
[----:B------:R-:W-:Y:S01]  /*7660*/  FFMA.FTZ R9, R17, R9, R0 ;  /* 0x0000000911097223 */ /* 0x000fe20000010000 */
[----:B------:R-:W-:Y:S01]  /*7670*/  FMUL.FTZ R7, R21, R22 ;  /* 0x0000001615077220 */ /* 0x000fe20000410000 */
[----:B------:R-:W-:-:S02]  /*7680*/  HADD2.F32 R2, -RZ, R2.H0_H0 ;  /* 0x20000002ff027230 */ /* 0x000fc40000004100 */
[-C--:B------:R-:W-:Y:S01]  /*7690*/  FFMA.FTZ R8, R21, R12.reuse, -R8 ;  /* 0x0000000c15087223 */ /* 0x080fe20000010808 */
[----:B------:R-:W-:Y:S02]  /*76a0*/  HADD2.F32 R19, -RZ, R16.H1_H1 ;  /* 0x30000010ff137230 */ /* 0x000fe40000004100 */
[----:B------:R-:W-:Y:S01]  /*76b0*/  FFMA.FTZ R7, R20, R12, R7 ;  /* 0x0000000c14077223 */ /* 0x000fe20000010007 */
[----:B------:R-:W-:Y:S01]  /*76c0*/  HADD2.F32 R0, -RZ, R18.H0_H0 ;  /* 0x20000012ff007230 */ /* 0x000fe20000004100 */
[----:B------:R-:W-:Y:S01]  /*76d0*/  F2FP.F16.F32.PACK_AB R6, R9, R6 ;  /* 0x000000060906723e */ /* 0x000fe200000000ff */
[----:B------:R-:W-:Y:S02]  /*76e0*/  HADD2.F32 R3, -RZ, R3.H0_H0 ;  /* 0x20000003ff037230 */ /* 0x000fe40000004100 */
[----:B------:R-:W-:Y:S01]  /*76f0*/  FMUL.FTZ R12, R19, R2 ;  /* 0x00000002130c7220 */ /* 0x000fe20000410000 */
[----:B------:R-:W-:Y:S02]  /*7700*/  HADD2.F32 R17, -RZ, R16.H0_H0 ;  /* 0x20000010ff117230 */ /* 0x000fe40000004100 */
[----:B------:R-:W-:-:S02]  /*7710*/  HADD2.F32 R18, -RZ, R18.H1_H1 ;  /* 0x30000012ff127230 */ /* 0x000fc40000004100 */
        /* <DEDUP_REMOVED lines=12> */
[----:B------:R-:W-:Y:S02]  /*77e0*/  MOV R19, R6 ;  /* 0x0000000600137202 */ /* 0x000fe40000000f00 */
.L_x_5975:
[----:B------:R-:W-:Y:S05]  /*77f0*/  BSYNC B0 ;  /* 0x0000000000007941 */ /* 0x000fea0003800000 */
.L_x_5974:
[----:B-----5:R3:W-:Y:S02]  /*7800*/  STS.128 [R116+0x2000], R16 ;  /* 0x0020001074007388 */ /* 0x0207e40000000c00 */
.L_x_5965:
[----:B------:R-:W-:Y:S05]  /*7810*/  BSYNC B2 ;  /* 0x0000000000027941 */ /* 0x000fea0003800000 */
.L_x_5964:
        /* <DEDUP_REMOVED lines=63> */
.L_x_5980:
[----:B------:R-:W-:Y:S05]  /*7c10*/  BSYNC B0 ;  /* 0x0000000000007941 */ /* 0x000fea0003800000 */
.L_x_5979:
[----:B-----5:R3:W-:Y:S02]  /*7c20*/  STS.128 [R116+0x800], R16 ;  /* 0x0008001074007388 */ /* 0x0207e40000000c00 */
.L_x_5978:
[----:B------:R-:W-:Y:S05]  /*7c30*/  BSYNC B1 ;  /* 0x0000000000017941 */ /* 0x000fea0003800000 */
.L_x_5977:
[----:B------:R1:W-:Y:S01]  /*7c40*/  @P4 STS.128 [R116+0x1800], RZ ;  /* 0x001800ff74004388 */ /* 0x0003e20000000c00 */
[----:B------:R-:W-:Y:S04]  /*7c50*/  BSSY B1, `(.L_x_5981) ;  /* 0x0000031000017945 */ /* 0x000fe80003800000 */
[----:B------:R-:W-:Y:S05]  /*7c60*/  @P4 BRA `(.L_x_5982) ;  /* 0x0000000000bc4947 */ /* 0x000fea0003800000 */
[----:B------:R1:W5:Y:S01]  /*7c70*/  LDG.E.128 R12, desc[UR6][R28.64+0x40] ;  /* 0x000040061c0c7981 */ /* 0x000362000c1e1d00 */
[----:B------:R-:W-:Y:S01]  /*7c80*/  ISETP.GE.AND P1, PT, R11, UR12, PT ;  /* 0x0000000c0b007c0c */ /* 0x000fe2000bf26270 */
[----:B------:R-:W-:-:S12]  /*7c90*/  BSSY B0, `(.L_x_5983) ;  /* 0x000002b000007945 */ /* 0x000fd80003800000 */
[----:B------:R-:W-:Y:S05]  /*7ca0*/  @P1 BRA `(.L_x_5984) ;  /* 0x0000000000a41947 */ /* 0x000fea0003800000 */
[----:B------:R-:W2:Y:S04]  /*7cb0*/  LDG.E.64 R2, desc[UR6][R8.64+0x20] ;  /* 0x0000200608027981 */ /* 0x000ea8000c1e1b00 */
[----:B------:R-:W4:Y:S01]  /*7cc0*/  LDG.E.64 R4, desc[UR6][R6.64+0x20] ;  /* 0x0000200606047981 */ /* 0x000f22000c1e1b00 */
[----:B-1-3-5:R-:W-:Y:S01]  /*7cd0*/  MOV R19, R14 ;  /* 0x0000000e00137202 */ /* 0x02afe20000000f00 */
[----:B------:R-:W-:Y:S02]  /*7ce0*/  HADD2.F32 R21, -RZ, R13.H1_H1 ;  /* 0x3000000dff157230 */ /* 0x000fe40000004100 */
[----:B------:R-:W-:Y:S02]  /*7cf0*/  HADD2.F32 R18, -RZ, R15.H1_H1 ;  /* 0x3000000fff127230 */ /* 0x000fe40000004100 */
[----:B------:R-:W-:-:S02]  /*7d00*/  HADD2.F32 R22, -RZ, R13.H0_H0 ;  /* 0x2000000dff167230 */ /* 0x000fc40000004100 */
[----:B------:R-:W-:Y:S02]  /*7d10*/  HADD2.F32 R20, -RZ, R15.H0_H0 ;  /* 0x2000000fff147230 */ /* 0x000fe40000004100 */
[----:B--2---:R-:W-:Y:S02]  /*7d20*/  HADD2.F32 R14, -RZ, R2.H1_H1 ;  /* 0x30000002ff0e7230 */ /* 0x004fe40000004100 */
[----:B------:R-:W-:Y:S02]  /*7d30*/  HADD2.F32 R11, -RZ, R3.H1_H1 ;  /* 0x30000003ff0b7230 */ /* 0x000fe40000004100 */
[----:B----4-:R-:W-:Y:S02]  /*7d40*/  HADD2.F32 R16, -RZ, R5.H1_H1 ;  /* 0x30000005ff107230 */ /* 0x010fe40000004100 */
[-C--:B------:R-:W-:Y:S01]  /*7d50*/  FMUL.FTZ R15, R21, R14.reuse ;  /* 0x0000000e150f7220 */ /* 0x080fe20000410000 */
[----:B------:R-:W-:Y:S02]  /*7d60*/  HADD2.F32 R17, -RZ, R4.H1_H1 ;  /* 0x30000004ff117230 */ /* 0x000fe40000004100 */
[-C--:B------:R-:W-:Y:S01]  /*7d70*/  FMUL.FTZ R13, R18, R11.reuse ;  /* 0x0000000b120d7220 */ /* 0x080fe20000410000 */
[----:B------:R-:W-:Y:S01]  /*7d80*/  FMUL.FTZ R14, R22, R14 ;  /* 0x0000000e160e7220 */ /* 0x000fe20000410000 */
[----:B------:R-:W-:Y:S01]  /*7d90*/  FMUL.FTZ R11, R20, R11 ;  /* 0x0000000b140b7220 */ /* 0x000fe20000410000 */
[----:B------:R-:W-:-:S02]  /*7da0*/  HADD2.F32 R3, -RZ, R3.H0_H0 ;  /* 0x20000003ff037230 */ /* 0x000fc40000004100 */
[-C--:B------:R-:W-:Y:S01]  /*7db0*/  FFMA.FTZ R13, R20, R16.reuse, -R13 ;  /* 0x00000010140d7223 */ /* 0x080fe2000001080d */
[-C--:B------:R-:W-:Y:S01]  /*7dc0*/  FFMA.FTZ R15, R22, R17.reuse, -R15 ;  /* 0x00000011160f7223 */ /* 0x080fe2000001080f */
[----:B------:R-:W-:Y:S01]  /*7dd0*/  FFMA.FTZ R14, R21, R17, R14 ;  /* 0x00000011150e7223 */ /* 0x000fe2000001000e */
[----:B------:R-:W-:Y:S01]  /*7de0*/  FFMA.FTZ R16, R18, R16, R11 ;  /* 0x0000001012107223 */ /* 0x000fe2000001000b */
[--C-:B------:R-:W-:Y:S02]  /*7df0*/  HADD2.F32 R11, -RZ, R12.reuse.H0_H0 ;  /* 0x2000000cff0b7230 */ /* 0x100fe40000004100 */
[----:B------:R-:W-:Y:S01]  /*7e00*/  HADD2.F32 R17, -RZ, R12.H1_H1 ;  /* 0x3000000cff117230 */ /* 0x000fe20000004100 */
[----:B------:R-:W-:Y:S01]  /*7e10*/  F2FP.F16.F32.PACK_AB R14, R14, R15 ;  /* 0x0000000f0e0e723e */ /* 0x000fe200000000ff */
[--C-:B------:R-:W-:Y:S01]  /*7e20*/  HADD2.F32 R18, -RZ, R19.reuse.H1_H1 ;  /* 0x30000013ff127230 */ /* 0x100fe20000004100 */
[----:B------:R-:W-:Y:S01]  /*7e30*/  F2FP.F16.F32.PACK_AB R15, R16, R13 ;  /* 0x0000000d100f723e */ /* 0x000fe200000000ff */
[----:B------:R-:W-:Y:S01]  /*7e40*/  HADD2.F32 R12, -RZ, R19.H0_H0 ;  /* 0x20000013ff0c7230 */ /* 0x000fe20000004100 */
[----:B------:R-:W-:Y:S01]  /*7e50*/  MOV R13, R14 ;  /* 0x0000000e000d7202 */ /* 0x000fe20000000f00 */
[----:B------:R-:W-:-:S02]  /*7e60*/  HADD2.F32 R2, -RZ, R2.H0_H0 ;  /* 0x20000002ff027230 */ /* 0x000fc40000004100 */
        /* <DEDUP_REMOVED lines=13> */
.L_x_5984:
[----:B------:R-:W-:Y:S05]  /*7f40*/  BSYNC B0 ;  /* 0x0000000000007941 */ /* 0x000fea0003800000 */
.L_x_5983:
[----:B-----5:R1:W-:Y:S02]  /*7f50*/  STS.128 [R116+0x1800], R12 ;  /* 0x0018000c74007388 */ /* 0x0203e40000000c00 */
.L_x_5982:
[----:B------:R-:W-:Y:S05]  /*7f60*/  BSYNC B1 ;  /* 0x0000000000017941 */ /* 0x000fea0003800000 */
.L_x_5981:
        /* <DEDUP_REMOVED lines=44> */
.L_x_5986:
[----:B------:R-:W-:Y:S05]  /*8230*/  BSYNC B0 ;  /* 0x0000000000007941 */ /* 0x000fea0003800000 */
.L_x_5985:
[----:B-----5:R1:W-:Y:S01]  /*8240*/  STS.128 [R116+0x2800], R28 ;  /* 0x0028001c74007388 */ /* 0x0203e20000000c00 */
[----:B------:R-:W-:Y:S05]  /*8250*/  BRA `(.L_x_5976) ;  /* 0x0000002400fc7947 */ /* 0x000fea0003800000 */
.L_x_5963:
        /* <DEDUP_REMOVED lines=95> */
.L_x_5992:
[----:B------:R-:W-:Y:S05]  /*8850*/  BSYNC B0 ;  /* 0x0000000000007941 */ /* 0x000fea0003800000 */
.L_x_5991:
[----:B-----5:R3:W-:Y:S04]  /*8860*/  STS.64 [R116], R24 ;  /* 0x0000001874007388 */ /* 0x0207e80000000a00 */
[----:B------:R3:W-:Y:S02]  /*8870*/  STS.64 [R116+0x8], R26 ;  /* 0x0000081a74007388 */ /* 0x0007e40000000a00 */
.L_x_5990:
[----:B------:R-:W-:Y:S05]  /*8880*/  BSYNC B1 ;  /* 0x0000000000017941 */ /* 0x000fea0003800000 */
.L_x_5989:
        /* <DEDUP_REMOVED lines=89> */
.L_x_5996:
[----:B------:R-:W-:Y:S05]  /*8e20*/  BSYNC B0 ;  /* 0x0000000000007941 */ /* 0x000fea0003800000 */
.L_x_5995:
[----:B-----5:R1:W-:Y:S02]  /*8e30*/  STS.128 [R116+0x1000], R24 ;  /* 0x0010001874007388 */ /* 0x0203e40000000c00 */
.L_x_5994:
[----:B------:R-:W-:Y:S05]  /*8e40*/  BSYNC B1 ;  /* 0x0000000000017941 */ /* 0x000fea0003800000 */
.L_x_5993:
        /* <DEDUP_REMOVED lines=88> */
.L_x_5998:
[----:B------:R-:W-:Y:S05]  /*93d0*/  BSYNC B0 ;  /* 0x0000000000007941 */ /* 0x000fea0003800000 */
.L_x_5997:
[----:B-----5:R3:W-:Y:S02]  /*93e0*/  STS.128 [R116+0x2000], R24 ;  /* 0x0020001874007388 */ /* 0x0207e40000000c00 */
.L_x_5988:
[----:B------:R-:W-:Y:S05]  /*93f0*/  BSYNC B2 ;  /* 0x0000000000027941 */ /* 0x000fea0003800000 */
.L_x_5987:
        /* <DEDUP_REMOVED lines=36> */
[----:B------:R-:W4:Y:S01]  /*9640*/  LDG.E.128 R12, desc[UR6][R14.64] ;  /* 0x000000060e0c7981 */ /* 0x000f22000c1e1d00 */
[----:B-1-3--:R-:W-:Y:S02]  /*9650*/  HADD2.F32 R27, -RZ, R20.H0_H0 ;  /* 0x20000014ff1b7230 */ /* 0x00afe40000004100 */
        /* <DEDUP_REMOVED lines=27> */
[--C-:B------:R-:W-:Y:S02]  /*9810*/  HADD2.F32 R4, -RZ, R12.reuse.H0_H0 ;  /* 0x2000000cff047230 */ /* 0x100fe40000004100 */
        /* <DEDUP_REMOVED lines=31> */
.L_x_6002:
[----:B------:R-:W-:Y:S05]  /*9a10*/  BSYNC B0 ;  /* 0x0000000000007941 */ /* 0x000fea0003800000 */
.L_x_6001:
[----:B-----5:R1:W-:Y:S02]  /*9a20*/  STS.128 [R116+0x800], R16 ;  /* 0x0008001074007388 */ /* 0x0203e40000000c00 */
.L_x_6000:
[----:B------:R-:W-:Y:S05]  /*9a30*/  BSYNC B1 ;  /* 0x0000000000017941 */ /* 0x000fea0003800000 */
.L_x_5999:
[----:B------:R1:W-:Y:S01]  /*9a40*/  @P4 STS.128 [R116+0x1800], RZ ;  /* 0x001800ff74004388 */ /* 0x0003e20000000c00 */
[----:B------:R-:W-:Y:S04]  /*9a50*/  BSSY B1, `(.L_x_6003) ;  /* 0x000005d000017945 */ /* 0x000fe80003800000 */
[----:B------:R-:W-:Y:S05]  /*9a60*/  @P4 BRA `(.L_x_6004) ;  /* 0x00000004006c4947 */ /* 0x000fea0003800000 */
[----:B-1----:R1:W5:Y:S01]  /*9a70*/  LDG.E.128 R16, desc[UR6][R28.64+0x40] ;  /* 0x000040061c107981 */ /* 0x002362000c1e1d00 */
        /* <DEDUP_REMOVED lines=28> */
[--C-:B---3--:R-:W-:Y:S02]  /*9c40*/  HADD2.F32 R25, -RZ, R20.reuse.H0_H0 ;  /* 0x20000014ff197230 */ /* 0x108fe40000004100 */
[----:B--2---:R-:W-:Y:S02]  /*9c50*/  HADD2.F32 R31, -RZ, R20.H1_H1 ;  /* 0x30000014ff1f7230 */ /* 0x004fe40000004100 */
        /* <DEDUP_REMOVED lines=8> */
[----:B------:R-:W-:Y:S02]  /*9ce0*/  HADD2.F32 R27, -RZ, R21.H0_H0 ;  /* 0x20000015ff1b7230 */ /* 0x000fe40000004100 */
[----:B------:R-:W-:Y:S01]  /*9cf0*/  @!P1 FADD.FTZ R11, -R11, -RZ ;  /* 0x800000ff0b0b9221 */ /* 0x000fe20000010100 */
[----:B------:R-:W-:Y:S02]  /*9d00*/  HADD2.F32 R6, -RZ, R7.H0_H0 ;  /* 0x20000007ff067230 */ /* 0x000fe40000004100 */
        /* <DEDUP_REMOVED lines=19> */
[----:B------:R-:W-:-:S02]  /*9e40*/  HADD2.F32 R4, -RZ, R12.H0_H0 ;  /* 0x2000000cff047230 */ /* 0x000fc40000004100 */
        /* <DEDUP_REMOVED lines=27> */
.L_x_6006:
[----:B------:R-:W-:Y:S05]  /*a000*/  BSYNC B0 ;  /* 0x0000000000007941 */ /* 0x000fea0003800000 */
.L_x_6005:
[----:B-----5:R1:W-:Y:S02]  /*a010*/  STS.128 [R116+0x1800], R16 ;  /* 0x0018001074007388 */ /* 0x0203e40000000c00 */
.L_x_6004:
[----:B------:R-:W-:Y:S05]  /*a020*/  BSYNC B1 ;  /* 0x0000000000017941 */ /* 0x000fea0003800000 */
.L_x_6003:
        /* <DEDUP_REMOVED lines=10> */
[----:B------:R-:W-:Y:S02]  /*a0d0*/  IADD3 R3, P2, R80, R3, RZ ;  /* 0x0000000350037210 */ /* 0x000fe40007f5e0ff */
[----:B------:R-:W-:Y:S02]  /*a0e0*/  IADD3 R6, P5, R28, 0x80, RZ ;  /* 0x000000801c067810 */ /* 0x000fe40007fbe0ff */
[----:B------:R-:W-:-:S02]  /*a0f0*/  LEA.HI.X.SX32 R9, R80, R9, 0x1, P2 ;  /* 0x0000000950097211 */ /* 0x000fc400010f0eff */
[----:B------:R-:W-:Y:S02]  /*a100*/  IADD3.X R7, RZ, R29, RZ, P5, !PT ;  /* 0x0000001dff077210 */ /* 0x000fe40002ffe4ff */
[----:B------:R-:W-:-:S04]  /*a110*/  @P1 SHF.R.S32.HI R4, RZ, 0x1, R81 ;  /* 0x00000001ff041819 */ /* 0x000fc80000011451 */
[C---:B------:R-:W-:Y:S02]  /*a120*/  @P1 IADD3 R2, -R4.reuse, RZ, RZ ;  /* 0x000000ff04021210 */ /* 0x040fe40007ffe1ff */
[----:B------:R-:W-:Y:S02]  /*a130*/  @P1 IADD3 R77, -R4, RZ, RZ ;  /* 0x000000ff044d1210 */ /* 0x000fe40007ffe1ff */
[C---:B------:R-:W-:Y:S02]  /*a140*/  IADD3 R5, P2, R2.reuse, R3, RZ ;  /* 0x0000000302057210 */ /* 0x040fe40007f5e0ff */
[----:B------:R-:W-:Y:S01]  /*a150*/  @P1 SHF.R.S32.HI R81, RZ, 0x1, R81 ;  /* 0x00000001ff511819 */ /* 0x000fe20000011451 */
[----:B-1----:R-:W-:Y:S01]  /*a160*/  IMAD.WIDE R16, R77, 0x2, R6 ;  /* 0x000000024d107825 */ /* 0x002fe200078e0206 */
        /* <DEDUP_REMOVED lines=12> */
[----:B------:R-:W4:Y:S01]  /*a230*/  LDG.E.128 R8, desc[UR6][R8.64] ;  /* 0x0000000608087981 */ /* 0x000f22000c1e1d00 */
[--C-:B--2---:R-:W-:Y:S02]  /*a240*/  HADD2.F32 R23, -RZ, R16.reuse.H0_H0 ;  /* 0x20000010ff177230 */ /* 0x104fe40000004100 */
[----:B---3--:R-:W-:Y:S02]  /*a250*/  HADD2.F32 R25, -RZ, R16.H1_H1 ;  /* 0x30000010ff197230 */ /* 0x008fe40000004100 */
[--C-:B----4-:R-:W-:Y:S02]  /*a260*/  HADD2.F32 R2, -RZ, R4.reuse.H0_H0 ;  /* 0x20000004ff027230 */ /* 0x110fe40000004100 */
[--C-:B------:R-:W-:Y:S02]  /*a270*/  HADD2.F32 R3, -RZ, R5.reuse.H0_H0 ;  /* 0x20000005ff037230 */ /* 0x100fe40000004100 */
[----:B------:R-:W-:Y:S02]  /*a280*/  HADD2.F32 R4, -RZ, R4.H1_H1 ;  /* 0x30000004ff047230 */ /* 0x000fe40000004100 */
[----:B------:R-:W-:-:S02]  /*a290*/  HADD2.F32 R20, -RZ, R5.H1_H1 ;  /* 0x30000005ff147230 */ /* 0x000fc40000004100 */
[----:B------:R-:W-:Y:S01]  /*a2a0*/  @!P1 FADD.FTZ R2, -R2, -RZ ;  /* 0x800000ff02029221 */ /* 0x000fe20000010100 */
[--C-:B------:R-:W-:Y:S02]  /*a2b0*/  HADD2.F32 R5, -RZ, R6.reuse.H0_H0 ;  /* 0x20000006ff057230 */ /* 0x100fe40000004100 */
[----:B------:R-:W-:Y:S01]  /*a2c0*/  @!P1 FADD.FTZ R3, -R3, -RZ ;  /* 0x800000ff03039221 */ /* 0x000fe20000010100 */
[----:B------:R-:W-:Y:S02]  /*a2d0*/  HADD2.F32 R21, -RZ, R6.H1_H1 ;  /* 0x30000006ff157230 */ /* 0x000fe40000004100 */
[----:B------:R-:W-:Y:S02]  /*a2e0*/  HADD2.F32 R16, -RZ, R17.H0_H0 ;  /* 0x20000011ff107230 */ /* 0x000fe40000004100 */
[--C-:B------:R-:W-:Y:S02]  /*a2f0*/  HADD2.F32 R6, -RZ, R7.reuse.H0_H0 ;  /* 0x20000007ff067230 */ /* 0x100fe40000004100 */
[----:B------:R-:W-:Y:S01]  /*a300*/  @!P1 FADD.FTZ R4, -R4, -RZ ;  /* 0x800000ff04049221 */ /* 0x000fe20000010100 */
[----:B------:R-:W-:-:S02]  /*a310*/  HADD2.F32 R7, -RZ, R7.H1_H1 ;  /* 0x30000007ff077230 */ /* 0x000fc40000004100 */
[----:B------:R-:W-:Y:S01]  /*a320*/  FMUL.FTZ R23, R23, R2 ;  /* 0x0000000217177220 */ /* 0x000fe20000410000 */
[----:B------:R-:W-:Y:S01]  /*a330*/  FMUL.FTZ R16, R16, R3 ;  /* 0x0000000310107220 */ /* 0x000fe20000410000 */
[--C-:B------:R-:W-:Y:S02]  /*a340*/  HADD2.F32 R3, -RZ, R19.reuse.H0_H0 ;  /* 0x20000013ff037230 */ /* 0x100fe40000004100 */
[----:B------:R-:W-:Y:S01]  /*a350*/  FMUL.FTZ R25, R25, R4 ;  /* 0x0000000419197220 */ /* 0x000fe20000410000 */
[----:B------:R-:W-:Y:S02]  /*a360*/  HADD2.F32 R2, -RZ, R19.H1_H1 ;  /* 0x30000013ff027230 */ /* 0x000fe40000004100 */
[----:B------:R-:W-:Y:S01]  /*a370*/  @!P1 FADD.FTZ R6, -R6, -RZ ;  /* 0x800000ff06069221 */ /* 0x000fe20000010100 */
[----:B------:R-:W-:Y:S01]  /*a380*/  @!P1 FADD.FTZ R7, -R7, -RZ ;  /* 0x800000ff07079221 */ /* 0x000fe20000010100 */
[----:B------:R-:W-:Y:S02]  /*a390*/  HADD2.F32 R4, -RZ, R18.H0_H0 ;  /* 0x20000012ff047230 */ /* 0x000fe40000004100 */
[----:B------:R-:W-:Y:S01]  /*a3a0*/  @!P1 FADD.FTZ R5, -R5, -RZ ;  /* 0x800000ff05059221 */ /* 0x000fe20000010100 */
[----:B------:R-:W-:Y:S01]  /*a3b0*/  FMUL.FTZ R6, R3, R6 ;  /* 0x0000000603067220 */ /* 0x000fe20000410000 */
[----:B------:R-:W-:Y:S01]  /*a3c0*/  FMUL.FTZ R7, R2, R7 ;  /* 0x0000000702077220 */ /* 0x000fe20000410000 */
[----:B-----5:R-:W-:-:S02]  /*a3d0*/  HADD2.F32 R2, -RZ, R12.H0_H0 ;  /* 0x2000000cff027230 */ /* 0x020fc40000004100 */
[----:B------:R-:W-:Y:S01]  /*a3e0*/  FMUL.FTZ R5, R4, R5 ;  /* 0x0000000504057220 */ /* 0x000fe20000410000 */
[----:B------:R-:W-:Y:S02]  /*a3f0*/  HADD2.F32 R3, -RZ, R8.H0_H0 ;  /* 0x20000008ff037230 */ /* 0x000fe40000004100 */
[----:B------:R-:W-:Y:S01]  /*a400*/  @!P1 FADD.FTZ R20, -R20, -RZ ;  /* 0x800000ff14149221 */ /* 0x000fe20000010100 */
[----:B------:R-:W-:Y:S02]  /*a410*/  HADD2.F32 R17, -RZ, R17.H1_H1 ;  /* 0x30000011ff117230 */ /* 0x000fe40000004100 */
[----:B------:R-:W-:Y:S01]  /*a420*/  @!P1 FADD.FTZ R21, -R21, -RZ ;  /* 0x800000ff15159221 */ /* 0x000fe20000010100 */
[----:B------:R-:W-:Y:S02]  /*a430*/  HADD2.F32 R18, -RZ, R18.H1_H1 ;  /* 0x30000012ff127230 */ /* 0x000fe40000004100 */
[----:B------:R-:W-:Y:S02]  /*a440*/  HADD2.F32 R12, -RZ, R12.H1_H1 ;  /* 0x3000000cff0c7230 */ /* 0x000fe40000004100 */
[----:B------:R-:W-:-:S02]  /*a450*/  HADD2.F32 R8, -RZ, R8.H1_H1 ;  /* 0x30000008ff087230 */ /* 0x000fc40000004100 */
[----:B------:R-:W-:Y:S02]  /*a460*/  HADD2.F32 R19, -RZ, R13.H0_H0 ;  /* 0x2000000dff137230 */ /* 0x000fe40000004100 */
[--C-:B------:R-:W-:Y:S02]  /*a470*/  HADD2.F32 R4, -RZ, R9.reuse.H0_H0 ;  /* 0x20000009ff047230 */ /* 0x100fe40000004100 */
[----:B------:R-:W-:Y:S01]  /*a480*/  FMUL.FTZ R17, R17, R20 ;  /* 0x0000001411117220 */ /* 0x000fe20000410000 */
        /* <DEDUP_REMOVED lines=23> */
.L_x_6008:
[----:B------:R-:W-:Y:S05]  /*a600*/  BSYNC B0 ;  /* 0x0000000000007941 */ /* 0x000fea0003800000 */
.L_x_6007:
[----:B-----5:R1:W-:Y:S01]  /*a610*/  STS.128 [R116+0x2800], R12 ;  /* 0x0028000c74007388 */ /* 0x0203e20000000c00 */
[----:B------:R-:W-:Y:S05]  /*a620*/  BRA `(.L_x_5976) ;  /* 0x0000000400087947 */ /* 0x000fea0003800000 */
.L_x_5962:
        /* <DEDUP_REMOVED lines=35> */
.L_x_6010:
[----:B------:R-:W-:Y:S05]  /*a860*/  BSYNC B0 ;  /* 0x0000000000007941 */ /* 0x000fea0003800000 */
.L_x_6009:
        /* <DEDUP_REMOVED lines=30> */
.L_x_5976:
[----:B------:R-:W-:Y:S05]  /*aa50*/  BSYNC B3 ;  /* 0x0000000000037941 */ /* 0x000fea0003800000 */
.L_x_5961:
[----:B------:R-:W-:Y:S01]  /*aa60*/  VIADD R97, R85, 0xffffffff ;  /* 0xffffffff55617836 */ /* 0x000fe20000000000 */
[----:B------:R-:W-:Y:S01]  /*aa70*/  ULDC.64 UR12, c[0x0][0x218] ;  /* 0x00008600000c7ab9 */ /* 0x000fe20000000a00 */
[----:B------:R-:W-:Y:S01]  /*aa80*/  LOP3.LUT R121, R82, 0xffff, RZ, 0xc0, !PT ;  /* 0x0000ffff52797812 */ /* 0x000fe200078ec0ff */
[----:B------:R-:W-:Y:S01]  /*aa90*/  BSSY B0, `(.L_x_6011) ;  /* 0x0000021000007945 */ /* 0x000fe20003800000 */
[----:B--2---:R-:W-:Y:S01]  /*aaa0*/  IMAD R7, R97, -0x40, R61 ;  /* 0xffffffc061077824 */ /* 0x004fe200078e023d */
[----:B------:R-:W-:Y:S02]  /*aab0*/  LEA R120, P1, R126, UR12, 0x1 ;  /* 0x0000000c7e787c11 */ /* 0x000fe4000f8208ff */
[----:B------:R-:W-:Y:S02]  /*aac0*/  LOP3.LUT R96, R121, 0xff, RZ, 0xc0, !PT ;  /* 0x000000ff79607812 */ /* 0x000fe400078ec0ff */
[----:B------:R-:W-:Y:S02]  /*aad0*/  ISETP.GE.AND P2, PT, R110, R7, PT ;  /* 0x000000076e00720c */ /* 0x000fe40003f46270 */
[----:B------:R-:W-:-:S11]  /*aae0*/  LEA.HI.X R123, R126, UR13, R56, 0x1, P1 ;  /* 0x0000000d7e7b7c11 */ /* 0x000fd600088f0c38 */
        /* <DEDUP_REMOVED lines=26> */
.L_x_6013:
[----:B------:R2:W-:Y:S02]  /*ac90*/  STS.128 [R116+0x5000], RZ ;  /* 0x005000ff74007388 */ /* 0x0005e40000000c00 */
.L_x_6012:
[----:B------:R-:W-:Y:S05]  /*aca0*/  BSYNC B0 ;  /* 0x0000000000007941 */ /* 0x000fea0003800000 */
.L_x_6011:
[----:B---34-:R-:W3:Y:S01]  /*acb0*/  LDC.64 R4, c[0x0][0x3c8] ;  /* 0x0000f200ff047b82 */ /* 0x018ee20000000a00 */
[----:B------:R-:W-:Y:S01]  /*acc0*/  ISETP.GE.AND P1, PT, R0, R7, PT ;  /* 0x000000070000720c */ /* 0x000fe20003f26270 */
[----:B------:R-:W-:-:S12]  /*acd0*/  BSSY B0, `(.L_x_6014) ;  /* 0x000001e000007945 */ /* 0x000fd80003800000 */
[----:B------:R-:W-:Y:S05]  /*ace0*/  @P1 BRA `(.L_x_6015) ;  /* 0x0000000000701947 */ /* 0x000fea0003800000 */
[----:B-1----:R-:W1:Y:S01]  /*acf0*/  LDC.64 R2, c[0x0][0x248] ;  /* 0x00009200ff027b82 */ /* 0x002e620000000a00 */
[C---:B------:R-:W-:Y:S02]  /*ad00*/  LOP3.LUT R6, R96.reuse, 0x1, RZ, 0xc0, !PT ;  /* 0x0000000160067812 */ /* 0x040fe400078ec0ff */
[----:B------:R-:W-:Y:S02]  /*ad10*/  LOP3.LUT P5, RZ, R96, 0x2, RZ, 0xc0, !PT ;  /* 0x0000000260ff7812 */ /* 0x000fe400078ac0ff */
[----:B------:R-:W-:Y:S02]  /*ad20*/  ISETP.NE.U32.AND P6, PT, R6, 0x1, PT ;  /* 0x000000010600780c */ /* 0x000fe40003fc5070 */
[----:B------:R-:W-:-:S11]  /*ad30*/  LOP3.LUT P2, RZ, R96, 0x4, RZ, 0xc0, !PT ;  /* 0x0000000460ff7812 */ /* 0x000fd6000784c0ff */
        /* <DEDUP_REMOVED lines=10> */
[C---:B------:R-:W-:Y:S02]  /*ade0*/  @P5 LEA.HI.X R11, R6.reuse, UR13, R3, 0x1, P1 ;  /* 0x0000000d060b5c11 */ /* 0x040fe400088f0c03 */
        /* <DEDUP_REMOVED lines=11> */
[----:B------:R4:W-:Y:S02]  /*aea0*/  @!P2 STS.128 [R116+0x5800], RZ ;  /* 0x005800ff7400a388 */ /* 0x0009e40000000c00 */
.L_x_6015:
[----:B------:R-:W-:Y:S05]  /*aeb0*/  BSYNC B0 ;  /* 0x0000000000007941 */ /* 0x000fea0003800000 */
.L_x_6014:
[----:B------:R-:W-:Y:S01]  /*aec0*/  ULDC.64 UR8, c[0x0][0x3d0] ;  /* 0x0000f40000087ab9 */ /* 0x000fe20000000a00 */
[----:B------:R-:W0:Y:S01]  /*aed0*/  LDGDEPBAR ;  /* 0x00000000000079af */ /* 0x000e220000000000 */
[----:B-1--4-:R-:W-:Y:S01]  /*aee0*/  IMAD R2, R75, UR8, RZ ;  /* 0x000000084b027c24 */ /* 0x012fe2000f8e02ff */
[----:B------:R-:W-:Y:S01]  /*aef0*/  ISETP.GE.AND P2, PT, R110, R7, PT ;  /* 0x000000076e00720c */ /* 0x000fe20003f46270 */
[C---:B------:R-:W-:Y:S01]  /*af00*/  IMAD.WIDE.U32 R108, R117.reuse, UR8, R108 ;  /* 0x00000008756c7c25 */ /* 0x040fe2000f8e006c */
[----:B------:R-:W-:Y:S01]  /*af10*/  ULDC UR5, c[0x0][0x2e8] ;  /* 0x0000ba0000057ab9 */ /* 0x000fe20000000800 */
[----:B--2---:R-:W-:Y:S01]  /*af20*/  SHF.R.S32.HI R122, RZ, 0x1f, R83 ;  /* 0x0000001fff7a7819 */ /* 0x004fe20000011453 */
[----:B------:R-:W-:Y:S01]  /*af30*/  ULDC.64 UR10, c[0x0][0x220] ;  /* 0x00008800000a7ab9 */ /* 0x000fe20000000a00 */
[----:B------:R-:W-:Y:S01]  /*af40*/  IMAD R2, R117, UR9, R2 ;  /* 0x0000000975027c24 */ /* 0x000fe2000f8e0202 */
[----:B---3--:R-:W-:-:S03]  /*af50*/  LEA R4, P1, R108, R4, 0x2 ;  /* 0x000000046c047211 */ /* 0x008fc600078210ff */
[----:B------:R-:W-:-:S05]  /*af60*/  IMAD.IADD R2, R109, 0x1, R2 ;  /* 0x000000016d027824 */ /* 0x000fca00078e0202 */
[----:B------:R-:W-:-:S05]  /*af70*/  LEA.HI.X R5, R108, R5, R2, 0x2, P1 ;  /* 0x000000056c057211 */ /* 0x000fca00008f1402 */
[----:B------:R-:W2:Y:S01]  /*af80*/  LDG.E R3, desc[UR6][R4.64] ;  /* 0x0000000604037981 */ /* 0x000ea2000c1e1900 */
[----:B------:R-:W2:Y:S01]  /*af90*/  MUFU.RCP R2, UR5 ;  /* 0x0000000500027d08 */ /* 0x000ea20008001000 */
[----:B------:R-:W-:Y:S01]  /*afa0*/  IMAD.SHL.U32 R124, R76, 0x2, RZ ;  /* 0x000000024c7c7824 */ /* 0x000fe200078e00ff */
[----:B------:R-:W-:-:S04]  /*afb0*/  DEPBAR.LE SB0, 0x0 ;  /* 0x000080000000791a */ /* 0x000fc80000000000 */
[----:B------:R-:W-:Y:S01]  /*afc0*/  BAR.SYNC.DEFER_BLOCKING 0x0 ;  /* 0x0000000000007b1d */ /* 0x000fe20000010000 */
[----:B------:R-:W-:Y:S02]  /*afd0*/  LEA R134, P1, R86, UR10, 0x1 ;  /* 0x0000000a56867c11 */ /* 0x000fe4000f8208ff */
[----:B------:R-:W-:Y:S02]  /*afe0*/  LEA.HI R122, R122, R83, RZ, 0x2 ;  /* 0x000000537a7a7211 */ /* 0x000fe400078f10ff */
[----:B------:R-:W-:Y:S01]  /*aff0*/  LOP3.LUT R124, R124, 0x6, RZ, 0xc0, !PT ;  /* 0x000000067c7c7812 */ /* 0x000fe200078ec0ff */
[----:B------:R-:W-:Y:S01]  /*b000*/  BSSY B0, `(.L_x_6016) ;  /* 0x0000022000007945 */ /* 0x000fe20003800000 */
        /* <DEDUP_REMOVED lines=32> */
.L_x_6018:
[----:B------:R3:W-:Y:S02]  /*b210*/  STS.128 [R116+0x8000], RZ ;  /* 0x008000ff74007388 */ /* 0x0007e40000000c00 */
.L_x_6017:
[----:B------:R-:W-:Y:S05]  /*b220*/  BSYNC B0 ;  /* 0x0000000000007941 */ /* 0x000fea0003800000 */
.L_x_6016:
        /* <DEDUP_REMOVED lines=28> */
[----:B----4-:R-:W-:-:S04]  /*b3f0*/  LEA R6, P1, R64, R134, 0x1 ;  /* 0x0000008640067211 */ /* 0x010fc800078208ff */
[----:B------:R-:W-:-:S05]  /*b400*/  LEA.HI.X R7, R64, R135, R63, 0x1, P1 ;  /* 0x0000008740077211 */ /* 0x000fca00008f0c3f */
[----:B------:R-:W-:Y:S01]  /*b410*/  @!PT LDS RZ, [RZ] ;  /* 0x00000000fffff984 */ /* 0x000fe20000000800 */
[----:B------:R-:W-:Y:S01]  /*b420*/  @!PT LDS RZ, [RZ] ;  /* 0x00000000fffff984 */ /* 0x000fe20000000800 */
[----:B------:R-:W-:Y:S01]  /*b430*/  @!PT LDS RZ, [RZ] ;  /* 0x00000000fffff984 */ /* 0x000fe20000000800 */
[----:B------:R4:W-:Y:S01]  /*b440*/  LDGSTS.E.BYPASS.LTC128B.128 [R116+0x8800], desc[UR6][R6.64+0x80] ;  /* 0x0880008006747fae */ /* 0x0009e2000b901d46 */
[----:B------:R-:W-:Y:S05]  /*b450*/  BRA `(.L_x_6020) ;  /* 0x0000000000047947 */ /* 0x000fea0003800000 */
.L_x_6021:
[----:B------:R1:W-:Y:S02]  /*b460*/  STS.128 [R116+0x8800], RZ ;  /* 0x008800ff74007388 */ /* 0x0003e40000000c00 */
.L_x_6020:
[----:B------:R-:W-:Y:S05]  /*b470*/  BSYNC B0 ;  /* 0x0000000000007941 */ /* 0x000fea0003800000 */
.L_x_6019:
[----:B------:R-:W-:Y:S01]  /*b480*/  LOP3.LUT R69, R69, 0x7fffffe, RZ, 0xc0, !PT ;  /* 0x07fffffe45457812 */ /* 0x000fe200078ec0ff */
[----:B------:R-:W-:Y:S01]  /*b490*/  IMAD.SHL.U32 R2, R62, 0x40, RZ ;  /* 0x000000403e027824 */ /* 0x000fe200078e00ff */
[----:B----4-:R-:W-:Y:S01]  /*b4a0*/  LEA.HI R8, R67, R67, RZ, 0x1 ;  /* 0x0000004343087211 */ /* 0x010fe200078f08ff */
        /* <DEDUP_REMOVED lines=16> */
[----:B------:R-:W0:Y:S01]  /*b5b0*/  LDGDEPBAR ;  /* 0x00000000000079af */ /* 0x000e220000000000 */
[----:B------:R-:W-:-:S02]  /*b5c0*/  LOP3.LUT R2, R7, 0x8, R2, 0xf8, !PT ;  /* 0x0000000807027812 */ /* 0x000fc400078ef802 */
[----:B------:R-:W-:Y:S01]  /*b5d0*/  SHF.R.U32.HI R9, RZ, 0x3, R7 ;  /* 0x00000003ff097819 */ /* 0x000fe20000011607 */
[----:B------:R-:W-:Y:S01]  /*b5e0*/  IMAD R7, R59, 0x200, R6 ;  /* 0x000002003b077824 */ /* 0x000fe200078e0206 */
[----:B------:R-:W-:Y:S02]  /*b5f0*/  LOP3.LUT R5, R66, R5, RZ, 0x3c, !PT ;  /* 0x0000000542057212 */ /* 0x000fe400078e3cff */
[----:B------:R-:W-:Y:S01]  /*b600*/  LOP3.LUT R2, R2, R9, RZ, 0x3c, !PT ;  /* 0x0000000902027212 */ /* 0x000fe200078e3cff */
[----:B------:R-:W-:Y:S01]  /*b610*/  IMAD R7, R0, 0x20, R7 ;  /* 0x0000002000077824 */ /* 0x000fe200078e0207 */
[----:B------:R-:W-:Y:S01]  /*b620*/  LOP3.LUT P1, RZ, R62, 0x2, RZ, 0xc0, !PT ;  /* 0x000000023eff7812 */ /* 0x000fe2000782c0ff */
[----:B------:R-:W-:Y:S02]  /*b630*/  IMAD.U32 R112, R112, 0x20, R5 ;  /* 0x0000002070707824 */ /* 0x000fe400078e0005 */
[----:B------:R-:W-:Y:S02]  /*b640*/  IMAD.IADD R113, R2, 0x1, R7 ;  /* 0x0000000102717824 */ /* 0x000fe400078e0207 */
[----:B------:R-:W-:Y:S01]  /*b650*/  IMAD.MOV.U32 R5, RZ, RZ, 0x20 ;  /* 0x00000020ff057424 */ /* 0x000fe200078e00ff */
[----:B------:R-:W-:-:S02]  /*b660*/  LEA R112, R112, UR4, 0x1 ;  /* 0x0000000470707c11 */ /* 0x000fc4000f8e08ff */
[----:B------:R-:W-:Y:S02]  /*b670*/  LEA R113, R113, UR4, 0x1 ;  /* 0x0000000471717c11 */ /* 0x000fe4000f8e08ff */
[----:B------:R-:W-:Y:S01]  /*b680*/  SEL R5, R5, 0xffffffe0, !P1 ;  /* 0xffffffe005057807 */ /* 0x000fe20004800000 */
[----:B------:R-:W-:Y:S02]  /*b690*/  LDSM.16.M88.4 R16, [R112+0x3000] ;  /* 0x003000007010783b */ /* 0x000fe40000000200 */
[----:B------:R-:W-:Y:S02]  /*b6a0*/  IMAD R111, R4, 0x2, R113 ;  /* 0x00000002046f7824 */ /* 0x000fe400078e0271 */
[----:B------:R-:W4:Y:S01]  /*b6b0*/  LDSM.16.M88.4 R44, [R113] ;  /* 0x00000000712c783b */ /* 0x000f220000000200 */
[----:B------:R-:W-:Y:S02]  /*b6c0*/  IMAD.IADD R109, R112, 0x1, R5 ;  /* 0x00000001706d7824 */ /* 0x000fe400078e0205 */
[----:B------:R-:W-:Y:S01]  /*b6d0*/  IMAD R5, R59, 0x10, R60 ;  /* 0x000000103b057824 */ /* 0x000fe200078e023c */
[----:B------:R-:W5:Y:S04]  /*b6e0*/  LDSM.16.M88.4 R68, [R112+0x3400] ;  /* 0x003400007044783b */ /* 0x000f680000000200 */
[----:B------:R-:W-:Y:S04]  /*b6f0*/  LDSM.16.M88.4 R24, [R109+0x3000] ;  /* 0x003000006d18783b */ /* 0x000fe80000000200 */
[----:B------:R-:W2:Y:S04]  /*b700*/  LDSM.16.M88.4 R36, [R111] ;  /* 0x000000006f24783b */ /* 0x000ea80000000200 */
[----:B------:R-:W3:Y:S04]  /*b710*/  LDSM.16.M88.4 R12, [R112+0x3c00] ;  /* 0x003c0000700c783b */ /* 0x000ee80000000200 */
[----:B------:R-:W1:Y:S04]  /*b720*/  LDSM.16.M88.4 R52, [R112+0x3800] ;  /* 0x003800007034783b */ /* 0x000e680000000200 */
[----:B------:R-:W1:Y:S04]  /*b730*/  LDSM.16.M88.4 R88, [R109+0x3400] ;  /* 0x003400006d58783b */ /* 0x000e680000000200 */
[----:B------:R-:W-:Y:S04]  /*b740*/  LDSM.16.M88.4 R76, [R112+0x4000] ;  /* 0x00400000704c783b */ /* 0x000fe80000000200 */
[----:B------:R-:W1:Y:S04]  /*b750*/  LDSM.16.M88.4 R8, [R113+0x1000] ;  /* 0x001000007108783b */ /* 0x000e680000000200 */
[----:B------:R-:W1:Y:S01]  /*b760*/  LDSM.16.M88.4 R40, [R109+0x3c00] ;  /* 0x003c00006d28783b */ /* 0x000e620000000200 */
[C---:B----4-:R-:W-:Y:S03]  /*b770*/  HMMA.16816.F32 R20, R44.reuse, R16, RZ ;  /* 0x000000102c14723c */ /* 0x050fe600000018ff */
[----:B------:R-:W4:Y:S04]  /*b780*/  LDSM.16.M88.4 R80, [R109+0x3800] ;  /* 0x003800006d50783b */ /* 0x000f280000000200 */
[----:B------:R-:W4:Y:S01]  /*b790*/  LDSM.16.M88.4 R32, [R112+0x4400] ;  /* 0x004400007020783b */ /* 0x000f220000000200 */
[C---:B------:R-:W-:Y:S03]  /*b7a0*/  HMMA.16816.F32 R16, R44.reuse, R18, RZ ;  /* 0x000000122c10723c */ /* 0x040fe600000018ff */
[----:B------:R-:W-:Y:S03]  /*b7b0*/  LDSM.16.M88.4 R92, [R111+0x1000] ;  /* 0x001000006f5c783b */ /* 0x000fe60000000200 */
[C---:B-----5:R-:W-:Y:S01]  /*b7c0*/  HMMA.16816.F32 R72, R44.reuse, R68, RZ ;  /* 0x000000442c48723c */ /* 0x060fe200000018ff */
[----:B------:R-:W-:Y:S05]  /*b7d0*/  LDSM.16.M88.4 R28, [R112+0x4800] ;  /* 0x00480000701c783b */ /* 0x000fea0000000200 */
[----:B------:R-:W-:Y:S06]  /*b7e0*/  HMMA.16816.F32 R68, R44, R70, RZ ;  /* 0x000000462c44723c */ /* 0x000fec00000018ff */
[C---:B--2---:R-:W-:Y:S06]  /*b7f0*/  HMMA.16816.F32 R20, R36.reuse, R24, R20 ;  /* 0x000000182414723c */ /* 0x044fec0000001814 */
[----:B------:R-:W-:Y:S01]  /*b800*/  HMMA.16816.F32 R16, R36, R26, R16 ;  /* 0x0000001a2410723c */ /* 0x000fe20000001810 */
[----:B------:R-:W2:Y:S05]  /*b810*/  LDSM.16.M88.4 R24, [R109+0x4000] ;  /* 0x004000006d18783b */ /* 0x000eaa0000000200 */
[C---:B---3--:R-:W-:Y:S06]  /*b820*/  HMMA.16816.F32 R48, R44.reuse, R12, RZ ;  /* 0x0000000c2c30723c */ /* 0x048fec00000018ff */
[C---:B-1----:R-:W-:Y:S06]  /*b830*/  HMMA.16816.F32 R64, R44.reuse, R52, RZ ;  /* 0x000000342c40723c */ /* 0x042fec00000018ff */
[C---:B------:R-:W-:Y:S06]  /*b840*/  HMMA.16816.F32 R52, R44.reuse, R54, RZ ;  /* 0x000000362c34723c */ /* 0x040fec00000018ff */
[----:B------:R-:W-:Y:S01]  /*b850*/  HMMA.16816.F32 R44, R44, R14, RZ ;  /* 0x0000000e2c2c723c */ /* 0x000fe200000018ff */
[----:B------:R-:W1:Y:S05]  /*b860*/  LDSM.16.M88.4 R12, [R112+0x4c00] ;  /* 0x004c0000700c783b */ /* 0x000e6a0000000200 */
[C---:B------:R-:W-:Y:S06]  /*b870*/  HMMA.16816.F32 R72, R36.reuse, R88, R72 ;  /* 0x000000582448723c */ /* 0x040fec0000001848 */
[----:B------:R-:W-:Y:S01]  /*b880*/  HMMA.16816.F32 R68, R36, R90, R68 ;  /* 0x0000005a2444723c */ /* 0x000fe20000001844 */
[----:B------:R-:W3:Y:S05]  /*b890*/  LDSM.16.M88.4 R88, [R109+0x4400] ;  /* 0x004400006d58783b */ /* 0x000eea0000000200 */
[C---:B------:R-:W-:Y:S06]  /*b8a0*/  HMMA.16816.F32 R20, R8.reuse, R76, R20 ;  /* 0x0000004c0814723c */ /* 0x040fec0000001814 */
[----:B------:R-:W-:Y:S01]  /*b8b0*/  HMMA.16816.F32 R16, R8, R78, R16 ;  /* 0x0000004e0810723c */ /* 0x000fe20000001810 */
[----:B------:R-:W-:Y:S05]  /*b8c0*/  LDSM.16.M88.4 R76, [R109+0x4c00] ;  /* 0x004c00006d4c783b */ /* 0x000fea0000000200 */
[C---:B------:R-:W-:Y:S06]  /*b8d0*/  HMMA.16816.F32 R48, R36.reuse, R40, R48 ;  /* 0x000000282430723c */ /* 0x040fec0000001830 */
[C---:B----4-:R-:W-:Y:S06]  /*b8e0*/  HMMA.16816.F32 R64, R36.reuse, R80, R64 ;  /* 0x000000502440723c */ /* 0x050fec0000001840 */
[C---:B------:R-:W-:Y:S01]  /*b8f0*/  HMMA.16816.F32 R52, R36.reuse, R82, R52 ;  /* 0x000000522434723c */ /* 0x040fe20000001834 */
[----:B------:R-:W-:Y:S05]  /*b900*/  LDSM.16.M88.4 R80, [R109+0x4800] ;  /* 0x004800006d50783b */ /* 0x000fea0000000200 */
[----:B------:R-:W-:Y:S01]  /*b910*/  HMMA.16816.F32 R44, R36, R42, R44 ;  /* 0x0000002a242c723c */ /* 0x000fe2000000182c */
[----:B------:R-:W-:Y:S04]  /*b920*/  LDSM.16.M88.4 R36, [R112+0x5000] ;  /* 0x005000007024783b */ /* 0x000fe80000000200 */
[----:B------:R-:W4:Y:S01]  /*b930*/  LDSM.16.M88.4 R40, [R113+0x2000] ;  /* 0x002000007128783b */ /* 0x000f220000000200 */
[C---:B------:R-:W-:Y:S06]  /*b940*/  HMMA.16816.F32 R72, R8.reuse, R32, R72 ;  /* 0x000000200848723c */ /* 0x040fec0000001848 */
[----:B------:R-:W-:Y:S01]  /*b950*/  HMMA.16816.F32 R68, R8, R34, R68 ;  /* 0x000000220844723c */ /* 0x000fe20000001844 */
[----:B------:R-:W5:Y:S05]  /*b960*/  LDSM.16.M88.4 R32, [R112+0x5400] ;  /* 0x005400007020783b */ /* 0x000f6a0000000200 */
[C---:B--2---:R-:W-:Y:S06]  /*b970*/  HMMA.16816.F32 R20, R92.reuse, R24, R20 ;  /* 0x000000185c14723c */ /* 0x044fec0000001814 */
[----:B------:R-:W-:Y:S01]  /*b980*/  HMMA.16816.F32 R16, R92, R26, R16 ;  /* 0x0000001a5c10723c */ /* 0x000fe20000001810 */
[----:B------:R-:W-:Y:S05]  /*b990*/  LDSM.16.M88.4 R24, [R112+0x5c00] ;  /* 0x005c00007018783b */ /* 0x000fea0000000200 */
[C---:B-1----:R-:W-:Y:S06]  /*b9a0*/  HMMA.16816.F32 R48, R8.reuse, R12, R48 ;  /* 0x0000000c0830723c */ /* 0x042fec0000001830 */
[C---:B------:R-:W-:Y:S06]  /*b9b0*/  HMMA.16816.F32 R64, R8.reuse, R28, R64 ;  /* 0x0000001c0840723c */ /* 0x040fec0000001840 */
[C---:B------:R-:W-:Y:S01]  /*b9c0*/  HMMA.16816.F32 R52, R8.reuse, R30, R52 ;  /* 0x0000001e0834723c */ /* 0x040fe20000001834 */
[----:B------:R-:W-:Y:S05]  /*b9d0*/  LDSM.16.M88.4 R28, [R112+0x5800] ;  /* 0x00580000701c783b */ /* 0x000fea0000000200 */
[----:B------:R-:W-:Y:S01]  /*b9e0*/  HMMA.16816.F32 R44, R8, R14, R44 ;  /* 0x0000000e082c723c */ /* 0x000fe2000000182c */
[----:B------:R-:W-:Y:S04]  /*b9f0*/  LDSM.16.M88.4 R8, [R109+0x5000] ;  /* 0x005000006d08783b */ /* 0x000fe80000000200 */
[----:B------:R-:W1:Y:S01]  /*ba00*/  LDSM.16.M88.4 R12, [R111+0x2000] ;  /* 0x002000006f0c783b */ /* 0x000e620000000200 */
[C---:B---3--:R-:W-:Y:S06]  /*ba10*/  HMMA.16816.F32 R72, R92.reuse, R88, R72 ;  /* 0x000000585c48723c */ /* 0x048fec0000001848 */
[----:B------:R-:W-:Y:S06]  /*ba20*/  HMMA.16816.F32 R68, R92, R90, R68 ;  /* 0x0000005a5c44723c */ /* 0x000fec0000001844 */
[C---:B----4-:R-:W-:Y:S06]  /*ba30*/  HMMA.16816.F32 R20, R40.reuse, R36, R20 ;  /* 0x000000242814723c */ /* 0x050fec0000001814 */
[----:B------:R-:W-:Y:S01]  /*ba40*/  HMMA.16816.F32 R36, R40, R38, R16 ;  /* 0x000000262824723c */ /* 0x000fe20000001810 */
[----:B------:R-:W2:Y:S05]  /*ba50*/  LDSM.16.M88.4 R16, [R109+0x5400] ;  /* 0x005400006d10783b */ /* 0x000eaa0000000200 */
[C---:B------:R-:W-:Y:S06]  /*ba60*/  HMMA.16816.F32 R48, R92.reuse, R76, R48 ;  /* 0x0000004c5c30723c */ /* 0x040fec0000001830 */
[C---:B------:R-:W-:Y:S06]  /*ba70*/  HMMA.16816.F32 R44, R92.reuse, R78, R44 ;  /* 0x0000004e5c2c723c */ /* 0x040fec000000182c */
[----:B------:R-:W-:Y:S06]  /*ba80*/  HMMA.16816.F32 R64, R92, R80, R64 ;  /* 0x000000505c40723c */ /* 0x000fec0000001840 */
[C---:B-----5:R-:W-:Y:S06]  /*ba90*/  HMMA.16816.F32 R72, R40.reuse, R32, R72 ;  /* 0x000000202848723c */ /* 0x060fec0000001848 */
[----:B------:R-:W-:Y:S06]  /*baa0*/  HMMA.16816.F32 R68, R40, R34, R68 ;  /* 0x000000222844723c */ /* 0x000fec0000001844 */
[C---:B-1----:R-:W-:Y:S06]  /*bab0*/  HMMA.16816.F32 R20, R12.reuse, R8, R20 ;  /* 0x000000080c14723c */ /* 0x042fec0000001814 */
[----:B------:R-:W-:Y:S01]  /*bac0*/  HMMA.16816.F32 R36, R12, R10, R36 ;  /* 0x0000000a0c24723c */ /* 0x000fe20000001824 */
[----:B------:R-:W1:Y:S05]  /*bad0*/  LDSM.16.M88.4 R8, [R109+0x5800] ;  /* 0x005800006d08783b */ /* 0x000e6a0000000200 */
[----:B------:R-:W-:Y:S06]  /*bae0*/  HMMA.16816.F32 R48, R40, R24, R48 ;  /* 0x000000182830723c */ /* 0x000fec0000001830 */
[----:B------:R-:W-:Y:S01]  /*baf0*/  HMMA.16816.F32 R52, R92, R82, R52 ;  /* 0x000000525c34723c */ /* 0x000fe20000001834 */
[----:B------:R-:W-:-:S04]  /*bb00*/  IADD3 R24, R5, 0x1, R122 ;  /* 0x0000000105187810 */ /* 0x000fc80007ffe07a */
[----:B------:R-:W-:Y:S01]  /*bb10*/  IADD3 R5, R61, R24, -R115 ;  /* 0x000000183d057210 */ /* 0x000fe20007ffe873 */
[----:B------:R-:W-:Y:S01]  /*bb20*/  HMMA.16816.F32 R44, R40, R26, R44 ;  /* 0x0000001a282c723c */ /* 0x000fe2000000182c */
[----:B------:R-:W-:-:S05]  /*bb30*/  IMAD R24, R97, 0x40, R124 ;  /* 0x0000004061187824 */ /* 0x000fca00078e027c */
[----:B------:R-:W-:Y:S01]  /*bb40*/  HMMA.16816.F32 R64, R40, R28, R64 ;  /* 0x0000001c2840723c */ /* 0x000fe20000001840 */
[----:B------:R-:W-:Y:S02]  /*bb50*/  VIADD R26, R5, UR5 ;  /* 0x00000005051a7c36 */ /* 0x000fe40008000000 */
[----:B------:R-:W-:-:S03]  /*bb60*/  VIADD R5, R24, 0x8 ;  /* 0x0000000818057836 */ /* 0x000fc60000000000 */
[----:B------:R-:W-:Y:S01]  /*bb70*/  VIMNMX R100, R26, R61, PT ;  /* 0x0000003d1a647248 */ /* 0x000fe20003fe0100 */
[----:B------:R-:W-:Y:S01]  /*bb80*/  IMAD R29, R0, 0x20, R6 ;  /* 0x00000020001d7824 */ /* 0x000fe200078e0206 */
[----:B------:R-:W-:Y:S01]  /*bb90*/  VIADDMNMX R101, R26, 0x8, R61, PT ;  /* 0x000000081a657846 */ /* 0x000fe2000380013d */
[C---:B------:R-:W-:Y:S01]  /*bba0*/  VIADD R0, R24.reuse, 0x1 ;  /* 0x0000000118007836 */ /* 0x040fe20000000000 */
[C---:B--2---:R-:W-:Y:S01]  /*bbb0*/  HMMA.16816.F32 R72, R12.reuse, R16, R72 ;  /* 0x000000100c48723c */ /* 0x044fe20000001848 */
[CC--:B------:R-:W-:Y:S01]  /*bbc0*/  ISETP.GE.AND P5, PT, R5.reuse, R100.reuse, PT ;  /* 0x000000640500720c */ /* 0x0c0fe20003fa6270 */
[C---:B------:R-:W-:Y:S01]  /*bbd0*/  VIADD R26, R24.reuse, 0x9 ;  /* 0x00000009181a7836 */ /* 0x040fe20000000000 */
[-C--:B------:R-:W-:Y:S01]  /*bbe0*/  ISETP.GE.AND P1, PT, R5, R101.reuse, PT ;  /* 0x000000650500720c */ /* 0x080fe20003f26270 */
[----:B------:R-:W-:Y:S01]  /*bbf0*/  VIADD R28, R24, 0x11 ;  /* 0x00000011181c7836 */ /* 0x000fe20000000000 */
[C---:B------:R-:W-:Y:S01]  /*bc00*/  ISETP.GE.AND P6, PT, R0.reuse, R100, PT ;  /* 0x000000640000720c */ /* 0x040fe20003fc6270 */
[----:B------:R-:W-:Y:S01]  /*bc10*/  HMMA.16816.F32 R68, R12, R18, R68 ;  /* 0x000000120c44723c */ /* 0x000fe20000001844 */
[----:B------:R-:W-:Y:S01]  /*bc20*/  ISETP.GE.AND P2, PT, R0, R101, PT ;  /* 0x000000650000720c */ /* 0x000fe20003f46270 */
[----:B------:R-:W2:Y:S01]  /*bc30*/  LDSM.16.M88.4 R16, [R109+0x5c00] ;  /* 0x005c00006d10783b */ /* 0x000ea20000000200 */
[----:B------:R-:W-:Y:S01]  /*bc40*/  I2FP.F32.S32 R0, R0 ;  /* 0x0000000000007245 */ /* 0x000fe20000201400 */
[----:B------:R-:W-:-:S04]  /*bc50*/  DEPBAR.LE SB0, 0x0 ;  /* 0x000080000000791a */ /* 0x000fc80000000000 */
[----:B------:R-:W-:Y:S01]  /*bc60*/  I2FP.F32.S32 R5, R5 ;  /* 0x0000000500057245 */ /* 0x000fe20000201400 */
[----:B------:R-:W-:Y:S01]  /*bc70*/  HMMA.16816.F32 R52, R40, R30, R52 ;  /* 0x0000001e2834723c */ /* 0x000fe20000001834 */
[CC--:B------:R-:W-:Y:S01]  /*bc80*/  FFMA.FTZ R6, R3.reuse, R0.reuse, R21 ;  /* 0x0000000003067223 */ /* 0x0c0fe20000010015 */
[C---:B------:R-:W-:Y:S01]  /*bc90*/  FFMA.FTZ R21, R3.reuse, R0, R23 ;  /* 0x0000000003157223 */ /* 0x040fe20000010017 */
[----:B------:R-:W-:Y:S02]  /*bca0*/  IMAD.IADD R110, R2, 0x1, R29 ;  /* 0x00000001026e7824 */ /* 0x000fe400078e021d */
[CC--:B------:R-:W-:Y:S01]  /*bcb0*/  FFMA.FTZ R0, R3.reuse, R5.reuse, R36 ;  /* 0x0000000503007223 */ /* 0x0c0fe20000010024 */
[----:B------:R-:W-:Y:S01]  /*bcc0*/  FFMA.FTZ R7, R3, R5, R38 ;  /* 0x0000000503077223 */ /* 0x000fe20000010026 */
[----:B------:R-:W-:Y:S01]  /*bcd0*/  VIADD R5, R24, 0x10 ;  /* 0x0000001018057836 */ /* 0x000fe20000000000 */
[----:B------:R-:W-:Y:S01]  /*bce0*/  FSEL R6, R6, -INF , !P6 ;  /* 0xff80000006067808 */ /* 0x000fe20007000000 */
[----:B-1----:R-:W-:Y:S01]  /*bcf0*/  HMMA.16816.F32 R64, R12, R8, R64 ;  /* 0x000000080c40723c */ /* 0x002fe20000001840 */
[----:B------:R-:W-:Y:S01]  /*bd00*/  FSEL R21, R21, -INF , !P2 ;  /* 0xff80000015157808 */ /* 0x000fe20005000000 */
[----:B------:R-:W-:Y:S01]  /*bd10*/  VIADD R30, R24, 0x19 ;  /* 0x00000019181e7836 */ /* 0x000fe20000000000 */
[C---:B------:R-:W-:Y:S01]  /*bd20*/  ISETP.GE.AND P6, PT, R26.reuse, R100, PT ;  /* 0x000000641a00720c */ /* 0x040fe20003fc6270 */
[----:B------:R-:W-:Y:S01]  /*bd30*/  BAR.SYNC.DEFER_BLOCKING 0x0 ;  /* 0x0000000000007b1d */ /* 0x000fe20000010000 */
[----:B------:R-:W-:-:S02]  /*bd40*/  ISETP.GE.AND P2, PT, R26, R101, PT ;  /* 0x000000651a00720c */ /* 0x000fc40003f46270 */
[----:B------:R-:W-:Y:S01]  /*bd50*/  I2FP.F32.S32 R26, R26 ;  /* 0x0000001a001a7245 */ /* 0x000fe20000201400 */
[----:B------:R-:W-:Y:S01]  /*bd60*/  VIADD R9, R24, 0x20 ;  /* 0x0000002018097836 */ /* 0x000fe20000000000 */
[----:B------:R-:W-:Y:S02]  /*bd70*/  FSEL R0, R0, -INF , !P5 ;  /* 0xff80000000007808 */ /* 0x000fe40006800000 */
[----:B------:R-:W-:Y:S01]  /*bd80*/  FSEL R7, R7, -INF , !P1 ;  /* 0xff80000007077808 */ /* 0x000fe20004800000 */
[----:B------:R-:W-:Y:S01]  /*bd90*/  FFMA.FTZ R37, R3, R26, R37 ;  /* 0x0000001a03257223 */ /* 0x000fe20000010025 */
[----:B------:R-:W-:Y:S01]  /*bda0*/  ISETP.GE.AND P5, PT, R5, R100, PT ;  /* 0x000000640500720c */ /* 0x000fe20003fa6270 */
[----:B------:R-:W-:Y:S01]  /*bdb0*/  FFMA.FTZ R27, R3, R26, R39 ;  /* 0x0000001a031b7223 */ /* 0x000fe20000010027 */
[----:B------:R-:W-:Y:S01]  /*bdc0*/  ISETP.GE.AND P1, PT, R5, R101, PT ;  /* 0x000000650500720c */ /* 0x000fe20003f26270 */
[----:B------:R-:W-:Y:S01]  /*bdd0*/  HMMA.16816.F32 R52, R12, R10, R52 ;  /* 0x0000000a0c34723c */ /* 0x000fe20000001834 */
[----:B------:R-:W-:-:S02]  /*bde0*/  I2FP.F32.S32 R5, R5 ;  /* 0x0000000500057245 */ /* 0x000fc40000201400 */
[----:B------:R-:W-:Y:S02]  /*bdf0*/  FSEL R26, R37, -INF , !P6 ;  /* 0xff800000251a7808 */ /* 0x000fe40007000000 */
[----:B------:R-:W-:Y:S01]  /*be00*/  FSEL R27, R27, -INF , !P2 ;  /* 0xff8000001b1b7808 */ /* 0x000fe20005000000 */
[CC--:B------:R-:W-:Y:S01]  /*be10*/  FFMA.FTZ R8, R3.reuse, R5.reuse, R72 ;  /* 0x0000000503087223 */ /* 0x0c0fe20000010048 */
[----:B------:R-:W-:Y:S01]  /*be20*/  FFMA.FTZ R25, R3, R5, R74 ;  /* 0x0000000503197223 */ /* 0x000fe2000001004a */
[----:B------:R-:W-:Y:S01]  /*be30*/  VIADD R5, R24, 0x18 ;  /* 0x0000001818057836 */ /* 0x000fe20000000000 */
[C---:B------:R-:W-:Y:S01]  /*be40*/  ISETP.GE.AND P6, PT, R28.reuse, R100, PT ;  /* 0x000000641c00720c */ /* 0x040fe20003fc6270 */
[----:B--2---:R-:W-:Y:S01]  /*be50*/  HMMA.16816.F32 R48, R12, R16, R48 ;  /* 0x000000100c30723c */ /* 0x004fe20000001830 */
[----:B------:R-:W-:Y:S02]  /*be60*/  ISETP.GE.AND P2, PT, R28, R101, PT ;  /* 0x000000651c00720c */ /* 0x000fe40003f46270 */
[----:B------:R-:W-:-:S02]  /*be70*/  I2FP.F32.S32 R28, R28 ;  /* 0x0000001c001c7245 */ /* 0x000fc40000201400 */
[----:B------:R-:W-:Y:S01]  /*be80*/  FSEL R8, R8, -INF , !P5 ;  /* 0xff80000008087808 */ /* 0x000fe20006800000 */
[----:B------:R-:W-:Y:S01]  /*be90*/  HMMA.16816.F32 R44, R12, R18, R44 ;  /* 0x000000120c2c723c */ /* 0x000fe2000000182c */
[----:B------:R-:W-:Y:S01]  /*bea0*/  FSEL R25, R25, -INF , !P1 ;  /* 0xff80000019197808 */ /* 0x000fe20004800000 */
[----:B------:R-:W-:Y:S01]  /*beb0*/  FFMA.FTZ R73, R3, R28, R73 ;  /* 0x0000001c03497223 */ /* 0x000fe20000010049 */
[----:B------:R-:W-:Y:S01]  /*bec0*/  ISETP.GE.AND P5, PT, R5, R100, PT ;  /* 0x000000640500720c */ /* 0x000fe20003fa6270 */
[----:B------:R-:W-:Y:S01]  /*bed0*/  FFMA.FTZ R11, R3, R28, R75 ;  /* 0x0000001c030b7223 */ /* 0x000fe2000001004b */
[----:B------:R-:W-:Y:S01]  /*bee0*/  ISETP.GE.AND P1, PT, R5, R101, PT ;  /* 0x000000650500720c */ /* 0x000fe20003f26270 */
        /* <DEDUP_REMOVED lines=8> */
[----:B------:R-:W-:Y:S01]  /*bf70*/  ISETP.GE.AND P6, PT, R30, R100, PT ;  /* 0x000000641e00720c */ /* 0x000fe20003fc6270 */
[----:B------:R-:W-:Y:S01]  /*bf80*/  VIADD R14, R24, 0x31 ;  /* 0x00000031180e7836 */ /* 0x000fe20000000000 */
[----:B------:R-:W-:-:S02]  /*bf90*/  ISETP.GE.AND P2, PT, R30, R101, PT ;  /* 0x000000651e00720c */ /* 0x000fc40003f46270 */
        /* <DEDUP_REMOVED lines=10> */
[C---:B------:R-:W-:Y:S01]  /*c040*/  ISETP.GE.AND P6, PT, R30.reuse, R100, PT ;  /* 0x000000641e00720c */ /* 0x040fe20003fc6270 */
[CC--:B------:R-:W-:Y:S01]  /*c050*/  FFMA.FTZ R64, R3.reuse, R9.reuse, R64 ;  /* 0x0000000903407223 */ /* 0x0c0fe20000010040 */
[----:B------:R-:W-:Y:S01]  /*c060*/  FFMA.FTZ R66, R3, R9, R66 ;  /* 0x0000000903427223 */ /* 0x000fe20000010042 */
[----:B------:R-:W-:Y:S02]  /*c070*/  FSEL R9, R71, -INF , !P2 ;  /* 0xff80000047097808 */ /* 0x000fe40005000000 */
[----:B------:R-:W-:Y:S02]  /*c080*/  ISETP.GE.AND P2, PT, R30, R101, PT ;  /* 0x000000651e00720c */ /* 0x000fe40003f46270 */
[----:B------:R-:W-:Y:S02]  /*c090*/  I2FP.F32.S32 R30, R30 ;  /* 0x0000001e001e7245 */ /* 0x000fe40000201400 */
[----:B------:R-:W-:-:S02]  /*c0a0*/  FSEL R106, R64, -INF , !P5 ;  /* 0xff800000406a7808 */ /* 0x000fc40006800000 */
[----:B------:R-:W-:Y:S01]  /*c0b0*/  FSEL R129, R66, -INF , !P1 ;  /* 0xff80000042817808 */ /* 0x000fe20004800000 */
[CC--:B------:R-:W-:Y:S01]  /*c0c0*/  FFMA.FTZ R65, R3.reuse, R30.reuse, R65 ;  /* 0x0000001e03417223 */ /* 0x0c0fe20000010041 */
[----:B------:R-:W-:Y:S01]  /*c0d0*/  FFMA.FTZ R67, R3, R30, R67 ;  /* 0x0000001e03437223 */ /* 0x000fe20000010043 */
[CC--:B------:R-:W-:Y:S02]  /*c0e0*/  ISETP.GE.AND P5, PT, R17.reuse, R100.reuse, PT ;  /* 0x000000641100720c */ /* 0x0c0fe40003fa6270 */
[----:B------:R-:W-:Y:S02]  /*c0f0*/  ISETP.GE.AND P1, PT, R17, R101, PT ;  /* 0x000000651100720c */ /* 0x000fe40003f26270 */
[----:B------:R-:W-:Y:S02]  /*c100*/  FSEL R130, R65, -INF , !P6 ;  /* 0xff80000041827808 */ /* 0x000fe40007000000 */
[----:B------:R-:W-:Y:S02]  /*c110*/  FSEL R137, R67, -INF , !P2 ;  /* 0xff80000043897808 */ /* 0x000fe40005000000 */
[----:B------:R-:W-:-:S02]  /*c120*/  ISETP.GE.AND P6, PT, R12, R100, PT ;  /* 0x000000640c00720c */ /* 0x000fc40003fc6270 */
        /* <DEDUP_REMOVED lines=9> */
[----:B------:R-:W-:Y:S01]  /*c1c0*/  FSEL R128, R52, -INF , !P5 ;  /* 0xff80000034807808 */ /* 0x000fe20006800000 */
        /* <DEDUP_REMOVED lines=10> */
[----:B------:R-:W-:Y:S02]  /*c270*/  FSEL R92, R48, -INF , !P5 ;  /* 0xff800000305c7808 */ /* 0x000fe40006800000 */
[----:B------:R-:W-:Y:S01]  /*c280*/  FSEL R89, R50, -INF , !P1 ;  /* 0xff80000032597808 */ /* 0x000fe20004800000 */
[C---:B------:R-:W-:Y:S01]  /*c290*/  FFMA.FTZ R49, R3.reuse, R14, R49 ;  /* 0x0000000e03317223 */ /* 0x040fe20000010031 */
[----:B------:R-:W-:Y:S01]  /*c2a0*/  I2FP.F32.S32 R13, R12 ;  /* 0x0000000c000d7245 */ /* 0x000fe20000201400 */
[C---:B------:R-:W-:Y:S01]  /*c2b0*/  FFMA.FTZ R51, R3.reuse, R14, R51 ;  /* 0x0000000e03337223 */ /* 0x040fe20000010033 */
[C---:B------:R-:W-:Y:S02]  /*c2c0*/  ISETP.GE.AND P5, PT, R12.reuse, R100, PT ;  /* 0x000000640c00720c */ /* 0x040fe40003fa6270 */
[----:B------:R-:W-:Y:S01]  /*c2d0*/  ISETP.GE.AND P1, PT, R12, R101, PT ;  /* 0x000000650c00720c */ /* 0x000fe20003f26270 */
[CC--:B------:R-:W-:Y:S01]  /*c2e0*/  FFMA.FTZ R44, R3.reuse, R13.reuse, R44 ;  /* 0x0000000d032c7223 */ /* 0x0c0fe2000001002c */
[----:B------:R-:W-:Y:S01]  /*c2f0*/  I2FP.F32.S32 R12, R24 ;  /* 0x00000018000c7245 */ /* 0x000fe20000201400 */
[----:B------:R-:W-:Y:S01]  /*c300*/  FFMA.FTZ R46, R3, R13, R46 ;  /* 0x0000000d032e7223 */ /* 0x000fe2000001002e */
[----:B------:R-:W-:-:S02]  /*c310*/  FSEL R91, R49, -INF , !P6 ;  /* 0xff800000315b7808 */ /* 0x000fc40007000000 */
[C---:B------:R-:W-:Y:S01]  /*c320*/  ISETP.GE.AND P6, PT, R24.reuse, R100, PT ;  /* 0x000000641800720c */ /* 0x040fe20003fc6270 */
[-C--:B------:R-:W-:Y:S01]  /*c330*/  FFMA.FTZ R20, R3, R12.reuse, R20 ;  /* 0x0000000c03147223 */ /* 0x080fe20000010014 */
[----:B------:R-:W-:Y:S01]  /*c340*/  FSEL R88, R51, -INF , !P2 ;  /* 0xff80000033587808 */ /* 0x000fe20005000000 */
[----:B------:R-:W-:Y:S01]  /*c350*/  FFMA.FTZ R13, R3, R12, R22 ;  /* 0x0000000c030d7223 */ /* 0x000fe20000010016 */
[C---:B------:R-:W-:Y:S01]  /*c360*/  ISETP.GE.AND P2, PT, R24.reuse, R101, PT ;  /* 0x000000651800720c */ /* 0x040fe20003f46270 */
[----:B------:R-:W-:Y:S01]  /*c370*/  VIADD R24, R24, 0x39 ;  /* 0x0000003918187836 */ /* 0x000fe20000000000 */
[----:B------:R-:W-:Y:S02]  /*c380*/  FSEL R12, R20, -INF , !P6 ;  /* 0xff800000140c7808 */ /* 0x000fe40007000000 */
[----:B------:R-:W-:Y:S02]  /*c390*/  ISETP.GT.AND P6, PT, R97, R114, PT ;  /* 0x000000726100720c */ /* 0x000fe40003fc4270 */
[----:B------:R-:W-:-:S02]  /*c3a0*/  SHF.R.S32.HI R14, RZ, 0x1f, R59 ;  /* 0x0000001fff0e7819 */ /* 0x000fc4000001143b */
[----:B------:R-:W-:Y:S02]  /*c3b0*/  FSEL R90, R44, -INF , !P5 ;  /* 0xff8000002c5a7808 */ /* 0x000fe40006800000 */
[----:B------:R-:W-:Y:S02]  /*c3c0*/  FSEL R93, R46, -INF , !P1 ;  /* 0xff8000002e5d7808 */ /* 0x000fe40004800000 */
[C---:B------:R-:W-:Y:S02]  /*c3d0*/  ISETP.GE.AND P5, PT, R24.reuse, R100, PT ;  /* 0x000000641800720c */ /* 0x040fe40003fa6270 */
[----:B------:R-:W-:Y:S02]  /*c3e0*/  ISETP.GE.AND P1, PT, R24, R101, PT ;  /* 0x000000651800720c */ /* 0x000fe40003f26270 */
[----:B------:R-:W-:Y:S02]  /*c3f0*/  I2FP.F32.S32 R24, R24 ;  /* 0x0000001800187245 */ /* 0x000fe40000201400 */
[----:B------:R-:W-:-:S02]  /*c400*/  LEA.HI R14, R14, R59, RZ, 0x2 ;  /* 0x0000003b0e0e7211 */ /* 0x000fc400078f10ff */
[----:B------:R-:W-:Y:S01]  /*c410*/  FSEL R13, R13, -INF , !P2 ;  /* 0xff8000000d0d7808 */ /* 0x000fe20005000000 */
[CC--:B------:R-:W-:Y:S01]  /*c420*/  FFMA.FTZ R45, R3.reuse, R24.reuse, R45 ;  /* 0x00000018032d7223 */ /* 0x0c0fe2000001002d */
[----:B------:R-:W-:Y:S01]  /*c430*/  LOP3.LUT R14, R14, 0xfffffffc, RZ, 0xc0, !PT ;  /* 0xfffffffc0e0e7812 */ /* 0x000fe200078ec0ff */
[----:B------:R-:W-:-:S03]  /*c440*/  FFMA.FTZ R47, R3, R24, R47 ;  /* 0x00000018032f7223 */ /* 0x000fc6000001002f */
[----:B------:R-:W-:Y:S01]  /*c450*/  FSEL R95, R45, -INF , !P5 ;  /* 0xff8000002d5f7808 */ /* 0x000fe20006800000 */
[----:B------:R-:W-:Y:S01]  /*c460*/  IMAD.IADD R125, R59, 0x1, -R14 ;  /* 0x000000013b7d7824 */ /* 0x000fe200078e0a0e */
        /* <DEDUP_REMOVED lines=64> */
.L_x_6023:
[----:B------:R-:W1:Y:S02]  /*c870*/  LDC R19, c[0x0][0x248] ;  /* 0x00009200ff137b82 */ /* 0x000e640000000800 */
[----:B-1----:R-:W-:-:S04]  /*c880*/  LEA R19, -R19, RZ, 0x6 ;  /* 0x000000ff13137211 */ /* 0x002fc800078e31ff */
[----:B------:R-:W-:-:S07]  /*c890*/  SHF.R.S32.HI R2, RZ, 0x1f, R19 ;  /* 0x0000001fff027819 */ /* 0x000fce0000011413 */
.L_x_6024:
        /* <DEDUP_REMOVED lines=61> */
.L_x_6022:
        /* <DEDUP_REMOVED lines=62> */
[----:B------:R-:W-:Y:S01]  /*d050*/  MUFU.EX2 R102, R102 ;  /* 0x0000006600667308 */ /* 0x000fe20000000800 */
[C---:B------:R-:W-:Y:S01]  /*d060*/  FSETP.NEU.FTZ.AND P1, PT, R0.reuse, -INF , PT ;  /* 0xff8000000000780b */ /* 0x040fe20003f3d000 */
[----:B------:R-:W-:Y:S01]  /*d070*/  FMUL.FTZ R98, R0, UR8 ;  /* 0x0000000800627c20 */ /* 0x000fe20008410000 */
[--C-:B------:R-:W-:Y:S01]  /*d080*/  FFMA.FTZ R92, R92, UR8, -R103.reuse ;  /* 0x000000085c5c7c23 */ /* 0x100fe20008010867 */
[--C-:B------:R-:W-:Y:S01]  /*d090*/  FFMA.FTZ R91, R91, UR8, -R103.reuse ;  /* 0x000000085b5b7c23 */ /* 0x100fe20008010867 */
[----:B------:R-:W-:-:S02]  /*d0a0*/  FFMA.FTZ R90, R90, UR8, -R103 ;  /* 0x000000085a5a7c23 */ /* 0x000fc40008010867 */
[----:B------:R-:W-:Y:S01]  /*d0b0*/  FSEL R98, R98, RZ, P1 ;  /* 0x000000ff62627208 */ /* 0x000fe20000800000 */
[----:B------:R-:W1:Y:S04]  /*d0c0*/  MUFU.EX2 R99, R99 ;  /* 0x0000006300637308 */ /* 0x000e680000000800 */
        /* <DEDUP_REMOVED lines=8> */
[----:B------:R-:W3:Y:S01]  /*d150*/  LDSM.16.MT88.4 R8, [R108+0x7400] ;  /* 0x007400006c08783b */ /* 0x000ee20000004200 */
[--C-:B------:R-:W-:Y:S01]  /*d160*/  FFMA.FTZ R28, R5, UR8, -R98.reuse ;  /* 0x00000008051c7c23 */ /* 0x100fe20008010862 */
[--C-:B------:R-:W-:Y:S01]  /*d170*/  FFMA.FTZ R127, R129, UR8, -R98.reuse ;  /* 0x00000008817f7c23 */ /* 0x100fe20008010862 */
[----:B------:R-:W-:Y:S01]  /*d180*/  FFMA.FTZ R129, R95, UR8, -R103 ;  /* 0x000000085f817c23 */ /* 0x000fe20008010867 */
[----:B------:R-:W-:Y:S01]  /*d190*/  MUFU.EX2 R104, R104 ;  /* 0x0000006800687308 */ /* 0x000fe20000000800 */
[----:B-1----:R-:W-:Y:S01]  /*d1a0*/  F2FP.F16.F32.PACK_AB R72, R99, R102 ;  /* 0x000000666348723e */ /* 0x002fe200000000ff */
[----:B------:R-:W1:Y:S01]  /*d1b0*/  LDSM.16.MT88.4 R12, [R110+0x7400] ;  /* 0x007400006e0c783b */ /* 0x000e620000004200 */
[--C-:B------:R-:W-:Y:S01]  /*d1c0*/  FFMA.FTZ R89, R89, UR8, -R98.reuse ;  /* 0x0000000859597c23 */ /* 0x100fe20008010862 */
[--C-:B------:R-:W-:Y:S01]  /*d1d0*/  FFMA.FTZ R88, R88, UR8, -R98.reuse ;  /* 0x0000000858587c23 */ /* 0x100fe20008010862 */
[----:B------:R-:W-:Y:S01]  /*d1e0*/  FFMA.FTZ R93, R93, UR8, -R98 ;  /* 0x000000085d5d7c23 */ /* 0x000fe20008010862 */
[----:B------:R-:W4:Y:S01]  /*d1f0*/  LDSM.16.MT88.4 R24, [R110+0x6400] ;  /* 0x006400006e18783b */ /* 0x000f220000004200 */
[----:B------:R-:W-:Y:S01]  /*d200*/  FADD.FTZ R102, R102, R99 ;  /* 0x0000006366667221 */ /* 0x000fe20000010000 */
[----:B------:R-:W5:Y:S01]  /*d210*/  MUFU.EX2 R105, R105 ;  /* 0x0000006900697308 */ /* 0x000f620000000800 */
[----:B--2---:R-:W-:-:S02]  /*d220*/  F2FP.F16.F32.PACK_AB R74, R32, R33 ;  /* 0x00000021204a723e */ /* 0x004fc400000000ff */
[----:B------:R-:W-:-:S04]  /*d230*/  FADD.FTZ R33, R33, R102 ;  /* 0x0000006621217221 */ /* 0x000fc80000010000 */
[----:B------:R-:W-:Y:S01]  /*d240*/  FADD.FTZ R32, R32, R33 ;  /* 0x0000002120207221 */ /* 0x000fe20000010000 */
[----:B------:R-:W-:Y:S08]  /*d250*/  MUFU.EX2 R35, R35 ;  /* 0x0000002300237308 */ /* 0x000ff00000000800 */
        /* <DEDUP_REMOVED lines=48> */
[----:B------:R-:W-:Y:S02]  /*d560*/  MUFU.EX2 R91, R91 ;  /* 0x0000005b005b7308 */ /* 0x000fe40000000800 */
[----:B------:R-:W-:Y:S01]  /*d570*/  HMMA.16816.F32 R76, R4, R26, R76 ;  /* 0x0000001a044c723c */ /* 0x000fe2000000184c */
[----:B------:R-:W-:Y:S01]  /*d580*/  FFMA.FTZ R25, R132, UR8, -R103 ;  /* 0x0000000884197c23 */ /* 0x000fe20008010867 */
[--C-:B------:R-:W-:Y:S01]  /*d590*/  FFMA.FTZ R24, R133, UR8, -R98.reuse ;  /* 0x0000000885187c23 */ /* 0x100fe20008010862 */
[----:B------:R-:W-:-:S03]  /*d5a0*/  FFMA.FTZ R132, R94, UR8, -R98 ;  /* 0x000000085e847c23 */ /* 0x000fc60008010862 */
[C---:B------:R-:W-:Y:S01]  /*d5b0*/  HMMA.16816.F32 R36, R4.reuse, R16, R36 ;  /* 0x000000100424723c */ /* 0x040fe20000001824 */
[--C-:B------:R-:W-:Y:S01]  /*d5c0*/  FFMA.FTZ R26, R137, UR8, -R98.reuse ;  /* 0x00000008891a7c23 */ /* 0x100fe20008010862 */
[----:B------:R-:W-:Y:S01]  /*d5d0*/  FFMA.FTZ R27, R131, UR8, -R98 ;  /* 0x00000008831b7c23 */ /* 0x000fe20008010862 */
[----:B------:R-:W-:Y:S03]  /*d5e0*/  MUFU.EX2 R25, R25 ;  /* 0x0000001900197308 */ /* 0x000fe60000000800 */
[C---:B------:R-:W-:Y:S01]  /*d5f0*/  HMMA.16816.F32 R40, R4.reuse, R18, R40 ;  /* 0x000000120428723c */ /* 0x040fe20000001828 */
[----:B------:R-:W-:Y:S04]  /*d600*/  LDSM.16.MT88.4 R16, [R110+0x6c00] ;  /* 0x006c00006e10783b */ /* 0x000fe80000004200 */
[----:B------:R-:W4:Y:S01]  /*d610*/  MUFU.EX2 R26, R26 ;  /* 0x0000001a001a7308 */ /* 0x000f220000000800 */
[C---:B---3--:R-:W-:Y:S06]  /*d620*/  HMMA.16816.F32 R60, R4.reuse, R8, R60 ;  /* 0x00000008043c723c */ /* 0x048fec000000183c */
[----:B------:R-:W-:Y:S01]  /*d630*/  HMMA.16816.F32 R64, R4, R10, R64 ;  /* 0x0000000a0440723c */ /* 0x000fe20000001840 */
[----:B------:R-:W3:Y:S01]  /*d640*/  LDSM.16.MT88.4 R8, [R108+0x8400] ;  /* 0x008400006c08783b */ /* 0x000ee20000004200 */
[----:B------:R-:W-:Y:S04]  /*d650*/  MUFU.EX2 R27, R27 ;  /* 0x0000001b001b7308 */ /* 0x000fe80000000800 */
[C---:B-1----:R-:W-:Y:S04]  /*d660*/  HMMA.16816.F32 R68, R72.reuse, R12, RZ ;  /* 0x0000000c4844723c */ /* 0x042fe800000018ff */
[----:B------:R-:W1:Y:S02]  /*d670*/  MUFU.EX2 R24, R24 ;  /* 0x0000001800187308 */ /* 0x000e640000000800 */
[----:B------:R-:W-:Y:S01]  /*d680*/  HMMA.16816.F32 R72, R72, R14, RZ ;  /* 0x0000000e4848723c */ /* 0x000fe200000018ff */
[----:B------:R-:W-:Y:S05]  /*d690*/  LDSM.16.MT88.4 R12, [R108+0x6c00] ;  /* 0x006c00006c0c783b */ /* 0x000fea0000004200 */
[----:B------:R-:W-:Y:S08]  /*d6a0*/  MUFU.EX2 R90, R90 ;  /* 0x0000005a005a7308 */ /* 0x000ff00000000800 */
[----:B------:R-:W-:Y:S08]  /*d6b0*/  MUFU.EX2 R129, R129 ;  /* 0x0000008100817308 */ /* 0x000ff00000000800 */
[----:B------:R-:W-:Y:S01]  /*d6c0*/  MUFU.EX2 R89, R89 ;  /* 0x0000005900597308 */ /* 0x000fe20000000800 */
[C---:B---3--:R-:W-:Y:S07]  /*d6d0*/  HMMA.16816.F32 R68, R4.reuse, R8, R68 ;  /* 0x000000080444723c */ /* 0x048fee0000001844 */
[----:B------:R-:W3:Y:S01]  /*d6e0*/  MUFU.EX2 R88, R88 ;  /* 0x0000005800587308 */ /* 0x000ee20000000800 */
[----:B------:R-:W-:Y:S01]  /*d6f0*/  HMMA.16816.F32 R72, R4, R10, R72 ;  /* 0x0000000a0448723c */ /* 0x000fe20000001848 */
[----:B------:R-:W5:Y:S06]  /*d700*/  LDSM.16.MT88.4 R8, [R110+0x6800] ;  /* 0x006800006e08783b */ /* 0x000f6c0000004200 */
[----:B------:R-:W-:Y:S01]  /*d710*/  MUFU.EX2 R93, R93 ;  /* 0x0000005d005d7308 */ /* 0x000fe20000000800 */
[----:B--2---:R-:W-:Y:S01]  /*d720*/  F2FP.F16.F32.PACK_AB R4, R107, R126 ;  /* 0x0000007e6b04723e */ /* 0x004fe200000000ff */
[----:B------:R-:W-:Y:S01]  /*d730*/  FADD.FTZ R126, R126, R23 ;  /* 0x000000177e7e7221 */ /* 0x000fe20000010000 */
[----:B----4-:R-:W-:Y:S01]  /*d740*/  F2FP.F16.F32.PACK_AB R5, R26, R127 ;  /* 0x0000007f1a05723e */ /* 0x010fe200000000ff */
[----:B------:R-:W-:Y:S01]  /*d750*/  FADD.FTZ R127, R127, R28 ;  /* 0x0000001c7f7f7221 */ /* 0x000fe20000010000 */
[----:B------:R-:W-:-:S03]  /*d760*/  F2FP.F16.F32.PACK_AB R6, R25, R106 ;  /* 0x0000006a1906723e */ /* 0x000fc600000000ff */
[----:B------:R-:W2:Y:S01]  /*d770*/  MUFU.EX2 R132, R132 ;  /* 0x0000008400847308 */ /* 0x000ea20000000800 */
[----:B-1----:R-:W-:Y:S01]  /*d780*/  F2FP.F16.F32.PACK_AB R7, R24, R27 ;  /* 0x0000001b1807723e */ /* 0x002fe200000000ff */
[----:B------:R-:W-:Y:S01]  /*d790*/  FADD.FTZ R107, R107, R126 ;  /* 0x0000007e6b6b7221 */ /* 0x000fe20000010000 */
[----:B------:R-:W-:Y:S01]  /*d7a0*/  FADD.FTZ R26, R26, R127 ;  /* 0x0000007f1a1a7221 */ /* 0x000fe20000010000 */
[----:B------:R-:W-:Y:S02]  /*d7b0*/  MOV R126, R97 ;  /* 0x00000061007e7202 */ /* 0x000fe40000000f00 */
[----:B------:R-:W-:Y:S01]  /*d7c0*/  FADD.FTZ R106, R106, R107 ;  /* 0x0000006b6a6a7221 */ /* 0x000fe20000010000 */
[----:B------:R-:W-:-:S03]  /*d7d0*/  FADD.FTZ R27, R27, R26 ;  /* 0x0000001a1b1b7221 */ /* 0x000fc60000010000 */
[----:B------:R-:W-:Y:S01]  /*d7e0*/  FADD.FTZ R25, R25, R106 ;  /* 0x0000006a19197221 */ /* 0x000fe20000010000 */
[----:B------:R-:W-:Y:S01]  /*d7f0*/  FADD.FTZ R24, R24, R27 ;  /* 0x0000001b18187221 */ /* 0x000fe20000010000 */
[C---:B-----5:R-:W-:Y:S06]  /*d800*/  HMMA.16816.F32 R80, R4.reuse, R8, R80 ;  /* 0x000000080450723c */ /* 0x060fec0000001850 */
        /* <DEDUP_REMOVED lines=19> */
[----:B---3--:R-:W-:Y:S01]  /*d940*/  F2FP.F16.F32.PACK_AB R5, R88, R89 ;  /* 0x000000595805723e */ /* 0x008fe200000000ff */
[----:B------:R-:W-:Y:S01]  /*d950*/  FADD.FTZ R89, R89, R24 ;  /* 0x0000001859597221 */ /* 0x000fe20000010000 */
[----:B------:R-:W-:Y:S01]  /*d960*/  F2FP.F16.F32.PACK_AB R6, R129, R90 ;  /* 0x0000005a8106723e */ /* 0x000fe200000000ff */
[----:B------:R-:W-:Y:S01]  /*d970*/  FADD.FTZ R91, R91, R92 ;  /* 0x0000005c5b5b7221 */ /* 0x000fe20000010000 */
[----:B--2---:R-:W-:Y:S01]  /*d980*/  F2FP.F16.F32.PACK_AB R7, R132, R93 ;  /* 0x0000005d8407723e */ /* 0x004fe200000000ff */
        /* <DEDUP_REMOVED lines=89> */
.L_x_6026:
[----:B------:R-:W1:Y:S02]  /*df20*/  LDC R6, c[0x0][0x250] ;  /* 0x00009400ff067b82 */ /* 0x000e640000000800 */
[----:B-1----:R-:W-:-:S05]  /*df30*/  IMAD.SHL.U32 R9, R6, 0x40, RZ ;  /* 0x0000004006097824 */ /* 0x002fca00078e00ff */
[----:B------:R-:W-:-:S04]  /*df40*/  IADD3 R9, -R9, RZ, RZ ;  /* 0x000000ff09097210 */ /* 0x000fc80007ffe1ff */
[----:B------:R-:W-:-:S07]  /*df50*/  SHF.R.S32.HI R7, RZ, 0x1f, R9 ;  /* 0x0000001fff077819 */ /* 0x000fce0000011409 */
.L_x_6027:
        /* <DEDUP_REMOVED lines=20> */
[C---:B------:R-:W-:Y:S01]  /*e0a0*/  @P6 IMAD.SHL.U32 R4, R6.reuse, 0x20, RZ ;  /* 0x0000002006046824 */ /* 0x040fe200078e00ff */
[C---:B------:R-:W-:Y:S01]  /*e0b0*/  LEA R9, P1, R6.reuse, R9, 0x5 ;  /* 0x0000000906097211 */ /* 0x040fe200078228ff */
[----:B------:R-:W-:Y:S03]  /*e0c0*/  @!P6 STS.64 [R116+0x6008], RZ ;  /* 0x006008ff7400e388 */ /* 0x000fe60000000a00 */
[C-C-:B-1----:R-:W-:Y:S01]  /*e0d0*/  LEA.HI.X R7, R6.reuse, R7, R5.reuse, 0x5, P1 ;  /* 0x0000000706077211 */ /* 0x142fe200008f2c05 */
[----:B------:R-:W-:Y:S01]  /*e0e0*/  @!PT LDS RZ, [RZ] ;  /* 0x00000000fffff984 */ /* 0x000fe20000000800 */
[----:B------:R-:W-:Y:S01]  /*e0f0*/  @!PT LDS RZ, [RZ] ;  /* 0x00000000fffff984 */ /* 0x000fe20000000800 */
[----:B------:R-:W-:Y:S01]  /*e100*/  @!PT LDS RZ, [RZ] ;  /* 0x00000000fffff984 */ /* 0x000fe20000000800 */
[----:B------:R-:W-:Y:S01]  /*e110*/  @P5 LDGSTS.E.BYPASS.LTC128B.128 [R116+0x7000], desc[UR6][R12.64+0x40] ;  /* 0x070000400c745fae */ /* 0x000fe2000b901d46 */
[----:B------:R-:W-:-:S02]  /*e120*/  @P6 SHF.L.U64.HI R5, R6, 0x5, R5 ;  /* 0x0000000506056819 */ /* 0x000fc40000010205 */
[C---:B------:R-:W-:Y:S01]  /*e130*/  @P6 LEA R14, P1, R4.reuse, R134, 0x1 ;  /* 0x00000086040e6211 */ /* 0x040fe200078208ff */
[----:B------:R-:W-:Y:S03]  /*e140*/  @!P5 STS.128 [R116+0x7000], RZ ;  /* 0x007000ff7400d388 */ /* 0x000fe60000000c00 */
[----:B------:R-:W-:Y:S01]  /*e150*/  @P6 LEA.HI.X R15, R4, R135, R5, 0x1, P1 ;  /* 0x00000087040f6211 */ /* 0x000fe200008f0c05 */
        /* <DEDUP_REMOVED lines=108> */
[C---:B--2---:R-:W-:Y:S01]  /*e820*/  HMMA.16816.F32 R16, R92.reuse, R88, R16 ;  /* 0x000000585c10723c */ /* 0x044fe20000001810 */
[C---:B------:R-:W-:Y:S02]  /*e830*/  VIADD R86, R85.reuse, 0x8 ;  /* 0x0000000855567836 */ /* 0x040fe40000000000 */
[C---:B------:R-:W-:Y:S01]  /*e840*/  VIADD R148, R85.reuse, 0x18 ;  /* 0x0000001855947836 */ /* 0x040fe20000000000 */
[----:B------:R-:W-:Y:S01]  /*e850*/  I2FP.F32.S32 R98, R84 ;  /* 0x0000005400627245 */ /* 0x000fe20000201400 */
[----:B------:R-:W-:Y:S01]  /*e860*/  VIADD R106, R85, 0x28 ;  /* 0x00000028556a7836 */ /* 0x000fe20000000000 */
[----:B------:R-:W-:Y:S01]  /*e870*/  BAR.SYNC.DEFER_BLOCKING 0x0 ;  /* 0x0000000000007b1d */ /* 0x000fe20000010000 */
[C---:B------:R-:W-:Y:S01]  /*e880*/  ISETP.GE.AND P2, PT, R84.reuse, R100, PT ;  /* 0x000000645400720c */ /* 0x040fe20003f46270 */
[----:B------:R-:W-:Y:S01]  /*e890*/  HMMA.16816.F32 R12, R92, R90, R12 ;  /* 0x0000005a5c0c723c */ /* 0x000fe2000000180c */
[CC--:B------:R-:W-:Y:S01]  /*e8a0*/  FFMA.FTZ R33, R3.reuse, R98.reuse, R33 ;  /* 0x0000006203217223 */ /* 0x0c0fe20000010021 */
        /* <DEDUP_REMOVED lines=8> */
[----:B------:R-:W-:Y:S02]  /*e930*/  FSEL R98, R98, -INF , !P5 ;  /* 0xff80000062627808 */ /* 0x000fe40006800000 */
[----:B------:R-:W-:Y:S02]  /*e940*/  ISETP.GE.AND P2, PT, R84, R100, PT ;  /* 0x000000645400720c */ /* 0x000fe40003f46270 */
[----:B------:R-:W-:-:S02]  /*e950*/  I2FP.F32.S32 R86, R84 ;  /* 0x0000005400567245 */ /* 0x000fc40000201400 */
[----:B------:R-:W-:Y:S01]  /*e960*/  ISETP.GE.AND P5, PT, R84, R101, PT ;  /* 0x000000655400720c */ /* 0x000fe20003fa6270 */
[----:B------:R-:W-:Y:S01]  /*e970*/  FFMA.FTZ R84, R3, R35, R28 ;  /* 0x0000002303547223 */ /* 0x000fe2000001001c */
[----:B------:R-:W-:Y:S02]  /*e980*/  VIADD R35, R85, 0x10 ;  /* 0x0000001055237836 */ /* 0x000fe40000000000 */
[CC--:B------:R-:W-:Y:S01]  /*e990*/  FFMA.FTZ R28, R3.reuse, R86.reuse, R31 ;  /* 0x00000056031c7223 */ /* 0x0c0fe2000001001f */
[----:B------:R-:W-:Y:S01]  /*e9a0*/  FSEL R30, R30, -INF , !P6 ;  /* 0xff8000001e1e7808 */ /* 0x000fe20007000000 */
[----:B------:R-:W-:Y:S01]  /*e9b0*/  FFMA.FTZ R29, R3, R86, R29 ;  /* 0x00000056031d7223 */ /* 0x000fe2000001001d */
[----:B------:R-:W-:Y:S01]  /*e9c0*/  FSEL R31, R84, -INF , !P1 ;  /* 0xff800000541f7808 */ /* 0x000fe20004800000 */
[----:B------:R-:W-:Y:S01]  /*e9d0*/  VIADD R86, R85, 0x11 ;  /* 0x0000001155567836 */ /* 0x000fe20000000000 */
        /* <DEDUP_REMOVED lines=19> */
[----:B------:R-:W-:-:S02]  /*eb10*/  VIADD R20, R85, 0x20 ;  /* 0x0000002055147836 */ /* 0x000fc40000000000 */
[C---:B------:R-:W-:Y:S01]  /*eb20*/  FFMA.FTZ R143, R3.reuse, R24, R21 ;  /* 0x00000018038f7223 */ /* 0x040fe20000010015 */
[----:B------:R-:W-:Y:S01]  /*eb30*/  FFMA.FTZ R148, R3, R148, R22 ;  /* 0x0000009403947223 */ /* 0x000fe20000010016 */
[----:B------:R-:W-:Y:S01]  /*eb40*/  VIADD R22, R85, 0x21 ;  /* 0x0000002155167836 */ /* 0x000fe20000000000 */
[----:B------:R-:W-:Y:S01]  /*eb50*/  FSEL R145, R145, -INF , !P1 ;  /* 0xff80000091917808 */ /* 0x000fe20004800000 */
[C---:B------:R-:W-:Y:S01]  /*eb60*/  FFMA.FTZ R23, R3.reuse, R24, R23 ;  /* 0x0000001803177223 */ /* 0x040fe20000010017 */
[----:B------:R-:W-:Y:S02]  /*eb70*/  I2FP.F32.S32 R21, R20 ;  /* 0x0000001400157245 */ /* 0x000fe40000201400 */
[----:B------:R-:W-:Y:S02]  /*eb80*/  FSEL R148, R148, -INF , !P6 ;  /* 0xff80000094947808 */ /* 0x000fe40007000000 */
[C---:B------:R-:W-:Y:S01]  /*eb90*/  ISETP.GE.AND P1, PT, R20.reuse, R100, PT ;  /* 0x000000641400720c */ /* 0x040fe20003f26270 */
[CC--:B------:R-:W-:Y:S01]  /*eba0*/  FFMA.FTZ R16, R3.reuse, R21.reuse, R16 ;  /* 0x0000001503107223 */ /* 0x0c0fe20000010010 */
[----:B------:R-:W-:Y:S01]  /*ebb0*/  FFMA.FTZ R18, R3, R21, R18 ;  /* 0x0000001503127223 */ /* 0x000fe20000010012 */
[----:B------:R-:W-:-:S02]  /*ebc0*/  ISETP.GE.AND P6, PT, R20, R101, PT ;  /* 0x000000651400720c */ /* 0x000fc40003fc6270 */
[----:B------:R-:W-:Y:S02]  /*ebd0*/  I2FP.F32.S32 R20, R22 ;  /* 0x0000001600147245 */ /* 0x000fe40000201400 */
[-C--:B------:R-:W-:Y:S02]  /*ebe0*/  ISETP.GE.AND P5, PT, R86, R101.reuse, PT ;  /* 0x000000655600720c */ /* 0x080fe40003fa6270 */
[----:B------:R-:W-:Y:S01]  /*ebf0*/  FSEL R103, R16, -INF , !P1 ;  /* 0xff80000010677808 */ /* 0x000fe20004800000 */
[----:B------:R-:W-:Y:S01]  /*ec00*/  FFMA.FTZ R99, R3, R20, R17 ;  /* 0x0000001403637223 */ /* 0x000fe20000010011 */
[----:B------:R-:W-:Y:S01]  /*ec10*/  FSEL R128, R18, -INF , !P6 ;  /* 0xff80000012807808 */ /* 0x000fe20007000000 */
[----:B------:R-:W-:Y:S01]  /*ec20*/  VIADD R17, R85, 0x29 ;  /* 0x0000002955117836 */ /* 0x000fe20000000000 */
[C---:B------:R-:W-:Y:S01]  /*ec30*/  ISETP.GE.AND P1, PT, R106.reuse, R100, PT ;  /* 0x000000646a00720c */ /* 0x040fe20003f26270 */
[----:B------:R-:W-:Y:S01]  /*ec40*/  FFMA.FTZ R19, R3, R20, R19 ;  /* 0x0000001403137223 */ /* 0x000fe20000010013 */
        /* <DEDUP_REMOVED lines=9> */
[----:B------:R-:W-:Y:S01]  /*ece0*/  FSEL R143, R143, -INF , !P2 ;  /* 0xff8000008f8f7808 */ /* 0x000fe20005000000 */
[----:B------:R-:W-:Y:S01]  /*ecf0*/  VIADD R12, R85, 0x31 ;  /* 0x00000031550c7836 */ /* 0x000fe20000000000 */
[----:B------:R-:W-:-:S02]  /*ed00*/  FSEL R144, R23, -INF , !P5 ;  /* 0xff80000017907808 */ /* 0x000fc40006800000 */
[----:B------:R-:W-:Y:S02]  /*ed10*/  I2FP.F32.S32 R16, R17 ;  /* 0x0000001100107245 */ /* 0x000fe40000201400 */
[C---:B------:R-:W-:Y:S02]  /*ed20*/  ISETP.GE.AND P2, PT, R22.reuse, R100, PT ;  /* 0x000000641600720c */ /* 0x040fe40003f46270 */
[----:B------:R-:W-:Y:S01]  /*ed30*/  ISETP.GE.AND P5, PT, R22, R101, PT ;  /* 0x000000651600720c */ /* 0x000fe20003fa6270 */
[-C--:B------:R-:W-:Y:S01]  /*ed40*/  FFMA.FTZ R13, R3, R16.reuse, R13 ;  /* 0x00000010030d7223 */ /* 0x080fe2000001000d */
[----:B------:R-:W-:Y:S01]  /*ed50*/  FSEL R133, R133, -INF , !P1 ;  /* 0xff80000085857808 */ /* 0x000fe20004800000 */
        /* <DEDUP_REMOVED lines=15> */
[----:B------:R-:W-:Y:S01]  /*ee50*/  FFMA.FTZ R11, R3, R16, R11 ;  /* 0x00000010030b7223 */ /* 0x000fe2000001000b */
[----:B------:R-:W-:Y:S01]  /*ee60*/  ISETP.GE.AND P5, PT, R12, R101, PT ;  /* 0x000000650c00720c */ /* 0x000fe20003fa6270 */
[----:B------:R-:W-:Y:S01]  /*ee70*/  VIADD R12, R85, 0x38 ;  /* 0x00000038550c7836 */ /* 0x000fe20000000000 */
[----:B------:R-:W-:Y:S01]  /*ee80*/  FSEL R127, R8, -INF , !P1 ;  /* 0xff800000087f7808 */ /* 0x000fe20004800000 */
[----:B------:R-:W-:Y:S01]  /*ee90*/  FFMA.FTZ R10, R3, R14, R10 ;  /* 0x0000000e030a7223 */ /* 0x000fe2000001000a */
[----:B------:R-:W-:-:S02]  /*eea0*/  FSEL R107, R9, -INF , !P2 ;  /* 0xff800000096b7808 */ /* 0x000fc40005000000 */
[----:B------:R-:W-:Y:S02]  /*eeb0*/  I2FP.F32.S32 R8, R12 ;  /* 0x0000000c00087245 */ /* 0x000fe40000201400 */
[----:B------:R-:W-:Y:S02]  /*eec0*/  I2FP.F32.S32 R9, R85 ;  /* 0x0000005500097245 */ /* 0x000fe40000201400 */
[----:B------:R-:W-:Y:S01]  /*eed0*/  ISETP.GE.AND P2, PT, R12, R101, PT ;  /* 0x000000650c00720c */ /* 0x000fe20003f46270 */
[----:B------:R-:W-:Y:S01]  /*eee0*/  FFMA.FTZ R6, R3, R8, R6 ;  /* 0x0000000803067223 */ /* 0x000fe20000010006 */
[----:B------:R-:W-:Y:S01]  /*eef0*/  ISETP.GE.AND P1, PT, R85, R100, PT ;  /* 0x000000645500720c */ /* 0x000fe20003f26270 */
[-C--:B------:R-:W-:Y:S01]  /*ef00*/  FFMA.FTZ R32, R3, R9.reuse, R32 ;  /* 0x0000000903207223 */ /* 0x080fe20000010020 */
[----:B------:R-:W-:Y:S01]  /*ef10*/  FSEL R84, R11, -INF , !P5 ;  /* 0xff8000000b547808 */ /* 0x000fe20006800000 */
[C---:B------:R-:W-:Y:S01]  /*ef20*/  FFMA.FTZ R4, R3.reuse, R8, R4 ;  /* 0x0000000803047223 */ /* 0x040fe20000010004 */
[----:B------:R-:W-:Y:S01]  /*ef30*/  FSEL R95, R6, -INF , !P2 ;  /* 0xff800000065f7808 */ /* 0x000fe20005000000 */
[----:B------:R-:W-:Y:S01]  /*ef40*/  FFMA.FTZ R6, R3, R9, R34 ;  /* 0x0000000903067223 */ /* 0x000fe20000010022 */
[----:B------:R-:W-:-:S02]  /*ef50*/  FSEL R86, R10, -INF , !P6 ;  /* 0xff8000000a567808 */ /* 0x000fc40007000000 */
[C---:B------:R-:W-:Y:S01]  /*ef60*/  ISETP.GE.AND P5, PT, R85.reuse, R101, PT ;  /* 0x000000655500720c */ /* 0x040fe20003fa6270 */
[----:B------:R-:W-:Y:S01]  /*ef70*/  VIADD R85, R85, 0x39 ;  /* 0x0000003955557836 */ /* 0x000fe20000000000 */
[----:B------:R-:W-:Y:S02]  /*ef80*/  FSEL R9, R32, -INF , !P1 ;  /* 0xff80000020097808 */ /* 0x000fe40004800000 */
[----:B------:R-:W-:Y:S02]  /*ef90*/  ISETP.GE.AND P6, PT, R12, R100, PT ;  /* 0x000000640c00720c */ /* 0x000fe40003fc6270 */
[----:B------:R-:W-:Y:S02]  /*efa0*/  ISETP.GT.AND P1, PT, R126, R114, PT ;  /* 0x000000727e00720c */ /* 0x000fe40003f24270 */
[----:B------:R-:W-:Y:S02]  /*efb0*/  FSEL R136, R4, -INF , !P6 ;  /* 0xff80000004887808 */ /* 0x000fe40007000000 */
[----:B------:R-:W-:-:S02]  /*efc0*/  I2FP.F32.S32 R4, R85 ;  /* 0x0000005500047245 */ /* 0x000fc40000201400 */
[C---:B------:R-:W-:Y:S02]  /*efd0*/  ISETP.GE.AND P6, PT, R85.reuse, R100, PT ;  /* 0x000000645500720c */ /* 0x040fe40003fc6270 */
[----:B------:R-:W-:Y:S01]  /*efe0*/  ISETP.GE.AND P2, PT, R85, R101, PT ;  /* 0x000000655500720c */ /* 0x000fe20003f46270 */
[CC--:B------:R-:W-:Y:S01]  /*eff0*/  FFMA.FTZ R5, R3.reuse, R4.reuse, R5 ;  /* 0x0000000403057223 */ /* 0x0c0fe20000010005 */
[----:B------:R-:W-:Y:S01]  /*f000*/  FFMA.FTZ R7, R3, R4, R7 ;  /* 0x0000000403077223 */ /* 0x000fe20000010007 */
[----:B------:R-:W-:-:S03]  /*f010*/  FSEL R6, R6, -INF , !P5 ;  /* 0xff80000006067808 */ /* 0x000fc60006800000 */
[----:B------:R-:W-:Y:S02]  /*f020*/  FSEL R141, R5, -INF , !P6 ;  /* 0xff800000058d7808 */ /* 0x000fe40007000000 */
[----:B------:R-:W-:Y:S01]  /*f030*/  FSEL R94, R7, -INF , !P2 ;  /* 0xff800000075e7808 */ /* 0x000fe20005000000 */
[----:B------:R-:W-:Y:S06]  /*f040*/  @!P1 BRA `(.L_x_6028) ;  /* 0x0000000400ec9947 */ /* 0x000fec0003800000 */
[----:B------:R-:W-:Y:S05]  /*f050*/  @!P3 BRA `(.L_x_6029) ;  /* 0x0000000000f8b947 */ /* 0x000fea0003800000 */
[----:B------:R-:W1:Y:S01]  /*f060*/  LDC R7, c[0x0][0x380] ;  /* 0x0000e000ff077b82 */ /* 0x000e620000000800 */
[----:B------:R-:W-:Y:S01]  /*f070*/  MOV R10, RZ ;  /* 0x000000ff000a7202 */ /* 0x000fe20000000f00 */
[----:B------:R-:W-:Y:S01]  /*f080*/  IMAD.SHL.U32 R8, R126, 0x40, RZ ;  /* 0x000000407e087824 */ /* 0x000fe200078e00ff */
[----:B------:R-:W-:-:S03]  /*f090*/  ULDC.64 UR4, c[0x0][0x248] ;  /* 0x0000920000047ab9 */ /* 0x000fc60000000a00 */
[----:B------:R-:W-:Y:S01]  /*f0a0*/  VIADD R14, R8, 0xffffffc0 ;  /* 0xffffffc0080e7836 */ /* 0x000fe20000000000 */
[----:B-1----:R-:W-:-:S04]  /*f0b0*/  IABS R4, R7 ;  /* 0x0000000700047213 */ /* 0x002fc80000000000 */
[----:B------:R-:W1:Y:S08]  /*f0c0*/  I2F.RP R13, R4 ;  /* 0x00000004000d7306 */ /* 0x000e700000209400 */
[----:B-1----:R-:W1:Y:S02]  /*f0d0*/  MUFU.RCP R11, R13 ;  /* 0x0000000d000b7308 */ /* 0x002e640000001000 */
[----:B-1----:R-:W-:-:S06]  /*f0e0*/  VIADD R11, R11, 0xffffffe ;  /* 0x0ffffffe0b0b7836 */ /* 0x002fcc0000000000 */
[----:B------:R-:W1:Y:S02]  /*f0f0*/  F2I.FTZ.U32.TRUNC.NTZ R11, R11 ;  /* 0x0000000b000b7305 */ /* 0x000e64000021f000 */
[----:B-1----:R-:W-:-:S05]  /*f100*/  IADD3 R5, RZ, -R11, RZ ;  /* 0x8000000bff057210 */ /* 0x002fca0007ffe0ff */
[----:B------:R-:W-:Y:S01]  /*f110*/  IMAD R12, R5, R4, RZ ;  /* 0x00000004050c7224 */ /* 0x000fe200078e02ff */
[----:B------:R-:W-:Y:S02]  /*f120*/  IABS R5, R14 ;  /* 0x0000000e00057213 */ /* 0x000fe40000000000 */
[-C--:B------:R-:W-:Y:S01]  /*f130*/  LOP3.LUT R14, R14, R7.reuse, RZ, 0x3c, !PT ;  /* 0x000000070e0e7212 */ /* 0x080fe200078e3cff */
        /* <DEDUP_REMOVED lines=20> */
[----:B------:R-:W-:-:S03]  /*f280*/  ISETP.GE.AND P1, PT, R14, RZ, PT ;  /* 0x000000ff0e00720c */ /* 0x000fc60003f26270 */
        /* <DEDUP_REMOVED lines=27> */
.L_x_6029:
[----:B------:R-:W1:Y:S02]  /*f440*/  LDC R7, c[0x0][0x248] ;  /* 0x00009200ff077b82 */ /* 0x000e640000000800 */
[----:B-1----:R-:W-:-:S05]  /*f450*/  IMAD.SHL.U32 R12, R7, 0x40, RZ ;  /* 0x00000040070c7824 */ /* 0x002fca00078e00ff */
[----:B------:R-:W-:-:S04]  /*f460*/  IADD3 R12, -R12, RZ, RZ ;  /* 0x000000ff0c0c7210 */ /* 0x000fc80007ffe1ff */
[----:B------:R-:W-:-:S07]  /*f470*/  SHF.R.S32.HI R10, RZ, 0x1f, R12 ;  /* 0x0000001fff0a7819 */ /* 0x000fce000001140c */
.L_x_6030:
[----:B------:R-:W1:Y:S01]  /*f480*/  S2R R8, SR_TID.X ;  /* 0x0000000000087919 */ /* 0x000e620000002100 */
[----:B------:R-:W2:Y:S01]  /*f490*/  LDC R4, c[0x0][0x24c] ;  /* 0x00009300ff047b82 */ /* 0x000ea20000000800 */
[----:B------:R-:W-:Y:S01]  /*f4a0*/  SEL R11, RZ, 0x3fffc, P0 ;  /* 0x0003fffcff0b7807 */ /* 0x000fe20000000000 */
[----:B------:R-:W-:Y:S01]  /*f4b0*/  ULDC UR4, c[0x0][0x2d0] ;  /* 0x0000b40000047ab9 */ /* 0x000fe20000000800 */
[C---:B------:R-:W-:Y:S02]  /*f4c0*/  LEA R14, P2, R12.reuse, R120, 0x1 ;  /* 0x000000780c0e7211 */ /* 0x040fe400078408ff */
[----:B------:R-:W-:Y:S02]  /*f4d0*/  LOP3.LUT P5, RZ, R11, 0x4, RZ, 0xc0, !PT ;  /* 0x000000040bff7812 */ /* 0x000fe400078ac0ff */
[----:B------:R-:W-:Y:S02]  /*f4e0*/  LEA.HI.X R15, R12, R123, R10, 0x1, P2 ;  /* 0x0000007b0c0f7211 */ /* 0x000fe400010f0c0a */
[----:B-1----:R-:W-:-:S04]  /*f4f0*/  SHF.R.S32.HI R5, RZ, 0x1f, R8 ;  /* 0x0000001fff057819 */ /* 0x002fc80000011408 */
[----:B------:R-:W-:-:S04]  /*f500*/  LEA.HI R5, R5, R8, RZ, 0x2 ;  /* 0x0000000805057211 */ /* 0x000fc800078f10ff */
[----:B------:R-:W-:-:S05]  /*f510*/  LOP3.LUT R5, R5, 0xfffffffc, RZ, 0xc0, !PT ;  /* 0xfffffffc05057812 */ /* 0x000fca00078ec0ff */
[----:B------:R-:W-:-:S04]  /*f520*/  IMAD.IADD R5, R8, 0x1, -R5 ;  /* 0x0000000108057824 */ /* 0x000fc800078e0a05 */
[----:B------:R-:W-:-:S05]  /*f530*/  IMAD.SHL.U32 R5, R5, 0x8, RZ ;  /* 0x0000000805057824 */ /* 0x000fca00078e00ff */
[----:B------:R-:W-:Y:S02]  /*f540*/  ISETP.GE.AND P1, PT, R5, UR4, PT ;  /* 0x0000000405007c0c */ /* 0x000fe4000bf26270 */
[----:B------:R-:W-:-:S04]  /*f550*/  LEA R5, P0, R7, R12, 0x5 ;  /* 0x0000000c07057211 */ /* 0x000fc800078028ff */
[----:B--2---:R-:W-:Y:S02]  /*f560*/  LEA.HI.X R10, R7, R10, R4, 0x5, P0 ;  /* 0x0000000a070a7211 */ /* 0x004fe400000f2c04 */
[CC--:B------:R-:W-:Y:S02]  /*f570*/  @!P4 LEA R12, P2, R5.reuse, R120.reuse, 0x1 ;  /* 0x00000078050cc211 */ /* 0x0c0fe400078408ff */
[C---:B------:R-:W-:Y:S01]  /*f580*/  @P5 LEA R16, P0, R5.reuse, R120, 0x1 ;  /* 0x0000007805105211 */ /* 0x040fe200078008ff */
[----:B------:R-:W-:Y:S01]  /*f590*/  IMAD.MOV.U32 R120, RZ, RZ, R14 ;  /* 0x000000ffff787224 */ /* 0x000fe200078e000e */
[CCC-:B------:R-:W-:Y:S01]  /*f5a0*/  @!P4 LEA.HI.X R13, R5.reuse, R123.reuse, R10.reuse, 0x1, P2 ;  /* 0x0000007b050dc211 */ /* 0x1c0fe200010f0c0a */
[----:B------:R-:W-:Y:S01]  /*f5b0*/  @!PT LDS RZ, [RZ] ;  /* 0x00000000fffff984 */ /* 0x000fe20000000800 */
[----:B------:R-:W-:Y:S01]  /*f5c0*/  @!PT LDS RZ, [RZ] ;  /* 0x00000000fffff984 */ /* 0x000fe20000000800 */
[----:B------:R-:W-:Y:S01]  /*f5d0*/  @!PT LDS RZ, [RZ] ;  /* 0x00000000fffff984 */ /* 0x000fe20000000800 */
[----:B------:R1:W-:Y:S01]  /*f5e0*/  @!P1 LDGSTS.E.BYPASS.LTC128B.128 [R116+0x3000], desc[UR6][R14.64] ;  /* 0x030000000e749fae */ /* 0x0003e2000b901d46 */
[----:B------:R-:W-:Y:S01]  /*f5f0*/  @P5 LEA.HI.X R17, R5, R123, R10, 0x1, P0 ;  /* 0x0000007b05115211 */ /* 0x000fe200000f0c0a */
[----:B------:R-:W-:Y:S01]  /*f600*/  IMAD.MOV.U32 R123, RZ, RZ, R15 ;  /* 0x000000ffff7b7224 */ /* 0x000fe200078e000f */
[C---:B------:R-:W-:Y:S01]  /*f610*/  @!P1 LEA R10, P0, R7.reuse, R14, 0x6 ;  /* 0x0000000e070a9211 */ /* 0x040fe200078030ff */
[----:B------:R1:W-:Y:S03]  /*f620*/  @P1 STS [R116+0x3000], RZ ;  /* 0x003000ff74001388 */ /* 0x0003e60000000800 */
[----:B------:R-:W-:Y:S01]  /*f630*/  @!P1 LEA.HI.X R11, R7, R15, R4, 0x6, P0 ;  /* 0x0000000f070b9211 */ /* 0x000fe200000f3404 */
        /* <DEDUP_REMOVED lines=28> */
.L_x_6028:
[----:B------:R-:W-:Y:S01]  /*f800*/  FMNMX.FTZ R4, R2, R9, !PT ;  /* 0x0000000902047209 */ /* 0x000fe20007810000 */
[----:B-1----:R-:W-:Y:S01]  /*f810*/  LDSM.16.MT88.4 R16, [R108+0x6000] ;  /* 0x006000006c10783b */ /* 0x002fe20000004200 */
        /* <DEDUP_REMOVED lines=49> */
[----:B------:R-:W1:Y:S01]  /*fb30*/  LDSM.16.MT88.4 R32, [R108+0x7000] ;  /* 0x007000006c20783b */ /* 0x000e620000004200 */
[----:B------:R-:W-:Y:S01]  /*fb40*/  FSEL R97, R97, RZ, P0 ;  /* 0x000000ff61617208 */ /* 0x000fe20000000000 */
[--C-:B------:R-:W-:Y:S01]  /*fb50*/  FFMA.FTZ R96, R9, UR8, -R142.reuse ;  /* 0x0000000809607c23 */ /* 0x100fe2000801088e */
[--C-:B------:R-:W-:Y:S01]  /*fb60*/  FFMA.FTZ R85, R31, UR8, -R142.reuse ;  /* 0x000000081f557c23 */ /* 0x100fe2000801088e */
[----:B------:R-:W-:Y:S01]  /*fb70*/  FADD.FTZ R7, R0, -R7 ;  /* 0x8000000700077221 */ /* 0x000fe20000010000 */
[--C-:B------:R-:W-:Y:S01]  /*fb80*/  FFMA.FTZ R88, R29, UR8, -R142.reuse ;  /* 0x000000081d587c23 */ /* 0x100fe2000801088e */
[--C-:B------:R-:W-:Y:S01]  /*fb90*/  FFMA.FTZ R2, R98, UR8, -R97.reuse ;  /* 0x0000000862027c23 */ /* 0x100fe20008010861 */
[----:B------:R-:W-:Y:S01]  /*fba0*/  FMUL.FTZ R98, R5, UR8 ;  /* 0x0000000805627c20 */ /* 0x000fe20008410000 */
[----:B------:R-:W-:Y:S01]  /*fbb0*/  FMUL.FTZ R93, R7, UR8 ;  /* 0x00000008075d7c20 */ /* 0x000fe20008410000 */
        /* <DEDUP_REMOVED lines=43> */
[----:B------:R-:W3:Y:S01]  /*fe70*/  MUFU.EX2 R88, R88 ;  /* 0x0000005800587308 */ /* 0x000ee20000000800 */
        /* <DEDUP_REMOVED lines=13> */
[----:B------:R-:W-:Y:S01]  /*ff50*/  LDSM.16.MT88.4 R60, [R110+0x6400] ;  /* 0x006400006e3c783b */ /* 0x000fe20000004200 */
[-C--:B------:R-:W-:Y:S01]  /*ff60*/  FMUL.FTZ R77, R77, R98.reuse ;  /* 0x000000624d4d7220 */ /* 0x080fe20000410000 */
[----:B------:R-:W4:Y:S01]  /*ff70*/  MUFU.EX2 R2, R2 ;  /* 0x0000000200027308 */ /* 0x000f220000000800 */
        /* <DEDUP_REMOVED lines=27> */
[--C-:B------:R-:W-:Y:S01]  /*10130*/  FFMA.FTZ R68, R127, UR8, -R142.reuse ;  /* 0x000000087f447c23 */ /* 0x100fe2000801088e */
[----:B------:R-:W-:Y:S01]  /*10140*/  FFMA.FTZ R127, R141, UR8, -R142 ;  /* 0x000000088d7f7c23 */ /* 0x000fe2000801088e */
[--C-:B------:R-:W-:Y:S01]  /*10150*/  FFMA.FTZ R141, R84, UR8, -R97.reuse ;  /* 0x00000008548d7c23 */ /* 0x100fe20008010861 */
[----:B------:R-:W-:Y:S01]  /*10160*/  FFMA.FTZ R94, R94, UR8, -R97 ;  /* 0x000000085e5e7c23 */ /* 0x000fe20008010861 */
[----:B------:R-:W4:Y:S01]  /*10170*/  MUFU.EX2 R139, R139 ;  /* 0x0000008b008b7308 */ /* 0x000f220000000800 */
[----:B---3--:R-:W-:Y:S01]  /*10180*/  F2FP.F16.F32.PACK_AB R83, R0, R91 ;  /* 0x0000005b0053723e */ /* 0x008fe200000000ff */
[----:B------:R-:W-:Y:S01]  /*10190*/  FFMA.FTZ R129, R129, R98, R96 ;  /* 0x0000006281817223 */ /* 0x000fe20000010060 */
[----:B------:R-:W-:-:S03]  /*101a0*/  FFMA.FTZ R87, R132, R93, R87 ;  /* 0x0000005d84577223 */ /* 0x000fc60000010057 */
[----:B------:R-:W-:Y:S01]  /*101b0*/  FADD.FTZ R92, R92, R129 ;  /* 0x000000815c5c7221 */ /* 0x000fe20000010000 */
[----:B------:R-:W-:Y:S01]  /*101c0*/  FADD.FTZ R2, R2, R87 ;  /* 0x0000005702027221 */ /* 0x000fe20000010000 */
[----:B-1----:R-:W-:Y:S01]  /*101d0*/  HMMA.16816.F32 R28, R80, R32, R28 ;  /* 0x00000020501c723c */ /* 0x002fe2000000181c */
[----:B------:R-:W-:Y:S01]  /*101e0*/  MUFU.EX2 R130, R130 ;  /* 0x0000008200827308 */ /* 0x000fe20000000800 */
[----:B------:R-:W-:-:S04]  /*101f0*/  FADD.FTZ R93, R85, R92 ;  /* 0x0000005c555d7221 */ /* 0x000fc80000010000 */
[C---:B------:R-:W-:Y:S01]  /*10200*/  HMMA.16816.F32 R32, R80.reuse, R34, R56 ;  /* 0x000000225020723c */ /* 0x040fe20000001838 */
[----:B------:R-:W-:Y:S01]  /*10210*/  LDSM.16.MT88.4 R56, [R108+0x6400] ;  /* 0x006400006c38783b */ /* 0x000fe20000004200 */
[----:B------:R-:W-:Y:S01]  /*10220*/  FADD.FTZ R93, R88, R93 ;  /* 0x0000005d585d7221 */ /* 0x000fe20000010000 */
[----:B------:R-:W1:Y:S01]  /*10230*/  MUFU.EX2 R105, R105 ;  /* 0x0000006900697308 */ /* 0x000e620000000800 */
[----:B----4-:R-:W-:Y:S02]  /*10240*/  F2FP.F16.F32.PACK_AB R52, R139, R140 ;  /* 0x0000008c8b34723e */ /* 0x010fe400000000ff */
[----:B------:R-:W-:Y:S01]  /*10250*/  HMMA.16816.F32 R12, R80, R16, R12 ;  /* 0x00000010500c723c */ /* 0x000fe2000000180c */
[----:B------:R-:W-:-:S04]  /*10260*/  FADD.FTZ R140, R140, R93 ;  /* 0x0000005d8c8c7221 */ /* 0x000fc80000010000 */
[----:B------:R-:W-:Y:S01]  /*10270*/  MUFU.EX2 R138, R138 ;  /* 0x0000008a008a7308 */ /* 0x000fe20000000800 */
[----:B------:R-:W-:Y:S01]  /*10280*/  HMMA.16816.F32 R16, R80, R18, R40 ;  /* 0x000000125010723c */ /* 0x000fe20000001828 */
[----:B------:R-:W3:Y:S01]  /*10290*/  LDSM.16.MT88.4 R40, [R110+0x8000] ;  /* 0x008000006e28783b */ /* 0x000ee20000004200 */
[----:B------:R-:W-:-:S04]  /*102a0*/  FADD.FTZ R139, R139, R140 ;  /* 0x0000008c8b8b7221 */ /* 0x000fc80000010000 */
[----:B--2---:R-:W-:Y:S01]  /*102b0*/  HMMA.16816.F32 R4, R80, R8, R4 ;  /* 0x000000085004723c */ /* 0x004fe20000001804 */
[----:B------:R-:W2:Y:S01]  /*102c0*/  MUFU.EX2 R137, R137 ;  /* 0x0000008900897308 */ /* 0x000ea20000000800 */
[----:B-1----:R-:W-:Y:S01]  /*102d0*/  F2FP.F16.F32.PACK_AB R54, R105, R130 ;  /* 0x000000826936723e */ /* 0x002fe200000000ff */
[----:B------:R-:W-:-:S03]  /*102e0*/  FADD.FTZ R130, R130, R139 ;  /* 0x0000008b82827221 */ /* 0x000fc60000010000 */
[C---:B------:R-:W-:Y:S01]  /*102f0*/  HMMA.16816.F32 R8, R80.reuse, R10, R76 ;  /* 0x0000000a5008723c */ /* 0x040fe2000000184c */
[----:B------:R-:W-:Y:S02]  /*10300*/  LDSM.16.MT88.4 R76, [R110+0x6c00] ;  /* 0x006c00006e4c783b */ /* 0x000fe40000004200 */
[----:B------:R-:W-:Y:S03]  /*10310*/  MUFU.EX2 R101, R101 ;  /* 0x0000006500657308 */ /* 0x000fe60000000800 */
[C---:B------:R-:W-:Y:S05]  /*10320*/  HMMA.16816.F32 R20, R80.reuse, R24, R20 ;  /* 0x000000185014723c */ /* 0x040fea0000001814 */
[----:B------:R-:W1:Y:S01]  /*10330*/  MUFU.EX2 R100, R100 ;  /* 0x0000006400647308 */ /* 0x000e620000000800 */
[----:B--2---:R-:W-:Y:S01]  /*10340*/  F2FP.F16.F32.PACK_AB R53, R137, R138 ;  /* 0x0000008a8935723e */ /* 0x004fe200000000ff */
[C---:B------:R-:W-:Y:S01]  /*10350*/  HMMA.16816.F32 R24, R80.reuse, R26, R48 ;  /* 0x0000001a5018723c */ /* 0x040fe20000001830 */
[----:B------:R-:W2:Y:S05]  /*10360*/  LDSM.16.MT88.4 R48, [R108+0x8000] ;  /* 0x008000006c30783b */ /* 0x000eaa0000004200 */
[----:B------:R-:W-:Y:S08]  /*10370*/  MUFU.EX2 R103, R103 ;  /* 0x0000006700677308 */ /* 0x000ff00000000800 */
[----:B------:R-:W-:Y:S01]  /*10380*/  MUFU.EX2 R146, R146 ;  /* 0x0000009200927308 */ /* 0x000fe20000000800 */
[----:B-1----:R-:W-:Y:S01]  /*10390*/  F2FP.F16.F32.PACK_AB R55, R100, R101 ;  /* 0x000000656437723e */ /* 0x002fe200000000ff */
[----:B---3--:R-:W-:Y:S06]  /*103a0*/  HMMA.16816.F32 R36, R80, R40, R36 ;  /* 0x000000285024723c */ /* 0x008fec0000001824 */
        /* <DEDUP_REMOVED lines=8> */
[----:B------:R-:W3:Y:S05]  /*10430*/  LDSM.16.MT88.4 R60, [R110+0x7400] ;  /* 0x007400006e3c783b */ /* 0x000eea0000004200 */
[C---:B--2---:R-:W-:Y:S01]  /*10440*/  HMMA.16816.F32 R44, R80.reuse, R48, R44 ;  /* 0x00000030502c723c */ /* 0x044fe2000000182c */
[----:B------:R-:W-:Y:S05]  /*10450*/  MUFU.EX2 R133, R133 ;  /* 0x0000008500857308 */ /* 0x000fea0000000800 */
[C---:B------:R-:W-:Y:S01]  /*10460*/  HMMA.16816.F32 R48, R80.reuse, R50, R72 ;  /* 0x000000325030723c */ /* 0x040fe20000001848 */
[----:B------:R-:W-:Y:S02]  /*10470*/  LDSM.16.MT88.4 R72, [R108+0x8800] ;  /* 0x008800006c48783b */ /* 0x000fe40000004200 */
        /* <DEDUP_REMOVED lines=8> */
[----:B------:R-:W2:Y:S01]  /*10500*/  MUFU.EX2 R104, R104 ;  /* 0x0000006800687308 */ /* 0x000ea20000000800 */
[C---:B---3--:R-:W-:Y:S06]  /*10510*/  HMMA.16816.F32 R20, R52.reuse, R60, R20 ;  /* 0x0000003c3414723c */ /* 0x048fec0000001814 */
        /* <DEDUP_REMOVED lines=18> */
[----:B------:R-:W-:Y:S02]  /*10640*/  F2FP.F16.F32.PACK_AB R53, R133, R128 ;  /* 0x000000808535723e */ /* 0x000fe400000000ff */
[----:B------:R-:W-:-:S02]  /*10650*/  F2FP.F16.F32.PACK_AB R54, R144, R99 ;  /* 0x000000639036723e */ /* 0x000fc400000000ff */
[----:B------:R-:W-:Y:S02]  /*10660*/  F2FP.F16.F32.PACK_AB R55, R131, R102 ;  /* 0x000000668337723e */ /* 0x000fe400000000ff */
[----:B--2---:R-:W-:-:S05]  /*10670*/  F2FP.F16.F32.PACK_AB R87, R94, R95 ;  /* 0x0000005f5e57723e */ /* 0x004fca00000000ff */
[C---:B------:R-:W-:Y:S06]  /*10680*/  HMMA.16816.F32 R68, R52.reuse, R72, R44 ;  /* 0x000000483444723c */ /* 0x040fec000000182c */
[C---:B------:R-:W-:Y:S01]  /*10690*/  HMMA.16816.F32 R72, R52.reuse, R74, R48 ;  /* 0x0000004a3448723c */ /* 0x040fe20000001830 */
[----:B------:R-:W-:Y:S05]  /*106a0*/  LDSM.16.MT88.4 R48, [R110+0x7c00] ;  /* 0x007c00006e30783b */ /* 0x000fea0000004200 */
[C---:B-1----:R-:W-:Y:S06]  /*106b0*/  HMMA.16816.F32 R4, R52.reuse, R56, R4 ;  /* 0x000000383404723c */ /* 0x042fec0000001804 */
[C---:B------:R-:W-:Y:S01]  /*106c0*/  HMMA.16816.F32 R8, R52.reuse, R58, R8 ;  /* 0x0000003a3408723c */ /* 0x040fe20000001808 */
[----:B------:R-:W1:Y:S05]  /*106d0*/  LDSM.16.MT88.4 R56, [R110+0x7800] ;  /* 0x007800006e38783b */ /* 0x000e6a0000004200 */
[C---:B---3--:R-:W-:Y:S06]  /*106e0*/  HMMA.16816.F32 R12, R52.reuse, R60, R12 ;  /* 0x0000003c340c723c */ /* 0x048fec000000180c */
[C---:B------:R-:W-:Y:S06]  /*106f0*/  HMMA.16816.F32 R16, R52.reuse, R62, R16 ;  /* 0x0000003e3410723c */ /* 0x040fec0000001810 */
[C---:B------:R-:W-:Y:S06]  /*10700*/  HMMA.16816.F32 R60, R52.reuse, R64, R36 ;  /* 0x00000040343c723c */ /* 0x040fec0000001824 */
[----:B------:R-:W-:Y:S01]  /*10710*/  HMMA.16816.F32 R64, R52, R66, R40 ;  /* 0x000000423440723c */ /* 0x000fe20000001828 */
[----:B------:R-:W2:Y:S05]  /*10720*/  LDSM.16.MT88.4 R40, [R108+0x6c00] ;  /* 0x006c00006c28783b */ /* 0x000eaa0000004200 */
[C---:B------:R-:W-:Y:S01]  /*10730*/  HMMA.16816.F32 R80, R84.reuse, R76, R4 ;  /* 0x0000004c5450723c */ /* 0x040fe20000001804 */
[----:B------:R-:W-:Y:S05]  /*10740*/  LDSM.16.MT88.4 R4, [R108+0x8c00] ;  /* 0x008c00006c04783b */ /* 0x000fea0000004200 */
[----:B------:R-:W-:Y:S01]  /*10750*/  HMMA.16816.F32 R76, R84, R78, R8 ;  /* 0x0000004e544c723c */ /* 0x000fe20000001808 */
[----:B------:R-:W3:Y:S05]  /*10760*/  LDSM.16.MT88.4 R8, [R110+0x8c00] ;  /* 0x008c00006e08783b */ /* 0x000eea0000004200 */
[C---:B-1----:R-:W-:Y:S06]  /*10770*/  HMMA.16816.F32 R20, R52.reuse, R56, R20 ;  /* 0x000000383414723c */ /* 0x042fec0000001814 */
[----:B------:R-:W-:Y:S01]  /*10780*/  HMMA.16816.F32 R24, R52, R58, R24 ;  /* 0x0000003a3418723c */ /* 0x000fe20000001818 */
[----:B------:R-:W1:Y:S05]  /*10790*/  LDSM.16.MT88.4 R56, [R108+0x7800] ;  /* 0x007800006c38783b */ /* 0x000e6a0000004200 */
[----:B--2---:R-:W-:-:S12]  /*107a0*/  HMMA.16816.F32 R36, R84, R40, R12 ;  /* 0x000000285424723c */ /* 0x004fd8000000180c */
[----:B------:R-:W-:Y:S01]  /*107b0*/  HMMA.16816.F32 R44, R84, R48, R20 ;  /* 0x00000030542c723c */ /* 0x000fe20000001814 */
[----:B------:R-:W-:Y:S01]  /*107c0*/  FADD.FTZ R13, R91, R2 ;  /* 0x000000025b0d7221 */ /* 0x000fe20000010000 */
[----:B------:R-:W-:-:S03]  /*107d0*/  MOV R2, R90 ;  /* 0x0000005a00027202 */ /* 0x000fc60000000f00 */
[----:B------:R-:W-:Y:S01]  /*107e0*/  FADD.FTZ R13, R0, R13 ;  /* 0x0000000d000d7221 */ /* 0x000fe20000010000 */
[----:B---3--:R-:W-:Y:S03]  /*107f0*/  HMMA.16816.F32 R60, R84, R8, R60 ;  /* 0x00000008543c723c */ /* 0x008fe6000000183c */
[----:B------:R-:W-:-:S03]  /*10800*/  FADD.FTZ R0, R138, R13 ;  /* 0x0000000d8a007221 */ /* 0x000fc60000010000 */
[----:B------:R-:W-:Y:S01]  /*10810*/  HMMA.16816.F32 R40, R84, R42, R16 ;  /* 0x0000002a5428723c */ /* 0x000fe20000001810 */
[----:B------:R-:W-:-:S04]  /*10820*/  FADD.FTZ R0, R137, R0 ;  /* 0x0000000089007221 */ /* 0x000fc80000010000 */
        /* <DEDUP_REMOVED lines=27> */
[C---:B-1----:R-:W-:Y:S06]  /*109e0*/  HMMA.16816.F32 R52, R84.reuse, R56, R28 ;  /* 0x000000385434723c */ /* 0x042fec000000181c */
[----:B------:R-:W-:-:S15]  /*109f0*/  HMMA.16816.F32 R56, R84, R58, R32 ;  /* 0x0000003a5438723c */ /* 0x000fde0000001820 */
[----:B------:R-:W-:-:S09]  /*10a00*/  NOP ;  /* 0x0000000000007918 */ /* 0x000fd20000000000 */
.L_x_6025:
        /* <DEDUP_REMOVED lines=13> */
.L_x_6035:
[----:B------:R-:W1:Y:S01]  /*10ae0*/  LDC.64 R136, c[0x0][0x250] ;  /* 0x00009400ff887b82 */ /* 0x000e620000000a00 */
[----:B------:R-:W-:Y:S07]  /*10af0*/  DEPBAR.LE SB0, 0x0 ;  /* 0x000080000000791a */ /* 0x000fee0000000000 */
[----:B------:R-:W-:Y:S01]  /*10b00*/  BAR.SYNC.DEFER_BLOCKING 0x0 ;  /* 0x0000000000007b1d */ /* 0x000fe20000010000 */
[C---:B------:R-:W-:Y:S01]  /*10b10*/  LOP3.LUT P5, RZ, R121.reuse, 0x2, RZ, 0xc0, !PT ;  /* 0x0000000279ff7812 */ /* 0x040fe200078ac0ff */
        /* <DEDUP_REMOVED lines=67> */
.L_x_6032:
        /* <DEDUP_REMOVED lines=151> */
[----:B------:R-:W1:Y:S01]  /*118c0*/  LDC.64 R90, c[0x0][0x248] ;  /* 0x00009200ff5a7b82 */ /* 0x000e620000000a00 */
[C---:B------:R-:W-:Y:S02]  /*118d0*/  IMAD R95, R84.reuse, R88, R95 ;  /* 0x00000058545f7224 */ /* 0x040fe400078e025f */
[C---:B------:R-:W-:Y:S03]  /*118e0*/  ISETP.GT.U32.AND P0, PT, R84.reuse, R93, PT ;  /* 0x0000005d5400720c */ /* 0x040fe60003f04070 */
[----:B------:R-:W-:Y:S10]  /*118f0*/  ISETP.GT.U32.AND P1, PT, R84, R95, PT ;  /* 0x0000005f5400720c */ /* 0x000ff40003f24070 */
[----:B------:R-:W-:Y:S02]  /*11900*/  @!P0 IMAD.IADD R93, R93, 0x1, -R84 ;  /* 0x000000015d5d8824 */ /* 0x000fe400078e0a54 */
[----:B------:R-:W-:Y:S01]  /*11910*/  @!P0 VIADD R86, R86, 0x1 ;  /* 0x0000000156568836 */ /* 0x000fe20000000000 */
[-C--:B------:R-:W-:Y:S01]  /*11920*/  @!P1 IADD3 R95, R95, -R84.reuse, RZ ;  /* 0x800000545f5f9210 */ /* 0x080fe20007ffe0ff */
[----:B------:R-:W-:Y:S01]  /*11930*/  @!P1 VIADD R2, R2, 0x1 ;  /* 0x0000000102029836 */ /* 0x000fe20000000000 */
[-C--:B------:R-:W-:Y:S02]  /*11940*/  ISETP.GE.U32.AND P2, PT, R93, R84.reuse, PT ;  /* 0x000000545d00720c */ /* 0x080fe40003f46070 */
        /* <DEDUP_REMOVED lines=31> */
.L_x_6034:
        /* <DEDUP_REMOVED lines=46> */
.L_x_6033:
[----:B------:R-:W-:Y:S02]  /*11e20*/  LEA R0, R126, R124, 0x6 ;  /* 0x0000007c7e007211 */ /* 0x000fe400078e30ff */
[----:B------:R-:W-:Y:S02]  /*11e30*/  MOV R135, R131 ;  /* 0x0000008300877202 */ /* 0x000fe40000000f00 */
[----:B------:R-:W-:Y:S02]  /*11e40*/  I2FP.F32.S32 R2, R0 ;  /* 0x0000000000027245 */ /* 0x000fe40000201400 */
[C---:B------:R-:W-:Y:S02]  /*11e50*/  IADD3 R84, R0.reuse, 0x1, RZ ;  /* 0x0000000100547810 */ /* 0x040fe40007ffe0ff */
[C---:B--2---:R-:W-:Y:S01]  /*11e60*/  IADD3 R91, R0.reuse, 0x8, RZ ;  /* 0x00000008005b7810 */ /* 0x044fe20007ffe0ff */
        /* <DEDUP_REMOVED lines=116> */
[----:B------:R-:W-:Y:S03]  /*125b0*/  FFMA.FTZ R134, R22, UR4, -R100 ;  /* 0x0000000416867c23 */ /* 0x000fe60008010864 */
        /* <DEDUP_REMOVED lines=8> */
[----:B------:R4:W-:Y:S01]  /*12640*/  MUFU.EX2 R87, R11 ;  /* 0x0000000b00577308 */ /* 0x0009e20000000800 */
        /* <DEDUP_REMOVED lines=18> */
[----:B------:R-:W3:Y:S01]  /*12770*/  LDSM.16.MT88.4 R76, [R108+0x6000] ;  /* 0x006000006c4c783b */ /* 0x000ee20000004200 */
[C---:B------:R-:W-:Y:S01]  /*12780*/  FMUL.FTZ R46, R85.reuse, R46 ;  /* 0x0000002e552e7220 */ /* 0x040fe20000410000 */
[C---:B------:R-:W-:Y:S01]  /*12790*/  FMUL.FTZ R47, R85.reuse, R47 ;  /* 0x0000002f552f7220 */ /* 0x040fe20000410000 */
[C---:B------:R-:W-:Y:S01]  /*127a0*/  FMUL.FTZ R44, R84.reuse, R44 ;  /* 0x0000002c542c7220 */ /* 0x040fe20000410000 */
[C---:B------:R-:W-:Y:S03]  /*127b0*/  FMUL.FTZ R45, R84.reuse, R45 ;  /* 0x0000002d542d7220 */ /* 0x040fe60000410000 */
[----:B------:R-:W4:Y:S01]  /*127c0*/  MUFU.EX2 R92, R92 ;  /* 0x0000005c005c7308 */ /* 0x000f220000000800 */
        /* <DEDUP_REMOVED lines=33> */
[C---:B------:R-:W-:Y:S01]  /*129e0*/  FMUL.FTZ R72, R84.reuse, R72 ;  /* 0x0000004854487220 */ /* 0x040fe20000410000 */
[----:B------:R-:W-:Y:S01]  /*129f0*/  FMUL.FTZ R73, R84, R73 ;  /* 0x0000004954497220 */ /* 0x000fe20000410000 */
[----:B------:R-:W-:Y:S01]  /*12a00*/  FFMA.FTZ R101, R13, UR4, -R96 ;  /* 0x000000040d657c23 */ /* 0x000fe20008010860 */
[--C-:B------:R-:W-:Y:S01]  /*12a10*/  FFMA.FTZ R105, R23, UR4, -R100.reuse ;  /* 0x0000000417697c23 */ /* 0x100fe20008010864 */
[--C-:B------:R-:W-:Y:S01]  /*12a20*/  FFMA.FTZ R103, R26, UR4, -R100.reuse ;  /* 0x000000041a677c23 */ /* 0x100fe20008010864 */
[----:B------:R-:W-:Y:S03]  /*12a30*/  FFMA.FTZ R106, R27, UR4, -R100 ;  /* 0x000000041b6a7c23 */ /* 0x000fe60008010864 */
[----:B------:R-:W-:Y:S01]  /*12a40*/  MUFU.EX2 R98, R98 ;  /* 0x0000006200627308 */ /* 0x000fe20000000800 */
[--C-:B------:R-:W-:Y:S01]  /*12a50*/  FFMA.FTZ R107, R20, UR4, -R96.reuse ;  /* 0x00000004146b7c23 */ /* 0x100fe20008010860 */
[--C-:B------:R-:W-:Y:S01]  /*12a60*/  FFMA.FTZ R138, R21, UR4, -R96.reuse ;  /* 0x00000004158a7c23 */ /* 0x100fe20008010860 */
[--C-:B------:R-:W-:Y:S01]  /*12a70*/  FFMA.FTZ R133, R25, UR4, -R96.reuse ;  /* 0x0000000419857c23 */ /* 0x100fe20008010860 */
[----:B------:R-:W-:Y:S01]  /*12a80*/  LDSM.16.MT88.4 R20, [R108+0x6800] ;  /* 0x006800006c14783b */ /* 0x000fe20000004200 */
[----:B------:R-:W-:Y:S01]  /*12a90*/  FFMA.FTZ R136, R24, UR4, -R96 ;  /* 0x0000000418887c23 */ /* 0x000fe20008010860 */
[--C-:B------:R-:W-:Y:S01]  /*12aa0*/  FFMA.FTZ R24, R30, UR4, -R100.reuse ;  /* 0x000000041e187c23 */ /* 0x100fe20008010864 */
[--C-:B------:R-:W-:Y:S03]  /*12ab0*/  FFMA.FTZ R30, R31, UR4, -R100.reuse ;  /* 0x000000041f1e7c23 */ /* 0x100fe60008010864 */
        /* <DEDUP_REMOVED lines=8> */
[C---:B-1----:R-:W-:Y:S02]  /*12b40*/  HMMA.16816.F32 R4, R80.reuse, R88, R4 ;  /* 0x000000585004723c */ /* 0x042fe40000001804 */
[----:B------:R-:W-:Y:S03]  /*12b50*/  MUFU.EX2 R104, R104 ;  /* 0x0000006800687308 */ /* 0x000fe60000000800 */
[----:B------:R-:W-:Y:S01]  /*12b60*/  FFMA.FTZ R102, R85, R132, R102 ;  /* 0x0000008455667223 */ /* 0x000fe20000010066 */
[C---:B------:R-:W-:Y:S06]  /*12b70*/  HMMA.16816.F32 R8, R80.reuse, R90, R8 ;  /* 0x0000005a5008723c */ /* 0x040fec0000001808 */
[----:B------:R-:W1:Y:S01]  /*12b80*/  MUFU.EX2 R99, R99 ;  /* 0x0000006300637308 */ /* 0x000e620000000800 */
[----:B------:R-:W-:Y:S01]  /*12b90*/  ISETP.GT.AND P0, PT, R126, R114, PT ;  /* 0x000000727e00720c */ /* 0x000fe20003f04270 */
[--C-:B------:R-:W-:Y:S01]  /*12ba0*/  FFMA.FTZ R88, R18, UR4, -R100.reuse ;  /* 0x0000000412587c23 */ /* 0x100fe20008010864 */
[C---:B---3--:R-:W-:Y:S03]  /*12bb0*/  HMMA.16816.F32 R36, R80.reuse, R76, R36 ;  /* 0x0000004c5024723c */ /* 0x048fe60000001824 */
[--C-:B------:R-:W-:Y:S03]  /*12bc0*/  FFMA.FTZ R89, R19, UR4, -R100.reuse ;  /* 0x0000000413597c23 */ /* 0x100fe60008010864 */
[C---:B------:R-:W-:Y:S01]  /*12bd0*/  HMMA.16816.F32 R40, R80.reuse, R78, R40 ;  /* 0x0000004e5028723c */ /* 0x040fe20000001828 */
[----:B------:R-:W3:Y:S01]  /*12be0*/  LDSM.16.MT88.4 R76, [R110+0x7000] ;  /* 0x007000006e4c783b */ /* 0x000ee20000004200 */
[----:B------:R-:W-:Y:S03]  /*12bf0*/  MUFU.EX2 R88, R88 ;  /* 0x0000005800587308 */ /* 0x000fe60000000800 */
[----:B--2---:R-:W-:Y:S01]  /*12c00*/  F2FP.F16.F32.PACK_AB R12, R101, R98 ;  /* 0x00000062650c723e */ /* 0x004fe200000000ff */
[--C-:B------:R-:W-:Y:S01]  /*12c10*/  FFMA.FTZ R91, R14, UR4, -R100.reuse ;  /* 0x000000040e5b7c23 */ /* 0x100fe20008010864 */
[--C-:B------:R-:W-:Y:S01]  /*12c20*/  FFMA.FTZ R90, R15, UR4, -R100.reuse ;  /* 0x000000040f5a7c23 */ /* 0x100fe20008010864 */
[----:B-1----:R-:W-:Y:S01]  /*12c30*/  F2FP.F16.F32.PACK_AB R14, R99, R104 ;  /* 0x00000068630e723e */ /* 0x002fe200000000ff */
[----:B------:R-:W-:Y:S03]  /*12c40*/  LDSM.16.MT88.4 R16, [R108+0x6400] ;  /* 0x006400006c10783b */ /* 0x000fe60000004200 */
[----:B------:R-:W1:Y:S01]  /*12c50*/  MUFU.EX2 R89, R89 ;  /* 0x0000005900597308 */ /* 0x000e620000000800 */
[----:B------:R-:W-:Y:S01]  /*12c60*/  FFMA.FTZ R100, R35, UR4, -R100 ;  /* 0x0000000423647c23 */ /* 0x000fe20008010864 */
[----:B------:R-:W-:Y:S01]  /*12c70*/  FADD.FTZ R95, R95, R102 ;  /* 0x000000665f5f7221 */ /* 0x000fe20000010000 */
[----:B------:R-:W-:Y:S01]  /*12c80*/  MOV R85, R2 ;  /* 0x0000000200557202 */ /* 0x000fe20000000f00 */
[----:B------:R-:W-:Y:S02]  /*12c90*/  FADD.FTZ R94, R94, R97 ;  /* 0x000000615e5e7221 */ /* 0x000fe40000010000 */
[----:B------:R-:W-:Y:S04]  /*12ca0*/  FADD.FTZ R34, R92, R95 ;  /* 0x0000005f5c227221 */ /* 0x000fe80000010000 */
[----:B------:R2:W-:Y:S01]  /*12cb0*/  MUFU.EX2 R35, R24 ;  /* 0x0000001800237308 */ /* 0x0005e20000000800 */
[----:B------:R-:W-:Y:S01]  /*12cc0*/  FADD.FTZ R93, R93, R94 ;  /* 0x0000005e5d5d7221 */ /* 0x000fe20000010000 */
[----:B------:R-:W-:Y:S01]  /*12cd0*/  FADD.FTZ R34, R87, R34 ;  /* 0x0000002257227221 */ /* 0x000fe20000010000 */
[----:B------:R-:W-:Y:S02]  /*12ce0*/  MOV R87, R0 ;  /* 0x0000000000577202 */ /* 0x000fe40000000f00 */
[----:B------:R-:W-:Y:S05]  /*12cf0*/  FADD.FTZ R93, R86, R93 ;  /* 0x0000005d565d7221 */ /* 0x000fea0000010000 */
[----:B------:R-:W-:Y:S01]  /*12d00*/  MUFU.EX2 R91, R91 ;  /* 0x0000005b005b7308 */ /* 0x000fe20000000800 */
[----:B-1----:R-:W-:Y:S01]  /*12d10*/  F2FP.F16.F32.PACK_AB R15, R89, R88 ;  /* 0x00000058590f723e */ /* 0x002fe200000000ff */
[----:B------:R-:W-:Y:S04]  /*12d20*/  FADD.FTZ R98, R98, R93 ;  /* 0x0000005d62627221 */ /* 0x000fe80000010000 */
[----:B------:R-:W-:Y:S04]  /*12d30*/  FADD.FTZ R101, R101, R98 ;  /* 0x0000006265657221 */ /* 0x000fe80000010000 */
[----:B------:R-:W1:Y:S01]  /*12d40*/  MUFU.EX2 R90, R90 ;  /* 0x0000005a005a7308 */ /* 0x000e620000000800 */
[----:B--2---:R-:W-:Y:S01]  /*12d50*/  LDSM.16.MT88.4 R24, [R110+0x7c00] ;  /* 0x007c00006e18783b */ /* 0x004fe20000004200 */
[----:B------:R-:W-:Y:S04]  /*12d60*/  FADD.FTZ R104, R104, R101 ;  /* 0x0000006568687221 */ /* 0x000fe80000010000 */
[----:B------:R-:W-:Y:S01]  /*12d70*/  FADD.FTZ R104, R99, R104 ;  /* 0x0000006863687221 */ /* 0x000fe20000010000 */
[C---:B---3--:R-:W-:Y:S03]  /*12d80*/  HMMA.16816.F32 R44, R80.reuse, R76, R44 ;  /* 0x0000004c502c723c */ /* 0x048fe6000000182c */
[----:B------:R-:W-:Y:S03]  /*12d90*/  MUFU.EX2 R134, R134 ;  /* 0x0000008600867308 */ /* 0x000fe60000000800 */
[C---:B------:R-:W-:Y:S01]  /*12da0*/  HMMA.16816.F32 R48, R80.reuse, R78, R48 ;  /* 0x0000004e5030723c */ /* 0x040fe20000001830 */
[----:B------:R-:W2:Y:S06]  /*12db0*/  LDSM.16.MT88.4 R76, [R108+0x7000] ;  /* 0x007000006c4c783b */ /* 0x000eac0000004200 */
[----:B------:R-:W3:Y:S01]  /*12dc0*/  MUFU.EX2 R105, R105 ;  /* 0x0000006900697308 */ /* 0x000ee20000000800 */
[----:B-1----:R-:W-:Y:S09]  /*12dd0*/  F2FP.F16.F32.PACK_AB R13, R90, R91 ;  /* 0x0000005b5a0d723e */ /* 0x002ff200000000ff */
[----:B------:R-:W-:Y:S10]  /*12de0*/  MUFU.EX2 R103, R103 ;  /* 0x0000006700677308 */ /* 0x000ff40000000800 */
[----:B------:R-:W1:Y:S10]  /*12df0*/  MUFU.EX2 R106, R106 ;  /* 0x0000006a006a7308 */ /* 0x000e740000000800 */
[----:B------:R-:W-:Y:S10]  /*12e00*/  MUFU.EX2 R107, R107 ;  /* 0x0000006b006b7308 */ /* 0x000ff40000000800 */
[----:B------:R-:W4:Y:S01]  /*12e10*/  MUFU.EX2 R138, R138 ;  /* 0x0000008a008a7308 */ /* 0x000f220000000800 */
[C---:B--2---:R-:W-:Y:S09]  /*12e20*/  HMMA.16816.F32 R52, R80.reuse, R76, R52 ;  /* 0x0000004c5034723c */ /* 0x044ff20000001834 */
[----:B------:R-:W-:Y:S01]  /*12e30*/  MUFU.EX2 R136, R136 ;  /* 0x0000008800887308 */ /* 0x000fe20000000800 */
[C---:B------:R-:W-:Y:S01]  /*12e40*/  HMMA.16816.F32 R56, R80.reuse, R78, R56 ;  /* 0x0000004e5038723c */ /* 0x040fe20000001838 */
[----:B------:R-:W2:Y:S08]  /*12e50*/  LDSM.16.MT88.4 R76, [R110+0x8000] ;  /* 0x008000006e4c783b */ /* 0x000eb00000004200 */
[----:B------:R-:W5:Y:S10]  /*12e60*/  MUFU.EX2 R133, R133 ;  /* 0x0000008500857308 */ /* 0x000f740000000800 */
[----:B------:R-:W5:Y:S10]  /*12e70*/  MUFU.EX2 R30, R30 ;  /* 0x0000001e001e7308 */ /* 0x000f740000000800 */
[----:B------:R-:W-:Y:S10]  /*12e80*/  MUFU.EX2 R31, R31 ;  /* 0x0000001f001f7308 */ /* 0x000ff40000000800 */
[----:B------:R-:W5:Y:S10]  /*12e90*/  MUFU.EX2 R100, R100 ;  /* 0x0000006400647308 */ /* 0x000f740000000800 */
[----:B------:R-:W-:Y:S01]  /*12ea0*/  MUFU.EX2 R28, R28 ;  /* 0x0000001c001c7308 */ /* 0x000fe20000000800 */
[C---:B--2---:R-:W-:Y:S09]  /*12eb0*/  HMMA.16816.F32 R60, R80.reuse, R76, R60 ;  /* 0x0000004c503c723c */ /* 0x044ff2000000183c */
[----:B------:R-:W2:Y:S01]  /*12ec0*/  MUFU.EX2 R29, R29 ;  /* 0x0000001d001d7308 */ /* 0x000ea20000000800 */
[C---:B------:R-:W-:Y:S01]  /*12ed0*/  HMMA.16816.F32 R64, R80.reuse, R78, R64 ;  /* 0x0000004e5040723c */ /* 0x040fe20000001840 */
[----:B------:R-:W3:Y:S08]  /*12ee0*/  LDSM.16.MT88.4 R76, [R108+0x8000] ;  /* 0x008000006c4c783b */ /* 0x000ef00000004200 */
[----:B------:R-:W-:Y:S10]  /*12ef0*/  MUFU.EX2 R32, R32 ;  /* 0x0000002000207308 */ /* 0x000ff40000000800 */
[----:B------:R-:W2:Y:S01]  /*12f00*/  MUFU.EX2 R129, R96 ;  /* 0x0000006000817308 */ /* 0x000ea20000000800 */
        /* <DEDUP_REMOVED lines=21> */
[----:B------:R-:W-:Y:S04]  /*13060*/  F2FP.F16.F32.PACK_AB R13, R105, R134 ;  /* 0x00000086690d723e */ /* 0x000fe800000000ff */
[----:B-1----:R-:W-:Y:S02]  /*13070*/  F2FP.F16.F32.PACK_AB R15, R106, R103 ;  /* 0x000000676a0f723e */ /* 0x002fe400000000ff */
[----:B----4-:R-:W-:Y:S02]  /*13080*/  F2FP.F16.F32.PACK_AB R12, R138, R107 ;  /* 0x0000006b8a0c723e */ /* 0x010fe400000000ff */
[----:B-----5:R-:W-:Y:S07]  /*13090*/  F2FP.F16.F32.PACK_AB R14, R133, R136 ;  /* 0x00000088850e723e */ /* 0x020fee00000000ff */
[C---:B---3--:R-:W-:Y:S06]  /*130a0*/  HMMA.16816.F32 R4, R12.reuse, R16, R4 ;  /* 0x000000100c04723c */ /* 0x048fec0000001804 */
        /* <DEDUP_REMOVED lines=19> */
[----:B--2---:R-:W-:Y:S02]  /*131e0*/  F2FP.F16.F32.PACK_AB R12, R29, R28 ;  /* 0x0000001c1d0c723e */ /* 0x004fe400000000ff */
[----:B------:R-:W-:Y:S07]  /*131f0*/  F2FP.F16.F32.PACK_AB R14, R129, R32 ;  /* 0x00000020810e723e */ /* 0x000fee00000000ff */
[C---:B------:R-:W-:Y:S01]  /*13200*/  HMMA.16816.F32 R80, R12.reuse, R76, R4 ;  /* 0x0000004c0c50723c */ /* 0x040fe20000001804 */
[----:B------:R-:W2:Y:S05]  /*13210*/  LDSM.16.MT88.4 R4, [R110+0x8c00] ;  /* 0x008c00006e04783b */ /* 0x000eaa0000004200 */
[C---:B------:R-:W-:Y:S03]  /*13220*/  HMMA.16816.F32 R76, R12.reuse, R78, R8 ;  /* 0x0000004e0c4c723c */ /* 0x040fe60000001808 */
[----:B------:R-:W4:Y:S03]  /*13230*/  LDSM.16.MT88.4 R8, [R108+0x8c00] ;  /* 0x008c00006c08783b */ /* 0x000f260000004200 */
[C---:B-1----:R-:W-:Y:S06]  /*13240*/  HMMA.16816.F32 R36, R12.reuse, R16, R36 ;  /* 0x000000100c24723c */ /* 0x042fec0000001824 */
        /* <DEDUP_REMOVED lines=14> */
[C---:B----4-:R-:W-:Y:S05]  /*13330*/  HMMA.16816.F32 R68, R12.reuse, R8, R68 ;  /* 0x000000080c44723c */ /* 0x050fea0000001844 */
[----:B------:R-:W-:Y:S01]  /*13340*/  FADD.FTZ R5, R138, R5 ;  /* 0x000000058a057221 */ /* 0x000fe20000010000 */
[----:B------:R-:W-:Y:S01]  /*13350*/  FADD.FTZ R103, R103, R134 ;  /* 0x0000008667677221 */ /* 0x000fe20000010000 */
[----:B------:R-:W-:Y:S01]  /*13360*/  MOV R134, R130 ;  /* 0x0000008200867202 */ /* 0x000fe20000000f00 */
[----:B------:R-:W-:Y:S03]  /*13370*/  HMMA.16816.F32 R72, R12, R10, R72 ;  /* 0x0000000a0c48723c */ /* 0x000fe60000001848 */
        /* <DEDUP_REMOVED lines=12> */
.L_x_6031:
        /* <DEDUP_REMOVED lines=193> */
.L_x_6037:
[----:B------:R-:W-:Y:S05]  /*14050*/  BSYNC B0 ;  /* 0x0000000000007941 */ /* 0x000fea0003800000 */
.L_x_6036:
        /* <DEDUP_REMOVED lines=31> */
.L_x_6039:
[----:B------:R-:W-:Y:S05]  /*14250*/  BSYNC B0 ;  /* 0x0000000000007941 */ /* 0x000fea0003800000 */
.L_x_6038:
        /* <DEDUP_REMOVED lines=12> */
.L_x_6041:
[----:B------:R-:W-:Y:S05]  /*14320*/  BSYNC B0 ;  /* 0x0000000000007941 */ /* 0x000fea0003800000 */
.L_x_6040:
        /* <DEDUP_REMOVED lines=12> */
.L_x_6043:
[----:B------:R-:W-:Y:S05]  /*143f0*/  BSYNC B0 ;  /* 0x0000000000007941 */ /* 0x000fea0003800000 */
.L_x_6042:
        /* <DEDUP_REMOVED lines=10> */
.L_x_6044:
        /* <DEDUP_REMOVED lines=14> */
.L_x_6304:


//--------------------- .text._ZN5flash24flash_fwd_splitkv_kernelI23Flash_fwd_kernel_traitsILi96ELi64ELi64ELi4ELb0ELb0EN7cutlass6half_tE19Flash_kernel_traitsILi96ELi64ELi64ELi4ES3_EELb1ELb0ELb1ELb0ELb0ELb1ELb1ELb1EEEvNS_16Flash_fwd_paramsE --------------------------
	.section	.text._ZN5flash24flash_fwd_splitkv_kernelI23Flash_fwd_kernel_traitsILi96ELi64ELi64ELi4ELb0ELb0EN7cutlass6half_tE19Flash_kernel_traitsILi96ELi64ELi64ELi4ES3_EELb1ELb0ELb1ELb0ELb0ELb1ELb1ELb1EEEvNS_16Flash_fwd_paramsE,"ax",@progbits
	.align	128
        .global         _ZN5flash24flash_fwd_splitkv_kernelI23Flash_fwd_kernel_traitsILi96ELi64ELi64ELi4ELb0ELb0EN7cutlass6half_tE19Flash_kernel_traitsILi96ELi64ELi64ELi4ES3_EELb1ELb0ELb1ELb0ELb0ELb1ELb1ELb1EEEvNS_16Flash_fwd_paramsE
        .type           _ZN5flash24flash_fwd_splitkv_kernelI23Flash_fwd_kernel_traitsILi96ELi64ELi64ELi4ELb0ELb0EN7cutlass6half_tE19Flash_kernel_traitsILi96ELi64ELi64ELi4ES3_EELb1ELb0ELb1ELb0ELb0ELb1ELb1ELb1EEEvNS_16Flash_fwd_paramsE,@function
        .size           _ZN5flash24flash_fwd_splitkv_kernelI23Flash_fwd_kernel_traitsILi96ELi64ELi64ELi4ELb0ELb0EN7cutlass6half_tE19Flash_kernel_traitsILi96ELi64ELi64ELi4ES3_EELb1ELb0ELb1ELb0ELb0ELb1ELb1ELb1EEEvNS_16Flash_fwd_paramsE,(.L_x_6305 - _ZN5flash24flash_fwd_splitkv_kernelI23Flash_fwd_kernel_traitsILi96ELi64ELi64ELi4ELb0ELb0EN7cutlass6half_tE19Flash_kernel_traitsILi96ELi64ELi64ELi4ES3_EELb1ELb0ELb1ELb0ELb0ELb1ELb1ELb1EEEvNS_16Flash_fwd_paramsE)
        .other          _ZN5flash24flash_fwd_splitkv_kernelI23Flash_fwd_kernel_traitsILi96ELi64ELi64ELi4ELb0ELb0EN7cutlass6half_tE19Flash_kernel_traitsILi96ELi64ELi64ELi4ES3_EELb1ELb0ELb1ELb0ELb0ELb1ELb1ELb1EEEvNS_16Flash_fwd_paramsE,@"STO_CUDA_ENTRY STV_DEFAULT"
_ZN5flash24flash_fwd_splitkv_kernelI23Flash_fwd_kernel_traitsILi96ELi64ELi64ELi4ELb0ELb0EN7cutlass6half_tE19Flash_kernel_traitsILi96ELi64ELi64ELi4ES3_EELb1ELb0ELb1ELb0ELb0ELb1ELb1ELb1EEEvNS_16Flash_fwd_paramsE:
.text._ZN5flash24flash_fwd_splitkv_kernelI23Flash_fwd_kernel_traitsILi96ELi64ELi64ELi4ELb0ELb0EN7cutlass6half_tE19Flash_kernel_traitsILi96ELi64ELi64ELi4ES3_EELb1ELb0ELb1ELb0ELb0ELb1ELb1ELb1EEEvNS_16Flash_fwd_paramsE:
        /* <DEDUP_REMOVED lines=59> */
.L_x_6045:
[----:B------:R-:W1:Y:S02]  /*03b0*/  LDC R14, c[0x0][0x2c8] ;  /* 0x0000b200ff0e7b82 */ /* 0x000e640000000800 */
.L_x_6046:
        /* <DEDUP_REMOVED lines=105> */
.L_x_6049:
[----:B------:R-:W-:Y:S05]  /*0a50*/  BSYNC B0 ;  /* 0x0000000000007941 */ /* 0x000fea0003800000 */
.L_x_6048:
        /* <DEDUP_REMOVED lines=10> */
.L_x_6051:
[----:B------:R-:W-:Y:S05]  /*0b00*/  BSYNC B0 ;  /* 0x0000000000007941 */ /* 0x000fea0003800000 */
.L_x_6050:
        /* <DEDUP_REMOVED lines=11> */
.L_x_6053:
[----:B------:R-:W-:Y:S05]  /*0bc0*/  BSYNC B0 ;  /* 0x0000000000007941 */ /* 0x000fea0003800000 */
.L_x_6052:
        /* <DEDUP_REMOVED lines=9> */
.L_x_6055:
[----:B------:R-:W-:Y:S05]  /*0c60*/  BSYNC B0 ;  /* 0x0000000000007941 */ /* 0x000fea0003800000 */
.L_x_6054:
        /* <DEDUP_REMOVED lines=15> */
.L_x_6047:
        /* <DEDUP_REMOVED lines=24> */
.L_x_6056:
        /* <DEDUP_REMOVED lines=79> */
.L_x_6057:
        /* <DEDUP_REMOVED lines=46> */
.L_x_6059:
        /* <DEDUP_REMOVED lines=29> */
.L_x_6058:
        /* <DEDUP_REMOVED lines=221> */
.L_x_6109:
        /* <DEDUP_REMOVED lines=22> */
.L_x_6062:
[----:B------:R-:W-:Y:S05]  /*27b0*/  BSYNC B0 ;  /* 0x0000000000007941 */ /* 0x000fea0003800000 */
.L_x_6061:
        /* <DEDUP_REMOVED lines=15> */
.L_x_6064:
[----:B------:R-:W-:Y:S05]  /*28b0*/  BSYNC B0 ;  /* 0x0000000000007941 */ /* 0x000fea0003800000 */
.L_x_6063:
        /* <DEDUP_REMOVED lines=69> */
.L_x_6070:
[----:B------:R-:W-:Y:S05]  /*2d10*/  BSYNC B0 ;  /* 0x0000000000007941 */ /* 0x000fea0003800000 */
.L_x_6069:
        /* <DEDUP_REMOVED lines=52> */
.L_x_6072:
[----:B------:R-:W-:Y:S05]  /*3060*/  BSYNC B0 ;  /* 0x0000000000007941 */ /* 0x000fea0003800000 */
.L_x_6071:
        /* <DEDUP_REMOVED lines=51> */
.L_x_6068:
[----:B------:R-:W-:Y:S05]  /*33a0*/  BSYNC B1 ;  /* 0x0000000000017941 */ /* 0x000fea0003800000 */
.L_x_6067:
        /* <DEDUP_REMOVED lines=64> */
.L_x_6076:
[----:B------:R-:W-:Y:S05]  /*37b0*/  BSYNC B0 ;  /* 0x0000000000007941 */ /* 0x000fea0003800000 */
.L_x_6075:
        /* <DEDUP_REMOVED lines=52> */
.L_x_6078:
[----:B------:R-:W-:Y:S05]  /*3b00*/  BSYNC B0 ;  /* 0x0000000000007941 */ /* 0x000fea0003800000 */
.L_x_6077:
        /* <DEDUP_REMOVED lines=51> */
.L_x_6074:
[----:B------:R-:W-:Y:S05]  /*3e40*/  BSYNC B1 ;  /* 0x0000000000017941 */ /* 0x000fea0003800000 */
.L_x_6073:
        /* <DEDUP_REMOVED lines=8> */
.L_x_6066:
        /* <DEDUP_REMOVED lines=95> */
.L_x_6085:
[----:B------:R-:W-:Y:S05]  /*44c0*/  BSYNC B0 ;  /* 0x0000000000007941 */ /* 0x000fea0003800000 */
.L_x_6084:
[----:B-----5:R4:W-:Y:S02]  /*44d0*/  STG.E.128 desc[UR6][R130.64], R52 ;  /* 0x0000003482007986 */ /* 0x0209e4000c101d06 */
.L_x_6083:
[----:B------:R-:W-:Y:S05]  /*44e0*/  BSYNC B1 ;  /* 0x0000000000017941 */ /* 0x000fea0003800000 */
.L_x_6082:
        /* <DEDUP_REMOVED lines=92> */
.L_x_6089:
[----:B------:R-:W-:Y:S05]  /*4ab0*/  BSYNC B0 ;  /* 0x0000000000007941 */ /* 0x000fea0003800000 */
.L_x_6088:
[----:B-----5:R1:W-:Y:S02]  /*4ac0*/  STG.E.128 desc[UR6][R130.64+0x40], R52 ;  /* 0x0000403482007986 */ /* 0x0203e4000c101d06 */
.L_x_6087:
[----:B------:R-:W-:Y:S05]  /*4ad0*/  BSYNC B1 ;  /* 0x0000000000017941 */ /* 0x000fea0003800000 */
.L_x_6086:
        /* <DEDUP_REMOVED lines=91> */
.L_x_6091:
[----:B------:R-:W-:Y:S05]  /*5090*/  BSYNC B0 ;  /* 0x0000000000007941 */ /* 0x000fea0003800000 */
.L_x_6090:
[----:B-----5:R4:W-:Y:S02]  /*50a0*/  STG.E.128 desc[UR6][R130.64+0x80], R52 ;  /* 0x0000803482007986 */ /* 0x0209e4000c101d06 */
.L_x_6081:
[----:B------:R-:W-:Y:S05]  /*50b0*/  BSYNC B2 ;  /* 0x0000000000027941 */ /* 0x000fea0003800000 */
.L_x_6080:
        /* <DEDUP_REMOVED lines=99> */
.L_x_6097:
[----:B------:R-:W-:Y:S05]  /*56f0*/  BSYNC B0 ;  /* 0x0000000000007941 */ /* 0x000fea0003800000 */
.L_x_6096:
[----:B-----5:R4:W-:Y:S02]  /*5700*/  STG.E.128 desc[UR6][R132.64], R52 ;  /* 0x0000003484007986 */ /* 0x0209e4000c101d06 */
.L_x_6095:
[----:B------:R-:W-:Y:S05]  /*5710*/  BSYNC B1 ;  /* 0x0000000000017941 */ /* 0x000fea0003800000 */
.L_x_6094:
        /* <DEDUP_REMOVED lines=98> */
.L_x_6101:
[----:B------:R-:W-:Y:S05]  /*5d40*/  BSYNC B0 ;  /* 0x0000000000007941 */ /* 0x000fea0003800000 */
.L_x_6100:
[----:B-----5:R4:W-:Y:S02]  /*5d50*/  STG.E.128 desc[UR6][R132.64+0x40], R52 ;  /* 0x0000403484007986 */ /* 0x0209e4000c101d06 */
.L_x_6099:
[----:B------:R-:W-:Y:S05]  /*5d60*/  BSYNC B1 ;  /* 0x0000000000017941 */ /* 0x000fea0003800000 */
.L_x_6098:
        /* <DEDUP_REMOVED lines=97> */
.L_x_6103:
[----:B------:R-:W-:Y:S05]  /*6380*/  BSYNC B0 ;  /* 0x0000000000007941 */ /* 0x000fea0003800000 */
.L_x_6102:
[----:B-----5:R4:W-:Y:S02]  /*6390*/  STG.E.128 desc[UR6][R132.64+0x80], R52 ;  /* 0x0000803484007986 */ /* 0x0209e4000c101d06 */
.L_x_6093:
[----:B------:R-:W-:Y:S05]  /*63a0*/  BSYNC B2 ;  /* 0x0000000000027941 */ /* 0x000fea0003800000 */
.L_x_6092:
        /* <DEDUP_REMOVED lines=8> */
.L_x_6065:
        /* <DEDUP_REMOVED lines=11> */
.L_x_6105:
[----:B------:R-:W-:Y:S05]  /*64e0*/  BSYNC B0 ;  /* 0x0000000000007941 */ /* 0x000fea0003800000 */
.L_x_6104:
        /* <DEDUP_REMOVED lines=12> */
.L_x_6106:
[----:B------:R-:W-:Y:S05]  /*65b0*/  BSYNC B0 ;  /* 0x0000000000007941 */ /* 0x000fea0003800000 */
.L_x_6079:
        /* <DEDUP_REMOVED lines=81> */
.L_x_6107:
        /* <DEDUP_REMOVED lines=8> */
.L_x_6108:
[----:B------:R-:W-:Y:S04]  /*6b50*/  IADD3 R9, R9, -0x1, RZ ;  /* 0xffffffff09097810 */ /* 0x000fe80007ffe0ff */
[----:B------:R-:W-:Y:S11]  /*6b60*/  ISETP.GT.AND P0, PT, R9, R88, PT ;  /* 0x000000580900720c */ /* 0x000ff60003f04270 */
[----:B------:R-:W-:Y:S02]  /*6b70*/  @!UPT UIADD3 URZ, URZ, URZ, URZ ;  /* 0x0000003f3f3ff290 */ /* 0x000fe4000fffe03f */
[----:B------:R-:W-:Y:S05]  /*6b80*/  @P0 BRA `(.L_x_6109) ;  /* 0xffffffb800b00947 */ /* 0x000fea000383ffff */
.L_x_6060:
        /* <DEDUP_REMOVED lines=98> */
.L_x_6118:
[----:B------:R-:W-:Y:S05]  /*71b0*/  BSYNC B0 ;  /* 0x0000000000007941 */ /* 0x000fea0003800000 */
.L_x_6117:
[----:B-----5:R3:W-:Y:S04]  /*71c0*/  STS.64 [R116], R16 ;  /* 0x0000001074007388 */ /* 0x0207e80000000a00 */
[----:B------:R3:W-:Y:S02]  /*71d0*/  STS.64 [R116+0x8], R18 ;  /* 0x0000081274007388 */ /* 0x0007e40000000a00 */
.L_x_6116:
[----:B------:R-:W-:Y:S05]  /*71e0*/  BSYNC B1 ;  /* 0x0000000000017941 */ /* 0x000fea0003800000 */
.L_x_6115:
        /* <DEDUP_REMOVED lines=46> */
.L_x_6122:
[----:B------:R-:W-:Y:S05]  /*74d0*/  BSYNC B0 ;  /* 0x0000000000007941 */ /* 0x000fea0003800000 */
.L_x_6121:
[----:B-----5:R1:W-:Y:S02]  /*74e0*/  STS.128 [R116+0x1000], R16 ;  /* 0x0010001074007388 */ /* 0x0203e40000000c00 */
.L_x_6120:
[----:B------:R-:W-:Y:S05]  /*74f0*/  BSYNC B1 ;  /* 0x0000000000017941 */ /* 0x000fea0003800000 */
.L_x_6119:
        /* <DEDUP_REMOVED lines=47> */
.L_x_6124:
[----:B------:R-:W-:Y:S05]  /*77f0*/  BSYNC B0 ;  /* 0x0000000000007941 */ /* 0x000fea0003800000 */
.L_x_6123:
[----:B-----5:R3:W-:Y:S02]  /*7800*/  STS.128 [R116+0x2000], R16 ;  /* 0x0020001074007388 */ /* 0x0207e40000000c00 */
.L_x_6114:
[----:B------:R-:W-:Y:S05]  /*7810*/  BSYNC B2 ;  /* 0x0000000000027941 */ /* 0x000fea0003800000 */
.L_x_6113:
        /* <DEDUP_REMOVED lines=25> */
[----:B-----5:R-:W-:Y:S02]  /*79b0*/  MOV R0, R17 ;  /* 0x0000001100007202 */ /* 0x020fe40000000f00 */
[----:B------:R-:W-:Y:S02]  /*79c0*/  MOV R17, R19 ;  /* 0x0000001300117202 */ /* 0x000fe40000000f00 */
[----:B------:R-:W-:Y:S01]  /*79d0*/  MOV R22, R18 ;  /* 0x0000001200167202 */ /* 0x000fe20000000f00 */
[----:B------:R-:W-:-:S02]  /*79e0*/  HADD2.F32 R24, -RZ, R0.H0_H0 ;  /* 0x20000000ff187230 */ /* 0x000fc40000004100 */
[----:B------:R-:W-:Y:S02]  /*79f0*/  HADD2.F32 R19, -RZ, R0.H1_H1 ;  /* 0x30000000ff137230 */ /* 0x000fe40000004100 */
[--C-:B------:R-:W-:Y:S02]  /*7a00*/  HADD2.F32 R18, -RZ, R17.reuse.H0_H0 ;  /* 0x20000011ff127230 */ /* 0x100fe40000004100 */
[----:B------:R-:W-:Y:S02]  /*7a10*/  HADD2.F32 R17, -RZ, R17.H1_H1 ;  /* 0x30000011ff117230 */ /* 0x000fe40000004100 */
[----:B---3--:R-:W-:Y:S02]  /*7a20*/  HADD2.F32 R0, -RZ, R5.H1_H1 ;  /* 0x30000005ff007230 */ /* 0x008fe40000004100 */
[----:B------:R-:W-:Y:S02]  /*7a30*/  HADD2.F32 R12, -RZ, R4.H1_H1 ;  /* 0x30000004ff0c7230 */ /* 0x000fe40000004100 */
[----:B--2---:R-:W-:-:S02]  /*7a40*/  HADD2.F32 R14, -RZ, R7.H1_H1 ;  /* 0x30000007ff0e7230 */ /* 0x004fc40000004100 */
[-C--:B------:R-:W-:Y:S01]  /*7a50*/  FMUL.FTZ R3, R17, R0.reuse ;  /* 0x0000000011037220 */ /* 0x080fe20000410000 */
[----:B------:R-:W-:Y:S01]  /*7a60*/  FMUL.FTZ R0, R18, R0 ;  /* 0x0000000012007220 */ /* 0x000fe20000410000 */
[----:B------:R-:W-:Y:S02]  /*7a70*/  HADD2.F32 R15, -RZ, R6.H1_H1 ;  /* 0x30000006ff0f7230 */ /* 0x000fe40000004100 */
[-C--:B------:R-:W-:Y:S01]  /*7a80*/  FMUL.FTZ R13, R19, R12.reuse ;  /* 0x0000000c130d7220 */ /* 0x080fe20000410000 */
        /* <DEDUP_REMOVED lines=11> */
[----:B------:R-:W-:Y:S02]  /*7b40*/  HADD2.F32 R22, -RZ, R22.H1_H1 ;  /* 0x30000016ff167230 */ /* 0x000fe40000004100 */
[----:B------:R-:W-:Y:S02]  /*7b50*/  HADD2.F32 R15, -RZ, R16.H0_H0 ;  /* 0x20000010ff0f7230 */ /* 0x000fe40000004100 */
[----:B------:R-:W-:Y:S01]  /*7b60*/  FMUL.FTZ R16, R17, R4 ;  /* 0x0000000411107220 */ /* 0x000fe20000410000 */
[----:B------:R-:W-:Y:S02]  /*7b70*/  HADD2.F32 R6, -RZ, R6.H0_H0 ;  /* 0x20000006ff067230 */ /* 0x000fe40000004100 */
[----:B------:R-:W-:Y:S01]  /*7b80*/  FMUL.FTZ R19, R22, R5 ;  /* 0x0000000516137220 */ /* 0x000fe20000410000 */
[----:B------:R-:W-:-:S02]  /*7b90*/  HADD2.F32 R7, -RZ, R7.H0_H0 ;  /* 0x20000007ff077230 */ /* 0x000fc40000004100 */
        /* <DEDUP_REMOVED lines=8> */
[----:B------:R-:W-:Y:S02]  /*7c20*/  MOV R17, R12 ;  /* 0x0000000c00117202 */ /* 0x000fe40000000f00 */
[----:B------:R-:W-:Y:S02]  /*7c30*/  MOV R19, R0 ;  /* 0x0000000000137202 */ /* 0x000fe40000000f00 */
.L_x_6129:
[----:B------:R-:W-:Y:S05]  /*7c40*/  BSYNC B0 ;  /* 0x0000000000007941 */ /* 0x000fea0003800000 */
.L_x_6128:
[----:B-----5:R3:W-:Y:S02]  /*7c50*/  STS.128 [R116+0x800], R16 ;  /* 0x0008001074007388 */ /* 0x0207e40000000c00 */
.L_x_6127:
[----:B------:R-:W-:Y:S05]  /*7c60*/  BSYNC B1 ;  /* 0x0000000000017941 */ /* 0x000fea0003800000 */
.L_x_6126:
        /* <DEDUP_REMOVED lines=9> */
[--C-:B-1-3-5:R-:W-:Y:S01]  /*7d00*/  HADD2.F32 R18, -RZ, R15.reuse.H0_H0 ;  /* 0x2000000fff127230 */ /* 0x12afe20000004100 */
        /* <DEDUP_REMOVED lines=13> */
[----:B------:R-:W-:Y:S01]  /*7de0*/  FFMA.FTZ R13, R24, R16, -R13 ;  /* 0x00000010180d7223 */ /* 0x000fe2000001080d */
[----:B------:R-:W-:Y:S01]  /*7df0*/  FFMA.FTZ R0, R15, R14, R0 ;  /* 0x0000000e0f007223 */ /* 0x000fe20000010000 */
[----:B------:R-:W-:Y:S01]  /*7e00*/  FFMA.FTZ R16, R22, R16, R11 ;  /* 0x0000001016107223 */ /* 0x000fe2000001000b */
[----:B------:R-:W-:Y:S01]  /*7e10*/  FFMA.FTZ R3, R18, R14, -R3 ;  /* 0x0000000e12037223 */ /* 0x000fe20000010803 */
[--C-:B------:R-:W-:Y:S02]  /*7e20*/  HADD2.F32 R15, -RZ, R12.reuse.H1_H1 ;  /* 0x3000000cff0f7230 */ /* 0x100fe40000004100 */
[----:B------:R-:W-:Y:S01]  /*7e30*/  HADD2.F32 R5, -RZ, R5.H0_H0 ;  /* 0x20000005ff057230 */ /* 0x000fe20000004100 */
[----:B------:R-:W-:Y:S01]  /*7e40*/  F2FP.F16.F32.PACK_AB R13, R16, R13 ;  /* 0x0000000d100d723e */ /* 0x000fe200000000ff */
[----:B------:R-:W-:Y:S02]  /*7e50*/  HADD2.F32 R11, -RZ, R12.H0_H0 ;  /* 0x2000000cff0b7230 */ /* 0x000fe40000004100 */
[----:B------:R-:W-:Y:S01]  /*7e60*/  FMUL.FTZ R18, R15, R4 ;  /* 0x000000040f127220 */ /* 0x000fe20000410000 */
[--C-:B------:R-:W-:Y:S01]  /*7e70*/  HADD2.F32 R14, -RZ, R17.reuse.H1_H1 ;  /* 0x30000011ff0e7230 */ /* 0x100fe20000004100 */
[----:B------:R-:W-:Y:S01]  /*7e80*/  F2FP.F16.F32.PACK_AB R0, R0, R3 ;  /* 0x000000030000723e */ /* 0x000fe200000000ff */
[----:B------:R-:W-:-:S02]  /*7e90*/  HADD2.F32 R12, -RZ, R17.H0_H0 ;  /* 0x20000011ff0c7230 */ /* 0x000fc40000004100 */
[C---:B------:R-:W-:Y:S01]  /*7ea0*/  FMUL.FTZ R4, R11.reuse, R4 ;  /* 0x000000040b047220 */ /* 0x040fe20000410000 */
[----:B------:R-:W-:Y:S02]  /*7eb0*/  HADD2.F32 R6, -RZ, R6.H0_H0 ;  /* 0x20000006ff067230 */ /* 0x000fe40000004100 */
[-C--:B------:R-:W-:Y:S01]  /*7ec0*/  FMUL.FTZ R17, R14, R5.reuse ;  /* 0x000000050e117220 */ /* 0x080fe20000410000 */
[----:B------:R-:W-:Y:S02]  /*7ed0*/  HADD2.F32 R7, -RZ, R7.H0_H0 ;  /* 0x20000007ff077230 */ /* 0x000fe40000004100 */
        /* <DEDUP_REMOVED lines=8> */
.L_x_6133:
[----:B------:R-:W-:Y:S05]  /*7f60*/  BSYNC B0 ;  /* 0x0000000000007941 */ /* 0x000fea0003800000 */
.L_x_6132:
[----:B-----5:R1:W-:Y:S02]  /*7f70*/  STS.128 [R116+0x1800], R12 ;  /* 0x0018000c74007388 */ /* 0x0203e40000000c00 */
.L_x_6131:
[----:B------:R-:W-:Y:S05]  /*7f80*/  BSYNC B1 ;  /* 0x0000000000017941 */ /* 0x000fea0003800000 */
.L_x_6130:
        /* <DEDUP_REMOVED lines=44> */
.L_x_6135:
[----:B------:R-:W-:Y:S05]  /*8250*/  BSYNC B0 ;  /* 0x0000000000007941 */ /* 0x000fea0003800000 */
.L_x_6134:
[----:B-----5:R1:W-:Y:S01]  /*8260*/  STS.128 [R116+0x2800], R28 ;  /* 0x0028001c74007388 */ /* 0x0203e20000000c00 */
[----:B------:R-:W-:Y:S05]  /*8270*/  BRA `(.L_x_6125) ;  /* 0x0000002400fc7947 */ /* 0x000fea0003800000 */
.L_x_6112:
        /* <DEDUP_REMOVED lines=95> */
.L_x_6141:
[----:B------:R-:W-:Y:S05]  /*8870*/  BSYNC B0 ;  /* 0x0000000000007941 */ /* 0x000fea0003800000 */
.L_x_6140:
[----:B-----5:R3:W-:Y:S04]  /*8880*/  STS.64 [R116], R24 ;  /* 0x0000001874007388 */ /* 0x0207e80000000a00 */
[----:B------:R3:W-:Y:S02]  /*8890*/  STS.64 [R116+0x8], R26 ;  /* 0x0000081a74007388 */ /* 0x0007e40000000a00 */
.L_x_6139:
[----:B------:R-:W-:Y:S05]  /*88a0*/  BSYNC B1 ;  /* 0x0000000000017941 */ /* 0x000fea0003800000 */
.L_x_6138:
        /* <DEDUP_REMOVED lines=89> */
.L_x_6145:
[----:B------:R-:W-:Y:S05]  /*8e40*/  BSYNC B0 ;  /* 0x0000000000007941 */ /* 0x000fea0003800000 */
.L_x_6144:
[----:B-----5:R1:W-:Y:S02]  /*8e50*/  STS.128 [R116+0x1000], R24 ;  /* 0x0010001874007388 */ /* 0x0203e40000000c00 */
.L_x_6143:
[----:B------:R-:W-:Y:S05]  /*8e60*/  BSYNC B1 ;  /* 0x0000000000017941 */ /* 0x000fea0003800000 */
.L_x_6142:
        /* <DEDUP_REMOVED lines=88> */
.L_x_6147:
[----:B------:R-:W-:Y:S05]  /*93f0*/  BSYNC B0 ;  /* 0x0000000000007941 */ /* 0x000fea0003800000 */
.L_x_6146:
[----:B-----5:R3:W-:Y:S02]  /*9400*/  STS.128 [R116+0x2000], R24 ;  /* 0x0020001874007388 */ /* 0x0207e40000000c00 */
.L_x_6137:
[----:B------:R-:W-:Y:S05]  /*9410*/  BSYNC B2 ;  /* 0x0000000000027941 */ /* 0x000fea0003800000 */
.L_x_6136:
        /* <DEDUP_REMOVED lines=97> */
.L_x_6151:
[----:B------:R-:W-:Y:S05]  /*9a30*/  BSYNC B0 ;  /* 0x0000000000007941 */ /* 0x000fea0003800000 */
.L_x_6150:
[----:B-----5:R1:W-:Y:S02]  /*9a40*/  STS.128 [R116+0x800], R16 ;  /* 0x0008001074007388 */ /* 0x0203e40000000c00 */
.L_x_6149:
[----:B------:R-:W-:Y:S05]  /*9a50*/  BSYNC B1 ;  /* 0x0000000000017941 */ /* 0x000fea0003800000 */
.L_x_6148:
        /* <DEDUP_REMOVED lines=92> */
.L_x_6155:
[----:B------:R-:W-:Y:S05]  /*a020*/  BSYNC B0 ;  /* 0x0000000000007941 */ /* 0x000fea0003800000 */
.L_x_6154:
[----:B-----5:R1:W-:Y:S02]  /*a030*/  STS.128 [R116+0x1800], R16 ;  /* 0x0018001074007388 */ /* 0x0203e40000000c00 */
.L_x_6153:
[----:B------:R-:W-:Y:S05]  /*a040*/  BSYNC B1 ;  /* 0x0000000000017941 */ /* 0x000fea0003800000 */
.L_x_6152:
        /* <DEDUP_REMOVED lines=93> */
.L_x_6157:
[----:B------:R-:W-:Y:S05]  /*a620*/  BSYNC B0 ;  /* 0x0000000000007941 */ /* 0x000fea0003800000 */
.L_x_6156:
[----:B-----5:R1:W-:Y:S01]  /*a630*/  STS.128 [R116+0x2800], R12 ;  /* 0x0028000c74007388 */ /* 0x0203e20000000c00 */
[----:B------:R-:W-:Y:S05]  /*a640*/  BRA `(.L_x_6125) ;  /* 0x0000000400087947 */ /* 0x000fea0003800000 */
.L_x_6111:
        /* <DEDUP_REMOVED lines=35> */
.L_x_6159:
[----:B------:R-:W-:Y:S05]  /*a880*/  BSYNC B0 ;  /* 0x0000000000007941 */ /* 0x000fea0003800000 */
.L_x_6158:
        /* <DEDUP_REMOVED lines=30> */
.L_x_6125:
[----:B------:R-:W-:Y:S05]  /*aa70*/  BSYNC B3 ;  /* 0x0000000000037941 */ /* 0x000fea0003800000 */
.L_x_6110:
[----:B------:R-:W-:Y:S01]  /*aa80*/  VIADD R97, R85, 0xffffffff ;  /* 0xffffffff55617836 */ /* 0x000fe20000000000 */
[----:B------:R-:W-:Y:S01]  /*aa90*/  ULDC.64 UR12, c[0x0][0x218] ;  /* 0x00008600000c7ab9 */ /* 0x000fe20000000a00 */
[----:B------:R-:W-:Y:S01]  /*aaa0*/  LOP3.LUT R121, R82, 0xffff, RZ, 0xc0, !PT ;  /* 0x0000ffff52797812 */ /* 0x000fe200078ec0ff */
[----:B------:R-:W-:Y:S01]  /*aab0*/  BSSY B0, `(.L_x_6160) ;  /* 0x0000021000007945 */ /* 0x000fe20003800000 */
[----:B------:R-:W-:Y:S01]  /*aac0*/  IMAD R3, R97, -0x40, R59 ;  /* 0xffffffc061037824 */ /* 0x000fe200078e023b */
        /* <DEDUP_REMOVED lines=9> */
[----:B-1234-:R-:W-:Y:S02]  /*ab60*/  @!P5 IMAD.MOV.U32 R4, RZ, RZ, R120 ;  /* 0x000000ffff04d224 */ /* 0x01efe400078e0078 */
        /* <DEDUP_REMOVED lines=20> */
.L_x_6162:
[----:B------:R2:W-:Y:S02]  /*acb0*/  STS.128 [R116+0x5000], RZ ;  /* 0x005000ff74007388 */ /* 0x0005e40000000c00 */
.L_x_6161:
[----:B------:R-:W-:Y:S05]  /*acc0*/  BSYNC B0 ;  /* 0x0000000000007941 */ /* 0x000fea0003800000 */
.L_x_6160:
[----:B--234-:R-:W2:Y:S01]  /*acd0*/  LDC.64 R6, c[0x0][0x3c8] ;  /* 0x0000f200ff067b82 */ /* 0x01cea20000000a00 */
        /* <DEDUP_REMOVED lines=31> */
.L_x_6164:
[----:B------:R-:W-:Y:S05]  /*aed0*/  BSYNC B0 ;  /* 0x0000000000007941 */ /* 0x000fea0003800000 */
.L_x_6163:
[----:B------:R-:W-:Y:S01]  /*aee0*/  ULDC.64 UR8, c[0x0][0x3d0] ;  /* 0x0000f40000087ab9 */ /* 0x000fe20000000a00 */
[----:B------:R-:W0:Y:S01]  /*aef0*/  LDGDEPBAR ;  /* 0x00000000000079af */ /* 0x000e220000000000 */
[----:B------:R-:W-:Y:S01]  /*af00*/  IMAD R0, R75, UR8, RZ ;  /* 0x000000084b007c24 */ /* 0x000fe2000f8e02ff */
[----:B------:R-:W-:Y:S01]  /*af10*/  ISETP.GE.AND P2, PT, R110, R3, PT ;  /* 0x000000036e00720c */ /* 0x000fe20003f46270 */
[C---:B------:R-:W-:Y:S01]  /*af20*/  IMAD.WIDE.U32 R108, R117.reuse, UR8, R108 ;  /* 0x00000008756c7c25 */ /* 0x040fe2000f8e006c */
[----:B------:R-:W-:Y:S01]  /*af30*/  ULDC UR5, c[0x0][0x2e8] ;  /* 0x0000ba0000057ab9 */ /* 0x000fe20000000800 */
[----:B-1----:R-:W-:Y:S01]  /*af40*/  SHF.R.S32.HI R122, RZ, 0x1f, R83 ;  /* 0x0000001fff7a7819 */ /* 0x002fe20000011453 */
[----:B------:R-:W-:Y:S01]  /*af50*/  ULDC.64 UR10, c[0x0][0x220] ;  /* 0x00008800000a7ab9 */ /* 0x000fe20000000a00 */
[----:B------:R-:W-:Y:S01]  /*af60*/  IMAD R0, R117, UR9, R0 ;  /* 0x0000000975007c24 */ /* 0x000fe2000f8e0200 */
[----:B--2---:R-:W-:-:S03]  /*af70*/  LEA R6, P1, R108, R6, 0x2 ;  /* 0x000000066c067211 */ /* 0x004fc600078210ff */
[----:B------:R-:W-:-:S05]  /*af80*/  IMAD.IADD R0, R109, 0x1, R0 ;  /* 0x000000016d007824 */ /* 0x000fca00078e0200 */
[----:B------:R-:W-:-:S05]  /*af90*/  LEA.HI.X R7, R108, R7, R0, 0x2, P1 ;  /* 0x000000076c077211 */ /* 0x000fca00008f1400 */
[----:B------:R-:W2:Y:S01]  /*afa0*/  LDG.E R0, desc[UR6][R6.64] ;  /* 0x0000000606007981 */ /* 0x000ea2000c1e1900 */
[----:B---3--:R-:W2:Y:S01]  /*afb0*/  MUFU.RCP R5, UR5 ;  /* 0x0000000500057d08 */ /* 0x008ea20008001000 */
        /* <DEDUP_REMOVED lines=39> */
.L_x_6167:
[----:B------:R3:W-:Y:S02]  /*b230*/  STS.128 [R116+0x8000], RZ ;  /* 0x008000ff74007388 */ /* 0x0007e40000000c00 */
.L_x_6166:
[----:B------:R-:W-:Y:S05]  /*b240*/  BSYNC B0 ;  /* 0x0000000000007941 */ /* 0x000fea0003800000 */
.L_x_6165:
        /* <DEDUP_REMOVED lines=35> */
.L_x_6170:
[----:B------:R1:W-:Y:S02]  /*b480*/  STS.128 [R116+0x8800], RZ ;  /* 0x008800ff74007388 */ /* 0x0003e40000000c00 */
.L_x_6169:
[----:B------:R-:W-:Y:S05]  /*b490*/  BSYNC B0 ;  /* 0x0000000000007941 */ /* 0x000fea0003800000 */
.L_x_6168:
[----:B------:R-:W-:Y:S01]  /*b4a0*/  LOP3.LUT R67, R67, 0x7fffffe, RZ, 0xc0, !PT ;  /* 0x07fffffe43437812 */ /* 0x000fe200078ec0ff */
[----:B------:R-:W-:Y:S01]  /*b4b0*/  IMAD.SHL.U32 R66, R66, 0x40, RZ ;  /* 0x0000004042427824 */ /* 0x000fe200078e00ff */
[----:B------:R-:W-:Y:S01]  /*b4c0*/  LEA.HI R8, R65, R65, RZ, 0x1 ;  /* 0x0000004141087211 */ /* 0x000fe200078f08ff */
[----:B------:R-:W-:Y:S01]  /*b4d0*/  IMAD.SHL.U32 R64, R64, 0x8, RZ ;  /* 0x0000000840407824 */ /* 0x000fe200078e00ff */
[----:B----4-:R-:W-:Y:S01]  /*b4e0*/  SHF.R.S32.HI R3, RZ, 0x1f, R68 ;  /* 0x0000001fff037819 */ /* 0x010fe20000011444 */
        /* <DEDUP_REMOVED lines=13> */
[----:B------:R-:W-:-:S02]  /*b5c0*/  LOP3.LUT R6, R6, 0xffffff00, RZ, 0xc0, !PT ;  /* 0xffffff0006067812 */ /* 0x000fc400078ec0ff */
[----:B------:R-:W-:Y:S02]  /*b5d0*/  LOP3.LUT R64, R3, 0x8, R64, 0xf8, !PT ;  /* 0x0000000803407812 */ /* 0x000fe400078ef840 */
[----:B------:R-:W-:Y:S01]  /*b5e0*/  LOP3.LUT R5, R66, 0x8, R5, 0xf8, !PT ;  /* 0x0000000842057812 */ /* 0x000fe200078ef805 */
[--C-:B------:R-:W-:Y:S01]  /*b5f0*/  IMAD R7, R57, 0x200, R6.reuse ;  /* 0x0000020039077824 */ /* 0x100fe200078e0206 */
[----:B------:R-:W-:Y:S01]  /*b600*/  SHF.R.U32.HI R3, RZ, 0x3, R3 ;  /* 0x00000003ff037819 */ /* 0x000fe20000011603 */
[C---:B------:R-:W-:Y:S01]  /*b610*/  IMAD R110, R2.reuse, 0x20, R6 ;  /* 0x00000020026e7824 */ /* 0x040fe200078e0206 */
[----:B------:R-:W-:Y:S01]  /*b620*/  SHF.R.U32.HI R66, RZ, 0x3, R66 ;  /* 0x00000003ff427819 */ /* 0x000fe20000011642 */
[----:B------:R-:W-:Y:S01]  /*b630*/  IMAD R8, R2, 0x20, R7 ;  /* 0x0000002002087824 */ /* 0x000fe200078e0207 */
[----:B------:R-:W-:Y:S01]  /*b640*/  LOP3.LUT R3, R64, R3, RZ, 0x3c, !PT ;  /* 0x0000000340037212 */ /* 0x000fe200078e3cff */
[----:B------:R-:W-:Y:S01]  /*b650*/  IMAD R2, R97, 0x40, R124 ;  /* 0x0000004061027824 */ /* 0x000fe200078e027c */
[----:B------:R-:W-:-:S03]  /*b660*/  LOP3.LUT R5, R5, R66, RZ, 0x3c, !PT ;  /* 0x0000004205057212 */ /* 0x000fc600078e3cff */
[----:B------:R-:W-:Y:S02]  /*b670*/  IMAD.U32 R112, R112, 0x20, R3 ;  /* 0x0000002070707824 */ /* 0x000fe400078e0003 */
[----:B------:R-:W-:Y:S02]  /*b680*/  IMAD.IADD R113, R5, 0x1, R8 ;  /* 0x0000000105717824 */ /* 0x000fe400078e0208 */
[----:B------:R-:W-:Y:S01]  /*b690*/  IMAD.MOV.U32 R3, RZ, RZ, 0x20 ;  /* 0x00000020ff037424 */ /* 0x000fe200078e00ff */
[----:B------:R-:W-:Y:S01]  /*b6a0*/  LEA R112, R112, UR4, 0x1 ;  /* 0x0000000470707c11 */ /* 0x000fe2000f8e08ff */
[C---:B------:R-:W-:Y:S01]  /*b6b0*/  VIADD R6, R2.reuse, 0x1 ;  /* 0x0000000102067836 */ /* 0x040fe20000000000 */
[----:B------:R-:W-:Y:S01]  /*b6c0*/  LEA R113, R113, UR4, 0x1 ;  /* 0x0000000471717c11 */ /* 0x000fe2000f8e08ff */
[----:B------:R-:W-:Y:S01]  /*b6d0*/  VIADD R128, R2, 0x28 ;  /* 0x0000002802807836 */ /* 0x000fe20000000000 */
[----:B------:R-:W-:Y:S01]  /*b6e0*/  SEL R3, R3, 0xffffffe0, !P1 ;  /* 0xffffffe003037807 */ /* 0x000fe20004800000 */
[----:B------:R-:W-:Y:S01]  /*b6f0*/  LDSM.16.M88.4 R20, [R112+0x3000] ;  /* 0x003000007014783b */ /* 0x000fe20000000200 */
[----:B------:R-:W-:-:S02]  /*b700*/  IMAD.IADD R110, R5, 0x1, R110 ;  /* 0x00000001056e7824 */ /* 0x000fc400078e026e */
[----:B------:R-:W-:Y:S01]  /*b710*/  IMAD R111, R4, 0x2, R113 ;  /* 0x00000002046f7824 */ /* 0x000fe200078e0271 */
[----:B------:R-:W4:Y:S01]  /*b720*/  LDSM.16.M88.4 R72, [R113] ;  /* 0x000000007148783b */ /* 0x000f220000000200 */
[----:B------:R-:W-:-:S03]  /*b730*/  IMAD.IADD R109, R112, 0x1, R3 ;  /* 0x00000001706d7824 */ /* 0x000fc600078e0203 */
[----:B------:R-:W-:Y:S04]  /*b740*/  LDSM.16.M88.4 R88, [R111] ;  /* 0x000000006f58783b */ /* 0x000fe80000000200 */
[----:B------:R-:W-:Y:S04]  /*b750*/  LDSM.16.M88.4 R8, [R109+0x3000] ;  /* 0x003000006d08783b */ /* 0x000fe80000000200 */
[----:B------:R-:W-:Y:S04]  /*b760*/  LDSM.16.M88.4 R32, [R112+0x4000] ;  /* 0x004000007020783b */ /* 0x000fe80000000200 */
[----:B------:R-:W-:Y:S04]  /*b770*/  LDSM.16.M88.4 R68, [R113+0x1000] ;  /* 0x001000007144783b */ /* 0x000fe80000000200 */
[----:B------:R-:W5:Y:S04]  /*b780*/  LDSM.16.M88.4 R40, [R112+0x3400] ;  /* 0x003400007028783b */ /* 0x000f680000000200 */
[----:B------:R-:W2:Y:S04]  /*b790*/  LDSM.16.M88.4 R48, [R112+0x3800] ;  /* 0x003800007030783b */ /* 0x000ea80000000200 */
[----:B------:R-:W3:Y:S04]  /*b7a0*/  LDSM.16.M88.4 R36, [R112+0x3c00] ;  /* 0x003c00007024783b */ /* 0x000ee80000000200 */
[----:B------:R-:W-:Y:S04]  /*b7b0*/  LDSM.16.M88.4 R44, [R111+0x1000] ;  /* 0x001000006f2c783b */ /* 0x000fe80000000200 */
[----:B------:R-:W-:Y:S01]  /*b7c0*/  LDSM.16.M88.4 R12, [R109+0x3800] ;  /* 0x003800006d0c783b */ /* 0x000fe20000000200 */
[C---:B----4-:R-:W-:Y:S03]  /*b7d0*/  HMMA.16816.F32 R24, R72.reuse, R20, RZ ;  /* 0x000000144818723c */ /* 0x050fe600000018ff */
[----:B------:R-:W-:Y:S04]  /*b7e0*/  LDSM.16.M88.4 R60, [R109+0x3400] ;  /* 0x003400006d3c783b */ /* 0x000fe80000000200 */
[----:B------:R-:W-:Y:S01]  /*b7f0*/  LDSM.16.M88.4 R80, [R109+0x3c00] ;  /* 0x003c00006d50783b */ /* 0x000fe20000000200 */
[C---:B------:R-:W-:Y:S03]  /*b800*/  HMMA.16816.F32 R20, R72.reuse, R22, RZ ;  /* 0x000000164814723c */ /* 0x040fe600000018ff */
[----:B------:R-:W-:Y:S04]  /*b810*/  LDSM.16.M88.4 R28, [R112+0x4400] ;  /* 0x00440000701c783b */ /* 0x000fe80000000200 */
[----:B------:R-:W-:Y:S04]  /*b820*/  LDSM.16.M88.4 R64, [R112+0x4800] ;  /* 0x004800007040783b */ /* 0x000fe80000000200 */
[----:B------:R-:W-:Y:S01]  /*b830*/  LDSM.16.M88.4 R92, [R109+0x4400] ;  /* 0x004400006d5c783b */ /* 0x000fe20000000200 */
[----:B-----5:R-:W-:Y:S06]  /*b840*/  HMMA.16816.F32 R16, R72, R40, RZ ;  /* 0x000000284810723c */ /* 0x020fec00000018ff */
[C---:B------:R-:W-:Y:S06]  /*b850*/  HMMA.16816.F32 R24, R88.reuse, R8, R24 ;  /* 0x000000085818723c */ /* 0x040fec0000001818 */
[----:B------:R-:W-:Y:S01]  /*b860*/  HMMA.16816.F32 R20, R88, R10, R20 ;  /* 0x0000000a5814723c */ /* 0x000fe20000001814 */
[----:B------:R-:W4:Y:S05]  /*b870*/  LDSM.16.M88.4 R8, [R109+0x4000] ;  /* 0x004000006d08783b */ /* 0x000f2a0000000200 */
[C---:B--2---:R-:W-:Y:S06]  /*b880*/  HMMA.16816.F32 R52, R72.reuse, R48, RZ ;  /* 0x000000304834723c */ /* 0x044fec00000018ff */
[----:B------:R-:W-:Y:S06]  /*b890*/  HMMA.16816.F32 R40, R72, R42, RZ ;  /* 0x0000002a4828723c */ /* 0x000fec00000018ff */
[C---:B------:R-:W-:Y:S06]  /*b8a0*/  HMMA.16816.F32 R24, R68.reuse, R32, R24 ;  /* 0x000000204418723c */ /* 0x040fec0000001818 */
[----:B------:R-:W-:Y:S01]  /*b8b0*/  HMMA.16816.F32 R20, R68, R34, R20 ;  /* 0x000000224414723c */ /* 0x000fe20000001814 */
[----:B------:R-:W-:Y:S05]  /*b8c0*/  LDSM.16.M88.4 R32, [R112+0x5000] ;  /* 0x005000007020783b */ /* 0x000fea0000000200 */
[C---:B------:R-:W-:Y:S06]  /*b8d0*/  HMMA.16816.F32 R48, R72.reuse, R50, RZ ;  /* 0x000000324830723c */ /* 0x040fec00000018ff */
[C---:B---3--:R-:W-:Y:S06]  /*b8e0*/  HMMA.16816.F32 R76, R72.reuse, R36, RZ ;  /* 0x00000024484c723c */ /* 0x048fec00000018ff */
[----:B------:R-:W-:Y:S01]  /*b8f0*/  HMMA.16816.F32 R72, R72, R38, RZ ;  /* 0x000000264848723c */ /* 0x000fe200000018ff */
[----:B------:R-:W2:Y:S05]  /*b900*/  LDSM.16.M88.4 R36, [R113+0x2000] ;  /* 0x002000007124783b */ /* 0x000eaa0000000200 */
[C---:B----4-:R-:W-:Y:S06]  /*b910*/  HMMA.16816.F32 R24, R44.reuse, R8, R24 ;  /* 0x000000082c18723c */ /* 0x050fec0000001818 */
[----:B------:R-:W-:Y:S01]  /*b920*/  HMMA.16816.F32 R20, R44, R10, R20 ;  /* 0x0000000a2c14723c */ /* 0x000fe20000001814 */
[----:B------:R-:W-:Y:S05]  /*b930*/  LDSM.16.M88.4 R8, [R109+0x5000] ;  /* 0x005000006d08783b */ /* 0x000fea0000000200 */
[C---:B------:R-:W-:Y:S06]  /*b940*/  HMMA.16816.F32 R52, R88.reuse, R12, R52 ;  /* 0x0000000c5834723c */ /* 0x040fec0000001834 */
[C---:B------:R-:W-:Y:S01]  /*b950*/  HMMA.16816.F32 R48, R88.reuse, R14, R48 ;  /* 0x0000000e5830723c */ /* 0x040fe20000001830 */
[----:B------:R-:W3:Y:S05]  /*b960*/  LDSM.16.M88.4 R12, [R111+0x2000] ;  /* 0x002000006f0c783b */ /* 0x000eea0000000200 */
[C---:B------:R-:W-:Y:S06]  /*b970*/  HMMA.16816.F32 R16, R88.reuse, R60, R16 ;  /* 0x0000003c5810723c */ /* 0x040fec0000001810 */
[----:B------:R-:W-:Y:S01]  /*b980*/  HMMA.16816.F32 R40, R88, R62, R40 ;  /* 0x0000003e5828723c */ /* 0x000fe20000001828 */
[----:B------:R-:W4:Y:S05]  /*b990*/  LDSM.16.M88.4 R60, [R112+0x4c00] ;  /* 0x004c0000703c783b */ /* 0x000f2a0000000200 */
[C---:B--2---:R-:W-:Y:S06]  /*b9a0*/  HMMA.16816.F32 R24, R36.reuse, R32, R24 ;  /* 0x000000202418723c */ /* 0x044fec0000001818 */
[----:B------:R-:W-:Y:S01]  /*b9b0*/  HMMA.16816.F32 R20, R36, R34, R20 ;  /* 0x000000222414723c */ /* 0x000fe20000001814 */
[----:B------:R-:W2:Y:S05]  /*b9c0*/  LDSM.16.M88.4 R32, [R109+0x4800] ;  /* 0x004800006d20783b */ /* 0x000eaa0000000200 */
[----:B------:R-:W-:Y:S06]  /*b9d0*/  HMMA.16816.F32 R76, R88, R80, R76 ;  /* 0x00000050584c723c */ /* 0x000fec000000184c */
[C---:B------:R-:W-:Y:S06]  /*b9e0*/  HMMA.16816.F32 R16, R68.reuse, R28, R16 ;  /* 0x0000001c4410723c */ /* 0x040fec0000001810 */
[C---:B------:R-:W-:Y:S06]  /*b9f0*/  HMMA.16816.F32 R52, R68.reuse, R64, R52 ;  /* 0x000000404434723c */ /* 0x040fec0000001834 */
[----:B------:R-:W-:Y:S01]  /*ba00*/  HMMA.16816.F32 R64, R68, R66, R48 ;  /* 0x000000424440723c */ /* 0x000fe20000001830 */
[----:B------:R-:W-:Y:S05]  /*ba10*/  LDSM.16.M88.4 R48, [R109+0x5400] ;  /* 0x005400006d30783b */ /* 0x000fea0000000200 */
[C---:B---3--:R-:W-:Y:S06]  /*ba20*/  HMMA.16816.F32 R24, R12.reuse, R8, R24 ;  /* 0x000000080c18723c */ /* 0x048fec0000001818 */
[----:B------:R-:W-:Y:S01]  /*ba30*/  HMMA.16816.F32 R20, R12, R10, R20 ;  /* 0x0000000a0c14723c */ /* 0x000fe20000001814 */
[----:B------:R-:W3:Y:S05]  /*ba40*/  LDSM.16.M88.4 R8, [R109+0x4c00] ;  /* 0x004c00006d08783b */ /* 0x000eea0000000200 */
[----:B------:R-:W-:Y:S01]  /*ba50*/  HMMA.16816.F32 R40, R68, R30, R40 ;  /* 0x0000001e4428723c */ /* 0x000fe20000001828 */
[----:B------:R-:W5:Y:S05]  /*ba60*/  LDSM.16.M88.4 R28, [R112+0x5400] ;  /* 0x00540000701c783b */ /* 0x000f6a0000000200 */
[----:B------:R-:W-:Y:S06]  /*ba70*/  HMMA.16816.F32 R72, R88, R82, R72 ;  /* 0x000000525848723c */ /* 0x000fec0000001848 */
[----:B----4-:R-:W-:Y:S01]  /*ba80*/  HMMA.16816.F32 R80, R68, R60, R76 ;  /* 0x0000003c4450723c */ /* 0x010fe2000000184c */
[----:B------:R-:W4:Y:S01]  /*ba90*/  LDSM.16.M88.4 R76, [R112+0x5800] ;  /* 0x00580000704c783b */ /* 0x000f220000000200 */
[----:B------:R-:W-:Y:S01]  /*baa0*/  FMUL.FTZ R3, R25, UR15 ;  /* 0x0000000f19037c20 */ /* 0x000fe20008410000 */
[----:B------:R-:W-:Y:S01]  /*bab0*/  FMUL.FTZ R7, R27, UR15 ;  /* 0x0000000f1b077c20 */ /* 0x000fe20008410000 */
[----:B------:R-:W-:Y:S01]  /*bac0*/  FMUL.FTZ R24, R24, UR15 ;  /* 0x0000000f18187c20 */ /* 0x000fe20008410000 */
[----:B------:R-:W-:Y:S01]  /*bad0*/  FMUL.FTZ R26, R26, UR15 ;  /* 0x0000000f1a1a7c20 */ /* 0x000fe20008410000 */
[C---:B------:R-:W-:Y:S01]  /*bae0*/  HMMA.16816.F32 R16, R44.reuse, R92, R16 ;  /* 0x0000005c2c10723c */ /* 0x040fe20000001810 */
[----:B------:R-:W-:Y:S01]  /*baf0*/  FMUL.FTZ R20, R20, UR15 ;  /* 0x0000000f14147c20 */ /* 0x000fe20008410000 */
[----:B------:R-:W-:Y:S01]  /*bb00*/  FMUL.FTZ R21, R21, UR15 ;  /* 0x0000000f15157c20 */ /* 0x000fe20008410000 */
[----:B------:R-:W1:Y:S03]  /*bb10*/  MUFU.TANH R3, R3 ;  /* 0x0000000300037308 */ /* 0x000e660000002400 */
[C---:B--2---:R-:W-:Y:S05]  /*bb20*/  HMMA.16816.F32 R52, R44.reuse, R32, R52 ;  /* 0x000000202c34723c */ /* 0x044fea0000001834 */
[----:B------:R-:W-:Y:S01]  /*bb30*/  MUFU.TANH R25, R20 ;  /* 0x0000001400197308 */ /* 0x000fe20000002400 */
[C---:B------:R-:W-:Y:S01]  /*bb40*/  HMMA.16816.F32 R64, R44.reuse, R34, R64 ;  /* 0x000000222c40723c */ /* 0x040fe20000001840 */
[----:B------:R-:W2:Y:S05]  /*bb50*/  LDSM.16.M88.4 R32, [R112+0x5c00] ;  /* 0x005c00007020783b */ /* 0x000eaa0000000200 */
[C---:B------:R-:W-:Y:S01]  /*bb60*/  HMMA.16816.F32 R40, R44.reuse, R94, R40 ;  /* 0x0000005e2c28723c */ /* 0x040fe20000001828 */
[----:B------:R1:W-:Y:S05]  /*bb70*/  MUFU.TANH R27, R21 ;  /* 0x00000015001b7308 */ /* 0x0003ea0000002400 */
[----:B---3--:R-:W-:Y:S03]  /*bb80*/  HMMA.16816.F32 R80, R44, R8, R80 ;  /* 0x000000082c50723c */ /* 0x008fe60000001850 */
[----:B------:R-:W3:Y:S03]  /*bb90*/  MUFU.TANH R7, R7 ;  /* 0x0000000700077308 */ /* 0x000ee60000002400 */
[----:B-----5:R-:W-:Y:S01]  /*bba0*/  HMMA.16816.F32 R16, R36, R28, R16 ;  /* 0x0000001c2410723c */ /* 0x020fe20000001810 */
[----:B------:R-:W-:-:S05]  /*bbb0*/  FMUL.FTZ R9, R22, UR15 ;  /* 0x0000000f16097c20 */ /* 0x000fca0008410000 */
[----:B------:R-:W-:Y:S01]  /*bbc0*/  HMMA.16816.F32 R72, R68, R62, R72 ;  /* 0x0000003e4448723c */ /* 0x000fe20000001848 */
[----:B------:R-:W5:Y:S05]  /*bbd0*/  MUFU.TANH R9, R9 ;  /* 0x0000000900097308 */ /* 0x000f6a0000002400 */
[C---:B------:R-:W-:Y:S01]  /*bbe0*/  HMMA.16816.F32 R40, R36.reuse, R30, R40 ;  /* 0x0000001e2428723c */ /* 0x040fe20000001828 */
[----:B------:R-:W3:Y:S05]  /*bbf0*/  LDSM.16.M88.4 R28, [R109+0x5800] ;  /* 0x005800006d1c783b */ /* 0x000eea0000000200 */
[C---:B----4-:R-:W-:Y:S06]  /*bc00*/  HMMA.16816.F32 R52, R36.reuse, R76, R52 ;  /* 0x0000004c2434723c */ /* 0x050fec0000001834 */
[----:B--2---:R-:W-:Y:S06]  /*bc10*/  HMMA.16816.F32 R80, R36, R32, R80 ;  /* 0x000000202450723c */ /* 0x004fec0000001850 */
[----:B------:R-:W-:Y:S01]  /*bc20*/  HMMA.16816.F32 R16, R12, R48, R16 ;  /* 0x000000300c10723c */ /* 0x000fe20000001810 */
[----:B------:R-:W-:-:S05]  /*bc30*/  IMAD R33, R57, 0x10, R58 ;  /* 0x0000001039217824 */ /* 0x000fca00078e023a */
[----:B------:R-:W-:Y:S01]  /*bc40*/  HMMA.16816.F32 R64, R36, R78, R64 ;  /* 0x0000004e2440723c */ /* 0x000fe20000001840 */
[----:B------:R-:W-:Y:S01]  /*bc50*/  IADD3 R8, R33, 0x1, R122 ;  /* 0x0000000121087810 */ /* 0x000fe20007ffe07a */
[----:B------:R-:W-:Y:S02]  /*bc60*/  FMUL.FTZ R49, R23, UR15 ;  /* 0x0000000f17317c20 */ /* 0x000fe40008410000 */
[----:B-1----:R-:W1:Y:S01]  /*bc70*/  LDSM.16.M88.4 R20, [R109+0x5c00] ;  /* 0x005c00006d14783b */ /* 0x002e620000000200 */
[----:B------:R-:W-:Y:S01]  /*bc80*/  IADD3 R8, R59, R8, -R115 ;  /* 0x000000083b087210 */ /* 0x000fe20007ffe873 */
[----:B------:R-:W-:Y:S01]  /*bc90*/  HMMA.16816.F32 R40, R12, R50, R40 ;  /* 0x000000320c28723c */ /* 0x000fe20000001828 */
[----:B------:R-:W-:-:S04]  /*bca0*/  DEPBAR.LE SB0, 0x0 ;  /* 0x000080000000791a */ /* 0x000fc80000000000 */
[----:B------:R-:W-:Y:S01]  /*bcb0*/  VIADD R8, R8, UR14 ;  /* 0x0000000e08087c36 */ /* 0x000fe20008000000 */
[----:B------:R-:W-:Y:S01]  /*bcc0*/  HMMA.16816.F32 R72, R44, R10, R72 ;  /* 0x0000000a2c48723c */ /* 0x000fe20000001848 */
[----:B------:R-:W2:Y:S03]  /*bcd0*/  MUFU.TANH R49, R49 ;  /* 0x0000003100317308 */ /* 0x000ea60000002400 */
[C---:B------:R-:W-:Y:S02]  /*bce0*/  VIMNMX R100, R8.reuse, R59, PT ;  /* 0x0000003b08647248 */ /* 0x040fe40003fe0100 */
[----:B------:R-:W-:Y:S01]  /*bcf0*/  VIADDMNMX R101, R8, 0x8, R59, PT ;  /* 0x0000000808657846 */ /* 0x000fe2000380013b */
[----:B------:R-:W-:Y:S01]  /*bd00*/  VIADD R10, R2, 0x8 ;  /* 0x00000008020a7836 */ /* 0x000fe20000000000 */
[C---:B------:R-:W-:Y:S01]  /*bd10*/  ISETP.GE.AND P6, PT, R6.reuse, R100, PT ;  /* 0x000000640600720c */ /* 0x040fe20003fc6270 */
[C---:B---3--:R-:W-:Y:S01]  /*bd20*/  HMMA.16816.F32 R52, R12.reuse, R28, R52 ;  /* 0x0000001c0c34723c */ /* 0x048fe20000001834 */
[-C--:B------:R-:W-:Y:S01]  /*bd30*/  ISETP.GE.AND P2, PT, R6, R101.reuse, PT ;  /* 0x000000650600720c */ /* 0x080fe20003f46270 */
[----:B------:R-:W-:Y:S01]  /*bd40*/  FMUL.FTZ R16, R16, UR15 ;  /* 0x0000000f10107c20 */ /* 0x000fe20008410000 */
[----:B------:R-:W-:Y:S01]  /*bd50*/  I2FP.F32.S32 R6, R6 ;  /* 0x0000000600067245 */ /* 0x000fe20000201400 */
[----:B------:R-:W-:Y:S01]  /*bd60*/  FMUL.FTZ R18, R18, UR15 ;  /* 0x0000000f12127c20 */ /* 0x000fe20008410000 */
[C---:B------:R-:W-:Y:S01]  /*bd70*/  ISETP.GE.AND P5, PT, R10.reuse, R100, PT ;  /* 0x000000640a00720c */ /* 0x040fe20003fa6270 */
[----:B------:R-:W-:Y:S01]  /*bd80*/  HMMA.16816.F32 R64, R12, R30, R64 ;  /* 0x0000001e0c40723c */ /* 0x000fe20000001840 */
[-C--:B------:R-:W-:Y:S01]  /*bd90*/  ISETP.GE.AND P1, PT, R10, R101.reuse, PT ;  /* 0x000000650a00720c */ /* 0x080fe20003f26270 */
[----:B------:R-:W-:Y:S01]  /*bda0*/  FFMA.FTZ R3, R0, R6, R3 ;  /* 0x0000000600037223 */ /* 0x000fe20000010003 */
[----:B------:R-:W-:Y:S01]  /*bdb0*/  I2FP.F32.S32 R10, R10 ;  /* 0x0000000a000a7245 */ /* 0x000fe20000201400 */
[----:B------:R-:W-:Y:S01]  /*bdc0*/  VIADD R28, R2, 0x9 ;  /* 0x00000009021c7836 */ /* 0x000fe20000000000 */
[----:B------:R3:W-:Y:S01]  /*bdd0*/  MUFU.TANH R51, R16 ;  /* 0x0000001000337308 */ /* 0x0007e20000002400 */
[----:B------:R-:W-:Y:S01]  /*bde0*/  FMUL.FTZ R17, R17, UR15 ;  /* 0x0000000f11117c20 */ /* 0x000fe20008410000 */
[C---:B------:R-:W-:Y:S01]  /*bdf0*/  FFMA.FTZ R30, R0.reuse, R6, R7 ;  /* 0x00000006001e7223 */ /* 0x040fe20000010007 */
[----:B------:R-:W-:Y:S01]  /*be00*/  FMUL.FTZ R19, R19, UR15 ;  /* 0x0000000f13137c20 */ /* 0x000fe20008410000 */
[CC--:B------:R-:W-:Y:S01]  /*be10*/  FFMA.FTZ R7, R0.reuse, R10.reuse, R25 ;  /* 0x0000000a00077223 */ /* 0x0c0fe20000010019 */
[----:B-----5:R-:W-:Y:S01]  /*be20*/  FFMA.FTZ R10, R0, R10, R9 ;  /* 0x0000000a000a7223 */ /* 0x020fe20000010009 */
[----:B------:R-:W-:Y:S01]  /*be30*/  FSEL R9, R3, -INF , !P6 ;  /* 0xff80000003097808 */ /* 0x000fe20007000000 */
[----:B------:R-:W-:Y:S01]  /*be40*/  VIADD R6, R2, 0x10 ;  /* 0x0000001002067836 */ /* 0x000fe20000000000 */
[----:B------:R-:W4:Y:S01]  /*be50*/  MUFU.TANH R11, R18 ;  /* 0x00000012000b7308 */ /* 0x000f220000002400 */
[----:B------:R-:W-:Y:S01]  /*be60*/  FSEL R30, R30, -INF , !P2 ;  /* 0xff8000001e1e7808 */ /* 0x000fe20005000000 */
[----:B------:R-:W-:Y:S01]  /*be70*/  FMUL.FTZ R33, R42, UR15 ;  /* 0x0000000f2a217c20 */ /* 0x000fe20008410000 */
[----:B------:R-:W-:Y:S01]  /*be80*/  ISETP.GE.AND P6, PT, R28, R100, PT ;  /* 0x000000641c00720c */ /* 0x000fe20003fc6270 */
[----:B------:R-:W-:Y:S01]  /*be90*/  FMUL.FTZ R40, R40, UR15 ;  /* 0x0000000f28287c20 */ /* 0x000fe20008410000 */
[-C--:B------:R-:W-:Y:S01]  /*bea0*/  ISETP.GE.AND P2, PT, R28, R101.reuse, PT ;  /* 0x000000651c00720c */ /* 0x080fe20003f46270 */
[----:B------:R-:W-:Y:S01]  /*beb0*/  HMMA.16816.F32 R72, R36, R34, R72 ;  /* 0x000000222448723c */ /* 0x000fe20000001848 */
[----:B------:R-:W-:Y:S01]  /*bec0*/  I2FP.F32.S32 R28, R28 ;  /* 0x0000001c001c7245 */ /* 0x000fe20000201400 */
[----:B------:R-:W5:Y:S01]  /*bed0*/  MUFU.TANH R17, R17 ;  /* 0x0000001100117308 */ /* 0x000f620000002400 */
[----:B------:R-:W-:Y:S01]  /*bee0*/  FSEL R7, R7, -INF , !P5 ;  /* 0xff80000007077808 */ /* 0x000fe20006800000 */
[----:B---3--:R-:W-:Y:S01]  /*bef0*/  VIADD R16, R2, 0x11 ;  /* 0x0000001102107836 */ /* 0x008fe20000000000 */
[----:B------:R-:W-:Y:S01]  /*bf00*/  FSEL R10, R10, -INF , !P1 ;  /* 0xff8000000a0a7808 */ /* 0x000fe20004800000 */
[----:B------:R-:W-:Y:S01]  /*bf10*/  FFMA.FTZ R25, R0, R28, R27 ;  /* 0x0000001c00197223 */ /* 0x000fe2000001001b */
[----:B------:R-:W-:Y:S01]  /*bf20*/  ISETP.GE.AND P5, PT, R6, R100, PT ;  /* 0x000000640600720c */ /* 0x000fe20003fa6270 */
[----:B--2---:R-:W-:Y:S01]  /*bf30*/  FFMA.FTZ R28, R0, R28, R49 ;  /* 0x0000001c001c7223 */ /* 0x004fe20000010031 */
[-C--:B------:R-:W-:Y:S01]  /*bf40*/  ISETP.GE.AND P1, PT, R6, R101.reuse, PT ;  /* 0x000000650600720c */ /* 0x080fe20003f26270 */
[----:B------:R-:W2:Y:S01]  /*bf50*/  MUFU.TANH R19, R19 ;  /* 0x0000001300137308 */ /* 0x000ea20000002400 */
[----:B------:R-:W-:Y:S01]  /*bf60*/  I2FP.F32.S32 R6, R6 ;  /* 0x0000000600067245 */ /* 0x000fe20000201400 */
[----:B------:R-:W-:Y:S01]  /*bf70*/  FMUL.FTZ R31, R41, UR15 ;  /* 0x0000000f291f7c20 */ /* 0x000fe20008410000 */
[----:B------:R-:W-:Y:S01]  /*bf80*/  FMUL.FTZ R35, R43, UR15 ;  /* 0x0000000f2b237c20 */ /* 0x000fe20008410000 */
[----:B-1----:R-:W-:Y:S01]  /*bf90*/  HMMA.16816.F32 R80, R12, R20, R80 ;  /* 0x000000140c50723c */ /* 0x002fe20000001850 */
[----:B------:R-:W-:Y:S01]  /*bfa0*/  FSEL R25, R25, -INF , !P6 ;  /* 0xff80000019197808 */ /* 0x000fe20007000000 */
[----:B----4-:R-:W-:Y:S01]  /*bfb0*/  FFMA.FTZ R11, R0, R6, R11 ;  /* 0x00000006000b7223 */ /* 0x010fe2000001000b */
[----:B------:R-:W-:Y:S01]  /*bfc0*/  FSEL R28, R28, -INF , !P2 ;  /* 0xff8000001c1c7808 */ /* 0x000fe20005000000 */
[----:B------:R-:W1:Y:S01]  /*bfd0*/  MUFU.TANH R29, R40 ;  /* 0x00000028001d7308 */ /* 0x000e620000002400 */
[----:B------:R-:W-:Y:S01]  /*bfe0*/  ISETP.GE.AND P6, PT, R16, R100, PT ;  /* 0x000000641000720c */ /* 0x000fe20003fc6270 */
[----:B------:R-:W-:Y:S01]  /*bff0*/  FMUL.FTZ R41, R52, UR15 ;  /* 0x0000000f34297c20 */ /* 0x000fe20008410000 */
[----:B------:R-:W-:Y:S01]  /*c000*/  FFMA.FTZ R21, R0, R6, R51 ;  /* 0x0000000600157223 */ /* 0x000fe20000010033 */
[-C--:B------:R-:W-:Y:S01]  /*c010*/  ISETP.GE.AND P2, PT, R16, R101.reuse, PT ;  /* 0x000000651000720c */ /* 0x080fe20003f46270 */
[----:B------:R-:W-:Y:S01]  /*c020*/  VIADD R6, R2, 0x18 ;  /* 0x0000001802067836 */ /* 0x000fe20000000000 */
[----:B------:R-:W-:Y:S01]  /*c030*/  I2FP.F32.S32 R16, R16 ;  /* 0x0000001000107245 */ /* 0x000fe20000201400 */
[----:B------:R-:W-:Y:S01]  /*c040*/  FMUL.FTZ R43, R54, UR15 ;  /* 0x0000000f362b7c20 */ /* 0x000fe20008410000 */
[----:B------:R-:W3:Y:S01]  /*c050*/  MUFU.TANH R33, R33 ;  /* 0x0000002100217308 */ /* 0x000ee20000002400 */
[----:B------:R-:W-:Y:S01]  /*c060*/  FSEL R21, R21, -INF , !P5 ;  /* 0xff80000015157808 */ /* 0x000fe20006800000 */
[----:B------:R-:W-:Y:S01]  /*c070*/  VIADD R8, R2, 0x19 ;  /* 0x0000001902087836 */ /* 0x000fe20000000000 */
[----:B------:R-:W-:Y:S01]  /*c080*/  FSEL R18, R11, -INF , !P1 ;  /* 0xff8000000b127808 */ /* 0x000fe20004800000 */
[----:B-----5:R-:W-:Y:S01]  /*c090*/  FFMA.FTZ R17, R0, R16, R17 ;  /* 0x0000001000117223 */ /* 0x020fe20000010011 */
[----:B------:R-:W-:Y:S01]  /*c0a0*/  ISETP.GE.AND P5, PT, R6, R100, PT ;  /* 0x000000640600720c */ /* 0x000fe20003fa6270 */
[----:B--2---:R-:W-:Y:S01]  /*c0b0*/  FFMA.FTZ R16, R0, R16, R19 ;  /* 0x0000001000107223 */ /* 0x004fe20000010013 */
[----:B------:R-:W-:Y:S01]  /*c0c0*/  ISETP.GE.AND P1, PT, R6, R101, PT ;  /* 0x000000650600720c */ /* 0x000fe20003f26270 */
[----:B------:R-:W2:Y:S01]  /*c0d0*/  MUFU.TANH R31, R31 ;  /* 0x0000001f001f7308 */ /* 0x000ea20000002400 */
[----:B------:R-:W-:Y:S01]  /*c0e0*/  I2FP.F32.S32 R6, R6 ;  /* 0x0000000600067245 */ /* 0x000fe20000201400 */
[----:B------:R-:W-:Y:S01]  /*c0f0*/  FMUL.FTZ R37, R53, UR15 ;  /* 0x0000000f35257c20 */ /* 0x000fe20008410000 */
[----:B------:R-:W-:Y:S01]  /*c100*/  FMUL.FTZ R39, R55, UR15 ;  /* 0x0000000f37277c20 */ /* 0x000fe20008410000 */
[----:B------:R-:W-:Y:S01]  /*c110*/  FSEL R17, R17, -INF , !P6 ;  /* 0xff80000011117808 */ /* 0x000fe20007000000 */
[----:B------:R-:W-:-:S02]  /*c120*/  VIADD R20, R2, 0x20 ;  /* 0x0000002002147836 */ /* 0x000fc40000000000 */
[-C--:B-1----:R-:W-:Y:S01]  /*c130*/  FFMA.FTZ R11, R0, R6.reuse, R29 ;  /* 0x00000006000b7223 */ /* 0x082fe2000001001d */
[----:B------:R-:W-:Y:S01]  /*c140*/  FSEL R16, R16, -INF , !P2 ;  /* 0xff80000010107808 */ /* 0x000fe20005000000 */
[----:B------:R-:W1:Y:S01]  /*c150*/  MUFU.TANH R35, R35 ;  /* 0x0000002300237308 */ /* 0x000e620000002400 */
[----:B---3--:R-:W-:Y:S01]  /*c160*/  FFMA.FTZ R6, R0, R6, R33 ;  /* 0x0000000600067223 */ /* 0x008fe20000010021 */
[C---:B------:R-:W-:Y:S01]  /*c170*/  ISETP.GE.AND P6, PT, R8.reuse, R100, PT ;  /* 0x000000640800720c */ /* 0x040fe20003fc6270 */
[----:B------:R-:W-:Y:S01]  /*c180*/  HMMA.16816.F32 R72, R12, R22, R72 ;  /* 0x000000160c48723c */ /* 0x000fe20000001848 */
[-C--:B------:R-:W-:Y:S01]  /*c190*/  ISETP.GE.AND P2, PT, R8, R101.reuse, PT ;  /* 0x000000650800720c */ /* 0x080fe20003f46270 */
[----:B------:R-:W-:Y:S01]  /*c1a0*/  FMUL.FTZ R64, R64, UR15 ;  /* 0x0000000f40407c20 */ /* 0x000fe20008410000 */
[----:B------:R-:W-:Y:S01]  /*c1b0*/  I2FP.F32.S32 R8, R8 ;  /* 0x0000000800087245 */ /* 0x000fe20000201400 */
[----:B------:R-:W-:Y:S01]  /*c1c0*/  FMUL.FTZ R66, R66, UR15 ;  /* 0x0000000f42427c20 */ /* 0x000fe20008410000 */
[----:B------:R-:W3:Y:S01]  /*c1d0*/  MUFU.TANH R41, R41 ;  /* 0x0000002900297308 */ /* 0x000ee20000002400 */
[----:B------:R-:W-:Y:S01]  /*c1e0*/  FSEL R11, R11, -INF , !P5 ;  /* 0xff8000000b0b7808 */ /* 0x000fe20006800000 */
[----:B------:R-:W-:Y:S01]  /*c1f0*/  VIADD R12, R2, 0x21 ;  /* 0x00000021020c7836 */ /* 0x000fe20000000000 */
[----:B------:R-:W-:Y:S01]  /*c200*/  FSEL R6, R6, -INF , !P1 ;  /* 0xff80000006067808 */ /* 0x000fe20004800000 */
[----:B--2---:R-:W-:Y:S01]  /*c210*/  FFMA.FTZ R13, R0, R8, R31 ;  /* 0x00000008000d7223 */ /* 0x004fe2000001001f */
[C---:B------:R-:W-:Y:S01]  /*c220*/  ISETP.GE.AND P5, PT, R20.reuse, R100, PT ;  /* 0x000000641400720c */ /* 0x040fe20003fa6270 */
[----:B------:R-:W-:Y:S01]  /*c230*/  FMUL.FTZ R65, R65, UR15 ;  /* 0x0000000f41417c20 */ /* 0x000fe20008410000 */
[-C--:B------:R-:W-:Y:S01]  /*c240*/  ISETP.GE.AND P1, PT, R20, R101.reuse, PT ;  /* 0x000000651400720c */ /* 0x080fe20003f26270 */
[----:B------:R-:W2:Y:S01]  /*c250*/  MUFU.TANH R43, R43 ;  /* 0x0000002b002b7308 */ /* 0x000ea20000002400 */
[----:B------:R-:W-:Y:S01]  /*c260*/  I2FP.F32.S32 R20, R20 ;  /* 0x0000001400147245 */ /* 0x000fe20000201400 */
[----:B-1----:R-:W-:Y:S01]  /*c270*/  FFMA.FTZ R8, R0, R8, R35 ;  /* 0x0000000800087223 */ /* 0x002fe20000010023 */
[----:B------:R-:W-:Y:S01]  /*c280*/  FSEL R13, R13, -INF , !P6 ;  /* 0xff8000000d0d7808 */ /* 0x000fe20007000000 */
[----:B------:R-:W-:Y:S01]  /*c290*/  FMUL.FTZ R23, R80, UR15 ;  /* 0x0000000f50177c20 */ /* 0x000fe20008410000 */
[----:B------:R-:W-:Y:S01]  /*c2a0*/  ISETP.GE.AND P6, PT, R12, R100, PT ;  /* 0x000000640c00720c */ /* 0x000fe20003fc6270 */
[----:B------:R-:W-:Y:S01]  /*c2b0*/  FMUL.FTZ R31, R82, UR15 ;  /* 0x0000000f521f7c20 */ /* 0x000fe20008410000 */
[----:B------:R-:W-:Y:S01]  /*c2c0*/  FSEL R8, R8, -INF , !P2 ;  /* 0xff80000008087808 */ /* 0x000fe20005000000 */
[----:B------:R-:W1:Y:S01]  /*c2d0*/  MUFU.TANH R37, R37 ;  /* 0x0000002500257308 */ /* 0x000e620000002400 */
[----:B---3--:R-:W-:Y:S01]  /*c2e0*/  FFMA.FTZ R41, R0, R20, R41 ;  /* 0x0000001400297223 */ /* 0x008fe20000010029 */
[-C--:B------:R-:W-:Y:S01]  /*c2f0*/  ISETP.GE.AND P2, PT, R12, R101.reuse, PT ;  /* 0x000000650c00720c */ /* 0x080fe20003f46270 */
[----:B------:R-:W-:Y:S01]  /*c300*/  FMUL.FTZ R67, R67, UR15 ;  /* 0x0000000f43437c20 */ /* 0x000fe20008410000 */
[----:B------:R-:W-:Y:S01]  /*c310*/  I2FP.F32.S32 R12, R12 ;  /* 0x0000000c000c7245 */ /* 0x000fe20000201400 */
[----:B------:R-:W-:Y:S01]  /*c320*/  VIADD R14, R2, 0x29 ;  /* 0x00000029020e7836 */ /* 0x000fe20000000000 */
[----:B------:R-:W-:Y:S01]  /*c330*/  FSEL R107, R41, -INF , !P5 ;  /* 0xff800000296b7808 */ /* 0x000fe20006800000 */
[----:B------:R-:W-:Y:S01]  /*c340*/  FMUL.FTZ R15, R81, UR15 ;  /* 0x0000000f510f7c20 */ /* 0x000fe20008410000 */
[----:B------:R-:W3:Y:S01]  /*c350*/  MUFU.TANH R39, R39 ;  /* 0x0000002700277308 */ /* 0x000ee20000002400 */
[----:B--2---:R-:W-:Y:S01]  /*c360*/  FFMA.FTZ R43, R0, R20, R43 ;  /* 0x00000014002b7223 */ /* 0x004fe2000001002b */
[----:B------:R-:W-:Y:S01]  /*c370*/  ISETP.GE.AND P5, PT, R128, R100, PT ;  /* 0x000000648000720c */ /* 0x000fe20003fa6270 */
[----:B------:R-:W-:Y:S01]  /*c380*/  FMUL.FTZ R74, R74, UR15 ;  /* 0x0000000f4a4a7c20 */ /* 0x000fe20008410000 */
[----:B------:R-:W-:Y:S01]  /*c390*/  FMUL.FTZ R83, R83, UR15 ;  /* 0x0000000f53537c20 */ /* 0x000fe20008410000 */
[----:B------:R-:W-:Y:S01]  /*c3a0*/  FMUL.FTZ R73, R73, UR15 ;  /* 0x0000000f49497c20 */ /* 0x000fe20008410000 */
[----:B------:R-:W-:Y:S01]  /*c3b0*/  FSEL R136, R43, -INF , !P1 ;  /* 0xff8000002b887808 */ /* 0x000fe20004800000 */
[----:B------:R-:W-:Y:S01]  /*c3c0*/  FMUL.FTZ R75, R75, UR15 ;  /* 0x0000000f4b4b7c20 */ /* 0x000fe20008410000 */
[----:B------:R-:W2:Y:S01]  /*c3d0*/  MUFU.TANH R27, R64 ;  /* 0x00000040001b7308 */ /* 0x000ea20000002400 */
[----:B------:R-:W-:Y:S01]  /*c3e0*/  ISETP.GE.AND P1, PT, R128, R101, PT ;  /* 0x000000658000720c */ /* 0x000fe20003f26270 */
[----:B-1----:R-:W-:Y:S01]  /*c3f0*/  FFMA.FTZ R37, R0, R12, R37 ;  /* 0x0000000c00257223 */ /* 0x002fe20000010025 */
[----:B------:R-:W-:-:S04]  /*c400*/  I2FP.F32.S32 R128, R128 ;  /* 0x0000008000807245 */ /* 0x000fc80000201400 */
[----:B------:R-:W-:Y:S01]  /*c410*/  FSEL R133, R37, -INF , !P6 ;  /* 0xff80000025857808 */ /* 0x000fe20007000000 */
[----:B------:R-:W1:Y:S01]  /*c420*/  MUFU.TANH R29, R66 ;  /* 0x00000042001d7308 */ /* 0x000e620000002400 */
[----:B---3--:R-:W-:Y:S01]  /*c430*/  FFMA.FTZ R39, R0, R12, R39 ;  /* 0x0000000c00277223 */ /* 0x008fe20000010027 */
[----:B------:R-:W-:Y:S01]  /*c440*/  ISETP.GE.AND P6, PT, R14, R100, PT ;  /* 0x000000640e00720c */ /* 0x000fe20003fc6270 */
[----:B------:R-:W-:-:S03]  /*c450*/  VIADD R12, R2, 0x30 ;  /* 0x00000030020c7836 */ /* 0x000fc60000000000 */
[----:B------:R-:W-:Y:S02]  /*c460*/  FSEL R132, R39, -INF , !P2 ;  /* 0xff80000027847808 */ /* 0x000fe40005000000 */
[----:B------:R-:W3:Y:S01]  /*c470*/  MUFU.TANH R3, R65 ;  /* 0x0000004100037308 */ /* 0x000ee20000002400 */
[----:B--2---:R-:W-:Y:S01]  /*c480*/  FFMA.FTZ R129, R0, R128, R27 ;  /* 0x0000008000817223 */ /* 0x004fe2000001001b */
[----:B------:R-:W-:Y:S02]  /*c490*/  ISETP.GE.AND P2, PT, R14, R101, PT ;  /* 0x000000650e00720c */ /* 0x000fe40003f46270 */
[----:B------:R-:W-:Y:S02]  /*c4a0*/  I2FP.F32.S32 R14, R14 ;  /* 0x0000000e000e7245 */ /* 0x000fe40000201400 */
[----:B------:R-:W-:Y:S02]  /*c4b0*/  FSEL R129, R129, -INF , !P5 ;  /* 0xff80000081817808 */ /* 0x000fe40006800000 */
[----:B------:R-:W2:Y:S01]  /*c4c0*/  MUFU.TANH R19, R67 ;  /* 0x0000004300137308 */ /* 0x000ea20000002400 */
[----:B-1----:R-:W-:Y:S01]  /*c4d0*/  FFMA.FTZ R128, R0, R128, R29 ;  /* 0x0000008000807223 */ /* 0x002fe2000001001d */
[----:B------:R-:W-:Y:S01]  /*c4e0*/  FMUL.FTZ R29, R72, UR15 ;  /* 0x0000000f481d7c20 */ /* 0x000fe20008410000 */
[----:B------:R-:W-:-:S03]  /*c4f0*/  ISETP.GE.AND P5, PT, R12, R100, PT ;  /* 0x000000640c00720c */ /* 0x000fc60003fa6270 */
[----:B------:R-:W-:Y:S02]  /*c500*/  FSEL R128, R128, -INF , !P1 ;  /* 0xff80000080807808 */ /* 0x000fe40004800000 */
[----:B------:R-:W1:Y:S01]  /*c510*/  MUFU.TANH R23, R23 ;  /* 0x0000001700177308 */ /* 0x000e620000002400 */
[----:B------:R-:W-:Y:S01]  /*c520*/  ISETP.GE.AND P1, PT, R12, R101, PT ;  /* 0x000000650c00720c */ /* 0x000fe20003f26270 */
[----:B---3--:R-:W-:Y:S01]  /*c530*/  FFMA.FTZ R131, R0, R14, R3 ;  /* 0x0000000e00837223 */ /* 0x008fe20000010003 */
[----:B------:R-:W-:-:S04]  /*c540*/  I2FP.F32.S32 R12, R12 ;  /* 0x0000000c000c7245 */ /* 0x000fc80000201400 */
[----:B------:R-:W-:Y:S01]  /*c550*/  FSEL R131, R131, -INF , !P6 ;  /* 0xff80000083837808 */ /* 0x000fe20007000000 */
[----:B------:R-:W3:Y:S01]  /*c560*/  MUFU.TANH R31, R31 ;  /* 0x0000001f001f7308 */ /* 0x000ee20000002400 */
[----:B--2---:R-:W-:Y:S01]  /*c570*/  FFMA.FTZ R130, R0, R14, R19 ;  /* 0x0000000e00827223 */ /* 0x004fe20000010013 */
[----:B------:R-:W-:-:S04]  /*c580*/  VIADD R14, R2, 0x31 ;  /* 0x00000031020e7836 */ /* 0x000fc80000000000 */
[----:B------:R-:W-:Y:S02]  /*c590*/  FSEL R130, R130, -INF , !P2 ;  /* 0xff80000082827808 */ /* 0x000fe40005000000 */
[----:B------:R-:W2:Y:S01]  /*c5a0*/  MUFU.TANH R15, R15 ;  /* 0x0000000f000f7308 */ /* 0x000ea20000002400 */
[----:B-1----:R-:W-:Y:S01]  /*c5b0*/  FFMA.FTZ R23, R0, R12, R23 ;  /* 0x0000000c00177223 */ /* 0x002fe20000010017 */
[C---:B------:R-:W-:Y:S02]  /*c5c0*/  ISETP.GE.AND P6, PT, R14.reuse, R100, PT ;  /* 0x000000640e00720c */ /* 0x040fe40003fc6270 */
[----:B------:R-:W-:Y:S02]  /*c5d0*/  ISETP.GE.AND P2, PT, R14, R101, PT ;  /* 0x000000650e00720c */ /* 0x000fe40003f46270 */
[----:B------:R-:W-:Y:S02]  /*c5e0*/  FSEL R93, R23, -INF , !P5 ;  /* 0xff800000175d7808 */ /* 0x000fe40006800000 */
[----:B------:R-:W1:Y:S01]  /*c5f0*/  MUFU.TANH R29, R29 ;  /* 0x0000001d001d7308 */ /* 0x000e620000002400 */
[----:B---3--:R-:W-:Y:S01]  /*c600*/  FFMA.FTZ R31, R0, R12, R31 ;  /* 0x0000000c001f7223 */ /* 0x008fe2000001001f */
[----:B------:R-:W-:Y:S01]  /*c610*/  VIADD R12, R2, 0x38 ;  /* 0x00000038020c7836 */ /* 0x000fe20000000000 */
[----:B------:R-:W-:-:S03]  /*c620*/  I2FP.F32.S32 R14, R14 ;  /* 0x0000000e000e7245 */ /* 0x000fc60000201400 */
[----:B------:R-:W-:Y:S02]  /*c630*/  FSEL R90, R31, -INF , !P1 ;  /* 0xff8000001f5a7808 */ /* 0x000fe40004800000 */
[----:B------:R-:W3:Y:S01]  /*c640*/  MUFU.TANH R3, R74 ;  /* 0x0000004a00037308 */ /* 0x000ee20000002400 */
[----:B------:R-:W-:Y:S01]  /*c650*/  ISETP.GE.AND P5, PT, R12, R100, PT ;  /* 0x000000640c00720c */ /* 0x000fe20003fa6270 */
[----:B--2---:R-:W-:Y:S01]  /*c660*/  FFMA.FTZ R15, R0, R14, R15 ;  /* 0x0000000e000f7223 */ /* 0x004fe2000001000f */
[----:B------:R-:W-:Y:S01]  /*c670*/  BAR.SYNC.DEFER_BLOCKING 0x0 ;  /* 0x0000000000007b1d */ /* 0x000fe20000010000 */
[----:B------:R-:W-:Y:S02]  /*c680*/  ISETP.GE.AND P1, PT, R12, R101, PT ;  /* 0x000000650c00720c */ /* 0x000fe40003f26270 */
[----:B------:R-:W-:Y:S02]  /*c690*/  I2FP.F32.S32 R12, R12 ;  /* 0x0000000c000c7245 */ /* 0x000fe40000201400 */
[----:B------:R-:W-:Y:S01]  /*c6a0*/  FSEL R92, R15, -INF , !P6 ;  /* 0xff8000000f5c7808 */ /* 0x000fe20007000000 */
[----:B------:R-:W2:Y:S01]  /*c6b0*/  MUFU.TANH R27, R83 ;  /* 0x00000053001b7308 */ /* 0x000ea20000002400 */
[----:B------:R-:W-:Y:S01]  /*c6c0*/  ISETP.GE.AND P6, PT, R2, R100, PT ;  /* 0x000000640200720c */ /* 0x000fe20003fc6270 */
[----:B-1----:R-:W-:-:S05]  /*c6d0*/  FFMA.FTZ R29, R0, R12, R29 ;  /* 0x0000000c001d7223 */ /* 0x002fca000001001d */
[----:B------:R-:W-:Y:S01]  /*c6e0*/  FSEL R91, R29, -INF , !P5 ;  /* 0xff8000001d5b7808 */ /* 0x000fe20006800000 */
[----:B------:R-:W1:Y:S01]  /*c6f0*/  MUFU.TANH R19, R24 ;  /* 0x0000001800137308 */ /* 0x000e620000002400 */
[----:B---3--:R-:W-:Y:S01]  /*c700*/  FFMA.FTZ R3, R0, R12, R3 ;  /* 0x0000000c00037223 */ /* 0x008fe20000010003 */
[----:B------:R-:W-:-:S04]  /*c710*/  I2FP.F32.S32 R12, R2 ;  /* 0x00000002000c7245 */ /* 0x000fc80000201400 */
[----:B------:R-:W-:Y:S02]  /*c720*/  FSEL R88, R3, -INF , !P1 ;  /* 0xff80000003587808 */ /* 0x000fe40004800000 */
[----:B------:R-:W3:Y:S01]  /*c730*/  MUFU.TANH R23, R26 ;  /* 0x0000001a00177308 */ /* 0x000ee20000002400 */
[----:B--2---:R-:W-:Y:S01]  /*c740*/  FFMA.FTZ R27, R0, R14, R27 ;  /* 0x0000000e001b7223 */ /* 0x004fe2000001001b */
[----:B------:R-:W-:-:S04]  /*c750*/  SHF.R.S32.HI R14, RZ, 0x1f, R57 ;  /* 0x0000001fff0e7819 */ /* 0x000fc80000011439 */
[----:B------:R-:W-:Y:S02]  /*c760*/  FSEL R89, R27, -INF , !P2 ;  /* 0xff8000001b597808 */ /* 0x000fe40005000000 */
[----:B------:R-:W2:Y:S01]  /*c770*/  MUFU.TANH R73, R73 ;  /* 0x0000004900497308 */ /* 0x000ea20000002400 */
[----:B-1----:R-:W-:Y:S01]  /*c780*/  FFMA.FTZ R15, R0, R12, R19 ;  /* 0x0000000c000f7223 */ /* 0x002fe20000010013 */
[C---:B------:R-:W-:Y:S01]  /*c790*/  ISETP.GE.AND P2, PT, R2.reuse, R101, PT ;  /* 0x000000650200720c */ /* 0x040fe20003f46270 */
[----:B------:R-:W-:Y:S01]  /*c7a0*/  VIADD R2, R2, 0x39 ;  /* 0x0000003902027836 */ /* 0x000fe20000000000 */
[----:B------:R-:W-:Y:S02]  /*c7b0*/  LEA.HI R14, R14, R57, RZ, 0x2 ;  /* 0x000000390e0e7211 */ /* 0x000fe400078f10ff */
[----:B------:R-:W-:Y:S02]  /*c7c0*/  FSEL R15, R15, -INF , !P6 ;  /* 0xff8000000f0f7808 */ /* 0x000fe40007000000 */
[----:B------:R-:W1:Y:S01]  /*c7d0*/  MUFU.TANH R75, R75 ;  /* 0x0000004b004b7308 */ /* 0x000e620000002400 */
[----:B------:R-:W-:Y:S01]  /*c7e0*/  ISETP.GT.AND P6, PT, R97, R114, PT ;  /* 0x000000726100720c */ /* 0x000fe20003fc4270 */
[----:B---3--:R-:W-:Y:S01]  /*c7f0*/  FFMA.FTZ R12, R0, R12, R23 ;  /* 0x0000000c000c7223 */ /* 0x008fe20000010017 */
[----:B------:R-:W-:-:S02]  /*c800*/  ISETP.GE.AND P5, PT, R2, R100, PT ;  /* 0x000000640200720c */ /* 0x000fc40003fa6270 */
[----:B------:R-:W-:Y:S02]  /*c810*/  ISETP.GE.AND P1, PT, R2, R101, PT ;  /* 0x000000650200720c */ /* 0x000fe40003f26270 */
[----:B------:R-:W-:Y:S02]  /*c820*/  I2FP.F32.S32 R2, R2 ;  /* 0x0000000200027245 */ /* 0x000fe40000201400 */
[----:B------:R-:W-:Y:S02]  /*c830*/  LOP3.LUT R14, R14, 0xfffffffc, RZ, 0xc0, !PT ;  /* 0xfffffffc0e0e7812 */ /* 0x000fe400078ec0ff */
[----:B------:R-:W-:Y:S01]  /*c840*/  FSEL R12, R12, -INF , !P2 ;  /* 0xff8000000c0c7808 */ /* 0x000fe20005000000 */
[CC--:B--2---:R-:W-:Y:S02]  /*c850*/  FFMA.FTZ R73, R0.reuse, R2.reuse, R73 ;  /* 0x0000000200497223 */ /* 0x0c4fe40000010049 */
[----:B------:R-:W-:Y:S02]  /*c860*/  IMAD.IADD R125, R57, 0x1, -R14 ;  /* 0x00000001397d7824 */ /* 0x000fe400078e0a0e */
[----:B-1----:R-:W-:Y:S01]  /*c870*/  FFMA.FTZ R75, R0, R2, R75 ;  /* 0x00000002004b7223 */ /* 0x002fe2000001004b */
[----:B------:R-:W-:-:S04]  /*c880*/  FSEL R95, R73, -INF , !P5 ;  /* 0xff800000495f7808 */ /* 0x000fc80006800000 */
[----:B------:R-:W-:Y:S01]  /*c890*/  FSEL R94, R75, -INF , !P1 ;  /* 0xff8000004b5e7808 */ /* 0x000fe20004800000 */
        /* <DEDUP_REMOVED lines=64> */
.L_x_6172:
[----:B------:R-:W1:Y:S02]  /*cca0*/  LDC R5, c[0x0][0x248] ;  /* 0x00009200ff057b82 */ /* 0x000e640000000800 */
[----:B-1----:R-:W-:-:S05]  /*ccb0*/  IMAD.SHL.U32 R20, R5, 0x40, RZ ;  /* 0x0000004005147824 */ /* 0x002fca00078e00ff */
[----:B------:R-:W-:-:S04]  /*ccc0*/  IADD3 R20, -R20, RZ, RZ ;  /* 0x000000ff14147210 */ /* 0x000fc80007ffe1ff */
[----:B------:R-:W-:-:S07]  /*ccd0*/  SHF.R.S32.HI R19, RZ, 0x1f, R20 ;  /* 0x0000001fff137819 */ /* 0x000fce0000011414 */
.L_x_6173:
[----:B------:R-:W-:Y:S01]  /*cce0*/  LOP3.LUT P5, RZ, R96, 0x2, RZ, 0xc0, !PT ;  /* 0x0000000260ff7812 */ /* 0x000fe200078ac0ff */
[----:B------:R-:W1:Y:S01]  /*ccf0*/  LDC R2, c[0x0][0x24c] ;  /* 0x00009300ff027b82 */ /* 0x000e620000000800 */
[----:B------:R-:W-:Y:S02]  /*cd00*/  LEA R120, P1, R20, R120, 0x1 ;  /* 0x0000007814787211 */ /* 0x000fe400078208ff */
[----:B------:R-:W-:Y:S02]  /*cd10*/  LOP3.LUT P2, RZ, R96, 0x4, RZ, 0xc0, !PT ;  /* 0x0000000460ff7812 */ /* 0x000fe4000784c0ff */
        /* <DEDUP_REMOVED lines=12> */
[--C-:B-1----:R-:W-:Y:S02]  /*cde0*/  LEA.HI.X R19, R5, R19, R2.reuse, 0x5, P1 ;  /* 0x0000001305137211 */ /* 0x102fe400008f2c02 */
[----:B------:R-:W-:Y:S02]  /*cdf0*/  @P5 IADD3 R23, P1, R3, R126, RZ ;  /* 0x0000007e03175210 */ /* 0x000fe40007f3e0ff */
[----:B------:R-:W-:-:S03]  /*ce00*/  @P0 SHF.L.U64.HI R2, R5, 0x5, R2 ;  /* 0x0000000505020819 */ /* 0x000fc60000010202 */
[----:B------:R-:W-:Y:S01]  /*ce10*/  @P5 IMAD.X R14, R19, 0x1, R56, P1 ;  /* 0x00000001130e5824 */ /* 0x000fe200008e0638 */
[----:B------:R-:W-:-:S05]  /*ce20*/  @P2 IADD3 R3, P1, R3, R126, RZ ;  /* 0x0000007e03032210 */ /* 0x000fca0007f3e0ff */
[----:B------:R-:W-:Y:S02]  /*ce30*/  @P2 IMAD.X R56, R19, 0x1, R56, P1 ;  /* 0x0000000113382824 */ /* 0x000fe400008e0638 */
[----:B------:R-:W-:-:S05]  /*ce40*/  @P0 IMAD.SHL.U32 R19, R5, 0x20, RZ ;  /* 0x0000002005130824 */ /* 0x000fca00078e00ff */
        /* <DEDUP_REMOVED lines=43> */
.L_x_6171:
        /* <DEDUP_REMOVED lines=67> */
[----:B------:R-:W-:-:S02]  /*d530*/  FFMA.FTZ R91, R91, UR8, -R102 ;  /* 0x000000085b5b7c23 */ /* 0x000fc40008010866 */
        /* <DEDUP_REMOVED lines=8> */
[----:B-1----:R-:W-:Y:S01]  /*d5c0*/  F2FP.F16.F32.PACK_AB R48, R98, R103 ;  /* 0x000000676230723e */ /* 0x002fe200000000ff */
        /* <DEDUP_REMOVED lines=8> */
[----:B------:R-:W4:Y:S01]  /*d650*/  LDSM.16.MT88.4 R16, [R108+0x6400] ;  /* 0x006400006c10783b */ /* 0x000f220000004200 */
[----:B------:R-:W-:Y:S01]  /*d660*/  FFMA.FTZ R89, R89, UR8, -R99 ;  /* 0x0000000859597c23 */ /* 0x000fe20008010863 */
[----:B------:R-:W-:-:S03]  /*d670*/  FADD.FTZ R98, R103, R98 ;  /* 0x0000006267627221 */ /* 0x000fc60000010000 */
[----:B------:R-:W5:Y:S01]  /*d680*/  MUFU.EX2 R105, R105 ;  /* 0x0000006900697308 */ /* 0x000f620000000800 */
[----:B--2---:R-:W-:Y:S01]  /*d690*/  F2FP.F16.F32.PACK_AB R50, R32, R33 ;  /* 0x000000212032723e */ /* 0x004fe200000000ff */
[----:B------:R-:W-:-:S04]  /*d6a0*/  FADD.FTZ R33, R33, R98 ;  /* 0x0000006221217221 */ /* 0x000fc80000010000 */
[----:B------:R-:W-:Y:S02]  /*d6b0*/  FADD.FTZ R32, R32, R33 ;  /* 0x0000002120207221 */ /* 0x000fe40000010000 */
        /* <DEDUP_REMOVED lines=44> */
[C---:B---3--:R-:W-:Y:S06]  /*d980*/  HMMA.16816.F32 R64, R4.reuse, R12, R64 ;  /* 0x0000000c0440723c */ /* 0x048fec0000001840 */
[C---:B------:R-:W-:Y:S01]  /*d990*/  HMMA.16816.F32 R60, R4.reuse, R14, R60 ;  /* 0x0000000e043c723c */ /* 0x040fe2000000183c */
[----:B------:R-:W3:Y:S01]  /*d9a0*/  LDSM.16.MT88.4 R12, [R108+0x8000] ;  /* 0x008000006c0c783b */ /* 0x000ee20000004200 */
        /* <DEDUP_REMOVED lines=10> */
[--C-:B------:R-:W-:Y:S01]  /*da50*/  FFMA.FTZ R27, R128, UR8, -R99.reuse ;  /* 0x00000008801b7c23 */ /* 0x100fe20008010863 */
[----:B------:R-:W-:Y:S01]  /*da60*/  MUFU.EX2 R25, R25 ;  /* 0x0000001900197308 */ /* 0x000fe20000000800 */
[----:B------:R-:W-:Y:S02]  /*da70*/  FFMA.FTZ R132, R94, UR8, -R99 ;  /* 0x000000085e847c23 */ /* 0x000fe40008010863 */
[C---:B------:R-:W-:Y:S01]  /*da80*/  HMMA.16816.F32 R68, R4.reuse, R18, R68 ;  /* 0x000000120444723c */ /* 0x040fe20000001844 */
[----:B------:R-:W-:Y:S04]  /*da90*/  LDSM.16.MT88.4 R16, [R110+0x6c00] ;  /* 0x006c00006e10783b */ /* 0x000fe80000004200 */
[----:B------:R-:W4:Y:S01]  /*daa0*/  MUFU.EX2 R26, R26 ;  /* 0x0000001a001a7308 */ /* 0x000f220000000800 */
[C---:B-1----:R-:W-:Y:S06]  /*dab0*/  HMMA.16816.F32 R36, R4.reuse, R8, R36 ;  /* 0x000000080424723c */ /* 0x042fec0000001824 */
[----:B------:R-:W-:Y:S01]  /*dac0*/  HMMA.16816.F32 R40, R4, R10, R40 ;  /* 0x0000000a0428723c */ /* 0x000fe20000001828 */
[----:B------:R-:W1:Y:S01]  /*dad0*/  LDSM.16.MT88.4 R8, [R108+0x8400] ;  /* 0x008400006c08783b */ /* 0x000e620000004200 */
[----:B------:R-:W-:Y:S04]  /*dae0*/  MUFU.EX2 R27, R27 ;  /* 0x0000001b001b7308 */ /* 0x000fe80000000800 */
[C---:B---3--:R-:W-:Y:S04]  /*daf0*/  HMMA.16816.F32 R44, R48.reuse, R12, RZ ;  /* 0x0000000c302c723c */ /* 0x048fe800000018ff */
[----:B------:R-:W3:Y:S02]  /*db00*/  MUFU.EX2 R24, R24 ;  /* 0x0000001800187308 */ /* 0x000ee40000000800 */
[----:B------:R-:W-:Y:S01]  /*db10*/  HMMA.16816.F32 R48, R48, R14, RZ ;  /* 0x0000000e3030723c */ /* 0x000fe200000018ff */
[----:B------:R-:W-:Y:S05]  /*db20*/  LDSM.16.MT88.4 R12, [R108+0x6c00] ;  /* 0x006c00006c0c783b */ /* 0x000fea0000004200 */
[----:B------:R-:W-:Y:S08]  /*db30*/  MUFU.EX2 R91, R91 ;  /* 0x0000005b005b7308 */ /* 0x000ff00000000800 */
[----:B------:R-:W-:Y:S08]  /*db40*/  MUFU.EX2 R102, R102 ;  /* 0x0000006600667308 */ /* 0x000ff00000000800 */
[----:B------:R-:W-:Y:S01]  /*db50*/  MUFU.EX2 R90, R90 ;  /* 0x0000005a005a7308 */ /* 0x000fe20000000800 */
[C---:B-1----:R-:W-:Y:S07]  /*db60*/  HMMA.16816.F32 R44, R4.reuse, R8, R44 ;  /* 0x00000008042c723c */ /* 0x042fee000000182c */
[----:B------:R-:W1:Y:S01]  /*db70*/  MUFU.EX2 R89, R89 ;  /* 0x0000005900597308 */ /* 0x000e620000000800 */
        /* <DEDUP_REMOVED lines=9> */
[----:B---3--:R-:W-:Y:S01]  /*dc10*/  F2FP.F16.F32.PACK_AB R7, R24, R27 ;  /* 0x0000001b1807723e */ /* 0x008fe200000000ff */
        /* <DEDUP_REMOVED lines=25> */
[----:B------:R-:W-:Y:S01]  /*ddb0*/  F2FP.F16.F32.PACK_AB R4, R92, R93 ;  /* 0x0000005d5c04723e */ /* 0x000fe200000000ff */
[----:B------:R-:W-:Y:S01]  /*ddc0*/  FADD.FTZ R93, R93, R106 ;  /* 0x0000006a5d5d7221 */ /* 0x000fe20000010000 */
[C---:B-1----:R-:W-:Y:S01]  /*ddd0*/  F2FP.F16.F32.PACK_AB R5, R89.reuse, R90 ;  /* 0x0000005a5905723e */ /* 0x042fe200000000ff */
        /* <DEDUP_REMOVED lines=93> */
.L_x_6175:
[----:B------:R-:W1:Y:S02]  /*e3b0*/  LDC R6, c[0x0][0x250] ;  /* 0x00009400ff067b82 */ /* 0x000e640000000800 */
[----:B-1----:R-:W-:-:S05]  /*e3c0*/  IMAD.SHL.U32 R9, R6, 0x40, RZ ;  /* 0x0000004006097824 */ /* 0x002fca00078e00ff */
[----:B------:R-:W-:-:S04]  /*e3d0*/  IADD3 R9, -R9, RZ, RZ ;  /* 0x000000ff09097210 */ /* 0x000fc80007ffe1ff */
[----:B------:R-:W-:-:S07]  /*e3e0*/  SHF.R.S32.HI R7, RZ, 0x1f, R9 ;  /* 0x0000001fff077819 */ /* 0x000fce0000011409 */
.L_x_6176:
        /* <DEDUP_REMOVED lines=137> */
[----:B------:R-:W-:-:S05]  /*ec80*/  FMUL.FTZ R32, R32, UR15 ;  /* 0x0000000f20207c20 */ /* 0x000fca0008410000 */
[----:B------:R-:W-:Y:S01]  /*ec90*/  MUFU.TANH R35, R35 ;  /* 0x0000002300237308 */ /* 0x000fe20000002400 */
[----:B------:R-:W-:Y:S01]  /*eca0*/  FMUL.FTZ R30, R30, UR15 ;  /* 0x0000000f1e1e7c20 */ /* 0x000fe20008410000 */
[----:B------:R-:W-:Y:S01]  /*ecb0*/  FMUL.FTZ R28, R28, UR15 ;  /* 0x0000000f1c1c7c20 */ /* 0x000fe20008410000 */
[----:B------:R-:W-:Y:S01]  /*ecc0*/  FMUL.FTZ R29, R29, UR15 ;  /* 0x0000000f1d1d7c20 */ /* 0x000fe20008410000 */
[----:B------:R-:W-:Y:S02]  /*ecd0*/  FMUL.FTZ R103, R31, UR15 ;  /* 0x0000000f1f677c20 */ /* 0x000fe40008410000 */
[----:B------:R-:W-:Y:S01]  /*ece0*/  FMUL.FTZ R26, R26, UR15 ;  /* 0x0000000f1a1a7c20 */ /* 0x000fe20008410000 */
[----:B------:R-:W-:Y:S01]  /*ecf0*/  FMUL.FTZ R24, R24, UR15 ;  /* 0x0000000f18187c20 */ /* 0x000fe20008410000 */
[----:B------:R3:W-:Y:S01]  /*ed00*/  MUFU.TANH R97, R30 ;  /* 0x0000001e00617308 */ /* 0x0007e20000002400 */
[----:B------:R-:W-:Y:S01]  /*ed10*/  FMUL.FTZ R99, R25, UR15 ;  /* 0x0000000f19637c20 */ /* 0x000fe20008410000 */
[----:B------:R-:W-:-:S02]  /*ed20*/  FMUL.FTZ R27, R27, UR15 ;  /* 0x0000000f1b1b7c20 */ /* 0x000fc40008410000 */
[----:B------:R-:W-:Y:S01]  /*ed30*/  FMUL.FTZ R20, R20, UR15 ;  /* 0x0000000f14147c20 */ /* 0x000fe20008410000 */
[----:B------:R-:W-:-:S03]  /*ed40*/  FMUL.FTZ R21, R21, UR15 ;  /* 0x0000000f15157c20 */ /* 0x000fc60008410000 */
[----:B------:R-:W-:Y:S01]  /*ed50*/  MUFU.TANH R105, R26 ;  /* 0x0000001a00697308 */ /* 0x000fe20000002400 */
[C---:B-1----:R-:W-:Y:S06]  /*ed60*/  HMMA.16816.F32 R16, R92.reuse, R88, R16 ;  /* 0x000000585c10723c */ /* 0x042fec0000001810 */
[----:B------:R-:W-:Y:S01]  /*ed70*/  HMMA.16816.F32 R12, R92, R90, R12 ;  /* 0x0000005a5c0c723c */ /* 0x000fe2000000180c */
[----:B------:R-:W-:Y:S01]  /*ed80*/  FMUL.FTZ R89, R33, UR15 ;  /* 0x0000000f21597c20 */ /* 0x000fe20008410000 */
[----:B------:R1:W-:Y:S01]  /*ed90*/  MUFU.TANH R91, R28 ;  /* 0x0000001c005b7308 */ /* 0x0003e20000002400 */
[----:B------:R-:W-:Y:S01]  /*eda0*/  FMUL.FTZ R33, R34, UR15 ;  /* 0x0000000f22217c20 */ /* 0x000fe20008410000 */
[----:B------:R-:W-:-:S02]  /*edb0*/  FMUL.FTZ R34, R22, UR15 ;  /* 0x0000000f16227c20 */ /* 0x000fc40008410000 */
[C---:B--2---:R-:W-:Y:S04]  /*edc0*/  HMMA.16816.F32 R8, R92.reuse, R84, R8 ;  /* 0x000000545c08723c */ /* 0x044fe80000001808 */
[----:B------:R-:W2:Y:S02]  /*edd0*/  MUFU.TANH R89, R89 ;  /* 0x0000005900597308 */ /* 0x000ea40000002400 */
[----:B------:R-:W-:Y:S06]  /*ede0*/  HMMA.16816.F32 R4, R92, R86, R4 ;  /* 0x000000565c04723c */ /* 0x000fec0000001804 */
[----:B---3--:R-:W-:Y:S01]  /*edf0*/  FMUL.FTZ R30, R18, UR15 ;  /* 0x0000000f121e7c20 */ /* 0x008fe20008410000 */
[----:B------:R-:W-:Y:S01]  /*ee00*/  FMUL.FTZ R87, R16, UR15 ;  /* 0x0000000f10577c20 */ /* 0x000fe20008410000 */
[----:B------:R-:W-:Y:S01]  /*ee10*/  IMAD R16, R126, 0x40, R124 ;  /* 0x000000407e107824 */ /* 0x000fe200078e027c */
[----:B------:R-:W3:Y:S01]  /*ee20*/  MUFU.TANH R29, R29 ;  /* 0x0000001d001d7308 */ /* 0x000ee20000002400 */
[----:B------:R-:W-:Y:S01]  /*ee30*/  FMUL.FTZ R93, R17, UR15 ;  /* 0x0000000f115d7c20 */ /* 0x000fe20008410000 */
[----:B-1----:R-:W-:Y:S01]  /*ee40*/  FMUL.FTZ R28, R19, UR15 ;  /* 0x0000000f131c7c20 */ /* 0x002fe20008410000 */
[----:B------:R-:W-:Y:S01]  /*ee50*/  FMUL.FTZ R26, R12, UR15 ;  /* 0x0000000f0c1a7c20 */ /* 0x000fe20008410000 */
[----:B------:R-:W-:-:S02]  /*ee60*/  VIADD R12, R16, 0x1 ;  /* 0x00000001100c7836 */ /* 0x000fc40000000000 */
[----:B------:R-:W-:Y:S01]  /*ee70*/  FMUL.FTZ R22, R14, UR15 ;  /* 0x0000000f0e167c20 */ /* 0x000fe20008410000 */
[----:B------:R-:W-:Y:S01]  /*ee80*/  VIADD R146, R16, 0x11 ;  /* 0x0000001110927836 */ /* 0x000fe20000000000 */
[----:B------:R1:W-:Y:S01]  /*ee90*/  MUFU.TANH R31, R24 ;  /* 0x00000018001f7308 */ /* 0x0003e20000002400 */
[----:B------:R-:W-:Y:S01]  /*eea0*/  FMUL.FTZ R18, R8, UR15 ;  /* 0x0000000f08127c20 */ /* 0x000fe20008410000 */
[----:B------:R-:W-:Y:S01]  /*eeb0*/  I2FP.F32.S32 R8, R12 ;  /* 0x0000000c00087245 */ /* 0x000fe20000201400 */
[----:B------:R-:W-:Y:S01]  /*eec0*/  FMUL.FTZ R14, R11, UR15 ;  /* 0x0000000f0b0e7c20 */ /* 0x000fe20008410000 */
[C---:B------:R-:W-:Y:S01]  /*eed0*/  ISETP.GE.AND P2, PT, R12.reuse, R100, PT ;  /* 0x000000640c00720c */ /* 0x040fe20003f46270 */
[----:B------:R-:W-:Y:S01]  /*eee0*/  FMUL.FTZ R17, R9, UR15 ;  /* 0x0000000f09117c20 */ /* 0x000fe20008410000 */
[----:B------:R-:W-:Y:S01]  /*eef0*/  ISETP.GE.AND P5, PT, R12, R101, PT ;  /* 0x000000650c00720c */ /* 0x000fe20003fa6270 */
[C---:B------:R-:W-:Y:S01]  /*ef00*/  VIADD R12, R16.reuse, 0x8 ;  /* 0x00000008100c7836 */ /* 0x040fe20000000000 */
[----:B------:R-:W4:Y:S01]  /*ef10*/  MUFU.TANH R103, R103 ;  /* 0x0000006700677308 */ /* 0x000f220000002400 */
[----:B------:R-:W-:-:S02]  /*ef20*/  VIADD R9, R16, 0x10 ;  /* 0x0000001010097836 */ /* 0x000fc40000000000 */
[----:B------:R-:W-:Y:S01]  /*ef30*/  FMUL.FTZ R5, R5, UR15 ;  /* 0x0000000f05057c20 */ /* 0x000fe20008410000 */
[----:B------:R-:W-:Y:S01]  /*ef40*/  VIADD R144, R16, 0x19 ;  /* 0x0000001910907836 */ /* 0x000fe20000000000 */
[----:B------:R-:W-:Y:S01]  /*ef50*/  ISETP.GE.AND P1, PT, R12, R100, PT ;  /* 0x000000640c00720c */ /* 0x000fe20003f26270 */
[----:B------:R-:W-:Y:S01]  /*ef60*/  VIADD R102, R16, 0x18 ;  /* 0x0000001810667836 */ /* 0x000fe20000000000 */
[----:B------:R-:W-:Y:S01]  /*ef70*/  ISETP.GE.AND P6, PT, R12, R101, PT ;  /* 0x000000650c00720c */ /* 0x000fe20003fc6270 */
[----:B------:R5:W-:Y:S01]  /*ef80*/  MUFU.TANH R25, R20 ;  /* 0x0000001400197308 */ /* 0x000be20000002400 */
[----:B-1----:R-:W-:Y:S01]  /*ef90*/  FMUL.FTZ R24, R13, UR15 ;  /* 0x0000000f0d187c20 */ /* 0x002fe20008410000 */
[----:B------:R-:W-:Y:S01]  /*efa0*/  FMUL.FTZ R13, R4, UR15 ;  /* 0x0000000f040d7c20 */ /* 0x000fe20008410000 */
[----:B------:R-:W-:Y:S01]  /*efb0*/  FMUL.FTZ R4, R7, UR15 ;  /* 0x0000000f07047c20 */ /* 0x000fe20008410000 */
[CC--:B--2---:R-:W-:Y:S01]  /*efc0*/  FFMA.FTZ R7, R0.reuse, R8.reuse, R89 ;  /* 0x0000000800077223 */ /* 0x0c4fe20000010059 */
[----:B------:R-:W-:Y:S01]  /*efd0*/  FFMA.FTZ R8, R0, R8, R35 ;  /* 0x0000000800087223 */ /* 0x000fe20000010023 */
[----:B------:R-:W-:-:S02]  /*efe0*/  I2FP.F32.S32 R12, R12 ;  /* 0x0000000c000c7245 */ /* 0x000fc40000201400 */
[----:B------:R1:W-:Y:S01]  /*eff0*/  MUFU.TANH R85, R32 ;  /* 0x0000002000557308 */ /* 0x0003e20000002400 */
[----:B------:R-:W-:Y:S02]  /*f000*/  FSEL R7, R7, -INF , !P2 ;  /* 0xff80000007077808 */ /* 0x000fe40005000000 */
[----:B------:R-:W-:Y:S01]  /*f010*/  FSEL R8, R8, -INF , !P5 ;  /* 0xff80000008087808 */ /* 0x000fe20006800000 */
[CC--:B------:R-:W-:Y:S01]  /*f020*/  FFMA.FTZ R11, R0.reuse, R12.reuse, R91 ;  /* 0x0000000c000b7223 */ /* 0x0c0fe2000001005b */
[----:B------:R-:W-:-:S03]  /*f030*/  FFMA.FTZ R12, R0, R12, R97 ;  /* 0x0000000c000c7223 */ /* 0x000fc60000010061 */
[----:B------:R-:W2:Y:S01]  /*f040*/  MUFU.TANH R99, R99 ;  /* 0x0000006300637308 */ /* 0x000ea20000002400 */
[----:B-----5:R-:W-:Y:S01]  /*f050*/  FMUL.FTZ R20, R15, UR15 ;  /* 0x0000000f0f147c20 */ /* 0x020fe20008410000 */
[----:B------:R-:W-:Y:S01]  /*f060*/  FMUL.FTZ R15, R10, UR15 ;  /* 0x0000000f0a0f7c20 */ /* 0x000fe20008410000 */
[----:B------:R-:W-:Y:S01]  /*f070*/  FMUL.FTZ R10, R6, UR15 ;  /* 0x0000000f060a7c20 */ /* 0x000fe20008410000 */
[----:B------:R-:W-:Y:S01]  /*f080*/  VIADD R6, R16, 0x9 ;  /* 0x0000000910067836 */ /* 0x000fe20000000000 */
[----:B------:R-:W-:Y:S02]  /*f090*/  FSEL R11, R11, -INF , !P1 ;  /* 0xff8000000b0b7808 */ /* 0x000fe40004800000 */
[----:B------:R-:W-:Y:S01]  /*f0a0*/  FSEL R12, R12, -INF , !P6 ;  /* 0xff8000000c0c7808 */ /* 0x000fe20007000000 */
[----:B------:R-:W5:Y:S01]  /*f0b0*/  MUFU.TANH R27, R27 ;  /* 0x0000001b001b7308 */ /* 0x000f620000002400 */
[C---:B------:R-:W-:Y:S01]  /*f0c0*/  ISETP.GE.AND P2, PT, R6.reuse, R100, PT ;  /* 0x000000640600720c */ /* 0x040fe20003f46270 */
[----:B-1----:R-:W-:Y:S01]  /*f0d0*/  FMUL.FTZ R32, R23, UR15 ;  /* 0x0000000f17207c20 */ /* 0x002fe20008410000 */
[----:B------:R-:W-:-:S02]  /*f0e0*/  ISETP.GE.AND P5, PT, R6, R101, PT ;  /* 0x000000650600720c */ /* 0x000fc40003fa6270 */
[----:B------:R-:W-:Y:S02]  /*f0f0*/  I2FP.F32.S32 R6, R6 ;  /* 0x0000000600067245 */ /* 0x000fe40000201400 */
[C---:B------:R-:W-:Y:S01]  /*f100*/  ISETP.GE.AND P1, PT, R9.reuse, R100, PT ;  /* 0x000000640900720c */ /* 0x040fe20003f26270 */
[----:B------:R3:W-:Y:S01]  /*f110*/  MUFU.TANH R19, R32 ;  /* 0x0000002000137308 */ /* 0x0007e20000002400 */
[----:B------:R-:W-:-:S07]  /*f120*/  ISETP.GE.AND P6, PT, R9, R101, PT ;  /* 0x000000650900720c */ /* 0x000fce0003fc6270 */
[----:B------:R1:W-:Y:S08]  /*f130*/  MUFU.TANH R35, R30 ;  /* 0x0000001e00237308 */ /* 0x0003f00000002400 */
[----:B------:R-:W5:Y:S01]  /*f140*/  MUFU.TANH R21, R21 ;  /* 0x0000001500157308 */ /* 0x000f620000002400 */
[CC--:B---3--:R-:W-:Y:S01]  /*f150*/  FFMA.FTZ R32, R0.reuse, R6.reuse, R29 ;  /* 0x0000000600207223 */ /* 0x0c8fe2000001001d */
[----:B----4-:R-:W-:-:S05]  /*f160*/  FFMA.FTZ R6, R0, R6, R103 ;  /* 0x0000000600067223 */ /* 0x010fca0000010067 */
[----:B------:R-:W-:Y:S01]  /*f170*/  FSEL R6, R6, -INF , !P5 ;  /* 0xff80000006067808 */ /* 0x000fe20006800000 */
[----:B------:R-:W3:Y:S01]  /*f180*/  MUFU.TANH R23, R34 ;  /* 0x0000002200177308 */ /* 0x000ee20000002400 */
[----:B-1----:R-:W-:Y:S02]  /*f190*/  I2FP.F32.S32 R30, R9 ;  /* 0x00000009001e7245 */ /* 0x002fe40000201400 */
[----:B------:R-:W-:Y:S02]  /*f1a0*/  FSEL R9, R32, -INF , !P2 ;  /* 0xff80000020097808 */ /* 0x000fe40005000000 */
[----:B------:R-:W-:Y:S01]  /*f1b0*/  ISETP.GE.AND P2, PT, R146, R100, PT ;  /* 0x000000649200720c */ /* 0x000fe20003f46270 */
[-C--:B------:R-:W-:Y:S01]  /*f1c0*/  FFMA.FTZ R143, R0, R30.reuse, R31 ;  /* 0x0000001e008f7223 */ /* 0x080fe2000001001f */
[----:B------:R-:W-:Y:S01]  /*f1d0*/  ISETP.GE.AND P5, PT, R146, R101, PT ;  /* 0x000000659200720c */ /* 0x000fe20003fa6270 */
[----:B------:R-:W-:Y:S01]  /*f1e0*/  FFMA.FTZ R105, R0, R30, R105 ;  /* 0x0000001e00697223 */ /* 0x000fe20000010069 */
[----:B------:R-:W-:Y:S01]  /*f1f0*/  I2FP.F32.S32 R146, R146 ;  /* 0x0000009200927245 */ /* 0x000fe20000201400 */
[----:B------:R-:W-:Y:S01]  /*f200*/  MUFU.TANH R87, R87 ;  /* 0x0000005700577308 */ /* 0x000fe20000002400 */
[----:B------:R-:W-:-:S02]  /*f210*/  FSEL R143, R143, -INF , !P1 ;  /* 0xff8000008f8f7808 */ /* 0x000fc40004800000 */
[----:B------:R-:W-:Y:S01]  /*f220*/  FSEL R106, R105, -INF , !P6 ;  /* 0xff800000696a7808 */ /* 0x000fe20007000000 */
[CC--:B--2---:R-:W-:Y:S01]  /*f230*/  FFMA.FTZ R99, R0.reuse, R146.reuse, R99 ;  /* 0x0000009200637223 */ /* 0x0c4fe20000010063 */
[----:B-----5:R-:W-:Y:S01]  /*f240*/  FFMA.FTZ R146, R0, R146, R27 ;  /* 0x0000009200927223 */ /* 0x020fe2000001001b */
[-C--:B------:R-:W-:Y:S02]  /*f250*/  ISETP.GE.AND P1, PT, R102, R100.reuse, PT ;  /* 0x000000646600720c */ /* 0x080fe40003f26270 */
[----:B------:R-:W1:Y:S01]  /*f260*/  MUFU.TANH R93, R93 ;  /* 0x0000005d005d7308 */ /* 0x000e620000002400 */
[----:B------:R-:W-:Y:S02]  /*f270*/  FSEL R103, R99, -INF , !P2 ;  /* 0xff80000063677808 */ /* 0x000fe40005000000 */
[----:B------:R-:W-:Y:S02]  /*f280*/  FSEL R146, R146, -INF , !P5 ;  /* 0xff80000092927808 */ /* 0x000fe40006800000 */
[----:B------:R-:W-:-:S02]  /*f290*/  ISETP.GE.AND P2, PT, R144, R100, PT ;  /* 0x000000649000720c */ /* 0x000fc40003f46270 */
[-C--:B------:R-:W-:Y:S01]  /*f2a0*/  ISETP.GE.AND P5, PT, R144, R101.reuse, PT ;  /* 0x000000659000720c */ /* 0x080fe20003fa6270 */
[----:B------:R-:W2:Y:S01]  /*f2b0*/  MUFU.TANH R89, R28 ;  /* 0x0000001c00597308 */ /* 0x000ea20000002400 */
[----:B------:R-:W-:Y:S02]  /*f2c0*/  I2FP.F32.S32 R144, R144 ;  /* 0x0000009000907245 */ /* 0x000fe40000201400 */
[----:B------:R-:W-:Y:S02]  /*f2d0*/  ISETP.GE.AND P6, PT, R102, R101, PT ;  /* 0x000000656600720c */ /* 0x000fe40003fc6270 */
[----:B------:R-:W-:Y:S01]  /*f2e0*/  I2FP.F32.S32 R102, R102 ;  /* 0x0000006600667245 */ /* 0x000fe20000201400 */
[CC--:B------:R-:W-:Y:S01]  /*f2f0*/  FFMA.FTZ R97, R0.reuse, R144.reuse, R21 ;  /* 0x0000009000617223 */ /* 0x0c0fe20000010015 */
[C---:B------:R-:W-:Y:S01]  /*f300*/  FFMA.FTZ R144, R0.reuse, R144, R19 ;  /* 0x0000009000907223 */ /* 0x040fe20000010013 */
[----:B------:R4:W-:Y:S02]  /*f310*/  MUFU.TANH R27, R22 ;  /* 0x00000016001b7308 */ /* 0x0009e40000002400 */
[CC--:B------:R-:W-:Y:S01]  /*f320*/  FFMA.FTZ R25, R0.reuse, R102.reuse, R25 ;  /* 0x0000006600197223 */ /* 0x0c0fe20000010019 */
[----:B------:R-:W-:Y:S01]  /*f330*/  FSEL R97, R97, -INF , !P2 ;  /* 0xff80000061617808 */ /* 0x000fe20005000000 */
[----:B---3--:R-:W-:Y:S01]  /*f340*/  FFMA.FTZ R102, R0, R102, R23 ;  /* 0x0000006600667223 */ /* 0x008fe20000010017 */
[----:B------:R-:W-:-:S02]  /*f350*/  FSEL R144, R144, -INF , !P5 ;  /* 0xff80000090907808 */ /* 0x000fc40006800000 */
[----:B------:R-:W-:Y:S01]  /*f360*/  FSEL R99, R25, -INF , !P1 ;  /* 0xff80000019637808 */ /* 0x000fe20004800000 */
[----:B------:R3:W-:Y:S01]  /*f370*/  MUFU.TANH R31, R24 ;  /* 0x00000018001f7308 */ /* 0x0007e20000002400 */
[----:B------:R-:W-:-:S07]  /*f380*/  FSEL R102, R102, -INF , !P6 ;  /* 0xff80000066667808 */ /* 0x000fce0007000000 */
[----:B------:R-:W5:Y:S01]  /*f390*/  MUFU.TANH R29, R26 ;  /* 0x0000001a001d7308 */ /* 0x000f620000002400 */
[----:B----4-:R-:W-:-:S05]  /*f3a0*/  VIADD R22, R16, 0x21 ;  /* 0x0000002110167836 */ /* 0x010fca0000000000 */
[C---:B------:R-:W-:Y:S02]  /*f3b0*/  ISETP.GE.AND P2, PT, R22.reuse, R100, PT ;  /* 0x000000641600720c */ /* 0x040fe40003f46270 */
[----:B------:R-:W-:Y:S01]  /*f3c0*/  ISETP.GE.AND P5, PT, R22, R101, PT ;  /* 0x000000651600720c */ /* 0x000fe20003fa6270 */
[----:B---3--:R-:W-:Y:S01]  /*f3d0*/  VIADD R24, R16, 0x20 ;  /* 0x0000002010187836 */ /* 0x008fe20000000000 */
[----:B------:R3:W4:Y:S01]  /*f3e0*/  MUFU.TANH R23, R20 ;  /* 0x0000001400177308 */ /* 0x0007220000002400 */
[----:B------:R-:W-:-:S03]  /*f3f0*/  I2FP.F32.S32 R22, R22 ;  /* 0x0000001600167245 */ /* 0x000fc60000201400 */
[----:B------:R-:W-:Y:S02]  /*f400*/  I2FP.F32.S32 R21, R24 ;  /* 0x0000001800157245 */ /* 0x000fe40000201400 */
[CC--:B-1----:R-:W-:Y:S01]  /*f410*/  FFMA.FTZ R93, R0.reuse, R22.reuse, R93 ;  /* 0x00000016005d7223 */ /* 0x0c2fe2000001005d */
[C---:B--2---:R-:W-:Y:S01]  /*f420*/  FFMA.FTZ R89, R0.reuse, R22, R89 ;  /* 0x0000001600597223 */ /* 0x044fe20000010059 */
[----:B------:R1:W-:Y:S01]  /*f430*/  MUFU.TANH R19, R18 ;  /* 0x0000001200137308 */ /* 0x0003e20000002400 */
[CC--:B------:R-:W-:Y:S01]  /*f440*/  FFMA.FTZ R87, R0.reuse, R21.reuse, R87 ;  /* 0x0000001500577223 */ /* 0x0c0fe20000010057 */
[----:B------:R-:W-:Y:S01]  /*f450*/  FFMA.FTZ R35, R0, R21, R35 ;  /* 0x0000001500237223 */ /* 0x000fe20000010023 */
[C---:B------:R-:W-:Y:S02]  /*f460*/  ISETP.GE.AND P1, PT, R24.reuse, R100, PT ;  /* 0x000000641800720c */ /* 0x040fe40003f26270 */
[----:B------:R-:W-:Y:S02]  /*f470*/  ISETP.GE.AND P6, PT, R24, R101, PT ;  /* 0x000000651800720c */ /* 0x000fe40003fc6270 */
[----:B------:R-:W-:Y:S01]  /*f480*/  FSEL R141, R87, -INF , !P1 ;  /* 0xff800000578d7808 */ /* 0x000fe20004800000 */
[----:B------:R-:W-:Y:S01]  /*f490*/  MUFU.TANH R17, R17 ;  /* 0x0000001100117308 */ /* 0x000fe20000002400 */
[----:B---3--:R-:W-:Y:S01]  /*f4a0*/  VIADD R20, R16, 0x28 ;  /* 0x0000002810147836 */ /* 0x008fe20000000000 */
[----:B------:R-:W-:-:S02]  /*f4b0*/  FSEL R142, R35, -INF , !P6 ;  /* 0xff800000238e7808 */ /* 0x000fc40007000000 */
[----:B------:R-:W-:Y:S02]  /*f4c0*/  FSEL R139, R93, -INF , !P2 ;  /* 0xff8000005d8b7808 */ /* 0x000fe40005000000 */
[----:B------:R-:W-:Y:S02]  /*f4d0*/  FSEL R138, R89, -INF , !P5 ;  /* 0xff800000598a7808 */ /* 0x000fe40006800000 */
[----:B------:R-:W-:Y:S01]  /*f4e0*/  ISETP.GE.AND P1, PT, R20, R100, PT ;  /* 0x000000641400720c */ /* 0x000fe20003f26270 */
[----:B-1----:R-:W-:Y:S01]  /*f4f0*/  VIADD R18, R16, 0x29 ;  /* 0x0000002910127836 */ /* 0x002fe20000000000 */
[-C--:B------:R-:W-:Y:S01]  /*f500*/  ISETP.GE.AND P6, PT, R20, R101.reuse, PT ;  /* 0x000000651400720c */ /* 0x080fe20003fc6270 */
[----:B------:R-:W1:Y:S01]  /*f510*/  MUFU.TANH R15, R15 ;  /* 0x0000000f000f7308 */ /* 0x000e620000002400 */
[----:B------:R-:W-:Y:S02]  /*f520*/  I2FP.F32.S32 R20, R20 ;  /* 0x0000001400147245 */ /* 0x000fe40000201400 */
[C---:B------:R-:W-:Y:S01]  /*f530*/  ISETP.GE.AND P2, PT, R18.reuse, R100, PT ;  /* 0x000000641200720c */ /* 0x040fe20003f46270 */
[----:B------:R-:W-:Y:S01]  /*f540*/  BAR.SYNC.DEFER_BLOCKING 0x0 ;  /* 0x0000000000007b1d */ /* 0x000fe20000010000 */
[----:B------:R-:W-:Y:S01]  /*f550*/  ISETP.GE.AND P5, PT, R18, R101, PT ;  /* 0x000000651200720c */ /* 0x000fe20003fa6270 */
[C---:B-----5:R-:W-:Y:S01]  /*f560*/  FFMA.FTZ R29, R0.reuse, R20, R29 ;  /* 0x00000014001d7223 */ /* 0x060fe2000001001d */
[----:B------:R-:W-:Y:S01]  /*f570*/  I2FP.F32.S32 R18, R18 ;  /* 0x0000001200127245 */ /* 0x000fe20000201400 */
[----:B------:R-:W-:Y:S01]  /*f580*/  FFMA.FTZ R27, R0, R20, R27 ;  /* 0x00000014001b7223 */ /* 0x000fe2000001001b */
[----:B------:R-:W-:Y:S01]  /*f590*/  VIADD R20, R16, 0x30 ;  /* 0x0000003010147836 */ /* 0x000fe20000000000 */
[----:B------:R-:W-:Y:S01]  /*f5a0*/  MUFU.TANH R13, R13 ;  /* 0x0000000d000d7308 */ /* 0x000fe20000002400 */
[----:B------:R-:W-:Y:S01]  /*f5b0*/  FSEL R137, R29, -INF , !P1 ;  /* 0xff8000001d897808 */ /* 0x000fe20004800000 */
[CC--:B------:R-:W-:Y:S01]  /*f5c0*/  FFMA.FTZ R31, R0.reuse, R18.reuse, R31 ;  /* 0x00000012001f7223 */ /* 0x0c0fe2000001001f */
[----:B----4-:R-:W-:Y:S01]  /*f5d0*/  FFMA.FTZ R23, R0, R18, R23 ;  /* 0x0000001200177223 */ /* 0x010fe20000010017 */
[----:B------:R-:W-:Y:S01]  /*f5e0*/  VIADD R18, R16, 0x31 ;  /* 0x0000003110127836 */ /* 0x000fe20000000000 */
[----:B------:R-:W-:-:S02]  /*f5f0*/  FSEL R136, R27, -INF , !P6 ;  /* 0xff8000001b887808 */ /* 0x000fc40007000000 */
[----:B------:R-:W-:Y:S01]  /*f600*/  FSEL R133, R31, -INF , !P2 ;  /* 0xff8000001f857808 */ /* 0x000fe20005000000 */
[----:B------:R2:W3:Y:S01]  /*f610*/  MUFU.TANH R21, R14 ;  /* 0x0000000e00157308 */ /* 0x0004e20000002400 */
[----:B------:R-:W-:Y:S02]  /*f620*/  FSEL R130, R23, -INF , !P5 ;  /* 0xff80000017827808 */ /* 0x000fe40006800000 */
[CC--:B------:R-:W-:Y:S02]  /*f630*/  ISETP.GE.AND P1, PT, R20.reuse, R100.reuse, PT ;  /* 0x000000641400720c */ /* 0x0c0fe40003f26270 */
[-C--:B------:R-:W-:Y:S02]  /*f640*/  ISETP.GE.AND P6, PT, R20, R101.reuse, PT ;  /* 0x000000651400720c */ /* 0x080fe40003fc6270 */
[C---:B------:R-:W-:Y:S01]  /*f650*/  ISETP.GE.AND P2, PT, R18.reuse, R100, PT ;  /* 0x000000641200720c */ /* 0x040fe20003f46270 */
[----:B------:R-:W-:Y:S01]  /*f660*/  MUFU.TANH R33, R33 ;  /* 0x0000002100217308 */ /* 0x000fe20000002400 */
[----:B------:R-:W-:-:S02]  /*f670*/  ISETP.GE.AND P5, PT, R18, R101, PT ;  /* 0x000000651200720c */ /* 0x000fc40003fa6270 */
[----:B------:R-:W-:Y:S02]  /*f680*/  I2FP.F32.S32 R20, R20 ;  /* 0x0000001400147245 */ /* 0x000fe40000201400 */
[----:B------:R-:W-:-:S03]  /*f690*/  I2FP.F32.S32 R18, R18 ;  /* 0x0000001200127245 */ /* 0x000fc60000201400 */
[----:B-1----:R-:W-:Y:S01]  /*f6a0*/  FFMA.FTZ R98, R0, R20, R15 ;  /* 0x0000001400627223 */ /* 0x002fe2000001000f */
[----:B--2---:R-:W-:Y:S02]  /*f6b0*/  VIADD R14, R16, 0x38 ;  /* 0x00000038100e7836 */ /* 0x004fe40000000000 */
[C---:B------:R-:W-:Y:S01]  /*f6c0*/  FFMA.FTZ R17, R0.reuse, R18, R17 ;  /* 0x0000001200117223 */ /* 0x040fe20000010011 */
[----:B------:R1:W2:Y:S01]  /*f6d0*/  MUFU.TANH R15, R10 ;  /* 0x0000000a000f7308 */ /* 0x0002a20000002400 */
[----:B------:R-:W-:Y:S01]  /*f6e0*/  FFMA.FTZ R19, R0, R20, R19 ;  /* 0x0000001400137223 */ /* 0x000fe20000010013 */
[----:B------:R-:W-:Y:S01]  /*f6f0*/  FSEL R98, R98, -INF , !P6 ;  /* 0xff80000062627808 */ /* 0x000fe20007000000 */
[----:B---3--:R-:W-:Y:S01]  /*f700*/  FFMA.FTZ R21, R0, R18, R21 ;  /* 0x0000001200157223 */ /* 0x008fe20000010015 */
[----:B------:R-:W-:Y:S02]  /*f710*/  FSEL R107, R17, -INF , !P2 ;  /* 0xff800000116b7808 */ /* 0x000fe40005000000 */
[----:B------:R-:W-:-:S02]  /*f720*/  ISETP.GE.AND P6, PT, R14, R100, PT ;  /* 0x000000640e00720c */ /* 0x000fc40003fc6270 */
[----:B------:R-:W-:Y:S01]  /*f730*/  ISETP.GE.AND P2, PT, R14, R101, PT ;  /* 0x000000650e00720c */ /* 0x000fe20003f46270 */
[----:B------:R-:W3:Y:S01]  /*f740*/  MUFU.TANH R5, R5 ;  /* 0x0000000500057308 */ /* 0x000ee20000002400 */
[----:B------:R-:W-:Y:S02]  /*f750*/  I2FP.F32.S32 R14, R14 ;  /* 0x0000000e000e7245 */ /* 0x000fe40000201400 */
[----:B------:R-:W-:Y:S02]  /*f760*/  FSEL R127, R19, -INF , !P1 ;  /* 0xff800000137f7808 */ /* 0x000fe40004800000 */
[----:B------:R-:W-:Y:S01]  /*f770*/  ISETP.GE.AND P1, PT, R16, R100, PT ;  /* 0x000000641000720c */ /* 0x000fe20003f26270 */
[C---:B------:R-:W-:Y:S01]  /*f780*/  FFMA.FTZ R13, R0.reuse, R14, R13 ;  /* 0x0000000e000d7223 */ /* 0x040fe2000001000d */
[----:B------:R-:W-:Y:S01]  /*f790*/  FSEL R96, R21, -INF , !P5 ;  /* 0xff80000015607808 */ /* 0x000fe20006800000 */
[----:B------:R-:W4:Y:S01]  /*f7a0*/  MUFU.TANH R17, R4 ;  /* 0x0000000400117308 */ /* 0x000f220000002400 */
[----:B-1----:R-:W-:Y:S01]  /*f7b0*/  I2FP.F32.S32 R10, R16 ;  /* 0x00000010000a7245 */ /* 0x002fe20000201400 */
[----:B--2---:R-:W-:Y:S01]  /*f7c0*/  FFMA.FTZ R15, R0, R14, R15 ;  /* 0x0000000e000f7223 */ /* 0x004fe2000001000f */
[----:B------:R-:W-:-:S02]  /*f7d0*/  FSEL R105, R13, -INF , !P6 ;  /* 0xff8000000d697808 */ /* 0x000fc40007000000 */
[----:B------:R-:W-:Y:S01]  /*f7e0*/  ISETP.GE.AND P5, PT, R16, R101, PT ;  /* 0x000000651000720c */ /* 0x000fe20003fa6270 */
[-C--:B------:R-:W-:Y:S01]  /*f7f0*/  FFMA.FTZ R13, R0, R10.reuse, R85 ;  /* 0x0000000a000d7223 */ /* 0x080fe20000010055 */
[----:B------:R-:W-:Y:S02]  /*f800*/  VIADD R16, R16, 0x39 ;  /* 0x0000003910107836 */ /* 0x000fe40000000000 */
[----:B------:R-:W-:Y:S02]  /*f810*/  FFMA.FTZ R10, R0, R10, R33 ;  /* 0x0000000a000a7223 */ /* 0x000fe40000010021 */
[----:B------:R-:W-:Y:S02]  /*f820*/  FSEL R13, R13, -INF , !P1 ;  /* 0xff8000000d0d7808 */ /* 0x000fe40004800000 */
[----:B------:R-:W-:Y:S02]  /*f830*/  ISETP.GT.AND P1, PT, R126, R114, PT ;  /* 0x000000727e00720c */ /* 0x000fe40003f24270 */
[----:B------:R-:W-:-:S02]  /*f840*/  I2FP.F32.S32 R14, R16 ;  /* 0x00000010000e7245 */ /* 0x000fc40000201400 */
[----:B------:R-:W-:Y:S02]  /*f850*/  ISETP.GE.AND P6, PT, R16, R100, PT ;  /* 0x000000641000720c */ /* 0x000fe40003fc6270 */
[----:B------:R-:W-:Y:S01]  /*f860*/  FSEL R100, R15, -INF , !P2 ;  /* 0xff8000000f647808 */ /* 0x000fe20005000000 */
[CC--:B---3--:R-:W-:Y:S01]  /*f870*/  FFMA.FTZ R5, R0.reuse, R14.reuse, R5 ;  /* 0x0000000e00057223 */ /* 0x0c8fe20000010005 */
[----:B----4-:R-:W-:Y:S01]  /*f880*/  FFMA.FTZ R17, R0, R14, R17 ;  /* 0x0000000e00117223 */ /* 0x010fe20000010011 */
[----:B------:R-:W-:Y:S02]  /*f890*/  ISETP.GE.AND P2, PT, R16, R101, PT ;  /* 0x000000651000720c */ /* 0x000fe40003f46270 */
[----:B------:R-:W-:Y:S02]  /*f8a0*/  FSEL R10, R10, -INF , !P5 ;  /* 0xff8000000a0a7808 */ /* 0x000fe40006800000 */
[----:B------:R-:W-:Y:S02]  /*f8b0*/  FSEL R131, R5, -INF , !P6 ;  /* 0xff80000005837808 */ /* 0x000fe40007000000 */
[----:B------:R-:W-:Y:S01]  /*f8c0*/  FSEL R92, R17, -INF , !P2 ;  /* 0xff800000115c7808 */ /* 0x000fe20005000000 */
        /* <DEDUP_REMOVED lines=34> */
[----:B------:R-:W-:Y:S02]  /*faf0*/  ISETP.NE.AND P2, PT, R14, RZ, PT ;  /* 0x000000ff0e00720c */ /* 0x000fe40003f45270 */
[----:B------:R-:W-:Y:S02]  /*fb00*/  LOP3.LUT R4, RZ, R14, RZ, 0x33, !PT ;  /* 0x0000000eff047212 */ /* 0x000fe400078e33ff */
[----:B------:R-:W-:Y:S01]  /*fb10*/  @P1 VIADD R20, R20, 0x1 ;  /* 0x0000000114141836 */ /* 0x000fe20000000000 */
[----:B------:R-:W-:-:S04]  /*fb20*/  ISETP.GE.AND P1, PT, R19, RZ, PT ;  /* 0x000000ff1300720c */ /* 0x000fc80003f26270 */
        /* <DEDUP_REMOVED lines=8> */
[----:B------:R1:W2:Y:S01]  /*fbb0*/  LDG.E R15, desc[UR6][R20.64] ;  /* 0x00000006140f7981 */ /* 0x0002a2000c1e1900 */
[----:B------:R-:W-:Y:S02]  /*fbc0*/  IADD3 R19, R19, -R4, RZ ;  /* 0x8000000413137210 */ /* 0x000fe40007ffe0ff */
[----:B------:R-:W3:Y:S03]  /*fbd0*/  LDC.64 R4, c[0x0][0x230] ;  /* 0x00008c00ff047b82 */ /* 0x000ee60000000a00 */
[----:B------:R-:W-:Y:S02]  /*fbe0*/  IMAD R19, R19, R14, -0x40 ;  /* 0xffffffc013137424 */ /* 0x000fe400078e020e */
        /* <DEDUP_REMOVED lines=14> */
.L_x_6178:
[----:B------:R-:W1:Y:S02]  /*fcd0*/  LDC R14, c[0x0][0x248] ;  /* 0x00009200ff0e7b82 */ /* 0x000e640000000800 */
[----:B-1----:R-:W-:-:S05]  /*fce0*/  IMAD.SHL.U32 R17, R14, 0x40, RZ ;  /* 0x000000400e117824 */ /* 0x002fca00078e00ff */
[----:B------:R-:W-:-:S04]  /*fcf0*/  IADD3 R17, -R17, RZ, RZ ;  /* 0x000000ff11117210 */ /* 0x000fc80007ffe1ff */
[----:B------:R-:W-:-:S07]  /*fd00*/  SHF.R.S32.HI R16, RZ, 0x1f, R17 ;  /* 0x0000001fff107819 */ /* 0x000fce0000011411 */
.L_x_6179:
[----:B------:R-:W1:Y:S01]  /*fd10*/  S2R R15, SR_TID.X ;  /* 0x00000000000f7919 */ /* 0x000e620000002100 */
[----:B------:R-:W2:Y:S01]  /*fd20*/  LDC R5, c[0x0][0x24c] ;  /* 0x00009300ff057b82 */ /* 0x000ea20000000800 */
[----:B------:R-:W-:Y:S01]  /*fd30*/  SEL R18, RZ, 0x3fffc, P0 ;  /* 0x0003fffcff127807 */ /* 0x000fe20000000000 */
[----:B------:R-:W-:-:S03]  /*fd40*/  ULDC UR4, c[0x0][0x2d0] ;  /* 0x0000b40000047ab9 */ /* 0x000fc60000000800 */
[----:B------:R-:W-:Y:S02]  /*fd50*/  LOP3.LUT P5, RZ, R18, 0x4, RZ, 0xc0, !PT ;  /* 0x0000000412ff7812 */ /* 0x000fe400078ac0ff */
[----:B------:R-:W-:-:S04]  /*fd60*/  LEA R18, P2, R17, R120, 0x1 ;  /* 0x0000007811127211 */ /* 0x000fc800078408ff */
        /* <DEDUP_REMOVED lines=50> */
.L_x_6177:
        /* <DEDUP_REMOVED lines=152> */
[----:B------:R-:W-:Y:S01]  /*10a10*/  FFMA.FTZ R93, R92, UR8, -R93 ;  /* 0x000000085c5d7c23 */ /* 0x000fe2000801085d */
[----:B------:R-:W-:Y:S01]  /*10a20*/  FFMA.FTZ R95, R129, R95, R94 ;  /* 0x0000005f815f7223 */ /* 0x000fe2000001005e */
[----:B------:R-:W-:Y:S01]  /*10a30*/  FFMA.FTZ R87, R132, R91, R87 ;  /* 0x0000005b84577223 */ /* 0x000fe20000010057 */
[----:B------:R-:W-:Y:S01]  /*10a40*/  HMMA.16816.F32 R28, R80, R32, R28 ;  /* 0x00000020501c723c */ /* 0x000fe2000000181c */
[----:B------:R-:W-:Y:S01]  /*10a50*/  MUFU.EX2 R104, R104 ;  /* 0x0000006800687308 */ /* 0x000fe20000000800 */
[----:B------:R-:W-:Y:S01]  /*10a60*/  FADD.FTZ R86, R86, R95 ;  /* 0x0000005f56567221 */ /* 0x000fe20000010000 */
[----:B------:R-:W-:-:S03]  /*10a70*/  FADD.FTZ R92, R84, R87 ;  /* 0x00000057545c7221 */ /* 0x000fc60000010000 */
[C---:B------:R-:W-:Y:S01]  /*10a80*/  HMMA.16816.F32 R32, R80.reuse, R34, R52 ;  /* 0x000000225020723c */ /* 0x040fe20000001834 */
[----:B------:R-:W3:Y:S01]  /*10a90*/  LDSM.16.MT88.4 R52, [R108+0x8000] ;  /* 0x008000006c34783b */ /* 0x000ee20000004200 */
[----:B------:R-:W-:Y:S01]  /*10aa0*/  FADD.FTZ R91, R85, R86 ;  /* 0x00000056555b7221 */ /* 0x000fe20000010000 */
[----:B------:R-:W-:Y:S01]  /*10ab0*/  MUFU.EX2 R99, R99 ;  /* 0x0000006300637308 */ /* 0x000fe20000000800 */
[----:B------:R-:W-:Y:S02]  /*10ac0*/  FADD.FTZ R3, R3, R92 ;  /* 0x0000005c03037221 */ /* 0x000fe40000010000 */
[----:B--2---:R-:W-:Y:S01]  /*10ad0*/  HMMA.16816.F32 R36, R80, R56, R36 ;  /* 0x000000385024723c */ /* 0x004fe20000001824 */
[----:B------:R-:W-:Y:S01]  /*10ae0*/  FADD.FTZ R91, R88, R91 ;  /* 0x0000005b585b7221 */ /* 0x000fe20000010000 */
[----:B------:R-:W-:-:S03]  /*10af0*/  FADD.FTZ R3, R2, R3 ;  /* 0x0000000302037221 */ /* 0x000fc60000010000 */
        /* <DEDUP_REMOVED lines=18> */
[----:B------:R-:W-:Y:S01]  /*10c20*/  MUFU.EX2 R146, R146 ;  /* 0x0000009200927308 */ /* 0x000fe20000000800 */
[----:B------:R-:W-:Y:S01]  /*10c30*/  FADD.FTZ R106, R106, R3 ;  /* 0x000000036a6a7221 */ /* 0x000fe20000010000 */
[----:B------:R-:W-:Y:S01]  /*10c40*/  HMMA.16816.F32 R4, R80, R8, R4 ;  /* 0x000000085004723c */ /* 0x000fe20000001804 */
[----:B------:R-:W-:Y:S01]  /*10c50*/  F2FP.F16.F32.PACK_AB R54, R99, R104 ;  /* 0x000000686336723e */ /* 0x000fe200000000ff */
[----:B------:R-:W-:Y:S01]  /*10c60*/  FADD.FTZ R103, R103, R128 ;  /* 0x0000008067677221 */ /* 0x000fe20000010000 */
[----:B-----5:R-:W-:Y:S01]  /*10c70*/  F2FP.F16.F32.PACK_AB R55, R97, R102 ;  /* 0x000000666137723e */ /* 0x020fe200000000ff */
[----:B------:R-:W-:-:S02]  /*10c80*/  FADD.FTZ R101, R101, R106 ;  /* 0x0000006a65657221 */ /* 0x000fc40000010000 */
        /* <DEDUP_REMOVED lines=28> */
[----:B------:R-:W1:Y:S01]  /*10e50*/  MUFU.EX2 R127, R127 ;  /* 0x0000007f007f7308 */ /* 0x000e620000000800 */
[----:B----4-:R-:W-:-:S07]  /*10e60*/  F2FP.F16.F32.PACK_AB R86, R140, R107 ;  /* 0x0000006b8c56723e */ /* 0x010fce00000000ff */
[----:B------:R-:W-:Y:S01]  /*10e70*/  MUFU.EX2 R96, R96 ;  /* 0x0000006000607308 */ /* 0x000fe20000000800 */
[C---:B---3--:R-:W-:Y:S06]  /*10e80*/  HMMA.16816.F32 R44, R52.reuse, R56, R44 ;  /* 0x00000038342c723c */ /* 0x048fec000000182c */
[----:B------:R-:W-:Y:S01]  /*10e90*/  HMMA.16816.F32 R48, R52, R58, R48 ;  /* 0x0000003a3430723c */ /* 0x000fe20000001830 */
[----:B------:R-:W3:Y:S01]  /*10ea0*/  LDSM.16.MT88.4 R56, [R110+0x6800] ;  /* 0x006800006e38783b */ /* 0x000ee20000004200 */
[----:B------:R-:W4:Y:S01]  /*10eb0*/  MUFU.EX2 R93, R93 ;  /* 0x0000005d005d7308 */ /* 0x000f220000000800 */
[----:B-1----:R-:W-:-:S03]  /*10ec0*/  F2FP.F16.F32.PACK_AB R85, R127, R98 ;  /* 0x000000627f55723e */ /* 0x002fc600000000ff */
[C---:B--2---:R-:W-:Y:S06]  /*10ed0*/  HMMA.16816.F32 R36, R52.reuse, R60, R36 ;  /* 0x0000003c3424723c */ /* 0x044fec0000001824 */
        /* <DEDUP_REMOVED lines=8> */
[----:B----4-:R-:W-:Y:S01]  /*10f60*/  F2FP.F16.F32.PACK_AB R87, R93, R96 ;  /* 0x000000605d57723e */ /* 0x010fe200000000ff */
[----:B------:R-:W-:Y:S01]  /*10f70*/  FADD.FTZ R3, R137, R146 ;  /* 0x0000009289037221 */ /* 0x000fe20000010000 */
[----:B------:R-:W-:-:S03]  /*10f80*/  MOV R2, R89 ;  /* 0x0000005900027202 */ /* 0x000fc60000000f00 */
[----:B------:R-:W-:-:S04]  /*10f90*/  FADD.FTZ R3, R144, R3 ;  /* 0x0000000390037221 */ /* 0x000fc80000010000 */
[----:B------:R-:W-:Y:S01]  /*10fa0*/  FADD.FTZ R136, R136, R3 ;  /* 0x0000000388887221 */ /* 0x000fe20000010000 */
[----:B------:R-:W-:-:S03]  /*10fb0*/  MOV R3, R90 ;  /* 0x0000005a00037202 */ /* 0x000fc60000000f00 */
[----:B------:R-:W-:Y:S01]  /*10fc0*/  FADD.FTZ R136, R105, R136 ;  /* 0x0000008869887221 */ /* 0x000fe20000010000 */
[----:B---3--:R-:W-:Y:S03]  /*10fd0*/  HMMA.16816.F32 R4, R52, R56, R4 ;  /* 0x000000383404723c */ /* 0x008fe60000001804 */
[----:B------:R-:W-:-:S03]  /*10fe0*/  FADD.FTZ R107, R107, R136 ;  /* 0x000000886b6b7221 */ /* 0x000fc60000010000 */
[----:B------:R-:W-:Y:S01]  /*10ff0*/  HMMA.16816.F32 R8, R52, R58, R8 ;  /* 0x0000003a3408723c */ /* 0x000fe20000001808 */
[----:B------:R-:W2:Y:S01]  /*11000*/  LDSM.16.MT88.4 R56, [R110+0x7800] ;  /* 0x007800006e38783b */ /* 0x000ea20000004200 */
[----:B------:R-:W-:-:S04]  /*11010*/  FADD.FTZ R129, R140, R107 ;  /* 0x0000006b8c817221 */ /* 0x000fc80000010000 */
[C---:B-1----:R-:W-:Y:S06]  /*11020*/  HMMA.16816.F32 R12, R52.reuse, R60, R12 ;  /* 0x0000003c340c723c */ /* 0x042fec000000180c */
[----:B------:R-:W-:Y:S01]  /*11030*/  HMMA.16816.F32 R16, R52, R62, R16 ;  /* 0x0000003e3410723c */ /* 0x000fe20000001810 */
[----:B------:R-:W1:Y:S05]  /*11040*/  LDSM.16.MT88.4 R60, [R110+0x8800] ;  /* 0x008800006e3c783b */ /* 0x000e6a0000004200 */
[C---:B------:R-:W-:Y:S01]  /*11050*/  HMMA.16816.F32 R80, R84.reuse, R76, R4 ;  /* 0x0000004c5450723c */ /* 0x040fe20000001804 */
[----:B------:R-:W-:Y:S05]  /*11060*/  LDSM.16.MT88.4 R4, [R108+0x8c00] ;  /* 0x008c00006c04783b */ /* 0x000fea0000004200 */
[C---:B------:R-:W-:Y:S01]  /*11070*/  HMMA.16816.F32 R76, R84.reuse, R78, R8 ;  /* 0x0000004e544c723c */ /* 0x040fe20000001808 */
[----:B------:R-:W3:Y:S05]  /*11080*/  LDSM.16.MT88.4 R8, [R110+0x8c00] ;  /* 0x008c00006e08783b */ /* 0x000eea0000004200 */
[C---:B------:R-:W-:Y:S06]  /*11090*/  HMMA.16816.F32 R72, R84.reuse, R68, R12 ;  /* 0x000000445448723c */ /* 0x040fec000000180c */
[----:B------:R-:W-:Y:S06]  /*110a0*/  HMMA.16816.F32 R68, R84, R70, R16 ;  /* 0x000000465444723c */ /* 0x000fec0000001810 */
[C---:B--2---:R-:W-:Y:S06]  /*110b0*/  HMMA.16816.F32 R20, R52.reuse, R56, R20 ;  /* 0x000000383414723c */ /* 0x044fec0000001814 */
[C---:B------:R-:W-:Y:S01]  /*110c0*/  HMMA.16816.F32 R24, R52.reuse, R58, R24 ;  /* 0x0000003a3418723c */ /* 0x040fe20000001818 */
[----:B------:R-:W2:Y:S05]  /*110d0*/  LDSM.16.MT88.4 R56, [R108+0x7800] ;  /* 0x007800006c38783b */ /* 0x000eaa0000004200 */
[C---:B-1----:R-:W-:Y:S06]  /*110e0*/  HMMA.16816.F32 R36, R52.reuse, R60, R36 ;  /* 0x0000003c3424723c */ /* 0x042fec0000001824 */
[----:B------:R-:W-:Y:S01]  /*110f0*/  HMMA.16816.F32 R40, R52, R62, R40 ;  /* 0x0000003e3428723c */ /* 0x000fe20000001828 */
[----:B------:R-:W1:-:S15]  /*11100*/  LDSM.16.MT88.4 R60, [R110+0x7c00] ;  /* 0x007c00006e3c783b */ /* 0x000e5e0000004200 */
[----:B------:R-:W-:-:S02]  /*11110*/  NOP ;  /* 0x0000000000007918 */ /* 0x000fc40000000000 */
[C---:B---3--:R-:W-:Y:S06]  /*11120*/  HMMA.16816.F32 R36, R84.reuse, R8, R36 ;  /* 0x000000085424723c */ /* 0x048fec0000001824 */
        /* <DEDUP_REMOVED lines=8> */
[C---:B-1----:R-:W-:Y:S06]  /*111b0*/  HMMA.16816.F32 R64, R84.reuse, R60, R20 ;  /* 0x0000003c5440723c */ /* 0x042fec0000001814 */
[----:B------:R-:W-:Y:S06]  /*111c0*/  HMMA.16816.F32 R60, R84, R62, R24 ;  /* 0x0000003e543c723c */ /* 0x000fec0000001818 */
[C---:B--2---:R-:W-:Y:S06]  /*111d0*/  HMMA.16816.F32 R44, R52.reuse, R56, R44 ;  /* 0x00000038342c723c */ /* 0x044fec000000182c */
[----:B------:R-:W-:Y:S01]  /*111e0*/  HMMA.16816.F32 R48, R52, R58, R48 ;  /* 0x0000003a3430723c */ /* 0x000fe20000001830 */
[----:B------:R-:W1:-:S15]  /*111f0*/  LDSM.16.MT88.4 R52, [R108+0x7c00] ;  /* 0x007c00006c34783b */ /* 0x000e5e0000004200 */
[----:B------:R-:W-:-:S02]  /*11200*/  NOP ;  /* 0x0000000000007918 */ /* 0x000fc40000000000 */
[C---:B------:R-:W-:Y:S06]  /*11210*/  HMMA.16816.F32 R44, R84.reuse, R4, R44 ;  /* 0x00000004542c723c */ /* 0x040fec000000182c */
[----:B------:R-:W-:Y:S01]  /*11220*/  HMMA.16816.F32 R48, R84, R6, R48 ;  /* 0x000000065430723c */ /* 0x000fe20000001830 */
[----:B------:R-:W-:-:S04]  /*11230*/  FADD.FTZ R5, R133, R138 ;  /* 0x0000008a85057221 */ /* 0x000fc80000010000 */
[----:B------:R-:W-:-:S04]  /*11240*/  FADD.FTZ R5, R130, R5 ;  /* 0x0000000582057221 */ /* 0x000fc80000010000 */
[----:B------:R-:W-:-:S04]  /*11250*/  FADD.FTZ R98, R98, R5 ;  /* 0x0000000562627221 */ /* 0x000fc80000010000 */
[----:B------:R-:W-:Y:S01]  /*11260*/  FADD.FTZ R127, R127, R98 ;  /* 0x000000627f7f7221 */ /* 0x000fe20000010000 */
[----:B-1----:R-:W-:Y:S03]  /*11270*/  HMMA.16816.F32 R56, R84, R52, R28 ;  /* 0x000000345438723c */ /* 0x002fe6000000181c */
[----:B------:R-:W-:-:S04]  /*11280*/  FADD.FTZ R96, R96, R127 ;  /* 0x0000007f60607221 */ /* 0x000fc80000010000 */
[----:B------:R-:W-:Y:S01]  /*11290*/  FADD.FTZ R132, R93, R96 ;  /* 0x000000605d847221 */ /* 0x000fe20000010000 */
[----:B------:R-:W-:-:S15]  /*112a0*/  HMMA.16816.F32 R52, R84, R54, R32 ;  /* 0x000000365434723c */ /* 0x000fde0000001820 */
[----:B------:R-:W-:-:S09]  /*112b0*/  NOP ;  /* 0x0000000000007918 */ /* 0x000fd20000000000 */
.L_x_6174:
        /* <DEDUP_REMOVED lines=14> */
.L_x_6184:
        /* <DEDUP_REMOVED lines=71> */
.L_x_6181:
        /* <DEDUP_REMOVED lines=71> */
[----:B------:R-:W2:Y:S05]  /*11c80*/  LDSM.16.M88.4 R88, [R112+0x4000] ;  /* 0x004000007058783b */ /* 0x000eaa0000000200 */
        /* <DEDUP_REMOVED lines=48> */
[----:B------:R-:W-:Y:S01]  /*11f90*/  FMUL.FTZ R133, R4, UR5 ;  /* 0x0000000504857c20 */ /* 0x000fe20008410000 */
[----:B-1----:R-:W-:Y:S03]  /*11fa0*/  FMUL.FTZ R135, R5, UR5 ;  /* 0x0000000505877c20 */ /* 0x002fe60008410000 */
[----:B------:R-:W-:Y:S01]  /*11fb0*/  FMUL.FTZ R137, R6, UR5 ;  /* 0x0000000506897c20 */ /* 0x000fe20008410000 */
[----:B------:R-:W-:Y:S01]  /*11fc0*/  FMUL.FTZ R139, R7, UR5 ;  /* 0x00000005078b7c20 */ /* 0x000fe20008410000 */
        /* <DEDUP_REMOVED lines=14> */
[----:B------:R5:W1:Y:S01]  /*120b0*/  MUFU.TANH R100, R2 ;  /* 0x0000000200647308 */ /* 0x000a620000002400 */
[C---:B--2---:R-:W-:Y:S06]  /*120c0*/  HMMA.16816.F32 R20, R88.reuse, R92, R20 ;  /* 0x0000005c5814723c */ /* 0x044fec0000001814 */
[C---:B------:R-:W-:Y:S03]  /*120d0*/  HMMA.16816.F32 R24, R88.reuse, R94, R24 ;  /* 0x0000005e5818723c */ /* 0x040fe60000001818 */
[----:B------:R-:W2:Y:S03]  /*120e0*/  MUFU.TANH R137, R137 ;  /* 0x0000008900897308 */ /* 0x000ea60000002400 */
        /* <DEDUP_REMOVED lines=8> */
[----:B-----5:R-:W-:Y:S04]  /*12170*/  FMUL.FTZ R2, R25, UR5 ;  /* 0x0000000519027c20 */ /* 0x020fe80008410000 */
        /* <DEDUP_REMOVED lines=9> */
[----:B------:R-:W-:Y:S08]  /*12210*/  FMUL.FTZ R3, R32, UR5 ;  /* 0x0000000520037c20 */ /* 0x000ff00008410000 */
[----:B------:R4:W1:Y:S10]  /*12220*/  MUFU.TANH R96, R87 ;  /* 0x0000005700607308 */ /* 0x0008740000002400 */
[----:B------:R2:W1:Y:S01]  /*12230*/  MUFU.TANH R104, R86 ;  /* 0x0000005600687308 */ /* 0x0004620000002400 */
[----:B-----5:R-:W-:Y:S09]  /*12240*/  FMUL.FTZ R2, R33, UR5 ;  /* 0x0000000521027c20 */ /* 0x020ff20008410000 */
[----:B------:R-:W1:Y:S01]  /*12250*/  MUFU.TANH R145, R145 ;  /* 0x0000009100917308 */ /* 0x000e620000002400 */
[----:B----4-:R-:W-:Y:S09]  /*12260*/  FMUL.FTZ R87, R34, UR5 ;  /* 0x0000000522577c20 */ /* 0x010ff20008410000 */
[----:B------:R-:W4:Y:S01]  /*12270*/  MUFU.TANH R147, R147 ;  /* 0x0000009300937308 */ /* 0x000f220000002400 */
        /* <DEDUP_REMOVED lines=86> */
.L_x_6183:
        /* <DEDUP_REMOVED lines=46> */
.L_x_6182:
[----:B-1----:R-:W-:Y:S01]  /*12ac0*/  LEA R2, R126, R124, 0x6 ;  /* 0x0000007c7e027211 */ /* 0x002fe200078e30ff */
[----:B--2---:R-:W-:Y:S03]  /*12ad0*/  LDSM.16.MT88.4 R12, [R110+0x6000] ;  /* 0x006000006e0c783b */ /* 0x004fe60000004200 */
[C---:B------:R-:W-:Y:S02]  /*12ae0*/  IADD3 R4, R2.reuse, 0x9, RZ ;  /* 0x0000000902047810 */ /* 0x040fe40007ffe0ff */
[C---:B------:R-:W-:Y:S02]  /*12af0*/  IADD3 R6, R2.reuse, 0x1, RZ ;  /* 0x0000000102067810 */ /* 0x040fe40007ffe0ff */
[----:B------:R-:W-:Y:S01]  /*12b00*/  I2FP.F32.S32 R4, R4 ;  /* 0x0000000400047245 */ /* 0x000fe20000201400 */
[----:B------:R-:W-:Y:S01]  /*12b10*/  LDSM.16.MT88.4 R20, [R108+0x6000] ;  /* 0x006000006c14783b */ /* 0x000fe20000004200 */
[----:B------:R-:W-:Y:S02]  /*12b20*/  I2FP.F32.S32 R3, R2 ;  /* 0x0000000200037245 */ /* 0x000fe40000201400 */
[----:B------:R-:W-:Y:S01]  /*12b30*/  IADD3 R5, R2, 0x18, RZ ;  /* 0x0000001802057810 */ /* 0x000fe20007ffe0ff */
[CC--:B------:R-:W-:Y:S01]  /*12b40*/  FFMA.FTZ R147, R0.reuse, R4.reuse, R147 ;  /* 0x0000000400937223 */ /* 0x0c0fe20000010093 */
[----:B------:R-:W-:Y:S01]  /*12b50*/  FFMA.FTZ R143, R0, R4, R143 ;  /* 0x00000004008f7223 */ /* 0x000fe2000001008f */
[----:B------:R-:W-:Y:S01]  /*12b60*/  IADD3 R4, R2, 0x19, RZ ;  /* 0x0000001902047810 */ /* 0x000fe20007ffe0ff */
[-C--:B------:R-:W-:Y:S01]  /*12b70*/  FFMA.FTZ R137, R0, R3.reuse, R137 ;  /* 0x0000000300897223 */ /* 0x080fe20000010089 */
[----:B------:R-:W-:Y:S01]  /*12b80*/  IADD3 R7, R2, 0x10, RZ ;  /* 0x0000001002077810 */ /* 0x000fe20007ffe0ff */
[----:B------:R-:W-:Y:S01]  /*12b90*/  FFMA.FTZ R133, R0, R3, R133 ;  /* 0x0000000300857223 */ /* 0x000fe20000010085 */
[----:B------:R-:W-:Y:S01]  /*12ba0*/  IADD3 R8, R2, 0x8, RZ ;  /* 0x0000000802087810 */ /* 0x000fe20007ffe0ff */
[----:B------:R-:W-:Y:S01]  /*12bb0*/  LDSM.16.MT88.4 R28, [R110+0x7000] ;  /* 0x007000006e1c783b */ /* 0x000fe20000004200 */
[----:B------:R-:W-:Y:S02]  /*12bc0*/  I2FP.F32.S32 R6, R6 ;  /* 0x0000000600067245 */ /* 0x000fe40000201400 */
[----:B------:R-:W-:Y:S02]  /*12bd0*/  I2FP.F32.S32 R4, R4 ;  /* 0x0000000400047245 */ /* 0x000fe40000201400 */
[----:B------:R-:W-:Y:S01]  /*12be0*/  I2FP.F32.S32 R5, R5 ;  /* 0x0000000500057245 */ /* 0x000fe20000201400 */
[C---:B------:R-:W-:Y:S01]  /*12bf0*/  FFMA.FTZ R139, R0.reuse, R6, R139 ;  /* 0x00000006008b7223 */ /* 0x040fe2000001008b */
[----:B------:R-:W-:Y:S01]  /*12c00*/  I2FP.F32.S32 R7, R7 ;  /* 0x0000000700077245 */ /* 0x000fe20000201400 */
[C---:B------:R-:W-:Y:S01]  /*12c10*/  FFMA.FTZ R98, R0.reuse, R4, R149 ;  /* 0x0000000400627223 */ /* 0x040fe20000010095 */
[----:B------:R-:W-:Y:S01]  /*12c20*/  I2FP.F32.S32 R8, R8 ;  /* 0x0000000800087245 */ /* 0x000fe20000201400 */
[C---:B------:R-:W-:Y:S01]  /*12c30*/  FFMA.FTZ R154, R0.reuse, R4, R154 ;  /* 0x00000004009a7223 */ /* 0x040fe2000001009a */
[----:B------:R-:W-:Y:S01]  /*12c40*/  FMNMX.FTZ R4, R137, R85, !PT ;  /* 0x0000005589047209 */ /* 0x000fe20007810000 */
[CC--:B------:R-:W-:Y:S01]  /*12c50*/  FFMA.FTZ R158, R0.reuse, R5.reuse, R158 ;  /* 0x00000005009e7223 */ /* 0x0c0fe2000001009e */
[C---:B------:R-:W-:Y:S01]  /*12c60*/  FFMA.FTZ R142, R0.reuse, R5, R142 ;  /* 0x00000005008e7223 */ /* 0x040fe2000001008e */
[----:B------:R-:W-:Y:S01]  /*12c70*/  FFMA.FTZ R6, R0, R6, R135 ;  /* 0x0000000600067223 */ /* 0x000fe20000010087 */
[----:B------:R-:W-:Y:S01]  /*12c80*/  IADD3 R5, R2, 0x21, RZ ;  /* 0x0000002102057810 */ /* 0x000fe20007ffe0ff */
[CC--:B------:R-:W-:Y:S01]  /*12c90*/  FFMA.FTZ R160, R0.reuse, R7.reuse, R160 ;  /* 0x0000000700a07223 */ /* 0x0c0fe200000100a0 */
[C---:B------:R-:W-:Y:S01]  /*12ca0*/  FFMA.FTZ R156, R0.reuse, R7, R156 ;  /* 0x00000007009c7223 */ /* 0x040fe2000001009c */
[C---:B------:R-:W-:Y:S01]  /*12cb0*/  FFMA.FTZ R145, R0.reuse, R8, R145 ;  /* 0x0000000800917223 */ /* 0x040fe20000010091 */
[----:B------:R-:W-:Y:S01]  /*12cc0*/  FMNMX.FTZ R7, R133, R84, !PT ;  /* 0x0000005485077209 */ /* 0x000fe20007810000 */
[----:B------:R-:W-:Y:S01]  /*12cd0*/  FFMA.FTZ R141, R0, R8, R141 ;  /* 0x00000008008d7223 */ /* 0x000fe2000001008d */
[----:B------:R-:W-:Y:S02]  /*12ce0*/  FMNMX.FTZ R4, R139, R4, !PT ;  /* 0x000000048b047209 */ /* 0x000fe40007810000 */
[----:B------:R-:W-:Y:S02]  /*12cf0*/  IADD3 R3, R2, 0x11, RZ ;  /* 0x0000001102037810 */ /* 0x000fe40007ffe0ff */
[----:B------:R-:W-:Y:S02]  /*12d00*/  I2FP.F32.S32 R5, R5 ;  /* 0x0000000500057245 */ /* 0x000fe40000201400 */
[----:B------:R-:W-:Y:S02]  /*12d10*/  FMNMX.FTZ R10, R6, R7, !PT ;  /* 0x00000007060a7209 */ /* 0x000fe40007810000 */
[----:B------:R-:W-:Y:S01]  /*12d20*/  FMNMX.FTZ R8, R145, R4, !PT ;  /* 0x0000000491087209 */ /* 0x000fe20007810000 */
[C---:B------:R-:W-:Y:S01]  /*12d30*/  FFMA.FTZ R150, R0.reuse, R5, R150 ;  /* 0x0000000500967223 */ /* 0x040fe20000010096 */
        /* <DEDUP_REMOVED lines=24> */
[----:B------:R-:W-:Y:S02]  /*12ec0*/  IADD3 R4, R2, 0x30, RZ ;  /* 0x0000003002047810 */ /* 0x000fe40007ffe0ff */
[----:B------:R-:W-:Y:S02]  /*12ed0*/  FMNMX.FTZ R7, R152, R9, !PT ;  /* 0x0000000998077209 */ /* 0x000fe40007810000 */
[----:B------:R-:W-:Y:S02]  /*12ee0*/  I2FP.F32.S32 R3, R3 ;  /* 0x0000000300037245 */ /* 0x000fe40000201400 */
[----:B------:R-:W-:Y:S02]  /*12ef0*/  I2FP.F32.S32 R5, R4 ;  /* 0x0000000400057245 */ /* 0x000fe40000201400 */
[----:B------:R-:W-:Y:S01]  /*12f00*/  FMNMX.FTZ R7, R150, R7, !PT ;  /* 0x0000000796077209 */ /* 0x000fe20007810000 */
[----:B------:R-:W-:Y:S01]  /*12f10*/  FFMA.FTZ R146, R0, R3, R146 ;  /* 0x0000000300927223 */ /* 0x000fe20000010092 */
        /* <DEDUP_REMOVED lines=58> */
[--C-:B------:R-:W-:Y:S01]  /*132c0*/  FFMA.FTZ R100, R100, UR4, -R135.reuse ;  /* 0x0000000464647c23 */ /* 0x100fe20008010887 */
[----:B------:R-:W-:Y:S01]  /*132d0*/  FFMA.FTZ R103, R98, UR4, -R135 ;  /* 0x0000000462677c23 */ /* 0x000fe20008010887 */
        /* <DEDUP_REMOVED lines=57> */
[--C-:B------:R-:W-:Y:S01]  /*13670*/  FFMA.FTZ R138, R138, UR4, -R99.reuse ;  /* 0x000000048a8a7c23 */ /* 0x100fe20008010863 */
[--C-:B------:R-:W-:Y:S01]  /*13680*/  FFMA.FTZ R143, R136, UR4, -R99.reuse ;  /* 0x00000004888f7c23 */ /* 0x100fe20008010863 */
[----:B------:R-:W-:Y:S01]  /*13690*/  LDSM.16.MT88.4 R68, [R108+0x6c00] ;  /* 0x006c00006c44783b */ /* 0x000fe20000004200 */
[--C-:B------:R-:W-:Y:S03]  /*136a0*/  FFMA.FTZ R141, R134, UR4, -R99.reuse ;  /* 0x00000004868d7c23 */ /* 0x100fe60008010863 */
[----:B------:R-:W3:Y:S01]  /*136b0*/  MUFU.EX2 R88, R88 ;  /* 0x0000005800587308 */ /* 0x000ee20000000800 */
[----:B----4-:R-:W-:Y:S01]  /*136c0*/  F2FP.F16.F32.PACK_AB R80, R95, R101 ;  /* 0x000000655f50723e */ /* 0x010fe200000000ff */
[----:B------:R-:W-:Y:S01]  /*136d0*/  FFMA.FTZ R106, R106, UR4, -R99 ;  /* 0x000000046a6a7c23 */ /* 0x000fe20008010863 */
[----:B------:R-:W-:Y:S01]  /*136e0*/  FFMA.FTZ R140, R85, R132, R140 ;  /* 0x00000084558c7223 */ /* 0x000fe2000001008c */
[----:B------:R-:W-:Y:S01]  /*136f0*/  FFMA.FTZ R101, R84, R129, R101 ;  /* 0x0000008154657223 */ /* 0x000fe20000010065 */
[--C-:B------:R-:W-:Y:S01]  /*13700*/  FFMA.FTZ R145, R104, UR4, -R135.reuse ;  /* 0x0000000468917c23 */ /* 0x100fe20008010887 */
[--C-:B------:R-:W-:Y:S01]  /*13710*/  FFMA.FTZ R104, R102, UR4, -R135.reuse ;  /* 0x0000000466687c23 */ /* 0x100fe20008010887 */
[--C-:B------:R-:W-:Y:S03]  /*13720*/  FFMA.FTZ R102, R87, UR4, -R135.reuse ;  /* 0x0000000457667c23 */ /* 0x100fe60008010887 */
[----:B------:R-:W-:Y:S01]  /*13730*/  MUFU.EX2 R105, R105 ;  /* 0x0000006900697308 */ /* 0x000fe20000000800 */
[----:B------:R-:W-:Y:S01]  /*13740*/  FFMA.FTZ R135, R86, UR4, -R135 ;  /* 0x0000000456877c23 */ /* 0x000fe20008010887 */
[--C-:B------:R-:W-:Y:S01]  /*13750*/  FFMA.FTZ R96, R96, UR4, -R99.reuse ;  /* 0x0000000460607c23 */ /* 0x100fe20008010863 */
[--C-:B------:R-:W-:Y:S01]  /*13760*/  FFMA.FTZ R93, R93, UR4, -R99.reuse ;  /* 0x000000045d5d7c23 */ /* 0x100fe20008010863 */
[--C-:B------:R-:W-:Y:S01]  /*13770*/  FFMA.FTZ R90, R90, UR4, -R99.reuse ;  /* 0x000000045a5a7c23 */ /* 0x100fe20008010863 */
[----:B------:R-:W-:Y:S01]  /*13780*/  FFMA.FTZ R99, R92, UR4, -R99 ;  /* 0x000000045c637c23 */ /* 0x000fe20008010863 */
[----:B------:R-:W-:Y:S01]  /*13790*/  FADD.FTZ R97, R97, R140 ;  /* 0x0000008c61617221 */ /* 0x000fe20000010000 */
[----:B------:R-:W-:Y:S03]  /*137a0*/  ISETP.GT.AND P0, PT, R126, R114, PT ;  /* 0x000000727e00720c */ /* 0x000fe60003f04270 */
[----:B------:R-:W4:Y:S01]  /*137b0*/  MUFU.EX2 R100, R100 ;  /* 0x0000006400647308 */ /* 0x000f220000000800 */
[----:B---3--:R-:W-:Y:S01]  /*137c0*/  F2FP.F16.F32.PACK_AB R82, R88, R91 ;  /* 0x0000005b5852723e */ /* 0x008fe200000000ff */
[----:B------:R-:W-:Y:S01]  /*137d0*/  FADD.FTZ R92, R94, R97 ;  /* 0x000000615e5c7221 */ /* 0x000fe20000010000 */
[----:B------:R-:W-:Y:S03]  /*137e0*/  MOV R134, R130 ;  /* 0x0000008200867202 */ /* 0x000fe60000000f00 */
        /* <DEDUP_REMOVED lines=16> */
[----:B------:R-:W-:Y:S01]  /*138f0*/  FMUL.FTZ R23, R85, R67 ;  /* 0x0000004355177220 */ /* 0x000fe20000410000 */
[----:B------:R-:W-:Y:S02]  /*13900*/  MUFU.EX2 R146, R146 ;  /* 0x0000009200927308 */ /* 0x000fe40000000800 */
[----:B------:R-:W-:Y:S04]  /*13910*/  FADD.FTZ R64, R95, R101 ;  /* 0x000000655f407221 */ /* 0x000fe80000010000 */
        /* <DEDUP_REMOVED lines=9> */
[----:B------:R-:W-:Y:S01]  /*139b0*/  LDSM.16.MT88.4 R56, [R110+0x6400] ;  /* 0x006400006e38783b */ /* 0x000fe20000004200 */
[----:B------:R-:W-:Y:S01]  /*139c0*/  FADD.FTZ R88, R88, R91 ;  /* 0x0000005b58587221 */ /* 0x000fe20000010000 */
        /* <DEDUP_REMOVED lines=18> */
[----:B----4-:R-:W-:Y:S02]  /*13af0*/  F2FP.F16.F32.PACK_AB R53, R100, R105 ;  /* 0x000000696435723e */ /* 0x010fe400000000ff */
[----:B---3--:R-:W-:Y:S02]  /*13b00*/  F2FP.F16.F32.PACK_AB R55, R103, R98 ;  /* 0x000000626737723e */ /* 0x008fe400000000ff */
[----:B--2---:R-:W-:Y:S04]  /*13b10*/  F2FP.F16.F32.PACK_AB R52, R144, R107 ;  /* 0x0000006b9034723e */ /* 0x004fe800000000ff */
[----:B------:R-:W2:Y:S01]  /*13b20*/  MUFU.EX2 R135, R135 ;  /* 0x0000008700877308 */ /* 0x000ea20000000800 */
[----:B-----5:R-:W-:Y:S01]  /*13b30*/  F2FP.F16.F32.PACK_AB R54, R133, R142 ;  /* 0x0000008e8536723e */ /* 0x020fe200000000ff */
[----:B------:R-:W-:Y:S01]  /*13b40*/  FADD.FTZ R107, R107, R88 ;  /* 0x000000586b6b7221 */ /* 0x000fe20000010000 */
[----:B-1----:R-:W-:Y:S03]  /*13b50*/  F2FP.F16.F32.PACK_AB R85, R104, R145 ;  /* 0x000000916855723e */ /* 0x002fe600000000ff */
        /* <DEDUP_REMOVED lines=71> */
[----:B------:R-:W-:Y:S01]  /*13fd0*/  FADD.FTZ R137, R137, R152 ;  /* 0x0000009889897221 */ /* 0x000fe20000010000 */
[----:B------:R-:W-:Y:S04]  /*13fe0*/  HMMA.16816.F32 R48, R84, R10, R48 ;  /* 0x0000000a5430723c */ /* 0x000fe80000001830 */
[----:B------:R-:W-:Y:S01]  /*13ff0*/  FADD.FTZ R141, R141, R4 ;  /* 0x000000048d8d7221 */ /* 0x000fe20000010000 */
[----:B------:R-:W-:Y:S02]  /*14000*/  FADD.FTZ R146, R146, R137 ;  /* 0x0000008992927221 */ /* 0x000fe40000010000 */
[----:B------:R-:W-:Y:S01]  /*14010*/  MOV R85, R2 ;  /* 0x0000000200557202 */ /* 0x000fe20000000f00 */
        /* <DEDUP_REMOVED lines=12> */
.L_x_6180:
        /* <DEDUP_REMOVED lines=193> */
.L_x_6186:
[----:B------:R-:W-:Y:S05]  /*14cf0*/  BSYNC B0 ;  /* 0x0000000000007941 */ /* 0x000fea0003800000 */
.L_x_6185:
        /* <DEDUP_REMOVED lines=31> */
.L_x_6188:
[----:B------:R-:W-:Y:S05]  /*14ef0*/  BSYNC B0 ;  /* 0x0000000000007941 */ /* 0x000fea0003800000 */
.L_x_6187:
        /* <DEDUP_REMOVED lines=12> */
.L_x_6190:
[----:B------:R-:W-:Y:S05]  /*14fc0*/  BSYNC B0 ;  /* 0x0000000000007941 */ /* 0x000fea0003800000 */
.L_x_6189:
        /* <DEDUP_REMOVED lines=12> */
.L_x_6192:
[----:B------:R-:W-:Y:S05]  /*15090*/  BSYNC B0 ;  /* 0x0000000000007941 */ /* 0x000fea0003800000 */
.L_x_6191:
        /* <DEDUP_REMOVED lines=10> */
.L_x_6193:
        /* <DEDUP_REMOVED lines=12> */
.L_x_6305:


//--------------------- .nv.shared._ZN5flash32flash_fwd_splitkv_combine_kernelI23Flash_fwd_kernel_traitsILi96ELi64ELi128ELi4ELb0ELb0EN7cutlass6half_tE19Flash_kernel_traitsILi96ELi64ELi128ELi4ES3_EELi16ELi7ELb0EEEvNS_16Flash_fwd_paramsE --------------------------
	.section	.nv.shared._ZN5flash32flash_fwd_splitkv_combine_kernelI23Flash_fwd_kernel_traitsILi96ELi64ELi128ELi4ELb0ELb0EN7cutlass6half_tE19Flash_kernel_traitsILi96ELi64ELi128ELi4ES3_EELi16ELi7ELb0EEEvNS_16Flash_fwd_paramsE,"aw",@nobits
	.sectionflags	@""
	.align	16
.nv.shared._ZN5flash32flash_fwd_splitkv_combine_kernelI23Flash_fwd_kernel_traitsILi96ELi64ELi128ELi4ELb0ELb0EN7cutlass6half_tE19Flash_kernel_traitsILi96ELi64ELi128ELi4ES3_EELi16ELi7ELb0EEEvNS_16Flash_fwd_paramsE:
	.zero		9728


//--------------------- .nv.shared.reserved.0     --------------------------
	.section	.nv.shared.reserved.0,"aw",@nobits
	.weak		__nv_reservedSMEM_offset_0_alias
	.size		__nv_reservedSMEM_offset_0_alias, 0, 0
	.other		__nv_reservedSMEM_offset_0_alias,@"STO_CUDA_RESERVED_SHARED STV_DEFAULT"
__nv_reservedSMEM_offset_0_alias:
	.zero		0


//--------------------- .nv.global                --------------------------
	.section	.nv.global,"aw",@nobits
.nv.global:
	.type		_ZN78_INTERNAL_68d571b8_42_flash_fwd_split_hdim96_fp16_causal_sm80_cu_cb12e5b6_27444cute1_E,@object
	.size		_ZN78_INTERNAL_68d571b8_42_flash_fwd_split_hdim96_fp16_causal_sm80_cu_cb12e5b6_27444cute1_E,(_ZN78_INTERNAL_68d571b8_42_flash_fwd_split_hdim96_fp16_causal_sm80_cu_cb12e5b6_27444cuda3std3__45__cpo6cbeginE - _ZN78_INTERNAL_68d571b8_42_flash_fwd_split_hdim96_fp16_causal_sm80_cu_cb12e5b6_27444cute1_E)
_ZN78_INTERNAL_68d571b8_42_flash_fwd_split_hdim96_fp16_causal_sm80_cu_cb12e5b6_27444cute1_E:
	.zero		1
	.type		_ZN78_INTERNAL_68d571b8_42_flash_fwd_split_hdim96_fp16_causal_sm80_cu_cb12e5b6_27444cuda3std3__45__cpo6cbeginE,@object
	.size		_ZN78_INTERNAL_68d571b8_42_flash_fwd_split_hdim96_fp16_causal_sm80_cu_cb12e5b6_27444cuda3std3__45__cpo6cbeginE,(_ZN78_INTERNAL_68d571b8_42_flash_fwd_split_hdim96_fp16_causal_sm80_cu_cb12e5b6_27444cuda3std3__48in_placeE - _ZN78_INTERNAL_68d571b8_42_flash_fwd_split_hdim96_fp16_causal_sm80_cu_cb12e5b6_27444cuda3std3__45__cpo6cbeginE)
_ZN78_INTERNAL_68d571b8_42_flash_fwd_split_hdim96_fp16_causal_sm80_cu_cb12e5b6_27444cuda3std3__45__cpo6cbeginE:
	.zero		1
	.type		_ZN78_INTERNAL_68d571b8_42_flash_fwd_split_hdim96_fp16_causal_sm80_cu_cb12e5b6_27444cuda3std3__48in_placeE,@object
	.size		_ZN78_INTERNAL_68d571b8_42_flash_fwd_split_hdim96_fp16_causal_sm80_cu_cb12e5b6_27444cuda3std3__48in_placeE,(_ZN78_INTERNAL_68d571b8_42_flash_fwd_split_hdim96_fp16_causal_sm80_cu_cb12e5b6_27444cuda3std6ranges3__45__cpo9iter_moveE - _ZN78_INTERNAL_68d571b8_42_flash_fwd_split_hdim96_fp16_causal_sm80_cu_cb12e5b6_27444cuda3std3__48in_placeE)
_ZN78_INTERNAL_68d571b8_42_flash_fwd_split_hdim96_fp16_causal_sm80_cu_cb12e5b6_27444cuda3std3__48in_placeE:
	.zero		1
	.type		_ZN78_INTERNAL_68d571b8_42_flash_fwd_split_hdim96_fp16_causal_sm80_cu_cb12e5b6_27444cuda3std6ranges3__45__cpo9iter_moveE,@object
	.size		_ZN78_INTERNAL_68d571b8_42_flash_fwd_split_hdim96_fp16_causal_sm80_cu_cb12e5b6_27444cuda3std6ranges3__45__cpo9iter_moveE,(_ZN78_INTERNAL_68d571b8_42_flash_fwd_split_hdim96_fp16_causal_sm80_cu_cb12e5b6_27444cuda3std3__45__cpo5beginE - _ZN78_INTERNAL_68d571b8_42_flash_fwd_split_hdim96_fp16_causal_sm80_cu_cb12e5b6_27444cuda3std6ranges3__45__cpo9iter_moveE)
_ZN78_INTERNAL_68d571b8_42_flash_fwd_split_hdim96_fp16_causal_sm80_cu_cb12e5b6_27444cuda3std6ranges3__45__cpo9iter_moveE:
	.zero		1
	.type		_ZN78_INTERNAL_68d571b8_42_flash_fwd_split_hdim96_fp16_causal_sm80_cu_cb12e5b6_27444cuda3std3__45__cpo5beginE,@object
	.size		_ZN78_INTERNAL_68d571b8_42_flash_fwd_split_hdim96_fp16_causal_sm80_cu_cb12e5b6_27444cuda3std3__45__cpo5beginE,(_ZN78_INTERNAL_68d571b8_42_flash_fwd_split_hdim96_fp16_causal_sm80_cu_cb12e5b6_27444cuda3std3__480_GLOBAL__N__68d571b8_42_flash_fwd_split_hdim96_fp16_causal_sm80_cu_cb12e5b6_27446ignoreE - _ZN78_INTERNAL_68d571b8_42_flash_fwd_split_hdim96_fp16_causal_sm80_cu_cb12e5b6_27444cuda3std3__45__cpo5beginE)
_ZN78_INTERNAL_68d571b8_42_flash_fwd_split_hdim96_fp16_causal_sm80_cu_cb12e5b6_27444cuda3std3__45__cpo5beginE:
	.zero		1
	.type		_ZN78_INTERNAL_68d571b8_42_flash_fwd_split_hdim96_fp16_causal_sm80_cu_cb12e5b6_27444cuda3std3__480_GLOBAL__N__68d571b8_42_flash_fwd_split_hdim96_fp16_causal_sm80_cu_cb12e5b6_27446ignoreE,@object
	.size		_ZN78_INTERNAL_68d571b8_42_flash_fwd_split_hdim96_fp16_causal_sm80_cu_cb12e5b6_27444cuda3std3__480_GLOBAL__N__68d571b8_42_flash_fwd_split_hdim96_fp16_causal_sm80_cu_cb12e5b6_27446ignoreE,(_ZN78_INTERNAL_68d571b8_42_flash_fwd_split_hdim96_fp16_causal_sm80_cu_cb12e5b6_27444cute7productE - _ZN78_INTERNAL_68d571b8_42_flash_fwd_split_hdim96_fp16_causal_sm80_cu_cb12e5b6_27444cuda3std3__480_GLOBAL__N__68d571b8_42_flash_fwd_split_hdim96_fp16_causal_sm80_cu_cb12e5b6_27446ignoreE)
_ZN78_INTERNAL_68d571b8_42_flash_fwd_split_hdim96_fp16_causal_sm80_cu_cb12e5b6_27444cuda3std3__480_GLOBAL__N__68d571b8_42_flash_fwd_split_hdim96_fp16_causal_sm80_cu_cb12e5b6_27446ignoreE:
	.zero		1
	.type		_ZN78_INTERNAL_68d571b8_42_flash_fwd_split_hdim96_fp16_causal_sm80_cu_cb12e5b6_27444cute7productE,@object
	.size		_ZN78_INTERNAL_68d571b8_42_flash_fwd_split_hdim96_fp16_causal_sm80_cu_cb12e5b6_27444cute7productE,(_ZN78_INTERNAL_68d571b8_42_flash_fwd_split_hdim96_fp16_causal_sm80_cu_cb12e5b6_27444cuda3std3__45__cpo3endE - _ZN78_INTERNAL_68d571b8_42_flash_fwd_split_hdim96_fp16_causal_sm80_cu_cb12e5b6_27444cute7productE)
_ZN78_INTERNAL_68d571b8_42_flash_fwd_split_hdim96_fp16_causal_sm80_cu_cb12e5b6_27444cute7productE:
	.zero		1
	.type		_ZN78_INTERNAL_68d571b8_42_flash_fwd_split_hdim96_fp16_causal_sm80_cu_cb12e5b6_27444cuda3std3__45__cpo3endE,@object
	.size		_ZN78_INTERNAL_68d571b8_42_flash_fwd_split_hdim96_fp16_causal_sm80_cu_cb12e5b6_27444cuda3std3__45__cpo3endE,(_ZN78_INTERNAL_68d571b8_42_flash_fwd_split_hdim96_fp16_causal_sm80_cu_cb12e5b6_27444cuda3std3__419piecewise_constructE - _ZN78_INTERNAL_68d571b8_42_flash_fwd_split_hdim96_fp16_causal_sm80_cu_cb12e5b6_27444cuda3std3__45__cpo3endE)
_ZN78_INTERNAL_68d571b8_42_flash_fwd_split_hdim96_fp16_causal_sm80_cu_cb12e5b6_27444cuda3std3__45__cpo3endE:
	.zero		1
	.type		_ZN78_INTERNAL_68d571b8_42_flash_fwd_split_hdim96_fp16_causal_sm80_cu_cb12e5b6_27444cuda3std3__419piecewise_constructE,@object
	.size		_ZN78_INTERNAL_68d571b8_42_flash_fwd_split_hdim96_fp16_causal_sm80_cu_cb12e5b6_27444cuda3std3__419piecewise_constructE,(_ZN78_INTERNAL_68d571b8_42_flash_fwd_split_hdim96_fp16_causal_sm80_cu_cb12e5b6_27444cuda3std3__45__cpo4cendE - _ZN78_INTERNAL_68d571b8_42_flash_fwd_split_hdim96_fp16_causal_sm80_cu_cb12e5b6_27444cuda3std3__419piecewise_constructE)
_ZN78_INTERNAL_68d571b8_42_flash_fwd_split_hdim96_fp16_causal_sm80_cu_cb12e5b6_27444cuda3std3__419piecewise_constructE:
	.zero		1
	.type		_ZN78_INTERNAL_68d571b8_42_flash_fwd_split_hdim96_fp16_causal_sm80_cu_cb12e5b6_27444cuda3std3__45__cpo4cendE,@object
	.size		_ZN78_INTERNAL_68d571b8_42_flash_fwd_split_hdim96_fp16_causal_sm80_cu_cb12e5b6_27444cuda3std3__45__cpo4cendE,(_ZN78_INTERNAL_68d571b8_42_flash_fwd_split_hdim96_fp16_causal_sm80_cu_cb12e5b6_27444cuda3std6ranges3__45__cpo4swapE - _ZN78_INTERNAL_68d571b8_42_flash_fwd_split_hdim96_fp16_causal_sm80_cu_cb12e5b6_27444cuda3std3__45__cpo4cendE)
_ZN78_INTERNAL_68d571b8_42_flash_fwd_split_hdim96_fp16_causal_sm80_cu_cb12e5b6_27444cuda3std3__45__cpo4cendE:
	.zero		1
	.type		_ZN78_INTERNAL_68d571b8_42_flash_fwd_split_hdim96_fp16_causal_sm80_cu_cb12e5b6_27444cuda3std6ranges3__45__cpo4swapE,@object
	.size		_ZN78_INTERNAL_68d571b8_42_flash_fwd_split_hdim96_fp16_causal_sm80_cu_cb12e5b6_27444cuda3std6ranges3__45__cpo4swapE,(.L_7 - _ZN78_INTERNAL_68d571b8_42_flash_fwd_split_hdim96_fp16_causal_sm80_cu_cb12e5b6_27444cuda3std6ranges3__45__cpo4swapE)
_ZN78_INTERNAL_68d571b8_42_flash_fwd_split_hdim96_fp16_causal_sm80_cu_cb12e5b6_27444cuda3std6ranges3__45__cpo4swapE:
	.zero		1
.L_7:


//--------------------- .nv.shared._ZN5flash32flash_fwd_splitkv_combine_kernelI23Flash_fwd_kernel_traitsILi96ELi64ELi128ELi4ELb0ELb0EN7cutlass6half_tE19Flash_kernel_traitsILi96ELi64ELi128ELi4ES3_EELi16ELi6ELb0EEEvNS_16Flash_fwd_paramsE --------------------------
	.section	.nv.shared._ZN5flash32flash_fwd_splitkv_combine_kernelI23Flash_fwd_kernel_traitsILi96ELi64ELi128ELi4ELb0ELb0EN7cutlass6half_tE19Flash_kernel_traitsILi96ELi64ELi128ELi4ES3_EELi16ELi6ELb0EEEvNS_16Flash_fwd_paramsE,"aw",@nobits
	.sectionflags	@""
	.align	16
.nv.shared._ZN5flash32flash_fwd_splitkv_combine_kernelI23Flash_fwd_kernel_traitsILi96ELi64ELi128ELi4ELb0ELb0EN7cutlass6half_tE19Flash_kernel_traitsILi96ELi64ELi128ELi4ES3_EELi16ELi6ELb0EEEvNS_16Flash_fwd_paramsE:
	.zero		5376


//--------------------- .nv.shared._ZN5flash32flash_fwd_splitkv_combine_kernelI23Flash_fwd_kernel_traitsILi96ELi64ELi128ELi4ELb0ELb0EN7cutlass6half_tE19Flash_kernel_traitsILi96ELi64ELi128ELi4ES3_EELi16ELi5ELb0EEEvNS_16Flash_fwd_paramsE --------------------------
	.section	.nv.shared._ZN5flash32flash_fwd_splitkv_combine_kernelI23Flash_fwd_kernel_traitsILi96ELi64ELi128ELi4ELb0ELb0EN7cutlass6half_tE19Flash_kernel_traitsILi96ELi64ELi128ELi4ES3_EELi16ELi5ELb0EEEvNS_16Flash_fwd_paramsE,"aw",@nobits
	.sectionflags	@""
	.align	16
.nv.shared._ZN5flash32flash_fwd_splitkv_combine_kernelI23Flash_fwd_kernel_traitsILi96ELi64ELi128ELi4ELb0ELb0EN7cutlass6half_tE19Flash_kernel_traitsILi96ELi64ELi128ELi4ES3_EELi16ELi5ELb0EEEvNS_16Flash_fwd_paramsE:
	.zero		3200


//--------------------- .nv.shared._ZN5flash32flash_fwd_splitkv_combine_kernelI23Flash_fwd_kernel_traitsILi96ELi64ELi128ELi4ELb0ELb0EN7cutlass6half_tE19Flash_kernel_traitsILi96ELi64ELi128ELi4ES3_EELi16ELi4ELb0EEEvNS_16Flash_fwd_paramsE --------------------------
	.section	.nv.shared._ZN5flash32flash_fwd_splitkv_combine_kernelI23Flash_fwd_kernel_traitsILi96ELi64ELi128ELi4ELb0ELb0EN7cutlass6half_tE19Flash_kernel_traitsILi96ELi64ELi128ELi4ES3_EELi16ELi4ELb0EEEvNS_16Flash_fwd_paramsE,"aw",@nobits
	.sectionflags	@""
	.align	16
.nv.shared._ZN5flash32flash_fwd_splitkv_combine_kernelI23Flash_fwd_kernel_traitsILi96ELi64ELi128ELi4ELb0ELb0EN7cutlass6half_tE19Flash_kernel_traitsILi96ELi64ELi128ELi4ES3_EELi16ELi4ELb0EEEvNS_16Flash_fwd_paramsE:
	.zero		2112


//--------------------- .nv.shared._ZN5flash32flash_fwd_splitkv_combine_kernelI23Flash_fwd_kernel_traitsILi96ELi64ELi128ELi4ELb0ELb0EN7cutlass6half_tE19Flash_kernel_traitsILi96ELi64ELi128ELi4ES3_EELi16ELi3ELb0EEEvNS_16Flash_fwd_paramsE --------------------------
	.section	.nv.shared._ZN5flash32flash_fwd_splitkv_combine_kernelI23Flash_fwd_kernel_traitsILi96ELi64ELi128ELi4ELb0ELb0EN7cutlass6half_tE19Flash_kernel_traitsILi96ELi64ELi128ELi4ES3_EELi16ELi3ELb0EEEvNS_16Flash_fwd_paramsE,"aw",@nobits
	.sectionflags	@""
	.align	16
.nv.shared._ZN5flash32flash_fwd_splitkv_combine_kernelI23Flash_fwd_kernel_traitsILi96ELi64ELi128ELi4ELb0ELb0EN7cutlass6half_tE19Flash_kernel_traitsILi96ELi64ELi128ELi4ES3_EELi16ELi3ELb0EEEvNS_16Flash_fwd_paramsE:
	.zero		1568


//--------------------- .nv.shared._ZN5flash32flash_fwd_splitkv_combine_kernelI23Flash_fwd_kernel_traitsILi96ELi64ELi128ELi4ELb0ELb0EN7cutlass6half_tE19Flash_kernel_traitsILi96ELi64ELi128ELi4ES3_EELi16ELi2ELb0EEEvNS_16Flash_fwd_paramsE --------------------------
	.section	.nv.shared._ZN5flash32flash_fwd_splitkv_combine_kernelI23Flash_fwd_kernel_traitsILi96ELi64ELi128ELi4ELb0ELb0EN7cutlass6half_tE19Flash_kernel_traitsILi96ELi64ELi128ELi4ES3_EELi16ELi2ELb0EEEvNS_16Flash_fwd_paramsE,"aw",@nobits
	.sectionflags	@""
	.align	16
.nv.shared._ZN5flash32flash_fwd_splitkv_combine_kernelI23Flash_fwd_kernel_traitsILi96ELi64ELi128ELi4ELb0ELb0EN7cutlass6half_tE19Flash_kernel_traitsILi96ELi64ELi128ELi4ES3_EELi16ELi2ELb0EEEvNS_16Flash_fwd_paramsE:
	.zero		1296


//--------------------- .nv.shared._ZN5flash32flash_fwd_splitkv_combine_kernelI23Flash_fwd_kernel_traitsILi96ELi64ELi128ELi4ELb0ELb0EN7cutlass6half_tE19Flash_kernel_traitsILi96ELi64ELi128ELi4ES3_EELi16ELi1ELb0EEEvNS_16Flash_fwd_paramsE --------------------------
	.section	.nv.shared._ZN5flash32flash_fwd_splitkv_combine_kernelI23Flash_fwd_kernel_traitsILi96ELi64ELi128ELi4ELb0ELb0EN7cutlass6half_tE19Flash_kernel_traitsILi96ELi64ELi128ELi4ES3_EELi16ELi1ELb0EEEvNS_16Flash_fwd_paramsE,"aw",@nobits
	.sectionflags	@""
	.align	16
.nv.shared._ZN5flash32flash_fwd_splitkv_combine_kernelI23Flash_fwd_kernel_traitsILi96ELi64ELi128ELi4ELb0ELb0EN7cutlass6half_tE19Flash_kernel_traitsILi96ELi64ELi128ELi4ES3_EELi16ELi1ELb0EEEvNS_16Flash_fwd_paramsE:
	.zero		1168


//--------------------- .nv.shared._ZN5flash32flash_fwd_splitkv_combine_kernelI23Flash_fwd_kernel_traitsILi96ELi64ELi128ELi4ELb0ELb0EN7cutlass6half_tE19Flash_kernel_traitsILi96ELi64ELi128ELi4ES3_EELi16ELi7ELb1EEEvNS_16Flash_fwd_paramsE --------------------------
	.section	.nv.shared._ZN5flash32flash_fwd_splitkv_combine_kernelI23Flash_fwd_kernel_traitsILi96ELi64ELi128ELi4ELb0ELb0EN7cutlass6half_tE19Flash_kernel_traitsILi96ELi64ELi128ELi4ES3_EELi16ELi7ELb1EEEvNS_16Flash_fwd_paramsE,"aw",@nobits
	.sectionflags	@""
	.align	16
.nv.shared._ZN5flash32flash_fwd_splitkv_combine_kernelI23Flash_fwd_kernel_traitsILi96ELi64ELi128ELi4ELb0ELb0EN7cutlass6half_tE19Flash_kernel_traitsILi96ELi64ELi128ELi4ES3_EELi16ELi7ELb1EEEvNS_16Flash_fwd_paramsE:
	.zero		9728


//--------------------- .nv.shared._ZN5flash32flash_fwd_splitkv_combine_kernelI23Flash_fwd_kernel_traitsILi96ELi64ELi128ELi4ELb0ELb0EN7cutlass6half_tE19Flash_kernel_traitsILi96ELi64ELi128ELi4ES3_EELi16ELi6ELb1EEEvNS_16Flash_fwd_paramsE --------------------------
	.section	.nv.shared._ZN5flash32flash_fwd_splitkv_combine_kernelI23Flash_fwd_kernel_traitsILi96ELi64ELi128ELi4ELb0ELb0EN7cutlass6half_tE19Flash_kernel_traitsILi96ELi64ELi128ELi4ES3_EELi16ELi6ELb1EEEvNS_16Flash_fwd_paramsE,"aw",@nobits
	.sectionflags	@""
	.align	16
.nv.shared._ZN5flash32flash_fwd_splitkv_combine_kernelI23Flash_fwd_kernel_traitsILi96ELi64ELi128ELi4ELb0ELb0EN7cutlass6half_tE19Flash_kernel_traitsILi96ELi64ELi128ELi4ES3_EELi16ELi6ELb1EEEvNS_16Flash_fwd_paramsE:
	.zero		5376


//--------------------- .nv.shared._ZN5flash32flash_fwd_splitkv_combine_kernelI23Flash_fwd_kernel_traitsILi96ELi64ELi128ELi4ELb0ELb0EN7cutlass6half_tE19Flash_kernel_traitsILi96ELi64ELi128ELi4ES3_EELi16ELi5ELb1EEEvNS_16Flash_fwd_paramsE --------------------------
	.section	.nv.shared._ZN5flash32flash_fwd_splitkv_combine_kernelI23Flash_fwd_kernel_traitsILi96ELi64ELi128ELi4ELb0ELb0EN7cutlass6half_tE19Flash_kernel_traitsILi96ELi64ELi128ELi4ES3_EELi16ELi5ELb1EEEvNS_16Flash_fwd_paramsE,"aw",@nobits
	.sectionflags	@""
	.align	16
.nv.shared._ZN5flash32flash_fwd_splitkv_combine_kernelI23Flash_fwd_kernel_traitsILi96ELi64ELi128ELi4ELb0ELb0EN7cutlass6half_tE19Flash_kernel_traitsILi96ELi64ELi128ELi4ES3_EELi16ELi5ELb1EEEvNS_16Flash_fwd_paramsE:
	.zero		3200


//--------------------- .nv.shared._ZN5flash32flash_fwd_splitkv_combine_kernelI23Flash_fwd_kernel_traitsILi96ELi64ELi128ELi4ELb0ELb0EN7cutlass6half_tE19Flash_kernel_traitsILi96ELi64ELi128ELi4ES3_EELi16ELi4ELb1EEEvNS_16Flash_fwd_paramsE --------------------------
	.section	.nv.shared._ZN5flash32flash_fwd_splitkv_combine_kernelI23Flash_fwd_kernel_traitsILi96ELi64ELi128ELi4ELb0ELb0EN7cutlass6half_tE19Flash_kernel_traitsILi96ELi64ELi128ELi4ES3_EELi16ELi4ELb1EEEvNS_16Flash_fwd_paramsE,"aw",@nobits
	.sectionflags	@""
	.align	16
.nv.shared._ZN5flash32flash_fwd_splitkv_combine_kernelI23Flash_fwd_kernel_traitsILi96ELi64ELi128ELi4ELb0ELb0EN7cutlass6half_tE19Flash_kernel_traitsILi96ELi64ELi128ELi4ES3_EELi16ELi4ELb1EEEvNS_16Flash_fwd_paramsE:
	.zero		2112


//--------------------- .nv.shared._ZN5flash32flash_fwd_splitkv_combine_kernelI23Flash_fwd_kernel_traitsILi96ELi64ELi128ELi4ELb0ELb0EN7cutlass6half_tE19Flash_kernel_traitsILi96ELi64ELi128ELi4ES3_EELi16ELi3ELb1EEEvNS_16Flash_fwd_paramsE --------------------------
	.section	.nv.shared._ZN5flash32flash_fwd_splitkv_combine_kernelI23Flash_fwd_kernel_traitsILi96ELi64ELi128ELi4ELb0ELb0EN7cutlass6half_tE19Flash_kernel_traitsILi96ELi64ELi128ELi4ES3_EELi16ELi3ELb1EEEvNS_16Flash_fwd_paramsE,"aw",@nobits
	.sectionflags	@""
	.align	16
.nv.shared._ZN5flash32flash_fwd_splitkv_combine_kernelI23Flash_fwd_kernel_traitsILi96ELi64ELi128ELi4ELb0ELb0EN7cutlass6half_tE19Flash_kernel_traitsILi96ELi64ELi128ELi4ES3_EELi16ELi3ELb1EEEvNS_16Flash_fwd_paramsE:
	.zero		1568


//--------------------- .nv.shared._ZN5flash32flash_fwd_splitkv_combine_kernelI23Flash_fwd_kernel_traitsILi96ELi64ELi128ELi4ELb0ELb0EN7cutlass6half_tE19Flash_kernel_traitsILi96ELi64ELi128ELi4ES3_EELi16ELi2ELb1EEEvNS_16Flash_fwd_paramsE --------------------------
	.section	.nv.shared._ZN5flash32flash_fwd_splitkv_combine_kernelI23Flash_fwd_kernel_traitsILi96ELi64ELi128ELi4ELb0ELb0EN7cutlass6half_tE19Flash_kernel_traitsILi96ELi64ELi128ELi4ES3_EELi16ELi2ELb1EEEvNS_16Flash_fwd_paramsE,"aw",@nobits
	.sectionflags	@""
	.align	16
.nv.shared._ZN5flash32flash_fwd_splitkv_combine_kernelI23Flash_fwd_kernel_traitsILi96ELi64ELi128ELi4ELb0ELb0EN7cutlass6half_tE19Flash_kernel_traitsILi96ELi64ELi128ELi4ES3_EELi16ELi2ELb1EEEvNS_16Flash_fwd_paramsE:
	.zero		1296


//--------------------- .nv.shared._ZN5flash32flash_fwd_splitkv_combine_kernelI23Flash_fwd_kernel_traitsILi96ELi64ELi128ELi4ELb0ELb0EN7cutlass6half_tE19Flash_kernel_traitsILi96ELi64ELi128ELi4ES3_EELi16ELi1ELb1EEEvNS_16Flash_fwd_paramsE --------------------------
	.section	.nv.shared._ZN5flash32flash_fwd_splitkv_combine_kernelI23Flash_fwd_kernel_traitsILi96ELi64ELi128ELi4ELb0ELb0EN7cutlass6half_tE19Flash_kernel_traitsILi96ELi64ELi128ELi4ES3_EELi16ELi1ELb1EEEvNS_16Flash_fwd_paramsE,"aw",@nobits
	.sectionflags	@""
	.align	16
.nv.shared._ZN5flash32flash_fwd_splitkv_combine_kernelI23Flash_fwd_kernel_traitsILi96ELi64ELi128ELi4ELb0ELb0EN7cutlass6half_tE19Flash_kernel_traitsILi96ELi64ELi128ELi4ES3_EELi16ELi1ELb1EEEvNS_16Flash_fwd_paramsE:
	.zero		1168


//--------------------- .nv.shared._ZN5flash24flash_fwd_splitkv_kernelI23Flash_fwd_kernel_traitsILi96ELi64ELi128ELi4ELb0ELb0EN7cutlass6half_tE19Flash_kernel_traitsILi96ELi64ELi128ELi4ES3_EELb1ELb0ELb0ELb0ELb0ELb0ELb0ELb0EEEvNS_16Flash_fwd_paramsE --------------------------
	.section	.nv.shared._ZN5flash24flash_fwd_splitkv_kernelI23Flash_fwd_kernel_traitsILi96ELi64ELi128ELi4ELb0ELb0EN7cutlass6half_tE19Flash_kernel_traitsILi96ELi64ELi128ELi4ES3_EELb1ELb0ELb0ELb0ELb0ELb0ELb0ELb0EEEvNS_16Flash_fwd_paramsE,"aw",@nobits
	.sectionflags	@""
	.align	16
	.zero		1024


//--------------------- .nv.shared._ZN5flash24flash_fwd_splitkv_kernelI23Flash_fwd_kernel_traitsILi96ELi64ELi128ELi4ELb0ELb0EN7cutlass6half_tE19Flash_kernel_traitsILi96ELi64ELi128ELi4ES3_EELb1ELb0ELb0ELb0ELb0ELb1ELb0ELb0EEEvNS_16Flash_fwd_paramsE --------------------------
	.section	.nv.shared._ZN5flash24flash_fwd_splitkv_kernelI23Flash_fwd_kernel_traitsILi96ELi64ELi128ELi4ELb0ELb0EN7cutlass6half_tE19Flash_kernel_traitsILi96ELi64ELi128ELi4ES3_EELb1ELb0ELb0ELb0ELb0ELb1ELb0ELb0EEEvNS_16Flash_fwd_paramsE,"aw",@nobits
	.sectionflags	@""
	.align	16
	.zero		1024


//--------------------- .nv.shared._ZN5flash24flash_fwd_splitkv_kernelI23Flash_fwd_kernel_traitsILi96ELi64ELi128ELi4ELb0ELb0EN7cutlass6half_tE19Flash_kernel_traitsILi96ELi64ELi128ELi4ES3_EELb1ELb0ELb0ELb0ELb0ELb0ELb0ELb1EEEvNS_16Flash_fwd_paramsE --------------------------
	.section	.nv.shared._ZN5flash24flash_fwd_splitkv_kernelI23Flash_fwd_kernel_traitsILi96ELi64ELi128ELi4ELb0ELb0EN7cutlass6half_tE19Flash_kernel_traitsILi96ELi64ELi128ELi4ES3_EELb1ELb0ELb0ELb0ELb0ELb0ELb0ELb1EEEvNS_16Flash_fwd_paramsE,"aw",@nobits
	.sectionflags	@""
	.align	16
	.zero		1024


//--------------------- .nv.shared._ZN5flash24flash_fwd_splitkv_kernelI23Flash_fwd_kernel_traitsILi96ELi64ELi128ELi4ELb0ELb0EN7cutlass6half_tE19Flash_kernel_traitsILi96ELi64ELi128ELi4ES3_EELb1ELb0ELb0ELb0ELb0ELb1ELb0ELb1EEEvNS_16Flash_fwd_paramsE --------------------------
	.section	.nv.shared._ZN5flash24flash_fwd_splitkv_kernelI23Flash_fwd_kernel_traitsILi96ELi64ELi128ELi4ELb0ELb0EN7cutlass6half_tE19Flash_kernel_traitsILi96ELi64ELi128ELi4ES3_EELb1ELb0ELb0ELb0ELb0ELb1ELb0ELb1EEEvNS_16Flash_fwd_paramsE,"aw",@nobits
	.sectionflags	@""
	.align	16
	.zero		1024


//--------------------- .nv.shared._ZN5flash24flash_fwd_splitkv_kernelI23Flash_fwd_kernel_traitsILi96ELi64ELi128ELi4ELb0ELb0EN7cutlass6half_tE19Flash_kernel_traitsILi96ELi64ELi128ELi4ES3_EELb1ELb0ELb0ELb0ELb0ELb0ELb1ELb0EEEvNS_16Flash_fwd_paramsE --------------------------
	.section	.nv.shared._ZN5flash24flash_fwd_splitkv_kernelI23Flash_fwd_kernel_traitsILi96ELi64ELi128ELi4ELb0ELb0EN7cutlass6half_tE19Flash_kernel_traitsILi96ELi64ELi128ELi4ES3_EELb1ELb0ELb0ELb0ELb0ELb0ELb1ELb0EEEvNS_16Flash_fwd_paramsE,"aw",@nobits
	.sectionflags	@""
	.align	16
	.zero		1024


//--------------------- .nv.shared._ZN5flash24flash_fwd_splitkv_kernelI23Flash_fwd_kernel_traitsILi96ELi64ELi128ELi4ELb0ELb0EN7cutlass6half_tE19Flash_kernel_traitsILi96ELi64ELi128ELi4ES3_EELb1ELb0ELb0ELb0ELb0ELb1ELb1ELb0EEEvNS_16Flash_fwd_paramsE --------------------------
	.section	.nv.shared._ZN5flash24flash_fwd_splitkv_kernelI23Flash_fwd_kernel_traitsILi96ELi64ELi128ELi4ELb0ELb0EN7cutlass6half_tE19Flash_kernel_traitsILi96ELi64ELi128ELi4ES3_EELb1ELb0ELb0ELb0ELb0ELb1ELb1ELb0EEEvNS_16Flash_fwd_paramsE,"aw",@nobits
	.sectionflags	@""
	.align	16
	.zero		1024


//--------------------- .nv.shared._ZN5flash24flash_fwd_splitkv_kernelI23Flash_fwd_kernel_traitsILi96ELi64ELi128ELi4ELb0ELb0EN7cutlass6half_tE19Flash_kernel_traitsILi96ELi64ELi128ELi4ES3_EELb1ELb0ELb0ELb0ELb0ELb0ELb1ELb1EEEvNS_16Flash_fwd_paramsE --------------------------
	.section	.nv.shared._ZN5flash24flash_fwd_splitkv_kernelI23Flash_fwd_kernel_traitsILi96ELi64ELi128ELi4ELb0ELb0EN7cutlass6half_tE19Flash_kernel_traitsILi96ELi64ELi128ELi4ES3_EELb1ELb0ELb0ELb0ELb0ELb0ELb1ELb1EEEvNS_16Flash_fwd_paramsE,"aw",@nobits
	.sectionflags	@""
	.align	16
	.zero		1024


//--------------------- .nv.shared._ZN5flash24flash_fwd_splitkv_kernelI23Flash_fwd_kernel_traitsILi96ELi64ELi128ELi4ELb0ELb0EN7cutlass6half_tE19Flash_kernel_traitsILi96ELi64ELi128ELi4ES3_EELb1ELb0ELb0ELb0ELb0ELb1ELb1ELb1EEEvNS_16Flash_fwd_paramsE --------------------------
	.section	.nv.shared._ZN5flash24flash_fwd_splitkv_kernelI23Flash_fwd_kernel_traitsILi96ELi64ELi128ELi4ELb0ELb0EN7cutlass6half_tE19Flash_kernel_traitsILi96ELi64ELi128ELi4ES3_EELb1ELb0ELb0ELb0ELb0ELb1ELb1ELb1EEEvNS_16Flash_fwd_paramsE,"aw",@nobits
	.sectionflags	@""
	.align	16
	.zero		1024


//--------------------- .nv.shared._ZN5flash24flash_fwd_splitkv_kernelI23Flash_fwd_kernel_traitsILi96ELi64ELi128ELi4ELb0ELb0EN7cutlass6half_tE19Flash_kernel_traitsILi96ELi64ELi128ELi4ES3_EELb1ELb0ELb0ELb1ELb1ELb0ELb0ELb0EEEvNS_16Flash_fwd_paramsE --------------------------
	.section	.nv.shared._ZN5flash24flash_fwd_splitkv_kernelI23Flash_fwd_kernel_traitsILi96ELi64ELi128ELi4ELb0ELb0EN7cutlass6half_tE19Flash_kernel_traitsILi96ELi64ELi128ELi4ES3_EELb1ELb0ELb0ELb1ELb1ELb0ELb0ELb0EEEvNS_16Flash_fwd_paramsE,"aw",@nobits
	.sectionflags	@""
	.align	16
	.zero		1024


//--------------------- .nv.shared._ZN5flash24flash_fwd_splitkv_kernelI23Flash_fwd_kernel_traitsILi96ELi64ELi128ELi4ELb0ELb0EN7cutlass6half_tE19Flash_kernel_traitsILi96ELi64ELi128ELi4ES3_EELb1ELb0ELb0ELb1ELb1ELb1ELb0ELb0EEEvNS_16Flash_fwd_paramsE --------------------------
	.section	.nv.shared._ZN5flash24flash_fwd_splitkv_kernelI23Flash_fwd_kernel_traitsILi96ELi64ELi128ELi4ELb0ELb0EN7cutlass6half_tE19Flash_kernel_traitsILi96ELi64ELi128ELi4ES3_EELb1ELb0ELb0ELb1ELb1ELb1ELb0ELb0EEEvNS_16Flash_fwd_paramsE,"aw",@nobits
	.sectionflags	@""
	.align	16
	.zero		1024


//--------------------- .nv.shared._ZN5flash24flash_fwd_splitkv_kernelI23Flash_fwd_kernel_traitsILi96ELi64ELi128ELi4ELb0ELb0EN7cutlass6half_tE19Flash_kernel_traitsILi96ELi64ELi128ELi4ES3_EELb1ELb0ELb0ELb1ELb1ELb0ELb1ELb0EEEvNS_16Flash_fwd_paramsE --------------------------
	.section	.nv.shared._ZN5flash24flash_fwd_splitkv_kernelI23Flash_fwd_kernel_traitsILi96ELi64ELi128ELi4ELb0ELb0EN7cutlass6half_tE19Flash_kernel_traitsILi96ELi64ELi128ELi4ES3_EELb1ELb0ELb0ELb1ELb1ELb0ELb1ELb0EEEvNS_16Flash_fwd_paramsE,"aw",@nobits
	.sectionflags	@""
	.align	16
	.zero		1024


//--------------------- .nv.shared._ZN5flash24flash_fwd_splitkv_kernelI23Flash_fwd_kernel_traitsILi96ELi64ELi128ELi4ELb0ELb0EN7cutlass6half_tE19Flash_kernel_traitsILi96ELi64ELi128ELi4ES3_EELb1ELb0ELb0ELb1ELb1ELb1ELb1ELb0EEEvNS_16Flash_fwd_paramsE --------------------------
	.section	.nv.shared._ZN5flash24flash_fwd_splitkv_kernelI23Flash_fwd_kernel_traitsILi96ELi64ELi128ELi4ELb0ELb0EN7cutlass6half_tE19Flash_kernel_traitsILi96ELi64ELi128ELi4ES3_EELb1ELb0ELb0ELb1ELb1ELb1ELb1ELb0EEEvNS_16Flash_fwd_paramsE,"aw",@nobits
	.sectionflags	@""
	.align	16
	.zero		1024


//--------------------- .nv.shared._ZN5flash24flash_fwd_splitkv_kernelI23Flash_fwd_kernel_traitsILi96ELi64ELi128ELi4ELb0ELb0EN7cutlass6half_tE19Flash_kernel_traitsILi96ELi64ELi128ELi4ES3_EELb1ELb0ELb0ELb0ELb1ELb0ELb0ELb0EEEvNS_16Flash_fwd_paramsE --------------------------
	.section	.nv.shared._ZN5flash24flash_fwd_splitkv_kernelI23Flash_fwd_kernel_traitsILi96ELi64ELi128ELi4ELb0ELb0EN7cutlass6half_tE19Flash_kernel_traitsILi96ELi64ELi128ELi4ES3_EELb1ELb0ELb0ELb0ELb1ELb0ELb0ELb0EEEvNS_16Flash_fwd_paramsE,"aw",@nobits
	.sectionflags	@""
	.align	16
	.zero		1024


//--------------------- .nv.shared._ZN5flash24flash_fwd_splitkv_kernelI23Flash_fwd_kernel_traitsILi96ELi64ELi128ELi4ELb0ELb0EN7cutlass6half_tE19Flash_kernel_traitsILi96ELi64ELi128ELi4ES3_EELb1ELb0ELb0ELb0ELb1ELb1ELb0ELb0EEEvNS_16Flash_fwd_paramsE --------------------------
	.section	.nv.shared._ZN5flash24flash_fwd_splitkv_kernelI23Flash_fwd_kernel_traitsILi96ELi64ELi128ELi4ELb0ELb0EN7cutlass6half_tE19Flash_kernel_traitsILi96ELi64ELi128ELi4ES3_EELb1ELb0ELb0ELb0ELb1ELb1ELb0ELb0EEEvNS_16Flash_fwd_paramsE,"aw",@nobits
	.sectionflags	@""
	.align	16
	.zero		1024


//--------------------- .nv.shared._ZN5flash24flash_fwd_splitkv_kernelI23Flash_fwd_kernel_traitsILi96ELi64ELi128ELi4ELb0ELb0EN7cutlass6half_tE19Flash_kernel_traitsILi96ELi64ELi128ELi4ES3_EELb1ELb0ELb1ELb0ELb0ELb0ELb0ELb0EEEvNS_16Flash_fwd_paramsE --------------------------
	.section	.nv.shared._ZN5flash24flash_fwd_splitkv_kernelI23Flash_fwd_kernel_traitsILi96ELi64ELi128ELi4ELb0ELb0EN7cutlass6half_tE19Flash_kernel_traitsILi96ELi64ELi128ELi4ES3_EELb1ELb0ELb1ELb0ELb0ELb0ELb0ELb0EEEvNS_16Flash_fwd_paramsE,"aw",@nobits
	.sectionflags	@""
	.align	16
	.zero		1024


//--------------------- .nv.shared._ZN5flash24flash_fwd_splitkv_kernelI23Flash_fwd_kernel_traitsILi96ELi64ELi128ELi4ELb0ELb0EN7cutlass6half_tE19Flash_kernel_traitsILi96ELi64ELi128ELi4ES3_EELb1ELb0ELb1ELb0ELb0ELb1ELb0ELb0EEEvNS_16Flash_fwd_paramsE --------------------------
	.section	.nv.shared._ZN5flash24flash_fwd_splitkv_kernelI23Flash_fwd_kernel_traitsILi96ELi64ELi128ELi4ELb0ELb0EN7cutlass6half_tE19Flash_kernel_traitsILi96ELi64ELi128ELi4ES3_EELb1ELb0ELb1ELb0ELb0ELb1ELb0ELb0EEEvNS_16Flash_fwd_paramsE,"aw",@nobits
	.sectionflags	@""
	.align	16
	.zero		1024


//--------------------- .nv.shared._ZN5flash24flash_fwd_splitkv_kernelI23Flash_fwd_kernel_traitsILi96ELi64ELi128ELi4ELb0ELb0EN7cutlass6half_tE19Flash_kernel_traitsILi96ELi64ELi128ELi4ES3_EELb1ELb0ELb0ELb0ELb1ELb0ELb0ELb1EEEvNS_16Flash_fwd_paramsE --------------------------
	.section	.nv.shared._ZN5flash24flash_fwd_splitkv_kernelI23Flash_fwd_kernel_traitsILi96ELi64ELi128ELi4ELb0ELb0EN7cutlass6half_tE19Flash_kernel_traitsILi96ELi64ELi128ELi4ES3_EELb1ELb0ELb0ELb0ELb1ELb0ELb0ELb1EEEvNS_16Flash_fwd_paramsE,"aw",@nobits
	.sectionflags	@""
	.align	16
	.zero		1024


//--------------------- .nv.shared._ZN5flash24flash_fwd_splitkv_kernelI23Flash_fwd_kernel_traitsILi96ELi64ELi128ELi4ELb0ELb0EN7cutlass6half_tE19Flash_kernel_traitsILi96ELi64ELi128ELi4ES3_EELb1ELb0ELb0ELb0ELb1ELb1ELb0ELb1EEEvNS_16Flash_fwd_paramsE --------------------------
	.section	.nv.shared._ZN5flash24flash_fwd_splitkv_kernelI23Flash_fwd_kernel_traitsILi96ELi64ELi128ELi4ELb0ELb0EN7cutlass6half_tE19Flash_kernel_traitsILi96ELi64ELi128ELi4ES3_EELb1ELb0ELb0ELb0ELb1ELb1ELb0ELb1EEEvNS_16Flash_fwd_paramsE,"aw",@nobits
	.sectionflags	@""
	.align	16
	.zero		1024


//--------------------- .nv.shared._ZN5flash24flash_fwd_splitkv_kernelI23Flash_fwd_kernel_traitsILi96ELi64ELi128ELi4ELb0ELb0EN7cutlass6half_tE19Flash_kernel_traitsILi96ELi64ELi128ELi4ES3_EELb1ELb0ELb1ELb0ELb0ELb0ELb0ELb1EEEvNS_16Flash_fwd_paramsE --------------------------
	.section	.nv.shared._ZN5flash24flash_fwd_splitkv_kernelI23Flash_fwd_kernel_traitsILi96ELi64ELi128ELi4ELb0ELb0EN7cutlass6half_tE19Flash_kernel_traitsILi96ELi64ELi128ELi4ES3_EELb1ELb0ELb1ELb0ELb0ELb0ELb0ELb1EEEvNS_16Flash_fwd_paramsE,"aw",@nobits
	.sectionflags	@""
	.align	16
	.zero		1024


//--------------------- .nv.shared._ZN5flash24flash_fwd_splitkv_kernelI23Flash_fwd_kernel_traitsILi96ELi64ELi128ELi4ELb0ELb0EN7cutlass6half_tE19Flash_kernel_traitsILi96ELi64ELi128ELi4ES3_EELb1ELb0ELb1ELb0ELb0ELb1ELb0ELb1EEEvNS_16Flash_fwd_paramsE --------------------------
	.section	.nv.shared._ZN5flash24flash_fwd_splitkv_kernelI23Flash_fwd_kernel_traitsILi96ELi64ELi128ELi4ELb0ELb0EN7cutlass6half_tE19Flash_kernel_traitsILi96ELi64ELi128ELi4ES3_EELb1ELb0ELb1ELb0ELb0ELb1ELb0ELb1EEEvNS_16Flash_fwd_paramsE,"aw",@nobits
	.sectionflags	@""
	.align	16
	.zero		1024


//--------------------- .nv.shared._ZN5flash24flash_fwd_splitkv_kernelI23Flash_fwd_kernel_traitsILi96ELi64ELi128ELi4ELb0ELb0EN7cutlass6half_tE19Flash_kernel_traitsILi96ELi64ELi128ELi4ES3_EELb1ELb0ELb0ELb0ELb1ELb0ELb1ELb0EEEvNS_16Flash_fwd_paramsE --------------------------
	.section	.nv.shared._ZN5flash24flash_fwd_splitkv_kernelI23Flash_fwd_kernel_traitsILi96ELi64ELi128ELi4ELb0ELb0EN7cutlass6half_tE19Flash_kernel_traitsILi96ELi64ELi128ELi4ES3_EELb1ELb0ELb0ELb0ELb1ELb0ELb1ELb0EEEvNS_16Flash_fwd_paramsE,"aw",@nobits
	.sectionflags	@""
	.align	16
	.zero		1024


//--------------------- .nv.shared._ZN5flash24flash_fwd_splitkv_kernelI23Flash_fwd_kernel_traitsILi96ELi64ELi128ELi4ELb0ELb0EN7cutlass6half_tE19Flash_kernel_traitsILi96ELi64ELi128ELi4ES3_EELb1ELb0ELb0ELb0ELb1ELb1ELb1ELb0EEEvNS_16Flash_fwd_paramsE --------------------------
	.section	.nv.shared._ZN5flash24flash_fwd_splitkv_kernelI23Flash_fwd_kernel_traitsILi96ELi64ELi128ELi4ELb0ELb0EN7cutlass6half_tE19Flash_kernel_traitsILi96ELi64ELi128ELi4ES3_EELb1ELb0ELb0ELb0ELb1ELb1ELb1ELb0EEEvNS_16Flash_fwd_paramsE,"aw",@nobits
	.sectionflags	@""
	.align	16
	.zero		1024


//--------------------- .nv.shared._ZN5flash24flash_fwd_splitkv_kernelI23Flash_fwd_kernel_traitsILi96ELi64ELi128ELi4ELb0ELb0EN7cutlass6half_tE19Flash_kernel_traitsILi96ELi64ELi128ELi4ES3_EELb1ELb0ELb1ELb0ELb0ELb0ELb1ELb0EEEvNS_16Flash_fwd_paramsE --------------------------
	.section	.nv.shared._ZN5flash24flash_fwd_splitkv_kernelI23Flash_fwd_kernel_traitsILi96ELi64ELi128ELi4ELb0ELb0EN7cutlass6half_tE19Flash_kernel_traitsILi96ELi64ELi128ELi4ES3_EELb1ELb0ELb1ELb0ELb0ELb0ELb1ELb0EEEvNS_16Flash_fwd_paramsE,"aw",@nobits
	.sectionflags	@""
	.align	16
	.zero		1024


//--------------------- .nv.shared._ZN5flash24flash_fwd_splitkv_kernelI23Flash_fwd_kernel_traitsILi96ELi64ELi128ELi4ELb0ELb0EN7cutlass6half_tE19Flash_kernel_traitsILi96ELi64ELi128ELi4ES3_EELb1ELb0ELb1ELb0ELb0ELb1ELb1ELb0EEEvNS_16Flash_fwd_paramsE --------------------------
	.section	.nv.shared._ZN5flash24flash_fwd_splitkv_kernelI23Flash_fwd_kernel_traitsILi96ELi64ELi128ELi4ELb0ELb0EN7cutlass6half_tE19Flash_kernel_traitsILi96ELi64ELi128ELi4ES3_EELb1ELb0ELb1ELb0ELb0ELb1ELb1ELb0EEEvNS_16Flash_fwd_paramsE,"aw",@nobits
	.sectionflags	@""
	.align	16
	.zero		1024


//--------------------- .nv.shared._ZN5flash24flash_fwd_splitkv_kernelI23Flash_fwd_kernel_traitsILi96ELi64ELi128ELi4ELb0ELb0EN7cutlass6half_tE19Flash_kernel_traitsILi96ELi64ELi128ELi4ES3_EELb1ELb0ELb0ELb0ELb1ELb0ELb1ELb1EEEvNS_16Flash_fwd_paramsE --------------------------
	.section	.nv.shared._ZN5flash24flash_fwd_splitkv_kernelI23Flash_fwd_kernel_traitsILi96ELi64ELi128ELi4ELb0ELb0EN7cutlass6half_tE19Flash_kernel_traitsILi96ELi64ELi128ELi4ES3_EELb1ELb0ELb0ELb0ELb1ELb0ELb1ELb1EEEvNS_16Flash_fwd_paramsE,"aw",@nobits
	.sectionflags	@""
	.align	16
	.zero		1024


//--------------------- .nv.shared._ZN5flash24flash_fwd_splitkv_kernelI23Flash_fwd_kernel_traitsILi96ELi64ELi128ELi4ELb0ELb0EN7cutlass6half_tE19Flash_kernel_traitsILi96ELi64ELi128ELi4ES3_EELb1ELb0ELb0ELb0ELb1ELb1ELb1ELb1EEEvNS_16Flash_fwd_paramsE --------------------------
	.section	.nv.shared._ZN5flash24flash_fwd_splitkv_kernelI23Flash_fwd_kernel_traitsILi96ELi64ELi128ELi4ELb0ELb0EN7cutlass6half_tE19Flash_kernel_traitsILi96ELi64ELi128ELi4ES3_EELb1ELb0ELb0ELb0ELb1ELb1ELb1ELb1EEEvNS_16Flash_fwd_paramsE,"aw",@nobits
	.sectionflags	@""
	.align	16
	.zero		1024


//--------------------- .nv.shared._ZN5flash24flash_fwd_splitkv_kernelI23Flash_fwd_kernel_traitsILi96ELi64ELi128ELi4ELb0ELb0EN7cutlass6half_tE19Flash_kernel_traitsILi96ELi64ELi128ELi4ES3_EELb1ELb0ELb1ELb0ELb0ELb0ELb1ELb1EEEvNS_16Flash_fwd_paramsE --------------------------
	.section	.nv.shared._ZN5flash24flash_fwd_splitkv_kernelI23Flash_fwd_kernel_traitsILi96ELi64ELi128ELi4ELb0ELb0EN7cutlass6half_tE19Flash_kernel_traitsILi96ELi64ELi128ELi4ES3_EELb1ELb0ELb1ELb0ELb0ELb0ELb1ELb1EEEvNS_16Flash_fwd_paramsE,"aw",@nobits
	.sectionflags	@""
	.align	16
	.zero		1024


//--------------------- .nv.shared._ZN5flash24flash_fwd_splitkv_kernelI23Flash_fwd_kernel_traitsILi96ELi64ELi128ELi4ELb0ELb0EN7cutlass6half_tE19Flash_kernel_traitsILi96ELi64ELi128ELi4ES3_EELb1ELb0ELb1ELb0ELb0ELb1ELb1ELb1EEEvNS_16Flash_fwd_paramsE --------------------------
	.section	.nv.shared._ZN5flash24flash_fwd_splitkv_kernelI23Flash_fwd_kernel_traitsILi96ELi64ELi128ELi4ELb0ELb0EN7cutlass6half_tE19Flash_kernel_traitsILi96ELi64ELi128ELi4ES3_EELb1ELb0ELb1ELb0ELb0ELb1ELb1ELb1EEEvNS_16Flash_fwd_paramsE,"aw",@nobits
	.sectionflags	@""
	.align	16
	.zero		1024


//--------------------- .nv.shared._ZN5flash32flash_fwd_splitkv_combine_kernelI23Flash_fwd_kernel_traitsILi96ELi64ELi64ELi4ELb0ELb0EN7cutlass6half_tE19Flash_kernel_traitsILi96ELi64ELi64ELi4ES3_EELi16ELi7ELb0EEEvNS_16Flash_fwd_paramsE --------------------------
	.section	.nv.shared._ZN5flash32flash_fwd_splitkv_combine_kernelI23Flash_fwd_kernel_traitsILi96ELi64ELi64ELi4ELb0ELb0EN7cutlass6half_tE19Flash_kernel_traitsILi96ELi64ELi64ELi4ES3_EELi16ELi7ELb0EEEvNS_16Flash_fwd_paramsE,"aw",@nobits
	.sectionflags	@""
	.align	16
.nv.shared._ZN5flash32flash_fwd_splitkv_combine_kernelI23Flash_fwd_kernel_traitsILi96ELi64ELi64ELi4ELb0ELb0EN7cutlass6half_tE19Flash_kernel_traitsILi96ELi64ELi64ELi4ES3_EELi16ELi7ELb0EEEvNS_16Flash_fwd_paramsE:
	.zero		9728


//--------------------- .nv.shared._ZN5flash32flash_fwd_splitkv_combine_kernelI23Flash_fwd_kernel_traitsILi96ELi64ELi64ELi4ELb0ELb0EN7cutlass6half_tE19Flash_kernel_traitsILi96ELi64ELi64ELi4ES3_EELi16ELi6ELb0EEEvNS_16Flash_fwd_paramsE --------------------------
	.section	.nv.shared._ZN5flash32flash_fwd_splitkv_combine_kernelI23Flash_fwd_kernel_traitsILi96ELi64ELi64ELi4ELb0ELb0EN7cutlass6half_tE19Flash_kernel_traitsILi96ELi64ELi64ELi4ES3_EELi16ELi6ELb0EEEvNS_16Flash_fwd_paramsE,"aw",@nobits
	.sectionflags	@""
	.align	16
.nv.shared._ZN5flash32flash_fwd_splitkv_combine_kernelI23Flash_fwd_kernel_traitsILi96ELi64ELi64ELi4ELb0ELb0EN7cutlass6half_tE19Flash_kernel_traitsILi96ELi64ELi64ELi4ES3_EELi16ELi6ELb0EEEvNS_16Flash_fwd_paramsE:
	.zero		5376


//--------------------- .nv.shared._ZN5flash32flash_fwd_splitkv_combine_kernelI23Flash_fwd_kernel_traitsILi96ELi64ELi64ELi4ELb0ELb0EN7cutlass6half_tE19Flash_kernel_traitsILi96ELi64ELi64ELi4ES3_EELi16ELi5ELb0EEEvNS_16Flash_fwd_paramsE --------------------------
	.section	.nv.shared._ZN5flash32flash_fwd_splitkv_combine_kernelI23Flash_fwd_kernel_traitsILi96ELi64ELi64ELi4ELb0ELb0EN7cutlass6half_tE19Flash_kernel_traitsILi96ELi64ELi64ELi4ES3_EELi16ELi5ELb0EEEvNS_16Flash_fwd_paramsE,"aw",@nobits
	.sectionflags	@""
	.align	16
.nv.shared._ZN5flash32flash_fwd_splitkv_combine_kernelI23Flash_fwd_kernel_traitsILi96ELi64ELi64ELi4ELb0ELb0EN7cutlass6half_tE19Flash_kernel_traitsILi96ELi64ELi64ELi4ES3_EELi16ELi5ELb0EEEvNS_16Flash_fwd_paramsE:
	.zero		3200


//--------------------- .nv.shared._ZN5flash32flash_fwd_splitkv_combine_kernelI23Flash_fwd_kernel_traitsILi96ELi64ELi64ELi4ELb0ELb0EN7cutlass6half_tE19Flash_kernel_traitsILi96ELi64ELi64ELi4ES3_EELi16ELi4ELb0EEEvNS_16Flash_fwd_paramsE --------------------------
	.section	.nv.shared._ZN5flash32flash_fwd_splitkv_combine_kernelI23Flash_fwd_kernel_traitsILi96ELi64ELi64ELi4ELb0ELb0EN7cutlass6half_tE19Flash_kernel_traitsILi96ELi64ELi64ELi4ES3_EELi16ELi4ELb0EEEvNS_16Flash_fwd_paramsE,"aw",@nobits
	.sectionflags	@""
	.align	16
.nv.shared._ZN5flash32flash_fwd_splitkv_combine_kernelI23Flash_fwd_kernel_traitsILi96ELi64ELi64ELi4ELb0ELb0EN7cutlass6half_tE19Flash_kernel_traitsILi96ELi64ELi64ELi4ES3_EELi16ELi4ELb0EEEvNS_16Flash_fwd_paramsE:
	.zero		2112


//--------------------- .nv.shared._ZN5flash32flash_fwd_splitkv_combine_kernelI23Flash_fwd_kernel_traitsILi96ELi64ELi64ELi4ELb0ELb0EN7cutlass6half_tE19Flash_kernel_traitsILi96ELi64ELi64ELi4ES3_EELi16ELi3ELb0EEEvNS_16Flash_fwd_paramsE --------------------------
	.section	.nv.shared._ZN5flash32flash_fwd_splitkv_combine_kernelI23Flash_fwd_kernel_traitsILi96ELi64ELi64ELi4ELb0ELb0EN7cutlass6half_tE19Flash_kernel_traitsILi96ELi64ELi64ELi4ES3_EELi16ELi3ELb0EEEvNS_16Flash_fwd_paramsE,"aw",@nobits
	.sectionflags	@""
	.align	16
.nv.shared._ZN5flash32flash_fwd_splitkv_combine_kernelI23Flash_fwd_kernel_traitsILi96ELi64ELi64ELi4ELb0ELb0EN7cutlass6half_tE19Flash_kernel_traitsILi96ELi64ELi64ELi4ES3_EELi16ELi3ELb0EEEvNS_16Flash_fwd_paramsE:
	.zero		1568


//--------------------- .nv.shared._ZN5flash32flash_fwd_splitkv_combine_kernelI23Flash_fwd_kernel_traitsILi96ELi64ELi64ELi4ELb0ELb0EN7cutlass6half_tE19Flash_kernel_traitsILi96ELi64ELi64ELi4ES3_EELi16ELi2ELb0EEEvNS_16Flash_fwd_paramsE --------------------------
	.section	.nv.shared._ZN5flash32flash_fwd_splitkv_combine_kernelI23Flash_fwd_kernel_traitsILi96ELi64ELi64ELi4ELb0ELb0EN7cutlass6half_tE19Flash_kernel_traitsILi96ELi64ELi64ELi4ES3_EELi16ELi2ELb0EEEvNS_16Flash_fwd_paramsE,"aw",@nobits
	.sectionflags	@""
	.align	16
.nv.shared._ZN5flash32flash_fwd_splitkv_combine_kernelI23Flash_fwd_kernel_traitsILi96ELi64ELi64ELi4ELb0ELb0EN7cutlass6half_tE19Flash_kernel_traitsILi96ELi64ELi64ELi4ES3_EELi16ELi2ELb0EEEvNS_16Flash_fwd_paramsE:
	.zero		1296


//--------------------- .nv.shared._ZN5flash32flash_fwd_splitkv_combine_kernelI23Flash_fwd_kernel_traitsILi96ELi64ELi64ELi4ELb0ELb0EN7cutlass6half_tE19Flash_kernel_traitsILi96ELi64ELi64ELi4ES3_EELi16ELi1ELb0EEEvNS_16Flash_fwd_paramsE --------------------------
	.section	.nv.shared._ZN5flash32flash_fwd_splitkv_combine_kernelI23Flash_fwd_kernel_traitsILi96ELi64ELi64ELi4ELb0ELb0EN7cutlass6half_tE19Flash_kernel_traitsILi96ELi64ELi64ELi4ES3_EELi16ELi1ELb0EEEvNS_16Flash_fwd_paramsE,"aw",@nobits
	.sectionflags	@""
	.align	16
.nv.shared._ZN5flash32flash_fwd_splitkv_combine_kernelI23Flash_fwd_kernel_traitsILi96ELi64ELi64ELi4ELb0ELb0EN7cutlass6half_tE19Flash_kernel_traitsILi96ELi64ELi64ELi4ES3_EELi16ELi1ELb0EEEvNS_16Flash_fwd_paramsE:
	.zero		1168


//--------------------- .nv.shared._ZN5flash32flash_fwd_splitkv_combine_kernelI23Flash_fwd_kernel_traitsILi96ELi64ELi64ELi4ELb0ELb0EN7cutlass6half_tE19Flash_kernel_traitsILi96ELi64ELi64ELi4ES3_EELi16ELi7ELb1EEEvNS_16Flash_fwd_paramsE --------------------------
	.section	.nv.shared._ZN5flash32flash_fwd_splitkv_combine_kernelI23Flash_fwd_kernel_traitsILi96ELi64ELi64ELi4ELb0ELb0EN7cutlass6half_tE19Flash_kernel_traitsILi96ELi64ELi64ELi4ES3_EELi16ELi7ELb1EEEvNS_16Flash_fwd_paramsE,"aw",@nobits
	.sectionflags	@""
	.align	16
.nv.shared._ZN5flash32flash_fwd_splitkv_combine_kernelI23Flash_fwd_kernel_traitsILi96ELi64ELi64ELi4ELb0ELb0EN7cutlass6half_tE19Flash_kernel_traitsILi96ELi64ELi64ELi4ES3_EELi16ELi7ELb1EEEvNS_16Flash_fwd_paramsE:
	.zero		9728


//--------------------- .nv.shared._ZN5flash32flash_fwd_splitkv_combine_kernelI23Flash_fwd_kernel_traitsILi96ELi64ELi64ELi4ELb0ELb0EN7cutlass6half_tE19Flash_kernel_traitsILi96ELi64ELi64ELi4ES3_EELi16ELi6ELb1EEEvNS_16Flash_fwd_paramsE --------------------------
	.section	.nv.shared._ZN5flash32flash_fwd_splitkv_combine_kernelI23Flash_fwd_kernel_traitsILi96ELi64ELi64ELi4ELb0ELb0EN7cutlass6half_tE19Flash_kernel_traitsILi96ELi64ELi64ELi4ES3_EELi16ELi6ELb1EEEvNS_16Flash_fwd_paramsE,"aw",@nobits
	.sectionflags	@""
	.align	16
.nv.shared._ZN5flash32flash_fwd_splitkv_combine_kernelI23Flash_fwd_kernel_traitsILi96ELi64ELi64ELi4ELb0ELb0EN7cutlass6half_tE19Flash_kernel_traitsILi96ELi64ELi64ELi4ES3_EELi16ELi6ELb1EEEvNS_16Flash_fwd_paramsE:
	.zero		5376


//--------------------- .nv.shared._ZN5flash32flash_fwd_splitkv_combine_kernelI23Flash_fwd_kernel_traitsILi96ELi64ELi64ELi4ELb0ELb0EN7cutlass6half_tE19Flash_kernel_traitsILi96ELi64ELi64ELi4ES3_EELi16ELi5ELb1EEEvNS_16Flash_fwd_paramsE --------------------------
	.section	.nv.shared._ZN5flash32flash_fwd_splitkv_combine_kernelI23Flash_fwd_kernel_traitsILi96ELi64ELi64ELi4ELb0ELb0EN7cutlass6half_tE19Flash_kernel_traitsILi96ELi64ELi64ELi4ES3_EELi16ELi5ELb1EEEvNS_16Flash_fwd_paramsE,"aw",@nobits
	.sectionflags	@""
	.align	16
.nv.shared._ZN5flash32flash_fwd_splitkv_combine_kernelI23Flash_fwd_kernel_traitsILi96ELi64ELi64ELi4ELb0ELb0EN7cutlass6half_tE19Flash_kernel_traitsILi96ELi64ELi64ELi4ES3_EELi16ELi5ELb1EEEvNS_16Flash_fwd_paramsE:
	.zero		3200


//--------------------- .nv.shared._ZN5flash32flash_fwd_splitkv_combine_kernelI23Flash_fwd_kernel_traitsILi96ELi64ELi64ELi4ELb0ELb0EN7cutlass6half_tE19Flash_kernel_traitsILi96ELi64ELi64ELi4ES3_EELi16ELi4ELb1EEEvNS_16Flash_fwd_paramsE --------------------------
	.section	.nv.shared._ZN5flash32flash_fwd_splitkv_combine_kernelI23Flash_fwd_kernel_traitsILi96ELi64ELi64ELi4ELb0ELb0EN7cutlass6half_tE19Flash_kernel_traitsILi96ELi64ELi64ELi4ES3_EELi16ELi4ELb1EEEvNS_16Flash_fwd_paramsE,"aw",@nobits
	.sectionflags	@""
	.align	16
.nv.shared._ZN5flash32flash_fwd_splitkv_combine_kernelI23Flash_fwd_kernel_traitsILi96ELi64ELi64ELi4ELb0ELb0EN7cutlass6half_tE19Flash_kernel_traitsILi96ELi64ELi64ELi4ES3_EELi16ELi4ELb1EEEvNS_16Flash_fwd_paramsE:
	.zero		2112


//--------------------- .nv.shared._ZN5flash32flash_fwd_splitkv_combine_kernelI23Flash_fwd_kernel_traitsILi96ELi64ELi64ELi4ELb0ELb0EN7cutlass6half_tE19Flash_kernel_traitsILi96ELi64ELi64ELi4ES3_EELi16ELi3ELb1EEEvNS_16Flash_fwd_paramsE --------------------------
	.section	.nv.shared._ZN5flash32flash_fwd_splitkv_combine_kernelI23Flash_fwd_kernel_traitsILi96ELi64ELi64ELi4ELb0ELb0EN7cutlass6half_tE19Flash_kernel_traitsILi96ELi64ELi64ELi4ES3_EELi16ELi3ELb1EEEvNS_16Flash_fwd_paramsE,"aw",@nobits
	.sectionflags	@""
	.align	16
.nv.shared._ZN5flash32flash_fwd_splitkv_combine_kernelI23Flash_fwd_kernel_traitsILi96ELi64ELi64ELi4ELb0ELb0EN7cutlass6half_tE19Flash_kernel_traitsILi96ELi64ELi64ELi4ES3_EELi16ELi3ELb1EEEvNS_16Flash_fwd_paramsE:
	.zero		1568


//--------------------- .nv.shared._ZN5flash32flash_fwd_splitkv_combine_kernelI23Flash_fwd_kernel_traitsILi96ELi64ELi64ELi4ELb0ELb0EN7cutlass6half_tE19Flash_kernel_traitsILi96ELi64ELi64ELi4ES3_EELi16ELi2ELb1EEEvNS_16Flash_fwd_paramsE --------------------------
	.section	.nv.shared._ZN5flash32flash_fwd_splitkv_combine_kernelI23Flash_fwd_kernel_traitsILi96ELi64ELi64ELi4ELb0ELb0EN7cutlass6half_tE19Flash_kernel_traitsILi96ELi64ELi64ELi4ES3_EELi16ELi2ELb1EEEvNS_16Flash_fwd_paramsE,"aw",@nobits
	.sectionflags	@""
	.align	16
.nv.shared._ZN5flash32flash_fwd_splitkv_combine_kernelI23Flash_fwd_kernel_traitsILi96ELi64ELi64ELi4ELb0ELb0EN7cutlass6half_tE19Flash_kernel_traitsILi96ELi64ELi64ELi4ES3_EELi16ELi2ELb1EEEvNS_16Flash_fwd_paramsE:
	.zero		1296


//--------------------- .nv.shared._ZN5flash32flash_fwd_splitkv_combine_kernelI23Flash_fwd_kernel_traitsILi96ELi64ELi64ELi4ELb0ELb0EN7cutlass6half_tE19Flash_kernel_traitsILi96ELi64ELi64ELi4ES3_EELi16ELi1ELb1EEEvNS_16Flash_fwd_paramsE --------------------------
	.section	.nv.shared._ZN5flash32flash_fwd_splitkv_combine_kernelI23Flash_fwd_kernel_traitsILi96ELi64ELi64ELi4ELb0ELb0EN7cutlass6half_tE19Flash_kernel_traitsILi96ELi64ELi64ELi4ES3_EELi16ELi1ELb1EEEvNS_16Flash_fwd_paramsE,"aw",@nobits
	.sectionflags	@""
	.align	16
.nv.shared._ZN5flash32flash_fwd_splitkv_combine_kernelI23Flash_fwd_kernel_traitsILi96ELi64ELi64ELi4ELb0ELb0EN7cutlass6half_tE19Flash_kernel_traitsILi96ELi64ELi64ELi4ES3_EELi16ELi1ELb1EEEvNS_16Flash_fwd_paramsE:
	.zero		1168


//--------------------- .nv.shared._ZN5flash24flash_fwd_splitkv_kernelI23Flash_fwd_kernel_traitsILi96ELi64ELi64ELi4ELb0ELb0EN7cutlass6half_tE19Flash_kernel_traitsILi96ELi64ELi64ELi4ES3_EELb1ELb0ELb0ELb0ELb0ELb0ELb0ELb0EEEvNS_16Flash_fwd_paramsE --------------------------
	.section	.nv.shared._ZN5flash24flash_fwd_splitkv_kernelI23Flash_fwd_kernel_traitsILi96ELi64ELi64ELi4ELb0ELb0EN7cutlass6half_tE19Flash_kernel_traitsILi96ELi64ELi64ELi4ES3_EELb1ELb0ELb0ELb0ELb0ELb0ELb0ELb0EEEvNS_16Flash_fwd_paramsE,"aw",@nobits
	.sectionflags	@""
	.align	16
	.zero		1024


//--------------------- .nv.shared._ZN5flash24flash_fwd_splitkv_kernelI23Flash_fwd_kernel_traitsILi96ELi64ELi64ELi4ELb0ELb0EN7cutlass6half_tE19Flash_kernel_traitsILi96ELi64ELi64ELi4ES3_EELb1ELb0ELb0ELb0ELb0ELb1ELb0ELb0EEEvNS_16Flash_fwd_paramsE --------------------------
	.section	.nv.shared._ZN5flash24flash_fwd_splitkv_kernelI23Flash_fwd_kernel_traitsILi96ELi64ELi64ELi4ELb0ELb0EN7cutlass6half_tE19Flash_kernel_traitsILi96ELi64ELi64ELi4ES3_EELb1ELb0ELb0ELb0ELb0ELb1ELb0ELb0EEEvNS_16Flash_fwd_paramsE,"aw",@nobits
	.sectionflags	@""
	.align	16
	.zero		1024


//--------------------- .nv.shared._ZN5flash24flash_fwd_splitkv_kernelI23Flash_fwd_kernel_traitsILi96ELi64ELi64ELi4ELb0ELb0EN7cutlass6half_tE19Flash_kernel_traitsILi96ELi64ELi64ELi4ES3_EELb1ELb0ELb0ELb0ELb0ELb0ELb0ELb1EEEvNS_16Flash_fwd_paramsE --------------------------
	.section	.nv.shared._ZN5flash24flash_fwd_splitkv_kernelI23Flash_fwd_kernel_traitsILi96ELi64ELi64ELi4ELb0ELb0EN7cutlass6half_tE19Flash_kernel_traitsILi96ELi64ELi64ELi4ES3_EELb1ELb0ELb0ELb0ELb0ELb0ELb0ELb1EEEvNS_16Flash_fwd_paramsE,"aw",@nobits
	.sectionflags	@""
	.align	16
	.zero		1024


//--------------------- .nv.shared._ZN5flash24flash_fwd_splitkv_kernelI23Flash_fwd_kernel_traitsILi96ELi64ELi64ELi4ELb0ELb0EN7cutlass6half_tE19Flash_kernel_traitsILi96ELi64ELi64ELi4ES3_EELb1ELb0ELb0ELb0ELb0ELb1ELb0ELb1EEEvNS_16Flash_fwd_paramsE --------------------------
	.section	.nv.shared._ZN5flash24flash_fwd_splitkv_kernelI23Flash_fwd_kernel_traitsILi96ELi64ELi64ELi4ELb0ELb0EN7cutlass6half_tE19Flash_kernel_traitsILi96ELi64ELi64ELi4ES3_EELb1ELb0ELb0ELb0ELb0ELb1ELb0ELb1EEEvNS_16Flash_fwd_paramsE,"aw",@nobits
	.sectionflags	@""
	.align	16
	.zero		1024


//--------------------- .nv.shared._ZN5flash24flash_fwd_splitkv_kernelI23Flash_fwd_kernel_traitsILi96ELi64ELi64ELi4ELb0ELb0EN7cutlass6half_tE19Flash_kernel_traitsILi96ELi64ELi64ELi4ES3_EELb1ELb0ELb0ELb0ELb0ELb0ELb1ELb0EEEvNS_16Flash_fwd_paramsE --------------------------
	.section	.nv.shared._ZN5flash24flash_fwd_splitkv_kernelI23Flash_fwd_kernel_traitsILi96ELi64ELi64ELi4ELb0ELb0EN7cutlass6half_tE19Flash_kernel_traitsILi96ELi64ELi64ELi4ES3_EELb1ELb0ELb0ELb0ELb0ELb0ELb1ELb0EEEvNS_16Flash_fwd_paramsE,"aw",@nobits
	.sectionflags	@""
	.align	16
	.zero		1024


//--------------------- .nv.shared._ZN5flash24flash_fwd_splitkv_kernelI23Flash_fwd_kernel_traitsILi96ELi64ELi64ELi4ELb0ELb0EN7cutlass6half_tE19Flash_kernel_traitsILi96ELi64ELi64ELi4ES3_EELb1ELb0ELb0ELb0ELb0ELb1ELb1ELb0EEEvNS_16Flash_fwd_paramsE --------------------------
	.section	.nv.shared._ZN5flash24flash_fwd_splitkv_kernelI23Flash_fwd_kernel_traitsILi96ELi64ELi64ELi4ELb0ELb0EN7cutlass6half_tE19Flash_kernel_traitsILi96ELi64ELi64ELi4ES3_EELb1ELb0ELb0ELb0ELb0ELb1ELb1ELb0EEEvNS_16Flash_fwd_paramsE,"aw",@nobits
	.sectionflags	@""
	.align	16
	.zero		1024


//--------------------- .nv.shared._ZN5flash24flash_fwd_splitkv_kernelI23Flash_fwd_kernel_traitsILi96ELi64ELi64ELi4ELb0ELb0EN7cutlass6half_tE19Flash_kernel_traitsILi96ELi64ELi64ELi4ES3_EELb1ELb0ELb0ELb0ELb0ELb0ELb1ELb1EEEvNS_16Flash_fwd_paramsE --------------------------
	.section	.nv.shared._ZN5flash24flash_fwd_splitkv_kernelI23Flash_fwd_kernel_traitsILi96ELi64ELi64ELi4ELb0ELb0EN7cutlass6half_tE19Flash_kernel_traitsILi96ELi64ELi64ELi4ES3_EELb1ELb0ELb0ELb0ELb0ELb0ELb1ELb1EEEvNS_16Flash_fwd_paramsE,"aw",@nobits
	.sectionflags	@""
	.align	16
	.zero		1024


//--------------------- .nv.shared._ZN5flash24flash_fwd_splitkv_kernelI23Flash_fwd_kernel_traitsILi96ELi64ELi64ELi4ELb0ELb0EN7cutlass6half_tE19Flash_kernel_traitsILi96ELi64ELi64ELi4ES3_EELb1ELb0ELb0ELb0ELb0ELb1ELb1ELb1EEEvNS_16Flash_fwd_paramsE --------------------------
	.section	.nv.shared._ZN5flash24flash_fwd_splitkv_kernelI23Flash_fwd_kernel_traitsILi96ELi64ELi64ELi4ELb0ELb0EN7cutlass6half_tE19Flash_kernel_traitsILi96ELi64ELi64ELi4ES3_EELb1ELb0ELb0ELb0ELb0ELb1ELb1ELb1EEEvNS_16Flash_fwd_paramsE,"aw",@nobits
	.sectionflags	@""
	.align	16
	.zero		1024


//--------------------- .nv.shared._ZN5flash24flash_fwd_splitkv_kernelI23Flash_fwd_kernel_traitsILi96ELi64ELi64ELi4ELb0ELb0EN7cutlass6half_tE19Flash_kernel_traitsILi96ELi64ELi64ELi4ES3_EELb1ELb0ELb0ELb1ELb1ELb0ELb0ELb0EEEvNS_16Flash_fwd_paramsE --------------------------
	.section	.nv.shared._ZN5flash24flash_fwd_splitkv_kernelI23Flash_fwd_kernel_traitsILi96ELi64ELi64ELi4ELb0ELb0EN7cutlass6half_tE19Flash_kernel_traitsILi96ELi64ELi64ELi4ES3_EELb1ELb0ELb0ELb1ELb1ELb0ELb0ELb0EEEvNS_16Flash_fwd_paramsE,"aw",@nobits
	.sectionflags	@""
	.align	16
	.zero		1024


//--------------------- .nv.shared._ZN5flash24flash_fwd_splitkv_kernelI23Flash_fwd_kernel_traitsILi96ELi64ELi64ELi4ELb0ELb0EN7cutlass6half_tE19Flash_kernel_traitsILi96ELi64ELi64ELi4ES3_EELb1ELb0ELb0ELb1ELb1ELb1ELb0ELb0EEEvNS_16Flash_fwd_paramsE --------------------------
	.section	.nv.shared._ZN5flash24flash_fwd_splitkv_kernelI23Flash_fwd_kernel_traitsILi96ELi64ELi64ELi4ELb0ELb0EN7cutlass6half_tE19Flash_kernel_traitsILi96ELi64ELi64ELi4ES3_EELb1ELb0ELb0ELb1ELb1ELb1ELb0ELb0EEEvNS_16Flash_fwd_paramsE,"aw",@nobits
	.sectionflags	@""
	.align	16
	.zero		1024


//--------------------- .nv.shared._ZN5flash24flash_fwd_splitkv_kernelI23Flash_fwd_kernel_traitsILi96ELi64ELi64ELi4ELb0ELb0EN7cutlass6half_tE19Flash_kernel_traitsILi96ELi64ELi64ELi4ES3_EELb1ELb0ELb0ELb1ELb1ELb0ELb1ELb0EEEvNS_16Flash_fwd_paramsE --------------------------
	.section	.nv.shared._ZN5flash24flash_fwd_splitkv_kernelI23Flash_fwd_kernel_traitsILi96ELi64ELi64ELi4ELb0ELb0EN7cutlass6half_tE19Flash_kernel_traitsILi96ELi64ELi64ELi4ES3_EELb1ELb0ELb0ELb1ELb1ELb0ELb1ELb0EEEvNS_16Flash_fwd_paramsE,"aw",@nobits
	.sectionflags	@""
	.align	16
	.zero		1024


//--------------------- .nv.shared._ZN5flash24flash_fwd_splitkv_kernelI23Flash_fwd_kernel_traitsILi96ELi64ELi64ELi4ELb0ELb0EN7cutlass6half_tE19Flash_kernel_traitsILi96ELi64ELi64ELi4ES3_EELb1ELb0ELb0ELb1ELb1ELb1ELb1ELb0EEEvNS_16Flash_fwd_paramsE --------------------------
	.section	.nv.shared._ZN5flash24flash_fwd_splitkv_kernelI23Flash_fwd_kernel_traitsILi96ELi64ELi64ELi4ELb0ELb0EN7cutlass6half_tE19Flash_kernel_traitsILi96ELi64ELi64ELi4ES3_EELb1ELb0ELb0ELb1ELb1ELb1ELb1ELb0EEEvNS_16Flash_fwd_paramsE,"aw",@nobits
	.sectionflags	@""
	.align	16
	.zero		1024


//--------------------- .nv.shared._ZN5flash24flash_fwd_splitkv_kernelI23Flash_fwd_kernel_traitsILi96ELi64ELi64ELi4ELb0ELb0EN7cutlass6half_tE19Flash_kernel_traitsILi96ELi64ELi64ELi4ES3_EELb1ELb0ELb0ELb0ELb1ELb0ELb0ELb0EEEvNS_16Flash_fwd_paramsE --------------------------
	.section	.nv.shared._ZN5flash24flash_fwd_splitkv_kernelI23Flash_fwd_kernel_traitsILi96ELi64ELi64ELi4ELb0ELb0EN7cutlass6half_tE19Flash_kernel_traitsILi96ELi64ELi64ELi4ES3_EELb1ELb0ELb0ELb0ELb1ELb0ELb0ELb0EEEvNS_16Flash_fwd_paramsE,"aw",@nobits
	.sectionflags	@""
	.align	16
	.zero		1024


//--------------------- .nv.shared._ZN5flash24flash_fwd_splitkv_kernelI23Flash_fwd_kernel_traitsILi96ELi64ELi64ELi4ELb0ELb0EN7cutlass6half_tE19Flash_kernel_traitsILi96ELi64ELi64ELi4ES3_EELb1ELb0ELb0ELb0ELb1ELb1ELb0ELb0EEEvNS_16Flash_fwd_paramsE --------------------------
	.section	.nv.shared._ZN5flash24flash_fwd_splitkv_kernelI23Flash_fwd_kernel_traitsILi96ELi64ELi64ELi4ELb0ELb0EN7cutlass6half_tE19Flash_kernel_traitsILi96ELi64ELi64ELi4ES3_EELb1ELb0ELb0ELb0ELb1ELb1ELb0ELb0EEEvNS_16Flash_fwd_paramsE,"aw",@nobits
	.sectionflags	@""
	.align	16
	.zero		1024


//--------------------- .nv.shared._ZN5flash24flash_fwd_splitkv_kernelI23Flash_fwd_kernel_traitsILi96ELi64ELi64ELi4ELb0ELb0EN7cutlass6half_tE19Flash_kernel_traitsILi96ELi64ELi64ELi4ES3_EELb1ELb0ELb1ELb0ELb0ELb0ELb0ELb0EEEvNS_16Flash_fwd_paramsE --------------------------
	.section	.nv.shared._ZN5flash24flash_fwd_splitkv_kernelI23Flash_fwd_kernel_traitsILi96ELi64ELi64ELi4ELb0ELb0EN7cutlass6half_tE19Flash_kernel_traitsILi96ELi64ELi64ELi4ES3_EELb1ELb0ELb1ELb0ELb0ELb0ELb0ELb0EEEvNS_16Flash_fwd_paramsE,"aw",@nobits
	.sectionflags	@""
	.align	16
	.zero		1024


//--------------------- .nv.shared._ZN5flash24flash_fwd_splitkv_kernelI23Flash_fwd_kernel_traitsILi96ELi64ELi64ELi4ELb0ELb0EN7cutlass6half_tE19Flash_kernel_traitsILi96ELi64ELi64ELi4ES3_EELb1ELb0ELb1ELb0ELb0ELb1ELb0ELb0EEEvNS_16Flash_fwd_paramsE --------------------------
	.section	.nv.shared._ZN5flash24flash_fwd_splitkv_kernelI23Flash_fwd_kernel_traitsILi96ELi64ELi64ELi4ELb0ELb0EN7cutlass6half_tE19Flash_kernel_traitsILi96ELi64ELi64ELi4ES3_EELb1ELb0ELb1ELb0ELb0ELb1ELb0ELb0EEEvNS_16Flash_fwd_paramsE,"aw",@nobits
	.sectionflags	@""
	.align	16
	.zero		1024


//--------------------- .nv.shared._ZN5flash24flash_fwd_splitkv_kernelI23Flash_fwd_kernel_traitsILi96ELi64ELi64ELi4ELb0ELb0EN7cutlass6half_tE19Flash_kernel_traitsILi96ELi64ELi64ELi4ES3_EELb1ELb0ELb0ELb0ELb1ELb0ELb0ELb1EEEvNS_16Flash_fwd_paramsE --------------------------
	.section	.nv.shared._ZN5flash24flash_fwd_splitkv_kernelI23Flash_fwd_kernel_traitsILi96ELi64ELi64ELi4ELb0ELb0EN7cutlass6half_tE19Flash_kernel_traitsILi96ELi64ELi64ELi4ES3_EELb1ELb0ELb0ELb0ELb1ELb0ELb0ELb1EEEvNS_16Flash_fwd_paramsE,"aw",@nobits
	.sectionflags	@""
	.align	16
	.zero		1024


//--------------------- .nv.shared._ZN5flash24flash_fwd_splitkv_kernelI23Flash_fwd_kernel_traitsILi96ELi64ELi64ELi4ELb0ELb0EN7cutlass6half_tE19Flash_kernel_traitsILi96ELi64ELi64ELi4ES3_EELb1ELb0ELb0ELb0ELb1ELb1ELb0ELb1EEEvNS_16Flash_fwd_paramsE --------------------------
	.section	.nv.shared._ZN5flash24flash_fwd_splitkv_kernelI23Flash_fwd_kernel_traitsILi96ELi64ELi64ELi4ELb0ELb0EN7cutlass6half_tE19Flash_kernel_traitsILi96ELi64ELi64ELi4ES3_EELb1ELb0ELb0ELb0ELb1ELb1ELb0ELb1EEEvNS_16Flash_fwd_paramsE,"aw",@nobits
	.sectionflags	@""
	.align	16
	.zero		1024


//--------------------- .nv.shared._ZN5flash24flash_fwd_splitkv_kernelI23Flash_fwd_kernel_traitsILi96ELi64ELi64ELi4ELb0ELb0EN7cutlass6half_tE19Flash_kernel_traitsILi96ELi64ELi64ELi4ES3_EELb1ELb0ELb1ELb0ELb0ELb0ELb0ELb1EEEvNS_16Flash_fwd_paramsE --------------------------
	.section	.nv.shared._ZN5flash24flash_fwd_splitkv_kernelI23Flash_fwd_kernel_traitsILi96ELi64ELi64ELi4ELb0ELb0EN7cutlass6half_tE19Flash_kernel_traitsILi96ELi64ELi64ELi4ES3_EELb1ELb0ELb1ELb0ELb0ELb0ELb0ELb1EEEvNS_16Flash_fwd_paramsE,"aw",@nobits
	.sectionflags	@""
	.align	16
	.zero		1024


//--------------------- .nv.shared._ZN5flash24flash_fwd_splitkv_kernelI23Flash_fwd_kernel_traitsILi96ELi64ELi64ELi4ELb0ELb0EN7cutlass6half_tE19Flash_kernel_traitsILi96ELi64ELi64ELi4ES3_EELb1ELb0ELb1ELb0ELb0ELb1ELb0ELb1EEEvNS_16Flash_fwd_paramsE --------------------------
	.section	.nv.shared._ZN5flash24flash_fwd_splitkv_kernelI23Flash_fwd_kernel_traitsILi96ELi64ELi64ELi4ELb0ELb0EN7cutlass6half_tE19Flash_kernel_traitsILi96ELi64ELi64ELi4ES3_EELb1ELb0ELb1ELb0ELb0ELb1ELb0ELb1EEEvNS_16Flash_fwd_paramsE,"aw",@nobits
	.sectionflags	@""
	.align	16
	.zero		1024


//--------------------- .nv.shared._ZN5flash24flash_fwd_splitkv_kernelI23Flash_fwd_kernel_traitsILi96ELi64ELi64ELi4ELb0ELb0EN7cutlass6half_tE19Flash_kernel_traitsILi96ELi64ELi64ELi4ES3_EELb1ELb0ELb0ELb0ELb1ELb0ELb1ELb0EEEvNS_16Flash_fwd_paramsE --------------------------
	.section	.nv.shared._ZN5flash24flash_fwd_splitkv_kernelI23Flash_fwd_kernel_traitsILi96ELi64ELi64ELi4ELb0ELb0EN7cutlass6half_tE19Flash_kernel_traitsILi96ELi64ELi64ELi4ES3_EELb1ELb0ELb0ELb0ELb1ELb0ELb1ELb0EEEvNS_16Flash_fwd_paramsE,"aw",@nobits
	.sectionflags	@""
	.align	16
	.zero		1024


//--------------------- .nv.shared._ZN5flash24flash_fwd_splitkv_kernelI23Flash_fwd_kernel_traitsILi96ELi64ELi64ELi4ELb0ELb0EN7cutlass6half_tE19Flash_kernel_traitsILi96ELi64ELi64ELi4ES3_EELb1ELb0ELb0ELb0ELb1ELb1ELb1ELb0EEEvNS_16Flash_fwd_paramsE --------------------------
	.section	.nv.shared._ZN5flash24flash_fwd_splitkv_kernelI23Flash_fwd_kernel_traitsILi96ELi64ELi64ELi4ELb0ELb0EN7cutlass6half_tE19Flash_kernel_traitsILi96ELi64ELi64ELi4ES3_EELb1ELb0ELb0ELb0ELb1ELb1ELb1ELb0EEEvNS_16Flash_fwd_paramsE,"aw",@nobits
	.sectionflags	@""
	.align	16
	.zero		1024


//--------------------- .nv.shared._ZN5flash24flash_fwd_splitkv_kernelI23Flash_fwd_kernel_traitsILi96ELi64ELi64ELi4ELb0ELb0EN7cutlass6half_tE19Flash_kernel_traitsILi96ELi64ELi64ELi4ES3_EELb1ELb0ELb1ELb0ELb0ELb0ELb1ELb0EEEvNS_16Flash_fwd_paramsE --------------------------
	.section	.nv.shared._ZN5flash24flash_fwd_splitkv_kernelI23Flash_fwd_kernel_traitsILi96ELi64ELi64ELi4ELb0ELb0EN7cutlass6half_tE19Flash_kernel_traitsILi96ELi64ELi64ELi4ES3_EELb1ELb0ELb1ELb0ELb0ELb0ELb1ELb0EEEvNS_16Flash_fwd_paramsE,"aw",@nobits
	.sectionflags	@""
	.align	16
	.zero		1024


//--------------------- .nv.shared._ZN5flash24flash_fwd_splitkv_kernelI23Flash_fwd_kernel_traitsILi96ELi64ELi64ELi4ELb0ELb0EN7cutlass6half_tE19Flash_kernel_traitsILi96ELi64ELi64ELi4ES3_EELb1ELb0ELb1ELb0ELb0ELb1ELb1ELb0EEEvNS_16Flash_fwd_paramsE --------------------------
	.section	.nv.shared._ZN5flash24flash_fwd_splitkv_kernelI23Flash_fwd_kernel_traitsILi96ELi64ELi64ELi4ELb0ELb0EN7cutlass6half_tE19Flash_kernel_traitsILi96ELi64ELi64ELi4ES3_EELb1ELb0ELb1ELb0ELb0ELb1ELb1ELb0EEEvNS_16Flash_fwd_paramsE,"aw",@nobits
	.sectionflags	@""
	.align	16
	.zero		1024


//--------------------- .nv.shared._ZN5flash24flash_fwd_splitkv_kernelI23Flash_fwd_kernel_traitsILi96ELi64ELi64ELi4ELb0ELb0EN7cutlass6half_tE19Flash_kernel_traitsILi96ELi64ELi64ELi4ES3_EELb1ELb0ELb0ELb0ELb1ELb0ELb1ELb1EEEvNS_16Flash_fwd_paramsE --------------------------
	.section	.nv.shared._ZN5flash24flash_fwd_splitkv_kernelI23Flash_fwd_kernel_traitsILi96ELi64ELi64ELi4ELb0ELb0EN7cutlass6half_tE19Flash_kernel_traitsILi96ELi64ELi64ELi4ES3_EELb1ELb0ELb0ELb0ELb1ELb0ELb1ELb1EEEvNS_16Flash_fwd_paramsE,"aw",@nobits
	.sectionflags	@""
	.align	16
	.zero		1024


//--------------------- .nv.shared._ZN5flash24flash_fwd_splitkv_kernelI23Flash_fwd_kernel_traitsILi96ELi64ELi64ELi4ELb0ELb0EN7cutlass6half_tE19Flash_kernel_traitsILi96ELi64ELi64ELi4ES3_EELb1ELb0ELb0ELb0ELb1ELb1ELb1ELb1EEEvNS_16Flash_fwd_paramsE --------------------------
	.section	.nv.shared._ZN5flash24flash_fwd_splitkv_kernelI23Flash_fwd_kernel_traitsILi96ELi64ELi64ELi4ELb0ELb0EN7cutlass6half_tE19Flash_kernel_traitsILi96ELi64ELi64ELi4ES3_EELb1ELb0ELb0ELb0ELb1ELb1ELb1ELb1EEEvNS_16Flash_fwd_paramsE,"aw",@nobits
	.sectionflags	@""
	.align	16
	.zero		1024


//--------------------- .nv.shared._ZN5flash24flash_fwd_splitkv_kernelI23Flash_fwd_kernel_traitsILi96ELi64ELi64ELi4ELb0ELb0EN7cutlass6half_tE19Flash_kernel_traitsILi96ELi64ELi64ELi4ES3_EELb1ELb0ELb1ELb0ELb0ELb0ELb1ELb1EEEvNS_16Flash_fwd_paramsE --------------------------
	.section	.nv.shared._ZN5flash24flash_fwd_splitkv_kernelI23Flash_fwd_kernel_traitsILi96ELi64ELi64ELi4ELb0ELb0EN7cutlass6half_tE19Flash_kernel_traitsILi96ELi64ELi64ELi4ES3_EELb1ELb0ELb1ELb0ELb0ELb0ELb1ELb1EEEvNS_16Flash_fwd_paramsE,"aw",@nobits
	.sectionflags	@""
	.align	16
	.zero		1024


//--------------------- .nv.shared._ZN5flash24flash_fwd_splitkv_kernelI23Flash_fwd_kernel_traitsILi96ELi64ELi64ELi4ELb0ELb0EN7cutlass6half_tE19Flash_kernel_traitsILi96ELi64ELi64ELi4ES3_EELb1ELb0ELb1ELb0ELb0ELb1ELb1ELb1EEEvNS_16Flash_fwd_paramsE --------------------------
	.section	.nv.shared._ZN5flash24flash_fwd_splitkv_kernelI23Flash_fwd_kernel_traitsILi96ELi64ELi64ELi4ELb0ELb0EN7cutlass6half_tE19Flash_kernel_traitsILi96ELi64ELi64ELi4ES3_EELb1ELb0ELb1ELb0ELb0ELb1ELb1ELb1EEEvNS_16Flash_fwd_paramsE,"aw",@nobits
	.sectionflags	@""
	.align	16
	.zero		1024


//--------------------- .nv.constant0._ZN5flash32flash_fwd_splitkv_combine_kernelI23Flash_fwd_kernel_traitsILi96ELi64ELi128ELi4ELb0ELb0EN7cutlass6half_tE19Flash_kernel_traitsILi96ELi64ELi128ELi4ES3_EELi16ELi7ELb0EEEvNS_16Flash_fwd_paramsE --------------------------
	.section	.nv.constant0._ZN5flash32flash_fwd_splitkv_combine_kernelI23Flash_fwd_kernel_traitsILi96ELi64ELi128ELi4ELb0ELb0EN7cutlass6half_tE19Flash_kernel_traitsILi96ELi64ELi128ELi4ES3_EELi16ELi7ELb0EEEvNS_16Flash_fwd_paramsE,"a",@progbits
	.sectionflags	@""
	.align	4
.nv.constant0._ZN5flash32flash_fwd_splitkv_combine_kernelI23Flash_fwd_kernel_traitsILi96ELi64ELi128ELi4ELb0ELb0EN7cutlass6half_tE19Flash_kernel_traitsILi96ELi64ELi128ELi4ES3_EELi16ELi7ELb0EEEvNS_16Flash_fwd_paramsE:
	.zero		992


//--------------------- .nv.constant0._ZN5flash32flash_fwd_splitkv_combine_kernelI23Flash_fwd_kernel_traitsILi96ELi64ELi128ELi4ELb0ELb0EN7cutlass6half_tE19Flash_kernel_traitsILi96ELi64ELi128ELi4ES3_EELi16ELi6ELb0EEEvNS_16Flash_fwd_paramsE --------------------------
	.section	.nv.constant0._ZN5flash32flash_fwd_splitkv_combine_kernelI23Flash_fwd_kernel_traitsILi96ELi64ELi128ELi4ELb0ELb0EN7cutlass6half_tE19Flash_kernel_traitsILi96ELi64ELi128ELi4ES3_EELi16ELi6ELb0EEEvNS_16Flash_fwd_paramsE,"a",@progbits
	.sectionflags	@""
	.align	4
.nv.constant0._ZN5flash32flash_fwd_splitkv_combine_kernelI23Flash_fwd_kernel_traitsILi96ELi64ELi128ELi4ELb0ELb0EN7cutlass6half_tE19Flash_kernel_traitsILi96ELi64ELi128ELi4ES3_EELi16ELi6ELb0EEEvNS_16Flash_fwd_paramsE:
	.zero		992


//--------------------- .nv.constant0._ZN5flash32flash_fwd_splitkv_combine_kernelI23Flash_fwd_kernel_traitsILi96ELi64ELi128ELi4ELb0ELb0EN7cutlass6half_tE19Flash_kernel_traitsILi96ELi64ELi128ELi4ES3_EELi16ELi5ELb0EEEvNS_16Flash_fwd_paramsE --------------------------
	.section	.nv.constant0._ZN5flash32flash_fwd_splitkv_combine_kernelI23Flash_fwd_kernel_traitsILi96ELi64ELi128ELi4ELb0ELb0EN7cutlass6half_tE19Flash_kernel_traitsILi96ELi64ELi128ELi4ES3_EELi16ELi5ELb0EEEvNS_16Flash_fwd_paramsE,"a",@progbits
	.sectionflags	@""
	.align	4
.nv.constant0._ZN5flash32flash_fwd_splitkv_combine_kernelI23Flash_fwd_kernel_traitsILi96ELi64ELi128ELi4ELb0ELb0EN7cutlass6half_tE19Flash_kernel_traitsILi96ELi64ELi128ELi4ES3_EELi16ELi5ELb0EEEvNS_16Flash_fwd_paramsE:
	.zero		992


//--------------------- .nv.constant0._ZN5flash32flash_fwd_splitkv_combine_kernelI23Flash_fwd_kernel_traitsILi96ELi64ELi128ELi4ELb0ELb0EN7cutlass6half_tE19Flash_kernel_traitsILi96ELi64ELi128ELi4ES3_EELi16ELi4ELb0EEEvNS_16Flash_fwd_paramsE --------------------------
	.section	.nv.constant0._ZN5flash32flash_fwd_splitkv_combine_kernelI23Flash_fwd_kernel_traitsILi96ELi64ELi128ELi4ELb0ELb0EN7cutlass6half_tE19Flash_kernel_traitsILi96ELi64ELi128ELi4ES3_EELi16ELi4ELb0EEEvNS_16Flash_fwd_paramsE,"a",@progbits
	.sectionflags	@""
	.align	4
.nv.constant0._ZN5flash32flash_fwd_splitkv_combine_kernelI23Flash_fwd_kernel_traitsILi96ELi64ELi128ELi4ELb0ELb0EN7cutlass6half_tE19Flash_kernel_traitsILi96ELi64ELi128ELi4ES3_EELi16ELi4ELb0EEEvNS_16Flash_fwd_paramsE:
	.zero		992


//--------------------- .nv.constant0._ZN5flash32flash_fwd_splitkv_combine_kernelI23Flash_fwd_kernel_traitsILi96ELi64ELi128ELi4ELb0ELb0EN7cutlass6half_tE19Flash_kernel_traitsILi96ELi64ELi128ELi4ES3_EELi16ELi3ELb0EEEvNS_16Flash_fwd_paramsE --------------------------
	.section	.nv.constant0._ZN5flash32flash_fwd_splitkv_combine_kernelI23Flash_fwd_kernel_traitsILi96ELi64ELi128ELi4ELb0ELb0EN7cutlass6half_tE19Flash_kernel_traitsILi96ELi64ELi128ELi4ES3_EELi16ELi3ELb0EEEvNS_16Flash_fwd_paramsE,"a",@progbits
	.sectionflags	@""
	.align	4
.nv.constant0._ZN5flash32flash_fwd_splitkv_combine_kernelI23Flash_fwd_kernel_traitsILi96ELi64ELi128ELi4ELb0ELb0EN7cutlass6half_tE19Flash_kernel_traitsILi96ELi64ELi128ELi4ES3_EELi16ELi3ELb0EEEvNS_16Flash_fwd_paramsE:
	.zero		992


//--------------------- .nv.constant0._ZN5flash32flash_fwd_splitkv_combine_kernelI23Flash_fwd_kernel_traitsILi96ELi64ELi128ELi4ELb0ELb0EN7cutlass6half_tE19Flash_kernel_traitsILi96ELi64ELi128ELi4ES3_EELi16ELi2ELb0EEEvNS_16Flash_fwd_paramsE --------------------------
	.section	.nv.constant0._ZN5flash32flash_fwd_splitkv_combine_kernelI23Flash_fwd_kernel_traitsILi96ELi64ELi128ELi4ELb0ELb0EN7cutlass6half_tE19Flash_kernel_traitsILi96ELi64ELi128ELi4ES3_EELi16ELi2ELb0EEEvNS_16Flash_fwd_paramsE,"a",@progbits
	.sectionflags	@""
	.align	4
.nv.constant0._ZN5flash32flash_fwd_splitkv_combine_kernelI23Flash_fwd_kernel_traitsILi96ELi64ELi128ELi4ELb0ELb0EN7cutlass6half_tE19Flash_kernel_traitsILi96ELi64ELi128ELi4ES3_EELi16ELi2ELb0EEEvNS_16Flash_fwd_paramsE:
	.zero		992


//--------------------- .nv.constant0._ZN5flash32flash_fwd_splitkv_combine_kernelI23Flash_fwd_kernel_traitsILi96ELi64ELi128ELi4ELb0ELb0EN7cutlass6half_tE19Flash_kernel_traitsILi96ELi64ELi128ELi4ES3_EELi16ELi1ELb0EEEvNS_16Flash_fwd_paramsE --------------------------
	.section	.nv.constant0._ZN5flash32flash_fwd_splitkv_combine_kernelI23Flash_fwd_kernel_traitsILi96ELi64ELi128ELi4ELb0ELb0EN7cutlass6half_tE19Flash_kernel_traitsILi96ELi64ELi128ELi4ES3_EELi16ELi1ELb0EEEvNS_16Flash_fwd_paramsE,"a",@progbits
	.sectionflags	@""
	.align	4
.nv.constant0._ZN5flash32flash_fwd_splitkv_combine_kernelI23Flash_fwd_kernel_traitsILi96ELi64ELi128ELi4ELb0ELb0EN7cutlass6half_tE19Flash_kernel_traitsILi96ELi64ELi128ELi4ES3_EELi16ELi1ELb0EEEvNS_16Flash_fwd_paramsE:
	.zero		992


//--------------------- .nv.constant0._ZN5flash32flash_fwd_splitkv_combine_kernelI23Flash_fwd_kernel_traitsILi96ELi64ELi128ELi4ELb0ELb0EN7cutlass6half_tE19Flash_kernel_traitsILi96ELi64ELi128ELi4ES3_EELi16ELi7ELb1EEEvNS_16Flash_fwd_paramsE --------------------------
	.section	.nv.constant0._ZN5flash32flash_fwd_splitkv_combine_kernelI23Flash_fwd_kernel_traitsILi96ELi64ELi128ELi4ELb0ELb0EN7cutlass6half_tE19Flash_kernel_traitsILi96ELi64ELi128ELi4ES3_EELi16ELi7ELb1EEEvNS_16Flash_fwd_paramsE,"a",@progbits
	.sectionflags	@""
	.align	4
.nv.constant0._ZN5flash32flash_fwd_splitkv_combine_kernelI23Flash_fwd_kernel_traitsILi96ELi64ELi128ELi4ELb0ELb0EN7cutlass6half_tE19Flash_kernel_traitsILi96ELi64ELi128ELi4ES3_EELi16ELi7ELb1EEEvNS_16Flash_fwd_paramsE:
	.zero		992


//--------------------- .nv.constant0._ZN5flash32flash_fwd_splitkv_combine_kernelI23Flash_fwd_kernel_traitsILi96ELi64ELi128ELi4ELb0ELb0EN7cutlass6half_tE19Flash_kernel_traitsILi96ELi64ELi128ELi4ES3_EELi16ELi6ELb1EEEvNS_16Flash_fwd_paramsE --------------------------
	.section	.nv.constant0._ZN5flash32flash_fwd_splitkv_combine_kernelI23Flash_fwd_kernel_traitsILi96ELi64ELi128ELi4ELb0ELb0EN7cutlass6half_tE19Flash_kernel_traitsILi96ELi64ELi128ELi4ES3_EELi16ELi6ELb1EEEvNS_16Flash_fwd_paramsE,"a",@progbits
	.sectionflags	@""
	.align	4
.nv.constant0._ZN5flash32flash_fwd_splitkv_combine_kernelI23Flash_fwd_kernel_traitsILi96ELi64ELi128ELi4ELb0ELb0EN7cutlass6half_tE19Flash_kernel_traitsILi96ELi64ELi128ELi4ES3_EELi16ELi6ELb1EEEvNS_16Flash_fwd_paramsE:
	.zero		992


//--------------------- .nv.constant0._ZN5flash32flash_fwd_splitkv_combine_kernelI23Flash_fwd_kernel_traitsILi96ELi64ELi128ELi4ELb0ELb0EN7cutlass6half_tE19Flash_kernel_traitsILi96ELi64ELi128ELi4ES3_EELi16ELi5ELb1EEEvNS_16Flash_fwd_paramsE --------------------------
	.section	.nv.constant0._ZN5flash32flash_fwd_splitkv_combine_kernelI23Flash_fwd_kernel_traitsILi96ELi64ELi128ELi4ELb0ELb0EN7cutlass6half_tE19Flash_kernel_traitsILi96ELi64ELi128ELi4ES3_EELi16ELi5ELb1EEEvNS_16Flash_fwd_paramsE,"a",@progbits
	.sectionflags	@""
	.align	4
.nv.constant0._ZN5flash32flash_fwd_splitkv_combine_kernelI23Flash_fwd_kernel_traitsILi96ELi64ELi128ELi4ELb0ELb0EN7cutlass6half_tE19Flash_kernel_traitsILi96ELi64ELi128ELi4ES3_EELi16ELi5ELb1EEEvNS_16Flash_fwd_paramsE:
	.zero		992


//--------------------- .nv.constant0._ZN5flash32flash_fwd_splitkv_combine_kernelI23Flash_fwd_kernel_traitsILi96ELi64ELi128ELi4ELb0ELb0EN7cutlass6half_tE19Flash_kernel_traitsILi96ELi64ELi128ELi4ES3_EELi16ELi4ELb1EEEvNS_16Flash_fwd_paramsE --------------------------
	.section	.nv.constant0._ZN5flash32flash_fwd_splitkv_combine_kernelI23Flash_fwd_kernel_traitsILi96ELi64ELi128ELi4ELb0ELb0EN7cutlass6half_tE19Flash_kernel_traitsILi96ELi64ELi128ELi4ES3_EELi16ELi4ELb1EEEvNS_16Flash_fwd_paramsE,"a",@progbits
	.sectionflags	@""
	.align	4
.nv.constant0._ZN5flash32flash_fwd_splitkv_combine_kernelI23Flash_fwd_kernel_traitsILi96ELi64ELi128ELi4ELb0ELb0EN7cutlass6half_tE19Flash_kernel_traitsILi96ELi64ELi128ELi4ES3_EELi16ELi4ELb1EEEvNS_16Flash_fwd_paramsE:
	.zero		992


//--------------------- .nv.constant0._ZN5flash32flash_fwd_splitkv_combine_kernelI23Flash_fwd_kernel_traitsILi96ELi64ELi128ELi4ELb0ELb0EN7cutlass6half_tE19Flash_kernel_traitsILi96ELi64ELi128ELi4ES3_EELi16ELi3ELb1EEEvNS_16Flash_fwd_paramsE --------------------------
	.section	.nv.constant0._ZN5flash32flash_fwd_splitkv_combine_kernelI23Flash_fwd_kernel_traitsILi96ELi64ELi128ELi4ELb0ELb0EN7cutlass6half_tE19Flash_kernel_traitsILi96ELi64ELi128ELi4ES3_EELi16ELi3ELb1EEEvNS_16Flash_fwd_paramsE,"a",@progbits
	.sectionflags	@""
	.align	4
.nv.constant0._ZN5flash32flash_fwd_splitkv_combine_kernelI23Flash_fwd_kernel_traitsILi96ELi64ELi128ELi4ELb0ELb0EN7cutlass6half_tE19Flash_kernel_traitsILi96ELi64ELi128ELi4ES3_EELi16ELi3ELb1EEEvNS_16Flash_fwd_paramsE:
	.zero		992


//--------------------- .nv.constant0._ZN5flash32flash_fwd_splitkv_combine_kernelI23Flash_fwd_kernel_traitsILi96ELi64ELi128ELi4ELb0ELb0EN7cutlass6half_tE19Flash_kernel_traitsILi96ELi64ELi128ELi4ES3_EELi16ELi2ELb1EEEvNS_16Flash_fwd_paramsE --------------------------
	.section	.nv.constant0._ZN5flash32flash_fwd_splitkv_combine_kernelI23Flash_fwd_kernel_traitsILi96ELi64ELi128ELi4ELb0ELb0EN7cutlass6half_tE19Flash_kernel_traitsILi96ELi64ELi128ELi4ES3_EELi16ELi2ELb1EEEvNS_16Flash_fwd_paramsE,"a",@progbits
	.sectionflags	@""
	.align	4
.nv.constant0._ZN5flash32flash_fwd_splitkv_combine_kernelI23Flash_fwd_kernel_traitsILi96ELi64ELi128ELi4ELb0ELb0EN7cutlass6half_tE19Flash_kernel_traitsILi96ELi64ELi128ELi4ES3_EELi16ELi2ELb1EEEvNS_16Flash_fwd_paramsE:
	.zero		992


//--------------------- .nv.constant0._ZN5flash32flash_fwd_splitkv_combine_kernelI23Flash_fwd_kernel_traitsILi96ELi64ELi128ELi4ELb0ELb0EN7cutlass6half_tE19Flash_kernel_traitsILi96ELi64ELi128ELi4ES3_EELi16ELi1ELb1EEEvNS_16Flash_fwd_paramsE --------------------------
	.section	.nv.constant0._ZN5flash32flash_fwd_splitkv_combine_kernelI23Flash_fwd_kernel_traitsILi96ELi64ELi128ELi4ELb0ELb0EN7cutlass6half_tE19Flash_kernel_traitsILi96ELi64ELi128ELi4ES3_EELi16ELi1ELb1EEEvNS_16Flash_fwd_paramsE,"a",@progbits
	.sectionflags	@""
	.align	4
.nv.constant0._ZN5flash32flash_fwd_splitkv_combine_kernelI23Flash_fwd_kernel_traitsILi96ELi64ELi128ELi4ELb0ELb0EN7cutlass6half_tE19Flash_kernel_traitsILi96ELi64ELi128ELi4ES3_EELi16ELi1ELb1EEEvNS_16Flash_fwd_paramsE:
	.zero		992


//--------------------- .nv.constant0._ZN5flash24flash_fwd_splitkv_kernelI23Flash_fwd_kernel_traitsILi96ELi64ELi128ELi4ELb0ELb0EN7cutlass6half_tE19Flash_kernel_traitsILi96ELi64ELi128ELi4ES3_EELb1ELb0ELb0ELb0ELb0ELb0ELb0ELb0EEEvNS_16Flash_fwd_paramsE --------------------------
	.section	.nv.constant0._ZN5flash24flash_fwd_splitkv_kernelI23Flash_fwd_kernel_traitsILi96ELi64ELi128ELi4ELb0ELb0EN7cutlass6half_tE19Flash_kernel_traitsILi96ELi64ELi128ELi4ES3_EELb1ELb0ELb0ELb0ELb0ELb0ELb0ELb0EEEvNS_16Flash_fwd_paramsE,"a",@progbits
	.sectionflags	@""
	.align	4
.nv.constant0._ZN5flash24flash_fwd_splitkv_kernelI23Flash_fwd_kernel_traitsILi96ELi64ELi128ELi4ELb0ELb0EN7cutlass6half_tE19Flash_kernel_traitsILi96ELi64ELi128ELi4ES3_EELb1ELb0ELb0ELb0ELb0ELb0ELb0ELb0EEEvNS_16Flash_fwd_paramsE:
	.zero		992


//--------------------- .nv.constant0._ZN5flash24flash_fwd_splitkv_kernelI23Flash_fwd_kernel_traitsILi96ELi64ELi128ELi4ELb0ELb0EN7cutlass6half_tE19Flash_kernel_traitsILi96ELi64ELi128ELi4ES3_EELb1ELb0ELb0ELb0ELb0ELb1ELb0ELb0EEEvNS_16Flash_fwd_paramsE --------------------------
	.section	.nv.constant0._ZN5flash24flash_fwd_splitkv_kernelI23Flash_fwd_kernel_traitsILi96ELi64ELi128ELi4ELb0ELb0EN7cutlass6half_tE19Flash_kernel_traitsILi96ELi64ELi128ELi4ES3_EELb1ELb0ELb0ELb0ELb0ELb1ELb0ELb0EEEvNS_16Flash_fwd_paramsE,"a",@progbits
	.sectionflags	@""
	.align	4
.nv.constant0._ZN5flash24flash_fwd_splitkv_kernelI23Flash_fwd_kernel_traitsILi96ELi64ELi128ELi4ELb0ELb0EN7cutlass6half_tE19Flash_kernel_traitsILi96ELi64ELi128ELi4ES3_EELb1ELb0ELb0ELb0ELb0ELb1ELb0ELb0EEEvNS_16Flash_fwd_paramsE:
	.zero		992


//--------------------- .nv.constant0._ZN5flash24flash_fwd_splitkv_kernelI23Flash_fwd_kernel_traitsILi96ELi64ELi128ELi4ELb0ELb0EN7cutlass6half_tE19Flash_kernel_traitsILi96ELi64ELi128ELi4ES3_EELb1ELb0ELb0ELb0ELb0ELb0ELb0ELb1EEEvNS_16Flash_fwd_paramsE --------------------------
	.section	.nv.constant0._ZN5flash24flash_fwd_splitkv_kernelI23Flash_fwd_kernel_traitsILi96ELi64ELi128ELi4ELb0ELb0EN7cutlass6half_tE19Flash_kernel_traitsILi96ELi64ELi128ELi4ES3_EELb1ELb0ELb0ELb0ELb0ELb0ELb0ELb1EEEvNS_16Flash_fwd_paramsE,"a",@progbits
	.sectionflags	@""
	.align	4
.nv.constant0._ZN5flash24flash_fwd_splitkv_kernelI23Flash_fwd_kernel_traitsILi96ELi64ELi128ELi4ELb0ELb0EN7cutlass6half_tE19Flash_kernel_traitsILi96ELi64ELi128ELi4ES3_EELb1ELb0ELb0ELb0ELb0ELb0ELb0ELb1EEEvNS_16Flash_fwd_paramsE:
	.zero		992


//--------------------- .nv.constant0._ZN5flash24flash_fwd_splitkv_kernelI23Flash_fwd_kernel_traitsILi96ELi64ELi128ELi4ELb0ELb0EN7cutlass6half_tE19Flash_kernel_traitsILi96ELi64ELi128ELi4ES3_EELb1ELb0ELb0ELb0ELb0ELb1ELb0ELb1EEEvNS_16Flash_fwd_paramsE --------------------------
	.section	.nv.constant0._ZN5flash24flash_fwd_splitkv_kernelI23Flash_fwd_kernel_traitsILi96ELi64ELi128ELi4ELb0ELb0EN7cutlass6half_tE19Flash_kernel_traitsILi96ELi64ELi128ELi4ES3_EELb1ELb0ELb0ELb0ELb0ELb1ELb0ELb1EEEvNS_16Flash_fwd_paramsE,"a",@progbits
	.sectionflags	@""
	.align	4
.nv.constant0._ZN5flash24flash_fwd_splitkv_kernelI23Flash_fwd_kernel_traitsILi96ELi64ELi128ELi4ELb0ELb0EN7cutlass6half_tE19Flash_kernel_traitsILi96ELi64ELi128ELi4ES3_EELb1ELb0ELb0ELb0ELb0ELb1ELb0ELb1EEEvNS_16Flash_fwd_paramsE:
	.zero		992


//--------------------- .nv.constant0._ZN5flash24flash_fwd_splitkv_kernelI23Flash_fwd_kernel_traitsILi96ELi64ELi128ELi4ELb0ELb0EN7cutlass6half_tE19Flash_kernel_traitsILi96ELi64ELi128ELi4ES3_EELb1ELb0ELb0ELb0ELb0ELb0ELb1ELb0EEEvNS_16Flash_fwd_paramsE --------------------------
	.section	.nv.constant0._ZN5flash24flash_fwd_splitkv_kernelI23Flash_fwd_kernel_traitsILi96ELi64ELi128ELi4ELb0ELb0EN7cutlass6half_tE19Flash_kernel_traitsILi96ELi64ELi128ELi4ES3_EELb1ELb0ELb0ELb0ELb0ELb0ELb1ELb0EEEvNS_16Flash_fwd_paramsE,"a",@progbits
	.sectionflags	@""
	.align	4
.nv.constant0._ZN5flash24flash_fwd_splitkv_kernelI23Flash_fwd_kernel_traitsILi96ELi64ELi128ELi4ELb0ELb0EN7cutlass6half_tE19Flash_kernel_traitsILi96ELi64ELi128ELi4ES3_EELb1ELb0ELb0ELb0ELb0ELb0ELb1ELb0EEEvNS_16Flash_fwd_paramsE:
	.zero		992


//--------------------- .nv.constant0._ZN5flash24flash_fwd_splitkv_kernelI23Flash_fwd_kernel_traitsILi96ELi64ELi128ELi4ELb0ELb0EN7cutlass6half_tE19Flash_kernel_traitsILi96ELi64ELi128ELi4ES3_EELb1ELb0ELb0ELb0ELb0ELb1ELb1ELb0EEEvNS_16Flash_fwd_paramsE --------------------------
	.section	.nv.constant0._ZN5flash24flash_fwd_splitkv_kernelI23Flash_fwd_kernel_traitsILi96ELi64ELi128ELi4ELb0ELb0EN7cutlass6half_tE19Flash_kernel_traitsILi96ELi64ELi128ELi4ES3_EELb1ELb0ELb0ELb0ELb0ELb1ELb1ELb0EEEvNS_16Flash_fwd_paramsE,"a",@progbits
	.sectionflags	@""
	.align	4
.nv.constant0._ZN5flash24flash_fwd_splitkv_kernelI23Flash_fwd_kernel_traitsILi96ELi64ELi128ELi4ELb0ELb0EN7cutlass6half_tE19Flash_kernel_traitsILi96ELi64ELi128ELi4ES3_EELb1ELb0ELb0ELb0ELb0ELb1ELb1ELb0EEEvNS_16Flash_fwd_paramsE:
	.zero		992


//--------------------- .nv.constant0._ZN5flash24flash_fwd_splitkv_kernelI23Flash_fwd_kernel_traitsILi96ELi64ELi128ELi4ELb0ELb0EN7cutlass6half_tE19Flash_kernel_traitsILi96ELi64ELi128ELi4ES3_EELb1ELb0ELb0ELb0ELb0ELb0ELb1ELb1EEEvNS_16Flash_fwd_paramsE --------------------------
	.section	.nv.constant0._ZN5flash24flash_fwd_splitkv_kernelI23Flash_fwd_kernel_traitsILi96ELi64ELi128ELi4ELb0ELb0EN7cutlass6half_tE19Flash_kernel_traitsILi96ELi64ELi128ELi4ES3_EELb1ELb0ELb0ELb0ELb0ELb0ELb1ELb1EEEvNS_16Flash_fwd_paramsE,"a",@progbits
	.sectionflags	@""
	.align	4
.nv.constant0._ZN5flash24flash_fwd_splitkv_kernelI23Flash_fwd_kernel_traitsILi96ELi64ELi128ELi4ELb0ELb0EN7cutlass6half_tE19Flash_kernel_traitsILi96ELi64ELi128ELi4ES3_EELb1ELb0ELb0ELb0ELb0ELb0ELb1ELb1EEEvNS_16Flash_fwd_paramsE:
	.zero		992


//--------------------- .nv.constant0._ZN5flash24flash_fwd_splitkv_kernelI23Flash_fwd_kernel_traitsILi96ELi64ELi128ELi4ELb0ELb0EN7cutlass6half_tE19Flash_kernel_traitsILi96ELi64ELi128ELi4ES3_EELb1ELb0ELb0ELb0ELb0ELb1ELb1ELb1EEEvNS_16Flash_fwd_paramsE --------------------------
	.section	.nv.constant0._ZN5flash24flash_fwd_splitkv_kernelI23Flash_fwd_kernel_traitsILi96ELi64ELi128ELi4ELb0ELb0EN7cutlass6half_tE19Flash_kernel_traitsILi96ELi64ELi128ELi4ES3_EELb1ELb0ELb0ELb0ELb0ELb1ELb1ELb1EEEvNS_16Flash_fwd_paramsE,"a",@progbits
	.sectionflags	@""
	.align	4
.nv.constant0._ZN5flash24flash_fwd_splitkv_kernelI23Flash_fwd_kernel_traitsILi96ELi64ELi128ELi4ELb0ELb0EN7cutlass6half_tE19Flash_kernel_traitsILi96ELi64ELi128ELi4ES3_EELb1ELb0ELb0ELb0ELb0ELb1ELb1ELb1EEEvNS_16Flash_fwd_paramsE:
	.zero		992


//--------------------- .nv.constant0._ZN5flash24flash_fwd_splitkv_kernelI23Flash_fwd_kernel_traitsILi96ELi64ELi128ELi4ELb0ELb0EN7cutlass6half_tE19Flash_kernel_traitsILi96ELi64ELi128ELi4ES3_EELb1ELb0ELb0ELb1ELb1ELb0ELb0ELb0EEEvNS_16Flash_fwd_paramsE --------------------------
	.section	.nv.constant0._ZN5flash24flash_fwd_splitkv_kernelI23Flash_fwd_kernel_traitsILi96ELi64ELi128ELi4ELb0ELb0EN7cutlass6half_tE19Flash_kernel_traitsILi96ELi64ELi128ELi4ES3_EELb1ELb0ELb0ELb1ELb1ELb0ELb0ELb0EEEvNS_16Flash_fwd_paramsE,"a",@progbits
	.sectionflags	@""
	.align	4
.nv.constant0._ZN5flash24flash_fwd_splitkv_kernelI23Flash_fwd_kernel_traitsILi96ELi64ELi128ELi4ELb0ELb0EN7cutlass6half_tE19Flash_kernel_traitsILi96ELi64ELi128ELi4ES3_EELb1ELb0ELb0ELb1ELb1ELb0ELb0ELb0EEEvNS_16Flash_fwd_paramsE:
	.zero		992


//--------------------- .nv.constant0._ZN5flash24flash_fwd_splitkv_kernelI23Flash_fwd_kernel_traitsILi96ELi64ELi128ELi4ELb0ELb0EN7cutlass6half_tE19Flash_kernel_traitsILi96ELi64ELi128ELi4ES3_EELb1ELb0ELb0ELb1ELb1ELb1ELb0ELb0EEEvNS_16Flash_fwd_paramsE --------------------------
	.section	.nv.constant0._ZN5flash24flash_fwd_splitkv_kernelI23Flash_fwd_kernel_traitsILi96ELi64ELi128ELi4ELb0ELb0EN7cutlass6half_tE19Flash_kernel_traitsILi96ELi64ELi128ELi4ES3_EELb1ELb0ELb0ELb1ELb1ELb1ELb0ELb0EEEvNS_16Flash_fwd_paramsE,"a",@progbits
	.sectionflags	@""
	.align	4
.nv.constant0._ZN5flash24flash_fwd_splitkv_kernelI23Flash_fwd_kernel_traitsILi96ELi64ELi128ELi4ELb0ELb0EN7cutlass6half_tE19Flash_kernel_traitsILi96ELi64ELi128ELi4ES3_EELb1ELb0ELb0ELb1ELb1ELb1ELb0ELb0EEEvNS_16Flash_fwd_paramsE:
	.zero		992


//--------------------- .nv.constant0._ZN5flash24flash_fwd_splitkv_kernelI23Flash_fwd_kernel_traitsILi96ELi64ELi128ELi4ELb0ELb0EN7cutlass6half_tE19Flash_kernel_traitsILi96ELi64ELi128ELi4ES3_EELb1ELb0ELb0ELb1ELb1ELb0ELb1ELb0EEEvNS_16Flash_fwd_paramsE --------------------------
	.section	.nv.constant0._ZN5flash24flash_fwd_splitkv_kernelI23Flash_fwd_kernel_traitsILi96ELi64ELi128ELi4ELb0ELb0EN7cutlass6half_tE19Flash_kernel_traitsILi96ELi64ELi128ELi4ES3_EELb1ELb0ELb0ELb1ELb1ELb0ELb1ELb0EEEvNS_16Flash_fwd_paramsE,"a",@progbits
	.sectionflags	@""
	.align	4
.nv.constant0._ZN5flash24flash_fwd_splitkv_kernelI23Flash_fwd_kernel_traitsILi96ELi64ELi128ELi4ELb0ELb0EN7cutlass6half_tE19Flash_kernel_traitsILi96ELi64ELi128ELi4ES3_EELb1ELb0ELb0ELb1ELb1ELb0ELb1ELb0EEEvNS_16Flash_fwd_paramsE:
	.zero		992


//--------------------- .nv.constant0._ZN5flash24flash_fwd_splitkv_kernelI23Flash_fwd_kernel_traitsILi96ELi64ELi128ELi4ELb0ELb0EN7cutlass6half_tE19Flash_kernel_traitsILi96ELi64ELi128ELi4ES3_EELb1ELb0ELb0ELb1ELb1ELb1ELb1ELb0EEEvNS_16Flash_fwd_paramsE --------------------------
	.section	.nv.constant0._ZN5flash24flash_fwd_splitkv_kernelI23Flash_fwd_kernel_traitsILi96ELi64ELi128ELi4ELb0ELb0EN7cutlass6half_tE19Flash_kernel_traitsILi96ELi64ELi128ELi4ES3_EELb1ELb0ELb0ELb1ELb1ELb1ELb1ELb0EEEvNS_16Flash_fwd_paramsE,"a",@progbits
	.sectionflags	@""
	.align	4
.nv.constant0._ZN5flash24flash_fwd_splitkv_kernelI23Flash_fwd_kernel_traitsILi96ELi64ELi128ELi4ELb0ELb0EN7cutlass6half_tE19Flash_kernel_traitsILi96ELi64ELi128ELi4ES3_EELb1ELb0ELb0ELb1ELb1ELb1ELb1ELb0EEEvNS_16Flash_fwd_paramsE:
	.zero		992


//--------------------- .nv.constant0._ZN5flash24flash_fwd_splitkv_kernelI23Flash_fwd_kernel_traitsILi96ELi64ELi128ELi4ELb0ELb0EN7cutlass6half_tE19Flash_kernel_traitsILi96ELi64ELi128ELi4ES3_EELb1ELb0ELb0ELb0ELb1ELb0ELb0ELb0EEEvNS_16Flash_fwd_paramsE --------------------------
	.section	.nv.constant0._ZN5flash24flash_fwd_splitkv_kernelI23Flash_fwd_kernel_traitsILi96ELi64ELi128ELi4ELb0ELb0EN7cutlass6half_tE19Flash_kernel_traitsILi96ELi64ELi128ELi4ES3_EELb1ELb0ELb0ELb0ELb1ELb0ELb0ELb0EEEvNS_16Flash_fwd_paramsE,"a",@progbits
	.sectionflags	@""
	.align	4
.nv.constant0._ZN5flash24flash_fwd_splitkv_kernelI23Flash_fwd_kernel_traitsILi96ELi64ELi128ELi4ELb0ELb0EN7cutlass6half_tE19Flash_kernel_traitsILi96ELi64ELi128ELi4ES3_EELb1ELb0ELb0ELb0ELb1ELb0ELb0ELb0EEEvNS_16Flash_fwd_paramsE:
	.zero		992


//--------------------- .nv.constant0._ZN5flash24flash_fwd_splitkv_kernelI23Flash_fwd_kernel_traitsILi96ELi64ELi128ELi4ELb0ELb0EN7cutlass6half_tE19Flash_kernel_traitsILi96ELi64ELi128ELi4ES3_EELb1ELb0ELb0ELb0ELb1ELb1ELb0ELb0EEEvNS_16Flash_fwd_paramsE --------------------------
	.section	.nv.constant0._ZN5flash24flash_fwd_splitkv_kernelI23Flash_fwd_kernel_traitsILi96ELi64ELi128ELi4ELb0ELb0EN7cutlass6half_tE19Flash_kernel_traitsILi96ELi64ELi128ELi4ES3_EELb1ELb0ELb0ELb0ELb1ELb1ELb0ELb0EEEvNS_16Flash_fwd_paramsE,"a",@progbits
	.sectionflags	@""
	.align	4
.nv.constant0._ZN5flash24flash_fwd_splitkv_kernelI23Flash_fwd_kernel_traitsILi96ELi64ELi128ELi4ELb0ELb0EN7cutlass6half_tE19Flash_kernel_traitsILi96ELi64ELi128ELi4ES3_EELb1ELb0ELb0ELb0ELb1ELb1ELb0ELb0EEEvNS_16Flash_fwd_paramsE:
	.zero		992


//--------------------- .nv.constant0._ZN5flash24flash_fwd_splitkv_kernelI23Flash_fwd_kernel_traitsILi96ELi64ELi128ELi4ELb0ELb0EN7cutlass6half_tE19Flash_kernel_traitsILi96ELi64ELi128ELi4ES3_EELb1ELb0ELb1ELb0ELb0ELb0ELb0ELb0EEEvNS_16Flash_fwd_paramsE --------------------------
	.section	.nv.constant0._ZN5flash24flash_fwd_splitkv_kernelI23Flash_fwd_kernel_traitsILi96ELi64ELi128ELi4ELb0ELb0EN7cutlass6half_tE19Flash_kernel_traitsILi96ELi64ELi128ELi4ES3_EELb1ELb0ELb1ELb0ELb0ELb0ELb0ELb0EEEvNS_16Flash_fwd_paramsE,"a",@progbits
	.sectionflags	@""
	.align	4
.nv.constant0._ZN5flash24flash_fwd_splitkv_kernelI23Flash_fwd_kernel_traitsILi96ELi64ELi128ELi4ELb0ELb0EN7cutlass6half_tE19Flash_kernel_traitsILi96ELi64ELi128ELi4ES3_EELb1ELb0ELb1ELb0ELb0ELb0ELb0ELb0EEEvNS_16Flash_fwd_paramsE:
	.zero		992


//--------------------- .nv.constant0._ZN5flash24flash_fwd_splitkv_kernelI23Flash_fwd_kernel_traitsILi96ELi64ELi128ELi4ELb0ELb0EN7cutlass6half_tE19Flash_kernel_traitsILi96ELi64ELi128ELi4ES3_EELb1ELb0ELb1ELb0ELb0ELb1ELb0ELb0EEEvNS_16Flash_fwd_paramsE --------------------------
	.section	.nv.constant0._ZN5flash24flash_fwd_splitkv_kernelI23Flash_fwd_kernel_traitsILi96ELi64ELi128ELi4ELb0ELb0EN7cutlass6half_tE19Flash_kernel_traitsILi96ELi64ELi128ELi4ES3_EELb1ELb0ELb1ELb0ELb0ELb1ELb0ELb0EEEvNS_16Flash_fwd_paramsE,"a",@progbits
	.sectionflags	@""
	.align	4
.nv.constant0._ZN5flash24flash_fwd_splitkv_kernelI23Flash_fwd_kernel_traitsILi96ELi64ELi128ELi4ELb0ELb0EN7cutlass6half_tE19Flash_kernel_traitsILi96ELi64ELi128ELi4ES3_EELb1ELb0ELb1ELb0ELb0ELb1ELb0ELb0EEEvNS_16Flash_fwd_paramsE:
	.zero		992


//--------------------- .nv.constant0._ZN5flash24flash_fwd_splitkv_kernelI23Flash_fwd_kernel_traitsILi96ELi64ELi128ELi4ELb0ELb0EN7cutlass6half_tE19Flash_kernel_traitsILi96ELi64ELi128ELi4ES3_EELb1ELb0ELb0ELb0ELb1ELb0ELb0ELb1EEEvNS_16Flash_fwd_paramsE --------------------------
	.section	.nv.constant0._ZN5flash24flash_fwd_splitkv_kernelI23Flash_fwd_kernel_traitsILi96ELi64ELi128ELi4ELb0ELb0EN7cutlass6half_tE19Flash_kernel_traitsILi96ELi64ELi128ELi4ES3_EELb1ELb0ELb0ELb0ELb1ELb0ELb0ELb1EEEvNS_16Flash_fwd_paramsE,"a",@progbits
	.sectionflags	@""
	.align	4
.nv.constant0._ZN5flash24flash_fwd_splitkv_kernelI23Flash_fwd_kernel_traitsILi96ELi64ELi128ELi4ELb0ELb0EN7cutlass6half_tE19Flash_kernel_traitsILi96ELi64ELi128ELi4ES3_EELb1ELb0ELb0ELb0ELb1ELb0ELb0ELb1EEEvNS_16Flash_fwd_paramsE:
	.zero		992


//--------------------- .nv.constant0._ZN5flash24flash_fwd_splitkv_kernelI23Flash_fwd_kernel_traitsILi96ELi64ELi128ELi4ELb0ELb0EN7cutlass6half_tE19Flash_kernel_traitsILi96ELi64ELi128ELi4ES3_EELb1ELb0ELb0ELb0ELb1ELb1ELb0ELb1EEEvNS_16Flash_fwd_paramsE --------------------------
	.section	.nv.constant0._ZN5flash24flash_fwd_splitkv_kernelI23Flash_fwd_kernel_traitsILi96ELi64ELi128ELi4ELb0ELb0EN7cutlass6half_tE19Flash_kernel_traitsILi96ELi64ELi128ELi4ES3_EELb1ELb0ELb0ELb0ELb1ELb1ELb0ELb1EEEvNS_16Flash_fwd_paramsE,"a",@progbits
	.sectionflags	@""
	.align	4
.nv.constant0._ZN5flash24flash_fwd_splitkv_kernelI23Flash_fwd_kernel_traitsILi96ELi64ELi128ELi4ELb0ELb0EN7cutlass6half_tE19Flash_kernel_traitsILi96ELi64ELi128ELi4ES3_EELb1ELb0ELb0ELb0ELb1ELb1ELb0ELb1EEEvNS_16Flash_fwd_paramsE:
	.zero		992


//--------------------- .nv.constant0._ZN5flash24flash_fwd_splitkv_kernelI23Flash_fwd_kernel_traitsILi96ELi64ELi128ELi4ELb0ELb0EN7cutlass6half_tE19Flash_kernel_traitsILi96ELi64ELi128ELi4ES3_EELb1ELb0ELb1ELb0ELb0ELb0ELb0ELb1EEEvNS_16Flash_fwd_paramsE --------------------------
	.section	.nv.constant0._ZN5flash24flash_fwd_splitkv_kernelI23Flash_fwd_kernel_traitsILi96ELi64ELi128ELi4ELb0ELb0EN7cutlass6half_tE19Flash_kernel_traitsILi96ELi64ELi128ELi4ES3_EELb1ELb0ELb1ELb0ELb0ELb0ELb0ELb1EEEvNS_16Flash_fwd_paramsE,"a",@progbits
	.sectionflags	@""
	.align	4
.nv.constant0._ZN5flash24flash_fwd_splitkv_kernelI23Flash_fwd_kernel_traitsILi96ELi64ELi128ELi4ELb0ELb0EN7cutlass6half_tE19Flash_kernel_traitsILi96ELi64ELi128ELi4ES3_EELb1ELb0ELb1ELb0ELb0ELb0ELb0ELb1EEEvNS_16Flash_fwd_paramsE:
	.zero		992


//--------------------- .nv.constant0._ZN5flash24flash_fwd_splitkv_kernelI23Flash_fwd_kernel_traitsILi96ELi64ELi128ELi4ELb0ELb0EN7cutlass6half_tE19Flash_kernel_traitsILi96ELi64ELi128ELi4ES3_EELb1ELb0ELb1ELb0ELb0ELb1ELb0ELb1EEEvNS_16Flash_fwd_paramsE --------------------------
	.section	.nv.constant0._ZN5flash24flash_fwd_splitkv_kernelI23Flash_fwd_kernel_traitsILi96ELi64ELi128ELi4ELb0ELb0EN7cutlass6half_tE19Flash_kernel_traitsILi96ELi64ELi128ELi4ES3_EELb1ELb0ELb1ELb0ELb0ELb1ELb0ELb1EEEvNS_16Flash_fwd_paramsE,"a",@progbits
	.sectionflags	@""
	.align	4
.nv.constant0._ZN5flash24flash_fwd_splitkv_kernelI23Flash_fwd_kernel_traitsILi96ELi64ELi128ELi4ELb0ELb0EN7cutlass6half_tE19Flash_kernel_traitsILi96ELi64ELi128ELi4ES3_EELb1ELb0ELb1ELb0ELb0ELb1ELb0ELb1EEEvNS_16Flash_fwd_paramsE:
	.zero		992


//--------------------- .nv.constant0._ZN5flash24flash_fwd_splitkv_kernelI23Flash_fwd_kernel_traitsILi96ELi64ELi128ELi4ELb0ELb0EN7cutlass6half_tE19Flash_kernel_traitsILi96ELi64ELi128ELi4ES3_EELb1ELb0ELb0ELb0ELb1ELb0ELb1ELb0EEEvNS_16Flash_fwd_paramsE --------------------------
	.section	.nv.constant0._ZN5flash24flash_fwd_splitkv_kernelI23Flash_fwd_kernel_traitsILi96ELi64ELi128ELi4ELb0ELb0EN7cutlass6half_tE19Flash_kernel_traitsILi96ELi64ELi128ELi4ES3_EELb1ELb0ELb0ELb0ELb1ELb0ELb1ELb0EEEvNS_16Flash_fwd_paramsE,"a",@progbits
	.sectionflags	@""
	.align	4
.nv.constant0._ZN5flash24flash_fwd_splitkv_kernelI23Flash_fwd_kernel_traitsILi96ELi64ELi128ELi4ELb0ELb0EN7cutlass6half_tE19Flash_kernel_traitsILi96ELi64ELi128ELi4ES3_EELb1ELb0ELb0ELb0ELb1ELb0ELb1ELb0EEEvNS_16Flash_fwd_paramsE:
	.zero		992


//--------------------- .nv.constant0._ZN5flash24flash_fwd_splitkv_kernelI23Flash_fwd_kernel_traitsILi96ELi64ELi128ELi4ELb0ELb0EN7cutlass6half_tE19Flash_kernel_traitsILi96ELi64ELi128ELi4ES3_EELb1ELb0ELb0ELb0ELb1ELb1ELb1ELb0EEEvNS_16Flash_fwd_paramsE --------------------------
	.section	.nv.constant0._ZN5flash24flash_fwd_splitkv_kernelI23Flash_fwd_kernel_traitsILi96ELi64ELi128ELi4ELb0ELb0EN7cutlass6half_tE19Flash_kernel_traitsILi96ELi64ELi128ELi4ES3_EELb1ELb0ELb0ELb0ELb1ELb1ELb1ELb0EEEvNS_16Flash_fwd_paramsE,"a",@progbits
	.sectionflags	@""
	.align	4
.nv.constant0._ZN5flash24flash_fwd_splitkv_kernelI23Flash_fwd_kernel_traitsILi96ELi64ELi128ELi4ELb0ELb0EN7cutlass6half_tE19Flash_kernel_traitsILi96ELi64ELi128ELi4ES3_EELb1ELb0ELb0ELb0ELb1ELb1ELb1ELb0EEEvNS_16Flash_fwd_paramsE:
	.zero		992


//--------------------- .nv.constant0._ZN5flash24flash_fwd_splitkv_kernelI23Flash_fwd_kernel_traitsILi96ELi64ELi128ELi4ELb0ELb0EN7cutlass6half_tE19Flash_kernel_traitsILi96ELi64ELi128ELi4ES3_EELb1ELb0ELb1ELb0ELb0ELb0ELb1ELb0EEEvNS_16Flash_fwd_paramsE --------------------------
	.section	.nv.constant0._ZN5flash24flash_fwd_splitkv_kernelI23Flash_fwd_kernel_traitsILi96ELi64ELi128ELi4ELb0ELb0EN7cutlass6half_tE19Flash_kernel_traitsILi96ELi64ELi128ELi4ES3_EELb1ELb0ELb1ELb0ELb0ELb0ELb1ELb0EEEvNS_16Flash_fwd_paramsE,"a",@progbits
	.sectionflags	@""
	.align	4
.nv.constant0._ZN5flash24flash_fwd_splitkv_kernelI23Flash_fwd_kernel_traitsILi96ELi64ELi128ELi4ELb0ELb0EN7cutlass6half_tE19Flash_kernel_traitsILi96ELi64ELi128ELi4ES3_EELb1ELb0ELb1ELb0ELb0ELb0ELb1ELb0EEEvNS_16Flash_fwd_paramsE:
	.zero		992


//--------------------- .nv.constant0._ZN5flash24flash_fwd_splitkv_kernelI23Flash_fwd_kernel_traitsILi96ELi64ELi128ELi4ELb0ELb0EN7cutlass6half_tE19Flash_kernel_traitsILi96ELi64ELi128ELi4ES3_EELb1ELb0ELb1ELb0ELb0ELb1ELb1ELb0EEEvNS_16Flash_fwd_paramsE --------------------------
	.section	.nv.constant0._ZN5flash24flash_fwd_splitkv_kernelI23Flash_fwd_kernel_traitsILi96ELi64ELi128ELi4ELb0ELb0EN7cutlass6half_tE19Flash_kernel_traitsILi96ELi64ELi128ELi4ES3_EELb1ELb0ELb1ELb0ELb0ELb1ELb1ELb0EEEvNS_16Flash_fwd_paramsE,"a",@progbits
	.sectionflags	@""
	.align	4
.nv.constant0._ZN5flash24flash_fwd_splitkv_kernelI23Flash_fwd_kernel_traitsILi96ELi64ELi128ELi4ELb0ELb0EN7cutlass6half_tE19Flash_kernel_traitsILi96ELi64ELi128ELi4ES3_EELb1ELb0ELb1ELb0ELb0ELb1ELb1ELb0EEEvNS_16Flash_fwd_paramsE:
	.zero		992


//--------------------- .nv.constant0._ZN5flash24flash_fwd_splitkv_kernelI23Flash_fwd_kernel_traitsILi96ELi64ELi128ELi4ELb0ELb0EN7cutlass6half_tE19Flash_kernel_traitsILi96ELi64ELi128ELi4ES3_EELb1ELb0ELb0ELb0ELb1ELb0ELb1ELb1EEEvNS_16Flash_fwd_paramsE --------------------------
	.section	.nv.constant0._ZN5flash24flash_fwd_splitkv_kernelI23Flash_fwd_kernel_traitsILi96ELi64ELi128ELi4ELb0ELb0EN7cutlass6half_tE19Flash_kernel_traitsILi96ELi64ELi128ELi4ES3_EELb1ELb0ELb0ELb0ELb1ELb0ELb1ELb1EEEvNS_16Flash_fwd_paramsE,"a",@progbits
	.sectionflags	@""
	.align	4
.nv.constant0._ZN5flash24flash_fwd_splitkv_kernelI23Flash_fwd_kernel_traitsILi96ELi64ELi128ELi4ELb0ELb0EN7cutlass6half_tE19Flash_kernel_traitsILi96ELi64ELi128ELi4ES3_EELb1ELb0ELb0ELb0ELb1ELb0ELb1ELb1EEEvNS_16Flash_fwd_paramsE:
	.zero		992


//--------------------- .nv.constant0._ZN5flash24flash_fwd_splitkv_kernelI23Flash_fwd_kernel_traitsILi96ELi64ELi128ELi4ELb0ELb0EN7cutlass6half_tE19Flash_kernel_traitsILi96ELi64ELi128ELi4ES3_EELb1ELb0ELb0ELb0ELb1ELb1ELb1ELb1EEEvNS_16Flash_fwd_paramsE --------------------------
	.section	.nv.constant0._ZN5flash24flash_fwd_splitkv_kernelI23Flash_fwd_kernel_traitsILi96ELi64ELi128ELi4ELb0ELb0EN7cutlass6half_tE19Flash_kernel_traitsILi96ELi64ELi128ELi4ES3_EELb1ELb0ELb0ELb0ELb1ELb1ELb1ELb1EEEvNS_16Flash_fwd_paramsE,"a",@progbits
	.sectionflags	@""
	.align	4
.nv.constant0._ZN5flash24flash_fwd_splitkv_kernelI23Flash_fwd_kernel_traitsILi96ELi64ELi128ELi4ELb0ELb0EN7cutlass6half_tE19Flash_kernel_traitsILi96ELi64ELi128ELi4ES3_EELb1ELb0ELb0ELb0ELb1ELb1ELb1ELb1EEEvNS_16Flash_fwd_paramsE:
	.zero		992


//--------------------- .nv.constant0._ZN5flash24flash_fwd_splitkv_kernelI23Flash_fwd_kernel_traitsILi96ELi64ELi128ELi4ELb0ELb0EN7cutlass6half_tE19Flash_kernel_traitsILi96ELi64ELi128ELi4ES3_EELb1ELb0ELb1ELb0ELb0ELb0ELb1ELb1EEEvNS_16Flash_fwd_paramsE --------------------------
	.section	.nv.constant0._ZN5flash24flash_fwd_splitkv_kernelI23Flash_fwd_kernel_traitsILi96ELi64ELi128ELi4ELb0ELb0EN7cutlass6half_tE19Flash_kernel_traitsILi96ELi64ELi128ELi4ES3_EELb1ELb0ELb1ELb0ELb0ELb0ELb1ELb1EEEvNS_16Flash_fwd_paramsE,"a",@progbits
	.sectionflags	@""
	.align	4
.nv.constant0._ZN5flash24flash_fwd_splitkv_kernelI23Flash_fwd_kernel_traitsILi96ELi64ELi128ELi4ELb0ELb0EN7cutlass6half_tE19Flash_kernel_traitsILi96ELi64ELi128ELi4ES3_EELb1ELb0ELb1ELb0ELb0ELb0ELb1ELb1EEEvNS_16Flash_fwd_paramsE:
	.zero		992


//--------------------- .nv.constant0._ZN5flash24flash_fwd_splitkv_kernelI23Flash_fwd_kernel_traitsILi96ELi64ELi128ELi4ELb0ELb0EN7cutlass6half_tE19Flash_kernel_traitsILi96ELi64ELi128ELi4ES3_EELb1ELb0ELb1ELb0ELb0ELb1ELb1ELb1EEEvNS_16Flash_fwd_paramsE --------------------------
	.section	.nv.constant0._ZN5flash24flash_fwd_splitkv_kernelI23Flash_fwd_kernel_traitsILi96ELi64ELi128ELi4ELb0ELb0EN7cutlass6half_tE19Flash_kernel_traitsILi96ELi64ELi128ELi4ES3_EELb1ELb0ELb1ELb0ELb0ELb1ELb1ELb1EEEvNS_16Flash_fwd_paramsE,"a",@progbits
	.sectionflags	@""
	.align	4
.nv.constant0._ZN5flash24flash_fwd_splitkv_kernelI23Flash_fwd_kernel_traitsILi96ELi64ELi128ELi4ELb0ELb0EN7cutlass6half_tE19Flash_kernel_traitsILi96ELi64ELi128ELi4ES3_EELb1ELb0ELb1ELb0ELb0ELb1ELb1ELb1EEEvNS_16Flash_fwd_paramsE:
	.zero		992


//--------------------- .nv.constant0._ZN5flash32flash_fwd_splitkv_combine_kernelI23Flash_fwd_kernel_traitsILi96ELi64ELi64ELi4ELb0ELb0EN7cutlass6half_tE19Flash_kernel_traitsILi96ELi64ELi64ELi4ES3_EELi16ELi7ELb0EEEvNS_16Flash_fwd_paramsE --------------------------
	.section	.nv.constant0._ZN5flash32flash_fwd_splitkv_combine_kernelI23Flash_fwd_kernel_traitsILi96ELi64ELi64ELi4ELb0ELb0EN7cutlass6half_tE19Flash_kernel_traitsILi96ELi64ELi64ELi4ES3_EELi16ELi7ELb0EEEvNS_16Flash_fwd_paramsE,"a",@progbits
	.sectionflags	@""
	.align	4
.nv.constant0._ZN5flash32flash_fwd_splitkv_combine_kernelI23Flash_fwd_kernel_traitsILi96ELi64ELi64ELi4ELb0ELb0EN7cutlass6half_tE19Flash_kernel_traitsILi96ELi64ELi64ELi4ES3_EELi16ELi7ELb0EEEvNS_16Flash_fwd_paramsE:
	.zero		992


//--------------------- .nv.constant0._ZN5flash32flash_fwd_splitkv_combine_kernelI23Flash_fwd_kernel_traitsILi96ELi64ELi64ELi4ELb0ELb0EN7cutlass6half_tE19Flash_kernel_traitsILi96ELi64ELi64ELi4ES3_EELi16ELi6ELb0EEEvNS_16Flash_fwd_paramsE --------------------------
	.section	.nv.constant0._ZN5flash32flash_fwd_splitkv_combine_kernelI23Flash_fwd_kernel_traitsILi96ELi64ELi64ELi4ELb0ELb0EN7cutlass6half_tE19Flash_kernel_traitsILi96ELi64ELi64ELi4ES3_EELi16ELi6ELb0EEEvNS_16Flash_fwd_paramsE,"a",@progbits
	.sectionflags	@""
	.align	4
.nv.constant0._ZN5flash32flash_fwd_splitkv_combine_kernelI23Flash_fwd_kernel_traitsILi96ELi64ELi64ELi4ELb0ELb0EN7cutlass6half_tE19Flash_kernel_traitsILi96ELi64ELi64ELi4ES3_EELi16ELi6ELb0EEEvNS_16Flash_fwd_paramsE:
	.zero		992


//--------------------- .nv.constant0._ZN5flash32flash_fwd_splitkv_combine_kernelI23Flash_fwd_kernel_traitsILi96ELi64ELi64ELi4ELb0ELb0EN7cutlass6half_tE19Flash_kernel_traitsILi96ELi64ELi64ELi4ES3_EELi16ELi5ELb0EEEvNS_16Flash_fwd_paramsE --------------------------
	.section	.nv.constant0._ZN5flash32flash_fwd_splitkv_combine_kernelI23Flash_fwd_kernel_traitsILi96ELi64ELi64ELi4ELb0ELb0EN7cutlass6half_tE19Flash_kernel_traitsILi96ELi64ELi64ELi4ES3_EELi16ELi5ELb0EEEvNS_16Flash_fwd_paramsE,"a",@progbits
	.sectionflags	@""
	.align	4
.nv.constant0._ZN5flash32flash_fwd_splitkv_combine_kernelI23Flash_fwd_kernel_traitsILi96ELi64ELi64ELi4ELb0ELb0EN7cutlass6half_tE19Flash_kernel_traitsILi96ELi64ELi64ELi4ES3_EELi16ELi5ELb0EEEvNS_16Flash_fwd_paramsE:
	.zero		992


//--------------------- .nv.constant0._ZN5flash32flash_fwd_splitkv_combine_kernelI23Flash_fwd_kernel_traitsILi96ELi64ELi64ELi4ELb0ELb0EN7cutlass6half_tE19Flash_kernel_traitsILi96ELi64ELi64ELi4ES3_EELi16ELi4ELb0EEEvNS_16Flash_fwd_paramsE --------------------------
	.section	.nv.constant0._ZN5flash32flash_fwd_splitkv_combine_kernelI23Flash_fwd_kernel_traitsILi96ELi64ELi64ELi4ELb0ELb0EN7cutlass6half_tE19Flash_kernel_traitsILi96ELi64ELi64ELi4ES3_EELi16ELi4ELb0EEEvNS_16Flash_fwd_paramsE,"a",@progbits
	.sectionflags	@""
	.align	4
.nv.constant0._ZN5flash32flash_fwd_splitkv_combine_kernelI23Flash_fwd_kernel_traitsILi96ELi64ELi64ELi4ELb0ELb0EN7cutlass6half_tE19Flash_kernel_traitsILi96ELi64ELi64ELi4ES3_EELi16ELi4ELb0EEEvNS_16Flash_fwd_paramsE:
	.zero		992


//--------------------- .nv.constant0._ZN5flash32flash_fwd_splitkv_combine_kernelI23Flash_fwd_kernel_traitsILi96ELi64ELi64ELi4ELb0ELb0EN7cutlass6half_tE19Flash_kernel_traitsILi96ELi64ELi64ELi4ES3_EELi16ELi3ELb0EEEvNS_16Flash_fwd_paramsE --------------------------
	.section	.nv.constant0._ZN5flash32flash_fwd_splitkv_combine_kernelI23Flash_fwd_kernel_traitsILi96ELi64ELi64ELi4ELb0ELb0EN7cutlass6half_tE19Flash_kernel_traitsILi96ELi64ELi64ELi4ES3_EELi16ELi3ELb0EEEvNS_16Flash_fwd_paramsE,"a",@progbits
	.sectionflags	@""
	.align	4
.nv.constant0._ZN5flash32flash_fwd_splitkv_combine_kernelI23Flash_fwd_kernel_traitsILi96ELi64ELi64ELi4ELb0ELb0EN7cutlass6half_tE19Flash_kernel_traitsILi96ELi64ELi64ELi4ES3_EELi16ELi3ELb0EEEvNS_16Flash_fwd_paramsE:
	.zero		992


//--------------------- .nv.constant0._ZN5flash32flash_fwd_splitkv_combine_kernelI23Flash_fwd_kernel_traitsILi96ELi64ELi64ELi4ELb0ELb0EN7cutlass6half_tE19Flash_kernel_traitsILi96ELi64ELi64ELi4ES3_EELi16ELi2ELb0EEEvNS_16Flash_fwd_paramsE --------------------------
	.section	.nv.constant0._ZN5flash32flash_fwd_splitkv_combine_kernelI23Flash_fwd_kernel_traitsILi96ELi64ELi64ELi4ELb0ELb0EN7cutlass6half_tE19Flash_kernel_traitsILi96ELi64ELi64ELi4ES3_EELi16ELi2ELb0EEEvNS_16Flash_fwd_paramsE,"a",@progbits
	.sectionflags	@""
	.align	4
.nv.constant0._ZN5flash32flash_fwd_splitkv_combine_kernelI23Flash_fwd_kernel_traitsILi96ELi64ELi64ELi4ELb0ELb0EN7cutlass6half_tE19Flash_kernel_traitsILi96ELi64ELi64ELi4ES3_EELi16ELi2ELb0EEEvNS_16Flash_fwd_paramsE:
	.zero		992


//--------------------- .nv.constant0._ZN5flash32flash_fwd_splitkv_combine_kernelI23Flash_fwd_kernel_traitsILi96ELi64ELi64ELi4ELb0ELb0EN7cutlass6half_tE19Flash_kernel_traitsILi96ELi64ELi64ELi4ES3_EELi16ELi1ELb0EEEvNS_16Flash_fwd_paramsE --------------------------
	.section	.nv.constant0._ZN5flash32flash_fwd_splitkv_combine_kernelI23Flash_fwd_kernel_traitsILi96ELi64ELi64ELi4ELb0ELb0EN7cutlass6half_tE19Flash_kernel_traitsILi96ELi64ELi64ELi4ES3_EELi16ELi1ELb0EEEvNS_16Flash_fwd_paramsE,"a",@progbits
	.sectionflags	@""
	.align	4
.nv.constant0._ZN5flash32flash_fwd_splitkv_combine_kernelI23Flash_fwd_kernel_traitsILi96ELi64ELi64ELi4ELb0ELb0EN7cutlass6half_tE19Flash_kernel_traitsILi96ELi64ELi64ELi4ES3_EELi16ELi1ELb0EEEvNS_16Flash_fwd_paramsE:
	.zero		992


//--------------------- .nv.constant0._ZN5flash32flash_fwd_splitkv_combine_kernelI23Flash_fwd_kernel_traitsILi96ELi64ELi64ELi4ELb0ELb0EN7cutlass6half_tE19Flash_kernel_traitsILi96ELi64ELi64ELi4ES3_EELi16ELi7ELb1EEEvNS_16Flash_fwd_paramsE --------------------------
	.section	.nv.constant0._ZN5flash32flash_fwd_splitkv_combine_kernelI23Flash_fwd_kernel_traitsILi96ELi64ELi64ELi4ELb0ELb0EN7cutlass6half_tE19Flash_kernel_traitsILi96ELi64ELi64ELi4ES3_EELi16ELi7ELb1EEEvNS_16Flash_fwd_paramsE,"a",@progbits
	.sectionflags	@""
	.align	4
.nv.constant0._ZN5flash32flash_fwd_splitkv_combine_kernelI23Flash_fwd_kernel_traitsILi96ELi64ELi64ELi4ELb0ELb0EN7cutlass6half_tE19Flash_kernel_traitsILi96ELi64ELi64ELi4ES3_EELi16ELi7ELb1EEEvNS_16Flash_fwd_paramsE:
	.zero		992


//--------------------- .nv.constant0._ZN5flash32flash_fwd_splitkv_combine_kernelI23Flash_fwd_kernel_traitsILi96ELi64ELi64ELi4ELb0ELb0EN7cutlass6half_tE19Flash_kernel_traitsILi96ELi64ELi64ELi4ES3_EELi16ELi6ELb1EEEvNS_16Flash_fwd_paramsE --------------------------
	.section	.nv.constant0._ZN5flash32flash_fwd_splitkv_combine_kernelI23Flash_fwd_kernel_traitsILi96ELi64ELi64ELi4ELb0ELb0EN7cutlass6half_tE19Flash_kernel_traitsILi96ELi64ELi64ELi4ES3_EELi16ELi6ELb1EEEvNS_16Flash_fwd_paramsE,"a",@progbits
	.sectionflags	@""
	.align	4
.nv.constant0._ZN5flash32flash_fwd_splitkv_combine_kernelI23Flash_fwd_kernel_traitsILi96ELi64ELi64ELi4ELb0ELb0EN7cutlass6half_tE19Flash_kernel_traitsILi96ELi64ELi64ELi4ES3_EELi16ELi6ELb1EEEvNS_16Flash_fwd_paramsE:
	.zero		992


//--------------------- .nv.constant0._ZN5flash32flash_fwd_splitkv_combine_kernelI23Flash_fwd_kernel_traitsILi96ELi64ELi64ELi4ELb0ELb0EN7cutlass6half_tE19Flash_kernel_traitsILi96ELi64ELi64ELi4ES3_EELi16ELi5ELb1EEEvNS_16Flash_fwd_paramsE --------------------------
	.section	.nv.constant0._ZN5flash32flash_fwd_splitkv_combine_kernelI23Flash_fwd_kernel_traitsILi96ELi64ELi64ELi4ELb0ELb0EN7cutlass6half_tE19Flash_kernel_traitsILi96ELi64ELi64ELi4ES3_EELi16ELi5ELb1EEEvNS_16Flash_fwd_paramsE,"a",@progbits
	.sectionflags	@""
	.align	4
.nv.constant0._ZN5flash32flash_fwd_splitkv_combine_kernelI23Flash_fwd_kernel_traitsILi96ELi64ELi64ELi4ELb0ELb0EN7cutlass6half_tE19Flash_kernel_traitsILi96ELi64ELi64ELi4ES3_EELi16ELi5ELb1EEEvNS_16Flash_fwd_paramsE:
	.zero		992


//--------------------- .nv.constant0._ZN5flash32flash_fwd_splitkv_combine_kernelI23Flash_fwd_kernel_traitsILi96ELi64ELi64ELi4ELb0ELb0EN7cutlass6half_tE19Flash_kernel_traitsILi96ELi64ELi64ELi4ES3_EELi16ELi4ELb1EEEvNS_16Flash_fwd_paramsE --------------------------
	.section	.nv.constant0._ZN5flash32flash_fwd_splitkv_combine_kernelI23Flash_fwd_kernel_traitsILi96ELi64ELi64ELi4ELb0ELb0EN7cutlass6half_tE19Flash_kernel_traitsILi96ELi64ELi64ELi4ES3_EELi16ELi4ELb1EEEvNS_16Flash_fwd_paramsE,"a",@progbits
	.sectionflags	@""
	.align	4
.nv.constant0._ZN5flash32flash_fwd_splitkv_combine_kernelI23Flash_fwd_kernel_traitsILi96ELi64ELi64ELi4ELb0ELb0EN7cutlass6half_tE19Flash_kernel_traitsILi96ELi64ELi64ELi4ES3_EELi16ELi4ELb1EEEvNS_16Flash_fwd_paramsE:
	.zero		992


//--------------------- .nv.constant0._ZN5flash32flash_fwd_splitkv_combine_kernelI23Flash_fwd_kernel_traitsILi96ELi64ELi64ELi4ELb0ELb0EN7cutlass6half_tE19Flash_kernel_traitsILi96ELi64ELi64ELi4ES3_EELi16ELi3ELb1EEEvNS_16Flash_fwd_paramsE --------------------------
	.section	.nv.constant0._ZN5flash32flash_fwd_splitkv_combine_kernelI23Flash_fwd_kernel_traitsILi96ELi64ELi64ELi4ELb0ELb0EN7cutlass6half_tE19Flash_kernel_traitsILi96ELi64ELi64ELi4ES3_EELi16ELi3ELb1EEEvNS_16Flash_fwd_paramsE,"a",@progbits
	.sectionflags	@""
	.align	4
.nv.constant0._ZN5flash32flash_fwd_splitkv_combine_kernelI23Flash_fwd_kernel_traitsILi96ELi64ELi64ELi4ELb0ELb0EN7cutlass6half_tE19Flash_kernel_traitsILi96ELi64ELi64ELi4ES3_EELi16ELi3ELb1EEEvNS_16Flash_fwd_paramsE:
	.zero		992


//--------------------- .nv.constant0._ZN5flash32flash_fwd_splitkv_combine_kernelI23Flash_fwd_kernel_traitsILi96ELi64ELi64ELi4ELb0ELb0EN7cutlass6half_tE19Flash_kernel_traitsILi96ELi64ELi64ELi4ES3_EELi16ELi2ELb1EEEvNS_16Flash_fwd_paramsE --------------------------
	.section	.nv.constant0._ZN5flash32flash_fwd_splitkv_combine_kernelI23Flash_fwd_kernel_traitsILi96ELi64ELi64ELi4ELb0ELb0EN7cutlass6half_tE19Flash_kernel_traitsILi96ELi64ELi64ELi4ES3_EELi16ELi2ELb1EEEvNS_16Flash_fwd_paramsE,"a",@progbits
	.sectionflags	@""
	.align	4
.nv.constant0._ZN5flash32flash_fwd_splitkv_combine_kernelI23Flash_fwd_kernel_traitsILi96ELi64ELi64ELi4ELb0ELb0EN7cutlass6half_tE19Flash_kernel_traitsILi96ELi64ELi64ELi4ES3_EELi16ELi2ELb1EEEvNS_16Flash_fwd_paramsE:
	.zero		992


//--------------------- .nv.constant0._ZN5flash32flash_fwd_splitkv_combine_kernelI23Flash_fwd_kernel_traitsILi96ELi64ELi64ELi4ELb0ELb0EN7cutlass6half_tE19Flash_kernel_traitsILi96ELi64ELi64ELi4ES3_EELi16ELi1ELb1EEEvNS_16Flash_fwd_paramsE --------------------------
	.section	.nv.constant0._ZN5flash32flash_fwd_splitkv_combine_kernelI23Flash_fwd_kernel_traitsILi96ELi64ELi64ELi4ELb0ELb0EN7cutlass6half_tE19Flash_kernel_traitsILi96ELi64ELi64ELi4ES3_EELi16ELi1ELb1EEEvNS_16Flash_fwd_paramsE,"a",@progbits
	.sectionflags	@""
	.align	4
.nv.constant0._ZN5flash32flash_fwd_splitkv_combine_kernelI23Flash_fwd_kernel_traitsILi96ELi64ELi64ELi4ELb0ELb0EN7cutlass6half_tE19Flash_kernel_traitsILi96ELi64ELi64ELi4ES3_EELi16ELi1ELb1EEEvNS_16Flash_fwd_paramsE:
	.zero		992


//--------------------- .nv.constant0._ZN5flash24flash_fwd_splitkv_kernelI23Flash_fwd_kernel_traitsILi96ELi64ELi64ELi4ELb0ELb0EN7cutlass6half_tE19Flash_kernel_traitsILi96ELi64ELi64ELi4ES3_EELb1ELb0ELb0ELb0ELb0ELb0ELb0ELb0EEEvNS_16Flash_fwd_paramsE --------------------------
	.section	.nv.constant0._ZN5flash24flash_fwd_splitkv_kernelI23Flash_fwd_kernel_traitsILi96ELi64ELi64ELi4ELb0ELb0EN7cutlass6half_tE19Flash_kernel_traitsILi96ELi64ELi64ELi4ES3_EELb1ELb0ELb0ELb0ELb0ELb0ELb0ELb0EEEvNS_16Flash_fwd_paramsE,"a",@progbits
	.sectionflags	@""
	.align	4
.nv.constant0._ZN5flash24flash_fwd_splitkv_kernelI23Flash_fwd_kernel_traitsILi96ELi64ELi64ELi4ELb0ELb0EN7cutlass6half_tE19Flash_kernel_traitsILi96ELi64ELi64ELi4ES3_EELb1ELb0ELb0ELb0ELb0ELb0ELb0ELb0EEEvNS_16Flash_fwd_paramsE:
	.zero		992


//--------------------- .nv.constant0._ZN5flash24flash_fwd_splitkv_kernelI23Flash_fwd_kernel_traitsILi96ELi64ELi64ELi4ELb0ELb0EN7cutlass6half_tE19Flash_kernel_traitsILi96ELi64ELi64ELi4ES3_EELb1ELb0ELb0ELb0ELb0ELb1ELb0ELb0EEEvNS_16Flash_fwd_paramsE --------------------------
	.section	.nv.constant0._ZN5flash24flash_fwd_splitkv_kernelI23Flash_fwd_kernel_traitsILi96ELi64ELi64ELi4ELb0ELb0EN7cutlass6half_tE19Flash_kernel_traitsILi96ELi64ELi64ELi4ES3_EELb1ELb0ELb0ELb0ELb0ELb1ELb0ELb0EEEvNS_16Flash_fwd_paramsE,"a",@progbits
	.sectionflags	@""
	.align	4
.nv.constant0._ZN5flash24flash_fwd_splitkv_kernelI23Flash_fwd_kernel_traitsILi96ELi64ELi64ELi4ELb0ELb0EN7cutlass6half_tE19Flash_kernel_traitsILi96ELi64ELi64ELi4ES3_EELb1ELb0ELb0ELb0ELb0ELb1ELb0ELb0EEEvNS_16Flash_fwd_paramsE:
	.zero		992


//--------------------- .nv.constant0._ZN5flash24flash_fwd_splitkv_kernelI23Flash_fwd_kernel_traitsILi96ELi64ELi64ELi4ELb0ELb0EN7cutlass6half_tE19Flash_kernel_traitsILi96ELi64ELi64ELi4ES3_EELb1ELb0ELb0ELb0ELb0ELb0ELb0ELb1EEEvNS_16Flash_fwd_paramsE --------------------------
	.section	.nv.constant0._ZN5flash24flash_fwd_splitkv_kernelI23Flash_fwd_kernel_traitsILi96ELi64ELi64ELi4ELb0ELb0EN7cutlass6half_tE19Flash_kernel_traitsILi96ELi64ELi64ELi4ES3_EELb1ELb0ELb0ELb0ELb0ELb0ELb0ELb1EEEvNS_16Flash_fwd_paramsE,"a",@progbits
	.sectionflags	@""
	.align	4
.nv.constant0._ZN5flash24flash_fwd_splitkv_kernelI23Flash_fwd_kernel_traitsILi96ELi64ELi64ELi4ELb0ELb0EN7cutlass6half_tE19Flash_kernel_traitsILi96ELi64ELi64ELi4ES3_EELb1ELb0ELb0ELb0ELb0ELb0ELb0ELb1EEEvNS_16Flash_fwd_paramsE:
	.zero		992


//--------------------- .nv.constant0._ZN5flash24flash_fwd_splitkv_kernelI23Flash_fwd_kernel_traitsILi96ELi64ELi64ELi4ELb0ELb0EN7cutlass6half_tE19Flash_kernel_traitsILi96ELi64ELi64ELi4ES3_EELb1ELb0ELb0ELb0ELb0ELb1ELb0ELb1EEEvNS_16Flash_fwd_paramsE --------------------------
	.section	.nv.constant0._ZN5flash24flash_fwd_splitkv_kernelI23Flash_fwd_kernel_traitsILi96ELi64ELi64ELi4ELb0ELb0EN7cutlass6half_tE19Flash_kernel_traitsILi96ELi64ELi64ELi4ES3_EELb1ELb0ELb0ELb0ELb0ELb1ELb0ELb1EEEvNS_16Flash_fwd_paramsE,"a",@progbits
	.sectionflags	@""
	.align	4
.nv.constant0._ZN5flash24flash_fwd_splitkv_kernelI23Flash_fwd_kernel_traitsILi96ELi64ELi64ELi4ELb0ELb0EN7cutlass6half_tE19Flash_kernel_traitsILi96ELi64ELi64ELi4ES3_EELb1ELb0ELb0ELb0ELb0ELb1ELb0ELb1EEEvNS_16Flash_fwd_paramsE:
	.zero		992


//--------------------- .nv.constant0._ZN5flash24flash_fwd_splitkv_kernelI23Flash_fwd_kernel_traitsILi96ELi64ELi64ELi4ELb0ELb0EN7cutlass6half_tE19Flash_kernel_traitsILi96ELi64ELi64ELi4ES3_EELb1ELb0ELb0ELb0ELb0ELb0ELb1ELb0EEEvNS_16Flash_fwd_paramsE --------------------------
	.section	.nv.constant0._ZN5flash24flash_fwd_splitkv_kernelI23Flash_fwd_kernel_traitsILi96ELi64ELi64ELi4ELb0ELb0EN7cutlass6half_tE19Flash_kernel_traitsILi96ELi64ELi64ELi4ES3_EELb1ELb0ELb0ELb0ELb0ELb0ELb1ELb0EEEvNS_16Flash_fwd_paramsE,"a",@progbits
	.sectionflags	@""
	.align	4
.nv.constant0._ZN5flash24flash_fwd_splitkv_kernelI23Flash_fwd_kernel_traitsILi96ELi64ELi64ELi4ELb0ELb0EN7cutlass6half_tE19Flash_kernel_traitsILi96ELi64ELi64ELi4ES3_EELb1ELb0ELb0ELb0ELb0ELb0ELb1ELb0EEEvNS_16Flash_fwd_paramsE:
	.zero		992


//--------------------- .nv.constant0._ZN5flash24flash_fwd_splitkv_kernelI23Flash_fwd_kernel_traitsILi96ELi64ELi64ELi4ELb0ELb0EN7cutlass6half_tE19Flash_kernel_traitsILi96ELi64ELi64ELi4ES3_EELb1ELb0ELb0ELb0ELb0ELb1ELb1ELb0EEEvNS_16Flash_fwd_paramsE --------------------------
	.section	.nv.constant0._ZN5flash24flash_fwd_splitkv_kernelI23Flash_fwd_kernel_traitsILi96ELi64ELi64ELi4ELb0ELb0EN7cutlass6half_tE19Flash_kernel_traitsILi96ELi64ELi64ELi4ES3_EELb1ELb0ELb0ELb0ELb0ELb1ELb1ELb0EEEvNS_16Flash_fwd_paramsE,"a",@progbits
	.sectionflags	@""
	.align	4
.nv.constant0._ZN5flash24flash_fwd_splitkv_kernelI23Flash_fwd_kernel_traitsILi96ELi64ELi64ELi4ELb0ELb0EN7cutlass6half_tE19Flash_kernel_traitsILi96ELi64ELi64ELi4ES3_EELb1ELb0ELb0ELb0ELb0ELb1ELb1ELb0EEEvNS_16Flash_fwd_paramsE:
	.zero		992


//--------------------- .nv.constant0._ZN5flash24flash_fwd_splitkv_kernelI23Flash_fwd_kernel_traitsILi96ELi64ELi64ELi4ELb0ELb0EN7cutlass6half_tE19Flash_kernel_traitsILi96ELi64ELi64ELi4ES3_EELb1ELb0ELb0ELb0ELb0ELb0ELb1ELb1EEEvNS_16Flash_fwd_paramsE --------------------------
	.section	.nv.constant0._ZN5flash24flash_fwd_splitkv_kernelI23Flash_fwd_kernel_traitsILi96ELi64ELi64ELi4ELb0ELb0EN7cutlass6half_tE19Flash_kernel_traitsILi96ELi64ELi64ELi4ES3_EELb1ELb0ELb0ELb0ELb0ELb0ELb1ELb1EEEvNS_16Flash_fwd_paramsE,"a",@progbits
	.sectionflags	@""
	.align	4
.nv.constant0._ZN5flash24flash_fwd_splitkv_kernelI23Flash_fwd_kernel_traitsILi96ELi64ELi64ELi4ELb0ELb0EN7cutlass6half_tE19Flash_kernel_traitsILi96ELi64ELi64ELi4ES3_EELb1ELb0ELb0ELb0ELb0ELb0ELb1ELb1EEEvNS_16Flash_fwd_paramsE:
	.zero		992


//--------------------- .nv.constant0._ZN5flash24flash_fwd_splitkv_kernelI23Flash_fwd_kernel_traitsILi96ELi64ELi64ELi4ELb0ELb0EN7cutlass6half_tE19Flash_kernel_traitsILi96ELi64ELi64ELi4ES3_EELb1ELb0ELb0ELb0ELb0ELb1ELb1ELb1EEEvNS_16Flash_fwd_paramsE --------------------------
	.section	.nv.constant0._ZN5flash24flash_fwd_splitkv_kernelI23Flash_fwd_kernel_traitsILi96ELi64ELi64ELi4ELb0ELb0EN7cutlass6half_tE19Flash_kernel_traitsILi96ELi64ELi64ELi4ES3_EELb1ELb0ELb0ELb0ELb0ELb1ELb1ELb1EEEvNS_16Flash_fwd_paramsE,"a",@progbits
	.sectionflags	@""
	.align	4
.nv.constant0._ZN5flash24flash_fwd_splitkv_kernelI23Flash_fwd_kernel_traitsILi96ELi64ELi64ELi4ELb0ELb0EN7cutlass6half_tE19Flash_kernel_traitsILi96ELi64ELi64ELi4ES3_EELb1ELb0ELb0ELb0ELb0ELb1ELb1ELb1EEEvNS_16Flash_fwd_paramsE:
	.zero		992


//--------------------- .nv.constant0._ZN5flash24flash_fwd_splitkv_kernelI23Flash_fwd_kernel_traitsILi96ELi64ELi64ELi4ELb0ELb0EN7cutlass6half_tE19Flash_kernel_traitsILi96ELi64ELi64ELi4ES3_EELb1ELb0ELb0ELb1ELb1ELb0ELb0ELb0EEEvNS_16Flash_fwd_paramsE --------------------------
	.section	.nv.constant0._ZN5flash24flash_fwd_splitkv_kernelI23Flash_fwd_kernel_traitsILi96ELi64ELi64ELi4ELb0ELb0EN7cutlass6half_tE19Flash_kernel_traitsILi96ELi64ELi64ELi4ES3_EELb1ELb0ELb0ELb1ELb1ELb0ELb0ELb0EEEvNS_16Flash_fwd_paramsE,"a",@progbits
	.sectionflags	@""
	.align	4
.nv.constant0._ZN5flash24flash_fwd_splitkv_kernelI23Flash_fwd_kernel_traitsILi96ELi64ELi64ELi4ELb0ELb0EN7cutlass6half_tE19Flash_kernel_traitsILi96ELi64ELi64ELi4ES3_EELb1ELb0ELb0ELb1ELb1ELb0ELb0ELb0EEEvNS_16Flash_fwd_paramsE:
	.zero		992


//--------------------- .nv.constant0._ZN5flash24flash_fwd_splitkv_kernelI23Flash_fwd_kernel_traitsILi96ELi64ELi64ELi4ELb0ELb0EN7cutlass6half_tE19Flash_kernel_traitsILi96ELi64ELi64ELi4ES3_EELb1ELb0ELb0ELb1ELb1ELb1ELb0ELb0EEEvNS_16Flash_fwd_paramsE --------------------------
	.section	.nv.constant0._ZN5flash24flash_fwd_splitkv_kernelI23Flash_fwd_kernel_traitsILi96ELi64ELi64ELi4ELb0ELb0EN7cutlass6half_tE19Flash_kernel_traitsILi96ELi64ELi64ELi4ES3_EELb1ELb0ELb0ELb1ELb1ELb1ELb0ELb0EEEvNS_16Flash_fwd_paramsE,"a",@progbits
	.sectionflags	@""
	.align	4
.nv.constant0._ZN5flash24flash_fwd_splitkv_kernelI23Flash_fwd_kernel_traitsILi96ELi64ELi64ELi4ELb0ELb0EN7cutlass6half_tE19Flash_kernel_traitsILi96ELi64ELi64ELi4ES3_EELb1ELb0ELb0ELb1ELb1ELb1ELb0ELb0EEEvNS_16Flash_fwd_paramsE:
	.zero		992


//--------------------- .nv.constant0._ZN5flash24flash_fwd_splitkv_kernelI23Flash_fwd_kernel_traitsILi96ELi64ELi64ELi4ELb0ELb0EN7cutlass6half_tE19Flash_kernel_traitsILi96ELi64ELi64ELi4ES3_EELb1ELb0ELb0ELb1ELb1ELb0ELb1ELb0EEEvNS_16Flash_fwd_paramsE --------------------------
	.section	.nv.constant0._ZN5flash24flash_fwd_splitkv_kernelI23Flash_fwd_kernel_traitsILi96ELi64ELi64ELi4ELb0ELb0EN7cutlass6half_tE19Flash_kernel_traitsILi96ELi64ELi64ELi4ES3_EELb1ELb0ELb0ELb1ELb1ELb0ELb1ELb0EEEvNS_16Flash_fwd_paramsE,"a",@progbits
	.sectionflags	@""
	.align	4
.nv.constant0._ZN5flash24flash_fwd_splitkv_kernelI23Flash_fwd_kernel_traitsILi96ELi64ELi64ELi4ELb0ELb0EN7cutlass6half_tE19Flash_kernel_traitsILi96ELi64ELi64ELi4ES3_EELb1ELb0ELb0ELb1ELb1ELb0ELb1ELb0EEEvNS_16Flash_fwd_paramsE:
	.zero		992


//--------------------- .nv.constant0._ZN5flash24flash_fwd_splitkv_kernelI23Flash_fwd_kernel_traitsILi96ELi64ELi64ELi4ELb0ELb0EN7cutlass6half_tE19Flash_kernel_traitsILi96ELi64ELi64ELi4ES3_EELb1ELb0ELb0ELb1ELb1ELb1ELb1ELb0EEEvNS_16Flash_fwd_paramsE --------------------------
	.section	.nv.constant0._ZN5flash24flash_fwd_splitkv_kernelI23Flash_fwd_kernel_traitsILi96ELi64ELi64ELi4ELb0ELb0EN7cutlass6half_tE19Flash_kernel_traitsILi96ELi64ELi64ELi4ES3_EELb1ELb0ELb0ELb1ELb1ELb1ELb1ELb0EEEvNS_16Flash_fwd_paramsE,"a",@progbits
	.sectionflags	@""
	.align	4
.nv.constant0._ZN5flash24flash_fwd_splitkv_kernelI23Flash_fwd_kernel_traitsILi96ELi64ELi64ELi4ELb0ELb0EN7cutlass6half_tE19Flash_kernel_traitsILi96ELi64ELi64ELi4ES3_EELb1ELb0ELb0ELb1ELb1ELb1ELb1ELb0EEEvNS_16Flash_fwd_paramsE:
	.zero		992


//--------------------- .nv.constant0._ZN5flash24flash_fwd_splitkv_kernelI23Flash_fwd_kernel_traitsILi96ELi64ELi64ELi4ELb0ELb0EN7cutlass6half_tE19Flash_kernel_traitsILi96ELi64ELi64ELi4ES3_EELb1ELb0ELb0ELb0ELb1ELb0ELb0ELb0EEEvNS_16Flash_fwd_paramsE --------------------------
	.section	.nv.constant0._ZN5flash24flash_fwd_splitkv_kernelI23Flash_fwd_kernel_traitsILi96ELi64ELi64ELi4ELb0ELb0EN7cutlass6half_tE19Flash_kernel_traitsILi96ELi64ELi64ELi4ES3_EELb1ELb0ELb0ELb0ELb1ELb0ELb0ELb0EEEvNS_16Flash_fwd_paramsE,"a",@progbits
	.sectionflags	@""
	.align	4
.nv.constant0._ZN5flash24flash_fwd_splitkv_kernelI23Flash_fwd_kernel_traitsILi96ELi64ELi64ELi4ELb0ELb0EN7cutlass6half_tE19Flash_kernel_traitsILi96ELi64ELi64ELi4ES3_EELb1ELb0ELb0ELb0ELb1ELb0ELb0ELb0EEEvNS_16Flash_fwd_paramsE:
	.zero		992


//--------------------- .nv.constant0._ZN5flash24flash_fwd_splitkv_kernelI23Flash_fwd_kernel_traitsILi96ELi64ELi64ELi4ELb0ELb0EN7cutlass6half_tE19Flash_kernel_traitsILi96ELi64ELi64ELi4ES3_EELb1ELb0ELb0ELb0ELb1ELb1ELb0ELb0EEEvNS_16Flash_fwd_paramsE --------------------------
	.section	.nv.constant0._ZN5flash24flash_fwd_splitkv_kernelI23Flash_fwd_kernel_traitsILi96ELi64ELi64ELi4ELb0ELb0EN7cutlass6half_tE19Flash_kernel_traitsILi96ELi64ELi64ELi4ES3_EELb1ELb0ELb0ELb0ELb1ELb1ELb0ELb0EEEvNS_16Flash_fwd_paramsE,"a",@progbits
	.sectionflags	@""
	.align	4
.nv.constant0._ZN5flash24flash_fwd_splitkv_kernelI23Flash_fwd_kernel_traitsILi96ELi64ELi64ELi4ELb0ELb0EN7cutlass6half_tE19Flash_kernel_traitsILi96ELi64ELi64ELi4ES3_EELb1ELb0ELb0ELb0ELb1ELb1ELb0ELb0EEEvNS_16Flash_fwd_paramsE:
	.zero		992


//--------------------- .nv.constant0._ZN5flash24flash_fwd_splitkv_kernelI23Flash_fwd_kernel_traitsILi96ELi64ELi64ELi4ELb0ELb0EN7cutlass6half_tE19Flash_kernel_traitsILi96ELi64ELi64ELi4ES3_EELb1ELb0ELb1ELb0ELb0ELb0ELb0ELb0EEEvNS_16Flash_fwd_paramsE --------------------------
	.section	.nv.constant0._ZN5flash24flash_fwd_splitkv_kernelI23Flash_fwd_kernel_traitsILi96ELi64ELi64ELi4ELb0ELb0EN7cutlass6half_tE19Flash_kernel_traitsILi96ELi64ELi64ELi4ES3_EELb1ELb0ELb1ELb0ELb0ELb0ELb0ELb0EEEvNS_16Flash_fwd_paramsE,"a",@progbits
	.sectionflags	@""
	.align	4
.nv.constant0._ZN5flash24flash_fwd_splitkv_kernelI23Flash_fwd_kernel_traitsILi96ELi64ELi64ELi4ELb0ELb0EN7cutlass6half_tE19Flash_kernel_traitsILi96ELi64ELi64ELi4ES3_EELb1ELb0ELb1ELb0ELb0ELb0ELb0ELb0EEEvNS_16Flash_fwd_paramsE:
	.zero		992


//--------------------- .nv.constant0._ZN5flash24flash_fwd_splitkv_kernelI23Flash_fwd_kernel_traitsILi96ELi64ELi64ELi4ELb0ELb0EN7cutlass6half_tE19Flash_kernel_traitsILi96ELi64ELi64ELi4ES3_EELb1ELb0ELb1ELb0ELb0ELb1ELb0ELb0EEEvNS_16Flash_fwd_paramsE --------------------------
	.section	.nv.constant0._ZN5flash24flash_fwd_splitkv_kernelI23Flash_fwd_kernel_traitsILi96ELi64ELi64ELi4ELb0ELb0EN7cutlass6half_tE19Flash_kernel_traitsILi96ELi64ELi64ELi4ES3_EELb1ELb0ELb1ELb0ELb0ELb1ELb0ELb0EEEvNS_16Flash_fwd_paramsE,"a",@progbits
	.sectionflags	@""
	.align	4
.nv.constant0._ZN5flash24flash_fwd_splitkv_kernelI23Flash_fwd_kernel_traitsILi96ELi64ELi64ELi4ELb0ELb0EN7cutlass6half_tE19Flash_kernel_traitsILi96ELi64ELi64ELi4ES3_EELb1ELb0ELb1ELb0ELb0ELb1ELb0ELb0EEEvNS_16Flash_fwd_paramsE:
	.zero		992


//--------------------- .nv.constant0._ZN5flash24flash_fwd_splitkv_kernelI23Flash_fwd_kernel_traitsILi96ELi64ELi64ELi4ELb0ELb0EN7cutlass6half_tE19Flash_kernel_traitsILi96ELi64ELi64ELi4ES3_EELb1ELb0ELb0ELb0ELb1ELb0ELb0ELb1EEEvNS_16Flash_fwd_paramsE --------------------------
	.section	.nv.constant0._ZN5flash24flash_fwd_splitkv_kernelI23Flash_fwd_kernel_traitsILi96ELi64ELi64ELi4ELb0ELb0EN7cutlass6half_tE19Flash_kernel_traitsILi96ELi64ELi64ELi4ES3_EELb1ELb0ELb0ELb0ELb1ELb0ELb0ELb1EEEvNS_16Flash_fwd_paramsE,"a",@progbits
	.sectionflags	@""
	.align	4
.nv.constant0._ZN5flash24flash_fwd_splitkv_kernelI23Flash_fwd_kernel_traitsILi96ELi64ELi64ELi4ELb0ELb0EN7cutlass6half_tE19Flash_kernel_traitsILi96ELi64ELi64ELi4ES3_EELb1ELb0ELb0ELb0ELb1ELb0ELb0ELb1EEEvNS_16Flash_fwd_paramsE:
	.zero		992


//--------------------- .nv.constant0._ZN5flash24flash_fwd_splitkv_kernelI23Flash_fwd_kernel_traitsILi96ELi64ELi64ELi4ELb0ELb0EN7cutlass6half_tE19Flash_kernel_traitsILi96ELi64ELi64ELi4ES3_EELb1ELb0ELb0ELb0ELb1ELb1ELb0ELb1EEEvNS_16Flash_fwd_paramsE --------------------------
	.section	.nv.constant0._ZN5flash24flash_fwd_splitkv_kernelI23Flash_fwd_kernel_traitsILi96ELi64ELi64ELi4ELb0ELb0EN7cutlass6half_tE19Flash_kernel_traitsILi96ELi64ELi64ELi4ES3_EELb1ELb0ELb0ELb0ELb1ELb1ELb0ELb1EEEvNS_16Flash_fwd_paramsE,"a",@progbits
	.sectionflags	@""
	.align	4
.nv.constant0._ZN5flash24flash_fwd_splitkv_kernelI23Flash_fwd_kernel_traitsILi96ELi64ELi64ELi4ELb0ELb0EN7cutlass6half_tE19Flash_kernel_traitsILi96ELi64ELi64ELi4ES3_EELb1ELb0ELb0ELb0ELb1ELb1ELb0ELb1EEEvNS_16Flash_fwd_paramsE:
	.zero		992


//--------------------- .nv.constant0._ZN5flash24flash_fwd_splitkv_kernelI23Flash_fwd_kernel_traitsILi96ELi64ELi64ELi4ELb0ELb0EN7cutlass6half_tE19Flash_kernel_traitsILi96ELi64ELi64ELi4ES3_EELb1ELb0ELb1ELb0ELb0ELb0ELb0ELb1EEEvNS_16Flash_fwd_paramsE --------------------------
	.section	.nv.constant0._ZN5flash24flash_fwd_splitkv_kernelI23Flash_fwd_kernel_traitsILi96ELi64ELi64ELi4ELb0ELb0EN7cutlass6half_tE19Flash_kernel_traitsILi96ELi64ELi64ELi4ES3_EELb1ELb0ELb1ELb0ELb0ELb0ELb0ELb1EEEvNS_16Flash_fwd_paramsE,"a",@progbits
	.sectionflags	@""
	.align	4
.nv.constant0._ZN5flash24flash_fwd_splitkv_kernelI23Flash_fwd_kernel_traitsILi96ELi64ELi64ELi4ELb0ELb0EN7cutlass6half_tE19Flash_kernel_traitsILi96ELi64ELi64ELi4ES3_EELb1ELb0ELb1ELb0ELb0ELb0ELb0ELb1EEEvNS_16Flash_fwd_paramsE:
	.zero		992


//--------------------- .nv.constant0._ZN5flash24flash_fwd_splitkv_kernelI23Flash_fwd_kernel_traitsILi96ELi64ELi64ELi4ELb0ELb0EN7cutlass6half_tE19Flash_kernel_traitsILi96ELi64ELi64ELi4ES3_EELb1ELb0ELb1ELb0ELb0ELb1ELb0ELb1EEEvNS_16Flash_fwd_paramsE --------------------------
	.section	.nv.constant0._ZN5flash24flash_fwd_splitkv_kernelI23Flash_fwd_kernel_traitsILi96ELi64ELi64ELi4ELb0ELb0EN7cutlass6half_tE19Flash_kernel_traitsILi96ELi64ELi64ELi4ES3_EELb1ELb0ELb1ELb0ELb0ELb1ELb0ELb1EEEvNS_16Flash_fwd_paramsE,"a",@progbits
	.sectionflags	@""
	.align	4
.nv.constant0._ZN5flash24flash_fwd_splitkv_kernelI23Flash_fwd_kernel_traitsILi96ELi64ELi64ELi4ELb0ELb0EN7cutlass6half_tE19Flash_kernel_traitsILi96ELi64ELi64ELi4ES3_EELb1ELb0ELb1ELb0ELb0ELb1ELb0ELb1EEEvNS_16Flash_fwd_paramsE:
	.zero		992


//--------------------- .nv.constant0._ZN5flash24flash_fwd_splitkv_kernelI23Flash_fwd_kernel_traitsILi96ELi64ELi64ELi4ELb0ELb0EN7cutlass6half_tE19Flash_kernel_traitsILi96ELi64ELi64ELi4ES3_EELb1ELb0ELb0ELb0ELb1ELb0ELb1ELb0EEEvNS_16Flash_fwd_paramsE --------------------------
	.section	.nv.constant0._ZN5flash24flash_fwd_splitkv_kernelI23Flash_fwd_kernel_traitsILi96ELi64ELi64ELi4ELb0ELb0EN7cutlass6half_tE19Flash_kernel_traitsILi96ELi64ELi64ELi4ES3_EELb1ELb0ELb0ELb0ELb1ELb0ELb1ELb0EEEvNS_16Flash_fwd_paramsE,"a",@progbits
	.sectionflags	@""
	.align	4
.nv.constant0._ZN5flash24flash_fwd_splitkv_kernelI23Flash_fwd_kernel_traitsILi96ELi64ELi64ELi4ELb0ELb0EN7cutlass6half_tE19Flash_kernel_traitsILi96ELi64ELi64ELi4ES3_EELb1ELb0ELb0ELb0ELb1ELb0ELb1ELb0EEEvNS_16Flash_fwd_paramsE:
	.zero		992


//--------------------- .nv.constant0._ZN5flash24flash_fwd_splitkv_kernelI23Flash_fwd_kernel_traitsILi96ELi64ELi64ELi4ELb0ELb0EN7cutlass6half_tE19Flash_kernel_traitsILi96ELi64ELi64ELi4ES3_EELb1ELb0ELb0ELb0ELb1ELb1ELb1ELb0EEEvNS_16Flash_fwd_paramsE --------------------------
	.section	.nv.constant0._ZN5flash24flash_fwd_splitkv_kernelI23Flash_fwd_kernel_traitsILi96ELi64ELi64ELi4ELb0ELb0EN7cutlass6half_tE19Flash_kernel_traitsILi96ELi64ELi64ELi4ES3_EELb1ELb0ELb0ELb0ELb1ELb1ELb1ELb0EEEvNS_16Flash_fwd_paramsE,"a",@progbits
	.sectionflags	@""
	.align	4
.nv.constant0._ZN5flash24flash_fwd_splitkv_kernelI23Flash_fwd_kernel_traitsILi96ELi64ELi64ELi4ELb0ELb0EN7cutlass6half_tE19Flash_kernel_traitsILi96ELi64ELi64ELi4ES3_EELb1ELb0ELb0ELb0ELb1ELb1ELb1ELb0EEEvNS_16Flash_fwd_paramsE:
	.zero		992


//--------------------- .nv.constant0._ZN5flash24flash_fwd_splitkv_kernelI23Flash_fwd_kernel_traitsILi96ELi64ELi64ELi4ELb0ELb0EN7cutlass6half_tE19Flash_kernel_traitsILi96ELi64ELi64ELi4ES3_EELb1ELb0ELb1ELb0ELb0ELb0ELb1ELb0EEEvNS_16Flash_fwd_paramsE --------------------------
	.section	.nv.constant0._ZN5flash24flash_fwd_splitkv_kernelI23Flash_fwd_kernel_traitsILi96ELi64ELi64ELi4ELb0ELb0EN7cutlass6half_tE19Flash_kernel_traitsILi96ELi64ELi64ELi4ES3_EELb1ELb0ELb1ELb0ELb0ELb0ELb1ELb0EEEvNS_16Flash_fwd_paramsE,"a",@progbits
	.sectionflags	@""
	.align	4
.nv.constant0._ZN5flash24flash_fwd_splitkv_kernelI23Flash_fwd_kernel_traitsILi96ELi64ELi64ELi4ELb0ELb0EN7cutlass6half_tE19Flash_kernel_traitsILi96ELi64ELi64ELi4ES3_EELb1ELb0ELb1ELb0ELb0ELb0ELb1ELb0EEEvNS_16Flash_fwd_paramsE:
	.zero		992


//--------------------- .nv.constant0._ZN5flash24flash_fwd_splitkv_kernelI23Flash_fwd_kernel_traitsILi96ELi64ELi64ELi4ELb0ELb0EN7cutlass6half_tE19Flash_kernel_traitsILi96ELi64ELi64ELi4ES3_EELb1ELb0ELb1ELb0ELb0ELb1ELb1ELb0EEEvNS_16Flash_fwd_paramsE --------------------------
	.section	.nv.constant0._ZN5flash24flash_fwd_splitkv_kernelI23Flash_fwd_kernel_traitsILi96ELi64ELi64ELi4ELb0ELb0EN7cutlass6half_tE19Flash_kernel_traitsILi96ELi64ELi64ELi4ES3_EELb1ELb0ELb1ELb0ELb0ELb1ELb1ELb0EEEvNS_16Flash_fwd_paramsE,"a",@progbits
	.sectionflags	@""
	.align	4
.nv.constant0._ZN5flash24flash_fwd_splitkv_kernelI23Flash_fwd_kernel_traitsILi96ELi64ELi64ELi4ELb0ELb0EN7cutlass6half_tE19Flash_kernel_traitsILi96ELi64ELi64ELi4ES3_EELb1ELb0ELb1ELb0ELb0ELb1ELb1ELb0EEEvNS_16Flash_fwd_paramsE:
	.zero		992


//--------------------- .nv.constant0._ZN5flash24flash_fwd_splitkv_kernelI23Flash_fwd_kernel_traitsILi96ELi64ELi64ELi4ELb0ELb0EN7cutlass6half_tE19Flash_kernel_traitsILi96ELi64ELi64ELi4ES3_EELb1ELb0ELb0ELb0ELb1ELb0ELb1ELb1EEEvNS_16Flash_fwd_paramsE --------------------------
	.section	.nv.constant0._ZN5flash24flash_fwd_splitkv_kernelI23Flash_fwd_kernel_traitsILi96ELi64ELi64ELi4ELb0ELb0EN7cutlass6half_tE19Flash_kernel_traitsILi96ELi64ELi64ELi4ES3_EELb1ELb0ELb0ELb0ELb1ELb0ELb1ELb1EEEvNS_16Flash_fwd_paramsE,"a",@progbits
	.sectionflags	@""
	.align	4
.nv.constant0._ZN5flash24flash_fwd_splitkv_kernelI23Flash_fwd_kernel_traitsILi96ELi64ELi64ELi4ELb0ELb0EN7cutlass6half_tE19Flash_kernel_traitsILi96ELi64ELi64ELi4ES3_EELb1ELb0ELb0ELb0ELb1ELb0ELb1ELb1EEEvNS_16Flash_fwd_paramsE:
	.zero		992


//--------------------- .nv.constant0._ZN5flash24flash_fwd_splitkv_kernelI23Flash_fwd_kernel_traitsILi96ELi64ELi64ELi4ELb0ELb0EN7cutlass6half_tE19Flash_kernel_traitsILi96ELi64ELi64ELi4ES3_EELb1ELb0ELb0ELb0ELb1ELb1ELb1ELb1EEEvNS_16Flash_fwd_paramsE --------------------------
	.section	.nv.constant0._ZN5flash24flash_fwd_splitkv_kernelI23Flash_fwd_kernel_traitsILi96ELi64ELi64ELi4ELb0ELb0EN7cutlass6half_tE19Flash_kernel_traitsILi96ELi64ELi64ELi4ES3_EELb1ELb0ELb0ELb0ELb1ELb1ELb1ELb1EEEvNS_16Flash_fwd_paramsE,"a",@progbits
	.sectionflags	@""
	.align	4
.nv.constant0._ZN5flash24flash_fwd_splitkv_kernelI23Flash_fwd_kernel_traitsILi96ELi64ELi64ELi4ELb0ELb0EN7cutlass6half_tE19Flash_kernel_traitsILi96ELi64ELi64ELi4ES3_EELb1ELb0ELb0ELb0ELb1ELb1ELb1ELb1EEEvNS_16Flash_fwd_paramsE:
	.zero		992


//--------------------- .nv.constant0._ZN5flash24flash_fwd_splitkv_kernelI23Flash_fwd_kernel_traitsILi96ELi64ELi64ELi4ELb0ELb0EN7cutlass6half_tE19Flash_kernel_traitsILi96ELi64ELi64ELi4ES3_EELb1ELb0ELb1ELb0ELb0ELb0ELb1ELb1EEEvNS_16Flash_fwd_paramsE --------------------------
	.section	.nv.constant0._ZN5flash24flash_fwd_splitkv_kernelI23Flash_fwd_kernel_traitsILi96ELi64ELi64ELi4ELb0ELb0EN7cutlass6half_tE19Flash_kernel_traitsILi96ELi64ELi64ELi4ES3_EELb1ELb0ELb1ELb0ELb0ELb0ELb1ELb1EEEvNS_16Flash_fwd_paramsE,"a",@progbits
	.sectionflags	@""
	.align	4
.nv.constant0._ZN5flash24flash_fwd_splitkv_kernelI23Flash_fwd_kernel_traitsILi96ELi64ELi64ELi4ELb0ELb0EN7cutlass6half_tE19Flash_kernel_traitsILi96ELi64ELi64ELi4ES3_EELb1ELb0ELb1ELb0ELb0ELb0ELb1ELb1EEEvNS_16Flash_fwd_paramsE:
	.zero		992


//--------------------- .nv.constant0._ZN5flash24flash_fwd_splitkv_kernelI23Flash_fwd_kernel_traitsILi96ELi64ELi64ELi4ELb0ELb0EN7cutlass6half_tE19Flash_kernel_traitsILi96ELi64ELi64ELi4ES3_EELb1ELb0ELb1ELb0ELb0ELb1ELb1ELb1EEEvNS_16Flash_fwd_paramsE --------------------------
	.section	.nv.constant0._ZN5flash24flash_fwd_splitkv_kernelI23Flash_fwd_kernel_traitsILi96ELi64ELi64ELi4ELb0ELb0EN7cutlass6half_tE19Flash_kernel_traitsILi96ELi64ELi64ELi4ES3_EELb1ELb0ELb1ELb0ELb0ELb1ELb1ELb1EEEvNS_16Flash_fwd_paramsE,"a",@progbits
	.sectionflags	@""
	.align	4
.nv.constant0._ZN5flash24flash_fwd_splitkv_kernelI23Flash_fwd_kernel_traitsILi96ELi64ELi64ELi4ELb0ELb0EN7cutlass6half_tE19Flash_kernel_traitsILi96ELi64ELi64ELi4ES3_EELb1ELb0ELb1ELb0ELb0ELb1ELb1ELb1EEEvNS_16Flash_fwd_paramsE:
	.zero		992


//--------------------- SYMBOLS --------------------------

	.type		.nv.reservedSmem.offset0,@object
	.size		.nv.reservedSmem.offset0,0x4
